	.target	sm_100a

	.elftype	@"ET_EXEC"


//--------------------- .note.nv.tkinfo           --------------------------
	.section	.note.nv.tkinfo,"",@"SHT_NOTE"
	.sectionflags	@"SHF_NOTE_NV_TKINFO"
	.tkinfo
        /*0018*/ 	.word	0x00000002
        /*0030*/ 	.string	""
        /*0030*/ 	.string	"ptxas"
        /*0030*/ 	.string	"Cuda compilation tools, release 13.0, V13.0.88"
        /*0030*/ 	.string	"Build cuda_13.0.r13.0/compiler.36424714_0"
        /*0030*/ 	.string	"-arch sm_100a -m 64 "



//--------------------- .note.nv.cuinfo           --------------------------
	.section	.note.nv.cuinfo,"",@"SHT_NOTE"
	.sectionflags	@"SHF_NOTE_NV_CUINFO"
        /*0018*/ 	.short	0x0002
        /*001a*/ 	.short	0x0064
        /*001c*/ 	.short	0x0082
	.zero		2


//--------------------- .nv.info                  --------------------------
	.section	.nv.info,"",@"SHT_CUDA_INFO"
	.align	4


	//----- nvinfo : EIATTR_REGCOUNT
	.align		4
        /*0000*/ 	.byte	0x04, 0x2f
        /*0002*/ 	.short	(.L_12 - .L_11)
	.align		4
.L_11:
        /*0004*/ 	.word	index@(_ZN5flash24flash_fwd_splitkv_kernelI23Flash_fwd_kernel_traitsILi192ELi64ELi64ELi4ELb0ELb0EN7cutlass6half_tE19Flash_kernel_traitsILi192ELi64ELi64ELi4ES3_EELb0ELb1ELb1ELb0ELb0ELb1ELb1ELb1EEEvNS_16Flash_fwd_paramsE)
        /*0008*/ 	.word	0x000000e0


	//----- nvinfo : EIATTR_FRAME_SIZE
	.align		4
.L_12:
        /*000c*/ 	.byte	0x04, 0x11
        /*000e*/ 	.short	(.L_14 - .L_13)
	.align		4
.L_13:
        /*0010*/ 	.word	index@(_ZN5flash24flash_fwd_splitkv_kernelI23Flash_fwd_kernel_traitsILi192ELi64ELi64ELi4ELb0ELb0EN7cutlass6half_tE19Flash_kernel_traitsILi192ELi64ELi64ELi4ES3_EELb0ELb1ELb1ELb0ELb0ELb1ELb1ELb1EEEvNS_16Flash_fwd_paramsE)
        /*0014*/ 	.word	0x00000000


	//----- nvinfo : EIATTR_REGCOUNT
	.align		4
.L_14:
        /*0018*/ 	.byte	0x04, 0x2f
        /*001a*/ 	.short	(.L_16 - .L_15)
	.align		4
.L_15:
        /*001c*/ 	.word	index@(_ZN5flash24flash_fwd_splitkv_kernelI23Flash_fwd_kernel_traitsILi192ELi64ELi64ELi4ELb0ELb0EN7cutlass6half_tE19Flash_kernel_traitsILi192ELi64ELi64ELi4ES3_EELb0ELb1ELb1ELb0ELb0ELb0ELb1ELb1EEEvNS_16Flash_fwd_paramsE)
        /*0020*/ 	.word	0x000000e0


	//----- nvinfo : EIATTR_FRAME_SIZE
	.align		4
.L_16:
        /*0024*/ 	.byte	0x04, 0x11
        /*0026*/ 	.short	(.L_18 - .L_17)
	.align		4
.L_17:
        /*0028*/ 	.word	index@(_ZN5flash24flash_fwd_splitkv_kernelI23Flash_fwd_kernel_traitsILi192ELi64ELi64ELi4ELb0ELb0EN7cutlass6half_tE19Flash_kernel_traitsILi192ELi64ELi64ELi4ES3_EELb0ELb1ELb1ELb0ELb0ELb0ELb1ELb1EEEvNS_16Flash_fwd_paramsE)
        /*002c*/ 	.word	0x00000000


	//----- nvinfo : EIATTR_REGCOUNT
	.align		4
.L_18:
        /*0030*/ 	.byte	0x04, 0x2f
        /*0032*/ 	.short	(.L_20 - .L_19)
	.align		4
.L_19:
        /*0034*/ 	.word	index@(_ZN5flash24flash_fwd_splitkv_kernelI23Flash_fwd_kernel_traitsILi192ELi64ELi64ELi4ELb0ELb0EN7cutlass6half_tE19Flash_kernel_traitsILi192ELi64ELi64ELi4ES3_EELb0ELb1ELb0ELb0ELb1ELb1ELb1ELb1EEEvNS_16Flash_fwd_paramsE)
        /*0038*/ 	.word	0x000000e2


	//----- nvinfo : EIATTR_FRAME_SIZE
	.align		4
.L_20:
        /*003c*/ 	.byte	0x04, 0x11
        /*003e*/ 	.short	(.L_22 - .L_21)
	.align		4
.L_21:
        /*0040*/ 	.word	index@(_ZN5flash24flash_fwd_splitkv_kernelI23Flash_fwd_kernel_traitsILi192ELi64ELi64ELi4ELb0ELb0EN7cutlass6half_tE19Flash_kernel_traitsILi192ELi64ELi64ELi4ES3_EELb0ELb1ELb0ELb0ELb1ELb1ELb1ELb1EEEvNS_16Flash_fwd_paramsE)
        /*0044*/ 	.word	0x00000000


	//----- nvinfo : EIATTR_REGCOUNT
	.align		4
.L_22:
        /*0048*/ 	.byte	0x04, 0x2f
        /*004a*/ 	.short	(.L_24 - .L_23)
	.align		4
.L_23:
        /*004c*/ 	.word	index@(_ZN5flash24flash_fwd_splitkv_kernelI23Flash_fwd_kernel_traitsILi192ELi64ELi64ELi4ELb0ELb0EN7cutlass6half_tE19Flash_kernel_traitsILi192ELi64ELi64ELi4ES3_EELb0ELb1ELb0ELb0ELb1ELb0ELb1ELb1EEEvNS_16Flash_fwd_paramsE)
        /*0050*/ 	.word	0x000000e0


	//----- nvinfo : EIATTR_FRAME_SIZE
	.align		4
.L_24:
        /*0054*/ 	.byte	0x04, 0x11
        /*0056*/ 	.short	(.L_26 - .L_25)
	.align		4
.L_25:
        /*0058*/ 	.word	index@(_ZN5flash24flash_fwd_splitkv_kernelI23Flash_fwd_kernel_traitsILi192ELi64ELi64ELi4ELb0ELb0EN7cutlass6half_tE19Flash_kernel_traitsILi192ELi64ELi64ELi4ES3_EELb0ELb1ELb0ELb0ELb1ELb0ELb1ELb1EEEvNS_16Flash_fwd_paramsE)
        /*005c*/ 	.word	0x00000000


	//----- nvinfo : EIATTR_REGCOUNT
	.align		4
.L_26:
        /*0060*/ 	.byte	0x04, 0x2f
        /*0062*/ 	.short	(.L_28 - .L_27)
	.align		4
.L_27:
        /*0064*/ 	.word	index@(_ZN5flash24flash_fwd_splitkv_kernelI23Flash_fwd_kernel_traitsILi192ELi64ELi64ELi4ELb0ELb0EN7cutlass6half_tE19Flash_kernel_traitsILi192ELi64ELi64ELi4ES3_EELb0ELb1ELb1ELb0ELb0ELb1ELb1ELb0EEEvNS_16Flash_fwd_paramsE)
        /*0068*/ 	.word	0x000000f1


	//----- nvinfo : EIATTR_FRAME_SIZE
	.align		4
.L_28:
        /*006c*/ 	.byte	0x04, 0x11
        /*006e*/ 	.short	(.L_30 - .L_29)
	.align		4
.L_29:
        /*0070*/ 	.word	index@(_ZN5flash24flash_fwd_splitkv_kernelI23Flash_fwd_kernel_traitsILi192ELi64ELi64ELi4ELb0ELb0EN7cutlass6half_tE19Flash_kernel_traitsILi192ELi64ELi64ELi4ES3_EELb0ELb1ELb1ELb0ELb0ELb1ELb1ELb0EEEvNS_16Flash_fwd_paramsE)
        /*0074*/ 	.word	0x00000000


	//----- nvinfo : EIATTR_REGCOUNT
	.align		4
.L_30:
        /*0078*/ 	.byte	0x04, 0x2f
        /*007a*/ 	.short	(.L_32 - .L_31)
	.align		4
.L_31:
        /*007c*/ 	.word	index@(_ZN5flash24flash_fwd_splitkv_kernelI23Flash_fwd_kernel_traitsILi192ELi64ELi64ELi4ELb0ELb0EN7cutlass6half_tE19Flash_kernel_traitsILi192ELi64ELi64ELi4ES3_EELb0ELb1ELb1ELb0ELb0ELb0ELb1ELb0EEEvNS_16Flash_fwd_paramsE)
        /*0080*/ 	.word	0x000000de


	//----- nvinfo : EIATTR_FRAME_SIZE
	.align		4
.L_32:
        /*0084*/ 	.byte	0x04, 0x11
        /*0086*/ 	.short	(.L_34 - .L_33)
	.align		4
.L_33:
        /*0088*/ 	.word	index@(_ZN5flash24flash_fwd_splitkv_kernelI23Flash_fwd_kernel_traitsILi192ELi64ELi64ELi4ELb0ELb0EN7cutlass6half_tE19Flash_kernel_traitsILi192ELi64ELi64ELi4ES3_EELb0ELb1ELb1ELb0ELb0ELb0ELb1ELb0EEEvNS_16Flash_fwd_paramsE)
        /*008c*/ 	.word	0x00000000


	//----- nvinfo : EIATTR_REGCOUNT
	.align		4
.L_34:
        /*0090*/ 	.byte	0x04, 0x2f
        /*0092*/ 	.short	(.L_36 - .L_35)
	.align		4
.L_35:
        /*0094*/ 	.word	index@(_ZN5flash24flash_fwd_splitkv_kernelI23Flash_fwd_kernel_traitsILi192ELi64ELi64ELi4ELb0ELb0EN7cutlass6half_tE19Flash_kernel_traitsILi192ELi64ELi64ELi4ES3_EELb0ELb1ELb0ELb0ELb1ELb1ELb1ELb0EEEvNS_16Flash_fwd_paramsE)
        /*0098*/ 	.word	0x000000f6


	//----- nvinfo : EIATTR_FRAME_SIZE
	.align		4
.L_36:
        /*009c*/ 	.byte	0x04, 0x11
        /*009e*/ 	.short	(.L_38 - .L_37)
	.align		4
.L_37:
        /*00a0*/ 	.word	index@(_ZN5flash24flash_fwd_splitkv_kernelI23Flash_fwd_kernel_traitsILi192ELi64ELi64ELi4ELb0ELb0EN7cutlass6half_tE19Flash_kernel_traitsILi192ELi64ELi64ELi4ES3_EELb0ELb1ELb0ELb0ELb1ELb1ELb1ELb0EEEvNS_16Flash_fwd_paramsE)
        /*00a4*/ 	.word	0x00000000


	//----- nvinfo : EIATTR_REGCOUNT
	.align		4
.L_38:
        /*00a8*/ 	.byte	0x04, 0x2f
        /*00aa*/ 	.short	(.L_40 - .L_39)
	.align		4
.L_39:
        /*00ac*/ 	.word	index@(_ZN5flash24flash_fwd_splitkv_kernelI23Flash_fwd_kernel_traitsILi192ELi64ELi64ELi4ELb0ELb0EN7cutlass6half_tE19Flash_kernel_traitsILi192ELi64ELi64ELi4ES3_EELb0ELb1ELb0ELb0ELb1ELb0ELb1ELb0EEEvNS_16Flash_fwd_paramsE)
        /*00b0*/ 	.word	0x000000e2


	//----- nvinfo : EIATTR_FRAME_SIZE
	.align		4
.L_40:
        /*00b4*/ 	.byte	0x04, 0x11
        /*00b6*/ 	.short	(.L_42 - .L_41)
	.align		4
.L_41:
        /*00b8*/ 	.word	index@(_ZN5flash24flash_fwd_splitkv_kernelI23Flash_fwd_kernel_traitsILi192ELi64ELi64ELi4ELb0ELb0EN7cutlass6half_tE19Flash_kernel_traitsILi192ELi64ELi64ELi4ES3_EELb0ELb1ELb0ELb0ELb1ELb0ELb1ELb0EEEvNS_16Flash_fwd_paramsE)
        /*00bc*/ 	.word	0x00000000


	//----- nvinfo : EIATTR_REGCOUNT
	.align		4
.L_42:
        /*00c0*/ 	.byte	0x04, 0x2f
        /*00c2*/ 	.short	(.L_44 - .L_43)
	.align		4
.L_43:
        /*00c4*/ 	.word	index@(_ZN5flash24flash_fwd_splitkv_kernelI23Flash_fwd_kernel_traitsILi192ELi64ELi64ELi4ELb0ELb0EN7cutlass6half_tE19Flash_kernel_traitsILi192ELi64ELi64ELi4ES3_EELb0ELb1ELb1ELb0ELb0ELb1ELb0ELb1EEEvNS_16Flash_fwd_paramsE)
        /*00c8*/ 	.word	0x000000e2


	//----- nvinfo : EIATTR_FRAME_SIZE
	.align		4
.L_44:
        /*00cc*/ 	.byte	0x04, 0x11
        /*00ce*/ 	.short	(.L_46 - .L_45)
	.align		4
.L_45:
        /*00d0*/ 	.word	index@(_ZN5flash24flash_fwd_splitkv_kernelI23Flash_fwd_kernel_traitsILi192ELi64ELi64ELi4ELb0ELb0EN7cutlass6half_tE19Flash_kernel_traitsILi192ELi64ELi64ELi4ES3_EELb0ELb1ELb1ELb0ELb0ELb1ELb0ELb1EEEvNS_16Flash_fwd_paramsE)
        /*00d4*/ 	.word	0x00000000


	//----- nvinfo : EIATTR_REGCOUNT
	.align		4
.L_46:
        /*00d8*/ 	.byte	0x04, 0x2f
        /*00da*/ 	.short	(.L_48 - .L_47)
	.align		4
.L_47:
        /*00dc*/ 	.word	index@(_ZN5flash24flash_fwd_splitkv_kernelI23Flash_fwd_kernel_traitsILi192ELi64ELi64ELi4ELb0ELb0EN7cutlass6half_tE19Flash_kernel_traitsILi192ELi64ELi64ELi4ES3_EELb0ELb1ELb1ELb0ELb0ELb0ELb0ELb1EEEvNS_16Flash_fwd_paramsE)
        /*00e0*/ 	.word	0x000000e2


	//----- nvinfo : EIATTR_FRAME_SIZE
	.align		4
.L_48:
        /*00e4*/ 	.byte	0x04, 0x11
        /*00e6*/ 	.short	(.L_50 - .L_49)
	.align		4
.L_49:
        /*00e8*/ 	.word	index@(_ZN5flash24flash_fwd_splitkv_kernelI23Flash_fwd_kernel_traitsILi192ELi64ELi64ELi4ELb0ELb0EN7cutlass6half_tE19Flash_kernel_traitsILi192ELi64ELi64ELi4ES3_EELb0ELb1ELb1ELb0ELb0ELb0ELb0ELb1EEEvNS_16Flash_fwd_paramsE)
        /*00ec*/ 	.word	0x00000000


	//----- nvinfo : EIATTR_REGCOUNT
	.align		4
.L_50:
        /*00f0*/ 	.byte	0x04, 0x2f
        /*00f2*/ 	.short	(.L_52 - .L_51)
	.align		4
.L_51:
        /*00f4*/ 	.word	index@(_ZN5flash24flash_fwd_splitkv_kernelI23Flash_fwd_kernel_traitsILi192ELi64ELi64ELi4ELb0ELb0EN7cutlass6half_tE19Flash_kernel_traitsILi192ELi64ELi64ELi4ES3_EELb0ELb1ELb0ELb0ELb1ELb1ELb0ELb1EEEvNS_16Flash_fwd_paramsE)
        /*00f8*/ 	.word	0x000000e4


	//----- nvinfo : EIATTR_FRAME_SIZE
	.align		4
.L_52:
        /*00fc*/ 	.byte	0x04, 0x11
        /*00fe*/ 	.short	(.L_54 - .L_53)
	.align		4
.L_53:
        /*0100*/ 	.word	index@(_ZN5flash24flash_fwd_splitkv_kernelI23Flash_fwd_kernel_traitsILi192ELi64ELi64ELi4ELb0ELb0EN7cutlass6half_tE19Flash_kernel_traitsILi192ELi64ELi64ELi4ES3_EELb0ELb1ELb0ELb0ELb1ELb1ELb0ELb1EEEvNS_16Flash_fwd_paramsE)
        /*0104*/ 	.word	0x00000000


	//----- nvinfo : EIATTR_REGCOUNT
	.align		4
.L_54:
        /*0108*/ 	.byte	0x04, 0x2f
        /*010a*/ 	.short	(.L_56 - .L_55)
	.align		4
.L_55:
        /*010c*/ 	.word	index@(_ZN5flash24flash_fwd_splitkv_kernelI23Flash_fwd_kernel_traitsILi192ELi64ELi64ELi4ELb0ELb0EN7cutlass6half_tE19Flash_kernel_traitsILi192ELi64ELi64ELi4ES3_EELb0ELb1ELb0ELb0ELb1ELb0ELb0ELb1EEEvNS_16Flash_fwd_paramsE)
        /*0110*/ 	.word	0x000000e2


	//----- nvinfo : EIATTR_FRAME_SIZE
	.align		4
.L_56:
        /*0114*/ 	.byte	0x04, 0x11
        /*0116*/ 	.short	(.L_58 - .L_57)
	.align		4
.L_57:
        /*0118*/ 	.word	index@(_ZN5flash24flash_fwd_splitkv_kernelI23Flash_fwd_kernel_traitsILi192ELi64ELi64ELi4ELb0ELb0EN7cutlass6half_tE19Flash_kernel_traitsILi192ELi64ELi64ELi4ES3_EELb0ELb1ELb0ELb0ELb1ELb0ELb0ELb1EEEvNS_16Flash_fwd_paramsE)
        /*011c*/ 	.word	0x00000000


	//----- nvinfo : EIATTR_REGCOUNT
	.align		4
.L_58:
        /*0120*/ 	.byte	0x04, 0x2f
        /*0122*/ 	.short	(.L_60 - .L_59)
	.align		4
.L_59:
        /*0124*/ 	.word	index@(_ZN5flash24flash_fwd_splitkv_kernelI23Flash_fwd_kernel_traitsILi192ELi64ELi64ELi4ELb0ELb0EN7cutlass6half_tE19Flash_kernel_traitsILi192ELi64ELi64ELi4ES3_EELb0ELb1ELb1ELb0ELb0ELb1ELb0ELb0EEEvNS_16Flash_fwd_paramsE)
        /*0128*/ 	.word	0x000000f4


	//----- nvinfo : EIATTR_FRAME_SIZE
	.align		4
.L_60:
        /*012c*/ 	.byte	0x04, 0x11
        /*012e*/ 	.short	(.L_62 - .L_61)
	.align		4
.L_61:
        /*0130*/ 	.word	index@(_ZN5flash24flash_fwd_splitkv_kernelI23Flash_fwd_kernel_traitsILi192ELi64ELi64ELi4ELb0ELb0EN7cutlass6half_tE19Flash_kernel_traitsILi192ELi64ELi64ELi4ES3_EELb0ELb1ELb1ELb0ELb0ELb1ELb0ELb0EEEvNS_16Flash_fwd_paramsE)
        /*0134*/ 	.word	0x00000000


	//----- nvinfo : EIATTR_REGCOUNT
	.align		4
.L_62:
        /*0138*/ 	.byte	0x04, 0x2f
        /*013a*/ 	.short	(.L_64 - .L_63)
	.align		4
.L_63:
        /*013c*/ 	.word	index@(_ZN5flash24flash_fwd_splitkv_kernelI23Flash_fwd_kernel_traitsILi192ELi64ELi64ELi4ELb0ELb0EN7cutlass6half_tE19Flash_kernel_traitsILi192ELi64ELi64ELi4ES3_EELb0ELb1ELb1ELb0ELb0ELb0ELb0ELb0EEEvNS_16Flash_fwd_paramsE)
        /*0140*/ 	.word	0x000000e2


	//----- nvinfo : EIATTR_FRAME_SIZE
	.align		4
.L_64:
        /*0144*/ 	.byte	0x04, 0x11
        /*0146*/ 	.short	(.L_66 - .L_65)
	.align		4
.L_65:
        /*0148*/ 	.word	index@(_ZN5flash24flash_fwd_splitkv_kernelI23Flash_fwd_kernel_traitsILi192ELi64ELi64ELi4ELb0ELb0EN7cutlass6half_tE19Flash_kernel_traitsILi192ELi64ELi64ELi4ES3_EELb0ELb1ELb1ELb0ELb0ELb0ELb0ELb0EEEvNS_16Flash_fwd_paramsE)
        /*014c*/ 	.word	0x00000000


	//----- nvinfo : EIATTR_REGCOUNT
	.align		4
.L_66:
        /*0150*/ 	.byte	0x04, 0x2f
        /*0152*/ 	.short	(.L_68 - .L_67)
	.align		4
.L_67:
        /*0154*/ 	.word	index@(_ZN5flash24flash_fwd_splitkv_kernelI23Flash_fwd_kernel_traitsILi192ELi64ELi64ELi4ELb0ELb0EN7cutlass6half_tE19Flash_kernel_traitsILi192ELi64ELi64ELi4ES3_EELb0ELb1ELb0ELb0ELb1ELb1ELb0ELb0EEEvNS_16Flash_fwd_paramsE)
        /*0158*/ 	.word	0x000000f6


	//----- nvinfo : EIATTR_FRAME_SIZE
	.align		4
.L_68:
        /*015c*/ 	.byte	0x04, 0x11
        /*015e*/ 	.short	(.L_70 - .L_69)
	.align		4
.L_69:
        /*0160*/ 	.word	index@(_ZN5flash24flash_fwd_splitkv_kernelI23Flash_fwd_kernel_traitsILi192ELi64ELi64ELi4ELb0ELb0EN7cutlass6half_tE19Flash_kernel_traitsILi192ELi64ELi64ELi4ES3_EELb0ELb1ELb0ELb0ELb1ELb1ELb0ELb0EEEvNS_16Flash_fwd_paramsE)
        /*0164*/ 	.word	0x00000000


	//----- nvinfo : EIATTR_REGCOUNT
	.align		4
.L_70:
        /*0168*/ 	.byte	0x04, 0x2f
        /*016a*/ 	.short	(.L_72 - .L_71)
	.align		4
.L_71:
        /*016c*/ 	.word	index@(_ZN5flash24flash_fwd_splitkv_kernelI23Flash_fwd_kernel_traitsILi192ELi64ELi64ELi4ELb0ELb0EN7cutlass6half_tE19Flash_kernel_traitsILi192ELi64ELi64ELi4ES3_EELb0ELb1ELb0ELb0ELb1ELb0ELb0ELb0EEEvNS_16Flash_fwd_paramsE)
        /*0170*/ 	.word	0x000000e2


	//----- nvinfo : EIATTR_FRAME_SIZE
	.align		4
.L_72:
        /*0174*/ 	.byte	0x04, 0x11
        /*0176*/ 	.short	(.L_74 - .L_73)
	.align		4
.L_73:
        /*0178*/ 	.word	index@(_ZN5flash24flash_fwd_splitkv_kernelI23Flash_fwd_kernel_traitsILi192ELi64ELi64ELi4ELb0ELb0EN7cutlass6half_tE19Flash_kernel_traitsILi192ELi64ELi64ELi4ES3_EELb0ELb1ELb0ELb0ELb1ELb0ELb0ELb0EEEvNS_16Flash_fwd_paramsE)
        /*017c*/ 	.word	0x00000000


	//----- nvinfo : EIATTR_REGCOUNT
	.align		4
.L_74:
        /*0180*/ 	.byte	0x04, 0x2f
        /*0182*/ 	.short	(.L_76 - .L_75)
	.align		4
.L_75:
        /*0184*/ 	.word	index@(_ZN5flash24flash_fwd_splitkv_kernelI23Flash_fwd_kernel_traitsILi192ELi64ELi64ELi4ELb0ELb0EN7cutlass6half_tE19Flash_kernel_traitsILi192ELi64ELi64ELi4ES3_EELb0ELb0ELb1ELb0ELb0ELb1ELb1ELb1EEEvNS_16Flash_fwd_paramsE)
        /*0188*/ 	.word	0x000000de


	//----- nvinfo : EIATTR_FRAME_SIZE
	.align		4
.L_76:
        /*018c*/ 	.byte	0x04, 0x11
        /*018e*/ 	.short	(.L_78 - .L_77)
	.align		4
.L_77:
        /*0190*/ 	.word	index@(_ZN5flash24flash_fwd_splitkv_kernelI23Flash_fwd_kernel_traitsILi192ELi64ELi64ELi4ELb0ELb0EN7cutlass6half_tE19Flash_kernel_traitsILi192ELi64ELi64ELi4ES3_EELb0ELb0ELb1ELb0ELb0ELb1ELb1ELb1EEEvNS_16Flash_fwd_paramsE)
        /*0194*/ 	.word	0x00000000


	//----- nvinfo : EIATTR_REGCOUNT
	.align		4
.L_78:
        /*0198*/ 	.byte	0x04, 0x2f
        /*019a*/ 	.short	(.L_80 - .L_79)
	.align		4
.L_79:
        /*019c*/ 	.word	index@(_ZN5flash24flash_fwd_splitkv_kernelI23Flash_fwd_kernel_traitsILi192ELi64ELi64ELi4ELb0ELb0EN7cutlass6half_tE19Flash_kernel_traitsILi192ELi64ELi64ELi4ES3_EELb0ELb0ELb1ELb0ELb0ELb0ELb1ELb1EEEvNS_16Flash_fwd_paramsE)
        /*01a0*/ 	.word	0x000000d8


	//----- nvinfo : EIATTR_FRAME_SIZE
	.align		4
.L_80:
        /*01a4*/ 	.byte	0x04, 0x11
        /*01a6*/ 	.short	(.L_82 - .L_81)
	.align		4
.L_81:
        /*01a8*/ 	.word	index@(_ZN5flash24flash_fwd_splitkv_kernelI23Flash_fwd_kernel_traitsILi192ELi64ELi64ELi4ELb0ELb0EN7cutlass6half_tE19Flash_kernel_traitsILi192ELi64ELi64ELi4ES3_EELb0ELb0ELb1ELb0ELb0ELb0ELb1ELb1EEEvNS_16Flash_fwd_paramsE)
        /*01ac*/ 	.word	0x00000000


	//----- nvinfo : EIATTR_REGCOUNT
	.align		4
.L_82:
        /*01b0*/ 	.byte	0x04, 0x2f
        /*01b2*/ 	.short	(.L_84 - .L_83)
	.align		4
.L_83:
        /*01b4*/ 	.word	index@(_ZN5flash24flash_fwd_splitkv_kernelI23Flash_fwd_kernel_traitsILi192ELi64ELi64ELi4ELb0ELb0EN7cutlass6half_tE19Flash_kernel_traitsILi192ELi64ELi64ELi4ES3_EELb0ELb0ELb0ELb0ELb1ELb1ELb1ELb1EEEvNS_16Flash_fwd_paramsE)
        /*01b8*/ 	.word	0x000000e0


	//----- nvinfo : EIATTR_FRAME_SIZE
	.align		4
.L_84:
        /*01bc*/ 	.byte	0x04, 0x11
        /*01be*/ 	.short	(.L_86 - .L_85)
	.align		4
.L_85:
        /*01c0*/ 	.word	index@(_ZN5flash24flash_fwd_splitkv_kernelI23Flash_fwd_kernel_traitsILi192ELi64ELi64ELi4ELb0ELb0EN7cutlass6half_tE19Flash_kernel_traitsILi192ELi64ELi64ELi4ES3_EELb0ELb0ELb0ELb0ELb1ELb1ELb1ELb1EEEvNS_16Flash_fwd_paramsE)
        /*01c4*/ 	.word	0x00000000


	//----- nvinfo : EIATTR_REGCOUNT
	.align		4
.L_86:
        /*01c8*/ 	.byte	0x04, 0x2f
        /*01ca*/ 	.short	(.L_88 - .L_87)
	.align		4
.L_87:
        /*01cc*/ 	.word	index@(_ZN5flash24flash_fwd_splitkv_kernelI23Flash_fwd_kernel_traitsILi192ELi64ELi64ELi4ELb0ELb0EN7cutlass6half_tE19Flash_kernel_traitsILi192ELi64ELi64ELi4ES3_EELb0ELb0ELb0ELb0ELb1ELb0ELb1ELb1EEEvNS_16Flash_fwd_paramsE)
        /*01d0*/ 	.word	0x000000d8


	//----- nvinfo : EIATTR_FRAME_SIZE
	.align		4
.L_88:
        /*01d4*/ 	.byte	0x04, 0x11
        /*01d6*/ 	.short	(.L_90 - .L_89)
	.align		4
.L_89:
        /*01d8*/ 	.word	index@(_ZN5flash24flash_fwd_splitkv_kernelI23Flash_fwd_kernel_traitsILi192ELi64ELi64ELi4ELb0ELb0EN7cutlass6half_tE19Flash_kernel_traitsILi192ELi64ELi64ELi4ES3_EELb0ELb0ELb0ELb0ELb1ELb0ELb1ELb1EEEvNS_16Flash_fwd_paramsE)
        /*01dc*/ 	.word	0x00000000


	//----- nvinfo : EIATTR_REGCOUNT
	.align		4
.L_90:
        /*01e0*/ 	.byte	0x04, 0x2f
        /*01e2*/ 	.short	(.L_92 - .L_91)
	.align		4
.L_91:
        /*01e4*/ 	.word	index@(_ZN5flash24flash_fwd_splitkv_kernelI23Flash_fwd_kernel_traitsILi192ELi64ELi64ELi4ELb0ELb0EN7cutlass6half_tE19Flash_kernel_traitsILi192ELi64ELi64ELi4ES3_EELb0ELb0ELb1ELb0ELb0ELb1ELb1ELb0EEEvNS_16Flash_fwd_paramsE)
        /*01e8*/ 	.word	0x000000ec


	//----- nvinfo : EIATTR_FRAME_SIZE
	.align		4
.L_92:
        /*01ec*/ 	.byte	0x04, 0x11
        /*01ee*/ 	.short	(.L_94 - .L_93)
	.align		4
.L_93:
        /*01f0*/ 	.word	index@(_ZN5flash24flash_fwd_splitkv_kernelI23Flash_fwd_kernel_traitsILi192ELi64ELi64ELi4ELb0ELb0EN7cutlass6half_tE19Flash_kernel_traitsILi192ELi64ELi64ELi4ES3_EELb0ELb0ELb1ELb0ELb0ELb1ELb1ELb0EEEvNS_16Flash_fwd_paramsE)
        /*01f4*/ 	.word	0x00000000


	//----- nvinfo : EIATTR_REGCOUNT
	.align		4
.L_94:
        /*01f8*/ 	.byte	0x04, 0x2f
        /*01fa*/ 	.short	(.L_96 - .L_95)
	.align		4
.L_95:
        /*01fc*/ 	.word	index@(_ZN5flash24flash_fwd_splitkv_kernelI23Flash_fwd_kernel_traitsILi192ELi64ELi64ELi4ELb0ELb0EN7cutlass6half_tE19Flash_kernel_traitsILi192ELi64ELi64ELi4ES3_EELb0ELb0ELb1ELb0ELb0ELb0ELb1ELb0EEEvNS_16Flash_fwd_paramsE)
        /*0200*/ 	.word	0x000000da


	//----- nvinfo : EIATTR_FRAME_SIZE
	.align		4
.L_96:
        /*0204*/ 	.byte	0x04, 0x11
        /*0206*/ 	.short	(.L_98 - .L_97)
	.align		4
.L_97:
        /*0208*/ 	.word	index@(_ZN5flash24flash_fwd_splitkv_kernelI23Flash_fwd_kernel_traitsILi192ELi64ELi64ELi4ELb0ELb0EN7cutlass6half_tE19Flash_kernel_traitsILi192ELi64ELi64ELi4ES3_EELb0ELb0ELb1ELb0ELb0ELb0ELb1ELb0EEEvNS_16Flash_fwd_paramsE)
        /*020c*/ 	.word	0x00000000


	//----- nvinfo : EIATTR_REGCOUNT
	.align		4
.L_98:
        /*0210*/ 	.byte	0x04, 0x2f
        /*0212*/ 	.short	(.L_100 - .L_99)
	.align		4
.L_99:
        /*0214*/ 	.word	index@(_ZN5flash24flash_fwd_splitkv_kernelI23Flash_fwd_kernel_traitsILi192ELi64ELi64ELi4ELb0ELb0EN7cutlass6half_tE19Flash_kernel_traitsILi192ELi64ELi64ELi4ES3_EELb0ELb0ELb0ELb0ELb1ELb1ELb1ELb0EEEvNS_16Flash_fwd_paramsE)
        /*0218*/ 	.word	0x000000f4


	//----- nvinfo : EIATTR_FRAME_SIZE
	.align		4
.L_100:
        /*021c*/ 	.byte	0x04, 0x11
        /*021e*/ 	.short	(.L_102 - .L_101)
	.align		4
.L_101:
        /*0220*/ 	.word	index@(_ZN5flash24flash_fwd_splitkv_kernelI23Flash_fwd_kernel_traitsILi192ELi64ELi64ELi4ELb0ELb0EN7cutlass6half_tE19Flash_kernel_traitsILi192ELi64ELi64ELi4ES3_EELb0ELb0ELb0ELb0ELb1ELb1ELb1ELb0EEEvNS_16Flash_fwd_paramsE)
        /*0224*/ 	.word	0x00000000


	//----- nvinfo : EIATTR_REGCOUNT
	.align		4
.L_102:
        /*0228*/ 	.byte	0x04, 0x2f
        /*022a*/ 	.short	(.L_104 - .L_103)
	.align		4
.L_103:
        /*022c*/ 	.word	index@(_ZN5flash24flash_fwd_splitkv_kernelI23Flash_fwd_kernel_traitsILi192ELi64ELi64ELi4ELb0ELb0EN7cutlass6half_tE19Flash_kernel_traitsILi192ELi64ELi64ELi4ES3_EELb0ELb0ELb0ELb0ELb1ELb0ELb1ELb0EEEvNS_16Flash_fwd_paramsE)
        /*0230*/ 	.word	0x000000d8


	//----- nvinfo : EIATTR_FRAME_SIZE
	.align		4
.L_104:
        /*0234*/ 	.byte	0x04, 0x11
        /*0236*/ 	.short	(.L_106 - .L_105)
	.align		4
.L_105:
        /*0238*/ 	.word	index@(_ZN5flash24flash_fwd_splitkv_kernelI23Flash_fwd_kernel_traitsILi192ELi64ELi64ELi4ELb0ELb0EN7cutlass6half_tE19Flash_kernel_traitsILi192ELi64ELi64ELi4ES3_EELb0ELb0ELb0ELb0ELb1ELb0ELb1ELb0EEEvNS_16Flash_fwd_paramsE)
        /*023c*/ 	.word	0x00000000


	//----- nvinfo : EIATTR_REGCOUNT
	.align		4
.L_106:
        /*0240*/ 	.byte	0x04, 0x2f
        /*0242*/ 	.short	(.L_108 - .L_107)
	.align		4
.L_107:
        /*0244*/ 	.word	index@(_ZN5flash24flash_fwd_splitkv_kernelI23Flash_fwd_kernel_traitsILi192ELi64ELi64ELi4ELb0ELb0EN7cutlass6half_tE19Flash_kernel_traitsILi192ELi64ELi64ELi4ES3_EELb0ELb0ELb1ELb0ELb0ELb1ELb0ELb1EEEvNS_16Flash_fwd_paramsE)
        /*0248*/ 	.word	0x000000da


	//----- nvinfo : EIATTR_FRAME_SIZE
	.align		4
.L_108:
        /*024c*/ 	.byte	0x04, 0x11
        /*024e*/ 	.short	(.L_110 - .L_109)
	.align		4
.L_109:
        /*0250*/ 	.word	index@(_ZN5flash24flash_fwd_splitkv_kernelI23Flash_fwd_kernel_traitsILi192ELi64ELi64ELi4ELb0ELb0EN7cutlass6half_tE19Flash_kernel_traitsILi192ELi64ELi64ELi4ES3_EELb0ELb0ELb1ELb0ELb0ELb1ELb0ELb1EEEvNS_16Flash_fwd_paramsE)
        /*0254*/ 	.word	0x00000000


	//----- nvinfo : EIATTR_REGCOUNT
	.align		4
.L_110:
        /*0258*/ 	.byte	0x04, 0x2f
        /*025a*/ 	.short	(.L_112 - .L_111)
	.align		4
.L_111:
        /*025c*/ 	.word	index@(_ZN5flash24flash_fwd_splitkv_kernelI23Flash_fwd_kernel_traitsILi192ELi64ELi64ELi4ELb0ELb0EN7cutlass6half_tE19Flash_kernel_traitsILi192ELi64ELi64ELi4ES3_EELb0ELb0ELb1ELb0ELb0ELb0ELb0ELb1EEEvNS_16Flash_fwd_paramsE)
        /*0260*/ 	.word	0x000000d4


	//----- nvinfo : EIATTR_FRAME_SIZE
	.align		4
.L_112:
        /*0264*/ 	.byte	0x04, 0x11
        /*0266*/ 	.short	(.L_114 - .L_113)
	.align		4
.L_113:
        /*0268*/ 	.word	index@(_ZN5flash24flash_fwd_splitkv_kernelI23Flash_fwd_kernel_traitsILi192ELi64ELi64ELi4ELb0ELb0EN7cutlass6half_tE19Flash_kernel_traitsILi192ELi64ELi64ELi4ES3_EELb0ELb0ELb1ELb0ELb0ELb0ELb0ELb1EEEvNS_16Flash_fwd_paramsE)
        /*026c*/ 	.word	0x00000000


	//----- nvinfo : EIATTR_REGCOUNT
	.align		4
.L_114:
        /*0270*/ 	.byte	0x04, 0x2f
        /*0272*/ 	.short	(.L_116 - .L_115)
	.align		4
.L_115:
        /*0274*/ 	.word	index@(_ZN5flash24flash_fwd_splitkv_kernelI23Flash_fwd_kernel_traitsILi192ELi64ELi64ELi4ELb0ELb0EN7cutlass6half_tE19Flash_kernel_traitsILi192ELi64ELi64ELi4ES3_EELb0ELb0ELb0ELb0ELb1ELb1ELb0ELb1EEEvNS_16Flash_fwd_paramsE)
        /*0278*/ 	.word	0x000000e0


	//----- nvinfo : EIATTR_FRAME_SIZE
	.align		4
.L_116:
        /*027c*/ 	.byte	0x04, 0x11
        /*027e*/ 	.short	(.L_118 - .L_117)
	.align		4
.L_117:
        /*0280*/ 	.word	index@(_ZN5flash24flash_fwd_splitkv_kernelI23Flash_fwd_kernel_traitsILi192ELi64ELi64ELi4ELb0ELb0EN7cutlass6half_tE19Flash_kernel_traitsILi192ELi64ELi64ELi4ES3_EELb0ELb0ELb0ELb0ELb1ELb1ELb0ELb1EEEvNS_16Flash_fwd_paramsE)
        /*0284*/ 	.word	0x00000000


	//----- nvinfo : EIATTR_REGCOUNT
	.align		4
.L_118:
        /*0288*/ 	.byte	0x04, 0x2f
        /*028a*/ 	.short	(.L_120 - .L_119)
	.align		4
.L_119:
        /*028c*/ 	.word	index@(_ZN5flash24flash_fwd_splitkv_kernelI23Flash_fwd_kernel_traitsILi192ELi64ELi64ELi4ELb0ELb0EN7cutlass6half_tE19Flash_kernel_traitsILi192ELi64ELi64ELi4ES3_EELb0ELb0ELb0ELb0ELb1ELb0ELb0ELb1EEEvNS_16Flash_fwd_paramsE)
        /*0290*/ 	.word	0x000000d6


	//----- nvinfo : EIATTR_FRAME_SIZE
	.align		4
.L_120:
        /*0294*/ 	.byte	0x04, 0x11
        /*0296*/ 	.short	(.L_122 - .L_121)
	.align		4
.L_121:
        /*0298*/ 	.word	index@(_ZN5flash24flash_fwd_splitkv_kernelI23Flash_fwd_kernel_traitsILi192ELi64ELi64ELi4ELb0ELb0EN7cutlass6half_tE19Flash_kernel_traitsILi192ELi64ELi64ELi4ES3_EELb0ELb0ELb0ELb0ELb1ELb0ELb0ELb1EEEvNS_16Flash_fwd_paramsE)
        /*029c*/ 	.word	0x00000000


	//----- nvinfo : EIATTR_REGCOUNT
	.align		4
.L_122:
        /*02a0*/ 	.byte	0x04, 0x2f
        /*02a2*/ 	.short	(.L_124 - .L_123)
	.align		4
.L_123:
        /*02a4*/ 	.word	index@(_ZN5flash24flash_fwd_splitkv_kernelI23Flash_fwd_kernel_traitsILi192ELi64ELi64ELi4ELb0ELb0EN7cutlass6half_tE19Flash_kernel_traitsILi192ELi64ELi64ELi4ES3_EELb0ELb0ELb1ELb0ELb0ELb1ELb0ELb0EEEvNS_16Flash_fwd_paramsE)
        /*02a8*/ 	.word	0x000000e4


	//----- nvinfo : EIATTR_FRAME_SIZE
	.align		4
.L_124:
        /*02ac*/ 	.byte	0x04, 0x11
        /*02ae*/ 	.short	(.L_126 - .L_125)
	.align		4
.L_125:
        /*02b0*/ 	.word	index@(_ZN5flash24flash_fwd_splitkv_kernelI23Flash_fwd_kernel_traitsILi192ELi64ELi64ELi4ELb0ELb0EN7cutlass6half_tE19Flash_kernel_traitsILi192ELi64ELi64ELi4ES3_EELb0ELb0ELb1ELb0ELb0ELb1ELb0ELb0EEEvNS_16Flash_fwd_paramsE)
        /*02b4*/ 	.word	0x00000000


	//----- nvinfo : EIATTR_REGCOUNT
	.align		4
.L_126:
        /*02b8*/ 	.byte	0x04, 0x2f
        /*02ba*/ 	.short	(.L_128 - .L_127)
	.align		4
.L_127:
        /*02bc*/ 	.word	index@(_ZN5flash24flash_fwd_splitkv_kernelI23Flash_fwd_kernel_traitsILi192ELi64ELi64ELi4ELb0ELb0EN7cutlass6half_tE19Flash_kernel_traitsILi192ELi64ELi64ELi4ES3_EELb0ELb0ELb1ELb0ELb0ELb0ELb0ELb0EEEvNS_16Flash_fwd_paramsE)
        /*02c0*/ 	.word	0x000000d4


	//----- nvinfo : EIATTR_FRAME_SIZE
	.align		4
.L_128:
        /*02c4*/ 	.byte	0x04, 0x11
        /*02c6*/ 	.short	(.L_130 - .L_129)
	.align		4
.L_129:
        /*02c8*/ 	.word	index@(_ZN5flash24flash_fwd_splitkv_kernelI23Flash_fwd_kernel_traitsILi192ELi64ELi64ELi4ELb0ELb0EN7cutlass6half_tE19Flash_kernel_traitsILi192ELi64ELi64ELi4ES3_EELb0ELb0ELb1ELb0ELb0ELb0ELb0ELb0EEEvNS_16Flash_fwd_paramsE)
        /*02cc*/ 	.word	0x00000000


	//----- nvinfo : EIATTR_REGCOUNT
	.align		4
.L_130:
        /*02d0*/ 	.byte	0x04, 0x2f
        /*02d2*/ 	.short	(.L_132 - .L_131)
	.align		4
.L_131:
        /*02d4*/ 	.word	index@(_ZN5flash24flash_fwd_splitkv_kernelI23Flash_fwd_kernel_traitsILi192ELi64ELi64ELi4ELb0ELb0EN7cutlass6half_tE19Flash_kernel_traitsILi192ELi64ELi64ELi4ES3_EELb0ELb0ELb0ELb0ELb1ELb1ELb0ELb0EEEvNS_16Flash_fwd_paramsE)
        /*02d8*/ 	.word	0x000000f3


	//----- nvinfo : EIATTR_FRAME_SIZE
	.align		4
.L_132:
        /*02dc*/ 	.byte	0x04, 0x11
        /*02de*/ 	.short	(.L_134 - .L_133)
	.align		4
.L_133:
        /*02e0*/ 	.word	index@(_ZN5flash24flash_fwd_splitkv_kernelI23Flash_fwd_kernel_traitsILi192ELi64ELi64ELi4ELb0ELb0EN7cutlass6half_tE19Flash_kernel_traitsILi192ELi64ELi64ELi4ES3_EELb0ELb0ELb0ELb0ELb1ELb1ELb0ELb0EEEvNS_16Flash_fwd_paramsE)
        /*02e4*/ 	.word	0x00000000


	//----- nvinfo : EIATTR_REGCOUNT
	.align		4
.L_134:
        /*02e8*/ 	.byte	0x04, 0x2f
        /*02ea*/ 	.short	(.L_136 - .L_135)
	.align		4
.L_135:
        /*02ec*/ 	.word	index@(_ZN5flash24flash_fwd_splitkv_kernelI23Flash_fwd_kernel_traitsILi192ELi64ELi64ELi4ELb0ELb0EN7cutlass6half_tE19Flash_kernel_traitsILi192ELi64ELi64ELi4ES3_EELb0ELb0ELb0ELb0ELb1ELb0ELb0ELb0EEEvNS_16Flash_fwd_paramsE)
        /*02f0*/ 	.word	0x000000d8


	//----- nvinfo : EIATTR_FRAME_SIZE
	.align		4
.L_136:
        /*02f4*/ 	.byte	0x04, 0x11
        /*02f6*/ 	.short	(.L_138 - .L_137)
	.align		4
.L_137:
        /*02f8*/ 	.word	index@(_ZN5flash24flash_fwd_splitkv_kernelI23Flash_fwd_kernel_traitsILi192ELi64ELi64ELi4ELb0ELb0EN7cutlass6half_tE19Flash_kernel_traitsILi192ELi64ELi64ELi4ES3_EELb0ELb0ELb0ELb0ELb1ELb0ELb0ELb0EEEvNS_16Flash_fwd_paramsE)
        /*02fc*/ 	.word	0x00000000


	//----- nvinfo : EIATTR_REGCOUNT
	.align		4
.L_138:
        /*0300*/ 	.byte	0x04, 0x2f
        /*0302*/ 	.short	(.L_140 - .L_139)
	.align		4
.L_139:
        /*0304*/ 	.word	index@(_ZN5flash24flash_fwd_splitkv_kernelI23Flash_fwd_kernel_traitsILi192ELi64ELi64ELi4ELb0ELb0EN7cutlass6half_tE19Flash_kernel_traitsILi192ELi64ELi64ELi4ES3_EELb0ELb1ELb0ELb0ELb0ELb1ELb1ELb1EEEvNS_16Flash_fwd_paramsE)
        /*0308*/ 	.word	0x000000e2


	//----- nvinfo : EIATTR_FRAME_SIZE
	.align		4
.L_140:
        /*030c*/ 	.byte	0x04, 0x11
        /*030e*/ 	.short	(.L_142 - .L_141)
	.align		4
.L_141:
        /*0310*/ 	.word	index@(_ZN5flash24flash_fwd_splitkv_kernelI23Flash_fwd_kernel_traitsILi192ELi64ELi64ELi4ELb0ELb0EN7cutlass6half_tE19Flash_kernel_traitsILi192ELi64ELi64ELi4ES3_EELb0ELb1ELb0ELb0ELb0ELb1ELb1ELb1EEEvNS_16Flash_fwd_paramsE)
        /*0314*/ 	.word	0x00000000


	//----- nvinfo : EIATTR_REGCOUNT
	.align		4
.L_142:
        /*0318*/ 	.byte	0x04, 0x2f
        /*031a*/ 	.short	(.L_144 - .L_143)
	.align		4
.L_143:
        /*031c*/ 	.word	index@(_ZN5flash24flash_fwd_splitkv_kernelI23Flash_fwd_kernel_traitsILi192ELi64ELi64ELi4ELb0ELb0EN7cutlass6half_tE19Flash_kernel_traitsILi192ELi64ELi64ELi4ES3_EELb0ELb1ELb0ELb0ELb0ELb0ELb1ELb1EEEvNS_16Flash_fwd_paramsE)
        /*0320*/ 	.word	0x000000e0


	//----- nvinfo : EIATTR_FRAME_SIZE
	.align		4
.L_144:
        /*0324*/ 	.byte	0x04, 0x11
        /*0326*/ 	.short	(.L_146 - .L_145)
	.align		4
.L_145:
        /*0328*/ 	.word	index@(_ZN5flash24flash_fwd_splitkv_kernelI23Flash_fwd_kernel_traitsILi192ELi64ELi64ELi4ELb0ELb0EN7cutlass6half_tE19Flash_kernel_traitsILi192ELi64ELi64ELi4ES3_EELb0ELb1ELb0ELb0ELb0ELb0ELb1ELb1EEEvNS_16Flash_fwd_paramsE)
        /*032c*/ 	.word	0x00000000


	//----- nvinfo : EIATTR_REGCOUNT
	.align		4
.L_146:
        /*0330*/ 	.byte	0x04, 0x2f
        /*0332*/ 	.short	(.L_148 - .L_147)
	.align		4
.L_147:
        /*0334*/ 	.word	index@(_ZN5flash24flash_fwd_splitkv_kernelI23Flash_fwd_kernel_traitsILi192ELi64ELi64ELi4ELb0ELb0EN7cutlass6half_tE19Flash_kernel_traitsILi192ELi64ELi64ELi4ES3_EELb0ELb1ELb0ELb0ELb0ELb1ELb1ELb0EEEvNS_16Flash_fwd_paramsE)
        /*0338*/ 	.word	0x000000f6


	//----- nvinfo : EIATTR_FRAME_SIZE
	.align		4
.L_148:
        /*033c*/ 	.byte	0x04, 0x11
        /*033e*/ 	.short	(.L_150 - .L_149)
	.align		4
.L_149:
        /*0340*/ 	.word	index@(_ZN5flash24flash_fwd_splitkv_kernelI23Flash_fwd_kernel_traitsILi192ELi64ELi64ELi4ELb0ELb0EN7cutlass6half_tE19Flash_kernel_traitsILi192ELi64ELi64ELi4ES3_EELb0ELb1ELb0ELb0ELb0ELb1ELb1ELb0EEEvNS_16Flash_fwd_paramsE)
        /*0344*/ 	.word	0x00000000


	//----- nvinfo : EIATTR_REGCOUNT
	.align		4
.L_150:
        /*0348*/ 	.byte	0x04, 0x2f
        /*034a*/ 	.short	(.L_152 - .L_151)
	.align		4
.L_151:
        /*034c*/ 	.word	index@(_ZN5flash24flash_fwd_splitkv_kernelI23Flash_fwd_kernel_traitsILi192ELi64ELi64ELi4ELb0ELb0EN7cutlass6half_tE19Flash_kernel_traitsILi192ELi64ELi64ELi4ES3_EELb0ELb1ELb0ELb0ELb0ELb0ELb1ELb0EEEvNS_16Flash_fwd_paramsE)
        /*0350*/ 	.word	0x000000e2


	//----- nvinfo : EIATTR_FRAME_SIZE
	.align		4
.L_152:
        /*0354*/ 	.byte	0x04, 0x11
        /*0356*/ 	.short	(.L_154 - .L_153)
	.align		4
.L_153:
        /*0358*/ 	.word	index@(_ZN5flash24flash_fwd_splitkv_kernelI23Flash_fwd_kernel_traitsILi192ELi64ELi64ELi4ELb0ELb0EN7cutlass6half_tE19Flash_kernel_traitsILi192ELi64ELi64ELi4ES3_EELb0ELb1ELb0ELb0ELb0ELb0ELb1ELb0EEEvNS_16Flash_fwd_paramsE)
        /*035c*/ 	.word	0x00000000


	//----- nvinfo : EIATTR_REGCOUNT
	.align		4
.L_154:
        /*0360*/ 	.byte	0x04, 0x2f
        /*0362*/ 	.short	(.L_156 - .L_155)
	.align		4
.L_155:
        /*0364*/ 	.word	index@(_ZN5flash24flash_fwd_splitkv_kernelI23Flash_fwd_kernel_traitsILi192ELi64ELi64ELi4ELb0ELb0EN7cutlass6half_tE19Flash_kernel_traitsILi192ELi64ELi64ELi4ES3_EELb0ELb1ELb0ELb0ELb0ELb1ELb0ELb1EEEvNS_16Flash_fwd_paramsE)
        /*0368*/ 	.word	0x000000e4


	//----- nvinfo : EIATTR_FRAME_SIZE
	.align		4
.L_156:
        /*036c*/ 	.byte	0x04, 0x11
        /*036e*/ 	.short	(.L_158 - .L_157)
	.align		4
.L_157:
        /*0370*/ 	.word	index@(_ZN5flash24flash_fwd_splitkv_kernelI23Flash_fwd_kernel_traitsILi192ELi64ELi64ELi4ELb0ELb0EN7cutlass6half_tE19Flash_kernel_traitsILi192ELi64ELi64ELi4ES3_EELb0ELb1ELb0ELb0ELb0ELb1ELb0ELb1EEEvNS_16Flash_fwd_paramsE)
        /*0374*/ 	.word	0x00000000


	//----- nvinfo : EIATTR_REGCOUNT
	.align		4
.L_158:
        /*0378*/ 	.byte	0x04, 0x2f
        /*037a*/ 	.short	(.L_160 - .L_159)
	.align		4
.L_159:
        /*037c*/ 	.word	index@(_ZN5flash24flash_fwd_splitkv_kernelI23Flash_fwd_kernel_traitsILi192ELi64ELi64ELi4ELb0ELb0EN7cutlass6half_tE19Flash_kernel_traitsILi192ELi64ELi64ELi4ES3_EELb0ELb1ELb0ELb0ELb0ELb0ELb0ELb1EEEvNS_16Flash_fwd_paramsE)
        /*0380*/ 	.word	0x000000e2


	//----- nvinfo : EIATTR_FRAME_SIZE
	.align		4
.L_160:
        /*0384*/ 	.byte	0x04, 0x11
        /*0386*/ 	.short	(.L_162 - .L_161)
	.align		4
.L_161:
        /*0388*/ 	.word	index@(_ZN5flash24flash_fwd_splitkv_kernelI23Flash_fwd_kernel_traitsILi192ELi64ELi64ELi4ELb0ELb0EN7cutlass6half_tE19Flash_kernel_traitsILi192ELi64ELi64ELi4ES3_EELb0ELb1ELb0ELb0ELb0ELb0ELb0ELb1EEEvNS_16Flash_fwd_paramsE)
        /*038c*/ 	.word	0x00000000


	//----- nvinfo : EIATTR_REGCOUNT
	.align		4
.L_162:
        /*0390*/ 	.byte	0x04, 0x2f
        /*0392*/ 	.short	(.L_164 - .L_163)
	.align		4
.L_163:
        /*0394*/ 	.word	index@(_ZN5flash24flash_fwd_splitkv_kernelI23Flash_fwd_kernel_traitsILi192ELi64ELi64ELi4ELb0ELb0EN7cutlass6half_tE19Flash_kernel_traitsILi192ELi64ELi64ELi4ES3_EELb0ELb1ELb0ELb0ELb0ELb1ELb0ELb0EEEvNS_16Flash_fwd_paramsE)
        /*0398*/ 	.word	0x000000f8


	//----- nvinfo : EIATTR_FRAME_SIZE
	.align		4
.L_164:
        /*039c*/ 	.byte	0x04, 0x11
        /*039e*/ 	.short	(.L_166 - .L_165)
	.align		4
.L_165:
        /*03a0*/ 	.word	index@(_ZN5flash24flash_fwd_splitkv_kernelI23Flash_fwd_kernel_traitsILi192ELi64ELi64ELi4ELb0ELb0EN7cutlass6half_tE19Flash_kernel_traitsILi192ELi64ELi64ELi4ES3_EELb0ELb1ELb0ELb0ELb0ELb1ELb0ELb0EEEvNS_16Flash_fwd_paramsE)
        /*03a4*/ 	.word	0x00000000


	//----- nvinfo : EIATTR_REGCOUNT
	.align		4
.L_166:
        /*03a8*/ 	.byte	0x04, 0x2f
        /*03aa*/ 	.short	(.L_168 - .L_167)
	.align		4
.L_167:
        /*03ac*/ 	.word	index@(_ZN5flash24flash_fwd_splitkv_kernelI23Flash_fwd_kernel_traitsILi192ELi64ELi64ELi4ELb0ELb0EN7cutlass6half_tE19Flash_kernel_traitsILi192ELi64ELi64ELi4ES3_EELb0ELb1ELb0ELb0ELb0ELb0ELb0ELb0EEEvNS_16Flash_fwd_paramsE)
        /*03b0*/ 	.word	0x000000e3


	//----- nvinfo : EIATTR_FRAME_SIZE
	.align		4
.L_168:
        /*03b4*/ 	.byte	0x04, 0x11
        /*03b6*/ 	.short	(.L_170 - .L_169)
	.align		4
.L_169:
        /*03b8*/ 	.word	index@(_ZN5flash24flash_fwd_splitkv_kernelI23Flash_fwd_kernel_traitsILi192ELi64ELi64ELi4ELb0ELb0EN7cutlass6half_tE19Flash_kernel_traitsILi192ELi64ELi64ELi4ES3_EELb0ELb1ELb0ELb0ELb0ELb0ELb0ELb0EEEvNS_16Flash_fwd_paramsE)
        /*03bc*/ 	.word	0x00000000


	//----- nvinfo : EIATTR_REGCOUNT
	.align		4
.L_170:
        /*03c0*/ 	.byte	0x04, 0x2f
        /*03c2*/ 	.short	(.L_172 - .L_171)
	.align		4
.L_171:
        /*03c4*/ 	.word	index@(_ZN5flash24flash_fwd_splitkv_kernelI23Flash_fwd_kernel_traitsILi192ELi64ELi64ELi4ELb0ELb0EN7cutlass6half_tE19Flash_kernel_traitsILi192ELi64ELi64ELi4ES3_EELb0ELb0ELb0ELb0ELb0ELb1ELb1ELb1EEEvNS_16Flash_fwd_paramsE)
        /*03c8*/ 	.word	0x000000e0


	//----- nvinfo : EIATTR_FRAME_SIZE
	.align		4
.L_172:
        /*03cc*/ 	.byte	0x04, 0x11
        /*03ce*/ 	.short	(.L_174 - .L_173)
	.align		4
.L_173:
        /*03d0*/ 	.word	index@(_ZN5flash24flash_fwd_splitkv_kernelI23Flash_fwd_kernel_traitsILi192ELi64ELi64ELi4ELb0ELb0EN7cutlass6half_tE19Flash_kernel_traitsILi192ELi64ELi64ELi4ES3_EELb0ELb0ELb0ELb0ELb0ELb1ELb1ELb1EEEvNS_16Flash_fwd_paramsE)
        /*03d4*/ 	.word	0x00000000


	//----- nvinfo : EIATTR_REGCOUNT
	.align		4
.L_174:
        /*03d8*/ 	.byte	0x04, 0x2f
        /*03da*/ 	.short	(.L_176 - .L_175)
	.align		4
.L_175:
        /*03dc*/ 	.word	index@(_ZN5flash24flash_fwd_splitkv_kernelI23Flash_fwd_kernel_traitsILi192ELi64ELi64ELi4ELb0ELb0EN7cutlass6half_tE19Flash_kernel_traitsILi192ELi64ELi64ELi4ES3_EELb0ELb0ELb0ELb0ELb0ELb0ELb1ELb1EEEvNS_16Flash_fwd_paramsE)
        /*03e0*/ 	.word	0x000000d8


	//----- nvinfo : EIATTR_FRAME_SIZE
	.align		4
.L_176:
        /*03e4*/ 	.byte	0x04, 0x11
        /*03e6*/ 	.short	(.L_178 - .L_177)
	.align		4
.L_177:
        /*03e8*/ 	.word	index@(_ZN5flash24flash_fwd_splitkv_kernelI23Flash_fwd_kernel_traitsILi192ELi64ELi64ELi4ELb0ELb0EN7cutlass6half_tE19Flash_kernel_traitsILi192ELi64ELi64ELi4ES3_EELb0ELb0ELb0ELb0ELb0ELb0ELb1ELb1EEEvNS_16Flash_fwd_paramsE)
        /*03ec*/ 	.word	0x00000000


	//----- nvinfo : EIATTR_REGCOUNT
	.align		4
.L_178:
        /*03f0*/ 	.byte	0x04, 0x2f
        /*03f2*/ 	.short	(.L_180 - .L_179)
	.align		4
.L_179:
        /*03f4*/ 	.word	index@(_ZN5flash24flash_fwd_splitkv_kernelI23Flash_fwd_kernel_traitsILi192ELi64ELi64ELi4ELb0ELb0EN7cutlass6half_tE19Flash_kernel_traitsILi192ELi64ELi64ELi4ES3_EELb0ELb0ELb0ELb0ELb0ELb1ELb1ELb0EEEvNS_16Flash_fwd_paramsE)
        /*03f8*/ 	.word	0x000000f4


	//----- nvinfo : EIATTR_FRAME_SIZE
	.align		4
.L_180:
        /*03fc*/ 	.byte	0x04, 0x11
        /*03fe*/ 	.short	(.L_182 - .L_181)
	.align		4
.L_181:
        /*0400*/ 	.word	index@(_ZN5flash24flash_fwd_splitkv_kernelI23Flash_fwd_kernel_traitsILi192ELi64ELi64ELi4ELb0ELb0EN7cutlass6half_tE19Flash_kernel_traitsILi192ELi64ELi64ELi4ES3_EELb0ELb0ELb0ELb0ELb0ELb1ELb1ELb0EEEvNS_16Flash_fwd_paramsE)
        /*0404*/ 	.word	0x00000000


	//----- nvinfo : EIATTR_REGCOUNT
	.align		4
.L_182:
        /*0408*/ 	.byte	0x04, 0x2f
        /*040a*/ 	.short	(.L_184 - .L_183)
	.align		4
.L_183:
        /*040c*/ 	.word	index@(_ZN5flash24flash_fwd_splitkv_kernelI23Flash_fwd_kernel_traitsILi192ELi64ELi64ELi4ELb0ELb0EN7cutlass6half_tE19Flash_kernel_traitsILi192ELi64ELi64ELi4ES3_EELb0ELb0ELb0ELb0ELb0ELb0ELb1ELb0EEEvNS_16Flash_fwd_paramsE)
        /*0410*/ 	.word	0x000000d8


	//----- nvinfo : EIATTR_FRAME_SIZE
	.align		4
.L_184:
        /*0414*/ 	.byte	0x04, 0x11
        /*0416*/ 	.short	(.L_186 - .L_185)
	.align		4
.L_185:
        /*0418*/ 	.word	index@(_ZN5flash24flash_fwd_splitkv_kernelI23Flash_fwd_kernel_traitsILi192ELi64ELi64ELi4ELb0ELb0EN7cutlass6half_tE19Flash_kernel_traitsILi192ELi64ELi64ELi4ES3_EELb0ELb0ELb0ELb0ELb0ELb0ELb1ELb0EEEvNS_16Flash_fwd_paramsE)
        /*041c*/ 	.word	0x00000000


	//----- nvinfo : EIATTR_REGCOUNT
	.align		4
.L_186:
        /*0420*/ 	.byte	0x04, 0x2f
        /*0422*/ 	.short	(.L_188 - .L_187)
	.align		4
.L_187:
        /*0424*/ 	.word	index@(_ZN5flash24flash_fwd_splitkv_kernelI23Flash_fwd_kernel_traitsILi192ELi64ELi64ELi4ELb0ELb0EN7cutlass6half_tE19Flash_kernel_traitsILi192ELi64ELi64ELi4ES3_EELb0ELb0ELb0ELb0ELb0ELb1ELb0ELb1EEEvNS_16Flash_fwd_paramsE)
        /*0428*/ 	.word	0x000000e0


	//----- nvinfo : EIATTR_FRAME_SIZE
	.align		4
.L_188:
        /*042c*/ 	.byte	0x04, 0x11
        /*042e*/ 	.short	(.L_190 - .L_189)
	.align		4
.L_189:
        /*0430*/ 	.word	index@(_ZN5flash24flash_fwd_splitkv_kernelI23Flash_fwd_kernel_traitsILi192ELi64ELi64ELi4ELb0ELb0EN7cutlass6half_tE19Flash_kernel_traitsILi192ELi64ELi64ELi4ES3_EELb0ELb0ELb0ELb0ELb0ELb1ELb0ELb1EEEvNS_16Flash_fwd_paramsE)
        /*0434*/ 	.word	0x00000000


	//----- nvinfo : EIATTR_REGCOUNT
	.align		4
.L_190:
        /*0438*/ 	.byte	0x04, 0x2f
        /*043a*/ 	.short	(.L_192 - .L_191)
	.align		4
.L_191:
        /*043c*/ 	.word	index@(_ZN5flash24flash_fwd_splitkv_kernelI23Flash_fwd_kernel_traitsILi192ELi64ELi64ELi4ELb0ELb0EN7cutlass6half_tE19Flash_kernel_traitsILi192ELi64ELi64ELi4ES3_EELb0ELb0ELb0ELb0ELb0ELb0ELb0ELb1EEEvNS_16Flash_fwd_paramsE)
        /*0440*/ 	.word	0x000000d6


	//----- nvinfo : EIATTR_FRAME_SIZE
	.align		4
.L_192:
        /*0444*/ 	.byte	0x04, 0x11
        /*0446*/ 	.short	(.L_194 - .L_193)
	.align		4
.L_193:
        /*0448*/ 	.word	index@(_ZN5flash24flash_fwd_splitkv_kernelI23Flash_fwd_kernel_traitsILi192ELi64ELi64ELi4ELb0ELb0EN7cutlass6half_tE19Flash_kernel_traitsILi192ELi64ELi64ELi4ES3_EELb0ELb0ELb0ELb0ELb0ELb0ELb0ELb1EEEvNS_16Flash_fwd_paramsE)
        /*044c*/ 	.word	0x00000000


	//----- nvinfo : EIATTR_REGCOUNT
	.align		4
.L_194:
        /*0450*/ 	.byte	0x04, 0x2f
        /*0452*/ 	.short	(.L_196 - .L_195)
	.align		4
.L_195:
        /*0454*/ 	.word	index@(_ZN5flash24flash_fwd_splitkv_kernelI23Flash_fwd_kernel_traitsILi192ELi64ELi64ELi4ELb0ELb0EN7cutlass6half_tE19Flash_kernel_traitsILi192ELi64ELi64ELi4ES3_EELb0ELb0ELb0ELb0ELb0ELb1ELb0ELb0EEEvNS_16Flash_fwd_paramsE)
        /*0458*/ 	.word	0x000000fe


	//----- nvinfo : EIATTR_FRAME_SIZE
	.align		4
.L_196:
        /*045c*/ 	.byte	0x04, 0x11
        /*045e*/ 	.short	(.L_198 - .L_197)
	.align		4
.L_197:
        /*0460*/ 	.word	index@(_ZN5flash24flash_fwd_splitkv_kernelI23Flash_fwd_kernel_traitsILi192ELi64ELi64ELi4ELb0ELb0EN7cutlass6half_tE19Flash_kernel_traitsILi192ELi64ELi64ELi4ES3_EELb0ELb0ELb0ELb0ELb0ELb1ELb0ELb0EEEvNS_16Flash_fwd_paramsE)
        /*0464*/ 	.word	0x00000000


	//----- nvinfo : EIATTR_REGCOUNT
	.align		4
.L_198:
        /*0468*/ 	.byte	0x04, 0x2f
        /*046a*/ 	.short	(.L_200 - .L_199)
	.align		4
.L_199:
        /*046c*/ 	.word	index@(_ZN5flash24flash_fwd_splitkv_kernelI23Flash_fwd_kernel_traitsILi192ELi64ELi64ELi4ELb0ELb0EN7cutlass6half_tE19Flash_kernel_traitsILi192ELi64ELi64ELi4ES3_EELb0ELb0ELb0ELb0ELb0ELb0ELb0ELb0EEEvNS_16Flash_fwd_paramsE)
        /*0470*/ 	.word	0x000000d8


	//----- nvinfo : EIATTR_FRAME_SIZE
	.align		4
.L_200:
        /*0474*/ 	.byte	0x04, 0x11
        /*0476*/ 	.short	(.L_202 - .L_201)
	.align		4
.L_201:
        /*0478*/ 	.word	index@(_ZN5flash24flash_fwd_splitkv_kernelI23Flash_fwd_kernel_traitsILi192ELi64ELi64ELi4ELb0ELb0EN7cutlass6half_tE19Flash_kernel_traitsILi192ELi64ELi64ELi4ES3_EELb0ELb0ELb0ELb0ELb0ELb0ELb0ELb0EEEvNS_16Flash_fwd_paramsE)
        /*047c*/ 	.word	0x00000000


	//----- nvinfo : EIATTR_REGCOUNT
	.align		4
.L_202:
        /*0480*/ 	.byte	0x04, 0x2f
        /*0482*/ 	.short	(.L_204 - .L_203)
	.align		4
.L_203:
        /*0484*/ 	.word	index@(_ZN5flash32flash_fwd_splitkv_combine_kernelI23Flash_fwd_kernel_traitsILi192ELi64ELi64ELi4ELb0ELb0EN7cutlass6half_tE19Flash_kernel_traitsILi192ELi64ELi64ELi4ES3_EELi8ELi1ELb1EEEvNS_16Flash_fwd_paramsE)
        /*0488*/ 	.word	0x0000002a


	//----- nvinfo : EIATTR_FRAME_SIZE
	.align		4
.L_204:
        /*048c*/ 	.byte	0x04, 0x11
        /*048e*/ 	.short	(.L_206 - .L_205)
	.align		4
.L_205:
        /*0490*/ 	.word	index@($__internal_13_$__cuda_sm20_div_s64)
        /*0494*/ 	.word	0x00000000


	//----- nvinfo : EIATTR_FRAME_SIZE
	.align		4
.L_206:
        /*0498*/ 	.byte	0x04, 0x11
        /*049a*/ 	.short	(.L_208 - .L_207)
	.align		4
.L_207:
        /*049c*/ 	.word	index@(_ZN5flash32flash_fwd_splitkv_combine_kernelI23Flash_fwd_kernel_traitsILi192ELi64ELi64ELi4ELb0ELb0EN7cutlass6half_tE19Flash_kernel_traitsILi192ELi64ELi64ELi4ES3_EELi8ELi1ELb1EEEvNS_16Flash_fwd_paramsE)
        /*04a0*/ 	.word	0x00000000


	//----- nvinfo : EIATTR_REGCOUNT
	.align		4
.L_208:
        /*04a4*/ 	.byte	0x04, 0x2f
        /*04a6*/ 	.short	(.L_210 - .L_209)
	.align		4
.L_209:
        /*04a8*/ 	.word	index@(_ZN5flash32flash_fwd_splitkv_combine_kernelI23Flash_fwd_kernel_traitsILi192ELi64ELi64ELi4ELb0ELb0EN7cutlass6half_tE19Flash_kernel_traitsILi192ELi64ELi64ELi4ES3_EELi8ELi2ELb1EEEvNS_16Flash_fwd_paramsE)
        /*04ac*/ 	.word	0x0000002a


	//----- nvinfo : EIATTR_FRAME_SIZE
	.align		4
.L_210:
        /*04b0*/ 	.byte	0x04, 0x11
        /*04b2*/ 	.short	(.L_212 - .L_211)
	.align		4
.L_211:
        /*04b4*/ 	.word	index@($__internal_12_$__cuda_sm20_div_s64)
        /*04b8*/ 	.word	0x00000000


	//----- nvinfo : EIATTR_FRAME_SIZE
	.align		4
.L_212:
        /*04bc*/ 	.byte	0x04, 0x11
        /*04be*/ 	.short	(.L_214 - .L_213)
	.align		4
.L_213:
        /*04c0*/ 	.word	index@(_ZN5flash32flash_fwd_splitkv_combine_kernelI23Flash_fwd_kernel_traitsILi192ELi64ELi64ELi4ELb0ELb0EN7cutlass6half_tE19Flash_kernel_traitsILi192ELi64ELi64ELi4ES3_EELi8ELi2ELb1EEEvNS_16Flash_fwd_paramsE)
        /*04c4*/ 	.word	0x00000000


	//----- nvinfo : EIATTR_REGCOUNT
	.align		4
.L_214:
        /*04c8*/ 	.byte	0x04, 0x2f
        /*04ca*/ 	.short	(.L_216 - .L_215)
	.align		4
.L_215:
        /*04cc*/ 	.word	index@(_ZN5flash32flash_fwd_splitkv_combine_kernelI23Flash_fwd_kernel_traitsILi192ELi64ELi64ELi4ELb0ELb0EN7cutlass6half_tE19Flash_kernel_traitsILi192ELi64ELi64ELi4ES3_EELi8ELi3ELb1EEEvNS_16Flash_fwd_paramsE)
        /*04d0*/ 	.word	0x0000002a


	//----- nvinfo : EIATTR_FRAME_SIZE
	.align		4
.L_216:
        /*04d4*/ 	.byte	0x04, 0x11
        /*04d6*/ 	.short	(.L_218 - .L_217)
	.align		4
.L_217:
        /*04d8*/ 	.word	index@($__internal_11_$__cuda_sm20_div_s64)
        /*04dc*/ 	.word	0x00000000


	//----- nvinfo : EIATTR_FRAME_SIZE
	.align		4
.L_218:
        /*04e0*/ 	.byte	0x04, 0x11
        /*04e2*/ 	.short	(.L_220 - .L_219)
	.align		4
.L_219:
        /*04e4*/ 	.word	index@(_ZN5flash32flash_fwd_splitkv_combine_kernelI23Flash_fwd_kernel_traitsILi192ELi64ELi64ELi4ELb0ELb0EN7cutlass6half_tE19Flash_kernel_traitsILi192ELi64ELi64ELi4ES3_EELi8ELi3ELb1EEEvNS_16Flash_fwd_paramsE)
        /*04e8*/ 	.word	0x00000000


	//----- nvinfo : EIATTR_REGCOUNT
	.align		4
.L_220:
        /*04ec*/ 	.byte	0x04, 0x2f
        /*04ee*/ 	.short	(.L_222 - .L_221)
	.align		4
.L_221:
        /*04f0*/ 	.word	index@(_ZN5flash32flash_fwd_splitkv_combine_kernelI23Flash_fwd_kernel_traitsILi192ELi64ELi64ELi4ELb0ELb0EN7cutlass6half_tE19Flash_kernel_traitsILi192ELi64ELi64ELi4ES3_EELi8ELi4ELb1EEEvNS_16Flash_fwd_paramsE)
        /*04f4*/ 	.word	0x0000002a


	//----- nvinfo : EIATTR_FRAME_SIZE
	.align		4
.L_222:
        /*04f8*/ 	.byte	0x04, 0x11
        /*04fa*/ 	.short	(.L_224 - .L_223)
	.align		4
.L_223:
        /*04fc*/ 	.word	index@($__internal_10_$__cuda_sm20_div_s64)
        /*0500*/ 	.word	0x00000000


	//----- nvinfo : EIATTR_FRAME_SIZE
	.align		4
.L_224:
        /*0504*/ 	.byte	0x04, 0x11
        /*0506*/ 	.short	(.L_226 - .L_225)
	.align		4
.L_225:
        /*0508*/ 	.word	index@(_ZN5flash32flash_fwd_splitkv_combine_kernelI23Flash_fwd_kernel_traitsILi192ELi64ELi64ELi4ELb0ELb0EN7cutlass6half_tE19Flash_kernel_traitsILi192ELi64ELi64ELi4ES3_EELi8ELi4ELb1EEEvNS_16Flash_fwd_paramsE)
        /*050c*/ 	.word	0x00000000


	//----- nvinfo : EIATTR_REGCOUNT
	.align		4
.L_226:
        /*0510*/ 	.byte	0x04, 0x2f
        /*0512*/ 	.short	(.L_228 - .L_227)
	.align		4
.L_227:
        /*0514*/ 	.word	index@(_ZN5flash32flash_fwd_splitkv_combine_kernelI23Flash_fwd_kernel_traitsILi192ELi64ELi64ELi4ELb0ELb0EN7cutlass6half_tE19Flash_kernel_traitsILi192ELi64ELi64ELi4ES3_EELi8ELi5ELb1EEEvNS_16Flash_fwd_paramsE)
        /*0518*/ 	.word	0x0000002a


	//----- nvinfo : EIATTR_FRAME_SIZE
	.align		4
.L_228:
        /*051c*/ 	.byte	0x04, 0x11
        /*051e*/ 	.short	(.L_230 - .L_229)
	.align		4
.L_229:
        /*0520*/ 	.word	index@($__internal_9_$__cuda_sm20_div_s64)
        /*0524*/ 	.word	0x00000000


	//----- nvinfo : EIATTR_FRAME_SIZE
	.align		4
.L_230:
        /*0528*/ 	.byte	0x04, 0x11
        /*052a*/ 	.short	(.L_232 - .L_231)
	.align		4
.L_231:
        /*052c*/ 	.word	index@(_ZN5flash32flash_fwd_splitkv_combine_kernelI23Flash_fwd_kernel_traitsILi192ELi64ELi64ELi4ELb0ELb0EN7cutlass6half_tE19Flash_kernel_traitsILi192ELi64ELi64ELi4ES3_EELi8ELi5ELb1EEEvNS_16Flash_fwd_paramsE)
        /*0530*/ 	.word	0x00000000


	//----- nvinfo : EIATTR_REGCOUNT
	.align		4
.L_232:
        /*0534*/ 	.byte	0x04, 0x2f
        /*0536*/ 	.short	(.L_234 - .L_233)
	.align		4
.L_233:
        /*0538*/ 	.word	index@(_ZN5flash32flash_fwd_splitkv_combine_kernelI23Flash_fwd_kernel_traitsILi192ELi64ELi64ELi4ELb0ELb0EN7cutlass6half_tE19Flash_kernel_traitsILi192ELi64ELi64ELi4ES3_EELi8ELi6ELb1EEEvNS_16Flash_fwd_paramsE)
        /*053c*/ 	.word	0x00000032


	//----- nvinfo : EIATTR_FRAME_SIZE
	.align		4
.L_234:
        /*0540*/ 	.byte	0x04, 0x11
        /*0542*/ 	.short	(.L_236 - .L_235)
	.align		4
.L_235:
        /*0544*/ 	.word	index@($__internal_8_$__cuda_sm20_div_s64)
        /*0548*/ 	.word	0x00000000


	//----- nvinfo : EIATTR_FRAME_SIZE
	.align		4
.L_236:
        /*054c*/ 	.byte	0x04, 0x11
        /*054e*/ 	.short	(.L_238 - .L_237)
	.align		4
.L_237:
        /*0550*/ 	.word	index@(_ZN5flash32flash_fwd_splitkv_combine_kernelI23Flash_fwd_kernel_traitsILi192ELi64ELi64ELi4ELb0ELb0EN7cutlass6half_tE19Flash_kernel_traitsILi192ELi64ELi64ELi4ES3_EELi8ELi6ELb1EEEvNS_16Flash_fwd_paramsE)
        /*0554*/ 	.word	0x00000000


	//----- nvinfo : EIATTR_REGCOUNT
	.align		4
.L_238:
        /*0558*/ 	.byte	0x04, 0x2f
        /*055a*/ 	.short	(.L_240 - .L_239)
	.align		4
.L_239:
        /*055c*/ 	.word	index@(_ZN5flash32flash_fwd_splitkv_combine_kernelI23Flash_fwd_kernel_traitsILi192ELi64ELi64ELi4ELb0ELb0EN7cutlass6half_tE19Flash_kernel_traitsILi192ELi64ELi64ELi4ES3_EELi8ELi7ELb1EEEvNS_16Flash_fwd_paramsE)
        /*0560*/ 	.word	0x00000036


	//----- nvinfo : EIATTR_FRAME_SIZE
	.align		4
.L_240:
        /*0564*/ 	.byte	0x04, 0x11
        /*0566*/ 	.short	(.L_242 - .L_241)
	.align		4
.L_241:
        /*0568*/ 	.word	index@($__internal_7_$__cuda_sm20_div_s64)
        /*056c*/ 	.word	0x00000000


	//----- nvinfo : EIATTR_FRAME_SIZE
	.align		4
.L_242:
        /*0570*/ 	.byte	0x04, 0x11
        /*0572*/ 	.short	(.L_244 - .L_243)
	.align		4
.L_243:
        /*0574*/ 	.word	index@(_ZN5flash32flash_fwd_splitkv_combine_kernelI23Flash_fwd_kernel_traitsILi192ELi64ELi64ELi4ELb0ELb0EN7cutlass6half_tE19Flash_kernel_traitsILi192ELi64ELi64ELi4ES3_EELi8ELi7ELb1EEEvNS_16Flash_fwd_paramsE)
        /*0578*/ 	.word	0x00000000


	//----- nvinfo : EIATTR_REGCOUNT
	.align		4
.L_244:
        /*057c*/ 	.byte	0x04, 0x2f
        /*057e*/ 	.short	(.L_246 - .L_245)
	.align		4
.L_245:
        /*0580*/ 	.word	index@(_ZN5flash32flash_fwd_splitkv_combine_kernelI23Flash_fwd_kernel_traitsILi192ELi64ELi64ELi4ELb0ELb0EN7cutlass6half_tE19Flash_kernel_traitsILi192ELi64ELi64ELi4ES3_EELi8ELi1ELb0EEEvNS_16Flash_fwd_paramsE)
        /*0584*/ 	.word	0x0000002a


	//----- nvinfo : EIATTR_FRAME_SIZE
	.align		4
.L_246:
        /*0588*/ 	.byte	0x04, 0x11
        /*058a*/ 	.short	(.L_248 - .L_247)
	.align		4
.L_247:
        /*058c*/ 	.word	index@($__internal_6_$__cuda_sm20_div_s64)
        /*0590*/ 	.word	0x00000000


	//----- nvinfo : EIATTR_FRAME_SIZE
	.align		4
.L_248:
        /*0594*/ 	.byte	0x04, 0x11
        /*0596*/ 	.short	(.L_250 - .L_249)
	.align		4
.L_249:
        /*0598*/ 	.word	index@(_ZN5flash32flash_fwd_splitkv_combine_kernelI23Flash_fwd_kernel_traitsILi192ELi64ELi64ELi4ELb0ELb0EN7cutlass6half_tE19Flash_kernel_traitsILi192ELi64ELi64ELi4ES3_EELi8ELi1ELb0EEEvNS_16Flash_fwd_paramsE)
        /*059c*/ 	.word	0x00000000


	//----- nvinfo : EIATTR_REGCOUNT
	.align		4
.L_250:
        /*05a0*/ 	.byte	0x04, 0x2f
        /*05a2*/ 	.short	(.L_252 - .L_251)
	.align		4
.L_251:
        /*05a4*/ 	.word	index@(_ZN5flash32flash_fwd_splitkv_combine_kernelI23Flash_fwd_kernel_traitsILi192ELi64ELi64ELi4ELb0ELb0EN7cutlass6half_tE19Flash_kernel_traitsILi192ELi64ELi64ELi4ES3_EELi8ELi2ELb0EEEvNS_16Flash_fwd_paramsE)
        /*05a8*/ 	.word	0x0000002a


	//----- nvinfo : EIATTR_FRAME_SIZE
	.align		4
.L_252:
        /*05ac*/ 	.byte	0x04, 0x11
        /*05ae*/ 	.short	(.L_254 - .L_253)
	.align		4
.L_253:
        /*05b0*/ 	.word	index@($__internal_5_$__cuda_sm20_div_s64)
        /*05b4*/ 	.word	0x00000000


	//----- nvinfo : EIATTR_FRAME_SIZE
	.align		4
.L_254:
        /*05b8*/ 	.byte	0x04, 0x11
        /*05ba*/ 	.short	(.L_256 - .L_255)
	.align		4
.L_255:
        /*05bc*/ 	.word	index@(_ZN5flash32flash_fwd_splitkv_combine_kernelI23Flash_fwd_kernel_traitsILi192ELi64ELi64ELi4ELb0ELb0EN7cutlass6half_tE19Flash_kernel_traitsILi192ELi64ELi64ELi4ES3_EELi8ELi2ELb0EEEvNS_16Flash_fwd_paramsE)
        /*05c0*/ 	.word	0x00000000


	//----- nvinfo : EIATTR_REGCOUNT
	.align		4
.L_256:
        /*05c4*/ 	.byte	0x04, 0x2f
        /*05c6*/ 	.short	(.L_258 - .L_257)
	.align		4
.L_257:
        /*05c8*/ 	.word	index@(_ZN5flash32flash_fwd_splitkv_combine_kernelI23Flash_fwd_kernel_traitsILi192ELi64ELi64ELi4ELb0ELb0EN7cutlass6half_tE19Flash_kernel_traitsILi192ELi64ELi64ELi4ES3_EELi8ELi3ELb0EEEvNS_16Flash_fwd_paramsE)
        /*05cc*/ 	.word	0x0000002a


	//----- nvinfo : EIATTR_FRAME_SIZE
	.align		4
.L_258:
        /*05d0*/ 	.byte	0x04, 0x11
        /*05d2*/ 	.short	(.L_260 - .L_259)
	.align		4
.L_259:
        /*05d4*/ 	.word	index@($__internal_4_$__cuda_sm20_div_s64)
        /*05d8*/ 	.word	0x00000000


	//----- nvinfo : EIATTR_FRAME_SIZE
	.align		4
.L_260:
        /*05dc*/ 	.byte	0x04, 0x11
        /*05de*/ 	.short	(.L_262 - .L_261)
	.align		4
.L_261:
        /*05e0*/ 	.word	index@(_ZN5flash32flash_fwd_splitkv_combine_kernelI23Flash_fwd_kernel_traitsILi192ELi64ELi64ELi4ELb0ELb0EN7cutlass6half_tE19Flash_kernel_traitsILi192ELi64ELi64ELi4ES3_EELi8ELi3ELb0EEEvNS_16Flash_fwd_paramsE)
        /*05e4*/ 	.word	0x00000000


	//----- nvinfo : EIATTR_REGCOUNT
	.align		4
.L_262:
        /*05e8*/ 	.byte	0x04, 0x2f
        /*05ea*/ 	.short	(.L_264 - .L_263)
	.align		4
.L_263:
        /*05ec*/ 	.word	index@(_ZN5flash32flash_fwd_splitkv_combine_kernelI23Flash_fwd_kernel_traitsILi192ELi64ELi64ELi4ELb0ELb0EN7cutlass6half_tE19Flash_kernel_traitsILi192ELi64ELi64ELi4ES3_EELi8ELi4ELb0EEEvNS_16Flash_fwd_paramsE)
        /*05f0*/ 	.word	0x0000002c


	//----- nvinfo : EIATTR_FRAME_SIZE
	.align		4
.L_264:
        /*05f4*/ 	.byte	0x04, 0x11
        /*05f6*/ 	.short	(.L_266 - .L_265)
	.align		4
.L_265:
        /*05f8*/ 	.word	index@($__internal_3_$__cuda_sm20_div_s64)
        /*05fc*/ 	.word	0x00000000


	//----- nvinfo : EIATTR_FRAME_SIZE
	.align		4
.L_266:
        /*0600*/ 	.byte	0x04, 0x11
        /*0602*/ 	.short	(.L_268 - .L_267)
	.align		4
.L_267:
        /*0604*/ 	.word	index@(_ZN5flash32flash_fwd_splitkv_combine_kernelI23Flash_fwd_kernel_traitsILi192ELi64ELi64ELi4ELb0ELb0EN7cutlass6half_tE19Flash_kernel_traitsILi192ELi64ELi64ELi4ES3_EELi8ELi4ELb0EEEvNS_16Flash_fwd_paramsE)
        /*0608*/ 	.word	0x00000000


	//----- nvinfo : EIATTR_REGCOUNT
	.align		4
.L_268:
        /*060c*/ 	.byte	0x04, 0x2f
        /*060e*/ 	.short	(.L_270 - .L_269)
	.align		4
.L_269:
        /*0610*/ 	.word	index@(_ZN5flash32flash_fwd_splitkv_combine_kernelI23Flash_fwd_kernel_traitsILi192ELi64ELi64ELi4ELb0ELb0EN7cutlass6half_tE19Flash_kernel_traitsILi192ELi64ELi64ELi4ES3_EELi8ELi5ELb0EEEvNS_16Flash_fwd_paramsE)
        /*0614*/ 	.word	0x0000002c


	//----- nvinfo : EIATTR_FRAME_SIZE
	.align		4
.L_270:
        /*0618*/ 	.byte	0x04, 0x11
        /*061a*/ 	.short	(.L_272 - .L_271)
	.align		4
.L_271:
        /*061c*/ 	.word	index@($__internal_2_$__cuda_sm20_div_s64)
        /*0620*/ 	.word	0x00000000


	//----- nvinfo : EIATTR_FRAME_SIZE
	.align		4
.L_272:
        /*0624*/ 	.byte	0x04, 0x11
        /*0626*/ 	.short	(.L_274 - .L_273)
	.align		4
.L_273:
        /*0628*/ 	.word	index@(_ZN5flash32flash_fwd_splitkv_combine_kernelI23Flash_fwd_kernel_traitsILi192ELi64ELi64ELi4ELb0ELb0EN7cutlass6half_tE19Flash_kernel_traitsILi192ELi64ELi64ELi4ES3_EELi8ELi5ELb0EEEvNS_16Flash_fwd_paramsE)
        /*062c*/ 	.word	0x00000000


	//----- nvinfo : EIATTR_REGCOUNT
	.align		4
.L_274:
        /*0630*/ 	.byte	0x04, 0x2f
        /*0632*/ 	.short	(.L_276 - .L_275)
	.align		4
.L_275:
        /*0634*/ 	.word	index@(_ZN5flash32flash_fwd_splitkv_combine_kernelI23Flash_fwd_kernel_traitsILi192ELi64ELi64ELi4ELb0ELb0EN7cutlass6half_tE19Flash_kernel_traitsILi192ELi64ELi64ELi4ES3_EELi8ELi6ELb0EEEvNS_16Flash_fwd_paramsE)
        /*0638*/ 	.word	0x0000002e


	//----- nvinfo : EIATTR_FRAME_SIZE
	.align		4
.L_276:
        /*063c*/ 	.byte	0x04, 0x11
        /*063e*/ 	.short	(.L_278 - .L_277)
	.align		4
.L_277:
        /*0640*/ 	.word	index@($__internal_1_$__cuda_sm20_div_s64)
        /*0644*/ 	.word	0x00000000


	//----- nvinfo : EIATTR_FRAME_SIZE
	.align		4
.L_278:
        /*0648*/ 	.byte	0x04, 0x11
        /*064a*/ 	.short	(.L_280 - .L_279)
	.align		4
.L_279:
        /*064c*/ 	.word	index@(_ZN5flash32flash_fwd_splitkv_combine_kernelI23Flash_fwd_kernel_traitsILi192ELi64ELi64ELi4ELb0ELb0EN7cutlass6half_tE19Flash_kernel_traitsILi192ELi64ELi64ELi4ES3_EELi8ELi6ELb0EEEvNS_16Flash_fwd_paramsE)
        /*0650*/ 	.word	0x00000000


	//----- nvinfo : EIATTR_REGCOUNT
	.align		4
.L_280:
        /*0654*/ 	.byte	0x04, 0x2f
        /*0656*/ 	.short	(.L_282 - .L_281)
	.align		4
.L_281:
        /*0658*/ 	.word	index@(_ZN5flash32flash_fwd_splitkv_combine_kernelI23Flash_fwd_kernel_traitsILi192ELi64ELi64ELi4ELb0ELb0EN7cutlass6half_tE19Flash_kernel_traitsILi192ELi64ELi64ELi4ES3_EELi8ELi7ELb0EEEvNS_16Flash_fwd_paramsE)
        /*065c*/ 	.word	0x00000030


	//----- nvinfo : EIATTR_FRAME_SIZE
	.align		4
.L_282:
        /*0660*/ 	.byte	0x04, 0x11
        /*0662*/ 	.short	(.L_284 - .L_283)
	.align		4
.L_283:
        /*0664*/ 	.word	index@($__internal_0_$__cuda_sm20_div_s64)
        /*0668*/ 	.word	0x00000000


	//----- nvinfo : EIATTR_FRAME_SIZE
	.align		4
.L_284:
        /*066c*/ 	.byte	0x04, 0x11
        /*066e*/ 	.short	(.L_286 - .L_285)
	.align		4
.L_285:
        /*0670*/ 	.word	index@(_ZN5flash32flash_fwd_splitkv_combine_kernelI23Flash_fwd_kernel_traitsILi192ELi64ELi64ELi4ELb0ELb0EN7cutlass6half_tE19Flash_kernel_traitsILi192ELi64ELi64ELi4ES3_EELi8ELi7ELb0EEEvNS_16Flash_fwd_paramsE)
        /*0674*/ 	.word	0x00000000


	//----- nvinfo : EIATTR_MIN_STACK_SIZE
	.align		4
.L_286:
        /*0678*/ 	.byte	0x04, 0x12
        /*067a*/ 	.short	(.L_288 - .L_287)
	.align		4
.L_287:
        /*067c*/ 	.word	index@(_ZN5flash32flash_fwd_splitkv_combine_kernelI23Flash_fwd_kernel_traitsILi192ELi64ELi64ELi4ELb0ELb0EN7cutlass6half_tE19Flash_kernel_traitsILi192ELi64ELi64ELi4ES3_EELi8ELi7ELb0EEEvNS_16Flash_fwd_paramsE)
        /*0680*/ 	.word	0x00000000


	//----- nvinfo : EIATTR_MIN_STACK_SIZE
	.align		4
.L_288:
        /*0684*/ 	.byte	0x04, 0x12
        /*0686*/ 	.short	(.L_290 - .L_289)
	.align		4
.L_289:
        /*0688*/ 	.word	index@(_ZN5flash32flash_fwd_splitkv_combine_kernelI23Flash_fwd_kernel_traitsILi192ELi64ELi64ELi4ELb0ELb0EN7cutlass6half_tE19Flash_kernel_traitsILi192ELi64ELi64ELi4ES3_EELi8ELi6ELb0EEEvNS_16Flash_fwd_paramsE)
        /*068c*/ 	.word	0x00000000


	//----- nvinfo : EIATTR_MIN_STACK_SIZE
	.align		4
.L_290:
        /*0690*/ 	.byte	0x04, 0x12
        /*0692*/ 	.short	(.L_292 - .L_291)
	.align		4
.L_291:
        /*0694*/ 	.word	index@(_ZN5flash32flash_fwd_splitkv_combine_kernelI23Flash_fwd_kernel_traitsILi192ELi64ELi64ELi4ELb0ELb0EN7cutlass6half_tE19Flash_kernel_traitsILi192ELi64ELi64ELi4ES3_EELi8ELi5ELb0EEEvNS_16Flash_fwd_paramsE)
        /*0698*/ 	.word	0x00000000


	//----- nvinfo : EIATTR_MIN_STACK_SIZE
	.align		4
.L_292:
        /*069c*/ 	.byte	0x04, 0x12
        /*069e*/ 	.short	(.L_294 - .L_293)
	.align		4
.L_293:
        /*06a0*/ 	.word	index@(_ZN5flash32flash_fwd_splitkv_combine_kernelI23Flash_fwd_kernel_traitsILi192ELi64ELi64ELi4ELb0ELb0EN7cutlass6half_tE19Flash_kernel_traitsILi192ELi64ELi64ELi4ES3_EELi8ELi4ELb0EEEvNS_16Flash_fwd_paramsE)
        /*06a4*/ 	.word	0x00000000


	//----- nvinfo : EIATTR_MIN_STACK_SIZE
	.align		4
.L_294:
        /*06a8*/ 	.byte	0x04, 0x12
        /*06aa*/ 	.short	(.L_296 - .L_295)
	.align		4
.L_295:
        /*06ac*/ 	.word	index@(_ZN5flash32flash_fwd_splitkv_combine_kernelI23Flash_fwd_kernel_traitsILi192ELi64ELi64ELi4ELb0ELb0EN7cutlass6half_tE19Flash_kernel_traitsILi192ELi64ELi64ELi4ES3_EELi8ELi3ELb0EEEvNS_16Flash_fwd_paramsE)
        /*06b0*/ 	.word	0x00000000


	//----- nvinfo : EIATTR_MIN_STACK_SIZE
	.align		4
.L_296:
        /*06b4*/ 	.byte	0x04, 0x12
        /*06b6*/ 	.short	(.L_298 - .L_297)
	.align		4
.L_297:
        /*06b8*/ 	.word	index@(_ZN5flash32flash_fwd_splitkv_combine_kernelI23Flash_fwd_kernel_traitsILi192ELi64ELi64ELi4ELb0ELb0EN7cutlass6half_tE19Flash_kernel_traitsILi192ELi64ELi64ELi4ES3_EELi8ELi2ELb0EEEvNS_16Flash_fwd_paramsE)
        /*06bc*/ 	.word	0x00000000


	//----- nvinfo : EIATTR_MIN_STACK_SIZE
	.align		4
.L_298:
        /*06c0*/ 	.byte	0x04, 0x12
        /*06c2*/ 	.short	(.L_300 - .L_299)
	.align		4
.L_299:
        /*06c4*/ 	.word	index@(_ZN5flash32flash_fwd_splitkv_combine_kernelI23Flash_fwd_kernel_traitsILi192ELi64ELi64ELi4ELb0ELb0EN7cutlass6half_tE19Flash_kernel_traitsILi192ELi64ELi64ELi4ES3_EELi8ELi1ELb0EEEvNS_16Flash_fwd_paramsE)
        /*06c8*/ 	.word	0x00000000


	//----- nvinfo : EIATTR_MIN_STACK_SIZE
	.align		4
.L_300:
        /*06cc*/ 	.byte	0x04, 0x12
        /*06ce*/ 	.short	(.L_302 - .L_301)
	.align		4
.L_301:
        /*06d0*/ 	.word	index@(_ZN5flash32flash_fwd_splitkv_combine_kernelI23Flash_fwd_kernel_traitsILi192ELi64ELi64ELi4ELb0ELb0EN7cutlass6half_tE19Flash_kernel_traitsILi192ELi64ELi64ELi4ES3_EELi8ELi7ELb1EEEvNS_16Flash_fwd_paramsE)
        /*06d4*/ 	.word	0x00000000


	//----- nvinfo : EIATTR_MIN_STACK_SIZE
	.align		4
.L_302:
        /*06d8*/ 	.byte	0x04, 0x12
        /*06da*/ 	.short	(.L_304 - .L_303)
	.align		4
.L_303:
        /*06dc*/ 	.word	index@(_ZN5flash32flash_fwd_splitkv_combine_kernelI23Flash_fwd_kernel_traitsILi192ELi64ELi64ELi4ELb0ELb0EN7cutlass6half_tE19Flash_kernel_traitsILi192ELi64ELi64ELi4ES3_EELi8ELi6ELb1EEEvNS_16Flash_fwd_paramsE)
        /*06e0*/ 	.word	0x00000000


	//----- nvinfo : EIATTR_MIN_STACK_SIZE
	.align		4
.L_304:
        /*06e4*/ 	.byte	0x04, 0x12
        /*06e6*/ 	.short	(.L_306 - .L_305)
	.align		4
.L_305:
        /*06e8*/ 	.word	index@(_ZN5flash32flash_fwd_splitkv_combine_kernelI23Flash_fwd_kernel_traitsILi192ELi64ELi64ELi4ELb0ELb0EN7cutlass6half_tE19Flash_kernel_traitsILi192ELi64ELi64ELi4ES3_EELi8ELi5ELb1EEEvNS_16Flash_fwd_paramsE)
        /*06ec*/ 	.word	0x00000000


	//----- nvinfo : EIATTR_MIN_STACK_SIZE
	.align		4
.L_306:
        /*06f0*/ 	.byte	0x04, 0x12
        /*06f2*/ 	.short	(.L_308 - .L_307)
	.align		4
.L_307:
        /*06f4*/ 	.word	index@(_ZN5flash32flash_fwd_splitkv_combine_kernelI23Flash_fwd_kernel_traitsILi192ELi64ELi64ELi4ELb0ELb0EN7cutlass6half_tE19Flash_kernel_traitsILi192ELi64ELi64ELi4ES3_EELi8ELi4ELb1EEEvNS_16Flash_fwd_paramsE)
        /*06f8*/ 	.word	0x00000000


	//----- nvinfo : EIATTR_MIN_STACK_SIZE
	.align		4
.L_308:
        /*06fc*/ 	.byte	0x04, 0x12
        /*06fe*/ 	.short	(.L_310 - .L_309)
	.align		4
.L_309:
        /*0700*/ 	.word	index@(_ZN5flash32flash_fwd_splitkv_combine_kernelI23Flash_fwd_kernel_traitsILi192ELi64ELi64ELi4ELb0ELb0EN7cutlass6half_tE19Flash_kernel_traitsILi192ELi64ELi64ELi4ES3_EELi8ELi3ELb1EEEvNS_16Flash_fwd_paramsE)
        /*0704*/ 	.word	0x00000000


	//----- nvinfo : EIATTR_MIN_STACK_SIZE
	.align		4
.L_310:
        /*0708*/ 	.byte	0x04, 0x12
        /*070a*/ 	.short	(.L_312 - .L_311)
	.align		4
.L_311:
        /*070c*/ 	.word	index@(_ZN5flash32flash_fwd_splitkv_combine_kernelI23Flash_fwd_kernel_traitsILi192ELi64ELi64ELi4ELb0ELb0EN7cutlass6half_tE19Flash_kernel_traitsILi192ELi64ELi64ELi4ES3_EELi8ELi2ELb1EEEvNS_16Flash_fwd_paramsE)
        /*0710*/ 	.word	0x00000000


	//----- nvinfo : EIATTR_MIN_STACK_SIZE
	.align		4
.L_312:
        /*0714*/ 	.byte	0x04, 0x12
        /*0716*/ 	.short	(.L_314 - .L_313)
	.align		4
.L_313:
        /*0718*/ 	.word	index@(_ZN5flash32flash_fwd_splitkv_combine_kernelI23Flash_fwd_kernel_traitsILi192ELi64ELi64ELi4ELb0ELb0EN7cutlass6half_tE19Flash_kernel_traitsILi192ELi64ELi64ELi4ES3_EELi8ELi1ELb1EEEvNS_16Flash_fwd_paramsE)
        /*071c*/ 	.word	0x00000000


	//----- nvinfo : EIATTR_MIN_STACK_SIZE
	.align		4
.L_314:
        /*0720*/ 	.byte	0x04, 0x12
        /*0722*/ 	.short	(.L_316 - .L_315)
	.align		4
.L_315:
        /*0724*/ 	.word	index@(_ZN5flash24flash_fwd_splitkv_kernelI23Flash_fwd_kernel_traitsILi192ELi64ELi64ELi4ELb0ELb0EN7cutlass6half_tE19Flash_kernel_traitsILi192ELi64ELi64ELi4ES3_EELb0ELb0ELb0ELb0ELb0ELb0ELb0ELb0EEEvNS_16Flash_fwd_paramsE)
        /*0728*/ 	.word	0x00000000


	//----- nvinfo : EIATTR_MIN_STACK_SIZE
	.align		4
.L_316:
        /*072c*/ 	.byte	0x04, 0x12
        /*072e*/ 	.short	(.L_318 - .L_317)
	.align		4
.L_317:
        /*0730*/ 	.word	index@(_ZN5flash24flash_fwd_splitkv_kernelI23Flash_fwd_kernel_traitsILi192ELi64ELi64ELi4ELb0ELb0EN7cutlass6half_tE19Flash_kernel_traitsILi192ELi64ELi64ELi4ES3_EELb0ELb0ELb0ELb0ELb0ELb1ELb0ELb0EEEvNS_16Flash_fwd_paramsE)
        /*0734*/ 	.word	0x00000000


	//----- nvinfo : EIATTR_MIN_STACK_SIZE
	.align		4
.L_318:
        /*0738*/ 	.byte	0x04, 0x12
        /*073a*/ 	.short	(.L_320 - .L_319)
	.align		4
.L_319:
        /*073c*/ 	.word	index@(_ZN5flash24flash_fwd_splitkv_kernelI23Flash_fwd_kernel_traitsILi192ELi64ELi64ELi4ELb0ELb0EN7cutlass6half_tE19Flash_kernel_traitsILi192ELi64ELi64ELi4ES3_EELb0ELb0ELb0ELb0ELb0ELb0ELb0ELb1EEEvNS_16Flash_fwd_paramsE)
        /*0740*/ 	.word	0x00000000


	//----- nvinfo : EIATTR_MIN_STACK_SIZE
	.align		4
.L_320:
        /*0744*/ 	.byte	0x04, 0x12
        /*0746*/ 	.short	(.L_322 - .L_321)
	.align		4
.L_321:
        /*0748*/ 	.word	index@(_ZN5flash24flash_fwd_splitkv_kernelI23Flash_fwd_kernel_traitsILi192ELi64ELi64ELi4ELb0ELb0EN7cutlass6half_tE19Flash_kernel_traitsILi192ELi64ELi64ELi4ES3_EELb0ELb0ELb0ELb0ELb0ELb1ELb0ELb1EEEvNS_16Flash_fwd_paramsE)
        /*074c*/ 	.word	0x00000000


	//----- nvinfo : EIATTR_MIN_STACK_SIZE
	.align		4
.L_322:
        /*0750*/ 	.byte	0x04, 0x12
        /*0752*/ 	.short	(.L_324 - .L_323)
	.align		4
.L_323:
        /*0754*/ 	.word	index@(_ZN5flash24flash_fwd_splitkv_kernelI23Flash_fwd_kernel_traitsILi192ELi64ELi64ELi4ELb0ELb0EN7cutlass6half_tE19Flash_kernel_traitsILi192ELi64ELi64ELi4ES3_EELb0ELb0ELb0ELb0ELb0ELb0ELb1ELb0EEEvNS_16Flash_fwd_paramsE)
        /*0758*/ 	.word	0x00000000


	//----- nvinfo : EIATTR_MIN_STACK_SIZE
	.align		4
.L_324:
        /*075c*/ 	.byte	0x04, 0x12
        /*075e*/ 	.short	(.L_326 - .L_325)
	.align		4
.L_325:
        /*0760*/ 	.word	index@(_ZN5flash24flash_fwd_splitkv_kernelI23Flash_fwd_kernel_traitsILi192ELi64ELi64ELi4ELb0ELb0EN7cutlass6half_tE19Flash_kernel_traitsILi192ELi64ELi64ELi4ES3_EELb0ELb0ELb0ELb0ELb0ELb1ELb1ELb0EEEvNS_16Flash_fwd_paramsE)
        /*0764*/ 	.word	0x00000000


	//----- nvinfo : EIATTR_MIN_STACK_SIZE
	.align		4
.L_326:
        /*0768*/ 	.byte	0x04, 0x12
        /*076a*/ 	.short	(.L_328 - .L_327)
	.align		4
.L_327:
        /*076c*/ 	.word	index@(_ZN5flash24flash_fwd_splitkv_kernelI23Flash_fwd_kernel_traitsILi192ELi64ELi64ELi4ELb0ELb0EN7cutlass6half_tE19Flash_kernel_traitsILi192ELi64ELi64ELi4ES3_EELb0ELb0ELb0ELb0ELb0ELb0ELb1ELb1EEEvNS_16Flash_fwd_paramsE)
        /*0770*/ 	.word	0x00000000


	//----- nvinfo : EIATTR_MIN_STACK_SIZE
	.align		4
.L_328:
        /*0774*/ 	.byte	0x04, 0x12
        /*0776*/ 	.short	(.L_330 - .L_329)
	.align		4
.L_329:
        /*0778*/ 	.word	index@(_ZN5flash24flash_fwd_splitkv_kernelI23Flash_fwd_kernel_traitsILi192ELi64ELi64ELi4ELb0ELb0EN7cutlass6half_tE19Flash_kernel_traitsILi192ELi64ELi64ELi4ES3_EELb0ELb0ELb0ELb0ELb0ELb1ELb1ELb1EEEvNS_16Flash_fwd_paramsE)
        /*077c*/ 	.word	0x00000000


	//----- nvinfo : EIATTR_MIN_STACK_SIZE
	.align		4
.L_330:
        /*0780*/ 	.byte	0x04, 0x12
        /*0782*/ 	.short	(.L_332 - .L_331)
	.align		4
.L_331:
        /*0784*/ 	.word	index@(_ZN5flash24flash_fwd_splitkv_kernelI23Flash_fwd_kernel_traitsILi192ELi64ELi64ELi4ELb0ELb0EN7cutlass6half_tE19Flash_kernel_traitsILi192ELi64ELi64ELi4ES3_EELb0ELb1ELb0ELb0ELb0ELb0ELb0ELb0EEEvNS_16Flash_fwd_paramsE)
        /*0788*/ 	.word	0x00000000


	//----- nvinfo : EIATTR_MIN_STACK_SIZE
	.align		4
.L_332:
        /*078c*/ 	.byte	0x04, 0x12
        /*078e*/ 	.short	(.L_334 - .L_333)
	.align		4
.L_333:
        /*0790*/ 	.word	index@(_ZN5flash24flash_fwd_splitkv_kernelI23Flash_fwd_kernel_traitsILi192ELi64ELi64ELi4ELb0ELb0EN7cutlass6half_tE19Flash_kernel_traitsILi192ELi64ELi64ELi4ES3_EELb0ELb1ELb0ELb0ELb0ELb1ELb0ELb0EEEvNS_16Flash_fwd_paramsE)
        /*0794*/ 	.word	0x00000000


	//----- nvinfo : EIATTR_MIN_STACK_SIZE
	.align		4
.L_334:
        /*0798*/ 	.byte	0x04, 0x12
        /*079a*/ 	.short	(.L_336 - .L_335)
	.align		4
.L_335:
        /*079c*/ 	.word	index@(_ZN5flash24flash_fwd_splitkv_kernelI23Flash_fwd_kernel_traitsILi192ELi64ELi64ELi4ELb0ELb0EN7cutlass6half_tE19Flash_kernel_traitsILi192ELi64ELi64ELi4ES3_EELb0ELb1ELb0ELb0ELb0ELb0ELb0ELb1EEEvNS_16Flash_fwd_paramsE)
        /*07a0*/ 	.word	0x00000000


	//----- nvinfo : EIATTR_MIN_STACK_SIZE
	.align		4
.L_336:
        /*07a4*/ 	.byte	0x04, 0x12
        /*07a6*/ 	.short	(.L_338 - .L_337)
	.align		4
.L_337:
        /*07a8*/ 	.word	index@(_ZN5flash24flash_fwd_splitkv_kernelI23Flash_fwd_kernel_traitsILi192ELi64ELi64ELi4ELb0ELb0EN7cutlass6half_tE19Flash_kernel_traitsILi192ELi64ELi64ELi4ES3_EELb0ELb1ELb0ELb0ELb0ELb1ELb0ELb1EEEvNS_16Flash_fwd_paramsE)
        /*07ac*/ 	.word	0x00000000


	//----- nvinfo : EIATTR_MIN_STACK_SIZE
	.align		4
.L_338:
        /*07b0*/ 	.byte	0x04, 0x12
        /*07b2*/ 	.short	(.L_340 - .L_339)
	.align		4
.L_339:
        /*07b4*/ 	.word	index@(_ZN5flash24flash_fwd_splitkv_kernelI23Flash_fwd_kernel_traitsILi192ELi64ELi64ELi4ELb0ELb0EN7cutlass6half_tE19Flash_kernel_traitsILi192ELi64ELi64ELi4ES3_EELb0ELb1ELb0ELb0ELb0ELb0ELb1ELb0EEEvNS_16Flash_fwd_paramsE)
        /*07b8*/ 	.word	0x00000000


	//----- nvinfo : EIATTR_MIN_STACK_SIZE
	.align		4
.L_340:
        /*07bc*/ 	.byte	0x04, 0x12
        /*07be*/ 	.short	(.L_342 - .L_341)
	.align		4
.L_341:
        /*07c0*/ 	.word	index@(_ZN5flash24flash_fwd_splitkv_kernelI23Flash_fwd_kernel_traitsILi192ELi64ELi64ELi4ELb0ELb0EN7cutlass6half_tE19Flash_kernel_traitsILi192ELi64ELi64ELi4ES3_EELb0ELb1ELb0ELb0ELb0ELb1ELb1ELb0EEEvNS_16Flash_fwd_paramsE)
        /*07c4*/ 	.word	0x00000000


	//----- nvinfo : EIATTR_MIN_STACK_SIZE
	.align		4
.L_342:
        /*07c8*/ 	.byte	0x04, 0x12
        /*07ca*/ 	.short	(.L_344 - .L_343)
	.align		4
.L_343:
        /*07cc*/ 	.word	index@(_ZN5flash24flash_fwd_splitkv_kernelI23Flash_fwd_kernel_traitsILi192ELi64ELi64ELi4ELb0ELb0EN7cutlass6half_tE19Flash_kernel_traitsILi192ELi64ELi64ELi4ES3_EELb0ELb1ELb0ELb0ELb0ELb0ELb1ELb1EEEvNS_16Flash_fwd_paramsE)
        /*07d0*/ 	.word	0x00000000


	//----- nvinfo : EIATTR_MIN_STACK_SIZE
	.align		4
.L_344:
        /*07d4*/ 	.byte	0x04, 0x12
        /*07d6*/ 	.short	(.L_346 - .L_345)
	.align		4
.L_345:
        /*07d8*/ 	.word	index@(_ZN5flash24flash_fwd_splitkv_kernelI23Flash_fwd_kernel_traitsILi192ELi64ELi64ELi4ELb0ELb0EN7cutlass6half_tE19Flash_kernel_traitsILi192ELi64ELi64ELi4ES3_EELb0ELb1ELb0ELb0ELb0ELb1ELb1ELb1EEEvNS_16Flash_fwd_paramsE)
        /*07dc*/ 	.word	0x00000000


	//----- nvinfo : EIATTR_MIN_STACK_SIZE
	.align		4
.L_346:
        /*07e0*/ 	.byte	0x04, 0x12
        /*07e2*/ 	.short	(.L_348 - .L_347)
	.align		4
.L_347:
        /*07e4*/ 	.word	index@(_ZN5flash24flash_fwd_splitkv_kernelI23Flash_fwd_kernel_traitsILi192ELi64ELi64ELi4ELb0ELb0EN7cutlass6half_tE19Flash_kernel_traitsILi192ELi64ELi64ELi4ES3_EELb0ELb0ELb0ELb0ELb1ELb0ELb0ELb0EEEvNS_16Flash_fwd_paramsE)
        /*07e8*/ 	.word	0x00000000


	//----- nvinfo : EIATTR_MIN_STACK_SIZE
	.align		4
.L_348:
        /*07ec*/ 	.byte	0x04, 0x12
        /*07ee*/ 	.short	(.L_350 - .L_349)
	.align		4
.L_349:
        /*07f0*/ 	.word	index@(_ZN5flash24flash_fwd_splitkv_kernelI23Flash_fwd_kernel_traitsILi192ELi64ELi64ELi4ELb0ELb0EN7cutlass6half_tE19Flash_kernel_traitsILi192ELi64ELi64ELi4ES3_EELb0ELb0ELb0ELb0ELb1ELb1ELb0ELb0EEEvNS_16Flash_fwd_paramsE)
        /*07f4*/ 	.word	0x00000000


	//----- nvinfo : EIATTR_MIN_STACK_SIZE
	.align		4
.L_350:
        /*07f8*/ 	.byte	0x04, 0x12
        /*07fa*/ 	.short	(.L_352 - .L_351)
	.align		4
.L_351:
        /*07fc*/ 	.word	index@(_ZN5flash24flash_fwd_splitkv_kernelI23Flash_fwd_kernel_traitsILi192ELi64ELi64ELi4ELb0ELb0EN7cutlass6half_tE19Flash_kernel_traitsILi192ELi64ELi64ELi4ES3_EELb0ELb0ELb1ELb0ELb0ELb0ELb0ELb0EEEvNS_16Flash_fwd_paramsE)
        /*0800*/ 	.word	0x00000000


	//----- nvinfo : EIATTR_MIN_STACK_SIZE
	.align		4
.L_352:
        /*0804*/ 	.byte	0x04, 0x12
        /*0806*/ 	.short	(.L_354 - .L_353)
	.align		4
.L_353:
        /*0808*/ 	.word	index@(_ZN5flash24flash_fwd_splitkv_kernelI23Flash_fwd_kernel_traitsILi192ELi64ELi64ELi4ELb0ELb0EN7cutlass6half_tE19Flash_kernel_traitsILi192ELi64ELi64ELi4ES3_EELb0ELb0ELb1ELb0ELb0ELb1ELb0ELb0EEEvNS_16Flash_fwd_paramsE)
        /*080c*/ 	.word	0x00000000


	//----- nvinfo : EIATTR_MIN_STACK_SIZE
	.align		4
.L_354:
        /*0810*/ 	.byte	0x04, 0x12
        /*0812*/ 	.short	(.L_356 - .L_355)
	.align		4
.L_355:
        /*0814*/ 	.word	index@(_ZN5flash24flash_fwd_splitkv_kernelI23Flash_fwd_kernel_traitsILi192ELi64ELi64ELi4ELb0ELb0EN7cutlass6half_tE19Flash_kernel_traitsILi192ELi64ELi64ELi4ES3_EELb0ELb0ELb0ELb0ELb1ELb0ELb0ELb1EEEvNS_16Flash_fwd_paramsE)
        /*0818*/ 	.word	0x00000000


	//----- nvinfo : EIATTR_MIN_STACK_SIZE
	.align		4
.L_356:
        /*081c*/ 	.byte	0x04, 0x12
        /*081e*/ 	.short	(.L_358 - .L_357)
	.align		4
.L_357:
        /*0820*/ 	.word	index@(_ZN5flash24flash_fwd_splitkv_kernelI23Flash_fwd_kernel_traitsILi192ELi64ELi64ELi4ELb0ELb0EN7cutlass6half_tE19Flash_kernel_traitsILi192ELi64ELi64ELi4ES3_EELb0ELb0ELb0ELb0ELb1ELb1ELb0ELb1EEEvNS_16Flash_fwd_paramsE)
        /*0824*/ 	.word	0x00000000


	//----- nvinfo : EIATTR_MIN_STACK_SIZE
	.align		4
.L_358:
        /*0828*/ 	.byte	0x04, 0x12
        /*082a*/ 	.short	(.L_360 - .L_359)
	.align		4
.L_359:
        /*082c*/ 	.word	index@(_ZN5flash24flash_fwd_splitkv_kernelI23Flash_fwd_kernel_traitsILi192ELi64ELi64ELi4ELb0ELb0EN7cutlass6half_tE19Flash_kernel_traitsILi192ELi64ELi64ELi4ES3_EELb0ELb0ELb1ELb0ELb0ELb0ELb0ELb1EEEvNS_16Flash_fwd_paramsE)
        /*0830*/ 	.word	0x00000000


	//----- nvinfo : EIATTR_MIN_STACK_SIZE
	.align		4
.L_360:
        /*0834*/ 	.byte	0x04, 0x12
        /*0836*/ 	.short	(.L_362 - .L_361)
	.align		4
.L_361:
        /*0838*/ 	.word	index@(_ZN5flash24flash_fwd_splitkv_kernelI23Flash_fwd_kernel_traitsILi192ELi64ELi64ELi4ELb0ELb0EN7cutlass6half_tE19Flash_kernel_traitsILi192ELi64ELi64ELi4ES3_EELb0ELb0ELb1ELb0ELb0ELb1ELb0ELb1EEEvNS_16Flash_fwd_paramsE)
        /*083c*/ 	.word	0x00000000


	//----- nvinfo : EIATTR_MIN_STACK_SIZE
	.align		4
.L_362:
        /*0840*/ 	.byte	0x04, 0x12
        /*0842*/ 	.short	(.L_364 - .L_363)
	.align		4
.L_363:
        /*0844*/ 	.word	index@(_ZN5flash24flash_fwd_splitkv_kernelI23Flash_fwd_kernel_traitsILi192ELi64ELi64ELi4ELb0ELb0EN7cutlass6half_tE19Flash_kernel_traitsILi192ELi64ELi64ELi4ES3_EELb0ELb0ELb0ELb0ELb1ELb0ELb1ELb0EEEvNS_16Flash_fwd_paramsE)
        /*0848*/ 	.word	0x00000000


	//----- nvinfo : EIATTR_MIN_STACK_SIZE
	.align		4
.L_364:
        /*084c*/ 	.byte	0x04, 0x12
        /*084e*/ 	.short	(.L_366 - .L_365)
	.align		4
.L_365:
        /*0850*/ 	.word	index@(_ZN5flash24flash_fwd_splitkv_kernelI23Flash_fwd_kernel_traitsILi192ELi64ELi64ELi4ELb0ELb0EN7cutlass6half_tE19Flash_kernel_traitsILi192ELi64ELi64ELi4ES3_EELb0ELb0ELb0ELb0ELb1ELb1ELb1ELb0EEEvNS_16Flash_fwd_paramsE)
        /*0854*/ 	.word	0x00000000


	//----- nvinfo : EIATTR_MIN_STACK_SIZE
	.align		4
.L_366:
        /*0858*/ 	.byte	0x04, 0x12
        /*085a*/ 	.short	(.L_368 - .L_367)
	.align		4
.L_367:
        /*085c*/ 	.word	index@(_ZN5flash24flash_fwd_splitkv_kernelI23Flash_fwd_kernel_traitsILi192ELi64ELi64ELi4ELb0ELb0EN7cutlass6half_tE19Flash_kernel_traitsILi192ELi64ELi64ELi4ES3_EELb0ELb0ELb1ELb0ELb0ELb0ELb1ELb0EEEvNS_16Flash_fwd_paramsE)
        /*0860*/ 	.word	0x00000000


	//----- nvinfo : EIATTR_MIN_STACK_SIZE
	.align		4
.L_368:
        /*0864*/ 	.byte	0x04, 0x12
        /*0866*/ 	.short	(.L_370 - .L_369)
	.align		4
.L_369:
        /*0868*/ 	.word	index@(_ZN5flash24flash_fwd_splitkv_kernelI23Flash_fwd_kernel_traitsILi192ELi64ELi64ELi4ELb0ELb0EN7cutlass6half_tE19Flash_kernel_traitsILi192ELi64ELi64ELi4ES3_EELb0ELb0ELb1ELb0ELb0ELb1ELb1ELb0EEEvNS_16Flash_fwd_paramsE)
        /*086c*/ 	.word	0x00000000


	//----- nvinfo : EIATTR_MIN_STACK_SIZE
	.align		4
.L_370:
        /*0870*/ 	.byte	0x04, 0x12
        /*0872*/ 	.short	(.L_372 - .L_371)
	.align		4
.L_371:
        /*0874*/ 	.word	index@(_ZN5flash24flash_fwd_splitkv_kernelI23Flash_fwd_kernel_traitsILi192ELi64ELi64ELi4ELb0ELb0EN7cutlass6half_tE19Flash_kernel_traitsILi192ELi64ELi64ELi4ES3_EELb0ELb0ELb0ELb0ELb1ELb0ELb1ELb1EEEvNS_16Flash_fwd_paramsE)
        /*0878*/ 	.word	0x00000000


	//----- nvinfo : EIATTR_MIN_STACK_SIZE
	.align		4
.L_372:
        /*087c*/ 	.byte	0x04, 0x12
        /*087e*/ 	.short	(.L_374 - .L_373)
	.align		4
.L_373:
        /*0880*/ 	.word	index@(_ZN5flash24flash_fwd_splitkv_kernelI23Flash_fwd_kernel_traitsILi192ELi64ELi64ELi4ELb0ELb0EN7cutlass6half_tE19Flash_kernel_traitsILi192ELi64ELi64ELi4ES3_EELb0ELb0ELb0ELb0ELb1ELb1ELb1ELb1EEEvNS_16Flash_fwd_paramsE)
        /*0884*/ 	.word	0x00000000


	//----- nvinfo : EIATTR_MIN_STACK_SIZE
	.align		4
.L_374:
        /*0888*/ 	.byte	0x04, 0x12
        /*088a*/ 	.short	(.L_376 - .L_375)
	.align		4
.L_375:
        /*088c*/ 	.word	index@(_ZN5flash24flash_fwd_splitkv_kernelI23Flash_fwd_kernel_traitsILi192ELi64ELi64ELi4ELb0ELb0EN7cutlass6half_tE19Flash_kernel_traitsILi192ELi64ELi64ELi4ES3_EELb0ELb0ELb1ELb0ELb0ELb0ELb1ELb1EEEvNS_16Flash_fwd_paramsE)
        /*0890*/ 	.word	0x00000000


	//----- nvinfo : EIATTR_MIN_STACK_SIZE
	.align		4
.L_376:
        /*0894*/ 	.byte	0x04, 0x12
        /*0896*/ 	.short	(.L_378 - .L_377)
	.align		4
.L_377:
        /*0898*/ 	.word	index@(_ZN5flash24flash_fwd_splitkv_kernelI23Flash_fwd_kernel_traitsILi192ELi64ELi64ELi4ELb0ELb0EN7cutlass6half_tE19Flash_kernel_traitsILi192ELi64ELi64ELi4ES3_EELb0ELb0ELb1ELb0ELb0ELb1ELb1ELb1EEEvNS_16Flash_fwd_paramsE)
        /*089c*/ 	.word	0x00000000


	//----- nvinfo : EIATTR_MIN_STACK_SIZE
	.align		4
.L_378:
        /*08a0*/ 	.byte	0x04, 0x12
        /*08a2*/ 	.short	(.L_380 - .L_379)
	.align		4
.L_379:
        /*08a4*/ 	.word	index@(_ZN5flash24flash_fwd_splitkv_kernelI23Flash_fwd_kernel_traitsILi192ELi64ELi64ELi4ELb0ELb0EN7cutlass6half_tE19Flash_kernel_traitsILi192ELi64ELi64ELi4ES3_EELb0ELb1ELb0ELb0ELb1ELb0ELb0ELb0EEEvNS_16Flash_fwd_paramsE)
        /*08a8*/ 	.word	0x00000000


	//----- nvinfo : EIATTR_MIN_STACK_SIZE
	.align		4
.L_380:
        /*08ac*/ 	.byte	0x04, 0x12
        /*08ae*/ 	.short	(.L_382 - .L_381)
	.align		4
.L_381:
        /*08b0*/ 	.word	index@(_ZN5flash24flash_fwd_splitkv_kernelI23Flash_fwd_kernel_traitsILi192ELi64ELi64ELi4ELb0ELb0EN7cutlass6half_tE19Flash_kernel_traitsILi192ELi64ELi64ELi4ES3_EELb0ELb1ELb0ELb0ELb1ELb1ELb0ELb0EEEvNS_16Flash_fwd_paramsE)
        /*08b4*/ 	.word	0x00000000


	//----- nvinfo : EIATTR_MIN_STACK_SIZE
	.align		4
.L_382:
        /*08b8*/ 	.byte	0x04, 0x12
        /*08ba*/ 	.short	(.L_384 - .L_383)
	.align		4
.L_383:
        /*08bc*/ 	.word	index@(_ZN5flash24flash_fwd_splitkv_kernelI23Flash_fwd_kernel_traitsILi192ELi64ELi64ELi4ELb0ELb0EN7cutlass6half_tE19Flash_kernel_traitsILi192ELi64ELi64ELi4ES3_EELb0ELb1ELb1ELb0ELb0ELb0ELb0ELb0EEEvNS_16Flash_fwd_paramsE)
        /*08c0*/ 	.word	0x00000000


	//----- nvinfo : EIATTR_MIN_STACK_SIZE
	.align		4
.L_384:
        /*08c4*/ 	.byte	0x04, 0x12
        /*08c6*/ 	.short	(.L_386 - .L_385)
	.align		4
.L_385:
        /*08c8*/ 	.word	index@(_ZN5flash24flash_fwd_splitkv_kernelI23Flash_fwd_kernel_traitsILi192ELi64ELi64ELi4ELb0ELb0EN7cutlass6half_tE19Flash_kernel_traitsILi192ELi64ELi64ELi4ES3_EELb0ELb1ELb1ELb0ELb0ELb1ELb0ELb0EEEvNS_16Flash_fwd_paramsE)
        /*08cc*/ 	.word	0x00000000


	//----- nvinfo : EIATTR_MIN_STACK_SIZE
	.align		4
.L_386:
        /*08d0*/ 	.byte	0x04, 0x12
        /*08d2*/ 	.short	(.L_388 - .L_387)
	.align		4
.L_387:
        /*08d4*/ 	.word	index@(_ZN5flash24flash_fwd_splitkv_kernelI23Flash_fwd_kernel_traitsILi192ELi64ELi64ELi4ELb0ELb0EN7cutlass6half_tE19Flash_kernel_traitsILi192ELi64ELi64ELi4ES3_EELb0ELb1ELb0ELb0ELb1ELb0ELb0ELb1EEEvNS_16Flash_fwd_paramsE)
        /*08d8*/ 	.word	0x00000000


	//----- nvinfo : EIATTR_MIN_STACK_SIZE
	.align		4
.L_388:
        /*08dc*/ 	.byte	0x04, 0x12
        /*08de*/ 	.short	(.L_390 - .L_389)
	.align		4
.L_389:
        /*08e0*/ 	.word	index@(_ZN5flash24flash_fwd_splitkv_kernelI23Flash_fwd_kernel_traitsILi192ELi64ELi64ELi4ELb0ELb0EN7cutlass6half_tE19Flash_kernel_traitsILi192ELi64ELi64ELi4ES3_EELb0ELb1ELb0ELb0ELb1ELb1ELb0ELb1EEEvNS_16Flash_fwd_paramsE)
        /*08e4*/ 	.word	0x00000000


	//----- nvinfo : EIATTR_MIN_STACK_SIZE
	.align		4
.L_390:
        /*08e8*/ 	.byte	0x04, 0x12
        /*08ea*/ 	.short	(.L_392 - .L_391)
	.align		4
.L_391:
        /*08ec*/ 	.word	index@(_ZN5flash24flash_fwd_splitkv_kernelI23Flash_fwd_kernel_traitsILi192ELi64ELi64ELi4ELb0ELb0EN7cutlass6half_tE19Flash_kernel_traitsILi192ELi64ELi64ELi4ES3_EELb0ELb1ELb1ELb0ELb0ELb0ELb0ELb1EEEvNS_16Flash_fwd_paramsE)
        /*08f0*/ 	.word	0x00000000


	//----- nvinfo : EIATTR_MIN_STACK_SIZE
	.align		4
.L_392:
        /*08f4*/ 	.byte	0x04, 0x12
        /*08f6*/ 	.short	(.L_394 - .L_393)
	.align		4
.L_393:
        /*08f8*/ 	.word	index@(_ZN5flash24flash_fwd_splitkv_kernelI23Flash_fwd_kernel_traitsILi192ELi64ELi64ELi4ELb0ELb0EN7cutlass6half_tE19Flash_kernel_traitsILi192ELi64ELi64ELi4ES3_EELb0ELb1ELb1ELb0ELb0ELb1ELb0ELb1EEEvNS_16Flash_fwd_paramsE)
        /*08fc*/ 	.word	0x00000000


	//----- nvinfo : EIATTR_MIN_STACK_SIZE
	.align		4
.L_394:
        /*0900*/ 	.byte	0x04, 0x12
        /*0902*/ 	.short	(.L_396 - .L_395)
	.align		4
.L_395:
        /*0904*/ 	.word	index@(_ZN5flash24flash_fwd_splitkv_kernelI23Flash_fwd_kernel_traitsILi192ELi64ELi64ELi4ELb0ELb0EN7cutlass6half_tE19Flash_kernel_traitsILi192ELi64ELi64ELi4ES3_EELb0ELb1ELb0ELb0ELb1ELb0ELb1ELb0EEEvNS_16Flash_fwd_paramsE)
        /*0908*/ 	.word	0x00000000


	//----- nvinfo : EIATTR_MIN_STACK_SIZE
	.align		4
.L_396:
        /*090c*/ 	.byte	0x04, 0x12
        /*090e*/ 	.short	(.L_398 - .L_397)
	.align		4
.L_397:
        /*0910*/ 	.word	index@(_ZN5flash24flash_fwd_splitkv_kernelI23Flash_fwd_kernel_traitsILi192ELi64ELi64ELi4ELb0ELb0EN7cutlass6half_tE19Flash_kernel_traitsILi192ELi64ELi64ELi4ES3_EELb0ELb1ELb0ELb0ELb1ELb1ELb1ELb0EEEvNS_16Flash_fwd_paramsE)
        /*0914*/ 	.word	0x00000000


	//----- nvinfo : EIATTR_MIN_STACK_SIZE
	.align		4
.L_398:
        /*0918*/ 	.byte	0x04, 0x12
        /*091a*/ 	.short	(.L_400 - .L_399)
	.align		4
.L_399:
        /*091c*/ 	.word	index@(_ZN5flash24flash_fwd_splitkv_kernelI23Flash_fwd_kernel_traitsILi192ELi64ELi64ELi4ELb0ELb0EN7cutlass6half_tE19Flash_kernel_traitsILi192ELi64ELi64ELi4ES3_EELb0ELb1ELb1ELb0ELb0ELb0ELb1ELb0EEEvNS_16Flash_fwd_paramsE)
        /*0920*/ 	.word	0x00000000


	//----- nvinfo : EIATTR_MIN_STACK_SIZE
	.align		4
.L_400:
        /*0924*/ 	.byte	0x04, 0x12
        /*0926*/ 	.short	(.L_402 - .L_401)
	.align		4
.L_401:
        /*0928*/ 	.word	index@(_ZN5flash24flash_fwd_splitkv_kernelI23Flash_fwd_kernel_traitsILi192ELi64ELi64ELi4ELb0ELb0EN7cutlass6half_tE19Flash_kernel_traitsILi192ELi64ELi64ELi4ES3_EELb0ELb1ELb1ELb0ELb0ELb1ELb1ELb0EEEvNS_16Flash_fwd_paramsE)
        /*092c*/ 	.word	0x00000000


	//----- nvinfo : EIATTR_MIN_STACK_SIZE
	.align		4
.L_402:
        /*0930*/ 	.byte	0x04, 0x12
        /*0932*/ 	.short	(.L_404 - .L_403)
	.align		4
.L_403:
        /*0934*/ 	.word	index@(_ZN5flash24flash_fwd_splitkv_kernelI23Flash_fwd_kernel_traitsILi192ELi64ELi64ELi4ELb0ELb0EN7cutlass6half_tE19Flash_kernel_traitsILi192ELi64ELi64ELi4ES3_EELb0ELb1ELb0ELb0ELb1ELb0ELb1ELb1EEEvNS_16Flash_fwd_paramsE)
        /*0938*/ 	.word	0x00000000


	//----- nvinfo : EIATTR_MIN_STACK_SIZE
	.align		4
.L_404:
        /*093c*/ 	.byte	0x04, 0x12
        /*093e*/ 	.short	(.L_406 - .L_405)
	.align		4
.L_405:
        /*0940*/ 	.word	index@(_ZN5flash24flash_fwd_splitkv_kernelI23Flash_fwd_kernel_traitsILi192ELi64ELi64ELi4ELb0ELb0EN7cutlass6half_tE19Flash_kernel_traitsILi192ELi64ELi64ELi4ES3_EELb0ELb1ELb0ELb0ELb1ELb1ELb1ELb1EEEvNS_16Flash_fwd_paramsE)
        /*0944*/ 	.word	0x00000000


	//----- nvinfo : EIATTR_MIN_STACK_SIZE
	.align		4
.L_406:
        /*0948*/ 	.byte	0x04, 0x12
        /*094a*/ 	.short	(.L_408 - .L_407)
	.align		4
.L_407:
        /*094c*/ 	.word	index@(_ZN5flash24flash_fwd_splitkv_kernelI23Flash_fwd_kernel_traitsILi192ELi64ELi64ELi4ELb0ELb0EN7cutlass6half_tE19Flash_kernel_traitsILi192ELi64ELi64ELi4ES3_EELb0ELb1ELb1ELb0ELb0ELb0ELb1ELb1EEEvNS_16Flash_fwd_paramsE)
        /*0950*/ 	.word	0x00000000


	//----- nvinfo : EIATTR_MIN_STACK_SIZE
	.align		4
.L_408:
        /*0954*/ 	.byte	0x04, 0x12
        /*0956*/ 	.short	(.L_410 - .L_409)
	.align		4
.L_409:
        /*0958*/ 	.word	index@(_ZN5flash24flash_fwd_splitkv_kernelI23Flash_fwd_kernel_traitsILi192ELi64ELi64ELi4ELb0ELb0EN7cutlass6half_tE19Flash_kernel_traitsILi192ELi64ELi64ELi4ES3_EELb0ELb1ELb1ELb0ELb0ELb1ELb1ELb1EEEvNS_16Flash_fwd_paramsE)
        /*095c*/ 	.word	0x00000000
.L_410:


//--------------------- .nv.compat                --------------------------
	.section	.nv.compat,"",@"SHT_CUDA_COMPAT_INFO"
	.align	4
        /*0000*/ 	.byte	0x02, 0x09, 0x01, 0x00, 0x02, 0x02, 0x01, 0x00, 0x02, 0x05, 0x05, 0x00, 0x03, 0x07, 0x01, 0x01
        /*0010*/ 	.byte	0x02, 0x03, 0x00, 0x00, 0x02, 0x06, 0x01, 0x00, 0x04, 0x0b, 0x08, 0x00, 0x01, 0x00, 0x00, 0x00
        /*0020*/ 	.byte	0x00, 0x00, 0x00, 0x00


//--------------------- .nv.info._ZN5flash32flash_fwd_splitkv_combine_kernelI23Flash_fwd_kernel_traitsILi192ELi64ELi64ELi4ELb0ELb0EN7cutlass6half_tE19Flash_kernel_traitsILi192ELi64ELi64ELi4ES3_EELi8ELi7ELb0EEEvNS_16Flash_fwd_paramsE --------------------------
	.section	.nv.info._ZN5flash32flash_fwd_splitkv_combine_kernelI23Flash_fwd_kernel_traitsILi192ELi64ELi64ELi4ELb0ELb0EN7cutlass6half_tE19Flash_kernel_traitsILi192ELi64ELi64ELi4ES3_EELi8ELi7ELb0EEEvNS_16Flash_fwd_paramsE,"",@"SHT_CUDA_INFO"
	.sectionflags	@""
	.align	4


	//----- nvinfo : EIATTR_CUDA_API_VERSION
	.align		4
        /*0000*/ 	.byte	0x04, 0x37
        /*0002*/ 	.short	(.L_412 - .L_411)
.L_411:
        /*0004*/ 	.word	0x00000082


	//----- nvinfo : EIATTR_KPARAM_INFO
	.align		4
.L_412:
        /*0008*/ 	.byte	0x04, 0x17
        /*000a*/ 	.short	(.L_414 - .L_413)
.L_413:
        /*000c*/ 	.word	0x00000000
        /*0010*/ 	.short	0x0000
        /*0012*/ 	.short	0x0000
        /*0014*/ 	.byte	0x00, 0xf0, 0x41, 0x07


	//----- nvinfo : EIATTR_SPARSE_MMA_MASK
	.align		4
.L_414:
        /*0018*/ 	.byte	0x03, 0x50
        /*001a*/ 	.short	0x0000


	//----- nvinfo : EIATTR_MAXREG_COUNT
	.align		4
        /*001c*/ 	.byte	0x03, 0x1b
        /*001e*/ 	.short	0x00ff


	//----- nvinfo : EIATTR_NUM_BARRIERS
	.align		4
        /*0020*/ 	.byte	0x02, 0x4c
        /*0022*/ 	.byte	0x01
	.zero		1


	//----- nvinfo : EIATTR_MERCURY_ISA_VERSION
	.align		4
        /*0024*/ 	.byte	0x03, 0x5f
        /*0026*/ 	.short	0x0101


	//----- nvinfo : EIATTR_COOP_GROUP_MASK_REGIDS
	.align		4
        /*0028*/ 	.byte	0x04, 0x29
        /*002a*/ 	.short	(.L_416 - .L_415)


	//   ....[0]....
.L_415:
        /*002c*/ 	.word	0xffffffff


	//   ....[1]....
        /*0030*/ 	.word	0xffffffff


	//   ....[2]....
        /*0034*/ 	.word	0xffffffff


	//   ....[3]....
        /*0038*/ 	.word	0xffffffff


	//   ....[4]....
        /*003c*/ 	.word	0xffffffff


	//   ....[5]....
        /*0040*/ 	.word	0xffffffff


	//   ....[6]....
        /*0044*/ 	.word	0xffffffff


	//   ....[7]....
        /*0048*/ 	.word	0xffffffff


	//----- nvinfo : EIATTR_COOP_GROUP_INSTR_OFFSETS
	.align		4
.L_416:
        /*004c*/ 	.byte	0x04, 0x28
        /*004e*/ 	.short	(.L_418 - .L_417)


	//   ....[0]....
.L_417:
        /*0050*/ 	.word	0x00001ee0


	//   ....[1]....
        /*0054*/ 	.word	0x00001f00


	//   ....[2]....
        /*0058*/ 	.word	0x00001f40


	//   ....[3]....
        /*005c*/ 	.word	0x00001f90


	//   ....[4]....
        /*0060*/ 	.word	0x00002340


	//   ....[5]....
        /*0064*/ 	.word	0x000023b0


	//   ....[6]....
        /*0068*/ 	.word	0x00002410


	//   ....[7]....
        /*006c*/ 	.word	0x00002550


	//----- nvinfo : EIATTR_VRC_CTA_INIT_COUNT
	.align		4
.L_418:
        /*0070*/ 	.byte	0x02, 0x4a
	.zero		1
	.zero		1


	//----- nvinfo : EIATTR_EXIT_INSTR_OFFSETS
	.align		4
        /*0074*/ 	.byte	0x04, 0x1c
        /*0076*/ 	.short	(.L_420 - .L_419)


	//   ....[0]....
.L_419:
        /*0078*/ 	.word	0x000047a0


	//   ....[1]....
        /*007c*/ 	.word	0x00004d70


	//   ....[2]....
        /*0080*/ 	.word	0x00004d90


	//----- nvinfo : EIATTR_CRS_STACK_SIZE
	.align		4
.L_420:
        /*0084*/ 	.byte	0x04, 0x1e
        /*0086*/ 	.short	(.L_422 - .L_421)
.L_421:
        /*0088*/ 	.word	0x00000000


	//----- nvinfo : EIATTR_CBANK_PARAM_SIZE
	.align		4
.L_422:
        /*008c*/ 	.byte	0x03, 0x19
        /*008e*/ 	.short	0x01d0


	//----- nvinfo : EIATTR_PARAM_CBANK
	.align		4
        /*0090*/ 	.byte	0x04, 0x0a
        /*0092*/ 	.short	(.L_424 - .L_423)
	.align		4
.L_423:
        /*0094*/ 	.word	index@(.nv.constant0._ZN5flash32flash_fwd_splitkv_combine_kernelI23Flash_fwd_kernel_traitsILi192ELi64ELi64ELi4ELb0ELb0EN7cutlass6half_tE19Flash_kernel_traitsILi192ELi64ELi64ELi4ES3_EELi8ELi7ELb0EEEvNS_16Flash_fwd_paramsE)
        /*0098*/ 	.short	0x0380
        /*009a*/ 	.short	0x01d0


	//----- nvinfo : EIATTR_SW_WAR
	.align		4
.L_424:
        /*009c*/ 	.byte	0x04, 0x36
        /*009e*/ 	.short	(.L_426 - .L_425)
.L_425:
        /*00a0*/ 	.word	0x00000008
.L_426:


//--------------------- .nv.info._ZN5flash32flash_fwd_splitkv_combine_kernelI23Flash_fwd_kernel_traitsILi192ELi64ELi64ELi4ELb0ELb0EN7cutlass6half_tE19Flash_kernel_traitsILi192ELi64ELi64ELi4ES3_EELi8ELi6ELb0EEEvNS_16Flash_fwd_paramsE --------------------------
	.section	.nv.info._ZN5flash32flash_fwd_splitkv_combine_kernelI23Flash_fwd_kernel_traitsILi192ELi64ELi64ELi4ELb0ELb0EN7cutlass6half_tE19Flash_kernel_traitsILi192ELi64ELi64ELi4ES3_EELi8ELi6ELb0EEEvNS_16Flash_fwd_paramsE,"",@"SHT_CUDA_INFO"
	.sectionflags	@""
	.align	4


	//----- nvinfo : EIATTR_CUDA_API_VERSION
	.align		4
        /*0000*/ 	.byte	0x04, 0x37
        /*0002*/ 	.short	(.L_428 - .L_427)
.L_427:
        /*0004*/ 	.word	0x00000082


	//----- nvinfo : EIATTR_KPARAM_INFO
	.align		4
.L_428:
        /*0008*/ 	.byte	0x04, 0x17
        /*000a*/ 	.short	(.L_430 - .L_429)
.L_429:
        /*000c*/ 	.word	0x00000000
        /*0010*/ 	.short	0x0000
        /*0012*/ 	.short	0x0000
        /*0014*/ 	.byte	0x00, 0xf0, 0x41, 0x07


	//----- nvinfo : EIATTR_SPARSE_MMA_MASK
	.align		4
.L_430:
        /*0018*/ 	.byte	0x03, 0x50
        /*001a*/ 	.short	0x0000


	//----- nvinfo : EIATTR_MAXREG_COUNT
	.align		4
        /*001c*/ 	.byte	0x03, 0x1b
        /*001e*/ 	.short	0x00ff


	//----- nvinfo : EIATTR_NUM_BARRIERS
	.align		4
        /*0020*/ 	.byte	0x02, 0x4c
        /*0022*/ 	.byte	0x01
	.zero		1


	//----- nvinfo : EIATTR_MERCURY_ISA_VERSION
	.align		4
        /*0024*/ 	.byte	0x03, 0x5f
        /*0026*/ 	.short	0x0101


	//----- nvinfo : EIATTR_COOP_GROUP_MASK_REGIDS
	.align		4
        /*0028*/ 	.byte	0x04, 0x29
        /*002a*/ 	.short	(.L_432 - .L_431)


	//   ....[0]....
.L_431:
        /*002c*/ 	.word	0xffffffff


	//   ....[1]....
        /*0030*/ 	.word	0xffffffff


	//   ....[2]....
        /*0034*/ 	.word	0xffffffff


	//   ....[3]....
        /*0038*/ 	.word	0xffffffff


	//   ....[4]....
        /*003c*/ 	.word	0xffffffff


	//   ....[5]....
        /*0040*/ 	.word	0xffffffff


	//   ....[6]....
        /*0044*/ 	.word	0xffffffff


	//   ....[7]....
        /*0048*/ 	.word	0xffffffff


	//----- nvinfo : EIATTR_COOP_GROUP_INSTR_OFFSETS
	.align		4
.L_432:
        /*004c*/ 	.byte	0x04, 0x28
        /*004e*/ 	.short	(.L_434 - .L_433)


	//   ....[0]....
.L_433:
        /*0050*/ 	.word	0x00001a30


	//   ....[1]....
        /*0054*/ 	.word	0x00001a80


	//   ....[2]....
        /*0058*/ 	.word	0x00001ac0


	//   ....[3]....
        /*005c*/ 	.word	0x00001b30


	//   ....[4]....
        /*0060*/ 	.word	0x00001d80


	//   ....[5]....
        /*0064*/ 	.word	0x00001df0


	//   ....[6]....
        /*0068*/ 	.word	0x00001e60


	//   ....[7]....
        /*006c*/ 	.word	0x00001f80


	//----- nvinfo : EIATTR_VRC_CTA_INIT_COUNT
	.align		4
.L_434:
        /*0070*/ 	.byte	0x02, 0x4a
	.zero		1
	.zero		1


	//----- nvinfo : EIATTR_EXIT_INSTR_OFFSETS
	.align		4
        /*0074*/ 	.byte	0x04, 0x1c
        /*0076*/ 	.short	(.L_436 - .L_435)


	//   ....[0]....
.L_435:
        /*0078*/ 	.word	0x00004000


	//   ....[1]....
        /*007c*/ 	.word	0x00004560


	//   ....[2]....
        /*0080*/ 	.word	0x00004580


	//----- nvinfo : EIATTR_CRS_STACK_SIZE
	.align		4
.L_436:
        /*0084*/ 	.byte	0x04, 0x1e
        /*0086*/ 	.short	(.L_438 - .L_437)
.L_437:
        /*0088*/ 	.word	0x00000000


	//----- nvinfo : EIATTR_CBANK_PARAM_SIZE
	.align		4
.L_438:
        /*008c*/ 	.byte	0x03, 0x19
        /*008e*/ 	.short	0x01d0


	//----- nvinfo : EIATTR_PARAM_CBANK
	.align		4
        /*0090*/ 	.byte	0x04, 0x0a
        /*0092*/ 	.short	(.L_440 - .L_439)
	.align		4
.L_439:
        /*0094*/ 	.word	index@(.nv.constant0._ZN5flash32flash_fwd_splitkv_combine_kernelI23Flash_fwd_kernel_traitsILi192ELi64ELi64ELi4ELb0ELb0EN7cutlass6half_tE19Flash_kernel_traitsILi192ELi64ELi64ELi4ES3_EELi8ELi6ELb0EEEvNS_16Flash_fwd_paramsE)
        /*0098*/ 	.short	0x0380
        /*009a*/ 	.short	0x01d0


	//----- nvinfo : EIATTR_SW_WAR
	.align		4
.L_440:
        /*009c*/ 	.byte	0x04, 0x36
        /*009e*/ 	.short	(.L_442 - .L_441)
.L_441:
        /*00a0*/ 	.word	0x00000008
.L_442:


//--------------------- .nv.info._ZN5flash32flash_fwd_splitkv_combine_kernelI23Flash_fwd_kernel_traitsILi192ELi64ELi64ELi4ELb0ELb0EN7cutlass6half_tE19Flash_kernel_traitsILi192ELi64ELi64ELi4ES3_EELi8ELi5ELb0EEEvNS_16Flash_fwd_paramsE --------------------------
	.section	.nv.info._ZN5flash32flash_fwd_splitkv_combine_kernelI23Flash_fwd_kernel_traitsILi192ELi64ELi64ELi4ELb0ELb0EN7cutlass6half_tE19Flash_kernel_traitsILi192ELi64ELi64ELi4ES3_EELi8ELi5ELb0EEEvNS_16Flash_fwd_paramsE,"",@"SHT_CUDA_INFO"
	.sectionflags	@""
	.align	4


	//----- nvinfo : EIATTR_CUDA_API_VERSION
	.align		4
        /*0000*/ 	.byte	0x04, 0x37
        /*0002*/ 	.short	(.L_444 - .L_443)
.L_443:
        /*0004*/ 	.word	0x00000082


	//----- nvinfo : EIATTR_KPARAM_INFO
	.align		4
.L_444:
        /*0008*/ 	.byte	0x04, 0x17
        /*000a*/ 	.short	(.L_446 - .L_445)
.L_445:
        /*000c*/ 	.word	0x00000000
        /*0010*/ 	.short	0x0000
        /*0012*/ 	.short	0x0000
        /*0014*/ 	.byte	0x00, 0xf0, 0x41, 0x07


	//----- nvinfo : EIATTR_SPARSE_MMA_MASK
	.align		4
.L_446:
        /*0018*/ 	.byte	0x03, 0x50
        /*001a*/ 	.short	0x0000


	//----- nvinfo : EIATTR_MAXREG_COUNT
	.align		4
        /*001c*/ 	.byte	0x03, 0x1b
        /*001e*/ 	.short	0x00ff


	//----- nvinfo : EIATTR_NUM_BARRIERS
	.align		4
        /*0020*/ 	.byte	0x02, 0x4c
        /*0022*/ 	.byte	0x01
	.zero		1


	//----- nvinfo : EIATTR_MERCURY_ISA_VERSION
	.align		4
        /*0024*/ 	.byte	0x03, 0x5f
        /*0026*/ 	.short	0x0101


	//----- nvinfo : EIATTR_COOP_GROUP_MASK_REGIDS
	.align		4
        /*0028*/ 	.byte	0x04, 0x29
        /*002a*/ 	.short	(.L_448 - .L_447)


	//   ....[0]....
.L_447:
        /*002c*/ 	.word	0xffffffff


	//   ....[1]....
        /*0030*/ 	.word	0xffffffff


	//   ....[2]....
        /*0034*/ 	.word	0xffffffff


	//   ....[3]....
        /*0038*/ 	.word	0xffffffff


	//   ....[4]....
        /*003c*/ 	.word	0xffffffff


	//   ....[5]....
        /*0040*/ 	.word	0xffffffff


	//   ....[6]....
        /*0044*/ 	.word	0xffffffff


	//   ....[7]....
        /*0048*/ 	.word	0xffffffff


	//----- nvinfo : EIATTR_COOP_GROUP_INSTR_OFFSETS
	.align		4
.L_448:
        /*004c*/ 	.byte	0x04, 0x28
        /*004e*/ 	.short	(.L_450 - .L_449)


	//   ....[0]....
.L_449:
        /*0050*/ 	.word	0x00001910


	//   ....[1]....
        /*0054*/ 	.word	0x00001960


	//   ....[2]....
        /*0058*/ 	.word	0x000019e0


	//   ....[3]....
        /*005c*/ 	.word	0x00001a50


	//   ....[4]....
        /*0060*/ 	.word	0x00001ba0


	//   ....[5]....
        /*0064*/ 	.word	0x00001c20


	//   ....[6]....
        /*0068*/ 	.word	0x00001cf0


	//   ....[7]....
        /*006c*/ 	.word	0x00001db0


	//----- nvinfo : EIATTR_VRC_CTA_INIT_COUNT
	.align		4
.L_450:
        /*0070*/ 	.byte	0x02, 0x4a
	.zero		1
	.zero		1


	//----- nvinfo : EIATTR_EXIT_INSTR_OFFSETS
	.align		4
        /*0074*/ 	.byte	0x04, 0x1c
        /*0076*/ 	.short	(.L_452 - .L_451)


	//   ....[0]....
.L_451:
        /*0078*/ 	.word	0x00003cb0


	//   ....[1]....
        /*007c*/ 	.word	0x00004210


	//   ....[2]....
        /*0080*/ 	.word	0x00004230


	//----- nvinfo : EIATTR_CRS_STACK_SIZE
	.align		4
.L_452:
        /*0084*/ 	.byte	0x04, 0x1e
        /*0086*/ 	.short	(.L_454 - .L_453)
.L_453:
        /*0088*/ 	.word	0x00000000


	//----- nvinfo : EIATTR_CBANK_PARAM_SIZE
	.align		4
.L_454:
        /*008c*/ 	.byte	0x03, 0x19
        /*008e*/ 	.short	0x01d0


	//----- nvinfo : EIATTR_PARAM_CBANK
	.align		4
        /*0090*/ 	.byte	0x04, 0x0a
        /*0092*/ 	.short	(.L_456 - .L_455)
	.align		4
.L_455:
        /*0094*/ 	.word	index@(.nv.constant0._ZN5flash32flash_fwd_splitkv_combine_kernelI23Flash_fwd_kernel_traitsILi192ELi64ELi64ELi4ELb0ELb0EN7cutlass6half_tE19Flash_kernel_traitsILi192ELi64ELi64ELi4ES3_EELi8ELi5ELb0EEEvNS_16Flash_fwd_paramsE)
        /*0098*/ 	.short	0x0380
        /*009a*/ 	.short	0x01d0


	//----- nvinfo : EIATTR_SW_WAR
	.align		4
.L_456:
        /*009c*/ 	.byte	0x04, 0x36
        /*009e*/ 	.short	(.L_458 - .L_457)
.L_457:
        /*00a0*/ 	.word	0x00000008
.L_458:


//--------------------- .nv.info._ZN5flash32flash_fwd_splitkv_combine_kernelI23Flash_fwd_kernel_traitsILi192ELi64ELi64ELi4ELb0ELb0EN7cutlass6half_tE19Flash_kernel_traitsILi192ELi64ELi64ELi4ES3_EELi8ELi4ELb0EEEvNS_16Flash_fwd_paramsE --------------------------
	.section	.nv.info._ZN5flash32flash_fwd_splitkv_combine_kernelI23Flash_fwd_kernel_traitsILi192ELi64ELi64ELi4ELb0ELb0EN7cutlass6half_tE19Flash_kernel_traitsILi192ELi64ELi64ELi4ES3_EELi8ELi4ELb0EEEvNS_16Flash_fwd_paramsE,"",@"SHT_CUDA_INFO"
	.sectionflags	@""
	.align	4


	//----- nvinfo : EIATTR_CUDA_API_VERSION
	.align		4
        /*0000*/ 	.byte	0x04, 0x37
        /*0002*/ 	.short	(.L_460 - .L_459)
.L_459:
        /*0004*/ 	.word	0x00000082


	//----- nvinfo : EIATTR_KPARAM_INFO
	.align		4
.L_460:
        /*0008*/ 	.byte	0x04, 0x17
        /*000a*/ 	.short	(.L_462 - .L_461)
.L_461:
        /*000c*/ 	.word	0x00000000
        /*0010*/ 	.short	0x0000
        /*0012*/ 	.short	0x0000
        /*0014*/ 	.byte	0x00, 0xf0, 0x41, 0x07


	//----- nvinfo : EIATTR_SPARSE_MMA_MASK
	.align		4
.L_462:
        /*0018*/ 	.byte	0x03, 0x50
        /*001a*/ 	.short	0x0000


	//----- nvinfo : EIATTR_MAXREG_COUNT
	.align		4
        /*001c*/ 	.byte	0x03, 0x1b
        /*001e*/ 	.short	0x00ff


	//----- nvinfo : EIATTR_NUM_BARRIERS
	.align		4
        /*0020*/ 	.byte	0x02, 0x4c
        /*0022*/ 	.byte	0x01
	.zero		1


	//----- nvinfo : EIATTR_MERCURY_ISA_VERSION
	.align		4
        /*0024*/ 	.byte	0x03, 0x5f
        /*0026*/ 	.short	0x0101


	//----- nvinfo : EIATTR_COOP_GROUP_MASK_REGIDS
	.align		4
        /*0028*/ 	.byte	0x04, 0x29
        /*002a*/ 	.short	(.L_464 - .L_463)


	//   ....[0]....
.L_463:
        /*002c*/ 	.word	0xffffffff


	//   ....[1]....
        /*0030*/ 	.word	0xffffffff


	//   ....[2]....
        /*0034*/ 	.word	0xffffffff


	//   ....[3]....
        /*0038*/ 	.word	0xffffffff


	//   ....[4]....
        /*003c*/ 	.word	0xffffffff


	//   ....[5]....
        /*0040*/ 	.word	0xffffffff


	//   ....[6]....
        /*0044*/ 	.word	0xffffffff


	//   ....[7]....
        /*0048*/ 	.word	0xffffffff


	//----- nvinfo : EIATTR_COOP_GROUP_INSTR_OFFSETS
	.align		4
.L_464:
        /*004c*/ 	.byte	0x04, 0x28
        /*004e*/ 	.short	(.L_466 - .L_465)


	//   ....[0]....
.L_465:
        /*0050*/ 	.word	0x00001980


	//   ....[1]....
        /*0054*/ 	.word	0x000019a0


	//   ....[2]....
        /*0058*/ 	.word	0x000019d0


	//   ....[3]....
        /*005c*/ 	.word	0x00001a10


	//   ....[4]....
        /*0060*/ 	.word	0x00001af0


	//   ....[5]....
        /*0064*/ 	.word	0x00001ba0


	//   ....[6]....
        /*0068*/ 	.word	0x00001c10


	//   ....[7]....
        /*006c*/ 	.word	0x00001cf0


	//----- nvinfo : EIATTR_VRC_CTA_INIT_COUNT
	.align		4
.L_466:
        /*0070*/ 	.byte	0x02, 0x4a
	.zero		1
	.zero		1


	//----- nvinfo : EIATTR_EXIT_INSTR_OFFSETS
	.align		4
        /*0074*/ 	.byte	0x04, 0x1c
        /*0076*/ 	.short	(.L_468 - .L_467)


	//   ....[0]....
.L_467:
        /*0078*/ 	.word	0x00003b80


	//   ....[1]....
        /*007c*/ 	.word	0x000040e0


	//   ....[2]....
        /*0080*/ 	.word	0x00004100


	//----- nvinfo : EIATTR_CRS_STACK_SIZE
	.align		4
.L_468:
        /*0084*/ 	.byte	0x04, 0x1e
        /*0086*/ 	.short	(.L_470 - .L_469)
.L_469:
        /*0088*/ 	.word	0x00000000


	//----- nvinfo : EIATTR_CBANK_PARAM_SIZE
	.align		4
.L_470:
        /*008c*/ 	.byte	0x03, 0x19
        /*008e*/ 	.short	0x01d0


	//----- nvinfo : EIATTR_PARAM_CBANK
	.align		4
        /*0090*/ 	.byte	0x04, 0x0a
        /*0092*/ 	.short	(.L_472 - .L_471)
	.align		4
.L_471:
        /*0094*/ 	.word	index@(.nv.constant0._ZN5flash32flash_fwd_splitkv_combine_kernelI23Flash_fwd_kernel_traitsILi192ELi64ELi64ELi4ELb0ELb0EN7cutlass6half_tE19Flash_kernel_traitsILi192ELi64ELi64ELi4ES3_EELi8ELi4ELb0EEEvNS_16Flash_fwd_paramsE)
        /*0098*/ 	.short	0x0380
        /*009a*/ 	.short	0x01d0


	//----- nvinfo : EIATTR_SW_WAR
	.align		4
.L_472:
        /*009c*/ 	.byte	0x04, 0x36
        /*009e*/ 	.short	(.L_474 - .L_473)
.L_473:
        /*00a0*/ 	.word	0x00000008
.L_474:


//--------------------- .nv.info._ZN5flash32flash_fwd_splitkv_combine_kernelI23Flash_fwd_kernel_traitsILi192ELi64ELi64ELi4ELb0ELb0EN7cutlass6half_tE19Flash_kernel_traitsILi192ELi64ELi64ELi4ES3_EELi8ELi3ELb0EEEvNS_16Flash_fwd_paramsE --------------------------
	.section	.nv.info._ZN5flash32flash_fwd_splitkv_combine_kernelI23Flash_fwd_kernel_traitsILi192ELi64ELi64ELi4ELb0ELb0EN7cutlass6half_tE19Flash_kernel_traitsILi192ELi64ELi64ELi4ES3_EELi8ELi3ELb0EEEvNS_16Flash_fwd_paramsE,"",@"SHT_CUDA_INFO"
	.sectionflags	@""
	.align	4


	//----- nvinfo : EIATTR_CUDA_API_VERSION
	.align		4
        /*0000*/ 	.byte	0x04, 0x37
        /*0002*/ 	.short	(.L_476 - .L_475)
.L_475:
        /*0004*/ 	.word	0x00000082


	//----- nvinfo : EIATTR_KPARAM_INFO
	.align		4
.L_476:
        /*0008*/ 	.byte	0x04, 0x17
        /*000a*/ 	.short	(.L_478 - .L_477)
.L_477:
        /*000c*/ 	.word	0x00000000
        /*0010*/ 	.short	0x0000
        /*0012*/ 	.short	0x0000
        /*0014*/ 	.byte	0x00, 0xf0, 0x41, 0x07


	//----- nvinfo : EIATTR_SPARSE_MMA_MASK
	.align		4
.L_478:
        /*0018*/ 	.byte	0x03, 0x50
        /*001a*/ 	.short	0x0000


	//----- nvinfo : EIATTR_MAXREG_COUNT
	.align		4
        /*001c*/ 	.byte	0x03, 0x1b
        /*001e*/ 	.short	0x00ff


	//----- nvinfo : EIATTR_NUM_BARRIERS
	.align		4
        /*0020*/ 	.byte	0x02, 0x4c
        /*0022*/ 	.byte	0x01
	.zero		1


	//----- nvinfo : EIATTR_MERCURY_ISA_VERSION
	.align		4
        /*0024*/ 	.byte	0x03, 0x5f
        /*0026*/ 	.short	0x0101


	//----- nvinfo : EIATTR_COOP_GROUP_MASK_REGIDS
	.align		4
        /*0028*/ 	.byte	0x04, 0x29
        /*002a*/ 	.short	(.L_480 - .L_479)


	//   ....[0]....
.L_479:
        /*002c*/ 	.word	0xffffffff


	//   ....[1]....
        /*0030*/ 	.word	0xffffffff


	//   ....[2]....
        /*0034*/ 	.word	0xffffffff


	//   ....[3]....
        /*0038*/ 	.word	0xffffffff


	//   ....[4]....
        /*003c*/ 	.word	0xffffffff


	//   ....[5]....
        /*0040*/ 	.word	0xffffffff


	//----- nvinfo : EIATTR_COOP_GROUP_INSTR_OFFSETS
	.align		4
.L_480:
        /*0044*/ 	.byte	0x04, 0x28
        /*0046*/ 	.short	(.L_482 - .L_481)


	//   ....[0]....
.L_481:
        /*0048*/ 	.word	0x000019f0


	//   ....[1]....
        /*004c*/ 	.word	0x00001a70


	//   ....[2]....
        /*0050*/ 	.word	0x00001a90


	//   ....[3]....
        /*0054*/ 	.word	0x00001b30


	//   ....[4]....
        /*0058*/ 	.word	0x00001b70


	//   ....[5]....
        /*005c*/ 	.word	0x00001c00


	//----- nvinfo : EIATTR_VRC_CTA_INIT_COUNT
	.align		4
.L_482:
        /*0060*/ 	.byte	0x02, 0x4a
	.zero		1
	.zero		1


	//----- nvinfo : EIATTR_EXIT_INSTR_OFFSETS
	.align		4
        /*0064*/ 	.byte	0x04, 0x1c
        /*0066*/ 	.short	(.L_484 - .L_483)


	//   ....[0]....
.L_483:
        /*0068*/ 	.word	0x00003b20


	//   ....[1]....
        /*006c*/ 	.word	0x00004080


	//   ....[2]....
        /*0070*/ 	.word	0x000040a0


	//----- nvinfo : EIATTR_CRS_STACK_SIZE
	.align		4
.L_484:
        /*0074*/ 	.byte	0x04, 0x1e
        /*0076*/ 	.short	(.L_486 - .L_485)
.L_485:
        /*0078*/ 	.word	0x00000000


	//----- nvinfo : EIATTR_CBANK_PARAM_SIZE
	.align		4
.L_486:
        /*007c*/ 	.byte	0x03, 0x19
        /*007e*/ 	.short	0x01d0


	//----- nvinfo : EIATTR_PARAM_CBANK
	.align		4
        /*0080*/ 	.byte	0x04, 0x0a
        /*0082*/ 	.short	(.L_488 - .L_487)
	.align		4
.L_487:
        /*0084*/ 	.word	index@(.nv.constant0._ZN5flash32flash_fwd_splitkv_combine_kernelI23Flash_fwd_kernel_traitsILi192ELi64ELi64ELi4ELb0ELb0EN7cutlass6half_tE19Flash_kernel_traitsILi192ELi64ELi64ELi4ES3_EELi8ELi3ELb0EEEvNS_16Flash_fwd_paramsE)
        /*0088*/ 	.short	0x0380
        /*008a*/ 	.short	0x01d0


	//----- nvinfo : EIATTR_SW_WAR
	.align		4
.L_488:
        /*008c*/ 	.byte	0x04, 0x36
        /*008e*/ 	.short	(.L_490 - .L_489)
.L_489:
        /*0090*/ 	.word	0x00000008
.L_490:


//--------------------- .nv.info._ZN5flash32flash_fwd_splitkv_combine_kernelI23Flash_fwd_kernel_traitsILi192ELi64ELi64ELi4ELb0ELb0EN7cutlass6half_tE19Flash_kernel_traitsILi192ELi64ELi64ELi4ES3_EELi8ELi2ELb0EEEvNS_16Flash_fwd_paramsE --------------------------
	.section	.nv.info._ZN5flash32flash_fwd_splitkv_combine_kernelI23Flash_fwd_kernel_traitsILi192ELi64ELi64ELi4ELb0ELb0EN7cutlass6half_tE19Flash_kernel_traitsILi192ELi64ELi64ELi4ES3_EELi8ELi2ELb0EEEvNS_16Flash_fwd_paramsE,"",@"SHT_CUDA_INFO"
	.sectionflags	@""
	.align	4


	//----- nvinfo : EIATTR_CUDA_API_VERSION
	.align		4
        /*0000*/ 	.byte	0x04, 0x37
        /*0002*/ 	.short	(.L_492 - .L_491)
.L_491:
        /*0004*/ 	.word	0x00000082


	//----- nvinfo : EIATTR_KPARAM_INFO
	.align		4
.L_492:
        /*0008*/ 	.byte	0x04, 0x17
        /*000a*/ 	.short	(.L_494 - .L_493)
.L_493:
        /*000c*/ 	.word	0x00000000
        /*0010*/ 	.short	0x0000
        /*0012*/ 	.short	0x0000
        /*0014*/ 	.byte	0x00, 0xf0, 0x41, 0x07


	//----- nvinfo : EIATTR_SPARSE_MMA_MASK
	.align		4
.L_494:
        /*0018*/ 	.byte	0x03, 0x50
        /*001a*/ 	.short	0x0000


	//----- nvinfo : EIATTR_MAXREG_COUNT
	.align		4
        /*001c*/ 	.byte	0x03, 0x1b
        /*001e*/ 	.short	0x00ff


	//----- nvinfo : EIATTR_NUM_BARRIERS
	.align		4
        /*0020*/ 	.byte	0x02, 0x4c
        /*0022*/ 	.byte	0x01
	.zero		1


	//----- nvinfo : EIATTR_MERCURY_ISA_VERSION
	.align		4
        /*0024*/ 	.byte	0x03, 0x5f
        /*0026*/ 	.short	0x0101


	//----- nvinfo : EIATTR_COOP_GROUP_MASK_REGIDS
	.align		4
        /*0028*/ 	.byte	0x04, 0x29
        /*002a*/ 	.short	(.L_496 - .L_495)


	//   ....[0]....
.L_495:
        /*002c*/ 	.word	0xffffffff


	//   ....[1]....
        /*0030*/ 	.word	0xffffffff


	//   ....[2]....
        /*0034*/ 	.word	0xffffffff


	//   ....[3]....
        /*0038*/ 	.word	0xffffffff


	//----- nvinfo : EIATTR_COOP_GROUP_INSTR_OFFSETS
	.align		4
.L_496:
        /*003c*/ 	.byte	0x04, 0x28
        /*003e*/ 	.short	(.L_498 - .L_497)


	//   ....[0]....
.L_497:
        /*0040*/ 	.word	0x00001a30


	//   ....[1]....
        /*0044*/ 	.word	0x00001af0


	//   ....[2]....
        /*0048*/ 	.word	0x00001c20


	//   ....[3]....
        /*004c*/ 	.word	0x00001c50


	//----- nvinfo : EIATTR_VRC_CTA_INIT_COUNT
	.align		4
.L_498:
        /*0050*/ 	.byte	0x02, 0x4a
	.zero		1
	.zero		1


	//----- nvinfo : EIATTR_EXIT_INSTR_OFFSETS
	.align		4
        /*0054*/ 	.byte	0x04, 0x1c
        /*0056*/ 	.short	(.L_500 - .L_499)


	//   ....[0]....
.L_499:
        /*0058*/ 	.word	0x00003af0


	//   ....[1]....
        /*005c*/ 	.word	0x00004050


	//   ....[2]....
        /*0060*/ 	.word	0x00004070


	//----- nvinfo : EIATTR_CRS_STACK_SIZE
	.align		4
.L_500:
        /*0064*/ 	.byte	0x04, 0x1e
        /*0066*/ 	.short	(.L_502 - .L_501)
.L_501:
        /*0068*/ 	.word	0x00000000


	//----- nvinfo : EIATTR_CBANK_PARAM_SIZE
	.align		4
.L_502:
        /*006c*/ 	.byte	0x03, 0x19
        /*006e*/ 	.short	0x01d0


	//----- nvinfo : EIATTR_PARAM_CBANK
	.align		4
        /*0070*/ 	.byte	0x04, 0x0a
        /*0072*/ 	.short	(.L_504 - .L_503)
	.align		4
.L_503:
        /*0074*/ 	.word	index@(.nv.constant0._ZN5flash32flash_fwd_splitkv_combine_kernelI23Flash_fwd_kernel_traitsILi192ELi64ELi64ELi4ELb0ELb0EN7cutlass6half_tE19Flash_kernel_traitsILi192ELi64ELi64ELi4ES3_EELi8ELi2ELb0EEEvNS_16Flash_fwd_paramsE)
        /*0078*/ 	.short	0x0380
        /*007a*/ 	.short	0x01d0


	//----- nvinfo : EIATTR_SW_WAR
	.align		4
.L_504:
        /*007c*/ 	.byte	0x04, 0x36
        /*007e*/ 	.short	(.L_506 - .L_505)
.L_505:
        /*0080*/ 	.word	0x00000008
.L_506:


//--------------------- .nv.info._ZN5flash32flash_fwd_splitkv_combine_kernelI23Flash_fwd_kernel_traitsILi192ELi64ELi64ELi4ELb0ELb0EN7cutlass6half_tE19Flash_kernel_traitsILi192ELi64ELi64ELi4ES3_EELi8ELi1ELb0EEEvNS_16Flash_fwd_paramsE --------------------------
	.section	.nv.info._ZN5flash32flash_fwd_splitkv_combine_kernelI23Flash_fwd_kernel_traitsILi192ELi64ELi64ELi4ELb0ELb0EN7cutlass6half_tE19Flash_kernel_traitsILi192ELi64ELi64ELi4ES3_EELi8ELi1ELb0EEEvNS_16Flash_fwd_paramsE,"",@"SHT_CUDA_INFO"
	.sectionflags	@""
	.align	4


	//----- nvinfo : EIATTR_CUDA_API_VERSION
	.align		4
        /*0000*/ 	.byte	0x04, 0x37
        /*0002*/ 	.short	(.L_508 - .L_507)
.L_507:
        /*0004*/ 	.word	0x00000082


	//----- nvinfo : EIATTR_KPARAM_INFO
	.align		4
.L_508:
        /*0008*/ 	.byte	0x04, 0x17
        /*000a*/ 	.short	(.L_510 - .L_509)
.L_509:
        /*000c*/ 	.word	0x00000000
        /*0010*/ 	.short	0x0000
        /*0012*/ 	.short	0x0000
        /*0014*/ 	.byte	0x00, 0xf0, 0x41, 0x07


	//----- nvinfo : EIATTR_SPARSE_MMA_MASK
	.align		4
.L_510:
        /*0018*/ 	.byte	0x03, 0x50
        /*001a*/ 	.short	0x0000


	//----- nvinfo : EIATTR_MAXREG_COUNT
	.align		4
        /*001c*/ 	.byte	0x03, 0x1b
        /*001e*/ 	.short	0x00ff


	//----- nvinfo : EIATTR_NUM_BARRIERS
	.align		4
        /*0020*/ 	.byte	0x02, 0x4c
        /*0022*/ 	.byte	0x01
	.zero		1


	//----- nvinfo : EIATTR_MERCURY_ISA_VERSION
	.align		4
        /*0024*/ 	.byte	0x03, 0x5f
        /*0026*/ 	.short	0x0101


	//----- nvinfo : EIATTR_COOP_GROUP_MASK_REGIDS
	.align		4
        /*0028*/ 	.byte	0x04, 0x29
        /*002a*/ 	.short	(.L_512 - .L_511)


	//   ....[0]....
.L_511:
        /*002c*/ 	.word	0xffffffff


	//   ....[1]....
        /*0030*/ 	.word	0xffffffff


	//----- nvinfo : EIATTR_COOP_GROUP_INSTR_OFFSETS
	.align		4
.L_512:
        /*0034*/ 	.byte	0x04, 0x28
        /*0036*/ 	.short	(.L_514 - .L_513)


	//   ....[0]....
.L_513:
        /*0038*/ 	.word	0x00001a90


	//   ....[1]....
        /*003c*/ 	.word	0x00001cc0


	//----- nvinfo : EIATTR_VRC_CTA_INIT_COUNT
	.align		4
.L_514:
        /*0040*/ 	.byte	0x02, 0x4a
	.zero		1
	.zero		1


	//----- nvinfo : EIATTR_EXIT_INSTR_OFFSETS
	.align		4
        /*0044*/ 	.byte	0x04, 0x1c
        /*0046*/ 	.short	(.L_516 - .L_515)


	//   ....[0]....
.L_515:
        /*0048*/ 	.word	0x00003ac0


	//   ....[1]....
        /*004c*/ 	.word	0x00004020


	//   ....[2]....
        /*0050*/ 	.word	0x00004040


	//----- nvinfo : EIATTR_CRS_STACK_SIZE
	.align		4
.L_516:
        /*0054*/ 	.byte	0x04, 0x1e
        /*0056*/ 	.short	(.L_518 - .L_517)
.L_517:
        /*0058*/ 	.word	0x00000000


	//----- nvinfo : EIATTR_CBANK_PARAM_SIZE
	.align		4
.L_518:
        /*005c*/ 	.byte	0x03, 0x19
        /*005e*/ 	.short	0x01d0


	//----- nvinfo : EIATTR_PARAM_CBANK
	.align		4
        /*0060*/ 	.byte	0x04, 0x0a
        /*0062*/ 	.short	(.L_520 - .L_519)
	.align		4
.L_519:
        /*0064*/ 	.word	index@(.nv.constant0._ZN5flash32flash_fwd_splitkv_combine_kernelI23Flash_fwd_kernel_traitsILi192ELi64ELi64ELi4ELb0ELb0EN7cutlass6half_tE19Flash_kernel_traitsILi192ELi64ELi64ELi4ES3_EELi8ELi1ELb0EEEvNS_16Flash_fwd_paramsE)
        /*0068*/ 	.short	0x0380
        /*006a*/ 	.short	0x01d0


	//----- nvinfo : EIATTR_SW_WAR
	.align		4
.L_520:
        /*006c*/ 	.byte	0x04, 0x36
        /*006e*/ 	.short	(.L_522 - .L_521)
.L_521:
        /*0070*/ 	.word	0x00000008
.L_522:


//--------------------- .nv.info._ZN5flash32flash_fwd_splitkv_combine_kernelI23Flash_fwd_kernel_traitsILi192ELi64ELi64ELi4ELb0ELb0EN7cutlass6half_tE19Flash_kernel_traitsILi192ELi64ELi64ELi4ES3_EELi8ELi7ELb1EEEvNS_16Flash_fwd_paramsE --------------------------
	.section	.nv.info._ZN5flash32flash_fwd_splitkv_combine_kernelI23Flash_fwd_kernel_traitsILi192ELi64ELi64ELi4ELb0ELb0EN7cutlass6half_tE19Flash_kernel_traitsILi192ELi64ELi64ELi4ES3_EELi8ELi7ELb1EEEvNS_16Flash_fwd_paramsE,"",@"SHT_CUDA_INFO"
	.sectionflags	@""
	.align	4


	//----- nvinfo : EIATTR_CUDA_API_VERSION
	.align		4
        /*0000*/ 	.byte	0x04, 0x37
        /*0002*/ 	.short	(.L_524 - .L_523)
.L_523:
        /*0004*/ 	.word	0x00000082


	//----- nvinfo : EIATTR_KPARAM_INFO
	.align		4
.L_524:
        /*0008*/ 	.byte	0x04, 0x17
        /*000a*/ 	.short	(.L_526 - .L_525)
.L_525:
        /*000c*/ 	.word	0x00000000
        /*0010*/ 	.short	0x0000
        /*0012*/ 	.short	0x0000
        /*0014*/ 	.byte	0x00, 0xf0, 0x41, 0x07


	//----- nvinfo : EIATTR_SPARSE_MMA_MASK
	.align		4
.L_526:
        /*0018*/ 	.byte	0x03, 0x50
        /*001a*/ 	.short	0x0000


	//----- nvinfo : EIATTR_MAXREG_COUNT
	.align		4
        /*001c*/ 	.byte	0x03, 0x1b
        /*001e*/ 	.short	0x00ff


	//----- nvinfo : EIATTR_NUM_BARRIERS
	.align		4
        /*0020*/ 	.byte	0x02, 0x4c
        /*0022*/ 	.byte	0x01
	.zero		1


	//----- nvinfo : EIATTR_MERCURY_ISA_VERSION
	.align		4
        /*0024*/ 	.byte	0x03, 0x5f
        /*0026*/ 	.short	0x0101


	//----- nvinfo : EIATTR_COOP_GROUP_MASK_REGIDS
	.align		4
        /*0028*/ 	.byte	0x04, 0x29
        /*002a*/ 	.short	(.L_528 - .L_527)


	//   ....[0]....
.L_527:
        /*002c*/ 	.word	0xffffffff


	//   ....[1]....
        /*0030*/ 	.word	0xffffffff


	//   ....[2]....
        /*0034*/ 	.word	0xffffffff


	//   ....[3]....
        /*0038*/ 	.word	0xffffffff


	//   ....[4]....
        /*003c*/ 	.word	0xffffffff


	//   ....[5]....
        /*0040*/ 	.word	0xffffffff


	//   ....[6]....
        /*0044*/ 	.word	0xffffffff


	//   ....[7]....
        /*0048*/ 	.word	0xffffffff


	//----- nvinfo : EIATTR_COOP_GROUP_INSTR_OFFSETS
	.align		4
.L_528:
        /*004c*/ 	.byte	0x04, 0x28
        /*004e*/ 	.short	(.L_530 - .L_529)


	//   ....[0]....
.L_529:
        /*0050*/ 	.word	0x00001f80


	//   ....[1]....
        /*0054*/ 	.word	0x00001fe0


	//   ....[2]....
        /*0058*/ 	.word	0x00002040


	//   ....[3]....
        /*005c*/ 	.word	0x000020b0


	//   ....[4]....
        /*0060*/ 	.word	0x00002580


	//   ....[5]....
        /*0064*/ 	.word	0x000025a0


	//   ....[6]....
        /*0068*/ 	.word	0x000025c0


	//   ....[7]....
        /*006c*/ 	.word	0x000025f0


	//----- nvinfo : EIATTR_VRC_CTA_INIT_COUNT
	.align		4
.L_530:
        /*0070*/ 	.byte	0x02, 0x4a
	.zero		1
	.zero		1


	//----- nvinfo : EIATTR_EXIT_INSTR_OFFSETS
	.align		4
        /*0074*/ 	.byte	0x04, 0x1c
        /*0076*/ 	.short	(.L_532 - .L_531)


	//   ....[0]....
.L_531:
        /*0078*/ 	.word	0x00004620


	//   ....[1]....
        /*007c*/ 	.word	0x00004b50


	//----- nvinfo : EIATTR_CRS_STACK_SIZE
	.align		4
.L_532:
        /*0080*/ 	.byte	0x04, 0x1e
        /*0082*/ 	.short	(.L_534 - .L_533)
.L_533:
        /*0084*/ 	.word	0x00000000


	//----- nvinfo : EIATTR_CBANK_PARAM_SIZE
	.align		4
.L_534:
        /*0088*/ 	.byte	0x03, 0x19
        /*008a*/ 	.short	0x01d0


	//----- nvinfo : EIATTR_PARAM_CBANK
	.align		4
        /*008c*/ 	.byte	0x04, 0x0a
        /*008e*/ 	.short	(.L_536 - .L_535)
	.align		4
.L_535:
        /*0090*/ 	.word	index@(.nv.constant0._ZN5flash32flash_fwd_splitkv_combine_kernelI23Flash_fwd_kernel_traitsILi192ELi64ELi64ELi4ELb0ELb0EN7cutlass6half_tE19Flash_kernel_traitsILi192ELi64ELi64ELi4ES3_EELi8ELi7ELb1EEEvNS_16Flash_fwd_paramsE)
        /*0094*/ 	.short	0x0380
        /*0096*/ 	.short	0x01d0


	//----- nvinfo : EIATTR_SW_WAR
	.align		4
.L_536:
        /*0098*/ 	.byte	0x04, 0x36
        /*009a*/ 	.short	(.L_538 - .L_537)
.L_537:
        /*009c*/ 	.word	0x00000008
.L_538:


//--------------------- .nv.info._ZN5flash32flash_fwd_splitkv_combine_kernelI23Flash_fwd_kernel_traitsILi192ELi64ELi64ELi4ELb0ELb0EN7cutlass6half_tE19Flash_kernel_traitsILi192ELi64ELi64ELi4ES3_EELi8ELi6ELb1EEEvNS_16Flash_fwd_paramsE --------------------------
	.section	.nv.info._ZN5flash32flash_fwd_splitkv_combine_kernelI23Flash_fwd_kernel_traitsILi192ELi64ELi64ELi4ELb0ELb0EN7cutlass6half_tE19Flash_kernel_traitsILi192ELi64ELi64ELi4ES3_EELi8ELi6ELb1EEEvNS_16Flash_fwd_paramsE,"",@"SHT_CUDA_INFO"
	.sectionflags	@""
	.align	4


	//----- nvinfo : EIATTR_CUDA_API_VERSION
	.align		4
        /*0000*/ 	.byte	0x04, 0x37
        /*0002*/ 	.short	(.L_540 - .L_539)
.L_539:
        /*0004*/ 	.word	0x00000082


	//----- nvinfo : EIATTR_KPARAM_INFO
	.align		4
.L_540:
        /*0008*/ 	.byte	0x04, 0x17
        /*000a*/ 	.short	(.L_542 - .L_541)
.L_541:
        /*000c*/ 	.word	0x00000000
        /*0010*/ 	.short	0x0000
        /*0012*/ 	.short	0x0000
        /*0014*/ 	.byte	0x00, 0xf0, 0x41, 0x07


	//----- nvinfo : EIATTR_SPARSE_MMA_MASK
	.align		4
.L_542:
        /*0018*/ 	.byte	0x03, 0x50
        /*001a*/ 	.short	0x0000


	//----- nvinfo : EIATTR_MAXREG_COUNT
	.align		4
        /*001c*/ 	.byte	0x03, 0x1b
        /*001e*/ 	.short	0x00ff


	//----- nvinfo : EIATTR_NUM_BARRIERS
	.align		4
        /*0020*/ 	.byte	0x02, 0x4c
        /*0022*/ 	.byte	0x01
	.zero		1


	//----- nvinfo : EIATTR_MERCURY_ISA_VERSION
	.align		4
        /*0024*/ 	.byte	0x03, 0x5f
        /*0026*/ 	.short	0x0101


	//----- nvinfo : EIATTR_COOP_GROUP_MASK_REGIDS
	.align		4
        /*0028*/ 	.byte	0x04, 0x29
        /*002a*/ 	.short	(.L_544 - .L_543)


	//   ....[0]....
.L_543:
        /*002c*/ 	.word	0xffffffff


	//   ....[1]....
        /*0030*/ 	.word	0xffffffff


	//   ....[2]....
        /*0034*/ 	.word	0xffffffff


	//   ....[3]....
        /*0038*/ 	.word	0xffffffff


	//   ....[4]....
        /*003c*/ 	.word	0xffffffff


	//   ....[5]....
        /*0040*/ 	.word	0xffffffff


	//   ....[6]....
        /*0044*/ 	.word	0xffffffff


	//   ....[7]....
        /*0048*/ 	.word	0xffffffff


	//----- nvinfo : EIATTR_COOP_GROUP_INSTR_OFFSETS
	.align		4
.L_544:
        /*004c*/ 	.byte	0x04, 0x28
        /*004e*/ 	.short	(.L_546 - .L_545)


	//   ....[0]....
.L_545:
        /*0050*/ 	.word	0x00001970


	//   ....[1]....
        /*0054*/ 	.word	0x000019b0


	//   ....[2]....
        /*0058*/ 	.word	0x00001a00


	//   ....[3]....
        /*005c*/ 	.word	0x00001a80


	//   ....[4]....
        /*0060*/ 	.word	0x00001cc0


	//   ....[5]....
        /*0064*/ 	.word	0x00001d30


	//   ....[6]....
        /*0068*/ 	.word	0x00001db0


	//   ....[7]....
        /*006c*/ 	.word	0x00001ed0


	//----- nvinfo : EIATTR_VRC_CTA_INIT_COUNT
	.align		4
.L_546:
        /*0070*/ 	.byte	0x02, 0x4a
	.zero		1
	.zero		1


	//----- nvinfo : EIATTR_EXIT_INSTR_OFFSETS
	.align		4
        /*0074*/ 	.byte	0x04, 0x1c
        /*0076*/ 	.short	(.L_548 - .L_547)


	//   ....[0]....
.L_547:
        /*0078*/ 	.word	0x00003f40


	//   ....[1]....
        /*007c*/ 	.word	0x00004470


	//----- nvinfo : EIATTR_CRS_STACK_SIZE
	.align		4
.L_548:
        /*0080*/ 	.byte	0x04, 0x1e
        /*0082*/ 	.short	(.L_550 - .L_549)
.L_549:
        /*0084*/ 	.word	0x00000000


	//----- nvinfo : EIATTR_CBANK_PARAM_SIZE
	.align		4
.L_550:
        /*0088*/ 	.byte	0x03, 0x19
        /*008a*/ 	.short	0x01d0


	//----- nvinfo : EIATTR_PARAM_CBANK
	.align		4
        /*008c*/ 	.byte	0x04, 0x0a
        /*008e*/ 	.short	(.L_552 - .L_551)
	.align		4
.L_551:
        /*0090*/ 	.word	index@(.nv.constant0._ZN5flash32flash_fwd_splitkv_combine_kernelI23Flash_fwd_kernel_traitsILi192ELi64ELi64ELi4ELb0ELb0EN7cutlass6half_tE19Flash_kernel_traitsILi192ELi64ELi64ELi4ES3_EELi8ELi6ELb1EEEvNS_16Flash_fwd_paramsE)
        /*0094*/ 	.short	0x0380
        /*0096*/ 	.short	0x01d0


	//----- nvinfo : EIATTR_SW_WAR
	.align		4
.L_552:
        /*0098*/ 	.byte	0x04, 0x36
        /*009a*/ 	.short	(.L_554 - .L_553)
.L_553:
        /*009c*/ 	.word	0x00000008
.L_554:


//--------------------- .nv.info._ZN5flash32flash_fwd_splitkv_combine_kernelI23Flash_fwd_kernel_traitsILi192ELi64ELi64ELi4ELb0ELb0EN7cutlass6half_tE19Flash_kernel_traitsILi192ELi64ELi64ELi4ES3_EELi8ELi5ELb1EEEvNS_16Flash_fwd_paramsE --------------------------
	.section	.nv.info._ZN5flash32flash_fwd_splitkv_combine_kernelI23Flash_fwd_kernel_traitsILi192ELi64ELi64ELi4ELb0ELb0EN7cutlass6half_tE19Flash_kernel_traitsILi192ELi64ELi64ELi4ES3_EELi8ELi5ELb1EEEvNS_16Flash_fwd_paramsE,"",@"SHT_CUDA_INFO"
	.sectionflags	@""
	.align	4


	//----- nvinfo : EIATTR_CUDA_API_VERSION
	.align		4
        /*0000*/ 	.byte	0x04, 0x37
        /*0002*/ 	.short	(.L_556 - .L_555)
.L_555:
        /*0004*/ 	.word	0x00000082


	//----- nvinfo : EIATTR_KPARAM_INFO
	.align		4
.L_556:
        /*0008*/ 	.byte	0x04, 0x17
        /*000a*/ 	.short	(.L_558 - .L_557)
.L_557:
        /*000c*/ 	.word	0x00000000
        /*0010*/ 	.short	0x0000
        /*0012*/ 	.short	0x0000
        /*0014*/ 	.byte	0x00, 0xf0, 0x41, 0x07


	//----- nvinfo : EIATTR_SPARSE_MMA_MASK
	.align		4
.L_558:
        /*0018*/ 	.byte	0x03, 0x50
        /*001a*/ 	.short	0x0000


	//----- nvinfo : EIATTR_MAXREG_COUNT
	.align		4
        /*001c*/ 	.byte	0x03, 0x1b
        /*001e*/ 	.short	0x00ff


	//----- nvinfo : EIATTR_NUM_BARRIERS
	.align		4
        /*0020*/ 	.byte	0x02, 0x4c
        /*0022*/ 	.byte	0x01
	.zero		1


	//----- nvinfo : EIATTR_MERCURY_ISA_VERSION
	.align		4
        /*0024*/ 	.byte	0x03, 0x5f
        /*0026*/ 	.short	0x0101


	//----- nvinfo : EIATTR_COOP_GROUP_MASK_REGIDS
	.align		4
        /*0028*/ 	.byte	0x04, 0x29
        /*002a*/ 	.short	(.L_560 - .L_559)


	//   ....[0]....
.L_559:
        /*002c*/ 	.word	0xffffffff


	//   ....[1]....
        /*0030*/ 	.word	0xffffffff


	//   ....[2]....
        /*0034*/ 	.word	0xffffffff


	//   ....[3]....
        /*0038*/ 	.word	0xffffffff


	//   ....[4]....
        /*003c*/ 	.word	0xffffffff


	//   ....[5]....
        /*0040*/ 	.word	0xffffffff


	//   ....[6]....
        /*0044*/ 	.word	0xffffffff


	//   ....[7]....
        /*0048*/ 	.word	0xffffffff


	//----- nvinfo : EIATTR_COOP_GROUP_INSTR_OFFSETS
	.align		4
.L_560:
        /*004c*/ 	.byte	0x04, 0x28
        /*004e*/ 	.short	(.L_562 - .L_561)


	//   ....[0]....
.L_561:
        /*0050*/ 	.word	0x00001910


	//   ....[1]....
        /*0054*/ 	.word	0x00001960


	//   ....[2]....
        /*0058*/ 	.word	0x000019e0


	//   ....[3]....
        /*005c*/ 	.word	0x00001a50


	//   ....[4]....
        /*0060*/ 	.word	0x00001bd0


	//   ....[5]....
        /*0064*/ 	.word	0x00001c30


	//   ....[6]....
        /*0068*/ 	.word	0x00001cf0


	//   ....[7]....
        /*006c*/ 	.word	0x00001db0


	//----- nvinfo : EIATTR_VRC_CTA_INIT_COUNT
	.align		4
.L_562:
        /*0070*/ 	.byte	0x02, 0x4a
	.zero		1
	.zero		1


	//----- nvinfo : EIATTR_EXIT_INSTR_OFFSETS
	.align		4
        /*0074*/ 	.byte	0x04, 0x1c
        /*0076*/ 	.short	(.L_564 - .L_563)


	//   ....[0]....
.L_563:
        /*0078*/ 	.word	0x00003d70


	//   ....[1]....
        /*007c*/ 	.word	0x000042a0


	//----- nvinfo : EIATTR_CRS_STACK_SIZE
	.align		4
.L_564:
        /*0080*/ 	.byte	0x04, 0x1e
        /*0082*/ 	.short	(.L_566 - .L_565)
.L_565:
        /*0084*/ 	.word	0x00000000


	//----- nvinfo : EIATTR_CBANK_PARAM_SIZE
	.align		4
.L_566:
        /*0088*/ 	.byte	0x03, 0x19
        /*008a*/ 	.short	0x01d0


	//----- nvinfo : EIATTR_PARAM_CBANK
	.align		4
        /*008c*/ 	.byte	0x04, 0x0a
        /*008e*/ 	.short	(.L_568 - .L_567)
	.align		4
.L_567:
        /*0090*/ 	.word	index@(.nv.constant0._ZN5flash32flash_fwd_splitkv_combine_kernelI23Flash_fwd_kernel_traitsILi192ELi64ELi64ELi4ELb0ELb0EN7cutlass6half_tE19Flash_kernel_traitsILi192ELi64ELi64ELi4ES3_EELi8ELi5ELb1EEEvNS_16Flash_fwd_paramsE)
        /*0094*/ 	.short	0x0380
        /*0096*/ 	.short	0x01d0


	//----- nvinfo : EIATTR_SW_WAR
	.align		4
.L_568:
        /*0098*/ 	.byte	0x04, 0x36
        /*009a*/ 	.short	(.L_570 - .L_569)
.L_569:
        /*009c*/ 	.word	0x00000008
.L_570:


//--------------------- .nv.info._ZN5flash32flash_fwd_splitkv_combine_kernelI23Flash_fwd_kernel_traitsILi192ELi64ELi64ELi4ELb0ELb0EN7cutlass6half_tE19Flash_kernel_traitsILi192ELi64ELi64ELi4ES3_EELi8ELi4ELb1EEEvNS_16Flash_fwd_paramsE --------------------------
	.section	.nv.info._ZN5flash32flash_fwd_splitkv_combine_kernelI23Flash_fwd_kernel_traitsILi192ELi64ELi64ELi4ELb0ELb0EN7cutlass6half_tE19Flash_kernel_traitsILi192ELi64ELi64ELi4ES3_EELi8ELi4ELb1EEEvNS_16Flash_fwd_paramsE,"",@"SHT_CUDA_INFO"
	.sectionflags	@""
	.align	4


	//----- nvinfo : EIATTR_CUDA_API_VERSION
	.align		4
        /*0000*/ 	.byte	0x04, 0x37
        /*0002*/ 	.short	(.L_572 - .L_571)
.L_571:
        /*0004*/ 	.word	0x00000082


	//----- nvinfo : EIATTR_KPARAM_INFO
	.align		4
.L_572:
        /*0008*/ 	.byte	0x04, 0x17
        /*000a*/ 	.short	(.L_574 - .L_573)
.L_573:
        /*000c*/ 	.word	0x00000000
        /*0010*/ 	.short	0x0000
        /*0012*/ 	.short	0x0000
        /*0014*/ 	.byte	0x00, 0xf0, 0x41, 0x07


	//----- nvinfo : EIATTR_SPARSE_MMA_MASK
	.align		4
.L_574:
        /*0018*/ 	.byte	0x03, 0x50
        /*001a*/ 	.short	0x0000


	//----- nvinfo : EIATTR_MAXREG_COUNT
	.align		4
        /*001c*/ 	.byte	0x03, 0x1b
        /*001e*/ 	.short	0x00ff


	//----- nvinfo : EIATTR_NUM_BARRIERS
	.align		4
        /*0020*/ 	.byte	0x02, 0x4c
        /*0022*/ 	.byte	0x01
	.zero		1


	//----- nvinfo : EIATTR_MERCURY_ISA_VERSION
	.align		4
        /*0024*/ 	.byte	0x03, 0x5f
        /*0026*/ 	.short	0x0101


	//----- nvinfo : EIATTR_COOP_GROUP_MASK_REGIDS
	.align		4
        /*0028*/ 	.byte	0x04, 0x29
        /*002a*/ 	.short	(.L_576 - .L_575)


	//   ....[0]....
.L_575:
        /*002c*/ 	.word	0xffffffff


	//   ....[1]....
        /*0030*/ 	.word	0xffffffff


	//   ....[2]....
        /*0034*/ 	.word	0xffffffff


	//   ....[3]....
        /*0038*/ 	.word	0xffffffff


	//   ....[4]....
        /*003c*/ 	.word	0xffffffff


	//   ....[5]....
        /*0040*/ 	.word	0xffffffff


	//   ....[6]....
        /*0044*/ 	.word	0xffffffff


	//   ....[7]....
        /*0048*/ 	.word	0xffffffff


	//----- nvinfo : EIATTR_COOP_GROUP_INSTR_OFFSETS
	.align		4
.L_576:
        /*004c*/ 	.byte	0x04, 0x28
        /*004e*/ 	.short	(.L_578 - .L_577)


	//   ....[0]....
.L_577:
        /*0050*/ 	.word	0x00001970


	//   ....[1]....
        /*0054*/ 	.word	0x00001990


	//   ....[2]....
        /*0058*/ 	.word	0x000019c0


	//   ....[3]....
        /*005c*/ 	.word	0x000019f0


	//   ....[4]....
        /*0060*/ 	.word	0x00001b00


	//   ....[5]....
        /*0064*/ 	.word	0x00001b90


	//   ....[6]....
        /*0068*/ 	.word	0x00001bd0


	//   ....[7]....
        /*006c*/ 	.word	0x00001c70


	//----- nvinfo : EIATTR_VRC_CTA_INIT_COUNT
	.align		4
.L_578:
        /*0070*/ 	.byte	0x02, 0x4a
	.zero		1
	.zero		1


	//----- nvinfo : EIATTR_EXIT_INSTR_OFFSETS
	.align		4
        /*0074*/ 	.byte	0x04, 0x1c
        /*0076*/ 	.short	(.L_580 - .L_579)


	//   ....[0]....
.L_579:
        /*0078*/ 	.word	0x00003bc0


	//   ....[1]....
        /*007c*/ 	.word	0x000040f0


	//----- nvinfo : EIATTR_CRS_STACK_SIZE
	.align		4
.L_580:
        /*0080*/ 	.byte	0x04, 0x1e
        /*0082*/ 	.short	(.L_582 - .L_581)
.L_581:
        /*0084*/ 	.word	0x00000000


	//----- nvinfo : EIATTR_CBANK_PARAM_SIZE
	.align		4
.L_582:
        /*0088*/ 	.byte	0x03, 0x19
        /*008a*/ 	.short	0x01d0


	//----- nvinfo : EIATTR_PARAM_CBANK
	.align		4
        /*008c*/ 	.byte	0x04, 0x0a
        /*008e*/ 	.short	(.L_584 - .L_583)
	.align		4
.L_583:
        /*0090*/ 	.word	index@(.nv.constant0._ZN5flash32flash_fwd_splitkv_combine_kernelI23Flash_fwd_kernel_traitsILi192ELi64ELi64ELi4ELb0ELb0EN7cutlass6half_tE19Flash_kernel_traitsILi192ELi64ELi64ELi4ES3_EELi8ELi4ELb1EEEvNS_16Flash_fwd_paramsE)
        /*0094*/ 	.short	0x0380
        /*0096*/ 	.short	0x01d0


	//----- nvinfo : EIATTR_SW_WAR
	.align		4
.L_584:
        /*0098*/ 	.byte	0x04, 0x36
        /*009a*/ 	.short	(.L_586 - .L_585)
.L_585:
        /*009c*/ 	.word	0x00000008
.L_586:


//--------------------- .nv.info._ZN5flash32flash_fwd_splitkv_combine_kernelI23Flash_fwd_kernel_traitsILi192ELi64ELi64ELi4ELb0ELb0EN7cutlass6half_tE19Flash_kernel_traitsILi192ELi64ELi64ELi4ES3_EELi8ELi3ELb1EEEvNS_16Flash_fwd_paramsE --------------------------
	.section	.nv.info._ZN5flash32flash_fwd_splitkv_combine_kernelI23Flash_fwd_kernel_traitsILi192ELi64ELi64ELi4ELb0ELb0EN7cutlass6half_tE19Flash_kernel_traitsILi192ELi64ELi64ELi4ES3_EELi8ELi3ELb1EEEvNS_16Flash_fwd_paramsE,"",@"SHT_CUDA_INFO"
	.sectionflags	@""
	.align	4


	//----- nvinfo : EIATTR_CUDA_API_VERSION
	.align		4
        /*0000*/ 	.byte	0x04, 0x37
        /*0002*/ 	.short	(.L_588 - .L_587)
.L_587:
        /*0004*/ 	.word	0x00000082


	//----- nvinfo : EIATTR_KPARAM_INFO
	.align		4
.L_588:
        /*0008*/ 	.byte	0x04, 0x17
        /*000a*/ 	.short	(.L_590 - .L_589)
.L_589:
        /*000c*/ 	.word	0x00000000
        /*0010*/ 	.short	0x0000
        /*0012*/ 	.short	0x0000
        /*0014*/ 	.byte	0x00, 0xf0, 0x41, 0x07


	//----- nvinfo : EIATTR_SPARSE_MMA_MASK
	.align		4
.L_590:
        /*0018*/ 	.byte	0x03, 0x50
        /*001a*/ 	.short	0x0000


	//----- nvinfo : EIATTR_MAXREG_COUNT
	.align		4
        /*001c*/ 	.byte	0x03, 0x1b
        /*001e*/ 	.short	0x00ff


	//----- nvinfo : EIATTR_NUM_BARRIERS
	.align		4
        /*0020*/ 	.byte	0x02, 0x4c
        /*0022*/ 	.byte	0x01
	.zero		1


	//----- nvinfo : EIATTR_MERCURY_ISA_VERSION
	.align		4
        /*0024*/ 	.byte	0x03, 0x5f
        /*0026*/ 	.short	0x0101


	//----- nvinfo : EIATTR_COOP_GROUP_MASK_REGIDS
	.align		4
        /*0028*/ 	.byte	0x04, 0x29
        /*002a*/ 	.short	(.L_592 - .L_591)


	//   ....[0]....
.L_591:
        /*002c*/ 	.word	0xffffffff


	//   ....[1]....
        /*0030*/ 	.word	0xffffffff


	//   ....[2]....
        /*0034*/ 	.word	0xffffffff


	//   ....[3]....
        /*0038*/ 	.word	0xffffffff


	//   ....[4]....
        /*003c*/ 	.word	0xffffffff


	//   ....[5]....
        /*0040*/ 	.word	0xffffffff


	//----- nvinfo : EIATTR_COOP_GROUP_INSTR_OFFSETS
	.align		4
.L_592:
        /*0044*/ 	.byte	0x04, 0x28
        /*0046*/ 	.short	(.L_594 - .L_593)


	//   ....[0]....
.L_593:
        /*0048*/ 	.word	0x000019d0


	//   ....[1]....
        /*004c*/ 	.word	0x00001a50


	//   ....[2]....
        /*0050*/ 	.word	0x00001a70


	//   ....[3]....
        /*0054*/ 	.word	0x00001b10


	//   ....[4]....
        /*0058*/ 	.word	0x00001b50


	//   ....[5]....
        /*005c*/ 	.word	0x00001be0


	//----- nvinfo : EIATTR_VRC_CTA_INIT_COUNT
	.align		4
.L_594:
        /*0060*/ 	.byte	0x02, 0x4a
	.zero		1
	.zero		1


	//----- nvinfo : EIATTR_EXIT_INSTR_OFFSETS
	.align		4
        /*0064*/ 	.byte	0x04, 0x1c
        /*0066*/ 	.short	(.L_596 - .L_595)


	//   ....[0]....
.L_595:
        /*0068*/ 	.word	0x00003b70


	//   ....[1]....
        /*006c*/ 	.word	0x000040a0


	//----- nvinfo : EIATTR_CRS_STACK_SIZE
	.align		4
.L_596:
        /*0070*/ 	.byte	0x04, 0x1e
        /*0072*/ 	.short	(.L_598 - .L_597)
.L_597:
        /*0074*/ 	.word	0x00000000


	//----- nvinfo : EIATTR_CBANK_PARAM_SIZE
	.align		4
.L_598:
        /*0078*/ 	.byte	0x03, 0x19
        /*007a*/ 	.short	0x01d0


	//----- nvinfo : EIATTR_PARAM_CBANK
	.align		4
        /*007c*/ 	.byte	0x04, 0x0a
        /*007e*/ 	.short	(.L_600 - .L_599)
	.align		4
.L_599:
        /*0080*/ 	.word	index@(.nv.constant0._ZN5flash32flash_fwd_splitkv_combine_kernelI23Flash_fwd_kernel_traitsILi192ELi64ELi64ELi4ELb0ELb0EN7cutlass6half_tE19Flash_kernel_traitsILi192ELi64ELi64ELi4ES3_EELi8ELi3ELb1EEEvNS_16Flash_fwd_paramsE)
        /*0084*/ 	.short	0x0380
        /*0086*/ 	.short	0x01d0


	//----- nvinfo : EIATTR_SW_WAR
	.align		4
.L_600:
        /*0088*/ 	.byte	0x04, 0x36
        /*008a*/ 	.short	(.L_602 - .L_601)
.L_601:
        /*008c*/ 	.word	0x00000008
.L_602:


//--------------------- .nv.info._ZN5flash32flash_fwd_splitkv_combine_kernelI23Flash_fwd_kernel_traitsILi192ELi64ELi64ELi4ELb0ELb0EN7cutlass6half_tE19Flash_kernel_traitsILi192ELi64ELi64ELi4ES3_EELi8ELi2ELb1EEEvNS_16Flash_fwd_paramsE --------------------------
	.section	.nv.info._ZN5flash32flash_fwd_splitkv_combine_kernelI23Flash_fwd_kernel_traitsILi192ELi64ELi64ELi4ELb0ELb0EN7cutlass6half_tE19Flash_kernel_traitsILi192ELi64ELi64ELi4ES3_EELi8ELi2ELb1EEEvNS_16Flash_fwd_paramsE,"",@"SHT_CUDA_INFO"
	.sectionflags	@""
	.align	4


	//----- nvinfo : EIATTR_CUDA_API_VERSION
	.align		4
        /*0000*/ 	.byte	0x04, 0x37
        /*0002*/ 	.short	(.L_604 - .L_603)
.L_603:
        /*0004*/ 	.word	0x00000082


	//----- nvinfo : EIATTR_KPARAM_INFO
	.align		4
.L_604:
        /*0008*/ 	.byte	0x04, 0x17
        /*000a*/ 	.short	(.L_606 - .L_605)
.L_605:
        /*000c*/ 	.word	0x00000000
        /*0010*/ 	.short	0x0000
        /*0012*/ 	.short	0x0000
        /*0014*/ 	.byte	0x00, 0xf0, 0x41, 0x07


	//----- nvinfo : EIATTR_SPARSE_MMA_MASK
	.align		4
.L_606:
        /*0018*/ 	.byte	0x03, 0x50
        /*001a*/ 	.short	0x0000


	//----- nvinfo : EIATTR_MAXREG_COUNT
	.align		4
        /*001c*/ 	.byte	0x03, 0x1b
        /*001e*/ 	.short	0x00ff


	//----- nvinfo : EIATTR_NUM_BARRIERS
	.align		4
        /*0020*/ 	.byte	0x02, 0x4c
        /*0022*/ 	.byte	0x01
	.zero		1


	//----- nvinfo : EIATTR_MERCURY_ISA_VERSION
	.align		4
        /*0024*/ 	.byte	0x03, 0x5f
        /*0026*/ 	.short	0x0101


	//----- nvinfo : EIATTR_COOP_GROUP_MASK_REGIDS
	.align		4
        /*0028*/ 	.byte	0x04, 0x29
        /*002a*/ 	.short	(.L_608 - .L_607)


	//   ....[0]....
.L_607:
        /*002c*/ 	.word	0xffffffff


	//   ....[1]....
        /*0030*/ 	.word	0xffffffff


	//   ....[2]....
        /*0034*/ 	.word	0xffffffff


	//   ....[3]....
        /*0038*/ 	.word	0xffffffff


	//----- nvinfo : EIATTR_COOP_GROUP_INSTR_OFFSETS
	.align		4
.L_608:
        /*003c*/ 	.byte	0x04, 0x28
        /*003e*/ 	.short	(.L_610 - .L_609)


	//   ....[0]....
.L_609:
        /*0040*/ 	.word	0x00001a00


	//   ....[1]....
        /*0044*/ 	.word	0x00001ab0


	//   ....[2]....
        /*0048*/ 	.word	0x00001bf0


	//   ....[3]....
        /*004c*/ 	.word	0x00001c20


	//----- nvinfo : EIATTR_VRC_CTA_INIT_COUNT
	.align		4
.L_610:
        /*0050*/ 	.byte	0x02, 0x4a
	.zero		1
	.zero		1


	//----- nvinfo : EIATTR_EXIT_INSTR_OFFSETS
	.align		4
        /*0054*/ 	.byte	0x04, 0x1c
        /*0056*/ 	.short	(.L_612 - .L_611)


	//   ....[0]....
.L_611:
        /*0058*/ 	.word	0x00003b30


	//   ....[1]....
        /*005c*/ 	.word	0x00004060


	//----- nvinfo : EIATTR_CRS_STACK_SIZE
	.align		4
.L_612:
        /*0060*/ 	.byte	0x04, 0x1e
        /*0062*/ 	.short	(.L_614 - .L_613)
.L_613:
        /*0064*/ 	.word	0x00000000


	//----- nvinfo : EIATTR_CBANK_PARAM_SIZE
	.align		4
.L_614:
        /*0068*/ 	.byte	0x03, 0x19
        /*006a*/ 	.short	0x01d0


	//----- nvinfo : EIATTR_PARAM_CBANK
	.align		4
        /*006c*/ 	.byte	0x04, 0x0a
        /*006e*/ 	.short	(.L_616 - .L_615)
	.align		4
.L_615:
        /*0070*/ 	.word	index@(.nv.constant0._ZN5flash32flash_fwd_splitkv_combine_kernelI23Flash_fwd_kernel_traitsILi192ELi64ELi64ELi4ELb0ELb0EN7cutlass6half_tE19Flash_kernel_traitsILi192ELi64ELi64ELi4ES3_EELi8ELi2ELb1EEEvNS_16Flash_fwd_paramsE)
        /*0074*/ 	.short	0x0380
        /*0076*/ 	.short	0x01d0


	//----- nvinfo : EIATTR_SW_WAR
	.align		4
.L_616:
        /*0078*/ 	.byte	0x04, 0x36
        /*007a*/ 	.short	(.L_618 - .L_617)
.L_617:
        /*007c*/ 	.word	0x00000008
.L_618:


//--------------------- .nv.info._ZN5flash32flash_fwd_splitkv_combine_kernelI23Flash_fwd_kernel_traitsILi192ELi64ELi64ELi4ELb0ELb0EN7cutlass6half_tE19Flash_kernel_traitsILi192ELi64ELi64ELi4ES3_EELi8ELi1ELb1EEEvNS_16Flash_fwd_paramsE --------------------------
	.section	.nv.info._ZN5flash32flash_fwd_splitkv_combine_kernelI23Flash_fwd_kernel_traitsILi192ELi64ELi64ELi4ELb0ELb0EN7cutlass6half_tE19Flash_kernel_traitsILi192ELi64ELi64ELi4ES3_EELi8ELi1ELb1EEEvNS_16Flash_fwd_paramsE,"",@"SHT_CUDA_INFO"
	.sectionflags	@""
	.align	4


	//----- nvinfo : EIATTR_CUDA_API_VERSION
	.align		4
        /*0000*/ 	.byte	0x04, 0x37
        /*0002*/ 	.short	(.L_620 - .L_619)
.L_619:
        /*0004*/ 	.word	0x00000082


	//----- nvinfo : EIATTR_KPARAM_INFO
	.align		4
.L_620:
        /*0008*/ 	.byte	0x04, 0x17
        /*000a*/ 	.short	(.L_622 - .L_621)
.L_621:
        /*000c*/ 	.word	0x00000000
        /*0010*/ 	.short	0x0000
        /*0012*/ 	.short	0x0000
        /*0014*/ 	.byte	0x00, 0xf0, 0x41, 0x07


	//----- nvinfo : EIATTR_SPARSE_MMA_MASK
	.align		4
.L_622:
        /*0018*/ 	.byte	0x03, 0x50
        /*001a*/ 	.short	0x0000


	//----- nvinfo : EIATTR_MAXREG_COUNT
	.align		4
        /*001c*/ 	.byte	0x03, 0x1b
        /*001e*/ 	.short	0x00ff


	//----- nvinfo : EIATTR_NUM_BARRIERS
	.align		4
        /*0020*/ 	.byte	0x02, 0x4c
        /*0022*/ 	.byte	0x01
	.zero		1


	//----- nvinfo : EIATTR_MERCURY_ISA_VERSION
	.align		4
        /*0024*/ 	.byte	0x03, 0x5f
        /*0026*/ 	.short	0x0101


	//----- nvinfo : EIATTR_COOP_GROUP_MASK_REGIDS
	.align		4
        /*0028*/ 	.byte	0x04, 0x29
        /*002a*/ 	.short	(.L_624 - .L_623)


	//   ....[0]....
.L_623:
        /*002c*/ 	.word	0xffffffff


	//   ....[1]....
        /*0030*/ 	.word	0xffffffff


	//----- nvinfo : EIATTR_COOP_GROUP_INSTR_OFFSETS
	.align		4
.L_624:
        /*0034*/ 	.byte	0x04, 0x28
        /*0036*/ 	.short	(.L_626 - .L_625)


	//   ....[0]....
.L_625:
        /*0038*/ 	.word	0x00001a20


	//   ....[1]....
        /*003c*/ 	.word	0x00001c50


	//----- nvinfo : EIATTR_VRC_CTA_INIT_COUNT
	.align		4
.L_626:
        /*0040*/ 	.byte	0x02, 0x4a
	.zero		1
	.zero		1


	//----- nvinfo : EIATTR_EXIT_INSTR_OFFSETS
	.align		4
        /*0044*/ 	.byte	0x04, 0x1c
        /*0046*/ 	.short	(.L_628 - .L_627)


	//   ....[0]....
.L_627:
        /*0048*/ 	.word	0x00003b10


	//   ....[1]....
        /*004c*/ 	.word	0x00004040


	//----- nvinfo : EIATTR_CRS_STACK_SIZE
	.align		4
.L_628:
        /*0050*/ 	.byte	0x04, 0x1e
        /*0052*/ 	.short	(.L_630 - .L_629)
.L_629:
        /*0054*/ 	.word	0x00000000


	//----- nvinfo : EIATTR_CBANK_PARAM_SIZE
	.align		4
.L_630:
        /*0058*/ 	.byte	0x03, 0x19
        /*005a*/ 	.short	0x01d0


	//----- nvinfo : EIATTR_PARAM_CBANK
	.align		4
        /*005c*/ 	.byte	0x04, 0x0a
        /*005e*/ 	.short	(.L_632 - .L_631)
	.align		4
.L_631:
        /*0060*/ 	.word	index@(.nv.constant0._ZN5flash32flash_fwd_splitkv_combine_kernelI23Flash_fwd_kernel_traitsILi192ELi64ELi64ELi4ELb0ELb0EN7cutlass6half_tE19Flash_kernel_traitsILi192ELi64ELi64ELi4ES3_EELi8ELi1ELb1EEEvNS_16Flash_fwd_paramsE)
        /*0064*/ 	.short	0x0380
        /*0066*/ 	.short	0x01d0


	//----- nvinfo : EIATTR_SW_WAR
	.align		4
.L_632:
        /*0068*/ 	.byte	0x04, 0x36
        /*006a*/ 	.short	(.L_634 - .L_633)
.L_633:
        /*006c*/ 	.word	0x00000008
.L_634:


//--------------------- .nv.info._ZN5flash24flash_fwd_splitkv_kernelI23Flash_fwd_kernel_traitsILi192ELi64ELi64ELi4ELb0ELb0EN7cutlass6half_tE19Flash_kernel_traitsILi192ELi64ELi64ELi4ES3_EELb0ELb0ELb0ELb0ELb0ELb0ELb0ELb0EEEvNS_16Flash_fwd_paramsE --------------------------
	.section	.nv.info._ZN5flash24flash_fwd_splitkv_kernelI23Flash_fwd_kernel_traitsILi192ELi64ELi64ELi4ELb0ELb0EN7cutlass6half_tE19Flash_kernel_traitsILi192ELi64ELi64ELi4ES3_EELb0ELb0ELb0ELb0ELb0ELb0ELb0ELb0EEEvNS_16Flash_fwd_paramsE,"",@"SHT_CUDA_INFO"
	.sectionflags	@""
	.align	4


	//----- nvinfo : EIATTR_CUDA_API_VERSION
	.align		4
        /*0000*/ 	.byte	0x04, 0x37
        /*0002*/ 	.short	(.L_636 - .L_635)
.L_635:
        /*0004*/ 	.word	0x00000082


	//----- nvinfo : EIATTR_KPARAM_INFO
	.align		4
.L_636:
        /*0008*/ 	.byte	0x04, 0x17
        /*000a*/ 	.short	(.L_638 - .L_637)
.L_637:
        /*000c*/ 	.word	0x00000000
        /*0010*/ 	.short	0x0000
        /*0012*/ 	.short	0x0000
        /*0014*/ 	.byte	0x00, 0xf0, 0x41, 0x07


	//----- nvinfo : EIATTR_SPARSE_MMA_MASK
	.align		4
.L_638:
        /*0018*/ 	.byte	0x03, 0x50
        /*001a*/ 	.short	0x0000


	//----- nvinfo : EIATTR_MAXREG_COUNT
	.align		4
        /*001c*/ 	.byte	0x03, 0x1b
        /*001e*/ 	.short	0x00ff


	//----- nvinfo : EIATTR_NUM_BARRIERS
	.align		4
        /*0020*/ 	.byte	0x02, 0x4c
        /*0022*/ 	.byte	0x01
	.zero		1


	//----- nvinfo : EIATTR_MERCURY_ISA_VERSION
	.align		4
        /*0024*/ 	.byte	0x03, 0x5f
        /*0026*/ 	.short	0x0101


	//----- nvinfo : EIATTR_COOP_GROUP_MASK_REGIDS
	.align		4
        /*0028*/ 	.byte	0x04, 0x29
        /*002a*/ 	.short	(.L_640 - .L_639)


	//   ....[0]....
.L_639:
        /*002c*/ 	.word	0xffffffff


	//   ....[1]....
        /*0030*/ 	.word	0xffffffff


	//   ....[2]....
        /*0034*/ 	.word	0xffffffff


	//   ....[3]....
        /*0038*/ 	.word	0xffffffff


	//   ....[4]....
        /*003c*/ 	.word	0xffffffff


	//   ....[5]....
        /*0040*/ 	.word	0xffffffff


	//   ....[6]....
        /*0044*/ 	.word	0xffffffff


	//   ....[7]....
        /*0048*/ 	.word	0xffffffff


	//   ....[8]....
        /*004c*/ 	.word	0xffffffff


	//   ....[9]....
        /*0050*/ 	.word	0xffffffff


	//   ....[10]....
        /*0054*/ 	.word	0xffffffff


	//   ....[11]....
        /*0058*/ 	.word	0xffffffff


	//----- nvinfo : EIATTR_COOP_GROUP_INSTR_OFFSETS
	.align		4
.L_640:
        /*005c*/ 	.byte	0x04, 0x28
        /*005e*/ 	.short	(.L_642 - .L_641)


	//   ....[0]....
.L_641:
        /*0060*/ 	.word	0x00004e20


	//   ....[1]....
        /*0064*/ 	.word	0x00004e40


	//   ....[2]....
        /*0068*/ 	.word	0x00004ef0


	//   ....[3]....
        /*006c*/ 	.word	0x00004f00


	//   ....[4]....
        /*0070*/ 	.word	0x00008050


	//   ....[5]....
        /*0074*/ 	.word	0x00008070


	//   ....[6]....
        /*0078*/ 	.word	0x000080a0


	//   ....[7]....
        /*007c*/ 	.word	0x000080b0


	//   ....[8]....
        /*0080*/ 	.word	0x000097f0


	//   ....[9]....
        /*0084*/ 	.word	0x00009830


	//   ....[10]....
        /*0088*/ 	.word	0x000098a0


	//   ....[11]....
        /*008c*/ 	.word	0x000098c0


	//----- nvinfo : EIATTR_VRC_CTA_INIT_COUNT
	.align		4
.L_642:
        /*0090*/ 	.byte	0x02, 0x4a
	.zero		1
	.zero		1


	//----- nvinfo : EIATTR_EXIT_INSTR_OFFSETS
	.align		4
        /*0094*/ 	.byte	0x04, 0x1c
        /*0096*/ 	.short	(.L_644 - .L_643)


	//   ....[0]....
.L_643:
        /*0098*/ 	.word	0x00000330


	//   ....[1]....
        /*009c*/ 	.word	0x00000c70


	//   ....[2]....
        /*00a0*/ 	.word	0x00000ca0


	//   ....[3]....
        /*00a4*/ 	.word	0x0000aea0


	//   ....[4]....
        /*00a8*/ 	.word	0x0000afc0


	//   ....[5]....
        /*00ac*/ 	.word	0x0000afe0


	//----- nvinfo : EIATTR_CRS_STACK_SIZE
	.align		4
.L_644:
        /*00b0*/ 	.byte	0x04, 0x1e
        /*00b2*/ 	.short	(.L_646 - .L_645)
.L_645:
        /*00b4*/ 	.word	0x00000000


	//----- nvinfo : EIATTR_CBANK_PARAM_SIZE
	.align		4
.L_646:
        /*00b8*/ 	.byte	0x03, 0x19
        /*00ba*/ 	.short	0x01d0


	//----- nvinfo : EIATTR_PARAM_CBANK
	.align		4
        /*00bc*/ 	.byte	0x04, 0x0a
        /*00be*/ 	.short	(.L_648 - .L_647)
	.align		4
.L_647:
        /*00c0*/ 	.word	index@(.nv.constant0._ZN5flash24flash_fwd_splitkv_kernelI23Flash_fwd_kernel_traitsILi192ELi64ELi64ELi4ELb0ELb0EN7cutlass6half_tE19Flash_kernel_traitsILi192ELi64ELi64ELi4ES3_EELb0ELb0ELb0ELb0ELb0ELb0ELb0ELb0EEEvNS_16Flash_fwd_paramsE)
        /*00c4*/ 	.short	0x0380
        /*00c6*/ 	.short	0x01d0


	//----- nvinfo : EIATTR_SW_WAR
	.align		4
.L_648:
        /*00c8*/ 	.byte	0x04, 0x36
        /*00ca*/ 	.short	(.L_650 - .L_649)
.L_649:
        /*00cc*/ 	.word	0x00000008
.L_650:


//--------------------- .nv.info._ZN5flash24flash_fwd_splitkv_kernelI23Flash_fwd_kernel_traitsILi192ELi64ELi64ELi4ELb0ELb0EN7cutlass6half_tE19Flash_kernel_traitsILi192ELi64ELi64ELi4ES3_EELb0ELb0ELb0ELb0ELb0ELb1ELb0ELb0EEEvNS_16Flash_fwd_paramsE --------------------------
	.section	.nv.info._ZN5flash24flash_fwd_splitkv_kernelI23Flash_fwd_kernel_traitsILi192ELi64ELi64ELi4ELb0ELb0EN7cutlass6half_tE19Flash_kernel_traitsILi192ELi64ELi64ELi4ES3_EELb0ELb0ELb0ELb0ELb0ELb1ELb0ELb0EEEvNS_16Flash_fwd_paramsE,"",@"SHT_CUDA_INFO"
	.sectionflags	@""
	.align	4


	//----- nvinfo : EIATTR_CUDA_API_VERSION
	.align		4
        /*0000*/ 	.byte	0x04, 0x37
        /*0002*/ 	.short	(.L_652 - .L_651)
.L_651:
        /*0004*/ 	.word	0x00000082


	//----- nvinfo : EIATTR_KPARAM_INFO
	.align		4
.L_652:
        /*0008*/ 	.byte	0x04, 0x17
        /*000a*/ 	.short	(.L_654 - .L_653)
.L_653:
        /*000c*/ 	.word	0x00000000
        /*0010*/ 	.short	0x0000
        /*0012*/ 	.short	0x0000
        /*0014*/ 	.byte	0x00, 0xf0, 0x41, 0x07


	//----- nvinfo : EIATTR_SPARSE_MMA_MASK
	.align		4
.L_654:
        /*0018*/ 	.byte	0x03, 0x50
        /*001a*/ 	.short	0x0000


	//----- nvinfo : EIATTR_MAXREG_COUNT
	.align		4
        /*001c*/ 	.byte	0x03, 0x1b
        /*001e*/ 	.short	0x00ff


	//----- nvinfo : EIATTR_NUM_BARRIERS
	.align		4
        /*0020*/ 	.byte	0x02, 0x4c
        /*0022*/ 	.byte	0x01
	.zero		1


	//----- nvinfo : EIATTR_MERCURY_ISA_VERSION
	.align		4
        /*0024*/ 	.byte	0x03, 0x5f
        /*0026*/ 	.short	0x0101


	//----- nvinfo : EIATTR_COOP_GROUP_MASK_REGIDS
	.align		4
        /*0028*/ 	.byte	0x04, 0x29
        /*002a*/ 	.short	(.L_656 - .L_655)


	//   ....[0]....
.L_655:
        /*002c*/ 	.word	0xffffffff


	//   ....[1]....
        /*0030*/ 	.word	0xffffffff


	//   ....[2]....
        /*0034*/ 	.word	0xffffffff


	//   ....[3]....
        /*0038*/ 	.word	0xffffffff


	//   ....[4]....
        /*003c*/ 	.word	0xffffffff


	//   ....[5]....
        /*0040*/ 	.word	0xffffffff


	//   ....[6]....
        /*0044*/ 	.word	0xffffffff


	//   ....[7]....
        /*0048*/ 	.word	0xffffffff


	//   ....[8]....
        /*004c*/ 	.word	0xffffffff


	//   ....[9]....
        /*0050*/ 	.word	0xffffffff


	//   ....[10]....
        /*0054*/ 	.word	0xffffffff


	//   ....[11]....
        /*0058*/ 	.word	0xffffffff


	//----- nvinfo : EIATTR_COOP_GROUP_INSTR_OFFSETS
	.align		4
.L_656:
        /*005c*/ 	.byte	0x04, 0x28
        /*005e*/ 	.short	(.L_658 - .L_657)


	//   ....[0]....
.L_657:
        /*0060*/ 	.word	0x00005250


	//   ....[1]....
        /*0064*/ 	.word	0x00005270


	//   ....[2]....
        /*0068*/ 	.word	0x00005320


	//   ....[3]....
        /*006c*/ 	.word	0x00005330


	//   ....[4]....
        /*0070*/ 	.word	0x000088c0


	//   ....[5]....
        /*0074*/ 	.word	0x000088f0


	//   ....[6]....
        /*0078*/ 	.word	0x00008980


	//   ....[7]....
        /*007c*/ 	.word	0x00008990


	//   ....[8]....
        /*0080*/ 	.word	0x0000a050


	//   ....[9]....
        /*0084*/ 	.word	0x0000a090


	//   ....[10]....
        /*0088*/ 	.word	0x0000a100


	//   ....[11]....
        /*008c*/ 	.word	0x0000a120


	//----- nvinfo : EIATTR_VRC_CTA_INIT_COUNT
	.align		4
.L_658:
        /*0090*/ 	.byte	0x02, 0x4a
	.zero		1
	.zero		1


	//----- nvinfo : EIATTR_EXIT_INSTR_OFFSETS
	.align		4
        /*0094*/ 	.byte	0x04, 0x1c
        /*0096*/ 	.short	(.L_660 - .L_659)


	//   ....[0]....
.L_659:
        /*0098*/ 	.word	0x00000330


	//   ....[1]....
        /*009c*/ 	.word	0x00000c70


	//   ....[2]....
        /*00a0*/ 	.word	0x00000ca0


	//   ....[3]....
        /*00a4*/ 	.word	0x0000b700


	//   ....[4]....
        /*00a8*/ 	.word	0x0000b820


	//   ....[5]....
        /*00ac*/ 	.word	0x0000b840


	//----- nvinfo : EIATTR_CRS_STACK_SIZE
	.align		4
.L_660:
        /*00b0*/ 	.byte	0x04, 0x1e
        /*00b2*/ 	.short	(.L_662 - .L_661)
.L_661:
        /*00b4*/ 	.word	0x00000000


	//----- nvinfo : EIATTR_CBANK_PARAM_SIZE
	.align		4
.L_662:
        /*00b8*/ 	.byte	0x03, 0x19
        /*00ba*/ 	.short	0x01d0


	//----- nvinfo : EIATTR_PARAM_CBANK
	.align		4
        /*00bc*/ 	.byte	0x04, 0x0a
        /*00be*/ 	.short	(.L_664 - .L_663)
	.align		4
.L_663:
        /*00c0*/ 	.word	index@(.nv.constant0._ZN5flash24flash_fwd_splitkv_kernelI23Flash_fwd_kernel_traitsILi192ELi64ELi64ELi4ELb0ELb0EN7cutlass6half_tE19Flash_kernel_traitsILi192ELi64ELi64ELi4ES3_EELb0ELb0ELb0ELb0ELb0ELb1ELb0ELb0EEEvNS_16Flash_fwd_paramsE)
        /*00c4*/ 	.short	0x0380
        /*00c6*/ 	.short	0x01d0


	//----- nvinfo : EIATTR_SW_WAR
	.align		4
.L_664:
        /*00c8*/ 	.byte	0x04, 0x36
        /*00ca*/ 	.short	(.L_666 - .L_665)
.L_665:
        /*00cc*/ 	.word	0x00000008
.L_666:


//--------------------- .nv.info._ZN5flash24flash_fwd_splitkv_kernelI23Flash_fwd_kernel_traitsILi192ELi64ELi64ELi4ELb0ELb0EN7cutlass6half_tE19Flash_kernel_traitsILi192ELi64ELi64ELi4ES3_EELb0ELb0ELb0ELb0ELb0ELb0ELb0ELb1EEEvNS_16Flash_fwd_paramsE --------------------------
	.section	.nv.info._ZN5flash24flash_fwd_splitkv_kernelI23Flash_fwd_kernel_traitsILi192ELi64ELi64ELi4ELb0ELb0EN7cutlass6half_tE19Flash_kernel_traitsILi192ELi64ELi64ELi4ES3_EELb0ELb0ELb0ELb0ELb0ELb0ELb0ELb1EEEvNS_16Flash_fwd_paramsE,"",@"SHT_CUDA_INFO"
	.sectionflags	@""
	.align	4


	//----- nvinfo : EIATTR_CUDA_API_VERSION
	.align		4
        /*0000*/ 	.byte	0x04, 0x37
        /*0002*/ 	.short	(.L_668 - .L_667)
.L_667:
        /*0004*/ 	.word	0x00000082


	//----- nvinfo : EIATTR_KPARAM_INFO
	.align		4
.L_668:
        /*0008*/ 	.byte	0x04, 0x17
        /*000a*/ 	.short	(.L_670 - .L_669)
.L_669:
        /*000c*/ 	.word	0x00000000
        /*0010*/ 	.short	0x0000
        /*0012*/ 	.short	0x0000
        /*0014*/ 	.byte	0x00, 0xf0, 0x41, 0x07


	//----- nvinfo : EIATTR_SPARSE_MMA_MASK
	.align		4
.L_670:
        /*0018*/ 	.byte	0x03, 0x50
        /*001a*/ 	.short	0x0000


	//----- nvinfo : EIATTR_MAXREG_COUNT
	.align		4
        /*001c*/ 	.byte	0x03, 0x1b
        /*001e*/ 	.short	0x00ff


	//----- nvinfo : EIATTR_NUM_BARRIERS
	.align		4
        /*0020*/ 	.byte	0x02, 0x4c
        /*0022*/ 	.byte	0x01
	.zero		1


	//----- nvinfo : EIATTR_MERCURY_ISA_VERSION
	.align		4
        /*0024*/ 	.byte	0x03, 0x5f
        /*0026*/ 	.short	0x0101


	//----- nvinfo : EIATTR_COOP_GROUP_MASK_REGIDS
	.align		4
        /*0028*/ 	.byte	0x04, 0x29
        /*002a*/ 	.short	(.L_672 - .L_671)


	//   ....[0]....
.L_671:
        /*002c*/ 	.word	0xffffffff


	//   ....[1]....
        /*0030*/ 	.word	0xffffffff


	//   ....[2]....
        /*0034*/ 	.word	0xffffffff


	//   ....[3]....
        /*0038*/ 	.word	0xffffffff


	//   ....[4]....
        /*003c*/ 	.word	0xffffffff


	//   ....[5]....
        /*0040*/ 	.word	0xffffffff


	//   ....[6]....
        /*0044*/ 	.word	0xffffffff


	//   ....[7]....
        /*0048*/ 	.word	0xffffffff


	//   ....[8]....
        /*004c*/ 	.word	0xffffffff


	//   ....[9]....
        /*0050*/ 	.word	0xffffffff


	//   ....[10]....
        /*0054*/ 	.word	0xffffffff


	//   ....[11]....
        /*0058*/ 	.word	0xffffffff


	//----- nvinfo : EIATTR_COOP_GROUP_INSTR_OFFSETS
	.align		4
.L_672:
        /*005c*/ 	.byte	0x04, 0x28
        /*005e*/ 	.short	(.L_674 - .L_673)


	//   ....[0]....
.L_673:
        /*0060*/ 	.word	0x00014650


	//   ....[1]....
        /*0064*/ 	.word	0x00014670


	//   ....[2]....
        /*0068*/ 	.word	0x00014740


	//   ....[3]....
        /*006c*/ 	.word	0x00014750


	//   ....[4]....
        /*0070*/ 	.word	0x00017880


	//   ....[5]....
        /*0074*/ 	.word	0x00017890


	//   ....[6]....
        /*0078*/ 	.word	0x000178c0


	//   ....[7]....
        /*007c*/ 	.word	0x000178d0


	//   ....[8]....
        /*0080*/ 	.word	0x00019020


	//   ....[9]....
        /*0084*/ 	.word	0x00019060


	//   ....[10]....
        /*0088*/ 	.word	0x000190a0


	//   ....[11]....
        /*008c*/ 	.word	0x000190c0


	//----- nvinfo : EIATTR_VRC_CTA_INIT_COUNT
	.align		4
.L_674:
        /*0090*/ 	.byte	0x02, 0x4a
	.zero		1
	.zero		1


	//----- nvinfo : EIATTR_EXIT_INSTR_OFFSETS
	.align		4
        /*0094*/ 	.byte	0x04, 0x1c
        /*0096*/ 	.short	(.L_676 - .L_675)


	//   ....[0]....
.L_675:
        /*0098*/ 	.word	0x00000330


	//   ....[1]....
        /*009c*/ 	.word	0x00000c80


	//   ....[2]....
        /*00a0*/ 	.word	0x00000cb0


	//   ....[3]....
        /*00a4*/ 	.word	0x0001a700


	//   ....[4]....
        /*00a8*/ 	.word	0x0001a830


	//   ....[5]....
        /*00ac*/ 	.word	0x0001a850


	//----- nvinfo : EIATTR_CRS_STACK_SIZE
	.align		4
.L_676:
        /*00b0*/ 	.byte	0x04, 0x1e
        /*00b2*/ 	.short	(.L_678 - .L_677)
.L_677:
        /*00b4*/ 	.word	0x00000000


	//----- nvinfo : EIATTR_CBANK_PARAM_SIZE
	.align		4
.L_678:
        /*00b8*/ 	.byte	0x03, 0x19
        /*00ba*/ 	.short	0x01d0


	//----- nvinfo : EIATTR_PARAM_CBANK
	.align		4
        /*00bc*/ 	.byte	0x04, 0x0a
        /*00be*/ 	.short	(.L_680 - .L_679)
	.align		4
.L_679:
        /*00c0*/ 	.word	index@(.nv.constant0._ZN5flash24flash_fwd_splitkv_kernelI23Flash_fwd_kernel_traitsILi192ELi64ELi64ELi4ELb0ELb0EN7cutlass6half_tE19Flash_kernel_traitsILi192ELi64ELi64ELi4ES3_EELb0ELb0ELb0ELb0ELb0ELb0ELb0ELb1EEEvNS_16Flash_fwd_paramsE)
        /*00c4*/ 	.short	0x0380
        /*00c6*/ 	.short	0x01d0


	//----- nvinfo : EIATTR_SW_WAR
	.align		4
.L_680:
        /*00c8*/ 	.byte	0x04, 0x36
        /*00ca*/ 	.short	(.L_682 - .L_681)
.L_681:
        /*00cc*/ 	.word	0x00000008
.L_682:


//--------------------- .nv.info._ZN5flash24flash_fwd_splitkv_kernelI23Flash_fwd_kernel_traitsILi192ELi64ELi64ELi4ELb0ELb0EN7cutlass6half_tE19Flash_kernel_traitsILi192ELi64ELi64ELi4ES3_EELb0ELb0ELb0ELb0ELb0ELb1ELb0ELb1EEEvNS_16Flash_fwd_paramsE --------------------------
	.section	.nv.info._ZN5flash24flash_fwd_splitkv_kernelI23Flash_fwd_kernel_traitsILi192ELi64ELi64ELi4ELb0ELb0EN7cutlass6half_tE19Flash_kernel_traitsILi192ELi64ELi64ELi4ES3_EELb0ELb0ELb0ELb0ELb0ELb1ELb0ELb1EEEvNS_16Flash_fwd_paramsE,"",@"SHT_CUDA_INFO"
	.sectionflags	@""
	.align	4


	//----- nvinfo : EIATTR_CUDA_API_VERSION
	.align		4
        /*0000*/ 	.byte	0x04, 0x37
        /*0002*/ 	.short	(.L_684 - .L_683)
.L_683:
        /*0004*/ 	.word	0x00000082


	//----- nvinfo : EIATTR_KPARAM_INFO
	.align		4
.L_684:
        /*0008*/ 	.byte	0x04, 0x17
        /*000a*/ 	.short	(.L_686 - .L_685)
.L_685:
        /*000c*/ 	.word	0x00000000
        /*0010*/ 	.short	0x0000
        /*0012*/ 	.short	0x0000
        /*0014*/ 	.byte	0x00, 0xf0, 0x41, 0x07


	//----- nvinfo : EIATTR_SPARSE_MMA_MASK
	.align		4
.L_686:
        /*0018*/ 	.byte	0x03, 0x50
        /*001a*/ 	.short	0x0000


	//----- nvinfo : EIATTR_MAXREG_COUNT
	.align		4
        /*001c*/ 	.byte	0x03, 0x1b
        /*001e*/ 	.short	0x00ff


	//----- nvinfo : EIATTR_NUM_BARRIERS
	.align		4
        /*0020*/ 	.byte	0x02, 0x4c
        /*0022*/ 	.byte	0x01
	.zero		1


	//----- nvinfo : EIATTR_MERCURY_ISA_VERSION
	.align		4
        /*0024*/ 	.byte	0x03, 0x5f
        /*0026*/ 	.short	0x0101


	//----- nvinfo : EIATTR_COOP_GROUP_MASK_REGIDS
	.align		4
        /*0028*/ 	.byte	0x04, 0x29
        /*002a*/ 	.short	(.L_688 - .L_687)


	//   ....[0]....
.L_687:
        /*002c*/ 	.word	0xffffffff


	//   ....[1]....
        /*0030*/ 	.word	0xffffffff


	//   ....[2]....
        /*0034*/ 	.word	0xffffffff


	//   ....[3]....
        /*0038*/ 	.word	0xffffffff


	//   ....[4]....
        /*003c*/ 	.word	0xffffffff


	//   ....[5]....
        /*0040*/ 	.word	0xffffffff


	//   ....[6]....
        /*0044*/ 	.word	0xffffffff


	//   ....[7]....
        /*0048*/ 	.word	0xffffffff


	//   ....[8]....
        /*004c*/ 	.word	0xffffffff


	//   ....[9]....
        /*0050*/ 	.word	0xffffffff


	//   ....[10]....
        /*0054*/ 	.word	0xffffffff


	//   ....[11]....
        /*0058*/ 	.word	0xffffffff


	//----- nvinfo : EIATTR_COOP_GROUP_INSTR_OFFSETS
	.align		4
.L_688:
        /*005c*/ 	.byte	0x04, 0x28
        /*005e*/ 	.short	(.L_690 - .L_689)


	//   ....[0]....
.L_689:
        /*0060*/ 	.word	0x00014af0


	//   ....[1]....
        /*0064*/ 	.word	0x00014b10


	//   ....[2]....
        /*0068*/ 	.word	0x00014be0


	//   ....[3]....
        /*006c*/ 	.word	0x00014bf0


	//   ....[4]....
        /*0070*/ 	.word	0x00018180


	//   ....[5]....
        /*0074*/ 	.word	0x000181b0


	//   ....[6]....
        /*0078*/ 	.word	0x00018200


	//   ....[7]....
        /*007c*/ 	.word	0x00018210


	//   ....[8]....
        /*0080*/ 	.word	0x00019920


	//   ....[9]....
        /*0084*/ 	.word	0x00019960


	//   ....[10]....
        /*0088*/ 	.word	0x000199a0


	//   ....[11]....
        /*008c*/ 	.word	0x000199c0


	//----- nvinfo : EIATTR_VRC_CTA_INIT_COUNT
	.align		4
.L_690:
        /*0090*/ 	.byte	0x02, 0x4a
	.zero		1
	.zero		1


	//----- nvinfo : EIATTR_EXIT_INSTR_OFFSETS
	.align		4
        /*0094*/ 	.byte	0x04, 0x1c
        /*0096*/ 	.short	(.L_692 - .L_691)


	//   ....[0]....
.L_691:
        /*0098*/ 	.word	0x00000330


	//   ....[1]....
        /*009c*/ 	.word	0x00000c80


	//   ....[2]....
        /*00a0*/ 	.word	0x00000cb0


	//   ....[3]....
        /*00a4*/ 	.word	0x0001b000


	//   ....[4]....
        /*00a8*/ 	.word	0x0001b130


	//   ....[5]....
        /*00ac*/ 	.word	0x0001b150


	//----- nvinfo : EIATTR_CRS_STACK_SIZE
	.align		4
.L_692:
        /*00b0*/ 	.byte	0x04, 0x1e
        /*00b2*/ 	.short	(.L_694 - .L_693)
.L_693:
        /*00b4*/ 	.word	0x00000000


	//----- nvinfo : EIATTR_CBANK_PARAM_SIZE
	.align		4
.L_694:
        /*00b8*/ 	.byte	0x03, 0x19
        /*00ba*/ 	.short	0x01d0


	//----- nvinfo : EIATTR_PARAM_CBANK
	.align		4
        /*00bc*/ 	.byte	0x04, 0x0a
        /*00be*/ 	.short	(.L_696 - .L_695)
	.align		4
.L_695:
        /*00c0*/ 	.word	index@(.nv.constant0._ZN5flash24flash_fwd_splitkv_kernelI23Flash_fwd_kernel_traitsILi192ELi64ELi64ELi4ELb0ELb0EN7cutlass6half_tE19Flash_kernel_traitsILi192ELi64ELi64ELi4ES3_EELb0ELb0ELb0ELb0ELb0ELb1ELb0ELb1EEEvNS_16Flash_fwd_paramsE)
        /*00c4*/ 	.short	0x0380
        /*00c6*/ 	.short	0x01d0


	//----- nvinfo : EIATTR_SW_WAR
	.align		4
.L_696:
        /*00c8*/ 	.byte	0x04, 0x36
        /*00ca*/ 	.short	(.L_698 - .L_697)
.L_697:
        /*00cc*/ 	.word	0x00000008
.L_698:


//--------------------- .nv.info._ZN5flash24flash_fwd_splitkv_kernelI23Flash_fwd_kernel_traitsILi192ELi64ELi64ELi4ELb0ELb0EN7cutlass6half_tE19Flash_kernel_traitsILi192ELi64ELi64ELi4ES3_EELb0ELb0ELb0ELb0ELb0ELb0ELb1ELb0EEEvNS_16Flash_fwd_paramsE --------------------------
	.section	.nv.info._ZN5flash24flash_fwd_splitkv_kernelI23Flash_fwd_kernel_traitsILi192ELi64ELi64ELi4ELb0ELb0EN7cutlass6half_tE19Flash_kernel_traitsILi192ELi64ELi64ELi4ES3_EELb0ELb0ELb0ELb0ELb0ELb0ELb1ELb0EEEvNS_16Flash_fwd_paramsE,"",@"SHT_CUDA_INFO"
	.sectionflags	@""
	.align	4


	//----- nvinfo : EIATTR_CUDA_API_VERSION
	.align		4
        /*0000*/ 	.byte	0x04, 0x37
        /*0002*/ 	.short	(.L_700 - .L_699)
.L_699:
        /*0004*/ 	.word	0x00000082


	//----- nvinfo : EIATTR_KPARAM_INFO
	.align		4
.L_700:
        /*0008*/ 	.byte	0x04, 0x17
        /*000a*/ 	.short	(.L_702 - .L_701)
.L_701:
        /*000c*/ 	.word	0x00000000
        /*0010*/ 	.short	0x0000
        /*0012*/ 	.short	0x0000
        /*0014*/ 	.byte	0x00, 0xf0, 0x41, 0x07


	//----- nvinfo : EIATTR_SPARSE_MMA_MASK
	.align		4
.L_702:
        /*0018*/ 	.byte	0x03, 0x50
        /*001a*/ 	.short	0x0000


	//----- nvinfo : EIATTR_MAXREG_COUNT
	.align		4
        /*001c*/ 	.byte	0x03, 0x1b
        /*001e*/ 	.short	0x00ff


	//----- nvinfo : EIATTR_NUM_BARRIERS
	.align		4
        /*0020*/ 	.byte	0x02, 0x4c
        /*0022*/ 	.byte	0x01
	.zero		1


	//----- nvinfo : EIATTR_MERCURY_ISA_VERSION
	.align		4
        /*0024*/ 	.byte	0x03, 0x5f
        /*0026*/ 	.short	0x0101


	//----- nvinfo : EIATTR_COOP_GROUP_MASK_REGIDS
	.align		4
        /*0028*/ 	.byte	0x04, 0x29
        /*002a*/ 	.short	(.L_704 - .L_703)


	//   ....[0]....
.L_703:
        /*002c*/ 	.word	0xffffffff


	//   ....[1]....
        /*0030*/ 	.word	0xffffffff


	//   ....[2]....
        /*0034*/ 	.word	0xffffffff


	//   ....[3]....
        /*0038*/ 	.word	0xffffffff


	//   ....[4]....
        /*003c*/ 	.word	0xffffffff


	//   ....[5]....
        /*0040*/ 	.word	0xffffffff


	//   ....[6]....
        /*0044*/ 	.word	0xffffffff


	//   ....[7]....
        /*0048*/ 	.word	0xffffffff


	//   ....[8]....
        /*004c*/ 	.word	0xffffffff


	//   ....[9]....
        /*0050*/ 	.word	0xffffffff


	//   ....[10]....
        /*0054*/ 	.word	0xffffffff


	//   ....[11]....
        /*0058*/ 	.word	0xffffffff


	//----- nvinfo : EIATTR_COOP_GROUP_INSTR_OFFSETS
	.align		4
.L_704:
        /*005c*/ 	.byte	0x04, 0x28
        /*005e*/ 	.short	(.L_706 - .L_705)


	//   ....[0]....
.L_705:
        /*0060*/ 	.word	0x000055d0


	//   ....[1]....
        /*0064*/ 	.word	0x00005600


	//   ....[2]....
        /*0068*/ 	.word	0x000056b0


	//   ....[3]....
        /*006c*/ 	.word	0x000056c0


	//   ....[4]....
        /*0070*/ 	.word	0x000087d0


	//   ....[5]....
        /*0074*/ 	.word	0x000087e0


	//   ....[6]....
        /*0078*/ 	.word	0x00008810


	//   ....[7]....
        /*007c*/ 	.word	0x00008820


	//   ....[8]....
        /*0080*/ 	.word	0x00009f60


	//   ....[9]....
        /*0084*/ 	.word	0x00009fa0


	//   ....[10]....
        /*0088*/ 	.word	0x0000a090


	//   ....[11]....
        /*008c*/ 	.word	0x0000a0c0


	//----- nvinfo : EIATTR_VRC_CTA_INIT_COUNT
	.align		4
.L_706:
        /*0090*/ 	.byte	0x02, 0x4a
	.zero		1
	.zero		1


	//----- nvinfo : EIATTR_EXIT_INSTR_OFFSETS
	.align		4
        /*0094*/ 	.byte	0x04, 0x1c
        /*0096*/ 	.short	(.L_708 - .L_707)


	//   ....[0]....
.L_707:
        /*0098*/ 	.word	0x00000440


	//   ....[1]....
        /*009c*/ 	.word	0x00001430


	//   ....[2]....
        /*00a0*/ 	.word	0x00001460


	//   ....[3]....
        /*00a4*/ 	.word	0x0000b860


	//   ....[4]....
        /*00a8*/ 	.word	0x0000b930


	//   ....[5]....
        /*00ac*/ 	.word	0x0000b980


	//----- nvinfo : EIATTR_CRS_STACK_SIZE
	.align		4
.L_708:
        /*00b0*/ 	.byte	0x04, 0x1e
        /*00b2*/ 	.short	(.L_710 - .L_709)
.L_709:
        /*00b4*/ 	.word	0x00000000


	//----- nvinfo : EIATTR_CBANK_PARAM_SIZE
	.align		4
.L_710:
        /*00b8*/ 	.byte	0x03, 0x19
        /*00ba*/ 	.short	0x01d0


	//----- nvinfo : EIATTR_PARAM_CBANK
	.align		4
        /*00bc*/ 	.byte	0x04, 0x0a
        /*00be*/ 	.short	(.L_712 - .L_711)
	.align		4
.L_711:
        /*00c0*/ 	.word	index@(.nv.constant0._ZN5flash24flash_fwd_splitkv_kernelI23Flash_fwd_kernel_traitsILi192ELi64ELi64ELi4ELb0ELb0EN7cutlass6half_tE19Flash_kernel_traitsILi192ELi64ELi64ELi4ES3_EELb0ELb0ELb0ELb0ELb0ELb0ELb1ELb0EEEvNS_16Flash_fwd_paramsE)
        /*00c4*/ 	.short	0x0380
        /*00c6*/ 	.short	0x01d0


	//----- nvinfo : EIATTR_SW_WAR
	.align		4
.L_712:
        /*00c8*/ 	.byte	0x04, 0x36
        /*00ca*/ 	.short	(.L_714 - .L_713)
.L_713:
        /*00cc*/ 	.word	0x00000008
.L_714:


//--------------------- .nv.info._ZN5flash24flash_fwd_splitkv_kernelI23Flash_fwd_kernel_traitsILi192ELi64ELi64ELi4ELb0ELb0EN7cutlass6half_tE19Flash_kernel_traitsILi192ELi64ELi64ELi4ES3_EELb0ELb0ELb0ELb0ELb0ELb1ELb1ELb0EEEvNS_16Flash_fwd_paramsE --------------------------
	.section	.nv.info._ZN5flash24flash_fwd_splitkv_kernelI23Flash_fwd_kernel_traitsILi192ELi64ELi64ELi4ELb0ELb0EN7cutlass6half_tE19Flash_kernel_traitsILi192ELi64ELi64ELi4ES3_EELb0ELb0ELb0ELb0ELb0ELb1ELb1ELb0EEEvNS_16Flash_fwd_paramsE,"",@"SHT_CUDA_INFO"
	.sectionflags	@""
	.align	4


	//----- nvinfo : EIATTR_CUDA_API_VERSION
	.align		4
        /*0000*/ 	.byte	0x04, 0x37
        /*0002*/ 	.short	(.L_716 - .L_715)
.L_715:
        /*0004*/ 	.word	0x00000082


	//----- nvinfo : EIATTR_KPARAM_INFO
	.align		4
.L_716:
        /*0008*/ 	.byte	0x04, 0x17
        /*000a*/ 	.short	(.L_718 - .L_717)
.L_717:
        /*000c*/ 	.word	0x00000000
        /*0010*/ 	.short	0x0000
        /*0012*/ 	.short	0x0000
        /*0014*/ 	.byte	0x00, 0xf0, 0x41, 0x07


	//----- nvinfo : EIATTR_SPARSE_MMA_MASK
	.align		4
.L_718:
        /*0018*/ 	.byte	0x03, 0x50
        /*001a*/ 	.short	0x0000


	//----- nvinfo : EIATTR_MAXREG_COUNT
	.align		4
        /*001c*/ 	.byte	0x03, 0x1b
        /*001e*/ 	.short	0x00ff


	//----- nvinfo : EIATTR_NUM_BARRIERS
	.align		4
        /*0020*/ 	.byte	0x02, 0x4c
        /*0022*/ 	.byte	0x01
	.zero		1


	//----- nvinfo : EIATTR_MERCURY_ISA_VERSION
	.align		4
        /*0024*/ 	.byte	0x03, 0x5f
        /*0026*/ 	.short	0x0101


	//----- nvinfo : EIATTR_COOP_GROUP_MASK_REGIDS
	.align		4
        /*0028*/ 	.byte	0x04, 0x29
        /*002a*/ 	.short	(.L_720 - .L_719)


	//   ....[0]....
.L_719:
        /*002c*/ 	.word	0xffffffff


	//   ....[1]....
        /*0030*/ 	.word	0xffffffff


	//   ....[2]....
        /*0034*/ 	.word	0xffffffff


	//   ....[3]....
        /*0038*/ 	.word	0xffffffff


	//   ....[4]....
        /*003c*/ 	.word	0xffffffff


	//   ....[5]....
        /*0040*/ 	.word	0xffffffff


	//   ....[6]....
        /*0044*/ 	.word	0xffffffff


	//   ....[7]....
        /*0048*/ 	.word	0xffffffff


	//   ....[8]....
        /*004c*/ 	.word	0xffffffff


	//   ....[9]....
        /*0050*/ 	.word	0xffffffff


	//   ....[10]....
        /*0054*/ 	.word	0xffffffff


	//   ....[11]....
        /*0058*/ 	.word	0xffffffff


	//----- nvinfo : EIATTR_COOP_GROUP_INSTR_OFFSETS
	.align		4
.L_720:
        /*005c*/ 	.byte	0x04, 0x28
        /*005e*/ 	.short	(.L_722 - .L_721)


	//   ....[0]....
.L_721:
        /*0060*/ 	.word	0x000059f0


	//   ....[1]....
        /*0064*/ 	.word	0x00005a20


	//   ....[2]....
        /*0068*/ 	.word	0x00005ad0


	//   ....[3]....
        /*006c*/ 	.word	0x00005ae0


	//   ....[4]....
        /*0070*/ 	.word	0x00009000


	//   ....[5]....
        /*0074*/ 	.word	0x00009030


	//   ....[6]....
        /*0078*/ 	.word	0x000090b0


	//   ....[7]....
        /*007c*/ 	.word	0x000090c0


	//   ....[8]....
        /*0080*/ 	.word	0x0000a780


	//   ....[9]....
        /*0084*/ 	.word	0x0000a7c0


	//   ....[10]....
        /*0088*/ 	.word	0x0000a8f0


	//   ....[11]....
        /*008c*/ 	.word	0x0000a930


	//----- nvinfo : EIATTR_VRC_CTA_INIT_COUNT
	.align		4
.L_722:
        /*0090*/ 	.byte	0x02, 0x4a
	.zero		1
	.zero		1


	//----- nvinfo : EIATTR_EXIT_INSTR_OFFSETS
	.align		4
        /*0094*/ 	.byte	0x04, 0x1c
        /*0096*/ 	.short	(.L_724 - .L_723)


	//   ....[0]....
.L_723:
        /*0098*/ 	.word	0x00000440


	//   ....[1]....
        /*009c*/ 	.word	0x00001430


	//   ....[2]....
        /*00a0*/ 	.word	0x00001460


	//   ....[3]....
        /*00a4*/ 	.word	0x0000c080


	//   ....[4]....
        /*00a8*/ 	.word	0x0000c150


	//   ....[5]....
        /*00ac*/ 	.word	0x0000c1a0


	//----- nvinfo : EIATTR_CRS_STACK_SIZE
	.align		4
.L_724:
        /*00b0*/ 	.byte	0x04, 0x1e
        /*00b2*/ 	.short	(.L_726 - .L_725)
.L_725:
        /*00b4*/ 	.word	0x00000000


	//----- nvinfo : EIATTR_CBANK_PARAM_SIZE
	.align		4
.L_726:
        /*00b8*/ 	.byte	0x03, 0x19
        /*00ba*/ 	.short	0x01d0


	//----- nvinfo : EIATTR_PARAM_CBANK
	.align		4
        /*00bc*/ 	.byte	0x04, 0x0a
        /*00be*/ 	.short	(.L_728 - .L_727)
	.align		4
.L_727:
        /*00c0*/ 	.word	index@(.nv.constant0._ZN5flash24flash_fwd_splitkv_kernelI23Flash_fwd_kernel_traitsILi192ELi64ELi64ELi4ELb0ELb0EN7cutlass6half_tE19Flash_kernel_traitsILi192ELi64ELi64ELi4ES3_EELb0ELb0ELb0ELb0ELb0ELb1ELb1ELb0EEEvNS_16Flash_fwd_paramsE)
        /*00c4*/ 	.short	0x0380
        /*00c6*/ 	.short	0x01d0


	//----- nvinfo : EIATTR_SW_WAR
	.align		4
.L_728:
        /*00c8*/ 	.byte	0x04, 0x36
        /*00ca*/ 	.short	(.L_730 - .L_729)
.L_729:
        /*00cc*/ 	.word	0x00000008
.L_730:


//--------------------- .nv.info._ZN5flash24flash_fwd_splitkv_kernelI23Flash_fwd_kernel_traitsILi192ELi64ELi64ELi4ELb0ELb0EN7cutlass6half_tE19Flash_kernel_traitsILi192ELi64ELi64ELi4ES3_EELb0ELb0ELb0ELb0ELb0ELb0ELb1ELb1EEEvNS_16Flash_fwd_paramsE --------------------------
	.section	.nv.info._ZN5flash24flash_fwd_splitkv_kernelI23Flash_fwd_kernel_traitsILi192ELi64ELi64ELi4ELb0ELb0EN7cutlass6half_tE19Flash_kernel_traitsILi192ELi64ELi64ELi4ES3_EELb0ELb0ELb0ELb0ELb0ELb0ELb1ELb1EEEvNS_16Flash_fwd_paramsE,"",@"SHT_CUDA_INFO"
	.sectionflags	@""
	.align	4


	//----- nvinfo : EIATTR_CUDA_API_VERSION
	.align		4
        /*0000*/ 	.byte	0x04, 0x37
        /*0002*/ 	.short	(.L_732 - .L_731)
.L_731:
        /*0004*/ 	.word	0x00000082


	//----- nvinfo : EIATTR_KPARAM_INFO
	.align		4
.L_732:
        /*0008*/ 	.byte	0x04, 0x17
        /*000a*/ 	.short	(.L_734 - .L_733)
.L_733:
        /*000c*/ 	.word	0x00000000
        /*0010*/ 	.short	0x0000
        /*0012*/ 	.short	0x0000
        /*0014*/ 	.byte	0x00, 0xf0, 0x41, 0x07


	//----- nvinfo : EIATTR_SPARSE_MMA_MASK
	.align		4
.L_734:
        /*0018*/ 	.byte	0x03, 0x50
        /*001a*/ 	.short	0x0000


	//----- nvinfo : EIATTR_MAXREG_COUNT
	.align		4
        /*001c*/ 	.byte	0x03, 0x1b
        /*001e*/ 	.short	0x00ff


	//----- nvinfo : EIATTR_NUM_BARRIERS
	.align		4
        /*0020*/ 	.byte	0x02, 0x4c
        /*0022*/ 	.byte	0x01
	.zero		1


	//----- nvinfo : EIATTR_MERCURY_ISA_VERSION
	.align		4
        /*0024*/ 	.byte	0x03, 0x5f
        /*0026*/ 	.short	0x0101


	//----- nvinfo : EIATTR_COOP_GROUP_MASK_REGIDS
	.align		4
        /*0028*/ 	.byte	0x04, 0x29
        /*002a*/ 	.short	(.L_736 - .L_735)


	//   ....[0]....
.L_735:
        /*002c*/ 	.word	0xffffffff


	//   ....[1]....
        /*0030*/ 	.word	0xffffffff


	//   ....[2]....
        /*0034*/ 	.word	0xffffffff


	//   ....[3]....
        /*0038*/ 	.word	0xffffffff


	//   ....[4]....
        /*003c*/ 	.word	0xffffffff


	//   ....[5]....
        /*0040*/ 	.word	0xffffffff


	//   ....[6]....
        /*0044*/ 	.word	0xffffffff


	//   ....[7]....
        /*0048*/ 	.word	0xffffffff


	//   ....[8]....
        /*004c*/ 	.word	0xffffffff


	//   ....[9]....
        /*0050*/ 	.word	0xffffffff


	//   ....[10]....
        /*0054*/ 	.word	0xffffffff


	//   ....[11]....
        /*0058*/ 	.word	0xffffffff


	//----- nvinfo : EIATTR_COOP_GROUP_INSTR_OFFSETS
	.align		4
.L_736:
        /*005c*/ 	.byte	0x04, 0x28
        /*005e*/ 	.short	(.L_738 - .L_737)


	//   ....[0]....
.L_737:
        /*0060*/ 	.word	0x00015090


	//   ....[1]....
        /*0064*/ 	.word	0x000150c0


	//   ....[2]....
        /*0068*/ 	.word	0x00015160


	//   ....[3]....
        /*006c*/ 	.word	0x00015170


	//   ....[4]....
        /*0070*/ 	.word	0x00018300


	//   ....[5]....
        /*0074*/ 	.word	0x00018310


	//   ....[6]....
        /*0078*/ 	.word	0x00018340


	//   ....[7]....
        /*007c*/ 	.word	0x00018350


	//   ....[8]....
        /*0080*/ 	.word	0x00019a90


	//   ....[9]....
        /*0084*/ 	.word	0x00019ad0


	//   ....[10]....
        /*0088*/ 	.word	0x00019bf0


	//   ....[11]....
        /*008c*/ 	.word	0x00019c20


	//----- nvinfo : EIATTR_VRC_CTA_INIT_COUNT
	.align		4
.L_738:
        /*0090*/ 	.byte	0x02, 0x4a
	.zero		1
	.zero		1


	//----- nvinfo : EIATTR_EXIT_INSTR_OFFSETS
	.align		4
        /*0094*/ 	.byte	0x04, 0x1c
        /*0096*/ 	.short	(.L_740 - .L_739)


	//   ....[0]....
.L_739:
        /*0098*/ 	.word	0x00000440


	//   ....[1]....
        /*009c*/ 	.word	0x00001440


	//   ....[2]....
        /*00a0*/ 	.word	0x00001470


	//   ....[3]....
        /*00a4*/ 	.word	0x0001b3b0


	//   ....[4]....
        /*00a8*/ 	.word	0x0001b480


	//   ....[5]....
        /*00ac*/ 	.word	0x0001b4d0


	//----- nvinfo : EIATTR_CRS_STACK_SIZE
	.align		4
.L_740:
        /*00b0*/ 	.byte	0x04, 0x1e
        /*00b2*/ 	.short	(.L_742 - .L_741)
.L_741:
        /*00b4*/ 	.word	0x00000000


	//----- nvinfo : EIATTR_CBANK_PARAM_SIZE
	.align		4
.L_742:
        /*00b8*/ 	.byte	0x03, 0x19
        /*00ba*/ 	.short	0x01d0


	//----- nvinfo : EIATTR_PARAM_CBANK
	.align		4
        /*00bc*/ 	.byte	0x04, 0x0a
        /*00be*/ 	.short	(.L_744 - .L_743)
	.align		4
.L_743:
        /*00c0*/ 	.word	index@(.nv.constant0._ZN5flash24flash_fwd_splitkv_kernelI23Flash_fwd_kernel_traitsILi192ELi64ELi64ELi4ELb0ELb0EN7cutlass6half_tE19Flash_kernel_traitsILi192ELi64ELi64ELi4ES3_EELb0ELb0ELb0ELb0ELb0ELb0ELb1ELb1EEEvNS_16Flash_fwd_paramsE)
        /*00c4*/ 	.short	0x0380
        /*00c6*/ 	.short	0x01d0


	//----- nvinfo : EIATTR_SW_WAR
	.align		4
.L_744:
        /*00c8*/ 	.byte	0x04, 0x36
        /*00ca*/ 	.short	(.L_746 - .L_745)
.L_745:
        /*00cc*/ 	.word	0x00000008
.L_746:


//--------------------- .nv.info._ZN5flash24flash_fwd_splitkv_kernelI23Flash_fwd_kernel_traitsILi192ELi64ELi64ELi4ELb0ELb0EN7cutlass6half_tE19Flash_kernel_traitsILi192ELi64ELi64ELi4ES3_EELb0ELb0ELb0ELb0ELb0ELb1ELb1ELb1EEEvNS_16Flash_fwd_paramsE --------------------------
	.section	.nv.info._ZN5flash24flash_fwd_splitkv_kernelI23Flash_fwd_kernel_traitsILi192ELi64ELi64ELi4ELb0ELb0EN7cutlass6half_tE19Flash_kernel_traitsILi192ELi64ELi64ELi4ES3_EELb0ELb0ELb0ELb0ELb0ELb1ELb1ELb1EEEvNS_16Flash_fwd_paramsE,"",@"SHT_CUDA_INFO"
	.sectionflags	@""
	.align	4


	//----- nvinfo : EIATTR_CUDA_API_VERSION
	.align		4
        /*0000*/ 	.byte	0x04, 0x37
        /*0002*/ 	.short	(.L_748 - .L_747)
.L_747:
        /*0004*/ 	.word	0x00000082


	//----- nvinfo : EIATTR_KPARAM_INFO
	.align		4
.L_748:
        /*0008*/ 	.byte	0x04, 0x17
        /*000a*/ 	.short	(.L_750 - .L_749)
.L_749:
        /*000c*/ 	.word	0x00000000
        /*0010*/ 	.short	0x0000
        /*0012*/ 	.short	0x0000
        /*0014*/ 	.byte	0x00, 0xf0, 0x41, 0x07


	//----- nvinfo : EIATTR_SPARSE_MMA_MASK
	.align		4
.L_750:
        /*0018*/ 	.byte	0x03, 0x50
        /*001a*/ 	.short	0x0000


	//----- nvinfo : EIATTR_MAXREG_COUNT
	.align		4
        /*001c*/ 	.byte	0x03, 0x1b
        /*001e*/ 	.short	0x00ff


	//----- nvinfo : EIATTR_NUM_BARRIERS
	.align		4
        /*0020*/ 	.byte	0x02, 0x4c
        /*0022*/ 	.byte	0x01
	.zero		1


	//----- nvinfo : EIATTR_MERCURY_ISA_VERSION
	.align		4
        /*0024*/ 	.byte	0x03, 0x5f
        /*0026*/ 	.short	0x0101


	//----- nvinfo : EIATTR_COOP_GROUP_MASK_REGIDS
	.align		4
        /*0028*/ 	.byte	0x04, 0x29
        /*002a*/ 	.short	(.L_752 - .L_751)


	//   ....[0]....
.L_751:
        /*002c*/ 	.word	0xffffffff


	//   ....[1]....
        /*0030*/ 	.word	0xffffffff


	//   ....[2]....
        /*0034*/ 	.word	0xffffffff


	//   ....[3]....
        /*0038*/ 	.word	0xffffffff


	//   ....[4]....
        /*003c*/ 	.word	0xffffffff


	//   ....[5]....
        /*0040*/ 	.word	0xffffffff


	//   ....[6]....
        /*0044*/ 	.word	0xffffffff


	//   ....[7]....
        /*0048*/ 	.word	0xffffffff


	//   ....[8]....
        /*004c*/ 	.word	0xffffffff


	//   ....[9]....
        /*0050*/ 	.word	0xffffffff


	//   ....[10]....
        /*0054*/ 	.word	0xffffffff


	//   ....[11]....
        /*0058*/ 	.word	0xffffffff


	//----- nvinfo : EIATTR_COOP_GROUP_INSTR_OFFSETS
	.align		4
.L_752:
        /*005c*/ 	.byte	0x04, 0x28
        /*005e*/ 	.short	(.L_754 - .L_753)


	//   ....[0]....
.L_753:
        /*0060*/ 	.word	0x00015370


	//   ....[1]....
        /*0064*/ 	.word	0x000153a0


	//   ....[2]....
        /*0068*/ 	.word	0x00015440


	//   ....[3]....
        /*006c*/ 	.word	0x00015450


	//   ....[4]....
        /*0070*/ 	.word	0x000189b0


	//   ....[5]....
        /*0074*/ 	.word	0x000189e0


	//   ....[6]....
        /*0078*/ 	.word	0x00018a30


	//   ....[7]....
        /*007c*/ 	.word	0x00018a40


	//   ....[8]....
        /*0080*/ 	.word	0x0001a140


	//   ....[9]....
        /*0084*/ 	.word	0x0001a180


	//   ....[10]....
        /*0088*/ 	.word	0x0001a2b0


	//   ....[11]....
        /*008c*/ 	.word	0x0001a2e0


	//----- nvinfo : EIATTR_VRC_CTA_INIT_COUNT
	.align		4
.L_754:
        /*0090*/ 	.byte	0x02, 0x4a
	.zero		1
	.zero		1


	//----- nvinfo : EIATTR_EXIT_INSTR_OFFSETS
	.align		4
        /*0094*/ 	.byte	0x04, 0x1c
        /*0096*/ 	.short	(.L_756 - .L_755)


	//   ....[0]....
.L_755:
        /*0098*/ 	.word	0x00000440


	//   ....[1]....
        /*009c*/ 	.word	0x00001440


	//   ....[2]....
        /*00a0*/ 	.word	0x00001470


	//   ....[3]....
        /*00a4*/ 	.word	0x0001ba60


	//   ....[4]....
        /*00a8*/ 	.word	0x0001bb30


	//   ....[5]....
        /*00ac*/ 	.word	0x0001bb80


	//----- nvinfo : EIATTR_CRS_STACK_SIZE
	.align		4
.L_756:
        /*00b0*/ 	.byte	0x04, 0x1e
        /*00b2*/ 	.short	(.L_758 - .L_757)
.L_757:
        /*00b4*/ 	.word	0x00000000


	//----- nvinfo : EIATTR_CBANK_PARAM_SIZE
	.align		4
.L_758:
        /*00b8*/ 	.byte	0x03, 0x19
        /*00ba*/ 	.short	0x01d0


	//----- nvinfo : EIATTR_PARAM_CBANK
	.align		4
        /*00bc*/ 	.byte	0x04, 0x0a
        /*00be*/ 	.short	(.L_760 - .L_759)
	.align		4
.L_759:
        /*00c0*/ 	.word	index@(.nv.constant0._ZN5flash24flash_fwd_splitkv_kernelI23Flash_fwd_kernel_traitsILi192ELi64ELi64ELi4ELb0ELb0EN7cutlass6half_tE19Flash_kernel_traitsILi192ELi64ELi64ELi4ES3_EELb0ELb0ELb0ELb0ELb0ELb1ELb1ELb1EEEvNS_16Flash_fwd_paramsE)
        /*00c4*/ 	.short	0x0380
        /*00c6*/ 	.short	0x01d0


	//----- nvinfo : EIATTR_SW_WAR
	.align		4
.L_760:
        /*00c8*/ 	.byte	0x04, 0x36
        /*00ca*/ 	.short	(.L_762 - .L_761)
.L_761:
        /*00cc*/ 	.word	0x00000008
.L_762:


//--------------------- .nv.info._ZN5flash24flash_fwd_splitkv_kernelI23Flash_fwd_kernel_traitsILi192ELi64ELi64ELi4ELb0ELb0EN7cutlass6half_tE19Flash_kernel_traitsILi192ELi64ELi64ELi4ES3_EELb0ELb1ELb0ELb0ELb0ELb0ELb0ELb0EEEvNS_16Flash_fwd_paramsE --------------------------
	.section	.nv.info._ZN5flash24flash_fwd_splitkv_kernelI23Flash_fwd_kernel_traitsILi192ELi64ELi64ELi4ELb0ELb0EN7cutlass6half_tE19Flash_kernel_traitsILi192ELi64ELi64ELi4ES3_EELb0ELb1ELb0ELb0ELb0ELb0ELb0ELb0EEEvNS_16Flash_fwd_paramsE,"",@"SHT_CUDA_INFO"
	.sectionflags	@""
	.align	4


	//----- nvinfo : EIATTR_CUDA_API_VERSION
	.align		4
        /*0000*/ 	.byte	0x04, 0x37
        /*0002*/ 	.short	(.L_764 - .L_763)
.L_763:
        /*0004*/ 	.word	0x00000082


	//----- nvinfo : EIATTR_KPARAM_INFO
	.align		4
.L_764:
        /*0008*/ 	.byte	0x04, 0x17
        /*000a*/ 	.short	(.L_766 - .L_765)
.L_765:
        /*000c*/ 	.word	0x00000000
        /*0010*/ 	.short	0x0000
        /*0012*/ 	.short	0x0000
        /*0014*/ 	.byte	0x00, 0xf0, 0x41, 0x07


	//----- nvinfo : EIATTR_SPARSE_MMA_MASK
	.align		4
.L_766:
        /*0018*/ 	.byte	0x03, 0x50
        /*001a*/ 	.short	0x0000


	//----- nvinfo : EIATTR_MAXREG_COUNT
	.align		4
        /*001c*/ 	.byte	0x03, 0x1b
        /*001e*/ 	.short	0x00ff


	//----- nvinfo : EIATTR_NUM_BARRIERS
	.align		4
        /*0020*/ 	.byte	0x02, 0x4c
        /*0022*/ 	.byte	0x01
	.zero		1


	//----- nvinfo : EIATTR_MERCURY_ISA_VERSION
	.align		4
        /*0024*/ 	.byte	0x03, 0x5f
        /*0026*/ 	.short	0x0101


	//----- nvinfo : EIATTR_COOP_GROUP_MASK_REGIDS
	.align		4
        /*0028*/ 	.byte	0x04, 0x29
        /*002a*/ 	.short	(.L_768 - .L_767)


	//   ....[0]....
.L_767:
        /*002c*/ 	.word	0xffffffff


	//   ....[1]....
        /*0030*/ 	.word	0xffffffff


	//   ....[2]....
        /*0034*/ 	.word	0xffffffff


	//   ....[3]....
        /*0038*/ 	.word	0xffffffff


	//   ....[4]....
        /*003c*/ 	.word	0xffffffff


	//   ....[5]....
        /*0040*/ 	.word	0xffffffff


	//   ....[6]....
        /*0044*/ 	.word	0xffffffff


	//   ....[7]....
        /*0048*/ 	.word	0xffffffff


	//   ....[8]....
        /*004c*/ 	.word	0xffffffff


	//   ....[9]....
        /*0050*/ 	.word	0xffffffff


	//   ....[10]....
        /*0054*/ 	.word	0xffffffff


	//   ....[11]....
        /*0058*/ 	.word	0xffffffff


	//   ....[12]....
        /*005c*/ 	.word	0xffffffff


	//   ....[13]....
        /*0060*/ 	.word	0xffffffff


	//   ....[14]....
        /*0064*/ 	.word	0xffffffff


	//   ....[15]....
        /*0068*/ 	.word	0xffffffff


	//----- nvinfo : EIATTR_COOP_GROUP_INSTR_OFFSETS
	.align		4
.L_768:
        /*006c*/ 	.byte	0x04, 0x28
        /*006e*/ 	.short	(.L_770 - .L_769)


	//   ....[0]....
.L_769:
        /*0070*/ 	.word	0x00005320


	//   ....[1]....
        /*0074*/ 	.word	0x00005480


	//   ....[2]....
        /*0078*/ 	.word	0x00005490


	//   ....[3]....
        /*007c*/ 	.word	0x000054e0


	//   ....[4]....
        /*0080*/ 	.word	0x00008d10


	//   ....[5]....
        /*0084*/ 	.word	0x00008d40


	//   ....[6]....
        /*0088*/ 	.word	0x00008dd0


	//   ....[7]....
        /*008c*/ 	.word	0x00008de0


	//   ....[8]....
        /*0090*/ 	.word	0x0000cf50


	//   ....[9]....
        /*0094*/ 	.word	0x0000cfd0


	//   ....[10]....
        /*0098*/ 	.word	0x0000cff0


	//   ....[11]....
        /*009c*/ 	.word	0x0000d010


	//   ....[12]....
        /*00a0*/ 	.word	0x0000e760


	//   ....[13]....
        /*00a4*/ 	.word	0x0000e7a0


	//   ....[14]....
        /*00a8*/ 	.word	0x0000e810


	//   ....[15]....
        /*00ac*/ 	.word	0x0000e830


	//----- nvinfo : EIATTR_VRC_CTA_INIT_COUNT
	.align		4
.L_770:
        /*00b0*/ 	.byte	0x02, 0x4a
	.zero		1
	.zero		1


	//----- nvinfo : EIATTR_EXIT_INSTR_OFFSETS
	.align		4
        /*00b4*/ 	.byte	0x04, 0x1c
        /*00b6*/ 	.short	(.L_772 - .L_771)


	//   ....[0]....
.L_771:
        /*00b8*/ 	.word	0x00000340


	//   ....[1]....
        /*00bc*/ 	.word	0x00000d40


	//   ....[2]....
        /*00c0*/ 	.word	0x00000d70


	//   ....[3]....
        /*00c4*/ 	.word	0x0000fe10


	//   ....[4]....
        /*00c8*/ 	.word	0x0000ff30


	//   ....[5]....
        /*00cc*/ 	.word	0x0000ff50


	//----- nvinfo : EIATTR_CRS_STACK_SIZE
	.align		4
.L_772:
        /*00d0*/ 	.byte	0x04, 0x1e
        /*00d2*/ 	.short	(.L_774 - .L_773)
.L_773:
        /*00d4*/ 	.word	0x00000000


	//----- nvinfo : EIATTR_CBANK_PARAM_SIZE
	.align		4
.L_774:
        /*00d8*/ 	.byte	0x03, 0x19
        /*00da*/ 	.short	0x01d0


	//----- nvinfo : EIATTR_PARAM_CBANK
	.align		4
        /*00dc*/ 	.byte	0x04, 0x0a
        /*00de*/ 	.short	(.L_776 - .L_775)
	.align		4
.L_775:
        /*00e0*/ 	.word	index@(.nv.constant0._ZN5flash24flash_fwd_splitkv_kernelI23Flash_fwd_kernel_traitsILi192ELi64ELi64ELi4ELb0ELb0EN7cutlass6half_tE19Flash_kernel_traitsILi192ELi64ELi64ELi4ES3_EELb0ELb1ELb0ELb0ELb0ELb0ELb0ELb0EEEvNS_16Flash_fwd_paramsE)
        /*00e4*/ 	.short	0x0380
        /*00e6*/ 	.short	0x01d0


	//----- nvinfo : EIATTR_SW_WAR
	.align		4
.L_776:
        /*00e8*/ 	.byte	0x04, 0x36
        /*00ea*/ 	.short	(.L_778 - .L_777)
.L_777:
        /*00ec*/ 	.word	0x00000008
.L_778:


//--------------------- .nv.info._ZN5flash24flash_fwd_splitkv_kernelI23Flash_fwd_kernel_traitsILi192ELi64ELi64ELi4ELb0ELb0EN7cutlass6half_tE19Flash_kernel_traitsILi192ELi64ELi64ELi4ES3_EELb0ELb1ELb0ELb0ELb0ELb1ELb0ELb0EEEvNS_16Flash_fwd_paramsE --------------------------
	.section	.nv.info._ZN5flash24flash_fwd_splitkv_kernelI23Flash_fwd_kernel_traitsILi192ELi64ELi64ELi4ELb0ELb0EN7cutlass6half_tE19Flash_kernel_traitsILi192ELi64ELi64ELi4ES3_EELb0ELb1ELb0ELb0ELb0ELb1ELb0ELb0EEEvNS_16Flash_fwd_paramsE,"",@"SHT_CUDA_INFO"
	.sectionflags	@""
	.align	4


	//----- nvinfo : EIATTR_CUDA_API_VERSION
	.align		4
        /*0000*/ 	.byte	0x04, 0x37
        /*0002*/ 	.short	(.L_780 - .L_779)
.L_779:
        /*0004*/ 	.word	0x00000082


	//----- nvinfo : EIATTR_KPARAM_INFO
	.align		4
.L_780:
        /*0008*/ 	.byte	0x04, 0x17
        /*000a*/ 	.short	(.L_782 - .L_781)
.L_781:
        /*000c*/ 	.word	0x00000000
        /*0010*/ 	.short	0x0000
        /*0012*/ 	.short	0x0000
        /*0014*/ 	.byte	0x00, 0xf0, 0x41, 0x07


	//----- nvinfo : EIATTR_SPARSE_MMA_MASK
	.align		4
.L_782:
        /*0018*/ 	.byte	0x03, 0x50
        /*001a*/ 	.short	0x0000


	//----- nvinfo : EIATTR_MAXREG_COUNT
	.align		4
        /*001c*/ 	.byte	0x03, 0x1b
        /*001e*/ 	.short	0x00ff


	//----- nvinfo : EIATTR_NUM_BARRIERS
	.align		4
        /*0020*/ 	.byte	0x02, 0x4c
        /*0022*/ 	.byte	0x01
	.zero		1


	//----- nvinfo : EIATTR_MERCURY_ISA_VERSION
	.align		4
        /*0024*/ 	.byte	0x03, 0x5f
        /*0026*/ 	.short	0x0101


	//----- nvinfo : EIATTR_COOP_GROUP_MASK_REGIDS
	.align		4
        /*0028*/ 	.byte	0x04, 0x29
        /*002a*/ 	.short	(.L_784 - .L_783)


	//   ....[0]....
.L_783:
        /*002c*/ 	.word	0xffffffff


	//   ....[1]....
        /*0030*/ 	.word	0xffffffff


	//   ....[2]....
        /*0034*/ 	.word	0xffffffff


	//   ....[3]....
        /*0038*/ 	.word	0xffffffff


	//   ....[4]....
        /*003c*/ 	.word	0xffffffff


	//   ....[5]....
        /*0040*/ 	.word	0xffffffff


	//   ....[6]....
        /*0044*/ 	.word	0xffffffff


	//   ....[7]....
        /*0048*/ 	.word	0xffffffff


	//   ....[8]....
        /*004c*/ 	.word	0xffffffff


	//   ....[9]....
        /*0050*/ 	.word	0xffffffff


	//   ....[10]....
        /*0054*/ 	.word	0xffffffff


	//   ....[11]....
        /*0058*/ 	.word	0xffffffff


	//   ....[12]....
        /*005c*/ 	.word	0xffffffff


	//   ....[13]....
        /*0060*/ 	.word	0xffffffff


	//   ....[14]....
        /*0064*/ 	.word	0xffffffff


	//   ....[15]....
        /*0068*/ 	.word	0xffffffff


	//----- nvinfo : EIATTR_COOP_GROUP_INSTR_OFFSETS
	.align		4
.L_784:
        /*006c*/ 	.byte	0x04, 0x28
        /*006e*/ 	.short	(.L_786 - .L_785)


	//   ....[0]....
.L_785:
        /*0070*/ 	.word	0x00005700


	//   ....[1]....
        /*0074*/ 	.word	0x00005830


	//   ....[2]....
        /*0078*/ 	.word	0x00005840


	//   ....[3]....
        /*007c*/ 	.word	0x00005890


	//   ....[4]....
        /*0080*/ 	.word	0x00009420


	//   ....[5]....
        /*0084*/ 	.word	0x000094f0


	//   ....[6]....
        /*0088*/ 	.word	0x00009530


	//   ....[7]....
        /*008c*/ 	.word	0x00009560


	//   ....[8]....
        /*0090*/ 	.word	0x0000dac0


	//   ....[9]....
        /*0094*/ 	.word	0x0000db40


	//   ....[10]....
        /*0098*/ 	.word	0x0000db60


	//   ....[11]....
        /*009c*/ 	.word	0x0000db80


	//   ....[12]....
        /*00a0*/ 	.word	0x0000f2d0


	//   ....[13]....
        /*00a4*/ 	.word	0x0000f310


	//   ....[14]....
        /*00a8*/ 	.word	0x0000f380


	//   ....[15]....
        /*00ac*/ 	.word	0x0000f3a0


	//----- nvinfo : EIATTR_VRC_CTA_INIT_COUNT
	.align		4
.L_786:
        /*00b0*/ 	.byte	0x02, 0x4a
	.zero		1
	.zero		1


	//----- nvinfo : EIATTR_EXIT_INSTR_OFFSETS
	.align		4
        /*00b4*/ 	.byte	0x04, 0x1c
        /*00b6*/ 	.short	(.L_788 - .L_787)


	//   ....[0]....
.L_787:
        /*00b8*/ 	.word	0x00000340


	//   ....[1]....
        /*00bc*/ 	.word	0x00000d40


	//   ....[2]....
        /*00c0*/ 	.word	0x00000d70


	//   ....[3]....
        /*00c4*/ 	.word	0x00010980


	//   ....[4]....
        /*00c8*/ 	.word	0x00010aa0


	//   ....[5]....
        /*00cc*/ 	.word	0x00010ac0


	//----- nvinfo : EIATTR_CRS_STACK_SIZE
	.align		4
.L_788:
        /*00d0*/ 	.byte	0x04, 0x1e
        /*00d2*/ 	.short	(.L_790 - .L_789)
.L_789:
        /*00d4*/ 	.word	0x00000000


	//----- nvinfo : EIATTR_CBANK_PARAM_SIZE
	.align		4
.L_790:
        /*00d8*/ 	.byte	0x03, 0x19
        /*00da*/ 	.short	0x01d0


	//----- nvinfo : EIATTR_PARAM_CBANK
	.align		4
        /*00dc*/ 	.byte	0x04, 0x0a
        /*00de*/ 	.short	(.L_792 - .L_791)
	.align		4
.L_791:
        /*00e0*/ 	.word	index@(.nv.constant0._ZN5flash24flash_fwd_splitkv_kernelI23Flash_fwd_kernel_traitsILi192ELi64ELi64ELi4ELb0ELb0EN7cutlass6half_tE19Flash_kernel_traitsILi192ELi64ELi64ELi4ES3_EELb0ELb1ELb0ELb0ELb0ELb1ELb0ELb0EEEvNS_16Flash_fwd_paramsE)
        /*00e4*/ 	.short	0x0380
        /*00e6*/ 	.short	0x01d0


	//----- nvinfo : EIATTR_SW_WAR
	.align		4
.L_792:
        /*00e8*/ 	.byte	0x04, 0x36
        /*00ea*/ 	.short	(.L_794 - .L_793)
.L_793:
        /*00ec*/ 	.word	0x00000008
.L_794:


//--------------------- .nv.info._ZN5flash24flash_fwd_splitkv_kernelI23Flash_fwd_kernel_traitsILi192ELi64ELi64ELi4ELb0ELb0EN7cutlass6half_tE19Flash_kernel_traitsILi192ELi64ELi64ELi4ES3_EELb0ELb1ELb0ELb0ELb0ELb0ELb0ELb1EEEvNS_16Flash_fwd_paramsE --------------------------
	.section	.nv.info._ZN5flash24flash_fwd_splitkv_kernelI23Flash_fwd_kernel_traitsILi192ELi64ELi64ELi4ELb0ELb0EN7cutlass6half_tE19Flash_kernel_traitsILi192ELi64ELi64ELi4ES3_EELb0ELb1ELb0ELb0ELb0ELb0ELb0ELb1EEEvNS_16Flash_fwd_paramsE,"",@"SHT_CUDA_INFO"
	.sectionflags	@""
	.align	4


	//----- nvinfo : EIATTR_CUDA_API_VERSION
	.align		4
        /*0000*/ 	.byte	0x04, 0x37
        /*0002*/ 	.short	(.L_796 - .L_795)
.L_795:
        /*0004*/ 	.word	0x00000082


	//----- nvinfo : EIATTR_KPARAM_INFO
	.align		4
.L_796:
        /*0008*/ 	.byte	0x04, 0x17
        /*000a*/ 	.short	(.L_798 - .L_797)
.L_797:
        /*000c*/ 	.word	0x00000000
        /*0010*/ 	.short	0x0000
        /*0012*/ 	.short	0x0000
        /*0014*/ 	.byte	0x00, 0xf0, 0x41, 0x07


	//----- nvinfo : EIATTR_SPARSE_MMA_MASK
	.align		4
.L_798:
        /*0018*/ 	.byte	0x03, 0x50
        /*001a*/ 	.short	0x0000


	//----- nvinfo : EIATTR_MAXREG_COUNT
	.align		4
        /*001c*/ 	.byte	0x03, 0x1b
        /*001e*/ 	.short	0x00ff


	//----- nvinfo : EIATTR_NUM_BARRIERS
	.align		4
        /*0020*/ 	.byte	0x02, 0x4c
        /*0022*/ 	.byte	0x01
	.zero		1


	//----- nvinfo : EIATTR_MERCURY_ISA_VERSION
	.align		4
        /*0024*/ 	.byte	0x03, 0x5f
        /*0026*/ 	.short	0x0101


	//----- nvinfo : EIATTR_COOP_GROUP_MASK_REGIDS
	.align		4
        /*0028*/ 	.byte	0x04, 0x29
        /*002a*/ 	.short	(.L_800 - .L_799)


	//   ....[0]....
.L_799:
        /*002c*/ 	.word	0xffffffff


	//   ....[1]....
        /*0030*/ 	.word	0xffffffff


	//   ....[2]....
        /*0034*/ 	.word	0xffffffff


	//   ....[3]....
        /*0038*/ 	.word	0xffffffff


	//   ....[4]....
        /*003c*/ 	.word	0xffffffff


	//   ....[5]....
        /*0040*/ 	.word	0xffffffff


	//   ....[6]....
        /*0044*/ 	.word	0xffffffff


	//   ....[7]....
        /*0048*/ 	.word	0xffffffff


	//   ....[8]....
        /*004c*/ 	.word	0xffffffff


	//   ....[9]....
        /*0050*/ 	.word	0xffffffff


	//   ....[10]....
        /*0054*/ 	.word	0xffffffff


	//   ....[11]....
        /*0058*/ 	.word	0xffffffff


	//   ....[12]....
        /*005c*/ 	.word	0xffffffff


	//   ....[13]....
        /*0060*/ 	.word	0xffffffff


	//   ....[14]....
        /*0064*/ 	.word	0xffffffff


	//   ....[15]....
        /*0068*/ 	.word	0xffffffff


	//----- nvinfo : EIATTR_COOP_GROUP_INSTR_OFFSETS
	.align		4
.L_800:
        /*006c*/ 	.byte	0x04, 0x28
        /*006e*/ 	.short	(.L_802 - .L_801)


	//   ....[0]....
.L_801:
        /*0070*/ 	.word	0x000153d0


	//   ....[1]....
        /*0074*/ 	.word	0x00015560


	//   ....[2]....
        /*0078*/ 	.word	0x00015570


	//   ....[3]....
        /*007c*/ 	.word	0x000155d0


	//   ....[4]....
        /*0080*/ 	.word	0x00018d90


	//   ....[5]....
        /*0084*/ 	.word	0x00018e50


	//   ....[6]....
        /*0088*/ 	.word	0x00018e80


	//   ....[7]....
        /*008c*/ 	.word	0x00018ea0


	//   ....[8]....
        /*0090*/ 	.word	0x0001d080


	//   ....[9]....
        /*0094*/ 	.word	0x0001d100


	//   ....[10]....
        /*0098*/ 	.word	0x0001d120


	//   ....[11]....
        /*009c*/ 	.word	0x0001d140


	//   ....[12]....
        /*00a0*/ 	.word	0x0001e890


	//   ....[13]....
        /*00a4*/ 	.word	0x0001e8d0


	//   ....[14]....
        /*00a8*/ 	.word	0x0001e940


	//   ....[15]....
        /*00ac*/ 	.word	0x0001e950


	//----- nvinfo : EIATTR_VRC_CTA_INIT_COUNT
	.align		4
.L_802:
        /*00b0*/ 	.byte	0x02, 0x4a
	.zero		1
	.zero		1


	//----- nvinfo : EIATTR_EXIT_INSTR_OFFSETS
	.align		4
        /*00b4*/ 	.byte	0x04, 0x1c
        /*00b6*/ 	.short	(.L_804 - .L_803)


	//   ....[0]....
.L_803:
        /*00b8*/ 	.word	0x00000340


	//   ....[1]....
        /*00bc*/ 	.word	0x00000d50


	//   ....[2]....
        /*00c0*/ 	.word	0x00000d80


	//   ....[3]....
        /*00c4*/ 	.word	0x0001ff70


	//   ....[4]....
        /*00c8*/ 	.word	0x000200a0


	//   ....[5]....
        /*00cc*/ 	.word	0x000200c0


	//----- nvinfo : EIATTR_CRS_STACK_SIZE
	.align		4
.L_804:
        /*00d0*/ 	.byte	0x04, 0x1e
        /*00d2*/ 	.short	(.L_806 - .L_805)
.L_805:
        /*00d4*/ 	.word	0x00000000


	//----- nvinfo : EIATTR_CBANK_PARAM_SIZE
	.align		4
.L_806:
        /*00d8*/ 	.byte	0x03, 0x19
        /*00da*/ 	.short	0x01d0


	//----- nvinfo : EIATTR_PARAM_CBANK
	.align		4
        /*00dc*/ 	.byte	0x04, 0x0a
        /*00de*/ 	.short	(.L_808 - .L_807)
	.align		4
.L_807:
        /*00e0*/ 	.word	index@(.nv.constant0._ZN5flash24flash_fwd_splitkv_kernelI23Flash_fwd_kernel_traitsILi192ELi64ELi64ELi4ELb0ELb0EN7cutlass6half_tE19Flash_kernel_traitsILi192ELi64ELi64ELi4ES3_EELb0ELb1ELb0ELb0ELb0ELb0ELb0ELb1EEEvNS_16Flash_fwd_paramsE)
        /*00e4*/ 	.short	0x0380
        /*00e6*/ 	.short	0x01d0


	//----- nvinfo : EIATTR_SW_WAR
	.align		4
.L_808:
        /*00e8*/ 	.byte	0x04, 0x36
        /*00ea*/ 	.short	(.L_810 - .L_809)
.L_809:
        /*00ec*/ 	.word	0x00000008
.L_810:


//--------------------- .nv.info._ZN5flash24flash_fwd_splitkv_kernelI23Flash_fwd_kernel_traitsILi192ELi64ELi64ELi4ELb0ELb0EN7cutlass6half_tE19Flash_kernel_traitsILi192ELi64ELi64ELi4ES3_EELb0ELb1ELb0ELb0ELb0ELb1ELb0ELb1EEEvNS_16Flash_fwd_paramsE --------------------------
	.section	.nv.info._ZN5flash24flash_fwd_splitkv_kernelI23Flash_fwd_kernel_traitsILi192ELi64ELi64ELi4ELb0ELb0EN7cutlass6half_tE19Flash_kernel_traitsILi192ELi64ELi64ELi4ES3_EELb0ELb1ELb0ELb0ELb0ELb1ELb0ELb1EEEvNS_16Flash_fwd_paramsE,"",@"SHT_CUDA_INFO"
	.sectionflags	@""
	.align	4


	//----- nvinfo : EIATTR_CUDA_API_VERSION
	.align		4
        /*0000*/ 	.byte	0x04, 0x37
        /*0002*/ 	.short	(.L_812 - .L_811)
.L_811:
        /*0004*/ 	.word	0x00000082


	//----- nvinfo : EIATTR_KPARAM_INFO
	.align		4
.L_812:
        /*0008*/ 	.byte	0x04, 0x17
        /*000a*/ 	.short	(.L_814 - .L_813)
.L_813:
        /*000c*/ 	.word	0x00000000
        /*0010*/ 	.short	0x0000
        /*0012*/ 	.short	0x0000
        /*0014*/ 	.byte	0x00, 0xf0, 0x41, 0x07


	//----- nvinfo : EIATTR_SPARSE_MMA_MASK
	.align		4
.L_814:
        /*0018*/ 	.byte	0x03, 0x50
        /*001a*/ 	.short	0x0000


	//----- nvinfo : EIATTR_MAXREG_COUNT
	.align		4
        /*001c*/ 	.byte	0x03, 0x1b
        /*001e*/ 	.short	0x00ff


	//----- nvinfo : EIATTR_NUM_BARRIERS
	.align		4
        /*0020*/ 	.byte	0x02, 0x4c
        /*0022*/ 	.byte	0x01
	.zero		1


	//----- nvinfo : EIATTR_MERCURY_ISA_VERSION
	.align		4
        /*0024*/ 	.byte	0x03, 0x5f
        /*0026*/ 	.short	0x0101


	//----- nvinfo : EIATTR_COOP_GROUP_MASK_REGIDS
	.align		4
        /*0028*/ 	.byte	0x04, 0x29
        /*002a*/ 	.short	(.L_816 - .L_815)


	//   ....[0]....
.L_815:
        /*002c*/ 	.word	0xffffffff


	//   ....[1]....
        /*0030*/ 	.word	0xffffffff


	//   ....[2]....
        /*0034*/ 	.word	0xffffffff


	//   ....[3]....
        /*0038*/ 	.word	0xffffffff


	//   ....[4]....
        /*003c*/ 	.word	0xffffffff


	//   ....[5]....
        /*0040*/ 	.word	0xffffffff


	//   ....[6]....
        /*0044*/ 	.word	0xffffffff


	//   ....[7]....
        /*0048*/ 	.word	0xffffffff


	//   ....[8]....
        /*004c*/ 	.word	0xffffffff


	//   ....[9]....
        /*0050*/ 	.word	0xffffffff


	//   ....[10]....
        /*0054*/ 	.word	0xffffffff


	//   ....[11]....
        /*0058*/ 	.word	0xffffffff


	//   ....[12]....
        /*005c*/ 	.word	0xffffffff


	//   ....[13]....
        /*0060*/ 	.word	0xffffffff


	//   ....[14]....
        /*0064*/ 	.word	0xffffffff


	//   ....[15]....
        /*0068*/ 	.word	0xffffffff


	//----- nvinfo : EIATTR_COOP_GROUP_INSTR_OFFSETS
	.align		4
.L_816:
        /*006c*/ 	.byte	0x04, 0x28
        /*006e*/ 	.short	(.L_818 - .L_817)


	//   ....[0]....
.L_817:
        /*0070*/ 	.word	0x00015880


	//   ....[1]....
        /*0074*/ 	.word	0x000158a0


	//   ....[2]....
        /*0078*/ 	.word	0x000158c0


	//   ....[3]....
        /*007c*/ 	.word	0x000158e0


	//   ....[4]....
        /*0080*/ 	.word	0x000194e0


	//   ....[5]....
        /*0084*/ 	.word	0x000195d0


	//   ....[6]....
        /*0088*/ 	.word	0x00019600


	//   ....[7]....
        /*008c*/ 	.word	0x00019620


	//   ....[8]....
        /*0090*/ 	.word	0x0001db90


	//   ....[9]....
        /*0094*/ 	.word	0x0001dc10


	//   ....[10]....
        /*0098*/ 	.word	0x0001dc30


	//   ....[11]....
        /*009c*/ 	.word	0x0001dc50


	//   ....[12]....
        /*00a0*/ 	.word	0x0001f3a0


	//   ....[13]....
        /*00a4*/ 	.word	0x0001f3e0


	//   ....[14]....
        /*00a8*/ 	.word	0x0001f450


	//   ....[15]....
        /*00ac*/ 	.word	0x0001f460


	//----- nvinfo : EIATTR_VRC_CTA_INIT_COUNT
	.align		4
.L_818:
        /*00b0*/ 	.byte	0x02, 0x4a
	.zero		1
	.zero		1


	//----- nvinfo : EIATTR_EXIT_INSTR_OFFSETS
	.align		4
        /*00b4*/ 	.byte	0x04, 0x1c
        /*00b6*/ 	.short	(.L_820 - .L_819)


	//   ....[0]....
.L_819:
        /*00b8*/ 	.word	0x00000340


	//   ....[1]....
        /*00bc*/ 	.word	0x00000d50


	//   ....[2]....
        /*00c0*/ 	.word	0x00000d80


	//   ....[3]....
        /*00c4*/ 	.word	0x00020a80


	//   ....[4]....
        /*00c8*/ 	.word	0x00020bb0


	//   ....[5]....
        /*00cc*/ 	.word	0x00020bd0


	//----- nvinfo : EIATTR_CRS_STACK_SIZE
	.align		4
.L_820:
        /*00d0*/ 	.byte	0x04, 0x1e
        /*00d2*/ 	.short	(.L_822 - .L_821)
.L_821:
        /*00d4*/ 	.word	0x00000000


	//----- nvinfo : EIATTR_CBANK_PARAM_SIZE
	.align		4
.L_822:
        /*00d8*/ 	.byte	0x03, 0x19
        /*00da*/ 	.short	0x01d0


	//----- nvinfo : EIATTR_PARAM_CBANK
	.align		4
        /*00dc*/ 	.byte	0x04, 0x0a
        /*00de*/ 	.short	(.L_824 - .L_823)
	.align		4
.L_823:
        /*00e0*/ 	.word	index@(.nv.constant0._ZN5flash24flash_fwd_splitkv_kernelI23Flash_fwd_kernel_traitsILi192ELi64ELi64ELi4ELb0ELb0EN7cutlass6half_tE19Flash_kernel_traitsILi192ELi64ELi64ELi4ES3_EELb0ELb1ELb0ELb0ELb0ELb1ELb0ELb1EEEvNS_16Flash_fwd_paramsE)
        /*00e4*/ 	.short	0x0380
        /*00e6*/ 	.short	0x01d0


	//----- nvinfo : EIATTR_SW_WAR
	.align		4
.L_824:
        /*00e8*/ 	.byte	0x04, 0x36
        /*00ea*/ 	.short	(.L_826 - .L_825)
.L_825:
        /*00ec*/ 	.word	0x00000008
.L_826:


//--------------------- .nv.info._ZN5flash24flash_fwd_splitkv_kernelI23Flash_fwd_kernel_traitsILi192ELi64ELi64ELi4ELb0ELb0EN7cutlass6half_tE19Flash_kernel_traitsILi192ELi64ELi64ELi4ES3_EELb0ELb1ELb0ELb0ELb0ELb0ELb1ELb0EEEvNS_16Flash_fwd_paramsE --------------------------
	.section	.nv.info._ZN5flash24flash_fwd_splitkv_kernelI23Flash_fwd_kernel_traitsILi192ELi64ELi64ELi4ELb0ELb0EN7cutlass6half_tE19Flash_kernel_traitsILi192ELi64ELi64ELi4ES3_EELb0ELb1ELb0ELb0ELb0ELb0ELb1ELb0EEEvNS_16Flash_fwd_paramsE,"",@"SHT_CUDA_INFO"
	.sectionflags	@""
	.align	4


	//----- nvinfo : EIATTR_CUDA_API_VERSION
	.align		4
        /*0000*/ 	.byte	0x04, 0x37
        /*0002*/ 	.short	(.L_828 - .L_827)
.L_827:
        /*0004*/ 	.word	0x00000082


	//----- nvinfo : EIATTR_KPARAM_INFO
	.align		4
.L_828:
        /*0008*/ 	.byte	0x04, 0x17
        /*000a*/ 	.short	(.L_830 - .L_829)
.L_829:
        /*000c*/ 	.word	0x00000000
        /*0010*/ 	.short	0x0000
        /*0012*/ 	.short	0x0000
        /*0014*/ 	.byte	0x00, 0xf0, 0x41, 0x07


	//----- nvinfo : EIATTR_SPARSE_MMA_MASK
	.align		4
.L_830:
        /*0018*/ 	.byte	0x03, 0x50
        /*001a*/ 	.short	0x0000


	//----- nvinfo : EIATTR_MAXREG_COUNT
	.align		4
        /*001c*/ 	.byte	0x03, 0x1b
        /*001e*/ 	.short	0x00ff


	//----- nvinfo : EIATTR_NUM_BARRIERS
	.align		4
        /*0020*/ 	.byte	0x02, 0x4c
        /*0022*/ 	.byte	0x01
	.zero		1


	//----- nvinfo : EIATTR_MERCURY_ISA_VERSION
	.align		4
        /*0024*/ 	.byte	0x03, 0x5f
        /*0026*/ 	.short	0x0101


	//----- nvinfo : EIATTR_COOP_GROUP_MASK_REGIDS
	.align		4
        /*0028*/ 	.byte	0x04, 0x29
        /*002a*/ 	.short	(.L_832 - .L_831)


	//   ....[0]....
.L_831:
        /*002c*/ 	.word	0xffffffff


	//   ....[1]....
        /*0030*/ 	.word	0xffffffff


	//   ....[2]....
        /*0034*/ 	.word	0xffffffff


	//   ....[3]....
        /*0038*/ 	.word	0xffffffff


	//   ....[4]....
        /*003c*/ 	.word	0xffffffff


	//   ....[5]....
        /*0040*/ 	.word	0xffffffff


	//   ....[6]....
        /*0044*/ 	.word	0xffffffff


	//   ....[7]....
        /*0048*/ 	.word	0xffffffff


	//   ....[8]....
        /*004c*/ 	.word	0xffffffff


	//   ....[9]....
        /*0050*/ 	.word	0xffffffff


	//   ....[10]....
        /*0054*/ 	.word	0xffffffff


	//   ....[11]....
        /*0058*/ 	.word	0xffffffff


	//   ....[12]....
        /*005c*/ 	.word	0xffffffff


	//   ....[13]....
        /*0060*/ 	.word	0xffffffff


	//   ....[14]....
        /*0064*/ 	.word	0xffffffff


	//   ....[15]....
        /*0068*/ 	.word	0xffffffff


	//----- nvinfo : EIATTR_COOP_GROUP_INSTR_OFFSETS
	.align		4
.L_832:
        /*006c*/ 	.byte	0x04, 0x28
        /*006e*/ 	.short	(.L_834 - .L_833)


	//   ....[0]....
.L_833:
        /*0070*/ 	.word	0x00005be0


	//   ....[1]....
        /*0074*/ 	.word	0x00005d00


	//   ....[2]....
        /*0078*/ 	.word	0x00005d10


	//   ....[3]....
        /*007c*/ 	.word	0x00005d60


	//   ....[4]....
        /*0080*/ 	.word	0x000095b0


	//   ....[5]....
        /*0084*/ 	.word	0x000095d0


	//   ....[6]....
        /*0088*/ 	.word	0x00009660


	//   ....[7]....
        /*008c*/ 	.word	0x00009670


	//   ....[8]....
        /*0090*/ 	.word	0x0000d7e0


	//   ....[9]....
        /*0094*/ 	.word	0x0000d860


	//   ....[10]....
        /*0098*/ 	.word	0x0000d880


	//   ....[11]....
        /*009c*/ 	.word	0x0000d8a0


	//   ....[12]....
        /*00a0*/ 	.word	0x0000eff0


	//   ....[13]....
        /*00a4*/ 	.word	0x0000f030


	//   ....[14]....
        /*00a8*/ 	.word	0x0000f150


	//   ....[15]....
        /*00ac*/ 	.word	0x0000f180


	//----- nvinfo : EIATTR_VRC_CTA_INIT_COUNT
	.align		4
.L_834:
        /*00b0*/ 	.byte	0x02, 0x4a
	.zero		1
	.zero		1


	//----- nvinfo : EIATTR_EXIT_INSTR_OFFSETS
	.align		4
        /*00b4*/ 	.byte	0x04, 0x1c
        /*00b6*/ 	.short	(.L_836 - .L_835)


	//   ....[0]....
.L_835:
        /*00b8*/ 	.word	0x00000440


	//   ....[1]....
        /*00bc*/ 	.word	0x00001510


	//   ....[2]....
        /*00c0*/ 	.word	0x00001540


	//   ....[3]....
        /*00c4*/ 	.word	0x000108f0


	//   ....[4]....
        /*00c8*/ 	.word	0x000109c0


	//   ....[5]....
        /*00cc*/ 	.word	0x00010a10


	//----- nvinfo : EIATTR_CRS_STACK_SIZE
	.align		4
.L_836:
        /*00d0*/ 	.byte	0x04, 0x1e
        /*00d2*/ 	.short	(.L_838 - .L_837)
.L_837:
        /*00d4*/ 	.word	0x00000000


	//----- nvinfo : EIATTR_CBANK_PARAM_SIZE
	.align		4
.L_838:
        /*00d8*/ 	.byte	0x03, 0x19
        /*00da*/ 	.short	0x01d0


	//----- nvinfo : EIATTR_PARAM_CBANK
	.align		4
        /*00dc*/ 	.byte	0x04, 0x0a
        /*00de*/ 	.short	(.L_840 - .L_839)
	.align		4
.L_839:
        /*00e0*/ 	.word	index@(.nv.constant0._ZN5flash24flash_fwd_splitkv_kernelI23Flash_fwd_kernel_traitsILi192ELi64ELi64ELi4ELb0ELb0EN7cutlass6half_tE19Flash_kernel_traitsILi192ELi64ELi64ELi4ES3_EELb0ELb1ELb0ELb0ELb0ELb0ELb1ELb0EEEvNS_16Flash_fwd_paramsE)
        /*00e4*/ 	.short	0x0380
        /*00e6*/ 	.short	0x01d0


	//----- nvinfo : EIATTR_SW_WAR
	.align		4
.L_840:
        /*00e8*/ 	.byte	0x04, 0x36
        /*00ea*/ 	.short	(.L_842 - .L_841)
.L_841:
        /*00ec*/ 	.word	0x00000008
.L_842:


//--------------------- .nv.info._ZN5flash24flash_fwd_splitkv_kernelI23Flash_fwd_kernel_traitsILi192ELi64ELi64ELi4ELb0ELb0EN7cutlass6half_tE19Flash_kernel_traitsILi192ELi64ELi64ELi4ES3_EELb0ELb1ELb0ELb0ELb0ELb1ELb1ELb0EEEvNS_16Flash_fwd_paramsE --------------------------
	.section	.nv.info._ZN5flash24flash_fwd_splitkv_kernelI23Flash_fwd_kernel_traitsILi192ELi64ELi64ELi4ELb0ELb0EN7cutlass6half_tE19Flash_kernel_traitsILi192ELi64ELi64ELi4ES3_EELb0ELb1ELb0ELb0ELb0ELb1ELb1ELb0EEEvNS_16Flash_fwd_paramsE,"",@"SHT_CUDA_INFO"
	.sectionflags	@""
	.align	4


	//----- nvinfo : EIATTR_CUDA_API_VERSION
	.align		4
        /*0000*/ 	.byte	0x04, 0x37
        /*0002*/ 	.short	(.L_844 - .L_843)
.L_843:
        /*0004*/ 	.word	0x00000082


	//----- nvinfo : EIATTR_KPARAM_INFO
	.align		4
.L_844:
        /*0008*/ 	.byte	0x04, 0x17
        /*000a*/ 	.short	(.L_846 - .L_845)
.L_845:
        /*000c*/ 	.word	0x00000000
        /*0010*/ 	.short	0x0000
        /*0012*/ 	.short	0x0000
        /*0014*/ 	.byte	0x00, 0xf0, 0x41, 0x07


	//----- nvinfo : EIATTR_SPARSE_MMA_MASK
	.align		4
.L_846:
        /*0018*/ 	.byte	0x03, 0x50
        /*001a*/ 	.short	0x0000


	//----- nvinfo : EIATTR_MAXREG_COUNT
	.align		4
        /*001c*/ 	.byte	0x03, 0x1b
        /*001e*/ 	.short	0x00ff


	//----- nvinfo : EIATTR_NUM_BARRIERS
	.align		4
        /*0020*/ 	.byte	0x02, 0x4c
        /*0022*/ 	.byte	0x01
	.zero		1


	//----- nvinfo : EIATTR_MERCURY_ISA_VERSION
	.align		4
        /*0024*/ 	.byte	0x03, 0x5f
        /*0026*/ 	.short	0x0101


	//----- nvinfo : EIATTR_COOP_GROUP_MASK_REGIDS
	.align		4
        /*0028*/ 	.byte	0x04, 0x29
        /*002a*/ 	.short	(.L_848 - .L_847)


	//   ....[0]....
.L_847:
        /*002c*/ 	.word	0xffffffff


	//   ....[1]....
        /*0030*/ 	.word	0xffffffff


	//   ....[2]....
        /*0034*/ 	.word	0xffffffff


	//   ....[3]....
        /*0038*/ 	.word	0xffffffff


	//   ....[4]....
        /*003c*/ 	.word	0xffffffff


	//   ....[5]....
        /*0040*/ 	.word	0xffffffff


	//   ....[6]....
        /*0044*/ 	.word	0xffffffff


	//   ....[7]....
        /*0048*/ 	.word	0xffffffff


	//   ....[8]....
        /*004c*/ 	.word	0xffffffff


	//   ....[9]....
        /*0050*/ 	.word	0xffffffff


	//   ....[10]....
        /*0054*/ 	.word	0xffffffff


	//   ....[11]....
        /*0058*/ 	.word	0xffffffff


	//   ....[12]....
        /*005c*/ 	.word	0xffffffff


	//   ....[13]....
        /*0060*/ 	.word	0xffffffff


	//   ....[14]....
        /*0064*/ 	.word	0xffffffff


	//   ....[15]....
        /*0068*/ 	.word	0xffffffff


	//----- nvinfo : EIATTR_COOP_GROUP_INSTR_OFFSETS
	.align		4
.L_848:
        /*006c*/ 	.byte	0x04, 0x28
        /*006e*/ 	.short	(.L_850 - .L_849)


	//   ....[0]....
.L_849:
        /*0070*/ 	.word	0x00005f40


	//   ....[1]....
        /*0074*/ 	.word	0x000060b0


	//   ....[2]....
        /*0078*/ 	.word	0x000060c0


	//   ....[3]....
        /*007c*/ 	.word	0x00006110


	//   ....[4]....
        /*0080*/ 	.word	0x00009cd0


	//   ....[5]....
        /*0084*/ 	.word	0x00009da0


	//   ....[6]....
        /*0088*/ 	.word	0x00009de0


	//   ....[7]....
        /*008c*/ 	.word	0x00009e10


	//   ....[8]....
        /*0090*/ 	.word	0x0000e370


	//   ....[9]....
        /*0094*/ 	.word	0x0000e3f0


	//   ....[10]....
        /*0098*/ 	.word	0x0000e410


	//   ....[11]....
        /*009c*/ 	.word	0x0000e430


	//   ....[12]....
        /*00a0*/ 	.word	0x0000fb80


	//   ....[13]....
        /*00a4*/ 	.word	0x0000fbc0


	//   ....[14]....
        /*00a8*/ 	.word	0x0000fcf0


	//   ....[15]....
        /*00ac*/ 	.word	0x0000fd20


	//----- nvinfo : EIATTR_VRC_CTA_INIT_COUNT
	.align		4
.L_850:
        /*00b0*/ 	.byte	0x02, 0x4a
	.zero		1
	.zero		1


	//----- nvinfo : EIATTR_EXIT_INSTR_OFFSETS
	.align		4
        /*00b4*/ 	.byte	0x04, 0x1c
        /*00b6*/ 	.short	(.L_852 - .L_851)


	//   ....[0]....
.L_851:
        /*00b8*/ 	.word	0x00000440


	//   ....[1]....
        /*00bc*/ 	.word	0x00001510


	//   ....[2]....
        /*00c0*/ 	.word	0x00001540


	//   ....[3]....
        /*00c4*/ 	.word	0x00011480


	//   ....[4]....
        /*00c8*/ 	.word	0x00011550


	//   ....[5]....
        /*00cc*/ 	.word	0x000115a0


	//----- nvinfo : EIATTR_CRS_STACK_SIZE
	.align		4
.L_852:
        /*00d0*/ 	.byte	0x04, 0x1e
        /*00d2*/ 	.short	(.L_854 - .L_853)
.L_853:
        /*00d4*/ 	.word	0x00000000


	//----- nvinfo : EIATTR_CBANK_PARAM_SIZE
	.align		4
.L_854:
        /*00d8*/ 	.byte	0x03, 0x19
        /*00da*/ 	.short	0x01d0


	//----- nvinfo : EIATTR_PARAM_CBANK
	.align		4
        /*00dc*/ 	.byte	0x04, 0x0a
        /*00de*/ 	.short	(.L_856 - .L_855)
	.align		4
.L_855:
        /*00e0*/ 	.word	index@(.nv.constant0._ZN5flash24flash_fwd_splitkv_kernelI23Flash_fwd_kernel_traitsILi192ELi64ELi64ELi4ELb0ELb0EN7cutlass6half_tE19Flash_kernel_traitsILi192ELi64ELi64ELi4ES3_EELb0ELb1ELb0ELb0ELb0ELb1ELb1ELb0EEEvNS_16Flash_fwd_paramsE)
        /*00e4*/ 	.short	0x0380
        /*00e6*/ 	.short	0x01d0


	//----- nvinfo : EIATTR_SW_WAR
	.align		4
.L_856:
        /*00e8*/ 	.byte	0x04, 0x36
        /*00ea*/ 	.short	(.L_858 - .L_857)
.L_857:
        /*00ec*/ 	.word	0x00000008
.L_858:


//--------------------- .nv.info._ZN5flash24flash_fwd_splitkv_kernelI23Flash_fwd_kernel_traitsILi192ELi64ELi64ELi4ELb0ELb0EN7cutlass6half_tE19Flash_kernel_traitsILi192ELi64ELi64ELi4ES3_EELb0ELb1ELb0ELb0ELb0ELb0ELb1ELb1EEEvNS_16Flash_fwd_paramsE --------------------------
	.section	.nv.info._ZN5flash24flash_fwd_splitkv_kernelI23Flash_fwd_kernel_traitsILi192ELi64ELi64ELi4ELb0ELb0EN7cutlass6half_tE19Flash_kernel_traitsILi192ELi64ELi64ELi4ES3_EELb0ELb1ELb0ELb0ELb0ELb0ELb1ELb1EEEvNS_16Flash_fwd_paramsE,"",@"SHT_CUDA_INFO"
	.sectionflags	@""
	.align	4


	//----- nvinfo : EIATTR_CUDA_API_VERSION
	.align		4
        /*0000*/ 	.byte	0x04, 0x37
        /*0002*/ 	.short	(.L_860 - .L_859)
.L_859:
        /*0004*/ 	.word	0x00000082


	//----- nvinfo : EIATTR_KPARAM_INFO
	.align		4
.L_860:
        /*0008*/ 	.byte	0x04, 0x17
        /*000a*/ 	.short	(.L_862 - .L_861)
.L_861:
        /*000c*/ 	.word	0x00000000
        /*0010*/ 	.short	0x0000
        /*0012*/ 	.short	0x0000
        /*0014*/ 	.byte	0x00, 0xf0, 0x41, 0x07


	//----- nvinfo : EIATTR_SPARSE_MMA_MASK
	.align		4
.L_862:
        /*0018*/ 	.byte	0x03, 0x50
        /*001a*/ 	.short	0x0000


	//----- nvinfo : EIATTR_MAXREG_COUNT
	.align		4
        /*001c*/ 	.byte	0x03, 0x1b
        /*001e*/ 	.short	0x00ff


	//----- nvinfo : EIATTR_NUM_BARRIERS
	.align		4
        /*0020*/ 	.byte	0x02, 0x4c
        /*0022*/ 	.byte	0x01
	.zero		1


	//----- nvinfo : EIATTR_MERCURY_ISA_VERSION
	.align		4
        /*0024*/ 	.byte	0x03, 0x5f
        /*0026*/ 	.short	0x0101


	//----- nvinfo : EIATTR_COOP_GROUP_MASK_REGIDS
	.align		4
        /*0028*/ 	.byte	0x04, 0x29
        /*002a*/ 	.short	(.L_864 - .L_863)


	//   ....[0]....
.L_863:
        /*002c*/ 	.word	0xffffffff


	//   ....[1]....
        /*0030*/ 	.word	0xffffffff


	//   ....[2]....
        /*0034*/ 	.word	0xffffffff


	//   ....[3]....
        /*0038*/ 	.word	0xffffffff


	//   ....[4]....
        /*003c*/ 	.word	0xffffffff


	//   ....[5]....
        /*0040*/ 	.word	0xffffffff


	//   ....[6]....
        /*0044*/ 	.word	0xffffffff


	//   ....[7]....
        /*0048*/ 	.word	0xffffffff


	//   ....[8]....
        /*004c*/ 	.word	0xffffffff


	//   ....[9]....
        /*0050*/ 	.word	0xffffffff


	//   ....[10]....
        /*0054*/ 	.word	0xffffffff


	//   ....[11]....
        /*0058*/ 	.word	0xffffffff


	//   ....[12]....
        /*005c*/ 	.word	0xffffffff


	//   ....[13]....
        /*0060*/ 	.word	0xffffffff


	//   ....[14]....
        /*0064*/ 	.word	0xffffffff


	//   ....[15]....
        /*0068*/ 	.word	0xffffffff


	//----- nvinfo : EIATTR_COOP_GROUP_INSTR_OFFSETS
	.align		4
.L_864:
        /*006c*/ 	.byte	0x04, 0x28
        /*006e*/ 	.short	(.L_866 - .L_865)


	//   ....[0]....
.L_865:
        /*0070*/ 	.word	0x00015c20


	//   ....[1]....
        /*0074*/ 	.word	0x00015e20


	//   ....[2]....
        /*0078*/ 	.word	0x00015e30


	//   ....[3]....
        /*007c*/ 	.word	0x00015e80


	//   ....[4]....
        /*0080*/ 	.word	0x000195f0


	//   ....[5]....
        /*0084*/ 	.word	0x00019700


	//   ....[6]....
        /*0088*/ 	.word	0x00019710


	//   ....[7]....
        /*008c*/ 	.word	0x00019780


	//   ....[8]....
        /*0090*/ 	.word	0x0001d920


	//   ....[9]....
        /*0094*/ 	.word	0x0001d9a0


	//   ....[10]....
        /*0098*/ 	.word	0x0001d9c0


	//   ....[11]....
        /*009c*/ 	.word	0x0001d9e0


	//   ....[12]....
        /*00a0*/ 	.word	0x0001f130


	//   ....[13]....
        /*00a4*/ 	.word	0x0001f170


	//   ....[14]....
        /*00a8*/ 	.word	0x0001f2a0


	//   ....[15]....
        /*00ac*/ 	.word	0x0001f2d0


	//----- nvinfo : EIATTR_VRC_CTA_INIT_COUNT
	.align		4
.L_866:
        /*00b0*/ 	.byte	0x02, 0x4a
	.zero		1
	.zero		1


	//----- nvinfo : EIATTR_EXIT_INSTR_OFFSETS
	.align		4
        /*00b4*/ 	.byte	0x04, 0x1c
        /*00b6*/ 	.short	(.L_868 - .L_867)


	//   ....[0]....
.L_867:
        /*00b8*/ 	.word	0x00000440


	//   ....[1]....
        /*00bc*/ 	.word	0x00001520


	//   ....[2]....
        /*00c0*/ 	.word	0x00001550


	//   ....[3]....
        /*00c4*/ 	.word	0x00020a50


	//   ....[4]....
        /*00c8*/ 	.word	0x00020b20


	//   ....[5]....
        /*00cc*/ 	.word	0x00020b70


	//----- nvinfo : EIATTR_CRS_STACK_SIZE
	.align		4
.L_868:
        /*00d0*/ 	.byte	0x04, 0x1e
        /*00d2*/ 	.short	(.L_870 - .L_869)
.L_869:
        /*00d4*/ 	.word	0x00000000


	//----- nvinfo : EIATTR_CBANK_PARAM_SIZE
	.align		4
.L_870:
        /*00d8*/ 	.byte	0x03, 0x19
        /*00da*/ 	.short	0x01d0


	//----- nvinfo : EIATTR_PARAM_CBANK
	.align		4
        /*00dc*/ 	.byte	0x04, 0x0a
        /*00de*/ 	.short	(.L_872 - .L_871)
	.align		4
.L_871:
        /*00e0*/ 	.word	index@(.nv.constant0._ZN5flash24flash_fwd_splitkv_kernelI23Flash_fwd_kernel_traitsILi192ELi64ELi64ELi4ELb0ELb0EN7cutlass6half_tE19Flash_kernel_traitsILi192ELi64ELi64ELi4ES3_EELb0ELb1ELb0ELb0ELb0ELb0ELb1ELb1EEEvNS_16Flash_fwd_paramsE)
        /*00e4*/ 	.short	0x0380
        /*00e6*/ 	.short	0x01d0


	//----- nvinfo : EIATTR_SW_WAR
	.align		4
.L_872:
        /*00e8*/ 	.byte	0x04, 0x36
        /*00ea*/ 	.short	(.L_874 - .L_873)
.L_873:
        /*00ec*/ 	.word	0x00000008
.L_874:


//--------------------- .nv.info._ZN5flash24flash_fwd_splitkv_kernelI23Flash_fwd_kernel_traitsILi192ELi64ELi64ELi4ELb0ELb0EN7cutlass6half_tE19Flash_kernel_traitsILi192ELi64ELi64ELi4ES3_EELb0ELb1ELb0ELb0ELb0ELb1ELb1ELb1EEEvNS_16Flash_fwd_paramsE --------------------------
	.section	.nv.info._ZN5flash24flash_fwd_splitkv_kernelI23Flash_fwd_kernel_traitsILi192ELi64ELi64ELi4ELb0ELb0EN7cutlass6half_tE19Flash_kernel_traitsILi192ELi64ELi64ELi4ES3_EELb0ELb1ELb0ELb0ELb0ELb1ELb1ELb1EEEvNS_16Flash_fwd_paramsE,"",@"SHT_CUDA_INFO"
	.sectionflags	@""
	.align	4


	//----- nvinfo : EIATTR_CUDA_API_VERSION
	.align		4
        /*0000*/ 	.byte	0x04, 0x37
        /*0002*/ 	.short	(.L_876 - .L_875)
.L_875:
        /*0004*/ 	.word	0x00000082


	//----- nvinfo : EIATTR_KPARAM_INFO
	.align		4
.L_876:
        /*0008*/ 	.byte	0x04, 0x17
        /*000a*/ 	.short	(.L_878 - .L_877)
.L_877:
        /*000c*/ 	.word	0x00000000
        /*0010*/ 	.short	0x0000
        /*0012*/ 	.short	0x0000
        /*0014*/ 	.byte	0x00, 0xf0, 0x41, 0x07


	//----- nvinfo : EIATTR_SPARSE_MMA_MASK
	.align		4
.L_878:
        /*0018*/ 	.byte	0x03, 0x50
        /*001a*/ 	.short	0x0000


	//----- nvinfo : EIATTR_MAXREG_COUNT
	.align		4
        /*001c*/ 	.byte	0x03, 0x1b
        /*001e*/ 	.short	0x00ff


	//----- nvinfo : EIATTR_NUM_BARRIERS
	.align		4
        /*0020*/ 	.byte	0x02, 0x4c
        /*0022*/ 	.byte	0x01
	.zero		1


	//----- nvinfo : EIATTR_MERCURY_ISA_VERSION
	.align		4
        /*0024*/ 	.byte	0x03, 0x5f
        /*0026*/ 	.short	0x0101


	//----- nvinfo : EIATTR_COOP_GROUP_MASK_REGIDS
	.align		4
        /*0028*/ 	.byte	0x04, 0x29
        /*002a*/ 	.short	(.L_880 - .L_879)


	//   ....[0]....
.L_879:
        /*002c*/ 	.word	0xffffffff


	//   ....[1]....
        /*0030*/ 	.word	0xffffffff


	//   ....[2]....
        /*0034*/ 	.word	0xffffffff


	//   ....[3]....
        /*0038*/ 	.word	0xffffffff


	//   ....[4]....
        /*003c*/ 	.word	0xffffffff


	//   ....[5]....
        /*0040*/ 	.word	0xffffffff


	//   ....[6]....
        /*0044*/ 	.word	0xffffffff


	//   ....[7]....
        /*0048*/ 	.word	0xffffffff


	//   ....[8]....
        /*004c*/ 	.word	0xffffffff


	//   ....[9]....
        /*0050*/ 	.word	0xffffffff


	//   ....[10]....
        /*0054*/ 	.word	0xffffffff


	//   ....[11]....
        /*0058*/ 	.word	0xffffffff


	//   ....[12]....
        /*005c*/ 	.word	0xffffffff


	//   ....[13]....
        /*0060*/ 	.word	0xffffffff


	//   ....[14]....
        /*0064*/ 	.word	0xffffffff


	//   ....[15]....
        /*0068*/ 	.word	0xffffffff


	//----- nvinfo : EIATTR_COOP_GROUP_INSTR_OFFSETS
	.align		4
.L_880:
        /*006c*/ 	.byte	0x04, 0x28
        /*006e*/ 	.short	(.L_882 - .L_881)


	//   ....[0]....
.L_881:
        /*0070*/ 	.word	0x00016040


	//   ....[1]....
        /*0074*/ 	.word	0x000161c0


	//   ....[2]....
        /*0078*/ 	.word	0x000161d0


	//   ....[3]....
        /*007c*/ 	.word	0x00016220


	//   ....[4]....
        /*0080*/ 	.word	0x00019d40


	//   ....[5]....
        /*0084*/ 	.word	0x00019e90


	//   ....[6]....
        /*0088*/ 	.word	0x00019ea0


	//   ....[7]....
        /*008c*/ 	.word	0x00019f10


	//   ....[8]....
        /*0090*/ 	.word	0x0001e480


	//   ....[9]....
        /*0094*/ 	.word	0x0001e500


	//   ....[10]....
        /*0098*/ 	.word	0x0001e520


	//   ....[11]....
        /*009c*/ 	.word	0x0001e540


	//   ....[12]....
        /*00a0*/ 	.word	0x0001fc90


	//   ....[13]....
        /*00a4*/ 	.word	0x0001fcd0


	//   ....[14]....
        /*00a8*/ 	.word	0x0001fe00


	//   ....[15]....
        /*00ac*/ 	.word	0x0001fe30


	//----- nvinfo : EIATTR_VRC_CTA_INIT_COUNT
	.align		4
.L_882:
        /*00b0*/ 	.byte	0x02, 0x4a
	.zero		1
	.zero		1


	//----- nvinfo : EIATTR_EXIT_INSTR_OFFSETS
	.align		4
        /*00b4*/ 	.byte	0x04, 0x1c
        /*00b6*/ 	.short	(.L_884 - .L_883)


	//   ....[0]....
.L_883:
        /*00b8*/ 	.word	0x00000440


	//   ....[1]....
        /*00bc*/ 	.word	0x00001520


	//   ....[2]....
        /*00c0*/ 	.word	0x00001550


	//   ....[3]....
        /*00c4*/ 	.word	0x000215b0


	//   ....[4]....
        /*00c8*/ 	.word	0x00021680


	//   ....[5]....
        /*00cc*/ 	.word	0x000216d0


	//----- nvinfo : EIATTR_CRS_STACK_SIZE
	.align		4
.L_884:
        /*00d0*/ 	.byte	0x04, 0x1e
        /*00d2*/ 	.short	(.L_886 - .L_885)
.L_885:
        /*00d4*/ 	.word	0x00000000


	//----- nvinfo : EIATTR_CBANK_PARAM_SIZE
	.align		4
.L_886:
        /*00d8*/ 	.byte	0x03, 0x19
        /*00da*/ 	.short	0x01d0


	//----- nvinfo : EIATTR_PARAM_CBANK
	.align		4
        /*00dc*/ 	.byte	0x04, 0x0a
        /*00de*/ 	.short	(.L_888 - .L_887)
	.align		4
.L_887:
        /*00e0*/ 	.word	index@(.nv.constant0._ZN5flash24flash_fwd_splitkv_kernelI23Flash_fwd_kernel_traitsILi192ELi64ELi64ELi4ELb0ELb0EN7cutlass6half_tE19Flash_kernel_traitsILi192ELi64ELi64ELi4ES3_EELb0ELb1ELb0ELb0ELb0ELb1ELb1ELb1EEEvNS_16Flash_fwd_paramsE)
        /*00e4*/ 	.short	0x0380
        /*00e6*/ 	.short	0x01d0


	//----- nvinfo : EIATTR_SW_WAR
	.align		4
.L_888:
        /*00e8*/ 	.byte	0x04, 0x36
        /*00ea*/ 	.short	(.L_890 - .L_889)
.L_889:
        /*00ec*/ 	.word	0x00000008
.L_890:


//--------------------- .nv.info._ZN5flash24flash_fwd_splitkv_kernelI23Flash_fwd_kernel_traitsILi192ELi64ELi64ELi4ELb0ELb0EN7cutlass6half_tE19Flash_kernel_traitsILi192ELi64ELi64ELi4ES3_EELb0ELb0ELb0ELb0ELb1ELb0ELb0ELb0EEEvNS_16Flash_fwd_paramsE --------------------------
	.section	.nv.info._ZN5flash24flash_fwd_splitkv_kernelI23Flash_fwd_kernel_traitsILi192ELi64ELi64ELi4ELb0ELb0EN7cutlass6half_tE19Flash_kernel_traitsILi192ELi64ELi64ELi4ES3_EELb0ELb0ELb0ELb0ELb1ELb0ELb0ELb0EEEvNS_16Flash_fwd_paramsE,"",@"SHT_CUDA_INFO"
	.sectionflags	@""
	.align	4


	//----- nvinfo : EIATTR_CUDA_API_VERSION
	.align		4
        /*0000*/ 	.byte	0x04, 0x37
        /*0002*/ 	.short	(.L_892 - .L_891)
.L_891:
        /*0004*/ 	.word	0x00000082


	//----- nvinfo : EIATTR_KPARAM_INFO
	.align		4
.L_892:
        /*0008*/ 	.byte	0x04, 0x17
        /*000a*/ 	.short	(.L_894 - .L_893)
.L_893:
        /*000c*/ 	.word	0x00000000
        /*0010*/ 	.short	0x0000
        /*0012*/ 	.short	0x0000
        /*0014*/ 	.byte	0x00, 0xf0, 0x41, 0x07


	//----- nvinfo : EIATTR_SPARSE_MMA_MASK
	.align		4
.L_894:
        /*0018*/ 	.byte	0x03, 0x50
        /*001a*/ 	.short	0x0000


	//----- nvinfo : EIATTR_MAXREG_COUNT
	.align		4
        /*001c*/ 	.byte	0x03, 0x1b
        /*001e*/ 	.short	0x00ff


	//----- nvinfo : EIATTR_NUM_BARRIERS
	.align		4
        /*0020*/ 	.byte	0x02, 0x4c
        /*0022*/ 	.byte	0x01
	.zero		1


	//----- nvinfo : EIATTR_MERCURY_ISA_VERSION
	.align		4
        /*0024*/ 	.byte	0x03, 0x5f
        /*0026*/ 	.short	0x0101


	//----- nvinfo : EIATTR_COOP_GROUP_MASK_REGIDS
	.align		4
        /*0028*/ 	.byte	0x04, 0x29
        /*002a*/ 	.short	(.L_896 - .L_895)


	//   ....[0]....
.L_895:
        /*002c*/ 	.word	0xffffffff


	//   ....[1]....
        /*0030*/ 	.word	0xffffffff


	//   ....[2]....
        /*0034*/ 	.word	0xffffffff


	//   ....[3]....
        /*0038*/ 	.word	0xffffffff


	//   ....[4]....
        /*003c*/ 	.word	0xffffffff


	//   ....[5]....
        /*0040*/ 	.word	0xffffffff


	//   ....[6]....
        /*0044*/ 	.word	0xffffffff


	//   ....[7]....
        /*0048*/ 	.word	0xffffffff


	//   ....[8]....
        /*004c*/ 	.word	0xffffffff


	//   ....[9]....
        /*0050*/ 	.word	0xffffffff


	//   ....[10]....
        /*0054*/ 	.word	0xffffffff


	//   ....[11]....
        /*0058*/ 	.word	0xffffffff


	//----- nvinfo : EIATTR_COOP_GROUP_INSTR_OFFSETS
	.align		4
.L_896:
        /*005c*/ 	.byte	0x04, 0x28
        /*005e*/ 	.short	(.L_898 - .L_897)


	//   ....[0]....
.L_897:
        /*0060*/ 	.word	0x00003a20


	//   ....[1]....
        /*0064*/ 	.word	0x00003a40


	//   ....[2]....
        /*0068*/ 	.word	0x00003af0


	//   ....[3]....
        /*006c*/ 	.word	0x00003b00


	//   ....[4]....
        /*0070*/ 	.word	0x00006640


	//   ....[5]....
        /*0074*/ 	.word	0x00006660


	//   ....[6]....
        /*0078*/ 	.word	0x00006690


	//   ....[7]....
        /*007c*/ 	.word	0x000066a0


	//   ....[8]....
        /*0080*/ 	.word	0x00007de0


	//   ....[9]....
        /*0084*/ 	.word	0x00007e20


	//   ....[10]....
        /*0088*/ 	.word	0x00007e90


	//   ....[11]....
        /*008c*/ 	.word	0x00007eb0


	//----- nvinfo : EIATTR_VRC_CTA_INIT_COUNT
	.align		4
.L_898:
        /*0090*/ 	.byte	0x02, 0x4a
	.zero		1
	.zero		1


	//----- nvinfo : EIATTR_EXIT_INSTR_OFFSETS
	.align		4
        /*0094*/ 	.byte	0x04, 0x1c
        /*0096*/ 	.short	(.L_900 - .L_899)


	//   ....[0]....
.L_899:
        /*0098*/ 	.word	0x00000330


	//   ....[1]....
        /*009c*/ 	.word	0x00000b50


	//   ....[2]....
        /*00a0*/ 	.word	0x00000b80


	//   ....[3]....
        /*00a4*/ 	.word	0x000093e0


	//   ....[4]....
        /*00a8*/ 	.word	0x000094d0


	//----- nvinfo : EIATTR_CRS_STACK_SIZE
	.align		4
.L_900:
        /*00ac*/ 	.byte	0x04, 0x1e
        /*00ae*/ 	.short	(.L_902 - .L_901)
.L_901:
        /*00b0*/ 	.word	0x00000000


	//----- nvinfo : EIATTR_CBANK_PARAM_SIZE
	.align		4
.L_902:
        /*00b4*/ 	.byte	0x03, 0x19
        /*00b6*/ 	.short	0x01d0


	//----- nvinfo : EIATTR_PARAM_CBANK
	.align		4
        /*00b8*/ 	.byte	0x04, 0x0a
        /*00ba*/ 	.short	(.L_904 - .L_903)
	.align		4
.L_903:
        /*00bc*/ 	.word	index@(.nv.constant0._ZN5flash24flash_fwd_splitkv_kernelI23Flash_fwd_kernel_traitsILi192ELi64ELi64ELi4ELb0ELb0EN7cutlass6half_tE19Flash_kernel_traitsILi192ELi64ELi64ELi4ES3_EELb0ELb0ELb0ELb0ELb1ELb0ELb0ELb0EEEvNS_16Flash_fwd_paramsE)
        /*00c0*/ 	.short	0x0380
        /*00c2*/ 	.short	0x01d0


	//----- nvinfo : EIATTR_SW_WAR
	.align		4
.L_904:
        /*00c4*/ 	.byte	0x04, 0x36
        /*00c6*/ 	.short	(.L_906 - .L_905)
.L_905:
        /*00c8*/ 	.word	0x00000008
.L_906:


//--------------------- .nv.info._ZN5flash24flash_fwd_splitkv_kernelI23Flash_fwd_kernel_traitsILi192ELi64ELi64ELi4ELb0ELb0EN7cutlass6half_tE19Flash_kernel_traitsILi192ELi64ELi64ELi4ES3_EELb0ELb0ELb0ELb0ELb1ELb1ELb0ELb0EEEvNS_16Flash_fwd_paramsE --------------------------
	.section	.nv.info._ZN5flash24flash_fwd_splitkv_kernelI23Flash_fwd_kernel_traitsILi192ELi64ELi64ELi4ELb0ELb0EN7cutlass6half_tE19Flash_kernel_traitsILi192ELi64ELi64ELi4ES3_EELb0ELb0ELb0ELb0ELb1ELb1ELb0ELb0EEEvNS_16Flash_fwd_paramsE,"",@"SHT_CUDA_INFO"
	.sectionflags	@""
	.align	4


	//----- nvinfo : EIATTR_CUDA_API_VERSION
	.align		4
        /*0000*/ 	.byte	0x04, 0x37
        /*0002*/ 	.short	(.L_908 - .L_907)
.L_907:
        /*0004*/ 	.word	0x00000082


	//----- nvinfo : EIATTR_KPARAM_INFO
	.align		4
.L_908:
        /*0008*/ 	.byte	0x04, 0x17
        /*000a*/ 	.short	(.L_910 - .L_909)
.L_909:
        /*000c*/ 	.word	0x00000000
        /*0010*/ 	.short	0x0000
        /*0012*/ 	.short	0x0000
        /*0014*/ 	.byte	0x00, 0xf0, 0x41, 0x07


	//----- nvinfo : EIATTR_SPARSE_MMA_MASK
	.align		4
.L_910:
        /*0018*/ 	.byte	0x03, 0x50
        /*001a*/ 	.short	0x0000


	//----- nvinfo : EIATTR_MAXREG_COUNT
	.align		4
        /*001c*/ 	.byte	0x03, 0x1b
        /*001e*/ 	.short	0x00ff


	//----- nvinfo : EIATTR_NUM_BARRIERS
	.align		4
        /*0020*/ 	.byte	0x02, 0x4c
        /*0022*/ 	.byte	0x01
	.zero		1


	//----- nvinfo : EIATTR_MERCURY_ISA_VERSION
	.align		4
        /*0024*/ 	.byte	0x03, 0x5f
        /*0026*/ 	.short	0x0101


	//----- nvinfo : EIATTR_COOP_GROUP_MASK_REGIDS
	.align		4
        /*0028*/ 	.byte	0x04, 0x29
        /*002a*/ 	.short	(.L_912 - .L_911)


	//   ....[0]....
.L_911:
        /*002c*/ 	.word	0xffffffff


	//   ....[1]....
        /*0030*/ 	.word	0xffffffff


	//   ....[2]....
        /*0034*/ 	.word	0xffffffff


	//   ....[3]....
        /*0038*/ 	.word	0xffffffff


	//   ....[4]....
        /*003c*/ 	.word	0xffffffff


	//   ....[5]....
        /*0040*/ 	.word	0xffffffff


	//   ....[6]....
        /*0044*/ 	.word	0xffffffff


	//   ....[7]....
        /*0048*/ 	.word	0xffffffff


	//   ....[8]....
        /*004c*/ 	.word	0xffffffff


	//   ....[9]....
        /*0050*/ 	.word	0xffffffff


	//   ....[10]....
        /*0054*/ 	.word	0xffffffff


	//   ....[11]....
        /*0058*/ 	.word	0xffffffff


	//----- nvinfo : EIATTR_COOP_GROUP_INSTR_OFFSETS
	.align		4
.L_912:
        /*005c*/ 	.byte	0x04, 0x28
        /*005e*/ 	.short	(.L_914 - .L_913)


	//   ....[0]....
.L_913:
        /*0060*/ 	.word	0x00003e60


	//   ....[1]....
        /*0064*/ 	.word	0x00003e80


	//   ....[2]....
        /*0068*/ 	.word	0x00003f30


	//   ....[3]....
        /*006c*/ 	.word	0x00003f40


	//   ....[4]....
        /*0070*/ 	.word	0x00006ea0


	//   ....[5]....
        /*0074*/ 	.word	0x00006ed0


	//   ....[6]....
        /*0078*/ 	.word	0x00006f60


	//   ....[7]....
        /*007c*/ 	.word	0x00006f70


	//   ....[8]....
        /*0080*/ 	.word	0x00008630


	//   ....[9]....
        /*0084*/ 	.word	0x00008670


	//   ....[10]....
        /*0088*/ 	.word	0x000086e0


	//   ....[11]....
        /*008c*/ 	.word	0x00008700


	//----- nvinfo : EIATTR_VRC_CTA_INIT_COUNT
	.align		4
.L_914:
        /*0090*/ 	.byte	0x02, 0x4a
	.zero		1
	.zero		1


	//----- nvinfo : EIATTR_EXIT_INSTR_OFFSETS
	.align		4
        /*0094*/ 	.byte	0x04, 0x1c
        /*0096*/ 	.short	(.L_916 - .L_915)


	//   ....[0]....
.L_915:
        /*0098*/ 	.word	0x00000330


	//   ....[1]....
        /*009c*/ 	.word	0x00000b50


	//   ....[2]....
        /*00a0*/ 	.word	0x00000b80


	//   ....[3]....
        /*00a4*/ 	.word	0x00009c30


	//   ....[4]....
        /*00a8*/ 	.word	0x00009d20


	//----- nvinfo : EIATTR_CRS_STACK_SIZE
	.align		4
.L_916:
        /*00ac*/ 	.byte	0x04, 0x1e
        /*00ae*/ 	.short	(.L_918 - .L_917)
.L_917:
        /*00b0*/ 	.word	0x00000000


	//----- nvinfo : EIATTR_CBANK_PARAM_SIZE
	.align		4
.L_918:
        /*00b4*/ 	.byte	0x03, 0x19
        /*00b6*/ 	.short	0x01d0


	//----- nvinfo : EIATTR_PARAM_CBANK
	.align		4
        /*00b8*/ 	.byte	0x04, 0x0a
        /*00ba*/ 	.short	(.L_920 - .L_919)
	.align		4
.L_919:
        /*00bc*/ 	.word	index@(.nv.constant0._ZN5flash24flash_fwd_splitkv_kernelI23Flash_fwd_kernel_traitsILi192ELi64ELi64ELi4ELb0ELb0EN7cutlass6half_tE19Flash_kernel_traitsILi192ELi64ELi64ELi4ES3_EELb0ELb0ELb0ELb0ELb1ELb1ELb0ELb0EEEvNS_16Flash_fwd_paramsE)
        /*00c0*/ 	.short	0x0380
        /*00c2*/ 	.short	0x01d0


	//----- nvinfo : EIATTR_SW_WAR
	.align		4
.L_920:
        /*00c4*/ 	.byte	0x04, 0x36
        /*00c6*/ 	.short	(.L_922 - .L_921)
.L_921:
        /*00c8*/ 	.word	0x00000008
.L_922:


//--------------------- .nv.info._ZN5flash24flash_fwd_splitkv_kernelI23Flash_fwd_kernel_traitsILi192ELi64ELi64ELi4ELb0ELb0EN7cutlass6half_tE19Flash_kernel_traitsILi192ELi64ELi64ELi4ES3_EELb0ELb0ELb1ELb0ELb0ELb0ELb0ELb0EEEvNS_16Flash_fwd_paramsE --------------------------
	.section	.nv.info._ZN5flash24flash_fwd_splitkv_kernelI23Flash_fwd_kernel_traitsILi192ELi64ELi64ELi4ELb0ELb0EN7cutlass6half_tE19Flash_kernel_traitsILi192ELi64ELi64ELi4ES3_EELb0ELb0ELb1ELb0ELb0ELb0ELb0ELb0EEEvNS_16Flash_fwd_paramsE,"",@"SHT_CUDA_INFO"
	.sectionflags	@""
	.align	4


	//----- nvinfo : EIATTR_CUDA_API_VERSION
	.align		4
        /*0000*/ 	.byte	0x04, 0x37
        /*0002*/ 	.short	(.L_924 - .L_923)
.L_923:
        /*0004*/ 	.word	0x00000082


	//----- nvinfo : EIATTR_KPARAM_INFO
	.align		4
.L_924:
        /*0008*/ 	.byte	0x04, 0x17
        /*000a*/ 	.short	(.L_926 - .L_925)
.L_925:
        /*000c*/ 	.word	0x00000000
        /*0010*/ 	.short	0x0000
        /*0012*/ 	.short	0x0000
        /*0014*/ 	.byte	0x00, 0xf0, 0x41, 0x07


	//----- nvinfo : EIATTR_SPARSE_MMA_MASK
	.align		4
.L_926:
        /*0018*/ 	.byte	0x03, 0x50
        /*001a*/ 	.short	0x0000


	//----- nvinfo : EIATTR_MAXREG_COUNT
	.align		4
        /*001c*/ 	.byte	0x03, 0x1b
        /*001e*/ 	.short	0x00ff


	//----- nvinfo : EIATTR_NUM_BARRIERS
	.align		4
        /*0020*/ 	.byte	0x02, 0x4c
        /*0022*/ 	.byte	0x01
	.zero		1


	//----- nvinfo : EIATTR_MERCURY_ISA_VERSION
	.align		4
        /*0024*/ 	.byte	0x03, 0x5f
        /*0026*/ 	.short	0x0101


	//----- nvinfo : EIATTR_COOP_GROUP_MASK_REGIDS
	.align		4
        /*0028*/ 	.byte	0x04, 0x29
        /*002a*/ 	.short	(.L_928 - .L_927)


	//   ....[0]....
.L_927:
        /*002c*/ 	.word	0xffffffff


	//   ....[1]....
        /*0030*/ 	.word	0xffffffff


	//   ....[2]....
        /*0034*/ 	.word	0xffffffff


	//   ....[3]....
        /*0038*/ 	.word	0xffffffff


	//   ....[4]....
        /*003c*/ 	.word	0xffffffff


	//   ....[5]....
        /*0040*/ 	.word	0xffffffff


	//   ....[6]....
        /*0044*/ 	.word	0xffffffff


	//   ....[7]....
        /*0048*/ 	.word	0xffffffff


	//   ....[8]....
        /*004c*/ 	.word	0xffffffff


	//   ....[9]....
        /*0050*/ 	.word	0xffffffff


	//   ....[10]....
        /*0054*/ 	.word	0xffffffff


	//   ....[11]....
        /*0058*/ 	.word	0xffffffff


	//----- nvinfo : EIATTR_COOP_GROUP_INSTR_OFFSETS
	.align		4
.L_928:
        /*005c*/ 	.byte	0x04, 0x28
        /*005e*/ 	.short	(.L_930 - .L_929)


	//   ....[0]....
.L_929:
        /*0060*/ 	.word	0x00005990


	//   ....[1]....
        /*0064*/ 	.word	0x00005b20


	//   ....[2]....
        /*0068*/ 	.word	0x00005b40


	//   ....[3]....
        /*006c*/ 	.word	0x00005bf0


	//   ....[4]....
        /*0070*/ 	.word	0x00009350


	//   ....[5]....
        /*0074*/ 	.word	0x00009360


	//   ....[6]....
        /*0078*/ 	.word	0x00009390


	//   ....[7]....
        /*007c*/ 	.word	0x000093a0


	//   ....[8]....
        /*0080*/ 	.word	0x0000aad0


	//   ....[9]....
        /*0084*/ 	.word	0x0000ab10


	//   ....[10]....
        /*0088*/ 	.word	0x0000ac00


	//   ....[11]....
        /*008c*/ 	.word	0x0000ac10


	//----- nvinfo : EIATTR_VRC_CTA_INIT_COUNT
	.align		4
.L_930:
        /*0090*/ 	.byte	0x02, 0x4a
	.zero		1
	.zero		1


	//----- nvinfo : EIATTR_EXIT_INSTR_OFFSETS
	.align		4
        /*0094*/ 	.byte	0x04, 0x1c
        /*0096*/ 	.short	(.L_932 - .L_931)


	//   ....[0]....
.L_931:
        /*0098*/ 	.word	0x00000490


	//   ....[1]....
        /*009c*/ 	.word	0x00000e20


	//   ....[2]....
        /*00a0*/ 	.word	0x00000e50


	//   ....[3]....
        /*00a4*/ 	.word	0x0000c1c0


	//   ....[4]....
        /*00a8*/ 	.word	0x0000c2e0


	//   ....[5]....
        /*00ac*/ 	.word	0x0000c300


	//----- nvinfo : EIATTR_CRS_STACK_SIZE
	.align		4
.L_932:
        /*00b0*/ 	.byte	0x04, 0x1e
        /*00b2*/ 	.short	(.L_934 - .L_933)
.L_933:
        /*00b4*/ 	.word	0x00000000


	//----- nvinfo : EIATTR_CBANK_PARAM_SIZE
	.align		4
.L_934:
        /*00b8*/ 	.byte	0x03, 0x19
        /*00ba*/ 	.short	0x01d0


	//----- nvinfo : EIATTR_PARAM_CBANK
	.align		4
        /*00bc*/ 	.byte	0x04, 0x0a
        /*00be*/ 	.short	(.L_936 - .L_935)
	.align		4
.L_935:
        /*00c0*/ 	.word	index@(.nv.constant0._ZN5flash24flash_fwd_splitkv_kernelI23Flash_fwd_kernel_traitsILi192ELi64ELi64ELi4ELb0ELb0EN7cutlass6half_tE19Flash_kernel_traitsILi192ELi64ELi64ELi4ES3_EELb0ELb0ELb1ELb0ELb0ELb0ELb0ELb0EEEvNS_16Flash_fwd_paramsE)
        /*00c4*/ 	.short	0x0380
        /*00c6*/ 	.short	0x01d0


	//----- nvinfo : EIATTR_SW_WAR
	.align		4
.L_936:
        /*00c8*/ 	.byte	0x04, 0x36
        /*00ca*/ 	.short	(.L_938 - .L_937)
.L_937:
        /*00cc*/ 	.word	0x00000008
.L_938:


//--------------------- .nv.info._ZN5flash24flash_fwd_splitkv_kernelI23Flash_fwd_kernel_traitsILi192ELi64ELi64ELi4ELb0ELb0EN7cutlass6half_tE19Flash_kernel_traitsILi192ELi64ELi64ELi4ES3_EELb0ELb0ELb1ELb0ELb0ELb1ELb0ELb0EEEvNS_16Flash_fwd_paramsE --------------------------
	.section	.nv.info._ZN5flash24flash_fwd_splitkv_kernelI23Flash_fwd_kernel_traitsILi192ELi64ELi64ELi4ELb0ELb0EN7cutlass6half_tE19Flash_kernel_traitsILi192ELi64ELi64ELi4ES3_EELb0ELb0ELb1ELb0ELb0ELb1ELb0ELb0EEEvNS_16Flash_fwd_paramsE,"",@"SHT_CUDA_INFO"
	.sectionflags	@""
	.align	4


	//----- nvinfo : EIATTR_CUDA_API_VERSION
	.align		4
        /*0000*/ 	.byte	0x04, 0x37
        /*0002*/ 	.short	(.L_940 - .L_939)
.L_939:
        /*0004*/ 	.word	0x00000082


	//----- nvinfo : EIATTR_KPARAM_INFO
	.align		4
.L_940:
        /*0008*/ 	.byte	0x04, 0x17
        /*000a*/ 	.short	(.L_942 - .L_941)
.L_941:
        /*000c*/ 	.word	0x00000000
        /*0010*/ 	.short	0x0000
        /*0012*/ 	.short	0x0000
        /*0014*/ 	.byte	0x00, 0xf0, 0x41, 0x07


	//----- nvinfo : EIATTR_SPARSE_MMA_MASK
	.align		4
.L_942:
        /*0018*/ 	.byte	0x03, 0x50
        /*001a*/ 	.short	0x0000


	//----- nvinfo : EIATTR_MAXREG_COUNT
	.align		4
        /*001c*/ 	.byte	0x03, 0x1b
        /*001e*/ 	.short	0x00ff


	//----- nvinfo : EIATTR_NUM_BARRIERS
	.align		4
        /*0020*/ 	.byte	0x02, 0x4c
        /*0022*/ 	.byte	0x01
	.zero		1


	//----- nvinfo : EIATTR_MERCURY_ISA_VERSION
	.align		4
        /*0024*/ 	.byte	0x03, 0x5f
        /*0026*/ 	.short	0x0101


	//----- nvinfo : EIATTR_COOP_GROUP_MASK_REGIDS
	.align		4
        /*0028*/ 	.byte	0x04, 0x29
        /*002a*/ 	.short	(.L_944 - .L_943)


	//   ....[0]....
.L_943:
        /*002c*/ 	.word	0xffffffff


	//   ....[1]....
        /*0030*/ 	.word	0xffffffff


	//   ....[2]....
        /*0034*/ 	.word	0xffffffff


	//   ....[3]....
        /*0038*/ 	.word	0xffffffff


	//   ....[4]....
        /*003c*/ 	.word	0xffffffff


	//   ....[5]....
        /*0040*/ 	.word	0xffffffff


	//   ....[6]....
        /*0044*/ 	.word	0xffffffff


	//   ....[7]....
        /*0048*/ 	.word	0xffffffff


	//   ....[8]....
        /*004c*/ 	.word	0xffffffff


	//   ....[9]....
        /*0050*/ 	.word	0xffffffff


	//   ....[10]....
        /*0054*/ 	.word	0xffffffff


	//   ....[11]....
        /*0058*/ 	.word	0xffffffff


	//----- nvinfo : EIATTR_COOP_GROUP_INSTR_OFFSETS
	.align		4
.L_944:
        /*005c*/ 	.byte	0x04, 0x28
        /*005e*/ 	.short	(.L_946 - .L_945)


	//   ....[0]....
.L_945:
        /*0060*/ 	.word	0x00005f20


	//   ....[1]....
        /*0064*/ 	.word	0x00005f90


	//   ....[2]....
        /*0068*/ 	.word	0x00005fe0


	//   ....[3]....
        /*006c*/ 	.word	0x00006010


	//   ....[4]....
        /*0070*/ 	.word	0x00009b90


	//   ....[5]....
        /*0074*/ 	.word	0x00009bd0


	//   ....[6]....
        /*0078*/ 	.word	0x00009c10


	//   ....[7]....
        /*007c*/ 	.word	0x00009c30


	//   ....[8]....
        /*0080*/ 	.word	0x0000b330


	//   ....[9]....
        /*0084*/ 	.word	0x0000b370


	//   ....[10]....
        /*0088*/ 	.word	0x0000b460


	//   ....[11]....
        /*008c*/ 	.word	0x0000b470


	//----- nvinfo : EIATTR_VRC_CTA_INIT_COUNT
	.align		4
.L_946:
        /*0090*/ 	.byte	0x02, 0x4a
	.zero		1
	.zero		1


	//----- nvinfo : EIATTR_EXIT_INSTR_OFFSETS
	.align		4
        /*0094*/ 	.byte	0x04, 0x1c
        /*0096*/ 	.short	(.L_948 - .L_947)


	//   ....[0]....
.L_947:
        /*0098*/ 	.word	0x00000490


	//   ....[1]....
        /*009c*/ 	.word	0x00000e20


	//   ....[2]....
        /*00a0*/ 	.word	0x00000e50


	//   ....[3]....
        /*00a4*/ 	.word	0x0000ca20


	//   ....[4]....
        /*00a8*/ 	.word	0x0000cb40


	//   ....[5]....
        /*00ac*/ 	.word	0x0000cb60


	//----- nvinfo : EIATTR_CRS_STACK_SIZE
	.align		4
.L_948:
        /*00b0*/ 	.byte	0x04, 0x1e
        /*00b2*/ 	.short	(.L_950 - .L_949)
.L_949:
        /*00b4*/ 	.word	0x00000000


	//----- nvinfo : EIATTR_CBANK_PARAM_SIZE
	.align		4
.L_950:
        /*00b8*/ 	.byte	0x03, 0x19
        /*00ba*/ 	.short	0x01d0


	//----- nvinfo : EIATTR_PARAM_CBANK
	.align		4
        /*00bc*/ 	.byte	0x04, 0x0a
        /*00be*/ 	.short	(.L_952 - .L_951)
	.align		4
.L_951:
        /*00c0*/ 	.word	index@(.nv.constant0._ZN5flash24flash_fwd_splitkv_kernelI23Flash_fwd_kernel_traitsILi192ELi64ELi64ELi4ELb0ELb0EN7cutlass6half_tE19Flash_kernel_traitsILi192ELi64ELi64ELi4ES3_EELb0ELb0ELb1ELb0ELb0ELb1ELb0ELb0EEEvNS_16Flash_fwd_paramsE)
        /*00c4*/ 	.short	0x0380
        /*00c6*/ 	.short	0x01d0


	//----- nvinfo : EIATTR_SW_WAR
	.align		4
.L_952:
        /*00c8*/ 	.byte	0x04, 0x36
        /*00ca*/ 	.short	(.L_954 - .L_953)
.L_953:
        /*00cc*/ 	.word	0x00000008
.L_954:


//--------------------- .nv.info._ZN5flash24flash_fwd_splitkv_kernelI23Flash_fwd_kernel_traitsILi192ELi64ELi64ELi4ELb0ELb0EN7cutlass6half_tE19Flash_kernel_traitsILi192ELi64ELi64ELi4ES3_EELb0ELb0ELb0ELb0ELb1ELb0ELb0ELb1EEEvNS_16Flash_fwd_paramsE --------------------------
	.section	.nv.info._ZN5flash24flash_fwd_splitkv_kernelI23Flash_fwd_kernel_traitsILi192ELi64ELi64ELi4ELb0ELb0EN7cutlass6half_tE19Flash_kernel_traitsILi192ELi64ELi64ELi4ES3_EELb0ELb0ELb0ELb0ELb1ELb0ELb0ELb1EEEvNS_16Flash_fwd_paramsE,"",@"SHT_CUDA_INFO"
	.sectionflags	@""
	.align	4


	//----- nvinfo : EIATTR_CUDA_API_VERSION
	.align		4
        /*0000*/ 	.byte	0x04, 0x37
        /*0002*/ 	.short	(.L_956 - .L_955)
.L_955:
        /*0004*/ 	.word	0x00000082


	//----- nvinfo : EIATTR_KPARAM_INFO
	.align		4
.L_956:
        /*0008*/ 	.byte	0x04, 0x17
        /*000a*/ 	.short	(.L_958 - .L_957)
.L_957:
        /*000c*/ 	.word	0x00000000
        /*0010*/ 	.short	0x0000
        /*0012*/ 	.short	0x0000
        /*0014*/ 	.byte	0x00, 0xf0, 0x41, 0x07


	//----- nvinfo : EIATTR_SPARSE_MMA_MASK
	.align		4
.L_958:
        /*0018*/ 	.byte	0x03, 0x50
        /*001a*/ 	.short	0x0000


	//----- nvinfo : EIATTR_MAXREG_COUNT
	.align		4
        /*001c*/ 	.byte	0x03, 0x1b
        /*001e*/ 	.short	0x00ff


	//----- nvinfo : EIATTR_NUM_BARRIERS
	.align		4
        /*0020*/ 	.byte	0x02, 0x4c
        /*0022*/ 	.byte	0x01
	.zero		1


	//----- nvinfo : EIATTR_MERCURY_ISA_VERSION
	.align		4
        /*0024*/ 	.byte	0x03, 0x5f
        /*0026*/ 	.short	0x0101


	//----- nvinfo : EIATTR_COOP_GROUP_MASK_REGIDS
	.align		4
        /*0028*/ 	.byte	0x04, 0x29
        /*002a*/ 	.short	(.L_960 - .L_959)


	//   ....[0]....
.L_959:
        /*002c*/ 	.word	0xffffffff


	//   ....[1]....
        /*0030*/ 	.word	0xffffffff


	//   ....[2]....
        /*0034*/ 	.word	0xffffffff


	//   ....[3]....
        /*0038*/ 	.word	0xffffffff


	//   ....[4]....
        /*003c*/ 	.word	0xffffffff


	//   ....[5]....
        /*0040*/ 	.word	0xffffffff


	//   ....[6]....
        /*0044*/ 	.word	0xffffffff


	//   ....[7]....
        /*0048*/ 	.word	0xffffffff


	//   ....[8]....
        /*004c*/ 	.word	0xffffffff


	//   ....[9]....
        /*0050*/ 	.word	0xffffffff


	//   ....[10]....
        /*0054*/ 	.word	0xffffffff


	//   ....[11]....
        /*0058*/ 	.word	0xffffffff


	//----- nvinfo : EIATTR_COOP_GROUP_INSTR_OFFSETS
	.align		4
.L_960:
        /*005c*/ 	.byte	0x04, 0x28
        /*005e*/ 	.short	(.L_962 - .L_961)


	//   ....[0]....
.L_961:
        /*0060*/ 	.word	0x000123b0


	//   ....[1]....
        /*0064*/ 	.word	0x000123d0


	//   ....[2]....
        /*0068*/ 	.word	0x000124a0


	//   ....[3]....
        /*006c*/ 	.word	0x000124b0


	//   ....[4]....
        /*0070*/ 	.word	0x00014ff0


	//   ....[5]....
        /*0074*/ 	.word	0x00015000


	//   ....[6]....
        /*0078*/ 	.word	0x00015030


	//   ....[7]....
        /*007c*/ 	.word	0x00015040


	//   ....[8]....
        /*0080*/ 	.word	0x00016790


	//   ....[9]....
        /*0084*/ 	.word	0x000167d0


	//   ....[10]....
        /*0088*/ 	.word	0x00016810


	//   ....[11]....
        /*008c*/ 	.word	0x00016830


	//----- nvinfo : EIATTR_VRC_CTA_INIT_COUNT
	.align		4
.L_962:
        /*0090*/ 	.byte	0x02, 0x4a
	.zero		1
	.zero		1


	//----- nvinfo : EIATTR_EXIT_INSTR_OFFSETS
	.align		4
        /*0094*/ 	.byte	0x04, 0x1c
        /*0096*/ 	.short	(.L_964 - .L_963)


	//   ....[0]....
.L_963:
        /*0098*/ 	.word	0x00000330


	//   ....[1]....
        /*009c*/ 	.word	0x00000b60


	//   ....[2]....
        /*00a0*/ 	.word	0x00000b90


	//   ....[3]....
        /*00a4*/ 	.word	0x00017da0


	//   ....[4]....
        /*00a8*/ 	.word	0x00017e90


	//----- nvinfo : EIATTR_CRS_STACK_SIZE
	.align		4
.L_964:
        /*00ac*/ 	.byte	0x04, 0x1e
        /*00ae*/ 	.short	(.L_966 - .L_965)
.L_965:
        /*00b0*/ 	.word	0x00000000


	//----- nvinfo : EIATTR_CBANK_PARAM_SIZE
	.align		4
.L_966:
        /*00b4*/ 	.byte	0x03, 0x19
        /*00b6*/ 	.short	0x01d0


	//----- nvinfo : EIATTR_PARAM_CBANK
	.align		4
        /*00b8*/ 	.byte	0x04, 0x0a
        /*00ba*/ 	.short	(.L_968 - .L_967)
	.align		4
.L_967:
        /*00bc*/ 	.word	index@(.nv.constant0._ZN5flash24flash_fwd_splitkv_kernelI23Flash_fwd_kernel_traitsILi192ELi64ELi64ELi4ELb0ELb0EN7cutlass6half_tE19Flash_kernel_traitsILi192ELi64ELi64ELi4ES3_EELb0ELb0ELb0ELb0ELb1ELb0ELb0ELb1EEEvNS_16Flash_fwd_paramsE)
        /*00c0*/ 	.short	0x0380
        /*00c2*/ 	.short	0x01d0


	//----- nvinfo : EIATTR_SW_WAR
	.align		4
.L_968:
        /*00c4*/ 	.byte	0x04, 0x36
        /*00c6*/ 	.short	(.L_970 - .L_969)
.L_969:
        /*00c8*/ 	.word	0x00000008
.L_970:


//--------------------- .nv.info._ZN5flash24flash_fwd_splitkv_kernelI23Flash_fwd_kernel_traitsILi192ELi64ELi64ELi4ELb0ELb0EN7cutlass6half_tE19Flash_kernel_traitsILi192ELi64ELi64ELi4ES3_EELb0ELb0ELb0ELb0ELb1ELb1ELb0ELb1EEEvNS_16Flash_fwd_paramsE --------------------------
	.section	.nv.info._ZN5flash24flash_fwd_splitkv_kernelI23Flash_fwd_kernel_traitsILi192ELi64ELi64ELi4ELb0ELb0EN7cutlass6half_tE19Flash_kernel_traitsILi192ELi64ELi64ELi4ES3_EELb0ELb0ELb0ELb0ELb1ELb1ELb0ELb1EEEvNS_16Flash_fwd_paramsE,"",@"SHT_CUDA_INFO"
	.sectionflags	@""
	.align	4


	//----- nvinfo : EIATTR_CUDA_API_VERSION
	.align		4
        /*0000*/ 	.byte	0x04, 0x37
        /*0002*/ 	.short	(.L_972 - .L_971)
.L_971:
        /*0004*/ 	.word	0x00000082


	//----- nvinfo : EIATTR_KPARAM_INFO
	.align		4
.L_972:
        /*0008*/ 	.byte	0x04, 0x17
        /*000a*/ 	.short	(.L_974 - .L_973)
.L_973:
        /*000c*/ 	.word	0x00000000
        /*0010*/ 	.short	0x0000
        /*0012*/ 	.short	0x0000
        /*0014*/ 	.byte	0x00, 0xf0, 0x41, 0x07


	//----- nvinfo : EIATTR_SPARSE_MMA_MASK
	.align		4
.L_974:
        /*0018*/ 	.byte	0x03, 0x50
        /*001a*/ 	.short	0x0000


	//----- nvinfo : EIATTR_MAXREG_COUNT
	.align		4
        /*001c*/ 	.byte	0x03, 0x1b
        /*001e*/ 	.short	0x00ff


	//----- nvinfo : EIATTR_NUM_BARRIERS
	.align		4
        /*0020*/ 	.byte	0x02, 0x4c
        /*0022*/ 	.byte	0x01
	.zero		1


	//----- nvinfo : EIATTR_MERCURY_ISA_VERSION
	.align		4
        /*0024*/ 	.byte	0x03, 0x5f
        /*0026*/ 	.short	0x0101


	//----- nvinfo : EIATTR_COOP_GROUP_MASK_REGIDS
	.align		4
        /*0028*/ 	.byte	0x04, 0x29
        /*002a*/ 	.short	(.L_976 - .L_975)


	//   ....[0]....
.L_975:
        /*002c*/ 	.word	0xffffffff


	//   ....[1]....
        /*0030*/ 	.word	0xffffffff


	//   ....[2]....
        /*0034*/ 	.word	0xffffffff


	//   ....[3]....
        /*0038*/ 	.word	0xffffffff


	//   ....[4]....
        /*003c*/ 	.word	0xffffffff


	//   ....[5]....
        /*0040*/ 	.word	0xffffffff


	//   ....[6]....
        /*0044*/ 	.word	0xffffffff


	//   ....[7]....
        /*0048*/ 	.word	0xffffffff


	//   ....[8]....
        /*004c*/ 	.word	0xffffffff


	//   ....[9]....
        /*0050*/ 	.word	0xffffffff


	//   ....[10]....
        /*0054*/ 	.word	0xffffffff


	//   ....[11]....
        /*0058*/ 	.word	0xffffffff


	//----- nvinfo : EIATTR_COOP_GROUP_INSTR_OFFSETS
	.align		4
.L_976:
        /*005c*/ 	.byte	0x04, 0x28
        /*005e*/ 	.short	(.L_978 - .L_977)


	//   ....[0]....
.L_977:
        /*0060*/ 	.word	0x00012800


	//   ....[1]....
        /*0064*/ 	.word	0x00012820


	//   ....[2]....
        /*0068*/ 	.word	0x000128f0


	//   ....[3]....
        /*006c*/ 	.word	0x00012900


	//   ....[4]....
        /*0070*/ 	.word	0x00015860


	//   ....[5]....
        /*0074*/ 	.word	0x00015890


	//   ....[6]....
        /*0078*/ 	.word	0x000158e0


	//   ....[7]....
        /*007c*/ 	.word	0x000158f0


	//   ....[8]....
        /*0080*/ 	.word	0x00017010


	//   ....[9]....
        /*0084*/ 	.word	0x00017050


	//   ....[10]....
        /*0088*/ 	.word	0x00017090


	//   ....[11]....
        /*008c*/ 	.word	0x000170b0


	//----- nvinfo : EIATTR_VRC_CTA_INIT_COUNT
	.align		4
.L_978:
        /*0090*/ 	.byte	0x02, 0x4a
	.zero		1
	.zero		1


	//----- nvinfo : EIATTR_EXIT_INSTR_OFFSETS
	.align		4
        /*0094*/ 	.byte	0x04, 0x1c
        /*0096*/ 	.short	(.L_980 - .L_979)


	//   ....[0]....
.L_979:
        /*0098*/ 	.word	0x00000330


	//   ....[1]....
        /*009c*/ 	.word	0x00000b60


	//   ....[2]....
        /*00a0*/ 	.word	0x00000b90


	//   ....[3]....
        /*00a4*/ 	.word	0x00018620


	//   ....[4]....
        /*00a8*/ 	.word	0x00018710


	//----- nvinfo : EIATTR_CRS_STACK_SIZE
	.align		4
.L_980:
        /*00ac*/ 	.byte	0x04, 0x1e
        /*00ae*/ 	.short	(.L_982 - .L_981)
.L_981:
        /*00b0*/ 	.word	0x00000000


	//----- nvinfo : EIATTR_CBANK_PARAM_SIZE
	.align		4
.L_982:
        /*00b4*/ 	.byte	0x03, 0x19
        /*00b6*/ 	.short	0x01d0


	//----- nvinfo : EIATTR_PARAM_CBANK
	.align		4
        /*00b8*/ 	.byte	0x04, 0x0a
        /*00ba*/ 	.short	(.L_984 - .L_983)
	.align		4
.L_983:
        /*00bc*/ 	.word	index@(.nv.constant0._ZN5flash24flash_fwd_splitkv_kernelI23Flash_fwd_kernel_traitsILi192ELi64ELi64ELi4ELb0ELb0EN7cutlass6half_tE19Flash_kernel_traitsILi192ELi64ELi64ELi4ES3_EELb0ELb0ELb0ELb0ELb1ELb1ELb0ELb1EEEvNS_16Flash_fwd_paramsE)
        /*00c0*/ 	.short	0x0380
        /*00c2*/ 	.short	0x01d0


	//----- nvinfo : EIATTR_SW_WAR
	.align		4
.L_984:
        /*00c4*/ 	.byte	0x04, 0x36
        /*00c6*/ 	.short	(.L_986 - .L_985)
.L_985:
        /*00c8*/ 	.word	0x00000008
.L_986:


//--------------------- .nv.info._ZN5flash24flash_fwd_splitkv_kernelI23Flash_fwd_kernel_traitsILi192ELi64ELi64ELi4ELb0ELb0EN7cutlass6half_tE19Flash_kernel_traitsILi192ELi64ELi64ELi4ES3_EELb0ELb0ELb1ELb0ELb0ELb0ELb0ELb1EEEvNS_16Flash_fwd_paramsE --------------------------
	.section	.nv.info._ZN5flash24flash_fwd_splitkv_kernelI23Flash_fwd_kernel_traitsILi192ELi64ELi64ELi4ELb0ELb0EN7cutlass6half_tE19Flash_kernel_traitsILi192ELi64ELi64ELi4ES3_EELb0ELb0ELb1ELb0ELb0ELb0ELb0ELb1EEEvNS_16Flash_fwd_paramsE,"",@"SHT_CUDA_INFO"
	.sectionflags	@""
	.align	4


	//----- nvinfo : EIATTR_CUDA_API_VERSION
	.align		4
        /*0000*/ 	.byte	0x04, 0x37
        /*0002*/ 	.short	(.L_988 - .L_987)
.L_987:
        /*0004*/ 	.word	0x00000082


	//----- nvinfo : EIATTR_KPARAM_INFO
	.align		4
.L_988:
        /*0008*/ 	.byte	0x04, 0x17
        /*000a*/ 	.short	(.L_990 - .L_989)
.L_989:
        /*000c*/ 	.word	0x00000000
        /*0010*/ 	.short	0x0000
        /*0012*/ 	.short	0x0000
        /*0014*/ 	.byte	0x00, 0xf0, 0x41, 0x07


	//----- nvinfo : EIATTR_SPARSE_MMA_MASK
	.align		4
.L_990:
        /*0018*/ 	.byte	0x03, 0x50
        /*001a*/ 	.short	0x0000


	//----- nvinfo : EIATTR_MAXREG_COUNT
	.align		4
        /*001c*/ 	.byte	0x03, 0x1b
        /*001e*/ 	.short	0x00ff


	//----- nvinfo : EIATTR_NUM_BARRIERS
	.align		4
        /*0020*/ 	.byte	0x02, 0x4c
        /*0022*/ 	.byte	0x01
	.zero		1


	//----- nvinfo : EIATTR_MERCURY_ISA_VERSION
	.align		4
        /*0024*/ 	.byte	0x03, 0x5f
        /*0026*/ 	.short	0x0101


	//----- nvinfo : EIATTR_COOP_GROUP_MASK_REGIDS
	.align		4
        /*0028*/ 	.byte	0x04, 0x29
        /*002a*/ 	.short	(.L_992 - .L_991)


	//   ....[0]....
.L_991:
        /*002c*/ 	.word	0xffffffff


	//   ....[1]....
        /*0030*/ 	.word	0xffffffff


	//   ....[2]....
        /*0034*/ 	.word	0xffffffff


	//   ....[3]....
        /*0038*/ 	.word	0xffffffff


	//   ....[4]....
        /*003c*/ 	.word	0xffffffff


	//   ....[5]....
        /*0040*/ 	.word	0xffffffff


	//   ....[6]....
        /*0044*/ 	.word	0xffffffff


	//   ....[7]....
        /*0048*/ 	.word	0xffffffff


	//   ....[8]....
        /*004c*/ 	.word	0xffffffff


	//   ....[9]....
        /*0050*/ 	.word	0xffffffff


	//   ....[10]....
        /*0054*/ 	.word	0xffffffff


	//   ....[11]....
        /*0058*/ 	.word	0xffffffff


	//----- nvinfo : EIATTR_COOP_GROUP_INSTR_OFFSETS
	.align		4
.L_992:
        /*005c*/ 	.byte	0x04, 0x28
        /*005e*/ 	.short	(.L_994 - .L_993)


	//   ....[0]....
.L_993:
        /*0060*/ 	.word	0x00015250


	//   ....[1]....
        /*0064*/ 	.word	0x000153e0


	//   ....[2]....
        /*0068*/ 	.word	0x000153f0


	//   ....[3]....
        /*006c*/ 	.word	0x00015440


	//   ....[4]....
        /*0070*/ 	.word	0x00018b40


	//   ....[5]....
        /*0074*/ 	.word	0x00018b60


	//   ....[6]....
        /*0078*/ 	.word	0x00018b90


	//   ....[7]....
        /*007c*/ 	.word	0x00018ba0


	//   ....[8]....
        /*0080*/ 	.word	0x0001a2d0


	//   ....[9]....
        /*0084*/ 	.word	0x0001a310


	//   ....[10]....
        /*0088*/ 	.word	0x0001a380


	//   ....[11]....
        /*008c*/ 	.word	0x0001a390


	//----- nvinfo : EIATTR_VRC_CTA_INIT_COUNT
	.align		4
.L_994:
        /*0090*/ 	.byte	0x02, 0x4a
	.zero		1
	.zero		1


	//----- nvinfo : EIATTR_EXIT_INSTR_OFFSETS
	.align		4
        /*0094*/ 	.byte	0x04, 0x1c
        /*0096*/ 	.short	(.L_996 - .L_995)


	//   ....[0]....
.L_995:
        /*0098*/ 	.word	0x00000470


	//   ....[1]....
        /*009c*/ 	.word	0x00000e00


	//   ....[2]....
        /*00a0*/ 	.word	0x00000e30


	//   ....[3]....
        /*00a4*/ 	.word	0x0001b9e0


	//   ....[4]....
        /*00a8*/ 	.word	0x0001bb10


	//   ....[5]....
        /*00ac*/ 	.word	0x0001bb30


	//----- nvinfo : EIATTR_CRS_STACK_SIZE
	.align		4
.L_996:
        /*00b0*/ 	.byte	0x04, 0x1e
        /*00b2*/ 	.short	(.L_998 - .L_997)
.L_997:
        /*00b4*/ 	.word	0x00000000


	//----- nvinfo : EIATTR_CBANK_PARAM_SIZE
	.align		4
.L_998:
        /*00b8*/ 	.byte	0x03, 0x19
        /*00ba*/ 	.short	0x01d0


	//----- nvinfo : EIATTR_PARAM_CBANK
	.align		4
        /*00bc*/ 	.byte	0x04, 0x0a
        /*00be*/ 	.short	(.L_1000 - .L_999)
	.align		4
.L_999:
        /*00c0*/ 	.word	index@(.nv.constant0._ZN5flash24flash_fwd_splitkv_kernelI23Flash_fwd_kernel_traitsILi192ELi64ELi64ELi4ELb0ELb0EN7cutlass6half_tE19Flash_kernel_traitsILi192ELi64ELi64ELi4ES3_EELb0ELb0ELb1ELb0ELb0ELb0ELb0ELb1EEEvNS_16Flash_fwd_paramsE)
        /*00c4*/ 	.short	0x0380
        /*00c6*/ 	.short	0x01d0


	//----- nvinfo : EIATTR_SW_WAR
	.align		4
.L_1000:
        /*00c8*/ 	.byte	0x04, 0x36
        /*00ca*/ 	.short	(.L_1002 - .L_1001)
.L_1001:
        /*00cc*/ 	.word	0x00000008
.L_1002:


//--------------------- .nv.info._ZN5flash24flash_fwd_splitkv_kernelI23Flash_fwd_kernel_traitsILi192ELi64ELi64ELi4ELb0ELb0EN7cutlass6half_tE19Flash_kernel_traitsILi192ELi64ELi64ELi4ES3_EELb0ELb0ELb1ELb0ELb0ELb1ELb0ELb1EEEvNS_16Flash_fwd_paramsE --------------------------
	.section	.nv.info._ZN5flash24flash_fwd_splitkv_kernelI23Flash_fwd_kernel_traitsILi192ELi64ELi64ELi4ELb0ELb0EN7cutlass6half_tE19Flash_kernel_traitsILi192ELi64ELi64ELi4ES3_EELb0ELb0ELb1ELb0ELb0ELb1ELb0ELb1EEEvNS_16Flash_fwd_paramsE,"",@"SHT_CUDA_INFO"
	.sectionflags	@""
	.align	4


	//----- nvinfo : EIATTR_CUDA_API_VERSION
	.align		4
        /*0000*/ 	.byte	0x04, 0x37
        /*0002*/ 	.short	(.L_1004 - .L_1003)
.L_1003:
        /*0004*/ 	.word	0x00000082


	//----- nvinfo : EIATTR_KPARAM_INFO
	.align		4
.L_1004:
        /*0008*/ 	.byte	0x04, 0x17
        /*000a*/ 	.short	(.L_1006 - .L_1005)
.L_1005:
        /*000c*/ 	.word	0x00000000
        /*0010*/ 	.short	0x0000
        /*0012*/ 	.short	0x0000
        /*0014*/ 	.byte	0x00, 0xf0, 0x41, 0x07


	//----- nvinfo : EIATTR_SPARSE_MMA_MASK
	.align		4
.L_1006:
        /*0018*/ 	.byte	0x03, 0x50
        /*001a*/ 	.short	0x0000


	//----- nvinfo : EIATTR_MAXREG_COUNT
	.align		4
        /*001c*/ 	.byte	0x03, 0x1b
        /*001e*/ 	.short	0x00ff


	//----- nvinfo : EIATTR_NUM_BARRIERS
	.align		4
        /*0020*/ 	.byte	0x02, 0x4c
        /*0022*/ 	.byte	0x01
	.zero		1


	//----- nvinfo : EIATTR_MERCURY_ISA_VERSION
	.align		4
        /*0024*/ 	.byte	0x03, 0x5f
        /*0026*/ 	.short	0x0101


	//----- nvinfo : EIATTR_COOP_GROUP_MASK_REGIDS
	.align		4
        /*0028*/ 	.byte	0x04, 0x29
        /*002a*/ 	.short	(.L_1008 - .L_1007)


	//   ....[0]....
.L_1007:
        /*002c*/ 	.word	0xffffffff


	//   ....[1]....
        /*0030*/ 	.word	0xffffffff


	//   ....[2]....
        /*0034*/ 	.word	0xffffffff


	//   ....[3]....
        /*0038*/ 	.word	0xffffffff


	//   ....[4]....
        /*003c*/ 	.word	0xffffffff


	//   ....[5]....
        /*0040*/ 	.word	0xffffffff


	//   ....[6]....
        /*0044*/ 	.word	0xffffffff


	//   ....[7]....
        /*0048*/ 	.word	0xffffffff


	//   ....[8]....
        /*004c*/ 	.word	0xffffffff


	//   ....[9]....
        /*0050*/ 	.word	0xffffffff


	//   ....[10]....
        /*0054*/ 	.word	0xffffffff


	//   ....[11]....
        /*0058*/ 	.word	0xffffffff


	//----- nvinfo : EIATTR_COOP_GROUP_INSTR_OFFSETS
	.align		4
.L_1008:
        /*005c*/ 	.byte	0x04, 0x28
        /*005e*/ 	.short	(.L_1010 - .L_1009)


	//   ....[0]....
.L_1009:
        /*0060*/ 	.word	0x000156b0


	//   ....[1]....
        /*0064*/ 	.word	0x000157e0


	//   ....[2]....
        /*0068*/ 	.word	0x000157f0


	//   ....[3]....
        /*006c*/ 	.word	0x00015840


	//   ....[4]....
        /*0070*/ 	.word	0x00019320


	//   ....[5]....
        /*0074*/ 	.word	0x00019360


	//   ....[6]....
        /*0078*/ 	.word	0x000193b0


	//   ....[7]....
        /*007c*/ 	.word	0x000193d0


	//   ....[8]....
        /*0080*/ 	.word	0x0001aad0


	//   ....[9]....
        /*0084*/ 	.word	0x0001ab10


	//   ....[10]....
        /*0088*/ 	.word	0x0001ab80


	//   ....[11]....
        /*008c*/ 	.word	0x0001ab90


	//----- nvinfo : EIATTR_VRC_CTA_INIT_COUNT
	.align		4
.L_1010:
        /*0090*/ 	.byte	0x02, 0x4a
	.zero		1
	.zero		1


	//----- nvinfo : EIATTR_EXIT_INSTR_OFFSETS
	.align		4
        /*0094*/ 	.byte	0x04, 0x1c
        /*0096*/ 	.short	(.L_1012 - .L_1011)


	//   ....[0]....
.L_1011:
        /*0098*/ 	.word	0x00000470


	//   ....[1]....
        /*009c*/ 	.word	0x00000e00


	//   ....[2]....
        /*00a0*/ 	.word	0x00000e30


	//   ....[3]....
        /*00a4*/ 	.word	0x0001c1e0


	//   ....[4]....
        /*00a8*/ 	.word	0x0001c310


	//   ....[5]....
        /*00ac*/ 	.word	0x0001c330


	//----- nvinfo : EIATTR_CRS_STACK_SIZE
	.align		4
.L_1012:
        /*00b0*/ 	.byte	0x04, 0x1e
        /*00b2*/ 	.short	(.L_1014 - .L_1013)
.L_1013:
        /*00b4*/ 	.word	0x00000000


	//----- nvinfo : EIATTR_CBANK_PARAM_SIZE
	.align		4
.L_1014:
        /*00b8*/ 	.byte	0x03, 0x19
        /*00ba*/ 	.short	0x01d0


	//----- nvinfo : EIATTR_PARAM_CBANK
	.align		4
        /*00bc*/ 	.byte	0x04, 0x0a
        /*00be*/ 	.short	(.L_1016 - .L_1015)
	.align		4
.L_1015:
        /*00c0*/ 	.word	index@(.nv.constant0._ZN5flash24flash_fwd_splitkv_kernelI23Flash_fwd_kernel_traitsILi192ELi64ELi64ELi4ELb0ELb0EN7cutlass6half_tE19Flash_kernel_traitsILi192ELi64ELi64ELi4ES3_EELb0ELb0ELb1ELb0ELb0ELb1ELb0ELb1EEEvNS_16Flash_fwd_paramsE)
        /*00c4*/ 	.short	0x0380
        /*00c6*/ 	.short	0x01d0


	//----- nvinfo : EIATTR_SW_WAR
	.align		4
.L_1016:
        /*00c8*/ 	.byte	0x04, 0x36
        /*00ca*/ 	.short	(.L_1018 - .L_1017)
.L_1017:
        /*00cc*/ 	.word	0x00000008
.L_1018:


//--------------------- .nv.info._ZN5flash24flash_fwd_splitkv_kernelI23Flash_fwd_kernel_traitsILi192ELi64ELi64ELi4ELb0ELb0EN7cutlass6half_tE19Flash_kernel_traitsILi192ELi64ELi64ELi4ES3_EELb0ELb0ELb0ELb0ELb1ELb0ELb1ELb0EEEvNS_16Flash_fwd_paramsE --------------------------
	.section	.nv.info._ZN5flash24flash_fwd_splitkv_kernelI23Flash_fwd_kernel_traitsILi192ELi64ELi64ELi4ELb0ELb0EN7cutlass6half_tE19Flash_kernel_traitsILi192ELi64ELi64ELi4ES3_EELb0ELb0ELb0ELb0ELb1ELb0ELb1ELb0EEEvNS_16Flash_fwd_paramsE,"",@"SHT_CUDA_INFO"
	.sectionflags	@""
	.align	4


	//----- nvinfo : EIATTR_CUDA_API_VERSION
	.align		4
        /*0000*/ 	.byte	0x04, 0x37
        /*0002*/ 	.short	(.L_1020 - .L_1019)
.L_1019:
        /*0004*/ 	.word	0x00000082


	//----- nvinfo : EIATTR_KPARAM_INFO
	.align		4
.L_1020:
        /*0008*/ 	.byte	0x04, 0x17
        /*000a*/ 	.short	(.L_1022 - .L_1021)
.L_1021:
        /*000c*/ 	.word	0x00000000
        /*0010*/ 	.short	0x0000
        /*0012*/ 	.short	0x0000
        /*0014*/ 	.byte	0x00, 0xf0, 0x41, 0x07


	//----- nvinfo : EIATTR_SPARSE_MMA_MASK
	.align		4
.L_1022:
        /*0018*/ 	.byte	0x03, 0x50
        /*001a*/ 	.short	0x0000


	//----- nvinfo : EIATTR_MAXREG_COUNT
	.align		4
        /*001c*/ 	.byte	0x03, 0x1b
        /*001e*/ 	.short	0x00ff


	//----- nvinfo : EIATTR_NUM_BARRIERS
	.align		4
        /*0020*/ 	.byte	0x02, 0x4c
        /*0022*/ 	.byte	0x01
	.zero		1


	//----- nvinfo : EIATTR_MERCURY_ISA_VERSION
	.align		4
        /*0024*/ 	.byte	0x03, 0x5f
        /*0026*/ 	.short	0x0101


	//----- nvinfo : EIATTR_COOP_GROUP_MASK_REGIDS
	.align		4
        /*0028*/ 	.byte	0x04, 0x29
        /*002a*/ 	.short	(.L_1024 - .L_1023)


	//   ....[0]....
.L_1023:
        /*002c*/ 	.word	0xffffffff


	//   ....[1]....
        /*0030*/ 	.word	0xffffffff


	//   ....[2]....
        /*0034*/ 	.word	0xffffffff


	//   ....[3]....
        /*0038*/ 	.word	0xffffffff


	//   ....[4]....
        /*003c*/ 	.word	0xffffffff


	//   ....[5]....
        /*0040*/ 	.word	0xffffffff


	//   ....[6]....
        /*0044*/ 	.word	0xffffffff


	//   ....[7]....
        /*0048*/ 	.word	0xffffffff


	//   ....[8]....
        /*004c*/ 	.word	0xffffffff


	//   ....[9]....
        /*0050*/ 	.word	0xffffffff


	//   ....[10]....
        /*0054*/ 	.word	0xffffffff


	//   ....[11]....
        /*0058*/ 	.word	0xffffffff


	//----- nvinfo : EIATTR_COOP_GROUP_INSTR_OFFSETS
	.align		4
.L_1024:
        /*005c*/ 	.byte	0x04, 0x28
        /*005e*/ 	.short	(.L_1026 - .L_1025)


	//   ....[0]....
.L_1025:
        /*0060*/ 	.word	0x00003c70


	//   ....[1]....
        /*0064*/ 	.word	0x00003ca0


	//   ....[2]....
        /*0068*/ 	.word	0x00003d50


	//   ....[3]....
        /*006c*/ 	.word	0x00003d60


	//   ....[4]....
        /*0070*/ 	.word	0x00006870


	//   ....[5]....
        /*0074*/ 	.word	0x00006880


	//   ....[6]....
        /*0078*/ 	.word	0x000068b0


	//   ....[7]....
        /*007c*/ 	.word	0x000068c0


	//   ....[8]....
        /*0080*/ 	.word	0x00008000


	//   ....[9]....
        /*0084*/ 	.word	0x00008040


	//   ....[10]....
        /*0088*/ 	.word	0x00008130


	//   ....[11]....
        /*008c*/ 	.word	0x00008150


	//----- nvinfo : EIATTR_VRC_CTA_INIT_COUNT
	.align		4
.L_1026:
        /*0090*/ 	.byte	0x02, 0x4a
	.zero		1
	.zero		1


	//----- nvinfo : EIATTR_EXIT_INSTR_OFFSETS
	.align		4
        /*0094*/ 	.byte	0x04, 0x1c
        /*0096*/ 	.short	(.L_1028 - .L_1027)


	//   ....[0]....
.L_1027:
        /*0098*/ 	.word	0x00000460


	//   ....[1]....
        /*009c*/ 	.word	0x00000cc0


	//   ....[2]....
        /*00a0*/ 	.word	0x00000cf0


	//   ....[3]....
        /*00a4*/ 	.word	0x00009230


	//   ....[4]....
        /*00a8*/ 	.word	0x00009270


	//----- nvinfo : EIATTR_CRS_STACK_SIZE
	.align		4
.L_1028:
        /*00ac*/ 	.byte	0x04, 0x1e
        /*00ae*/ 	.short	(.L_1030 - .L_1029)
.L_1029:
        /*00b0*/ 	.word	0x00000000


	//----- nvinfo : EIATTR_CBANK_PARAM_SIZE
	.align		4
.L_1030:
        /*00b4*/ 	.byte	0x03, 0x19
        /*00b6*/ 	.short	0x01d0


	//----- nvinfo : EIATTR_PARAM_CBANK
	.align		4
        /*00b8*/ 	.byte	0x04, 0x0a
        /*00ba*/ 	.short	(.L_1032 - .L_1031)
	.align		4
.L_1031:
        /*00bc*/ 	.word	index@(.nv.constant0._ZN5flash24flash_fwd_splitkv_kernelI23Flash_fwd_kernel_traitsILi192ELi64ELi64ELi4ELb0ELb0EN7cutlass6half_tE19Flash_kernel_traitsILi192ELi64ELi64ELi4ES3_EELb0ELb0ELb0ELb0ELb1ELb0ELb1ELb0EEEvNS_16Flash_fwd_paramsE)
        /*00c0*/ 	.short	0x0380
        /*00c2*/ 	.short	0x01d0


	//----- nvinfo : EIATTR_SW_WAR
	.align		4
.L_1032:
        /*00c4*/ 	.byte	0x04, 0x36
        /*00c6*/ 	.short	(.L_1034 - .L_1033)
.L_1033:
        /*00c8*/ 	.word	0x00000008
.L_1034:


//--------------------- .nv.info._ZN5flash24flash_fwd_splitkv_kernelI23Flash_fwd_kernel_traitsILi192ELi64ELi64ELi4ELb0ELb0EN7cutlass6half_tE19Flash_kernel_traitsILi192ELi64ELi64ELi4ES3_EELb0ELb0ELb0ELb0ELb1ELb1ELb1ELb0EEEvNS_16Flash_fwd_paramsE --------------------------
	.section	.nv.info._ZN5flash24flash_fwd_splitkv_kernelI23Flash_fwd_kernel_traitsILi192ELi64ELi64ELi4ELb0ELb0EN7cutlass6half_tE19Flash_kernel_traitsILi192ELi64ELi64ELi4ES3_EELb0ELb0ELb0ELb0ELb1ELb1ELb1ELb0EEEvNS_16Flash_fwd_paramsE,"",@"SHT_CUDA_INFO"
	.sectionflags	@""
	.align	4


	//----- nvinfo : EIATTR_CUDA_API_VERSION
	.align		4
        /*0000*/ 	.byte	0x04, 0x37
        /*0002*/ 	.short	(.L_1036 - .L_1035)
.L_1035:
        /*0004*/ 	.word	0x00000082


	//----- nvinfo : EIATTR_KPARAM_INFO
	.align		4
.L_1036:
        /*0008*/ 	.byte	0x04, 0x17
        /*000a*/ 	.short	(.L_1038 - .L_1037)
.L_1037:
        /*000c*/ 	.word	0x00000000
        /*0010*/ 	.short	0x0000
        /*0012*/ 	.short	0x0000
        /*0014*/ 	.byte	0x00, 0xf0, 0x41, 0x07


	//----- nvinfo : EIATTR_SPARSE_MMA_MASK
	.align		4
.L_1038:
        /*0018*/ 	.byte	0x03, 0x50
        /*001a*/ 	.short	0x0000


	//----- nvinfo : EIATTR_MAXREG_COUNT
	.align		4
        /*001c*/ 	.byte	0x03, 0x1b
        /*001e*/ 	.short	0x00ff


	//----- nvinfo : EIATTR_NUM_BARRIERS
	.align		4
        /*0020*/ 	.byte	0x02, 0x4c
        /*0022*/ 	.byte	0x01
	.zero		1


	//----- nvinfo : EIATTR_MERCURY_ISA_VERSION
	.align		4
        /*0024*/ 	.byte	0x03, 0x5f
        /*0026*/ 	.short	0x0101


	//----- nvinfo : EIATTR_COOP_GROUP_MASK_REGIDS
	.align		4
        /*0028*/ 	.byte	0x04, 0x29
        /*002a*/ 	.short	(.L_1040 - .L_1039)


	//   ....[0]....
.L_1039:
        /*002c*/ 	.word	0xffffffff


	//   ....[1]....
        /*0030*/ 	.word	0xffffffff


	//   ....[2]....
        /*0034*/ 	.word	0xffffffff


	//   ....[3]....
        /*0038*/ 	.word	0xffffffff


	//   ....[4]....
        /*003c*/ 	.word	0xffffffff


	//   ....[5]....
        /*0040*/ 	.word	0xffffffff


	//   ....[6]....
        /*0044*/ 	.word	0xffffffff


	//   ....[7]....
        /*0048*/ 	.word	0xffffffff


	//   ....[8]....
        /*004c*/ 	.word	0xffffffff


	//   ....[9]....
        /*0050*/ 	.word	0xffffffff


	//   ....[10]....
        /*0054*/ 	.word	0xffffffff


	//   ....[11]....
        /*0058*/ 	.word	0xffffffff


	//----- nvinfo : EIATTR_COOP_GROUP_INSTR_OFFSETS
	.align		4
.L_1040:
        /*005c*/ 	.byte	0x04, 0x28
        /*005e*/ 	.short	(.L_1042 - .L_1041)


	//   ....[0]....
.L_1041:
        /*0060*/ 	.word	0x00004080


	//   ....[1]....
        /*0064*/ 	.word	0x000040b0


	//   ....[2]....
        /*0068*/ 	.word	0x00004160


	//   ....[3]....
        /*006c*/ 	.word	0x00004170


	//   ....[4]....
        /*0070*/ 	.word	0x00007090


	//   ....[5]....
        /*0074*/ 	.word	0x000070c0


	//   ....[6]....
        /*0078*/ 	.word	0x00007140


	//   ....[7]....
        /*007c*/ 	.word	0x00007150


	//   ....[8]....
        /*0080*/ 	.word	0x00008810


	//   ....[9]....
        /*0084*/ 	.word	0x00008850


	//   ....[10]....
        /*0088*/ 	.word	0x00008940


	//   ....[11]....
        /*008c*/ 	.word	0x00008960


	//----- nvinfo : EIATTR_VRC_CTA_INIT_COUNT
	.align		4
.L_1042:
        /*0090*/ 	.byte	0x02, 0x4a
	.zero		1
	.zero		1


	//----- nvinfo : EIATTR_EXIT_INSTR_OFFSETS
	.align		4
        /*0094*/ 	.byte	0x04, 0x1c
        /*0096*/ 	.short	(.L_1044 - .L_1043)


	//   ....[0]....
.L_1043:
        /*0098*/ 	.word	0x00000460


	//   ....[1]....
        /*009c*/ 	.word	0x00000cc0


	//   ....[2]....
        /*00a0*/ 	.word	0x00000cf0


	//   ....[3]....
        /*00a4*/ 	.word	0x00009a40


	//   ....[4]....
        /*00a8*/ 	.word	0x00009a80


	//----- nvinfo : EIATTR_CRS_STACK_SIZE
	.align		4
.L_1044:
        /*00ac*/ 	.byte	0x04, 0x1e
        /*00ae*/ 	.short	(.L_1046 - .L_1045)
.L_1045:
        /*00b0*/ 	.word	0x00000000


	//----- nvinfo : EIATTR_CBANK_PARAM_SIZE
	.align		4
.L_1046:
        /*00b4*/ 	.byte	0x03, 0x19
        /*00b6*/ 	.short	0x01d0


	//----- nvinfo : EIATTR_PARAM_CBANK
	.align		4
        /*00b8*/ 	.byte	0x04, 0x0a
        /*00ba*/ 	.short	(.L_1048 - .L_1047)
	.align		4
.L_1047:
        /*00bc*/ 	.word	index@(.nv.constant0._ZN5flash24flash_fwd_splitkv_kernelI23Flash_fwd_kernel_traitsILi192ELi64ELi64ELi4ELb0ELb0EN7cutlass6half_tE19Flash_kernel_traitsILi192ELi64ELi64ELi4ES3_EELb0ELb0ELb0ELb0ELb1ELb1ELb1ELb0EEEvNS_16Flash_fwd_paramsE)
        /*00c0*/ 	.short	0x0380
        /*00c2*/ 	.short	0x01d0


	//----- nvinfo : EIATTR_SW_WAR
	.align		4
.L_1048:
        /*00c4*/ 	.byte	0x04, 0x36
        /*00c6*/ 	.short	(.L_1050 - .L_1049)
.L_1049:
        /*00c8*/ 	.word	0x00000008
.L_1050:


//--------------------- .nv.info._ZN5flash24flash_fwd_splitkv_kernelI23Flash_fwd_kernel_traitsILi192ELi64ELi64ELi4ELb0ELb0EN7cutlass6half_tE19Flash_kernel_traitsILi192ELi64ELi64ELi4ES3_EELb0ELb0ELb1ELb0ELb0ELb0ELb1ELb0EEEvNS_16Flash_fwd_paramsE --------------------------
	.section	.nv.info._ZN5flash24flash_fwd_splitkv_kernelI23Flash_fwd_kernel_traitsILi192ELi64ELi64ELi4ELb0ELb0EN7cutlass6half_tE19Flash_kernel_traitsILi192ELi64ELi64ELi4ES3_EELb0ELb0ELb1ELb0ELb0ELb0ELb1ELb0EEEvNS_16Flash_fwd_paramsE,"",@"SHT_CUDA_INFO"
	.sectionflags	@""
	.align	4


	//----- nvinfo : EIATTR_CUDA_API_VERSION
	.align		4
        /*0000*/ 	.byte	0x04, 0x37
        /*0002*/ 	.short	(.L_1052 - .L_1051)
.L_1051:
        /*0004*/ 	.word	0x00000082


	//----- nvinfo : EIATTR_KPARAM_INFO
	.align		4
.L_1052:
        /*0008*/ 	.byte	0x04, 0x17
        /*000a*/ 	.short	(.L_1054 - .L_1053)
.L_1053:
        /*000c*/ 	.word	0x00000000
        /*0010*/ 	.short	0x0000
        /*0012*/ 	.short	0x0000
        /*0014*/ 	.byte	0x00, 0xf0, 0x41, 0x07


	//----- nvinfo : EIATTR_SPARSE_MMA_MASK
	.align		4
.L_1054:
        /*0018*/ 	.byte	0x03, 0x50
        /*001a*/ 	.short	0x0000


	//----- nvinfo : EIATTR_MAXREG_COUNT
	.align		4
        /*001c*/ 	.byte	0x03, 0x1b
        /*001e*/ 	.short	0x00ff


	//----- nvinfo : EIATTR_NUM_BARRIERS
	.align		4
        /*0020*/ 	.byte	0x02, 0x4c
        /*0022*/ 	.byte	0x01
	.zero		1


	//----- nvinfo : EIATTR_MERCURY_ISA_VERSION
	.align		4
        /*0024*/ 	.byte	0x03, 0x5f
        /*0026*/ 	.short	0x0101


	//----- nvinfo : EIATTR_COOP_GROUP_MASK_REGIDS
	.align		4
        /*0028*/ 	.byte	0x04, 0x29
        /*002a*/ 	.short	(.L_1056 - .L_1055)


	//   ....[0]....
.L_1055:
        /*002c*/ 	.word	0xffffffff


	//   ....[1]....
        /*0030*/ 	.word	0xffffffff


	//   ....[2]....
        /*0034*/ 	.word	0xffffffff


	//   ....[3]....
        /*0038*/ 	.word	0xffffffff


	//   ....[4]....
        /*003c*/ 	.word	0xffffffff


	//   ....[5]....
        /*0040*/ 	.word	0xffffffff


	//   ....[6]....
        /*0044*/ 	.word	0xffffffff


	//   ....[7]....
        /*0048*/ 	.word	0xffffffff


	//   ....[8]....
        /*004c*/ 	.word	0xffffffff


	//   ....[9]....
        /*0050*/ 	.word	0xffffffff


	//   ....[10]....
        /*0054*/ 	.word	0xffffffff


	//   ....[11]....
        /*0058*/ 	.word	0xffffffff


	//----- nvinfo : EIATTR_COOP_GROUP_INSTR_OFFSETS
	.align		4
.L_1056:
        /*005c*/ 	.byte	0x04, 0x28
        /*005e*/ 	.short	(.L_1058 - .L_1057)


	//   ....[0]....
.L_1057:
        /*0060*/ 	.word	0x00005e80


	//   ....[1]....
        /*0064*/ 	.word	0x00006020


	//   ....[2]....
        /*0068*/ 	.word	0x00006030


	//   ....[3]....
        /*006c*/ 	.word	0x000060a0


	//   ....[4]....
        /*0070*/ 	.word	0x00009740


	//   ....[5]....
        /*0074*/ 	.word	0x00009770


	//   ....[6]....
        /*0078*/ 	.word	0x000097a0


	//   ....[7]....
        /*007c*/ 	.word	0x000097b0


	//   ....[8]....
        /*0080*/ 	.word	0x0000aee0


	//   ....[9]....
        /*0084*/ 	.word	0x0000af20


	//   ....[10]....
        /*0088*/ 	.word	0x0000b010


	//   ....[11]....
        /*008c*/ 	.word	0x0000b040


	//----- nvinfo : EIATTR_VRC_CTA_INIT_COUNT
	.align		4
.L_1058:
        /*0090*/ 	.byte	0x02, 0x4a
	.zero		1
	.zero		1


	//----- nvinfo : EIATTR_EXIT_INSTR_OFFSETS
	.align		4
        /*0094*/ 	.byte	0x04, 0x1c
        /*0096*/ 	.short	(.L_1060 - .L_1059)


	//   ....[0]....
.L_1059:
        /*0098*/ 	.word	0x00000440


	//   ....[1]....
        /*009c*/ 	.word	0x00001430


	//   ....[2]....
        /*00a0*/ 	.word	0x00001460


	//   ....[3]....
        /*00a4*/ 	.word	0x0000c7e0


	//   ....[4]....
        /*00a8*/ 	.word	0x0000c8b0


	//   ....[5]....
        /*00ac*/ 	.word	0x0000c900


	//----- nvinfo : EIATTR_CRS_STACK_SIZE
	.align		4
.L_1060:
        /*00b0*/ 	.byte	0x04, 0x1e
        /*00b2*/ 	.short	(.L_1062 - .L_1061)
.L_1061:
        /*00b4*/ 	.word	0x00000000


	//----- nvinfo : EIATTR_CBANK_PARAM_SIZE
	.align		4
.L_1062:
        /*00b8*/ 	.byte	0x03, 0x19
        /*00ba*/ 	.short	0x01d0


	//----- nvinfo : EIATTR_PARAM_CBANK
	.align		4
        /*00bc*/ 	.byte	0x04, 0x0a
        /*00be*/ 	.short	(.L_1064 - .L_1063)
	.align		4
.L_1063:
        /*00c0*/ 	.word	index@(.nv.constant0._ZN5flash24flash_fwd_splitkv_kernelI23Flash_fwd_kernel_traitsILi192ELi64ELi64ELi4ELb0ELb0EN7cutlass6half_tE19Flash_kernel_traitsILi192ELi64ELi64ELi4ES3_EELb0ELb0ELb1ELb0ELb0ELb0ELb1ELb0EEEvNS_16Flash_fwd_paramsE)
        /*00c4*/ 	.short	0x0380
        /*00c6*/ 	.short	0x01d0


	//----- nvinfo : EIATTR_SW_WAR
	.align		4
.L_1064:
        /*00c8*/ 	.byte	0x04, 0x36
        /*00ca*/ 	.short	(.L_1066 - .L_1065)
.L_1065:
        /*00cc*/ 	.word	0x00000008
.L_1066:


//--------------------- .nv.info._ZN5flash24flash_fwd_splitkv_kernelI23Flash_fwd_kernel_traitsILi192ELi64ELi64ELi4ELb0ELb0EN7cutlass6half_tE19Flash_kernel_traitsILi192ELi64ELi64ELi4ES3_EELb0ELb0ELb1ELb0ELb0ELb1ELb1ELb0EEEvNS_16Flash_fwd_paramsE --------------------------
	.section	.nv.info._ZN5flash24flash_fwd_splitkv_kernelI23Flash_fwd_kernel_traitsILi192ELi64ELi64ELi4ELb0ELb0EN7cutlass6half_tE19Flash_kernel_traitsILi192ELi64ELi64ELi4ES3_EELb0ELb0ELb1ELb0ELb0ELb1ELb1ELb0EEEvNS_16Flash_fwd_paramsE,"",@"SHT_CUDA_INFO"
	.sectionflags	@""
	.align	4


	//----- nvinfo : EIATTR_CUDA_API_VERSION
	.align		4
        /*0000*/ 	.byte	0x04, 0x37
        /*0002*/ 	.short	(.L_1068 - .L_1067)
.L_1067:
        /*0004*/ 	.word	0x00000082


	//----- nvinfo : EIATTR_KPARAM_INFO
	.align		4
.L_1068:
        /*0008*/ 	.byte	0x04, 0x17
        /*000a*/ 	.short	(.L_1070 - .L_1069)
.L_1069:
        /*000c*/ 	.word	0x00000000
        /*0010*/ 	.short	0x0000
        /*0012*/ 	.short	0x0000
        /*0014*/ 	.byte	0x00, 0xf0, 0x41, 0x07


	//----- nvinfo : EIATTR_SPARSE_MMA_MASK
	.align		4
.L_1070:
        /*0018*/ 	.byte	0x03, 0x50
        /*001a*/ 	.short	0x0000


	//----- nvinfo : EIATTR_MAXREG_COUNT
	.align		4
        /*001c*/ 	.byte	0x03, 0x1b
        /*001e*/ 	.short	0x00ff


	//----- nvinfo : EIATTR_NUM_BARRIERS
	.align		4
        /*0020*/ 	.byte	0x02, 0x4c
        /*0022*/ 	.byte	0x01
	.zero		1


	//----- nvinfo : EIATTR_MERCURY_ISA_VERSION
	.align		4
        /*0024*/ 	.byte	0x03, 0x5f
        /*0026*/ 	.short	0x0101


	//----- nvinfo : EIATTR_COOP_GROUP_MASK_REGIDS
	.align		4
        /*0028*/ 	.byte	0x04, 0x29
        /*002a*/ 	.short	(.L_1072 - .L_1071)


	//   ....[0]....
.L_1071:
        /*002c*/ 	.word	0xffffffff


	//   ....[1]....
        /*0030*/ 	.word	0xffffffff


	//   ....[2]....
        /*0034*/ 	.word	0xffffffff


	//   ....[3]....
        /*0038*/ 	.word	0xffffffff


	//   ....[4]....
        /*003c*/ 	.word	0xffffffff


	//   ....[5]....
        /*0040*/ 	.word	0xffffffff


	//   ....[6]....
        /*0044*/ 	.word	0xffffffff


	//   ....[7]....
        /*0048*/ 	.word	0xffffffff


	//   ....[8]....
        /*004c*/ 	.word	0xffffffff


	//   ....[9]....
        /*0050*/ 	.word	0xffffffff


	//   ....[10]....
        /*0054*/ 	.word	0xffffffff


	//   ....[11]....
        /*0058*/ 	.word	0xffffffff


	//----- nvinfo : EIATTR_COOP_GROUP_INSTR_OFFSETS
	.align		4
.L_1072:
        /*005c*/ 	.byte	0x04, 0x28
        /*005e*/ 	.short	(.L_1074 - .L_1073)


	//   ....[0]....
.L_1073:
        /*0060*/ 	.word	0x00006250


	//   ....[1]....
        /*0064*/ 	.word	0x00006380


	//   ....[2]....
        /*0068*/ 	.word	0x00006390


	//   ....[3]....
        /*006c*/ 	.word	0x00006410


	//   ....[4]....
        /*0070*/ 	.word	0x00009eb0


	//   ....[5]....
        /*0074*/ 	.word	0x00009ef0


	//   ....[6]....
        /*0078*/ 	.word	0x00009f40


	//   ....[7]....
        /*007c*/ 	.word	0x00009f60


	//   ....[8]....
        /*0080*/ 	.word	0x0000b670


	//   ....[9]....
        /*0084*/ 	.word	0x0000b6b0


	//   ....[10]....
        /*0088*/ 	.word	0x0000b7f0


	//   ....[11]....
        /*008c*/ 	.word	0x0000b820


	//----- nvinfo : EIATTR_VRC_CTA_INIT_COUNT
	.align		4
.L_1074:
        /*0090*/ 	.byte	0x02, 0x4a
	.zero		1
	.zero		1


	//----- nvinfo : EIATTR_EXIT_INSTR_OFFSETS
	.align		4
        /*0094*/ 	.byte	0x04, 0x1c
        /*0096*/ 	.short	(.L_1076 - .L_1075)


	//   ....[0]....
.L_1075:
        /*0098*/ 	.word	0x00000440


	//   ....[1]....
        /*009c*/ 	.word	0x00001430


	//   ....[2]....
        /*00a0*/ 	.word	0x00001460


	//   ....[3]....
        /*00a4*/ 	.word	0x0000cf70


	//   ....[4]....
        /*00a8*/ 	.word	0x0000d040


	//   ....[5]....
        /*00ac*/ 	.word	0x0000d090


	//----- nvinfo : EIATTR_CRS_STACK_SIZE
	.align		4
.L_1076:
        /*00b0*/ 	.byte	0x04, 0x1e
        /*00b2*/ 	.short	(.L_1078 - .L_1077)
.L_1077:
        /*00b4*/ 	.word	0x00000000


	//----- nvinfo : EIATTR_CBANK_PARAM_SIZE
	.align		4
.L_1078:
        /*00b8*/ 	.byte	0x03, 0x19
        /*00ba*/ 	.short	0x01d0


	//----- nvinfo : EIATTR_PARAM_CBANK
	.align		4
        /*00bc*/ 	.byte	0x04, 0x0a
        /*00be*/ 	.short	(.L_1080 - .L_1079)
	.align		4
.L_1079:
        /*00c0*/ 	.word	index@(.nv.constant0._ZN5flash24flash_fwd_splitkv_kernelI23Flash_fwd_kernel_traitsILi192ELi64ELi64ELi4ELb0ELb0EN7cutlass6half_tE19Flash_kernel_traitsILi192ELi64ELi64ELi4ES3_EELb0ELb0ELb1ELb0ELb0ELb1ELb1ELb0EEEvNS_16Flash_fwd_paramsE)
        /*00c4*/ 	.short	0x0380
        /*00c6*/ 	.short	0x01d0


	//----- nvinfo : EIATTR_SW_WAR
	.align		4
.L_1080:
        /*00c8*/ 	.byte	0x04, 0x36
        /*00ca*/ 	.short	(.L_1082 - .L_1081)
.L_1081:
        /*00cc*/ 	.word	0x00000008
.L_1082:


//--------------------- .nv.info._ZN5flash24flash_fwd_splitkv_kernelI23Flash_fwd_kernel_traitsILi192ELi64ELi64ELi4ELb0ELb0EN7cutlass6half_tE19Flash_kernel_traitsILi192ELi64ELi64ELi4ES3_EELb0ELb0ELb0ELb0ELb1ELb0ELb1ELb1EEEvNS_16Flash_fwd_paramsE --------------------------
	.section	.nv.info._ZN5flash24flash_fwd_splitkv_kernelI23Flash_fwd_kernel_traitsILi192ELi64ELi64ELi4ELb0ELb0EN7cutlass6half_tE19Flash_kernel_traitsILi192ELi64ELi64ELi4ES3_EELb0ELb0ELb0ELb0ELb1ELb0ELb1ELb1EEEvNS_16Flash_fwd_paramsE,"",@"SHT_CUDA_INFO"
	.sectionflags	@""
	.align	4


	//----- nvinfo : EIATTR_CUDA_API_VERSION
	.align		4
        /*0000*/ 	.byte	0x04, 0x37
        /*0002*/ 	.short	(.L_1084 - .L_1083)
.L_1083:
        /*0004*/ 	.word	0x00000082


	//----- nvinfo : EIATTR_KPARAM_INFO
	.align		4
.L_1084:
        /*0008*/ 	.byte	0x04, 0x17
        /*000a*/ 	.short	(.L_1086 - .L_1085)
.L_1085:
        /*000c*/ 	.word	0x00000000
        /*0010*/ 	.short	0x0000
        /*0012*/ 	.short	0x0000
        /*0014*/ 	.byte	0x00, 0xf0, 0x41, 0x07


	//----- nvinfo : EIATTR_SPARSE_MMA_MASK
	.align		4
.L_1086:
        /*0018*/ 	.byte	0x03, 0x50
        /*001a*/ 	.short	0x0000


	//----- nvinfo : EIATTR_MAXREG_COUNT
	.align		4
        /*001c*/ 	.byte	0x03, 0x1b
        /*001e*/ 	.short	0x00ff


	//----- nvinfo : EIATTR_NUM_BARRIERS
	.align		4
        /*0020*/ 	.byte	0x02, 0x4c
        /*0022*/ 	.byte	0x01
	.zero		1


	//----- nvinfo : EIATTR_MERCURY_ISA_VERSION
	.align		4
        /*0024*/ 	.byte	0x03, 0x5f
        /*0026*/ 	.short	0x0101


	//----- nvinfo : EIATTR_COOP_GROUP_MASK_REGIDS
	.align		4
        /*0028*/ 	.byte	0x04, 0x29
        /*002a*/ 	.short	(.L_1088 - .L_1087)


	//   ....[0]....
.L_1087:
        /*002c*/ 	.word	0xffffffff


	//   ....[1]....
        /*0030*/ 	.word	0xffffffff


	//   ....[2]....
        /*0034*/ 	.word	0xffffffff


	//   ....[3]....
        /*0038*/ 	.word	0xffffffff


	//   ....[4]....
        /*003c*/ 	.word	0xffffffff


	//   ....[5]....
        /*0040*/ 	.word	0xffffffff


	//   ....[6]....
        /*0044*/ 	.word	0xffffffff


	//   ....[7]....
        /*0048*/ 	.word	0xffffffff


	//   ....[8]....
        /*004c*/ 	.word	0xffffffff


	//   ....[9]....
        /*0050*/ 	.word	0xffffffff


	//   ....[10]....
        /*0054*/ 	.word	0xffffffff


	//   ....[11]....
        /*0058*/ 	.word	0xffffffff


	//----- nvinfo : EIATTR_COOP_GROUP_INSTR_OFFSETS
	.align		4
.L_1088:
        /*005c*/ 	.byte	0x04, 0x28
        /*005e*/ 	.short	(.L_1090 - .L_1089)


	//   ....[0]....
.L_1089:
        /*0060*/ 	.word	0x000126f0


	//   ....[1]....
        /*0064*/ 	.word	0x00012720


	//   ....[2]....
        /*0068*/ 	.word	0x000127c0


	//   ....[3]....
        /*006c*/ 	.word	0x000127d0


	//   ....[4]....
        /*0070*/ 	.word	0x00015330


	//   ....[5]....
        /*0074*/ 	.word	0x00015340


	//   ....[6]....
        /*0078*/ 	.word	0x00015370


	//   ....[7]....
        /*007c*/ 	.word	0x00015380


	//   ....[8]....
        /*0080*/ 	.word	0x00016ac0


	//   ....[9]....
        /*0084*/ 	.word	0x00016b00


	//   ....[10]....
        /*0088*/ 	.word	0x00016bc0


	//   ....[11]....
        /*008c*/ 	.word	0x00016bf0


	//----- nvinfo : EIATTR_VRC_CTA_INIT_COUNT
	.align		4
.L_1090:
        /*0090*/ 	.byte	0x02, 0x4a
	.zero		1
	.zero		1


	//----- nvinfo : EIATTR_EXIT_INSTR_OFFSETS
	.align		4
        /*0094*/ 	.byte	0x04, 0x1c
        /*0096*/ 	.short	(.L_1092 - .L_1091)


	//   ....[0]....
.L_1091:
        /*0098*/ 	.word	0x00000460


	//   ....[1]....
        /*009c*/ 	.word	0x00000cd0


	//   ....[2]....
        /*00a0*/ 	.word	0x00000d00


	//   ....[3]....
        /*00a4*/ 	.word	0x00017d10


	//   ....[4]....
        /*00a8*/ 	.word	0x00017d50


	//----- nvinfo : EIATTR_CRS_STACK_SIZE
	.align		4
.L_1092:
        /*00ac*/ 	.byte	0x04, 0x1e
        /*00ae*/ 	.short	(.L_1094 - .L_1093)
.L_1093:
        /*00b0*/ 	.word	0x00000000


	//----- nvinfo : EIATTR_CBANK_PARAM_SIZE
	.align		4
.L_1094:
        /*00b4*/ 	.byte	0x03, 0x19
        /*00b6*/ 	.short	0x01d0


	//----- nvinfo : EIATTR_PARAM_CBANK
	.align		4
        /*00b8*/ 	.byte	0x04, 0x0a
        /*00ba*/ 	.short	(.L_1096 - .L_1095)
	.align		4
.L_1095:
        /*00bc*/ 	.word	index@(.nv.constant0._ZN5flash24flash_fwd_splitkv_kernelI23Flash_fwd_kernel_traitsILi192ELi64ELi64ELi4ELb0ELb0EN7cutlass6half_tE19Flash_kernel_traitsILi192ELi64ELi64ELi4ES3_EELb0ELb0ELb0ELb0ELb1ELb0ELb1ELb1EEEvNS_16Flash_fwd_paramsE)
        /*00c0*/ 	.short	0x0380
        /*00c2*/ 	.short	0x01d0


	//----- nvinfo : EIATTR_SW_WAR
	.align		4
.L_1096:
        /*00c4*/ 	.byte	0x04, 0x36
        /*00c6*/ 	.short	(.L_1098 - .L_1097)
.L_1097:
        /*00c8*/ 	.word	0x00000008
.L_1098:


//--------------------- .nv.info._ZN5flash24flash_fwd_splitkv_kernelI23Flash_fwd_kernel_traitsILi192ELi64ELi64ELi4ELb0ELb0EN7cutlass6half_tE19Flash_kernel_traitsILi192ELi64ELi64ELi4ES3_EELb0ELb0ELb0ELb0ELb1ELb1ELb1ELb1EEEvNS_16Flash_fwd_paramsE --------------------------
	.section	.nv.info._ZN5flash24flash_fwd_splitkv_kernelI23Flash_fwd_kernel_traitsILi192ELi64ELi64ELi4ELb0ELb0EN7cutlass6half_tE19Flash_kernel_traitsILi192ELi64ELi64ELi4ES3_EELb0ELb0ELb0ELb0ELb1ELb1ELb1ELb1EEEvNS_16Flash_fwd_paramsE,"",@"SHT_CUDA_INFO"
	.sectionflags	@""
	.align	4


	//----- nvinfo : EIATTR_CUDA_API_VERSION
	.align		4
        /*0000*/ 	.byte	0x04, 0x37
        /*0002*/ 	.short	(.L_1100 - .L_1099)
.L_1099:
        /*0004*/ 	.word	0x00000082


	//----- nvinfo : EIATTR_KPARAM_INFO
	.align		4
.L_1100:
        /*0008*/ 	.byte	0x04, 0x17
        /*000a*/ 	.short	(.L_1102 - .L_1101)
.L_1101:
        /*000c*/ 	.word	0x00000000
        /*0010*/ 	.short	0x0000
        /*0012*/ 	.short	0x0000
        /*0014*/ 	.byte	0x00, 0xf0, 0x41, 0x07


	//----- nvinfo : EIATTR_SPARSE_MMA_MASK
	.align		4
.L_1102:
        /*0018*/ 	.byte	0x03, 0x50
        /*001a*/ 	.short	0x0000


	//----- nvinfo : EIATTR_MAXREG_COUNT
	.align		4
        /*001c*/ 	.byte	0x03, 0x1b
        /*001e*/ 	.short	0x00ff


	//----- nvinfo : EIATTR_NUM_BARRIERS
	.align		4
        /*0020*/ 	.byte	0x02, 0x4c
        /*0022*/ 	.byte	0x01
	.zero		1


	//----- nvinfo : EIATTR_MERCURY_ISA_VERSION
	.align		4
        /*0024*/ 	.byte	0x03, 0x5f
        /*0026*/ 	.short	0x0101


	//----- nvinfo : EIATTR_COOP_GROUP_MASK_REGIDS
	.align		4
        /*0028*/ 	.byte	0x04, 0x29
        /*002a*/ 	.short	(.L_1104 - .L_1103)


	//   ....[0]....
.L_1103:
        /*002c*/ 	.word	0xffffffff


	//   ....[1]....
        /*0030*/ 	.word	0xffffffff


	//   ....[2]....
        /*0034*/ 	.word	0xffffffff


	//   ....[3]....
        /*0038*/ 	.word	0xffffffff


	//   ....[4]....
        /*003c*/ 	.word	0xffffffff


	//   ....[5]....
        /*0040*/ 	.word	0xffffffff


	//   ....[6]....
        /*0044*/ 	.word	0xffffffff


	//   ....[7]....
        /*0048*/ 	.word	0xffffffff


	//   ....[8]....
        /*004c*/ 	.word	0xffffffff


	//   ....[9]....
        /*0050*/ 	.word	0xffffffff


	//   ....[10]....
        /*0054*/ 	.word	0xffffffff


	//   ....[11]....
        /*0058*/ 	.word	0xffffffff


	//----- nvinfo : EIATTR_COOP_GROUP_INSTR_OFFSETS
	.align		4
.L_1104:
        /*005c*/ 	.byte	0x04, 0x28
        /*005e*/ 	.short	(.L_1106 - .L_1105)


	//   ....[0]....
.L_1105:
        /*0060*/ 	.word	0x00012a60


	//   ....[1]....
        /*0064*/ 	.word	0x00012a90


	//   ....[2]....
        /*0068*/ 	.word	0x00012b30


	//   ....[3]....
        /*006c*/ 	.word	0x00012b40


	//   ....[4]....
        /*0070*/ 	.word	0x00015a90


	//   ....[5]....
        /*0074*/ 	.word	0x00015ac0


	//   ....[6]....
        /*0078*/ 	.word	0x00015b10


	//   ....[7]....
        /*007c*/ 	.word	0x00015b20


	//   ....[8]....
        /*0080*/ 	.word	0x00017230


	//   ....[9]....
        /*0084*/ 	.word	0x00017270


	//   ....[10]....
        /*0088*/ 	.word	0x00017360


	//   ....[11]....
        /*008c*/ 	.word	0x00017380


	//----- nvinfo : EIATTR_VRC_CTA_INIT_COUNT
	.align		4
.L_1106:
        /*0090*/ 	.byte	0x02, 0x4a
	.zero		1
	.zero		1


	//----- nvinfo : EIATTR_EXIT_INSTR_OFFSETS
	.align		4
        /*0094*/ 	.byte	0x04, 0x1c
        /*0096*/ 	.short	(.L_1108 - .L_1107)


	//   ....[0]....
.L_1107:
        /*0098*/ 	.word	0x00000460


	//   ....[1]....
        /*009c*/ 	.word	0x00000cd0


	//   ....[2]....
        /*00a0*/ 	.word	0x00000d00


	//   ....[3]....
        /*00a4*/ 	.word	0x00018480


	//   ....[4]....
        /*00a8*/ 	.word	0x000184c0


	//----- nvinfo : EIATTR_CRS_STACK_SIZE
	.align		4
.L_1108:
        /*00ac*/ 	.byte	0x04, 0x1e
        /*00ae*/ 	.short	(.L_1110 - .L_1109)
.L_1109:
        /*00b0*/ 	.word	0x00000000


	//----- nvinfo : EIATTR_CBANK_PARAM_SIZE
	.align		4
.L_1110:
        /*00b4*/ 	.byte	0x03, 0x19
        /*00b6*/ 	.short	0x01d0


	//----- nvinfo : EIATTR_PARAM_CBANK
	.align		4
        /*00b8*/ 	.byte	0x04, 0x0a
        /*00ba*/ 	.short	(.L_1112 - .L_1111)
	.align		4
.L_1111:
        /*00bc*/ 	.word	index@(.nv.constant0._ZN5flash24flash_fwd_splitkv_kernelI23Flash_fwd_kernel_traitsILi192ELi64ELi64ELi4ELb0ELb0EN7cutlass6half_tE19Flash_kernel_traitsILi192ELi64ELi64ELi4ES3_EELb0ELb0ELb0ELb0ELb1ELb1ELb1ELb1EEEvNS_16Flash_fwd_paramsE)
        /*00c0*/ 	.short	0x0380
        /*00c2*/ 	.short	0x01d0


	//----- nvinfo : EIATTR_SW_WAR
	.align		4
.L_1112:
        /*00c4*/ 	.byte	0x04, 0x36
        /*00c6*/ 	.short	(.L_1114 - .L_1113)
.L_1113:
        /*00c8*/ 	.word	0x00000008
.L_1114:


//--------------------- .nv.info._ZN5flash24flash_fwd_splitkv_kernelI23Flash_fwd_kernel_traitsILi192ELi64ELi64ELi4ELb0ELb0EN7cutlass6half_tE19Flash_kernel_traitsILi192ELi64ELi64ELi4ES3_EELb0ELb0ELb1ELb0ELb0ELb0ELb1ELb1EEEvNS_16Flash_fwd_paramsE --------------------------
	.section	.nv.info._ZN5flash24flash_fwd_splitkv_kernelI23Flash_fwd_kernel_traitsILi192ELi64ELi64ELi4ELb0ELb0EN7cutlass6half_tE19Flash_kernel_traitsILi192ELi64ELi64ELi4ES3_EELb0ELb0ELb1ELb0ELb0ELb0ELb1ELb1EEEvNS_16Flash_fwd_paramsE,"",@"SHT_CUDA_INFO"
	.sectionflags	@""
	.align	4


	//----- nvinfo : EIATTR_CUDA_API_VERSION
	.align		4
        /*0000*/ 	.byte	0x04, 0x37
        /*0002*/ 	.short	(.L_1116 - .L_1115)
.L_1115:
        /*0004*/ 	.word	0x00000082


	//----- nvinfo : EIATTR_KPARAM_INFO
	.align		4
.L_1116:
        /*0008*/ 	.byte	0x04, 0x17
        /*000a*/ 	.short	(.L_1118 - .L_1117)
.L_1117:
        /*000c*/ 	.word	0x00000000
        /*0010*/ 	.short	0x0000
        /*0012*/ 	.short	0x0000
        /*0014*/ 	.byte	0x00, 0xf0, 0x41, 0x07


	//----- nvinfo : EIATTR_SPARSE_MMA_MASK
	.align		4
.L_1118:
        /*0018*/ 	.byte	0x03, 0x50
        /*001a*/ 	.short	0x0000


	//----- nvinfo : EIATTR_MAXREG_COUNT
	.align		4
        /*001c*/ 	.byte	0x03, 0x1b
        /*001e*/ 	.short	0x00ff


	//----- nvinfo : EIATTR_NUM_BARRIERS
	.align		4
        /*0020*/ 	.byte	0x02, 0x4c
        /*0022*/ 	.byte	0x01
	.zero		1


	//----- nvinfo : EIATTR_MERCURY_ISA_VERSION
	.align		4
        /*0024*/ 	.byte	0x03, 0x5f
        /*0026*/ 	.short	0x0101


	//----- nvinfo : EIATTR_COOP_GROUP_MASK_REGIDS
	.align		4
        /*0028*/ 	.byte	0x04, 0x29
        /*002a*/ 	.short	(.L_1120 - .L_1119)


	//   ....[0]....
.L_1119:
        /*002c*/ 	.word	0xffffffff


	//   ....[1]....
        /*0030*/ 	.word	0xffffffff


	//   ....[2]....
        /*0034*/ 	.word	0xffffffff


	//   ....[3]....
        /*0038*/ 	.word	0xffffffff


	//   ....[4]....
        /*003c*/ 	.word	0xffffffff


	//   ....[5]....
        /*0040*/ 	.word	0xffffffff


	//   ....[6]....
        /*0044*/ 	.word	0xffffffff


	//   ....[7]....
        /*0048*/ 	.word	0xffffffff


	//   ....[8]....
        /*004c*/ 	.word	0xffffffff


	//   ....[9]....
        /*0050*/ 	.word	0xffffffff


	//   ....[10]....
        /*0054*/ 	.word	0xffffffff


	//   ....[11]....
        /*0058*/ 	.word	0xffffffff


	//----- nvinfo : EIATTR_COOP_GROUP_INSTR_OFFSETS
	.align		4
.L_1120:
        /*005c*/ 	.byte	0x04, 0x28
        /*005e*/ 	.short	(.L_1122 - .L_1121)


	//   ....[0]....
.L_1121:
        /*0060*/ 	.word	0x00015770


	//   ....[1]....
        /*0064*/ 	.word	0x00015900


	//   ....[2]....
        /*0068*/ 	.word	0x00015910


	//   ....[3]....
        /*006c*/ 	.word	0x00015980


	//   ....[4]....
        /*0070*/ 	.word	0x00019020


	//   ....[5]....
        /*0074*/ 	.word	0x00019050


	//   ....[6]....
        /*0078*/ 	.word	0x00019080


	//   ....[7]....
        /*007c*/ 	.word	0x00019090


	//   ....[8]....
        /*0080*/ 	.word	0x0001a7d0


	//   ....[9]....
        /*0084*/ 	.word	0x0001a810


	//   ....[10]....
        /*0088*/ 	.word	0x0001a940


	//   ....[11]....
        /*008c*/ 	.word	0x0001a970


	//----- nvinfo : EIATTR_VRC_CTA_INIT_COUNT
	.align		4
.L_1122:
        /*0090*/ 	.byte	0x02, 0x4a
	.zero		1
	.zero		1


	//----- nvinfo : EIATTR_EXIT_INSTR_OFFSETS
	.align		4
        /*0094*/ 	.byte	0x04, 0x1c
        /*0096*/ 	.short	(.L_1124 - .L_1123)


	//   ....[0]....
.L_1123:
        /*0098*/ 	.word	0x00000440


	//   ....[1]....
        /*009c*/ 	.word	0x00001440


	//   ....[2]....
        /*00a0*/ 	.word	0x00001470


	//   ....[3]....
        /*00a4*/ 	.word	0x0001c0f0


	//   ....[4]....
        /*00a8*/ 	.word	0x0001c1c0


	//   ....[5]....
        /*00ac*/ 	.word	0x0001c210


	//----- nvinfo : EIATTR_CRS_STACK_SIZE
	.align		4
.L_1124:
        /*00b0*/ 	.byte	0x04, 0x1e
        /*00b2*/ 	.short	(.L_1126 - .L_1125)
.L_1125:
        /*00b4*/ 	.word	0x00000000


	//----- nvinfo : EIATTR_CBANK_PARAM_SIZE
	.align		4
.L_1126:
        /*00b8*/ 	.byte	0x03, 0x19
        /*00ba*/ 	.short	0x01d0


	//----- nvinfo : EIATTR_PARAM_CBANK
	.align		4
        /*00bc*/ 	.byte	0x04, 0x0a
        /*00be*/ 	.short	(.L_1128 - .L_1127)
	.align		4
.L_1127:
        /*00c0*/ 	.word	index@(.nv.constant0._ZN5flash24flash_fwd_splitkv_kernelI23Flash_fwd_kernel_traitsILi192ELi64ELi64ELi4ELb0ELb0EN7cutlass6half_tE19Flash_kernel_traitsILi192ELi64ELi64ELi4ES3_EELb0ELb0ELb1ELb0ELb0ELb0ELb1ELb1EEEvNS_16Flash_fwd_paramsE)
        /*00c4*/ 	.short	0x0380
        /*00c6*/ 	.short	0x01d0


	//----- nvinfo : EIATTR_SW_WAR
	.align		4
.L_1128:
        /*00c8*/ 	.byte	0x04, 0x36
        /*00ca*/ 	.short	(.L_1130 - .L_1129)
.L_1129:
        /*00cc*/ 	.word	0x00000008
.L_1130:


//--------------------- .nv.info._ZN5flash24flash_fwd_splitkv_kernelI23Flash_fwd_kernel_traitsILi192ELi64ELi64ELi4ELb0ELb0EN7cutlass6half_tE19Flash_kernel_traitsILi192ELi64ELi64ELi4ES3_EELb0ELb0ELb1ELb0ELb0ELb1ELb1ELb1EEEvNS_16Flash_fwd_paramsE --------------------------
	.section	.nv.info._ZN5flash24flash_fwd_splitkv_kernelI23Flash_fwd_kernel_traitsILi192ELi64ELi64ELi4ELb0ELb0EN7cutlass6half_tE19Flash_kernel_traitsILi192ELi64ELi64ELi4ES3_EELb0ELb0ELb1ELb0ELb0ELb1ELb1ELb1EEEvNS_16Flash_fwd_paramsE,"",@"SHT_CUDA_INFO"
	.sectionflags	@""
	.align	4


	//----- nvinfo : EIATTR_CUDA_API_VERSION
	.align		4
        /*0000*/ 	.byte	0x04, 0x37
        /*0002*/ 	.short	(.L_1132 - .L_1131)
.L_1131:
        /*0004*/ 	.word	0x00000082


	//----- nvinfo : EIATTR_KPARAM_INFO
	.align		4
.L_1132:
        /*0008*/ 	.byte	0x04, 0x17
        /*000a*/ 	.short	(.L_1134 - .L_1133)
.L_1133:
        /*000c*/ 	.word	0x00000000
        /*0010*/ 	.short	0x0000
        /*0012*/ 	.short	0x0000
        /*0014*/ 	.byte	0x00, 0xf0, 0x41, 0x07


	//----- nvinfo : EIATTR_SPARSE_MMA_MASK
	.align		4
.L_1134:
        /*0018*/ 	.byte	0x03, 0x50
        /*001a*/ 	.short	0x0000


	//----- nvinfo : EIATTR_MAXREG_COUNT
	.align		4
        /*001c*/ 	.byte	0x03, 0x1b
        /*001e*/ 	.short	0x00ff


	//----- nvinfo : EIATTR_NUM_BARRIERS
	.align		4
        /*0020*/ 	.byte	0x02, 0x4c
        /*0022*/ 	.byte	0x01
	.zero		1


	//----- nvinfo : EIATTR_MERCURY_ISA_VERSION
	.align		4
        /*0024*/ 	.byte	0x03, 0x5f
        /*0026*/ 	.short	0x0101


	//----- nvinfo : EIATTR_COOP_GROUP_MASK_REGIDS
	.align		4
        /*0028*/ 	.byte	0x04, 0x29
        /*002a*/ 	.short	(.L_1136 - .L_1135)


	//   ....[0]....
.L_1135:
        /*002c*/ 	.word	0xffffffff


	//   ....[1]....
        /*0030*/ 	.word	0xffffffff


	//   ....[2]....
        /*0034*/ 	.word	0xffffffff


	//   ....[3]....
        /*0038*/ 	.word	0xffffffff


	//   ....[4]....
        /*003c*/ 	.word	0xffffffff


	//   ....[5]....
        /*0040*/ 	.word	0xffffffff


	//   ....[6]....
        /*0044*/ 	.word	0xffffffff


	//   ....[7]....
        /*0048*/ 	.word	0xffffffff


	//   ....[8]....
        /*004c*/ 	.word	0xffffffff


	//   ....[9]....
        /*0050*/ 	.word	0xffffffff


	//   ....[10]....
        /*0054*/ 	.word	0xffffffff


	//   ....[11]....
        /*0058*/ 	.word	0xffffffff


	//----- nvinfo : EIATTR_COOP_GROUP_INSTR_OFFSETS
	.align		4
.L_1136:
        /*005c*/ 	.byte	0x04, 0x28
        /*005e*/ 	.short	(.L_1138 - .L_1137)


	//   ....[0]....
.L_1137:
        /*0060*/ 	.word	0x00015c90


	//   ....[1]....
        /*0064*/ 	.word	0x00015da0


	//   ....[2]....
        /*0068*/ 	.word	0x00015db0


	//   ....[3]....
        /*006c*/ 	.word	0x00015de0


	//   ....[4]....
        /*0070*/ 	.word	0x000198e0


	//   ....[5]....
        /*0074*/ 	.word	0x00019960


	//   ....[6]....
        /*0078*/ 	.word	0x00019980


	//   ....[7]....
        /*007c*/ 	.word	0x000199a0


	//   ....[8]....
        /*0080*/ 	.word	0x0001b0c0


	//   ....[9]....
        /*0084*/ 	.word	0x0001b100


	//   ....[10]....
        /*0088*/ 	.word	0x0001b230


	//   ....[11]....
        /*008c*/ 	.word	0x0001b260


	//----- nvinfo : EIATTR_VRC_CTA_INIT_COUNT
	.align		4
.L_1138:
        /*0090*/ 	.byte	0x02, 0x4a
	.zero		1
	.zero		1


	//----- nvinfo : EIATTR_EXIT_INSTR_OFFSETS
	.align		4
        /*0094*/ 	.byte	0x04, 0x1c
        /*0096*/ 	.short	(.L_1140 - .L_1139)


	//   ....[0]....
.L_1139:
        /*0098*/ 	.word	0x00000440


	//   ....[1]....
        /*009c*/ 	.word	0x00001440


	//   ....[2]....
        /*00a0*/ 	.word	0x00001470


	//   ....[3]....
        /*00a4*/ 	.word	0x0001c9e0


	//   ....[4]....
        /*00a8*/ 	.word	0x0001cab0


	//   ....[5]....
        /*00ac*/ 	.word	0x0001cb00


	//----- nvinfo : EIATTR_CRS_STACK_SIZE
	.align		4
.L_1140:
        /*00b0*/ 	.byte	0x04, 0x1e
        /*00b2*/ 	.short	(.L_1142 - .L_1141)
.L_1141:
        /*00b4*/ 	.word	0x00000000


	//----- nvinfo : EIATTR_CBANK_PARAM_SIZE
	.align		4
.L_1142:
        /*00b8*/ 	.byte	0x03, 0x19
        /*00ba*/ 	.short	0x01d0


	//----- nvinfo : EIATTR_PARAM_CBANK
	.align		4
        /*00bc*/ 	.byte	0x04, 0x0a
        /*00be*/ 	.short	(.L_1144 - .L_1143)
	.align		4
.L_1143:
        /*00c0*/ 	.word	index@(.nv.constant0._ZN5flash24flash_fwd_splitkv_kernelI23Flash_fwd_kernel_traitsILi192ELi64ELi64ELi4ELb0ELb0EN7cutlass6half_tE19Flash_kernel_traitsILi192ELi64ELi64ELi4ES3_EELb0ELb0ELb1ELb0ELb0ELb1ELb1ELb1EEEvNS_16Flash_fwd_paramsE)
        /*00c4*/ 	.short	0x0380
        /*00c6*/ 	.short	0x01d0


	//----- nvinfo : EIATTR_SW_WAR
	.align		4
.L_1144:
        /*00c8*/ 	.byte	0x04, 0x36
        /*00ca*/ 	.short	(.L_1146 - .L_1145)
.L_1145:
        /*00cc*/ 	.word	0x00000008
.L_1146:


//--------------------- .nv.info._ZN5flash24flash_fwd_splitkv_kernelI23Flash_fwd_kernel_traitsILi192ELi64ELi64ELi4ELb0ELb0EN7cutlass6half_tE19Flash_kernel_traitsILi192ELi64ELi64ELi4ES3_EELb0ELb1ELb0ELb0ELb1ELb0ELb0ELb0EEEvNS_16Flash_fwd_paramsE --------------------------
	.section	.nv.info._ZN5flash24flash_fwd_splitkv_kernelI23Flash_fwd_kernel_traitsILi192ELi64ELi64ELi4ELb0ELb0EN7cutlass6half_tE19Flash_kernel_traitsILi192ELi64ELi64ELi4ES3_EELb0ELb1ELb0ELb0ELb1ELb0ELb0ELb0EEEvNS_16Flash_fwd_paramsE,"",@"SHT_CUDA_INFO"
	.sectionflags	@""
	.align	4


	//----- nvinfo : EIATTR_CUDA_API_VERSION
	.align		4
        /*0000*/ 	.byte	0x04, 0x37
        /*0002*/ 	.short	(.L_1148 - .L_1147)
.L_1147:
        /*0004*/ 	.word	0x00000082


	//----- nvinfo : EIATTR_KPARAM_INFO
	.align		4
.L_1148:
        /*0008*/ 	.byte	0x04, 0x17
        /*000a*/ 	.short	(.L_1150 - .L_1149)
.L_1149:
        /*000c*/ 	.word	0x00000000
        /*0010*/ 	.short	0x0000
        /*0012*/ 	.short	0x0000
        /*0014*/ 	.byte	0x00, 0xf0, 0x41, 0x07


	//----- nvinfo : EIATTR_SPARSE_MMA_MASK
	.align		4
.L_1150:
        /*0018*/ 	.byte	0x03, 0x50
        /*001a*/ 	.short	0x0000


	//----- nvinfo : EIATTR_MAXREG_COUNT
	.align		4
        /*001c*/ 	.byte	0x03, 0x1b
        /*001e*/ 	.short	0x00ff


	//----- nvinfo : EIATTR_NUM_BARRIERS
	.align		4
        /*0020*/ 	.byte	0x02, 0x4c
        /*0022*/ 	.byte	0x01
	.zero		1


	//----- nvinfo : EIATTR_MERCURY_ISA_VERSION
	.align		4
        /*0024*/ 	.byte	0x03, 0x5f
        /*0026*/ 	.short	0x0101


	//----- nvinfo : EIATTR_COOP_GROUP_MASK_REGIDS
	.align		4
        /*0028*/ 	.byte	0x04, 0x29
        /*002a*/ 	.short	(.L_1152 - .L_1151)


	//   ....[0]....
.L_1151:
        /*002c*/ 	.word	0xffffffff


	//   ....[1]....
        /*0030*/ 	.word	0xffffffff


	//   ....[2]....
        /*0034*/ 	.word	0xffffffff


	//   ....[3]....
        /*0038*/ 	.word	0xffffffff


	//   ....[4]....
        /*003c*/ 	.word	0xffffffff


	//   ....[5]....
        /*0040*/ 	.word	0xffffffff


	//   ....[6]....
        /*0044*/ 	.word	0xffffffff


	//   ....[7]....
        /*0048*/ 	.word	0xffffffff


	//   ....[8]....
        /*004c*/ 	.word	0xffffffff


	//   ....[9]....
        /*0050*/ 	.word	0xffffffff


	//   ....[10]....
        /*0054*/ 	.word	0xffffffff


	//   ....[11]....
        /*0058*/ 	.word	0xffffffff


	//   ....[12]....
        /*005c*/ 	.word	0xffffffff


	//   ....[13]....
        /*0060*/ 	.word	0xffffffff


	//   ....[14]....
        /*0064*/ 	.word	0xffffffff


	//   ....[15]....
        /*0068*/ 	.word	0xffffffff


	//----- nvinfo : EIATTR_COOP_GROUP_INSTR_OFFSETS
	.align		4
.L_1152:
        /*006c*/ 	.byte	0x04, 0x28
        /*006e*/ 	.short	(.L_1154 - .L_1153)


	//   ....[0]....
.L_1153:
        /*0070*/ 	.word	0x000040b0


	//   ....[1]....
        /*0074*/ 	.word	0x000041c0


	//   ....[2]....
        /*0078*/ 	.word	0x000041d0


	//   ....[3]....
        /*007c*/ 	.word	0x00004220


	//   ....[4]....
        /*0080*/ 	.word	0x00007270


	//   ....[5]....
        /*0084*/ 	.word	0x00007390


	//   ....[6]....
        /*0088*/ 	.word	0x000073c0


	//   ....[7]....
        /*008c*/ 	.word	0x00007480


	//   ....[8]....
        /*0090*/ 	.word	0x0000af90


	//   ....[9]....
        /*0094*/ 	.word	0x0000b010


	//   ....[10]....
        /*0098*/ 	.word	0x0000b030


	//   ....[11]....
        /*009c*/ 	.word	0x0000b050


	//   ....[12]....
        /*00a0*/ 	.word	0x0000c7a0


	//   ....[13]....
        /*00a4*/ 	.word	0x0000c7e0


	//   ....[14]....
        /*00a8*/ 	.word	0x0000c850


	//   ....[15]....
        /*00ac*/ 	.word	0x0000c870


	//----- nvinfo : EIATTR_VRC_CTA_INIT_COUNT
	.align		4
.L_1154:
        /*00b0*/ 	.byte	0x02, 0x4a
	.zero		1
	.zero		1


	//----- nvinfo : EIATTR_EXIT_INSTR_OFFSETS
	.align		4
        /*00b4*/ 	.byte	0x04, 0x1c
        /*00b6*/ 	.short	(.L_1156 - .L_1155)


	//   ....[0]....
.L_1155:
        /*00b8*/ 	.word	0x00000340


	//   ....[1]....
        /*00bc*/ 	.word	0x00000c20


	//   ....[2]....
        /*00c0*/ 	.word	0x00000c50


	//   ....[3]....
        /*00c4*/ 	.word	0x0000dda0


	//   ....[4]....
        /*00c8*/ 	.word	0x0000de90


	//----- nvinfo : EIATTR_CRS_STACK_SIZE
	.align		4
.L_1156:
        /*00cc*/ 	.byte	0x04, 0x1e
        /*00ce*/ 	.short	(.L_1158 - .L_1157)
.L_1157:
        /*00d0*/ 	.word	0x00000000


	//----- nvinfo : EIATTR_CBANK_PARAM_SIZE
	.align		4
.L_1158:
        /*00d4*/ 	.byte	0x03, 0x19
        /*00d6*/ 	.short	0x01d0


	//----- nvinfo : EIATTR_PARAM_CBANK
	.align		4
        /*00d8*/ 	.byte	0x04, 0x0a
        /*00da*/ 	.short	(.L_1160 - .L_1159)
	.align		4
.L_1159:
        /*00dc*/ 	.word	index@(.nv.constant0._ZN5flash24flash_fwd_splitkv_kernelI23Flash_fwd_kernel_traitsILi192ELi64ELi64ELi4ELb0ELb0EN7cutlass6half_tE19Flash_kernel_traitsILi192ELi64ELi64ELi4ES3_EELb0ELb1ELb0ELb0ELb1ELb0ELb0ELb0EEEvNS_16Flash_fwd_paramsE)
        /*00e0*/ 	.short	0x0380
        /*00e2*/ 	.short	0x01d0


	//----- nvinfo : EIATTR_SW_WAR
	.align		4
.L_1160:
        /*00e4*/ 	.byte	0x04, 0x36
        /*00e6*/ 	.short	(.L_1162 - .L_1161)
.L_1161:
        /*00e8*/ 	.word	0x00000008
.L_1162:


//--------------------- .nv.info._ZN5flash24flash_fwd_splitkv_kernelI23Flash_fwd_kernel_traitsILi192ELi64ELi64ELi4ELb0ELb0EN7cutlass6half_tE19Flash_kernel_traitsILi192ELi64ELi64ELi4ES3_EELb0ELb1ELb0ELb0ELb1ELb1ELb0ELb0EEEvNS_16Flash_fwd_paramsE --------------------------
	.section	.nv.info._ZN5flash24flash_fwd_splitkv_kernelI23Flash_fwd_kernel_traitsILi192ELi64ELi64ELi4ELb0ELb0EN7cutlass6half_tE19Flash_kernel_traitsILi192ELi64ELi64ELi4ES3_EELb0ELb1ELb0ELb0ELb1ELb1ELb0ELb0EEEvNS_16Flash_fwd_paramsE,"",@"SHT_CUDA_INFO"
	.sectionflags	@""
	.align	4


	//----- nvinfo : EIATTR_CUDA_API_VERSION
	.align		4
        /*0000*/ 	.byte	0x04, 0x37
        /*0002*/ 	.short	(.L_1164 - .L_1163)
.L_1163:
        /*0004*/ 	.word	0x00000082


	//----- nvinfo : EIATTR_KPARAM_INFO
	.align		4
.L_1164:
        /*0008*/ 	.byte	0x04, 0x17
        /*000a*/ 	.short	(.L_1166 - .L_1165)
.L_1165:
        /*000c*/ 	.word	0x00000000
        /*0010*/ 	.short	0x0000
        /*0012*/ 	.short	0x0000
        /*0014*/ 	.byte	0x00, 0xf0, 0x41, 0x07


	//----- nvinfo : EIATTR_SPARSE_MMA_MASK
	.align		4
.L_1166:
        /*0018*/ 	.byte	0x03, 0x50
        /*001a*/ 	.short	0x0000


	//----- nvinfo : EIATTR_MAXREG_COUNT
	.align		4
        /*001c*/ 	.byte	0x03, 0x1b
        /*001e*/ 	.short	0x00ff


	//----- nvinfo : EIATTR_NUM_BARRIERS
	.align		4
        /*0020*/ 	.byte	0x02, 0x4c
        /*0022*/ 	.byte	0x01
	.zero		1


	//----- nvinfo : EIATTR_MERCURY_ISA_VERSION
	.align		4
        /*0024*/ 	.byte	0x03, 0x5f
        /*0026*/ 	.short	0x0101


	//----- nvinfo : EIATTR_COOP_GROUP_MASK_REGIDS
	.align		4
        /*0028*/ 	.byte	0x04, 0x29
        /*002a*/ 	.short	(.L_1168 - .L_1167)


	//   ....[0]....
.L_1167:
        /*002c*/ 	.word	0xffffffff


	//   ....[1]....
        /*0030*/ 	.word	0xffffffff


	//   ....[2]....
        /*0034*/ 	.word	0xffffffff


	//   ....[3]....
        /*0038*/ 	.word	0xffffffff


	//   ....[4]....
        /*003c*/ 	.word	0xffffffff


	//   ....[5]....
        /*0040*/ 	.word	0xffffffff


	//   ....[6]....
        /*0044*/ 	.word	0xffffffff


	//   ....[7]....
        /*0048*/ 	.word	0xffffffff


	//   ....[8]....
        /*004c*/ 	.word	0xffffffff


	//   ....[9]....
        /*0050*/ 	.word	0xffffffff


	//   ....[10]....
        /*0054*/ 	.word	0xffffffff


	//   ....[11]....
        /*0058*/ 	.word	0xffffffff


	//   ....[12]....
        /*005c*/ 	.word	0xffffffff


	//   ....[13]....
        /*0060*/ 	.word	0xffffffff


	//   ....[14]....
        /*0064*/ 	.word	0xffffffff


	//   ....[15]....
        /*0068*/ 	.word	0xffffffff


	//----- nvinfo : EIATTR_COOP_GROUP_INSTR_OFFSETS
	.align		4
.L_1168:
        /*006c*/ 	.byte	0x04, 0x28
        /*006e*/ 	.short	(.L_1170 - .L_1169)


	//   ....[0]....
.L_1169:
        /*0070*/ 	.word	0x00004360


	//   ....[1]....
        /*0074*/ 	.word	0x00004490


	//   ....[2]....
        /*0078*/ 	.word	0x000044a0


	//   ....[3]....
        /*007c*/ 	.word	0x000044f0


	//   ....[4]....
        /*0080*/ 	.word	0x00007b60


	//   ....[5]....
        /*0084*/ 	.word	0x00007bb0


	//   ....[6]....
        /*0088*/ 	.word	0x00007c00


	//   ....[7]....
        /*008c*/ 	.word	0x00007c20


	//   ....[8]....
        /*0090*/ 	.word	0x0000bb80


	//   ....[9]....
        /*0094*/ 	.word	0x0000bc00


	//   ....[10]....
        /*0098*/ 	.word	0x0000bc20


	//   ....[11]....
        /*009c*/ 	.word	0x0000bc40


	//   ....[12]....
        /*00a0*/ 	.word	0x0000d390


	//   ....[13]....
        /*00a4*/ 	.word	0x0000d3d0


	//   ....[14]....
        /*00a8*/ 	.word	0x0000d440


	//   ....[15]....
        /*00ac*/ 	.word	0x0000d460


	//----- nvinfo : EIATTR_VRC_CTA_INIT_COUNT
	.align		4
.L_1170:
        /*00b0*/ 	.byte	0x02, 0x4a
	.zero		1
	.zero		1


	//----- nvinfo : EIATTR_EXIT_INSTR_OFFSETS
	.align		4
        /*00b4*/ 	.byte	0x04, 0x1c
        /*00b6*/ 	.short	(.L_1172 - .L_1171)


	//   ....[0]....
.L_1171:
        /*00b8*/ 	.word	0x00000340


	//   ....[1]....
        /*00bc*/ 	.word	0x00000c20


	//   ....[2]....
        /*00c0*/ 	.word	0x00000c50


	//   ....[3]....
        /*00c4*/ 	.word	0x0000e990


	//   ....[4]....
        /*00c8*/ 	.word	0x0000ea80


	//----- nvinfo : EIATTR_CRS_STACK_SIZE
	.align		4
.L_1172:
        /*00cc*/ 	.byte	0x04, 0x1e
        /*00ce*/ 	.short	(.L_1174 - .L_1173)
.L_1173:
        /*00d0*/ 	.word	0x00000000


	//----- nvinfo : EIATTR_CBANK_PARAM_SIZE
	.align		4
.L_1174:
        /*00d4*/ 	.byte	0x03, 0x19
        /*00d6*/ 	.short	0x01d0


	//----- nvinfo : EIATTR_PARAM_CBANK
	.align		4
        /*00d8*/ 	.byte	0x04, 0x0a
        /*00da*/ 	.short	(.L_1176 - .L_1175)
	.align		4
.L_1175:
        /*00dc*/ 	.word	index@(.nv.constant0._ZN5flash24flash_fwd_splitkv_kernelI23Flash_fwd_kernel_traitsILi192ELi64ELi64ELi4ELb0ELb0EN7cutlass6half_tE19Flash_kernel_traitsILi192ELi64ELi64ELi4ES3_EELb0ELb1ELb0ELb0ELb1ELb1ELb0ELb0EEEvNS_16Flash_fwd_paramsE)
        /*00e0*/ 	.short	0x0380
        /*00e2*/ 	.short	0x01d0


	//----- nvinfo : EIATTR_SW_WAR
	.align		4
.L_1176:
        /*00e4*/ 	.byte	0x04, 0x36
        /*00e6*/ 	.short	(.L_1178 - .L_1177)
.L_1177:
        /*00e8*/ 	.word	0x00000008
.L_1178:


//--------------------- .nv.info._ZN5flash24flash_fwd_splitkv_kernelI23Flash_fwd_kernel_traitsILi192ELi64ELi64ELi4ELb0ELb0EN7cutlass6half_tE19Flash_kernel_traitsILi192ELi64ELi64ELi4ES3_EELb0ELb1ELb1ELb0ELb0ELb0ELb0ELb0EEEvNS_16Flash_fwd_paramsE --------------------------
	.section	.nv.info._ZN5flash24flash_fwd_splitkv_kernelI23Flash_fwd_kernel_traitsILi192ELi64ELi64ELi4ELb0ELb0EN7cutlass6half_tE19Flash_kernel_traitsILi192ELi64ELi64ELi4ES3_EELb0ELb1ELb1ELb0ELb0ELb0ELb0ELb0EEEvNS_16Flash_fwd_paramsE,"",@"SHT_CUDA_INFO"
	.sectionflags	@""
	.align	4


	//----- nvinfo : EIATTR_CUDA_API_VERSION
	.align		4
        /*0000*/ 	.byte	0x04, 0x37
        /*0002*/ 	.short	(.L_1180 - .L_1179)
.L_1179:
        /*0004*/ 	.word	0x00000082


	//----- nvinfo : EIATTR_KPARAM_INFO
	.align		4
.L_1180:
        /*0008*/ 	.byte	0x04, 0x17
        /*000a*/ 	.short	(.L_1182 - .L_1181)
.L_1181:
        /*000c*/ 	.word	0x00000000
        /*0010*/ 	.short	0x0000
        /*0012*/ 	.short	0x0000
        /*0014*/ 	.byte	0x00, 0xf0, 0x41, 0x07


	//----- nvinfo : EIATTR_SPARSE_MMA_MASK
	.align		4
.L_1182:
        /*0018*/ 	.byte	0x03, 0x50
        /*001a*/ 	.short	0x0000


	//----- nvinfo : EIATTR_MAXREG_COUNT
	.align		4
        /*001c*/ 	.byte	0x03, 0x1b
        /*001e*/ 	.short	0x00ff


	//----- nvinfo : EIATTR_NUM_BARRIERS
	.align		4
        /*0020*/ 	.byte	0x02, 0x4c
        /*0022*/ 	.byte	0x01
	.zero		1


	//----- nvinfo : EIATTR_MERCURY_ISA_VERSION
	.align		4
        /*0024*/ 	.byte	0x03, 0x5f
        /*0026*/ 	.short	0x0101


	//----- nvinfo : EIATTR_COOP_GROUP_MASK_REGIDS
	.align		4
        /*0028*/ 	.byte	0x04, 0x29
        /*002a*/ 	.short	(.L_1184 - .L_1183)


	//   ....[0]....
.L_1183:
        /*002c*/ 	.word	0xffffffff


	//   ....[1]....
        /*0030*/ 	.word	0xffffffff


	//   ....[2]....
        /*0034*/ 	.word	0xffffffff


	//   ....[3]....
        /*0038*/ 	.word	0xffffffff


	//   ....[4]....
        /*003c*/ 	.word	0xffffffff


	//   ....[5]....
        /*0040*/ 	.word	0xffffffff


	//   ....[6]....
        /*0044*/ 	.word	0xffffffff


	//   ....[7]....
        /*0048*/ 	.word	0xffffffff


	//   ....[8]....
        /*004c*/ 	.word	0xffffffff


	//   ....[9]....
        /*0050*/ 	.word	0xffffffff


	//   ....[10]....
        /*0054*/ 	.word	0xffffffff


	//   ....[11]....
        /*0058*/ 	.word	0xffffffff


	//   ....[12]....
        /*005c*/ 	.word	0xffffffff


	//   ....[13]....
        /*0060*/ 	.word	0xffffffff


	//   ....[14]....
        /*0064*/ 	.word	0xffffffff


	//   ....[15]....
        /*0068*/ 	.word	0xffffffff


	//----- nvinfo : EIATTR_COOP_GROUP_INSTR_OFFSETS
	.align		4
.L_1184:
        /*006c*/ 	.byte	0x04, 0x28
        /*006e*/ 	.short	(.L_1186 - .L_1185)


	//   ....[0]....
.L_1185:
        /*0070*/ 	.word	0x000061f0


	//   ....[1]....
        /*0074*/ 	.word	0x00006210


	//   ....[2]....
        /*0078*/ 	.word	0x000062c0


	//   ....[3]....
        /*007c*/ 	.word	0x000062d0


	//   ....[4]....
        /*0080*/ 	.word	0x0000a3e0


	//   ....[5]....
        /*0084*/ 	.word	0x0000a410


	//   ....[6]....
        /*0088*/ 	.word	0x0000a490


	//   ....[7]....
        /*008c*/ 	.word	0x0000a4a0


	//   ....[8]....
        /*0090*/ 	.word	0x0000ec90


	//   ....[9]....
        /*0094*/ 	.word	0x0000ed10


	//   ....[10]....
        /*0098*/ 	.word	0x0000ed30


	//   ....[11]....
        /*009c*/ 	.word	0x0000ed50


	//   ....[12]....
        /*00a0*/ 	.word	0x00010490


	//   ....[13]....
        /*00a4*/ 	.word	0x000104d0


	//   ....[14]....
        /*00a8*/ 	.word	0x00010550


	//   ....[15]....
        /*00ac*/ 	.word	0x00010570


	//----- nvinfo : EIATTR_VRC_CTA_INIT_COUNT
	.align		4
.L_1186:
        /*00b0*/ 	.byte	0x02, 0x4a
	.zero		1
	.zero		1


	//----- nvinfo : EIATTR_EXIT_INSTR_OFFSETS
	.align		4
        /*00b4*/ 	.byte	0x04, 0x1c
        /*00b6*/ 	.short	(.L_1188 - .L_1187)


	//   ....[0]....
.L_1187:
        /*00b8*/ 	.word	0x000004c0


	//   ....[1]....
        /*00bc*/ 	.word	0x00000f10


	//   ....[2]....
        /*00c0*/ 	.word	0x00000f40


	//   ....[3]....
        /*00c4*/ 	.word	0x00011b50


	//   ....[4]....
        /*00c8*/ 	.word	0x00011c70


	//   ....[5]....
        /*00cc*/ 	.word	0x00011c90


	//----- nvinfo : EIATTR_CRS_STACK_SIZE
	.align		4
.L_1188:
        /*00d0*/ 	.byte	0x04, 0x1e
        /*00d2*/ 	.short	(.L_1190 - .L_1189)
.L_1189:
        /*00d4*/ 	.word	0x00000000


	//----- nvinfo : EIATTR_CBANK_PARAM_SIZE
	.align		4
.L_1190:
        /*00d8*/ 	.byte	0x03, 0x19
        /*00da*/ 	.short	0x01d0


	//----- nvinfo : EIATTR_PARAM_CBANK
	.align		4
        /*00dc*/ 	.byte	0x04, 0x0a
        /*00de*/ 	.short	(.L_1192 - .L_1191)
	.align		4
.L_1191:
        /*00e0*/ 	.word	index@(.nv.constant0._ZN5flash24flash_fwd_splitkv_kernelI23Flash_fwd_kernel_traitsILi192ELi64ELi64ELi4ELb0ELb0EN7cutlass6half_tE19Flash_kernel_traitsILi192ELi64ELi64ELi4ES3_EELb0ELb1ELb1ELb0ELb0ELb0ELb0ELb0EEEvNS_16Flash_fwd_paramsE)
        /*00e4*/ 	.short	0x0380
        /*00e6*/ 	.short	0x01d0


	//----- nvinfo : EIATTR_SW_WAR
	.align		4
.L_1192:
        /*00e8*/ 	.byte	0x04, 0x36
        /*00ea*/ 	.short	(.L_1194 - .L_1193)
.L_1193:
        /*00ec*/ 	.word	0x00000008
.L_1194:


//--------------------- .nv.info._ZN5flash24flash_fwd_splitkv_kernelI23Flash_fwd_kernel_traitsILi192ELi64ELi64ELi4ELb0ELb0EN7cutlass6half_tE19Flash_kernel_traitsILi192ELi64ELi64ELi4ES3_EELb0ELb1ELb1ELb0ELb0ELb1ELb0ELb0EEEvNS_16Flash_fwd_paramsE --------------------------
	.section	.nv.info._ZN5flash24flash_fwd_splitkv_kernelI23Flash_fwd_kernel_traitsILi192ELi64ELi64ELi4ELb0ELb0EN7cutlass6half_tE19Flash_kernel_traitsILi192ELi64ELi64ELi4ES3_EELb0ELb1ELb1ELb0ELb0ELb1ELb0ELb0EEEvNS_16Flash_fwd_paramsE,"",@"SHT_CUDA_INFO"
	.sectionflags	@""
	.align	4


	//----- nvinfo : EIATTR_CUDA_API_VERSION
	.align		4
        /*0000*/ 	.byte	0x04, 0x37
        /*0002*/ 	.short	(.L_1196 - .L_1195)
.L_1195:
        /*0004*/ 	.word	0x00000082


	//----- nvinfo : EIATTR_KPARAM_INFO
	.align		4
.L_1196:
        /*0008*/ 	.byte	0x04, 0x17
        /*000a*/ 	.short	(.L_1198 - .L_1197)
.L_1197:
        /*000c*/ 	.word	0x00000000
        /*0010*/ 	.short	0x0000
        /*0012*/ 	.short	0x0000
        /*0014*/ 	.byte	0x00, 0xf0, 0x41, 0x07


	//----- nvinfo : EIATTR_SPARSE_MMA_MASK
	.align		4
.L_1198:
        /*0018*/ 	.byte	0x03, 0x50
        /*001a*/ 	.short	0x0000


	//----- nvinfo : EIATTR_MAXREG_COUNT
	.align		4
        /*001c*/ 	.byte	0x03, 0x1b
        /*001e*/ 	.short	0x00ff


	//----- nvinfo : EIATTR_NUM_BARRIERS
	.align		4
        /*0020*/ 	.byte	0x02, 0x4c
        /*0022*/ 	.byte	0x01
	.zero		1


	//----- nvinfo : EIATTR_MERCURY_ISA_VERSION
	.align		4
        /*0024*/ 	.byte	0x03, 0x5f
        /*0026*/ 	.short	0x0101


	//----- nvinfo : EIATTR_COOP_GROUP_MASK_REGIDS
	.align		4
        /*0028*/ 	.byte	0x04, 0x29
        /*002a*/ 	.short	(.L_1200 - .L_1199)


	//   ....[0]....
.L_1199:
        /*002c*/ 	.word	0xffffffff


	//   ....[1]....
        /*0030*/ 	.word	0xffffffff


	//   ....[2]....
        /*0034*/ 	.word	0xffffffff


	//   ....[3]....
        /*0038*/ 	.word	0xffffffff


	//   ....[4]....
        /*003c*/ 	.word	0xffffffff


	//   ....[5]....
        /*0040*/ 	.word	0xffffffff


	//   ....[6]....
        /*0044*/ 	.word	0xffffffff


	//   ....[7]....
        /*0048*/ 	.word	0xffffffff


	//   ....[8]....
        /*004c*/ 	.word	0xffffffff


	//   ....[9]....
        /*0050*/ 	.word	0xffffffff


	//   ....[10]....
        /*0054*/ 	.word	0xffffffff


	//   ....[11]....
        /*0058*/ 	.word	0xffffffff


	//   ....[12]....
        /*005c*/ 	.word	0xffffffff


	//   ....[13]....
        /*0060*/ 	.word	0xffffffff


	//   ....[14]....
        /*0064*/ 	.word	0xffffffff


	//   ....[15]....
        /*0068*/ 	.word	0xffffffff


	//----- nvinfo : EIATTR_COOP_GROUP_INSTR_OFFSETS
	.align		4
.L_1200:
        /*006c*/ 	.byte	0x04, 0x28
        /*006e*/ 	.short	(.L_1202 - .L_1201)


	//   ....[0]....
.L_1201:
        /*0070*/ 	.word	0x000066a0


	//   ....[1]....
        /*0074*/ 	.word	0x000066c0


	//   ....[2]....
        /*0078*/ 	.word	0x00006780


	//   ....[3]....
        /*007c*/ 	.word	0x00006790


	//   ....[4]....
        /*0080*/ 	.word	0x0000acf0


	//   ....[5]....
        /*0084*/ 	.word	0x0000ad10


	//   ....[6]....
        /*0088*/ 	.word	0x0000ad80


	//   ....[7]....
        /*008c*/ 	.word	0x0000ad90


	//   ....[8]....
        /*0090*/ 	.word	0x0000f9d0


	//   ....[9]....
        /*0094*/ 	.word	0x0000fa50


	//   ....[10]....
        /*0098*/ 	.word	0x0000fa70


	//   ....[11]....
        /*009c*/ 	.word	0x0000fa90


	//   ....[12]....
        /*00a0*/ 	.word	0x000111d0


	//   ....[13]....
        /*00a4*/ 	.word	0x00011210


	//   ....[14]....
        /*00a8*/ 	.word	0x00011290


	//   ....[15]....
        /*00ac*/ 	.word	0x000112b0


	//----- nvinfo : EIATTR_VRC_CTA_INIT_COUNT
	.align		4
.L_1202:
        /*00b0*/ 	.byte	0x02, 0x4a
	.zero		1
	.zero		1


	//----- nvinfo : EIATTR_EXIT_INSTR_OFFSETS
	.align		4
        /*00b4*/ 	.byte	0x04, 0x1c
        /*00b6*/ 	.short	(.L_1204 - .L_1203)


	//   ....[0]....
.L_1203:
        /*00b8*/ 	.word	0x000004c0


	//   ....[1]....
        /*00bc*/ 	.word	0x00000f10


	//   ....[2]....
        /*00c0*/ 	.word	0x00000f40


	//   ....[3]....
        /*00c4*/ 	.word	0x00012890


	//   ....[4]....
        /*00c8*/ 	.word	0x000129b0


	//   ....[5]....
        /*00cc*/ 	.word	0x000129d0


	//----- nvinfo : EIATTR_CRS_STACK_SIZE
	.align		4
.L_1204:
        /*00d0*/ 	.byte	0x04, 0x1e
        /*00d2*/ 	.short	(.L_1206 - .L_1205)
.L_1205:
        /*00d4*/ 	.word	0x00000000


	//----- nvinfo : EIATTR_CBANK_PARAM_SIZE
	.align		4
.L_1206:
        /*00d8*/ 	.byte	0x03, 0x19
        /*00da*/ 	.short	0x01d0


	//----- nvinfo : EIATTR_PARAM_CBANK
	.align		4
        /*00dc*/ 	.byte	0x04, 0x0a
        /*00de*/ 	.short	(.L_1208 - .L_1207)
	.align		4
.L_1207:
        /*00e0*/ 	.word	index@(.nv.constant0._ZN5flash24flash_fwd_splitkv_kernelI23Flash_fwd_kernel_traitsILi192ELi64ELi64ELi4ELb0ELb0EN7cutlass6half_tE19Flash_kernel_traitsILi192ELi64ELi64ELi4ES3_EELb0ELb1ELb1ELb0ELb0ELb1ELb0ELb0EEEvNS_16Flash_fwd_paramsE)
        /*00e4*/ 	.short	0x0380
        /*00e6*/ 	.short	0x01d0


	//----- nvinfo : EIATTR_SW_WAR
	.align		4
.L_1208:
        /*00e8*/ 	.byte	0x04, 0x36
        /*00ea*/ 	.short	(.L_1210 - .L_1209)
.L_1209:
        /*00ec*/ 	.word	0x00000008
.L_1210:


//--------------------- .nv.info._ZN5flash24flash_fwd_splitkv_kernelI23Flash_fwd_kernel_traitsILi192ELi64ELi64ELi4ELb0ELb0EN7cutlass6half_tE19Flash_kernel_traitsILi192ELi64ELi64ELi4ES3_EELb0ELb1ELb0ELb0ELb1ELb0ELb0ELb1EEEvNS_16Flash_fwd_paramsE --------------------------
	.section	.nv.info._ZN5flash24flash_fwd_splitkv_kernelI23Flash_fwd_kernel_traitsILi192ELi64ELi64ELi4ELb0ELb0EN7cutlass6half_tE19Flash_kernel_traitsILi192ELi64ELi64ELi4ES3_EELb0ELb1ELb0ELb0ELb1ELb0ELb0ELb1EEEvNS_16Flash_fwd_paramsE,"",@"SHT_CUDA_INFO"
	.sectionflags	@""
	.align	4


	//----- nvinfo : EIATTR_CUDA_API_VERSION
	.align		4
        /*0000*/ 	.byte	0x04, 0x37
        /*0002*/ 	.short	(.L_1212 - .L_1211)
.L_1211:
        /*0004*/ 	.word	0x00000082


	//----- nvinfo : EIATTR_KPARAM_INFO
	.align		4
.L_1212:
        /*0008*/ 	.byte	0x04, 0x17
        /*000a*/ 	.short	(.L_1214 - .L_1213)
.L_1213:
        /*000c*/ 	.word	0x00000000
        /*0010*/ 	.short	0x0000
        /*0012*/ 	.short	0x0000
        /*0014*/ 	.byte	0x00, 0xf0, 0x41, 0x07


	//----- nvinfo : EIATTR_SPARSE_MMA_MASK
	.align		4
.L_1214:
        /*0018*/ 	.byte	0x03, 0x50
        /*001a*/ 	.short	0x0000


	//----- nvinfo : EIATTR_MAXREG_COUNT
	.align		4
        /*001c*/ 	.byte	0x03, 0x1b
        /*001e*/ 	.short	0x00ff


	//----- nvinfo : EIATTR_NUM_BARRIERS
	.align		4
        /*0020*/ 	.byte	0x02, 0x4c
        /*0022*/ 	.byte	0x01
	.zero		1


	//----- nvinfo : EIATTR_MERCURY_ISA_VERSION
	.align		4
        /*0024*/ 	.byte	0x03, 0x5f
        /*0026*/ 	.short	0x0101


	//----- nvinfo : EIATTR_COOP_GROUP_MASK_REGIDS
	.align		4
        /*0028*/ 	.byte	0x04, 0x29
        /*002a*/ 	.short	(.L_1216 - .L_1215)


	//   ....[0]....
.L_1215:
        /*002c*/ 	.word	0xffffffff


	//   ....[1]....
        /*0030*/ 	.word	0xffffffff


	//   ....[2]....
        /*0034*/ 	.word	0xffffffff


	//   ....[3]....
        /*0038*/ 	.word	0xffffffff


	//   ....[4]....
        /*003c*/ 	.word	0xffffffff


	//   ....[5]....
        /*0040*/ 	.word	0xffffffff


	//   ....[6]....
        /*0044*/ 	.word	0xffffffff


	//   ....[7]....
        /*0048*/ 	.word	0xffffffff


	//   ....[8]....
        /*004c*/ 	.word	0xffffffff


	//   ....[9]....
        /*0050*/ 	.word	0xffffffff


	//   ....[10]....
        /*0054*/ 	.word	0xffffffff


	//   ....[11]....
        /*0058*/ 	.word	0xffffffff


	//   ....[12]....
        /*005c*/ 	.word	0xffffffff


	//   ....[13]....
        /*0060*/ 	.word	0xffffffff


	//   ....[14]....
        /*0064*/ 	.word	0xffffffff


	//   ....[15]....
        /*0068*/ 	.word	0xffffffff


	//----- nvinfo : EIATTR_COOP_GROUP_INSTR_OFFSETS
	.align		4
.L_1216:
        /*006c*/ 	.byte	0x04, 0x28
        /*006e*/ 	.short	(.L_1218 - .L_1217)


	//   ....[0]....
.L_1217:
        /*0070*/ 	.word	0x00013030


	//   ....[1]....
        /*0074*/ 	.word	0x00013150


	//   ....[2]....
        /*0078*/ 	.word	0x00013160


	//   ....[3]....
        /*007c*/ 	.word	0x000131b0


	//   ....[4]....
        /*0080*/ 	.word	0x000163b0


	//   ....[5]....
        /*0084*/ 	.word	0x00016460


	//   ....[6]....
        /*0088*/ 	.word	0x00016490


	//   ....[7]....
        /*008c*/ 	.word	0x000164b0


	//   ....[8]....
        /*0090*/ 	.word	0x0001a060


	//   ....[9]....
        /*0094*/ 	.word	0x0001a0e0


	//   ....[10]....
        /*0098*/ 	.word	0x0001a100


	//   ....[11]....
        /*009c*/ 	.word	0x0001a120


	//   ....[12]....
        /*00a0*/ 	.word	0x0001b870


	//   ....[13]....
        /*00a4*/ 	.word	0x0001b8b0


	//   ....[14]....
        /*00a8*/ 	.word	0x0001b920


	//   ....[15]....
        /*00ac*/ 	.word	0x0001b930


	//----- nvinfo : EIATTR_VRC_CTA_INIT_COUNT
	.align		4
.L_1218:
        /*00b0*/ 	.byte	0x02, 0x4a
	.zero		1
	.zero		1


	//----- nvinfo : EIATTR_EXIT_INSTR_OFFSETS
	.align		4
        /*00b4*/ 	.byte	0x04, 0x1c
        /*00b6*/ 	.short	(.L_1220 - .L_1219)


	//   ....[0]....
.L_1219:
        /*00b8*/ 	.word	0x00000340


	//   ....[1]....
        /*00bc*/ 	.word	0x00000c30


	//   ....[2]....
        /*00c0*/ 	.word	0x00000c60


	//   ....[3]....
        /*00c4*/ 	.word	0x0001ce80


	//   ....[4]....
        /*00c8*/ 	.word	0x0001cf70


	//----- nvinfo : EIATTR_CRS_STACK_SIZE
	.align		4
.L_1220:
        /*00cc*/ 	.byte	0x04, 0x1e
        /*00ce*/ 	.short	(.L_1222 - .L_1221)
.L_1221:
        /*00d0*/ 	.word	0x00000000


	//----- nvinfo : EIATTR_CBANK_PARAM_SIZE
	.align		4
.L_1222:
        /*00d4*/ 	.byte	0x03, 0x19
        /*00d6*/ 	.short	0x01d0


	//----- nvinfo : EIATTR_PARAM_CBANK
	.align		4
        /*00d8*/ 	.byte	0x04, 0x0a
        /*00da*/ 	.short	(.L_1224 - .L_1223)
	.align		4
.L_1223:
        /*00dc*/ 	.word	index@(.nv.constant0._ZN5flash24flash_fwd_splitkv_kernelI23Flash_fwd_kernel_traitsILi192ELi64ELi64ELi4ELb0ELb0EN7cutlass6half_tE19Flash_kernel_traitsILi192ELi64ELi64ELi4ES3_EELb0ELb1ELb0ELb0ELb1ELb0ELb0ELb1EEEvNS_16Flash_fwd_paramsE)
        /*00e0*/ 	.short	0x0380
        /*00e2*/ 	.short	0x01d0


	//----- nvinfo : EIATTR_SW_WAR
	.align		4
.L_1224:
        /*00e4*/ 	.byte	0x04, 0x36
        /*00e6*/ 	.short	(.L_1226 - .L_1225)
.L_1225:
        /*00e8*/ 	.word	0x00000008
.L_1226:


//--------------------- .nv.info._ZN5flash24flash_fwd_splitkv_kernelI23Flash_fwd_kernel_traitsILi192ELi64ELi64ELi4ELb0ELb0EN7cutlass6half_tE19Flash_kernel_traitsILi192ELi64ELi64ELi4ES3_EELb0ELb1ELb0ELb0ELb1ELb1ELb0ELb1EEEvNS_16Flash_fwd_paramsE --------------------------
	.section	.nv.info._ZN5flash24flash_fwd_splitkv_kernelI23Flash_fwd_kernel_traitsILi192ELi64ELi64ELi4ELb0ELb0EN7cutlass6half_tE19Flash_kernel_traitsILi192ELi64ELi64ELi4ES3_EELb0ELb1ELb0ELb0ELb1ELb1ELb0ELb1EEEvNS_16Flash_fwd_paramsE,"",@"SHT_CUDA_INFO"
	.sectionflags	@""
	.align	4


	//----- nvinfo : EIATTR_CUDA_API_VERSION
	.align		4
        /*0000*/ 	.byte	0x04, 0x37
        /*0002*/ 	.short	(.L_1228 - .L_1227)
.L_1227:
        /*0004*/ 	.word	0x00000082


	//----- nvinfo : EIATTR_KPARAM_INFO
	.align		4
.L_1228:
        /*0008*/ 	.byte	0x04, 0x17
        /*000a*/ 	.short	(.L_1230 - .L_1229)
.L_1229:
        /*000c*/ 	.word	0x00000000
        /*0010*/ 	.short	0x0000
        /*0012*/ 	.short	0x0000
        /*0014*/ 	.byte	0x00, 0xf0, 0x41, 0x07


	//----- nvinfo : EIATTR_SPARSE_MMA_MASK
	.align		4
.L_1230:
        /*0018*/ 	.byte	0x03, 0x50
        /*001a*/ 	.short	0x0000


	//----- nvinfo : EIATTR_MAXREG_COUNT
	.align		4
        /*001c*/ 	.byte	0x03, 0x1b
        /*001e*/ 	.short	0x00ff


	//----- nvinfo : EIATTR_NUM_BARRIERS
	.align		4
        /*0020*/ 	.byte	0x02, 0x4c
        /*0022*/ 	.byte	0x01
	.zero		1


	//----- nvinfo : EIATTR_MERCURY_ISA_VERSION
	.align		4
        /*0024*/ 	.byte	0x03, 0x5f
        /*0026*/ 	.short	0x0101


	//----- nvinfo : EIATTR_COOP_GROUP_MASK_REGIDS
	.align		4
        /*0028*/ 	.byte	0x04, 0x29
        /*002a*/ 	.short	(.L_1232 - .L_1231)


	//   ....[0]....
.L_1231:
        /*002c*/ 	.word	0xffffffff


	//   ....[1]....
        /*0030*/ 	.word	0xffffffff


	//   ....[2]....
        /*0034*/ 	.word	0xffffffff


	//   ....[3]....
        /*0038*/ 	.word	0xffffffff


	//   ....[4]....
        /*003c*/ 	.word	0xffffffff


	//   ....[5]....
        /*0040*/ 	.word	0xffffffff


	//   ....[6]....
        /*0044*/ 	.word	0xffffffff


	//   ....[7]....
        /*0048*/ 	.word	0xffffffff


	//   ....[8]....
        /*004c*/ 	.word	0xffffffff


	//   ....[9]....
        /*0050*/ 	.word	0xffffffff


	//   ....[10]....
        /*0054*/ 	.word	0xffffffff


	//   ....[11]....
        /*0058*/ 	.word	0xffffffff


	//   ....[12]....
        /*005c*/ 	.word	0xffffffff


	//   ....[13]....
        /*0060*/ 	.word	0xffffffff


	//   ....[14]....
        /*0064*/ 	.word	0xffffffff


	//   ....[15]....
        /*0068*/ 	.word	0xffffffff


	//----- nvinfo : EIATTR_COOP_GROUP_INSTR_OFFSETS
	.align		4
.L_1232:
        /*006c*/ 	.byte	0x04, 0x28
        /*006e*/ 	.short	(.L_1234 - .L_1233)


	//   ....[0]....
.L_1233:
        /*0070*/ 	.word	0x000133a0


	//   ....[1]....
        /*0074*/ 	.word	0x00013530


	//   ....[2]....
        /*0078*/ 	.word	0x00013540


	//   ....[3]....
        /*007c*/ 	.word	0x00013590


	//   ....[4]....
        /*0080*/ 	.word	0x00016bf0


	//   ....[5]....
        /*0084*/ 	.word	0x00016c60


	//   ....[6]....
        /*0088*/ 	.word	0x00016c80


	//   ....[7]....
        /*008c*/ 	.word	0x00016ca0


	//   ....[8]....
        /*0090*/ 	.word	0x0001ac30


	//   ....[9]....
        /*0094*/ 	.word	0x0001acb0


	//   ....[10]....
        /*0098*/ 	.word	0x0001acd0


	//   ....[11]....
        /*009c*/ 	.word	0x0001acf0


	//   ....[12]....
        /*00a0*/ 	.word	0x0001c440


	//   ....[13]....
        /*00a4*/ 	.word	0x0001c480


	//   ....[14]....
        /*00a8*/ 	.word	0x0001c4f0


	//   ....[15]....
        /*00ac*/ 	.word	0x0001c500


	//----- nvinfo : EIATTR_VRC_CTA_INIT_COUNT
	.align		4
.L_1234:
        /*00b0*/ 	.byte	0x02, 0x4a
	.zero		1
	.zero		1


	//----- nvinfo : EIATTR_EXIT_INSTR_OFFSETS
	.align		4
        /*00b4*/ 	.byte	0x04, 0x1c
        /*00b6*/ 	.short	(.L_1236 - .L_1235)


	//   ....[0]....
.L_1235:
        /*00b8*/ 	.word	0x00000340


	//   ....[1]....
        /*00bc*/ 	.word	0x00000c30


	//   ....[2]....
        /*00c0*/ 	.word	0x00000c60


	//   ....[3]....
        /*00c4*/ 	.word	0x0001da50


	//   ....[4]....
        /*00c8*/ 	.word	0x0001db40


	//----- nvinfo : EIATTR_CRS_STACK_SIZE
	.align		4
.L_1236:
        /*00cc*/ 	.byte	0x04, 0x1e
        /*00ce*/ 	.short	(.L_1238 - .L_1237)
.L_1237:
        /*00d0*/ 	.word	0x00000000


	//----- nvinfo : EIATTR_CBANK_PARAM_SIZE
	.align		4
.L_1238:
        /*00d4*/ 	.byte	0x03, 0x19
        /*00d6*/ 	.short	0x01d0


	//----- nvinfo : EIATTR_PARAM_CBANK
	.align		4
        /*00d8*/ 	.byte	0x04, 0x0a
        /*00da*/ 	.short	(.L_1240 - .L_1239)
	.align		4
.L_1239:
        /*00dc*/ 	.word	index@(.nv.constant0._ZN5flash24flash_fwd_splitkv_kernelI23Flash_fwd_kernel_traitsILi192ELi64ELi64ELi4ELb0ELb0EN7cutlass6half_tE19Flash_kernel_traitsILi192ELi64ELi64ELi4ES3_EELb0ELb1ELb0ELb0ELb1ELb1ELb0ELb1EEEvNS_16Flash_fwd_paramsE)
        /*00e0*/ 	.short	0x0380
        /*00e2*/ 	.short	0x01d0


	//----- nvinfo : EIATTR_SW_WAR
	.align		4
.L_1240:
        /*00e4*/ 	.byte	0x04, 0x36
        /*00e6*/ 	.short	(.L_1242 - .L_1241)
.L_1241:
        /*00e8*/ 	.word	0x00000008
.L_1242:


//--------------------- .nv.info._ZN5flash24flash_fwd_splitkv_kernelI23Flash_fwd_kernel_traitsILi192ELi64ELi64ELi4ELb0ELb0EN7cutlass6half_tE19Flash_kernel_traitsILi192ELi64ELi64ELi4ES3_EELb0ELb1ELb1ELb0ELb0ELb0ELb0ELb1EEEvNS_16Flash_fwd_paramsE --------------------------
	.section	.nv.info._ZN5flash24flash_fwd_splitkv_kernelI23Flash_fwd_kernel_traitsILi192ELi64ELi64ELi4ELb0ELb0EN7cutlass6half_tE19Flash_kernel_traitsILi192ELi64ELi64ELi4ES3_EELb0ELb1ELb1ELb0ELb0ELb0ELb0ELb1EEEvNS_16Flash_fwd_paramsE,"",@"SHT_CUDA_INFO"
	.sectionflags	@""
	.align	4


	//----- nvinfo : EIATTR_CUDA_API_VERSION
	.align		4
        /*0000*/ 	.byte	0x04, 0x37
        /*0002*/ 	.short	(.L_1244 - .L_1243)
.L_1243:
        /*0004*/ 	.word	0x00000082


	//----- nvinfo : EIATTR_KPARAM_INFO
	.align		4
.L_1244:
        /*0008*/ 	.byte	0x04, 0x17
        /*000a*/ 	.short	(.L_1246 - .L_1245)
.L_1245:
        /*000c*/ 	.word	0x00000000
        /*0010*/ 	.short	0x0000
        /*0012*/ 	.short	0x0000
        /*0014*/ 	.byte	0x00, 0xf0, 0x41, 0x07


	//----- nvinfo : EIATTR_SPARSE_MMA_MASK
	.align		4
.L_1246:
        /*0018*/ 	.byte	0x03, 0x50
        /*001a*/ 	.short	0x0000


	//----- nvinfo : EIATTR_MAXREG_COUNT
	.align		4
        /*001c*/ 	.byte	0x03, 0x1b
        /*001e*/ 	.short	0x00ff


	//----- nvinfo : EIATTR_NUM_BARRIERS
	.align		4
        /*0020*/ 	.byte	0x02, 0x4c
        /*0022*/ 	.byte	0x01
	.zero		1


	//----- nvinfo : EIATTR_MERCURY_ISA_VERSION
	.align		4
        /*0024*/ 	.byte	0x03, 0x5f
        /*0026*/ 	.short	0x0101


	//----- nvinfo : EIATTR_COOP_GROUP_MASK_REGIDS
	.align		4
        /*0028*/ 	.byte	0x04, 0x29
        /*002a*/ 	.short	(.L_1248 - .L_1247)


	//   ....[0]....
.L_1247:
        /*002c*/ 	.word	0xffffffff


	//   ....[1]....
        /*0030*/ 	.word	0xffffffff


	//   ....[2]....
        /*0034*/ 	.word	0xffffffff


	//   ....[3]....
        /*0038*/ 	.word	0xffffffff


	//   ....[4]....
        /*003c*/ 	.word	0xffffffff


	//   ....[5]....
        /*0040*/ 	.word	0xffffffff


	//   ....[6]....
        /*0044*/ 	.word	0xffffffff


	//   ....[7]....
        /*0048*/ 	.word	0xffffffff


	//   ....[8]....
        /*004c*/ 	.word	0xffffffff


	//   ....[9]....
        /*0050*/ 	.word	0xffffffff


	//   ....[10]....
        /*0054*/ 	.word	0xffffffff


	//   ....[11]....
        /*0058*/ 	.word	0xffffffff


	//   ....[12]....
        /*005c*/ 	.word	0xffffffff


	//   ....[13]....
        /*0060*/ 	.word	0xffffffff


	//   ....[14]....
        /*0064*/ 	.word	0xffffffff


	//   ....[15]....
        /*0068*/ 	.word	0xffffffff


	//----- nvinfo : EIATTR_COOP_GROUP_INSTR_OFFSETS
	.align		4
.L_1248:
        /*006c*/ 	.byte	0x04, 0x28
        /*006e*/ 	.short	(.L_1250 - .L_1249)


	//   ....[0]....
.L_1249:
        /*0070*/ 	.word	0x00016190


	//   ....[1]....
        /*0074*/ 	.word	0x000161b0


	//   ....[2]....
        /*0078*/ 	.word	0x00016250


	//   ....[3]....
        /*007c*/ 	.word	0x00016260


	//   ....[4]....
        /*0080*/ 	.word	0x0001a3c0


	//   ....[5]....
        /*0084*/ 	.word	0x0001a3f0


	//   ....[6]....
        /*0088*/ 	.word	0x0001a470


	//   ....[7]....
        /*008c*/ 	.word	0x0001a480


	//   ....[8]....
        /*0090*/ 	.word	0x0001ec30


	//   ....[9]....
        /*0094*/ 	.word	0x0001ecb0


	//   ....[10]....
        /*0098*/ 	.word	0x0001ecd0


	//   ....[11]....
        /*009c*/ 	.word	0x0001ecf0


	//   ....[12]....
        /*00a0*/ 	.word	0x00020430


	//   ....[13]....
        /*00a4*/ 	.word	0x00020470


	//   ....[14]....
        /*00a8*/ 	.word	0x00020530


	//   ....[15]....
        /*00ac*/ 	.word	0x00020550


	//----- nvinfo : EIATTR_VRC_CTA_INIT_COUNT
	.align		4
.L_1250:
        /*00b0*/ 	.byte	0x02, 0x4a
	.zero		1
	.zero		1


	//----- nvinfo : EIATTR_EXIT_INSTR_OFFSETS
	.align		4
        /*00b4*/ 	.byte	0x04, 0x1c
        /*00b6*/ 	.short	(.L_1252 - .L_1251)


	//   ....[0]....
.L_1251:
        /*00b8*/ 	.word	0x000004c0


	//   ....[1]....
        /*00bc*/ 	.word	0x00000f30


	//   ....[2]....
        /*00c0*/ 	.word	0x00000f60


	//   ....[3]....
        /*00c4*/ 	.word	0x00021b50


	//   ....[4]....
        /*00c8*/ 	.word	0x00021c80


	//   ....[5]....
        /*00cc*/ 	.word	0x00021ca0


	//----- nvinfo : EIATTR_CRS_STACK_SIZE
	.align		4
.L_1252:
        /*00d0*/ 	.byte	0x04, 0x1e
        /*00d2*/ 	.short	(.L_1254 - .L_1253)
.L_1253:
        /*00d4*/ 	.word	0x00000000


	//----- nvinfo : EIATTR_CBANK_PARAM_SIZE
	.align		4
.L_1254:
        /*00d8*/ 	.byte	0x03, 0x19
        /*00da*/ 	.short	0x01d0


	//----- nvinfo : EIATTR_PARAM_CBANK
	.align		4
        /*00dc*/ 	.byte	0x04, 0x0a
        /*00de*/ 	.short	(.L_1256 - .L_1255)
	.align		4
.L_1255:
        /*00e0*/ 	.word	index@(.nv.constant0._ZN5flash24flash_fwd_splitkv_kernelI23Flash_fwd_kernel_traitsILi192ELi64ELi64ELi4ELb0ELb0EN7cutlass6half_tE19Flash_kernel_traitsILi192ELi64ELi64ELi4ES3_EELb0ELb1ELb1ELb0ELb0ELb0ELb0ELb1EEEvNS_16Flash_fwd_paramsE)
        /*00e4*/ 	.short	0x0380
        /*00e6*/ 	.short	0x01d0


	//----- nvinfo : EIATTR_SW_WAR
	.align		4
.L_1256:
        /*00e8*/ 	.byte	0x04, 0x36
        /*00ea*/ 	.short	(.L_1258 - .L_1257)
.L_1257:
        /*00ec*/ 	.word	0x00000008
.L_1258:


//--------------------- .nv.info._ZN5flash24flash_fwd_splitkv_kernelI23Flash_fwd_kernel_traitsILi192ELi64ELi64ELi4ELb0ELb0EN7cutlass6half_tE19Flash_kernel_traitsILi192ELi64ELi64ELi4ES3_EELb0ELb1ELb1ELb0ELb0ELb1ELb0ELb1EEEvNS_16Flash_fwd_paramsE --------------------------
	.section	.nv.info._ZN5flash24flash_fwd_splitkv_kernelI23Flash_fwd_kernel_traitsILi192ELi64ELi64ELi4ELb0ELb0EN7cutlass6half_tE19Flash_kernel_traitsILi192ELi64ELi64ELi4ES3_EELb0ELb1ELb1ELb0ELb0ELb1ELb0ELb1EEEvNS_16Flash_fwd_paramsE,"",@"SHT_CUDA_INFO"
	.sectionflags	@""
	.align	4


	//----- nvinfo : EIATTR_CUDA_API_VERSION
	.align		4
        /*0000*/ 	.byte	0x04, 0x37
        /*0002*/ 	.short	(.L_1260 - .L_1259)
.L_1259:
        /*0004*/ 	.word	0x00000082


	//----- nvinfo : EIATTR_KPARAM_INFO
	.align		4
.L_1260:
        /*0008*/ 	.byte	0x04, 0x17
        /*000a*/ 	.short	(.L_1262 - .L_1261)
.L_1261:
        /*000c*/ 	.word	0x00000000
        /*0010*/ 	.short	0x0000
        /*0012*/ 	.short	0x0000
        /*0014*/ 	.byte	0x00, 0xf0, 0x41, 0x07


	//----- nvinfo : EIATTR_SPARSE_MMA_MASK
	.align		4
.L_1262:
        /*0018*/ 	.byte	0x03, 0x50
        /*001a*/ 	.short	0x0000


	//----- nvinfo : EIATTR_MAXREG_COUNT
	.align		4
        /*001c*/ 	.byte	0x03, 0x1b
        /*001e*/ 	.short	0x00ff


	//----- nvinfo : EIATTR_NUM_BARRIERS
	.align		4
        /*0020*/ 	.byte	0x02, 0x4c
        /*0022*/ 	.byte	0x01
	.zero		1


	//----- nvinfo : EIATTR_MERCURY_ISA_VERSION
	.align		4
        /*0024*/ 	.byte	0x03, 0x5f
        /*0026*/ 	.short	0x0101


	//----- nvinfo : EIATTR_COOP_GROUP_MASK_REGIDS
	.align		4
        /*0028*/ 	.byte	0x04, 0x29
        /*002a*/ 	.short	(.L_1264 - .L_1263)


	//   ....[0]....
.L_1263:
        /*002c*/ 	.word	0xffffffff


	//   ....[1]....
        /*0030*/ 	.word	0xffffffff


	//   ....[2]....
        /*0034*/ 	.word	0xffffffff


	//   ....[3]....
        /*0038*/ 	.word	0xffffffff


	//   ....[4]....
        /*003c*/ 	.word	0xffffffff


	//   ....[5]....
        /*0040*/ 	.word	0xffffffff


	//   ....[6]....
        /*0044*/ 	.word	0xffffffff


	//   ....[7]....
        /*0048*/ 	.word	0xffffffff


	//   ....[8]....
        /*004c*/ 	.word	0xffffffff


	//   ....[9]....
        /*0050*/ 	.word	0xffffffff


	//   ....[10]....
        /*0054*/ 	.word	0xffffffff


	//   ....[11]....
        /*0058*/ 	.word	0xffffffff


	//   ....[12]....
        /*005c*/ 	.word	0xffffffff


	//   ....[13]....
        /*0060*/ 	.word	0xffffffff


	//   ....[14]....
        /*0064*/ 	.word	0xffffffff


	//   ....[15]....
        /*0068*/ 	.word	0xffffffff


	//----- nvinfo : EIATTR_COOP_GROUP_INSTR_OFFSETS
	.align		4
.L_1264:
        /*006c*/ 	.byte	0x04, 0x28
        /*006e*/ 	.short	(.L_1266 - .L_1265)


	//   ....[0]....
.L_1265:
        /*0070*/ 	.word	0x00016650


	//   ....[1]....
        /*0074*/ 	.word	0x00016670


	//   ....[2]....
        /*0078*/ 	.word	0x00016710


	//   ....[3]....
        /*007c*/ 	.word	0x00016720


	//   ....[4]....
        /*0080*/ 	.word	0x0001ad30


	//   ....[5]....
        /*0084*/ 	.word	0x0001ad60


	//   ....[6]....
        /*0088*/ 	.word	0x0001ae00


	//   ....[7]....
        /*008c*/ 	.word	0x0001ae10


	//   ....[8]....
        /*0090*/ 	.word	0x0001fa00


	//   ....[9]....
        /*0094*/ 	.word	0x0001fa80


	//   ....[10]....
        /*0098*/ 	.word	0x0001faa0


	//   ....[11]....
        /*009c*/ 	.word	0x0001fac0


	//   ....[12]....
        /*00a0*/ 	.word	0x00021200


	//   ....[13]....
        /*00a4*/ 	.word	0x00021240


	//   ....[14]....
        /*00a8*/ 	.word	0x00021300


	//   ....[15]....
        /*00ac*/ 	.word	0x00021320


	//----- nvinfo : EIATTR_VRC_CTA_INIT_COUNT
	.align		4
.L_1266:
        /*00b0*/ 	.byte	0x02, 0x4a
	.zero		1
	.zero		1


	//----- nvinfo : EIATTR_EXIT_INSTR_OFFSETS
	.align		4
        /*00b4*/ 	.byte	0x04, 0x1c
        /*00b6*/ 	.short	(.L_1268 - .L_1267)


	//   ....[0]....
.L_1267:
        /*00b8*/ 	.word	0x000004c0


	//   ....[1]....
        /*00bc*/ 	.word	0x00000f30


	//   ....[2]....
        /*00c0*/ 	.word	0x00000f60


	//   ....[3]....
        /*00c4*/ 	.word	0x00022920


	//   ....[4]....
        /*00c8*/ 	.word	0x00022a50


	//   ....[5]....
        /*00cc*/ 	.word	0x00022a70


	//----- nvinfo : EIATTR_CRS_STACK_SIZE
	.align		4
.L_1268:
        /*00d0*/ 	.byte	0x04, 0x1e
        /*00d2*/ 	.short	(.L_1270 - .L_1269)
.L_1269:
        /*00d4*/ 	.word	0x00000000


	//----- nvinfo : EIATTR_CBANK_PARAM_SIZE
	.align		4
.L_1270:
        /*00d8*/ 	.byte	0x03, 0x19
        /*00da*/ 	.short	0x01d0


	//----- nvinfo : EIATTR_PARAM_CBANK
	.align		4
        /*00dc*/ 	.byte	0x04, 0x0a
        /*00de*/ 	.short	(.L_1272 - .L_1271)
	.align		4
.L_1271:
        /*00e0*/ 	.word	index@(.nv.constant0._ZN5flash24flash_fwd_splitkv_kernelI23Flash_fwd_kernel_traitsILi192ELi64ELi64ELi4ELb0ELb0EN7cutlass6half_tE19Flash_kernel_traitsILi192ELi64ELi64ELi4ES3_EELb0ELb1ELb1ELb0ELb0ELb1ELb0ELb1EEEvNS_16Flash_fwd_paramsE)
        /*00e4*/ 	.short	0x0380
        /*00e6*/ 	.short	0x01d0


	//----- nvinfo : EIATTR_SW_WAR
	.align		4
.L_1272:
        /*00e8*/ 	.byte	0x04, 0x36
        /*00ea*/ 	.short	(.L_1274 - .L_1273)
.L_1273:
        /*00ec*/ 	.word	0x00000008
.L_1274:


//--------------------- .nv.info._ZN5flash24flash_fwd_splitkv_kernelI23Flash_fwd_kernel_traitsILi192ELi64ELi64ELi4ELb0ELb0EN7cutlass6half_tE19Flash_kernel_traitsILi192ELi64ELi64ELi4ES3_EELb0ELb1ELb0ELb0ELb1ELb0ELb1ELb0EEEvNS_16Flash_fwd_paramsE --------------------------
	.section	.nv.info._ZN5flash24flash_fwd_splitkv_kernelI23Flash_fwd_kernel_traitsILi192ELi64ELi64ELi4ELb0ELb0EN7cutlass6half_tE19Flash_kernel_traitsILi192ELi64ELi64ELi4ES3_EELb0ELb1ELb0ELb0ELb1ELb0ELb1ELb0EEEvNS_16Flash_fwd_paramsE,"",@"SHT_CUDA_INFO"
	.sectionflags	@""
	.align	4


	//----- nvinfo : EIATTR_CUDA_API_VERSION
	.align		4
        /*0000*/ 	.byte	0x04, 0x37
        /*0002*/ 	.short	(.L_1276 - .L_1275)
.L_1275:
        /*0004*/ 	.word	0x00000082


	//----- nvinfo : EIATTR_KPARAM_INFO
	.align		4
.L_1276:
        /*0008*/ 	.byte	0x04, 0x17
        /*000a*/ 	.short	(.L_1278 - .L_1277)
.L_1277:
        /*000c*/ 	.word	0x00000000
        /*0010*/ 	.short	0x0000
        /*0012*/ 	.short	0x0000
        /*0014*/ 	.byte	0x00, 0xf0, 0x41, 0x07


	//----- nvinfo : EIATTR_SPARSE_MMA_MASK
	.align		4
.L_1278:
        /*0018*/ 	.byte	0x03, 0x50
        /*001a*/ 	.short	0x0000


	//----- nvinfo : EIATTR_MAXREG_COUNT
	.align		4
        /*001c*/ 	.byte	0x03, 0x1b
        /*001e*/ 	.short	0x00ff


	//----- nvinfo : EIATTR_NUM_BARRIERS
	.align		4
        /*0020*/ 	.byte	0x02, 0x4c
        /*0022*/ 	.byte	0x01
	.zero		1


	//----- nvinfo : EIATTR_MERCURY_ISA_VERSION
	.align		4
        /*0024*/ 	.byte	0x03, 0x5f
        /*0026*/ 	.short	0x0101


	//----- nvinfo : EIATTR_COOP_GROUP_MASK_REGIDS
	.align		4
        /*0028*/ 	.byte	0x04, 0x29
        /*002a*/ 	.short	(.L_1280 - .L_1279)


	//   ....[0]....
.L_1279:
        /*002c*/ 	.word	0xffffffff


	//   ....[1]....
        /*0030*/ 	.word	0xffffffff


	//   ....[2]....
        /*0034*/ 	.word	0xffffffff


	//   ....[3]....
        /*0038*/ 	.word	0xffffffff


	//   ....[4]....
        /*003c*/ 	.word	0xffffffff


	//   ....[5]....
        /*0040*/ 	.word	0xffffffff


	//   ....[6]....
        /*0044*/ 	.word	0xffffffff


	//   ....[7]....
        /*0048*/ 	.word	0xffffffff


	//   ....[8]....
        /*004c*/ 	.word	0xffffffff


	//   ....[9]....
        /*0050*/ 	.word	0xffffffff


	//   ....[10]....
        /*0054*/ 	.word	0xffffffff


	//   ....[11]....
        /*0058*/ 	.word	0xffffffff


	//   ....[12]....
        /*005c*/ 	.word	0xffffffff


	//   ....[13]....
        /*0060*/ 	.word	0xffffffff


	//   ....[14]....
        /*0064*/ 	.word	0xffffffff


	//   ....[15]....
        /*0068*/ 	.word	0xffffffff


	//----- nvinfo : EIATTR_COOP_GROUP_INSTR_OFFSETS
	.align		4
.L_1280:
        /*006c*/ 	.byte	0x04, 0x28
        /*006e*/ 	.short	(.L_1282 - .L_1281)


	//   ....[0]....
.L_1281:
        /*0070*/ 	.word	0x000042e0


	//   ....[1]....
        /*0074*/ 	.word	0x00004410


	//   ....[2]....
        /*0078*/ 	.word	0x00004420


	//   ....[3]....
        /*007c*/ 	.word	0x00004470


	//   ....[4]....
        /*0080*/ 	.word	0x00007520


	//   ....[5]....
        /*0084*/ 	.word	0x00007610


	//   ....[6]....
        /*0088*/ 	.word	0x00007650


	//   ....[7]....
        /*008c*/ 	.word	0x000076b0


	//   ....[8]....
        /*0090*/ 	.word	0x0000b1d0


	//   ....[9]....
        /*0094*/ 	.word	0x0000b250


	//   ....[10]....
        /*0098*/ 	.word	0x0000b270


	//   ....[11]....
        /*009c*/ 	.word	0x0000b290


	//   ....[12]....
        /*00a0*/ 	.word	0x0000c9e0


	//   ....[13]....
        /*00a4*/ 	.word	0x0000ca20


	//   ....[14]....
        /*00a8*/ 	.word	0x0000cb10


	//   ....[15]....
        /*00ac*/ 	.word	0x0000cb30


	//----- nvinfo : EIATTR_VRC_CTA_INIT_COUNT
	.align		4
.L_1282:
        /*00b0*/ 	.byte	0x02, 0x4a
	.zero		1
	.zero		1


	//----- nvinfo : EIATTR_EXIT_INSTR_OFFSETS
	.align		4
        /*00b4*/ 	.byte	0x04, 0x1c
        /*00b6*/ 	.short	(.L_1284 - .L_1283)


	//   ....[0]....
.L_1283:
        /*00b8*/ 	.word	0x00000460


	//   ....[1]....
        /*00bc*/ 	.word	0x00000da0


	//   ....[2]....
        /*00c0*/ 	.word	0x00000dd0


	//   ....[3]....
        /*00c4*/ 	.word	0x0000dc10


	//   ....[4]....
        /*00c8*/ 	.word	0x0000dc50


	//----- nvinfo : EIATTR_CRS_STACK_SIZE
	.align		4
.L_1284:
        /*00cc*/ 	.byte	0x04, 0x1e
        /*00ce*/ 	.short	(.L_1286 - .L_1285)
.L_1285:
        /*00d0*/ 	.word	0x00000000


	//----- nvinfo : EIATTR_CBANK_PARAM_SIZE
	.align		4
.L_1286:
        /*00d4*/ 	.byte	0x03, 0x19
        /*00d6*/ 	.short	0x01d0


	//----- nvinfo : EIATTR_PARAM_CBANK
	.align		4
        /*00d8*/ 	.byte	0x04, 0x0a
        /*00da*/ 	.short	(.L_1288 - .L_1287)
	.align		4
.L_1287:
        /*00dc*/ 	.word	index@(.nv.constant0._ZN5flash24flash_fwd_splitkv_kernelI23Flash_fwd_kernel_traitsILi192ELi64ELi64ELi4ELb0ELb0EN7cutlass6half_tE19Flash_kernel_traitsILi192ELi64ELi64ELi4ES3_EELb0ELb1ELb0ELb0ELb1ELb0ELb1ELb0EEEvNS_16Flash_fwd_paramsE)
        /*00e0*/ 	.short	0x0380
        /*00e2*/ 	.short	0x01d0


	//----- nvinfo : EIATTR_SW_WAR
	.align		4
.L_1288:
        /*00e4*/ 	.byte	0x04, 0x36
        /*00e6*/ 	.short	(.L_1290 - .L_1289)
.L_1289:
        /*00e8*/ 	.word	0x00000008
.L_1290:


//--------------------- .nv.info._ZN5flash24flash_fwd_splitkv_kernelI23Flash_fwd_kernel_traitsILi192ELi64ELi64ELi4ELb0ELb0EN7cutlass6half_tE19Flash_kernel_traitsILi192ELi64ELi64ELi4ES3_EELb0ELb1ELb0ELb0ELb1ELb1ELb1ELb0EEEvNS_16Flash_fwd_paramsE --------------------------
	.section	.nv.info._ZN5flash24flash_fwd_splitkv_kernelI23Flash_fwd_kernel_traitsILi192ELi64ELi64ELi4ELb0ELb0EN7cutlass6half_tE19Flash_kernel_traitsILi192ELi64ELi64ELi4ES3_EELb0ELb1ELb0ELb0ELb1ELb1ELb1ELb0EEEvNS_16Flash_fwd_paramsE,"",@"SHT_CUDA_INFO"
	.sectionflags	@""
	.align	4


	//----- nvinfo : EIATTR_CUDA_API_VERSION
	.align		4
        /*0000*/ 	.byte	0x04, 0x37
        /*0002*/ 	.short	(.L_1292 - .L_1291)
.L_1291:
        /*0004*/ 	.word	0x00000082


	//----- nvinfo : EIATTR_KPARAM_INFO
	.align		4
.L_1292:
        /*0008*/ 	.byte	0x04, 0x17
        /*000a*/ 	.short	(.L_1294 - .L_1293)
.L_1293:
        /*000c*/ 	.word	0x00000000
        /*0010*/ 	.short	0x0000
        /*0012*/ 	.short	0x0000
        /*0014*/ 	.byte	0x00, 0xf0, 0x41, 0x07


	//----- nvinfo : EIATTR_SPARSE_MMA_MASK
	.align		4
.L_1294:
        /*0018*/ 	.byte	0x03, 0x50
        /*001a*/ 	.short	0x0000


	//----- nvinfo : EIATTR_MAXREG_COUNT
	.align		4
        /*001c*/ 	.byte	0x03, 0x1b
        /*001e*/ 	.short	0x00ff


	//----- nvinfo : EIATTR_NUM_BARRIERS
	.align		4
        /*0020*/ 	.byte	0x02, 0x4c
        /*0022*/ 	.byte	0x01
	.zero		1


	//----- nvinfo : EIATTR_MERCURY_ISA_VERSION
	.align		4
        /*0024*/ 	.byte	0x03, 0x5f
        /*0026*/ 	.short	0x0101


	//----- nvinfo : EIATTR_COOP_GROUP_MASK_REGIDS
	.align		4
        /*0028*/ 	.byte	0x04, 0x29
        /*002a*/ 	.short	(.L_1296 - .L_1295)


	//   ....[0]....
.L_1295:
        /*002c*/ 	.word	0xffffffff


	//   ....[1]....
        /*0030*/ 	.word	0xffffffff


	//   ....[2]....
        /*0034*/ 	.word	0xffffffff


	//   ....[3]....
        /*0038*/ 	.word	0xffffffff


	//   ....[4]....
        /*003c*/ 	.word	0xffffffff


	//   ....[5]....
        /*0040*/ 	.word	0xffffffff


	//   ....[6]....
        /*0044*/ 	.word	0xffffffff


	//   ....[7]....
        /*0048*/ 	.word	0xffffffff


	//   ....[8]....
        /*004c*/ 	.word	0xffffffff


	//   ....[9]....
        /*0050*/ 	.word	0xffffffff


	//   ....[10]....
        /*0054*/ 	.word	0xffffffff


	//   ....[11]....
        /*0058*/ 	.word	0xffffffff


	//   ....[12]....
        /*005c*/ 	.word	0xffffffff


	//   ....[13]....
        /*0060*/ 	.word	0xffffffff


	//   ....[14]....
        /*0064*/ 	.word	0xffffffff


	//   ....[15]....
        /*0068*/ 	.word	0xffffffff


	//----- nvinfo : EIATTR_COOP_GROUP_INSTR_OFFSETS
	.align		4
.L_1296:
        /*006c*/ 	.byte	0x04, 0x28
        /*006e*/ 	.short	(.L_1298 - .L_1297)


	//   ....[0]....
.L_1297:
        /*0070*/ 	.word	0x00004590


	//   ....[1]....
        /*0074*/ 	.word	0x00004700


	//   ....[2]....
        /*0078*/ 	.word	0x00004710


	//   ....[3]....
        /*007c*/ 	.word	0x00004760


	//   ....[4]....
        /*0080*/ 	.word	0x00007dd0


	//   ....[5]....
        /*0084*/ 	.word	0x00007df0


	//   ....[6]....
        /*0088*/ 	.word	0x00007e70


	//   ....[7]....
        /*008c*/ 	.word	0x00007e80


	//   ....[8]....
        /*0090*/ 	.word	0x0000bdd0


	//   ....[9]....
        /*0094*/ 	.word	0x0000be50


	//   ....[10]....
        /*0098*/ 	.word	0x0000be70


	//   ....[11]....
        /*009c*/ 	.word	0x0000be90


	//   ....[12]....
        /*00a0*/ 	.word	0x0000d5e0


	//   ....[13]....
        /*00a4*/ 	.word	0x0000d620


	//   ....[14]....
        /*00a8*/ 	.word	0x0000d710


	//   ....[15]....
        /*00ac*/ 	.word	0x0000d730


	//----- nvinfo : EIATTR_VRC_CTA_INIT_COUNT
	.align		4
.L_1298:
        /*00b0*/ 	.byte	0x02, 0x4a
	.zero		1
	.zero		1


	//----- nvinfo : EIATTR_EXIT_INSTR_OFFSETS
	.align		4
        /*00b4*/ 	.byte	0x04, 0x1c
        /*00b6*/ 	.short	(.L_1300 - .L_1299)


	//   ....[0]....
.L_1299:
        /*00b8*/ 	.word	0x00000460


	//   ....[1]....
        /*00bc*/ 	.word	0x00000da0


	//   ....[2]....
        /*00c0*/ 	.word	0x00000dd0


	//   ....[3]....
        /*00c4*/ 	.word	0x0000e810


	//   ....[4]....
        /*00c8*/ 	.word	0x0000e850


	//----- nvinfo : EIATTR_CRS_STACK_SIZE
	.align		4
.L_1300:
        /*00cc*/ 	.byte	0x04, 0x1e
        /*00ce*/ 	.short	(.L_1302 - .L_1301)
.L_1301:
        /*00d0*/ 	.word	0x00000000


	//----- nvinfo : EIATTR_CBANK_PARAM_SIZE
	.align		4
.L_1302:
        /*00d4*/ 	.byte	0x03, 0x19
        /*00d6*/ 	.short	0x01d0


	//----- nvinfo : EIATTR_PARAM_CBANK
	.align		4
        /*00d8*/ 	.byte	0x04, 0x0a
        /*00da*/ 	.short	(.L_1304 - .L_1303)
	.align		4
.L_1303:
        /*00dc*/ 	.word	index@(.nv.constant0._ZN5flash24flash_fwd_splitkv_kernelI23Flash_fwd_kernel_traitsILi192ELi64ELi64ELi4ELb0ELb0EN7cutlass6half_tE19Flash_kernel_traitsILi192ELi64ELi64ELi4ES3_EELb0ELb1ELb0ELb0ELb1ELb1ELb1ELb0EEEvNS_16Flash_fwd_paramsE)
        /*00e0*/ 	.short	0x0380
        /*00e2*/ 	.short	0x01d0


	//----- nvinfo : EIATTR_SW_WAR
	.align		4
.L_1304:
        /*00e4*/ 	.byte	0x04, 0x36
        /*00e6*/ 	.short	(.L_1306 - .L_1305)
.L_1305:
        /*00e8*/ 	.word	0x00000008
.L_1306:


//--------------------- .nv.info._ZN5flash24flash_fwd_splitkv_kernelI23Flash_fwd_kernel_traitsILi192ELi64ELi64ELi4ELb0ELb0EN7cutlass6half_tE19Flash_kernel_traitsILi192ELi64ELi64ELi4ES3_EELb0ELb1ELb1ELb0ELb0ELb0ELb1ELb0EEEvNS_16Flash_fwd_paramsE --------------------------
	.section	.nv.info._ZN5flash24flash_fwd_splitkv_kernelI23Flash_fwd_kernel_traitsILi192ELi64ELi64ELi4ELb0ELb0EN7cutlass6half_tE19Flash_kernel_traitsILi192ELi64ELi64ELi4ES3_EELb0ELb1ELb1ELb0ELb0ELb0ELb1ELb0EEEvNS_16Flash_fwd_paramsE,"",@"SHT_CUDA_INFO"
	.sectionflags	@""
	.align	4


	//----- nvinfo : EIATTR_CUDA_API_VERSION
	.align		4
        /*0000*/ 	.byte	0x04, 0x37
        /*0002*/ 	.short	(.L_1308 - .L_1307)
.L_1307:
        /*0004*/ 	.word	0x00000082


	//----- nvinfo : EIATTR_KPARAM_INFO
	.align		4
.L_1308:
        /*0008*/ 	.byte	0x04, 0x17
        /*000a*/ 	.short	(.L_1310 - .L_1309)
.L_1309:
        /*000c*/ 	.word	0x00000000
        /*0010*/ 	.short	0x0000
        /*0012*/ 	.short	0x0000
        /*0014*/ 	.byte	0x00, 0xf0, 0x41, 0x07


	//----- nvinfo : EIATTR_SPARSE_MMA_MASK
	.align		4
.L_1310:
        /*0018*/ 	.byte	0x03, 0x50
        /*001a*/ 	.short	0x0000


	//----- nvinfo : EIATTR_MAXREG_COUNT
	.align		4
        /*001c*/ 	.byte	0x03, 0x1b
        /*001e*/ 	.short	0x00ff


	//----- nvinfo : EIATTR_NUM_BARRIERS
	.align		4
        /*0020*/ 	.byte	0x02, 0x4c
        /*0022*/ 	.byte	0x01
	.zero		1


	//----- nvinfo : EIATTR_MERCURY_ISA_VERSION
	.align		4
        /*0024*/ 	.byte	0x03, 0x5f
        /*0026*/ 	.short	0x0101


	//----- nvinfo : EIATTR_COOP_GROUP_MASK_REGIDS
	.align		4
        /*0028*/ 	.byte	0x04, 0x29
        /*002a*/ 	.short	(.L_1312 - .L_1311)


	//   ....[0]....
.L_1311:
        /*002c*/ 	.word	0xffffffff


	//   ....[1]....
        /*0030*/ 	.word	0xffffffff


	//   ....[2]....
        /*0034*/ 	.word	0xffffffff


	//   ....[3]....
        /*0038*/ 	.word	0xffffffff


	//   ....[4]....
        /*003c*/ 	.word	0xffffffff


	//   ....[5]....
        /*0040*/ 	.word	0xffffffff


	//   ....[6]....
        /*0044*/ 	.word	0xffffffff


	//   ....[7]....
        /*0048*/ 	.word	0xffffffff


	//   ....[8]....
        /*004c*/ 	.word	0xffffffff


	//   ....[9]....
        /*0050*/ 	.word	0xffffffff


	//   ....[10]....
        /*0054*/ 	.word	0xffffffff


	//   ....[11]....
        /*0058*/ 	.word	0xffffffff


	//   ....[12]....
        /*005c*/ 	.word	0xffffffff


	//   ....[13]....
        /*0060*/ 	.word	0xffffffff


	//   ....[14]....
        /*0064*/ 	.word	0xffffffff


	//   ....[15]....
        /*0068*/ 	.word	0xffffffff


	//----- nvinfo : EIATTR_COOP_GROUP_INSTR_OFFSETS
	.align		4
.L_1312:
        /*006c*/ 	.byte	0x04, 0x28
        /*006e*/ 	.short	(.L_1314 - .L_1313)


	//   ....[0]....
.L_1313:
        /*0070*/ 	.word	0x000068a0


	//   ....[1]....
        /*0074*/ 	.word	0x000068c0


	//   ....[2]....
        /*0078*/ 	.word	0x00006970


	//   ....[3]....
        /*007c*/ 	.word	0x00006980


	//   ....[4]....
        /*0080*/ 	.word	0x0000aa10


	//   ....[5]....
        /*0084*/ 	.word	0x0000aa40


	//   ....[6]....
        /*0088*/ 	.word	0x0000aac0


	//   ....[7]....
        /*008c*/ 	.word	0x0000aad0


	//   ....[8]....
        /*0090*/ 	.word	0x0000f290


	//   ....[9]....
        /*0094*/ 	.word	0x0000f310


	//   ....[10]....
        /*0098*/ 	.word	0x0000f330


	//   ....[11]....
        /*009c*/ 	.word	0x0000f350


	//   ....[12]....
        /*00a0*/ 	.word	0x00010a90


	//   ....[13]....
        /*00a4*/ 	.word	0x00010ad0


	//   ....[14]....
        /*00a8*/ 	.word	0x00010c00


	//   ....[15]....
        /*00ac*/ 	.word	0x00010c30


	//----- nvinfo : EIATTR_VRC_CTA_INIT_COUNT
	.align		4
.L_1314:
        /*00b0*/ 	.byte	0x02, 0x4a
	.zero		1
	.zero		1


	//----- nvinfo : EIATTR_EXIT_INSTR_OFFSETS
	.align		4
        /*00b4*/ 	.byte	0x04, 0x1c
        /*00b6*/ 	.short	(.L_1316 - .L_1315)


	//   ....[0]....
.L_1315:
        /*00b8*/ 	.word	0x00000550


	//   ....[1]....
        /*00bc*/ 	.word	0x00001740


	//   ....[2]....
        /*00c0*/ 	.word	0x00001770


	//   ....[3]....
        /*00c4*/ 	.word	0x000123a0


	//   ....[4]....
        /*00c8*/ 	.word	0x00012470


	//   ....[5]....
        /*00cc*/ 	.word	0x000124c0


	//----- nvinfo : EIATTR_CRS_STACK_SIZE
	.align		4
.L_1316:
        /*00d0*/ 	.byte	0x04, 0x1e
        /*00d2*/ 	.short	(.L_1318 - .L_1317)
.L_1317:
        /*00d4*/ 	.word	0x00000000


	//----- nvinfo : EIATTR_CBANK_PARAM_SIZE
	.align		4
.L_1318:
        /*00d8*/ 	.byte	0x03, 0x19
        /*00da*/ 	.short	0x01d0


	//----- nvinfo : EIATTR_PARAM_CBANK
	.align		4
        /*00dc*/ 	.byte	0x04, 0x0a
        /*00de*/ 	.short	(.L_1320 - .L_1319)
	.align		4
.L_1319:
        /*00e0*/ 	.word	index@(.nv.constant0._ZN5flash24flash_fwd_splitkv_kernelI23Flash_fwd_kernel_traitsILi192ELi64ELi64ELi4ELb0ELb0EN7cutlass6half_tE19Flash_kernel_traitsILi192ELi64ELi64ELi4ES3_EELb0ELb1ELb1ELb0ELb0ELb0ELb1ELb0EEEvNS_16Flash_fwd_paramsE)
        /*00e4*/ 	.short	0x0380
        /*00e6*/ 	.short	0x01d0


	//----- nvinfo : EIATTR_SW_WAR
	.align		4
.L_1320:
        /*00e8*/ 	.byte	0x04, 0x36
        /*00ea*/ 	.short	(.L_1322 - .L_1321)
.L_1321:
        /*00ec*/ 	.word	0x00000008
.L_1322:


//--------------------- .nv.info._ZN5flash24flash_fwd_splitkv_kernelI23Flash_fwd_kernel_traitsILi192ELi64ELi64ELi4ELb0ELb0EN7cutlass6half_tE19Flash_kernel_traitsILi192ELi64ELi64ELi4ES3_EELb0ELb1ELb1ELb0ELb0ELb1ELb1ELb0EEEvNS_16Flash_fwd_paramsE --------------------------
	.section	.nv.info._ZN5flash24flash_fwd_splitkv_kernelI23Flash_fwd_kernel_traitsILi192ELi64ELi64ELi4ELb0ELb0EN7cutlass6half_tE19Flash_kernel_traitsILi192ELi64ELi64ELi4ES3_EELb0ELb1ELb1ELb0ELb0ELb1ELb1ELb0EEEvNS_16Flash_fwd_paramsE,"",@"SHT_CUDA_INFO"
	.sectionflags	@""
	.align	4


	//----- nvinfo : EIATTR_CUDA_API_VERSION
	.align		4
        /*0000*/ 	.byte	0x04, 0x37
        /*0002*/ 	.short	(.L_1324 - .L_1323)
.L_1323:
        /*0004*/ 	.word	0x00000082


	//----- nvinfo : EIATTR_KPARAM_INFO
	.align		4
.L_1324:
        /*0008*/ 	.byte	0x04, 0x17
        /*000a*/ 	.short	(.L_1326 - .L_1325)
.L_1325:
        /*000c*/ 	.word	0x00000000
        /*0010*/ 	.short	0x0000
        /*0012*/ 	.short	0x0000
        /*0014*/ 	.byte	0x00, 0xf0, 0x41, 0x07


	//----- nvinfo : EIATTR_SPARSE_MMA_MASK
	.align		4
.L_1326:
        /*0018*/ 	.byte	0x03, 0x50
        /*001a*/ 	.short	0x0000


	//----- nvinfo : EIATTR_MAXREG_COUNT
	.align		4
        /*001c*/ 	.byte	0x03, 0x1b
        /*001e*/ 	.short	0x00ff


	//----- nvinfo : EIATTR_NUM_BARRIERS
	.align		4
        /*0020*/ 	.byte	0x02, 0x4c
        /*0022*/ 	.byte	0x01
	.zero		1


	//----- nvinfo : EIATTR_MERCURY_ISA_VERSION
	.align		4
        /*0024*/ 	.byte	0x03, 0x5f
        /*0026*/ 	.short	0x0101


	//----- nvinfo : EIATTR_COOP_GROUP_MASK_REGIDS
	.align		4
        /*0028*/ 	.byte	0x04, 0x29
        /*002a*/ 	.short	(.L_1328 - .L_1327)


	//   ....[0]....
.L_1327:
        /*002c*/ 	.word	0xffffffff


	//   ....[1]....
        /*0030*/ 	.word	0xffffffff


	//   ....[2]....
        /*0034*/ 	.word	0xffffffff


	//   ....[3]....
        /*0038*/ 	.word	0xffffffff


	//   ....[4]....
        /*003c*/ 	.word	0xffffffff


	//   ....[5]....
        /*0040*/ 	.word	0xffffffff


	//   ....[6]....
        /*0044*/ 	.word	0xffffffff


	//   ....[7]....
        /*0048*/ 	.word	0xffffffff


	//   ....[8]....
        /*004c*/ 	.word	0xffffffff


	//   ....[9]....
        /*0050*/ 	.word	0xffffffff


	//   ....[10]....
        /*0054*/ 	.word	0xffffffff


	//   ....[11]....
        /*0058*/ 	.word	0xffffffff


	//   ....[12]....
        /*005c*/ 	.word	0xffffffff


	//   ....[13]....
        /*0060*/ 	.word	0xffffffff


	//   ....[14]....
        /*0064*/ 	.word	0xffffffff


	//   ....[15]....
        /*0068*/ 	.word	0xffffffff


	//----- nvinfo : EIATTR_COOP_GROUP_INSTR_OFFSETS
	.align		4
.L_1328:
        /*006c*/ 	.byte	0x04, 0x28
        /*006e*/ 	.short	(.L_1330 - .L_1329)


	//   ....[0]....
.L_1329:
        /*0070*/ 	.word	0x00006d60


	//   ....[1]....
        /*0074*/ 	.word	0x00006d80


	//   ....[2]....
        /*0078*/ 	.word	0x00006e30


	//   ....[3]....
        /*007c*/ 	.word	0x00006e40


	//   ....[4]....
        /*0080*/ 	.word	0x0000b310


	//   ....[5]....
        /*0084*/ 	.word	0x0000b340


	//   ....[6]....
        /*0088*/ 	.word	0x0000b3e0


	//   ....[7]....
        /*008c*/ 	.word	0x0000b3f0


	//   ....[8]....
        /*0090*/ 	.word	0x0000ffc0


	//   ....[9]....
        /*0094*/ 	.word	0x00010040


	//   ....[10]....
        /*0098*/ 	.word	0x00010060


	//   ....[11]....
        /*009c*/ 	.word	0x00010080


	//   ....[12]....
        /*00a0*/ 	.word	0x000117c0


	//   ....[13]....
        /*00a4*/ 	.word	0x00011800


	//   ....[14]....
        /*00a8*/ 	.word	0x00011930


	//   ....[15]....
        /*00ac*/ 	.word	0x00011960


	//----- nvinfo : EIATTR_VRC_CTA_INIT_COUNT
	.align		4
.L_1330:
        /*00b0*/ 	.byte	0x02, 0x4a
	.zero		1
	.zero		1


	//----- nvinfo : EIATTR_EXIT_INSTR_OFFSETS
	.align		4
        /*00b4*/ 	.byte	0x04, 0x1c
        /*00b6*/ 	.short	(.L_1332 - .L_1331)


	//   ....[0]....
.L_1331:
        /*00b8*/ 	.word	0x00000570


	//   ....[1]....
        /*00bc*/ 	.word	0x00001760


	//   ....[2]....
        /*00c0*/ 	.word	0x00001790


	//   ....[3]....
        /*00c4*/ 	.word	0x000130d0


	//   ....[4]....
        /*00c8*/ 	.word	0x000131a0


	//   ....[5]....
        /*00cc*/ 	.word	0x000131f0


	//----- nvinfo : EIATTR_CRS_STACK_SIZE
	.align		4
.L_1332:
        /*00d0*/ 	.byte	0x04, 0x1e
        /*00d2*/ 	.short	(.L_1334 - .L_1333)
.L_1333:
        /*00d4*/ 	.word	0x00000000


	//----- nvinfo : EIATTR_CBANK_PARAM_SIZE
	.align		4
.L_1334:
        /*00d8*/ 	.byte	0x03, 0x19
        /*00da*/ 	.short	0x01d0


	//----- nvinfo : EIATTR_PARAM_CBANK
	.align		4
        /*00dc*/ 	.byte	0x04, 0x0a
        /*00de*/ 	.short	(.L_1336 - .L_1335)
	.align		4
.L_1335:
        /*00e0*/ 	.word	index@(.nv.constant0._ZN5flash24flash_fwd_splitkv_kernelI23Flash_fwd_kernel_traitsILi192ELi64ELi64ELi4ELb0ELb0EN7cutlass6half_tE19Flash_kernel_traitsILi192ELi64ELi64ELi4ES3_EELb0ELb1ELb1ELb0ELb0ELb1ELb1ELb0EEEvNS_16Flash_fwd_paramsE)
        /*00e4*/ 	.short	0x0380
        /*00e6*/ 	.short	0x01d0


	//----- nvinfo : EIATTR_SW_WAR
	.align		4
.L_1336:
        /*00e8*/ 	.byte	0x04, 0x36
        /*00ea*/ 	.short	(.L_1338 - .L_1337)
.L_1337:
        /*00ec*/ 	.word	0x00000008
.L_1338:


//--------------------- .nv.info._ZN5flash24flash_fwd_splitkv_kernelI23Flash_fwd_kernel_traitsILi192ELi64ELi64ELi4ELb0ELb0EN7cutlass6half_tE19Flash_kernel_traitsILi192ELi64ELi64ELi4ES3_EELb0ELb1ELb0ELb0ELb1ELb0ELb1ELb1EEEvNS_16Flash_fwd_paramsE --------------------------
	.section	.nv.info._ZN5flash24flash_fwd_splitkv_kernelI23Flash_fwd_kernel_traitsILi192ELi64ELi64ELi4ELb0ELb0EN7cutlass6half_tE19Flash_kernel_traitsILi192ELi64ELi64ELi4ES3_EELb0ELb1ELb0ELb0ELb1ELb0ELb1ELb1EEEvNS_16Flash_fwd_paramsE,"",@"SHT_CUDA_INFO"
	.sectionflags	@""
	.align	4


	//----- nvinfo : EIATTR_CUDA_API_VERSION
	.align		4
        /*0000*/ 	.byte	0x04, 0x37
        /*0002*/ 	.short	(.L_1340 - .L_1339)
.L_1339:
        /*0004*/ 	.word	0x00000082


	//----- nvinfo : EIATTR_KPARAM_INFO
	.align		4
.L_1340:
        /*0008*/ 	.byte	0x04, 0x17
        /*000a*/ 	.short	(.L_1342 - .L_1341)
.L_1341:
        /*000c*/ 	.word	0x00000000
        /*0010*/ 	.short	0x0000
        /*0012*/ 	.short	0x0000
        /*0014*/ 	.byte	0x00, 0xf0, 0x41, 0x07


	//----- nvinfo : EIATTR_SPARSE_MMA_MASK
	.align		4
.L_1342:
        /*0018*/ 	.byte	0x03, 0x50
        /*001a*/ 	.short	0x0000


	//----- nvinfo : EIATTR_MAXREG_COUNT
	.align		4
        /*001c*/ 	.byte	0x03, 0x1b
        /*001e*/ 	.short	0x00ff


	//----- nvinfo : EIATTR_NUM_BARRIERS
	.align		4
        /*0020*/ 	.byte	0x02, 0x4c
        /*0022*/ 	.byte	0x01
	.zero		1


	//----- nvinfo : EIATTR_MERCURY_ISA_VERSION
	.align		4
        /*0024*/ 	.byte	0x03, 0x5f
        /*0026*/ 	.short	0x0101


	//----- nvinfo : EIATTR_COOP_GROUP_MASK_REGIDS
	.align		4
        /*0028*/ 	.byte	0x04, 0x29
        /*002a*/ 	.short	(.L_1344 - .L_1343)


	//   ....[0]....
.L_1343:
        /*002c*/ 	.word	0xffffffff


	//   ....[1]....
        /*0030*/ 	.word	0xffffffff


	//   ....[2]....
        /*0034*/ 	.word	0xffffffff


	//   ....[3]....
        /*0038*/ 	.word	0xffffffff


	//   ....[4]....
        /*003c*/ 	.word	0xffffffff


	//   ....[5]....
        /*0040*/ 	.word	0xffffffff


	//   ....[6]....
        /*0044*/ 	.word	0xffffffff


	//   ....[7]....
        /*0048*/ 	.word	0xffffffff


	//   ....[8]....
        /*004c*/ 	.word	0xffffffff


	//   ....[9]....
        /*0050*/ 	.word	0xffffffff


	//   ....[10]....
        /*0054*/ 	.word	0xffffffff


	//   ....[11]....
        /*0058*/ 	.word	0xffffffff


	//   ....[12]....
        /*005c*/ 	.word	0xffffffff


	//   ....[13]....
        /*0060*/ 	.word	0xffffffff


	//   ....[14]....
        /*0064*/ 	.word	0xffffffff


	//   ....[15]....
        /*0068*/ 	.word	0xffffffff


	//----- nvinfo : EIATTR_COOP_GROUP_INSTR_OFFSETS
	.align		4
.L_1344:
        /*006c*/ 	.byte	0x04, 0x28
        /*006e*/ 	.short	(.L_1346 - .L_1345)


	//   ....[0]....
.L_1345:
        /*0070*/ 	.word	0x000131e0


	//   ....[1]....
        /*0074*/ 	.word	0x00013400


	//   ....[2]....
        /*0078*/ 	.word	0x00013410


	//   ....[3]....
        /*007c*/ 	.word	0x00013460


	//   ....[4]....
        /*0080*/ 	.word	0x00016690


	//   ....[5]....
        /*0084*/ 	.word	0x000167a0


	//   ....[6]....
        /*0088*/ 	.word	0x000167c0


	//   ....[7]....
        /*008c*/ 	.word	0x00016850


	//   ....[8]....
        /*0090*/ 	.word	0x0001a380


	//   ....[9]....
        /*0094*/ 	.word	0x0001a400


	//   ....[10]....
        /*0098*/ 	.word	0x0001a420


	//   ....[11]....
        /*009c*/ 	.word	0x0001a440


	//   ....[12]....
        /*00a0*/ 	.word	0x0001bb90


	//   ....[13]....
        /*00a4*/ 	.word	0x0001bbd0


	//   ....[14]....
        /*00a8*/ 	.word	0x0001bcc0


	//   ....[15]....
        /*00ac*/ 	.word	0x0001bce0


	//----- nvinfo : EIATTR_VRC_CTA_INIT_COUNT
	.align		4
.L_1346:
        /*00b0*/ 	.byte	0x02, 0x4a
	.zero		1
	.zero		1


	//----- nvinfo : EIATTR_EXIT_INSTR_OFFSETS
	.align		4
        /*00b4*/ 	.byte	0x04, 0x1c
        /*00b6*/ 	.short	(.L_1348 - .L_1347)


	//   ....[0]....
.L_1347:
        /*00b8*/ 	.word	0x00000460


	//   ....[1]....
        /*00bc*/ 	.word	0x00000db0


	//   ....[2]....
        /*00c0*/ 	.word	0x00000de0


	//   ....[3]....
        /*00c4*/ 	.word	0x0001cde0


	//   ....[4]....
        /*00c8*/ 	.word	0x0001ce20


	//----- nvinfo : EIATTR_CRS_STACK_SIZE
	.align		4
.L_1348:
        /*00cc*/ 	.byte	0x04, 0x1e
        /*00ce*/ 	.short	(.L_1350 - .L_1349)
.L_1349:
        /*00d0*/ 	.word	0x00000000


	//----- nvinfo : EIATTR_CBANK_PARAM_SIZE
	.align		4
.L_1350:
        /*00d4*/ 	.byte	0x03, 0x19
        /*00d6*/ 	.short	0x01d0


	//----- nvinfo : EIATTR_PARAM_CBANK
	.align		4
        /*00d8*/ 	.byte	0x04, 0x0a
        /*00da*/ 	.short	(.L_1352 - .L_1351)
	.align		4
.L_1351:
        /*00dc*/ 	.word	index@(.nv.constant0._ZN5flash24flash_fwd_splitkv_kernelI23Flash_fwd_kernel_traitsILi192ELi64ELi64ELi4ELb0ELb0EN7cutlass6half_tE19Flash_kernel_traitsILi192ELi64ELi64ELi4ES3_EELb0ELb1ELb0ELb0ELb1ELb0ELb1ELb1EEEvNS_16Flash_fwd_paramsE)
        /*00e0*/ 	.short	0x0380
        /*00e2*/ 	.short	0x01d0


	//----- nvinfo : EIATTR_SW_WAR
	.align		4
.L_1352:
        /*00e4*/ 	.byte	0x04, 0x36
        /*00e6*/ 	.short	(.L_1354 - .L_1353)
.L_1353:
        /*00e8*/ 	.word	0x00000008
.L_1354:


//--------------------- .nv.info._ZN5flash24flash_fwd_splitkv_kernelI23Flash_fwd_kernel_traitsILi192ELi64ELi64ELi4ELb0ELb0EN7cutlass6half_tE19Flash_kernel_traitsILi192ELi64ELi64ELi4ES3_EELb0ELb1ELb0ELb0ELb1ELb1ELb1ELb1EEEvNS_16Flash_fwd_paramsE --------------------------
	.section	.nv.info._ZN5flash24flash_fwd_splitkv_kernelI23Flash_fwd_kernel_traitsILi192ELi64ELi64ELi4ELb0ELb0EN7cutlass6half_tE19Flash_kernel_traitsILi192ELi64ELi64ELi4ES3_EELb0ELb1ELb0ELb0ELb1ELb1ELb1ELb1EEEvNS_16Flash_fwd_paramsE,"",@"SHT_CUDA_INFO"
	.sectionflags	@""
	.align	4


	//----- nvinfo : EIATTR_CUDA_API_VERSION
	.align		4
        /*0000*/ 	.byte	0x04, 0x37
        /*0002*/ 	.short	(.L_1356 - .L_1355)
.L_1355:
        /*0004*/ 	.word	0x00000082


	//----- nvinfo : EIATTR_KPARAM_INFO
	.align		4
.L_1356:
        /*0008*/ 	.byte	0x04, 0x17
        /*000a*/ 	.short	(.L_1358 - .L_1357)
.L_1357:
        /*000c*/ 	.word	0x00000000
        /*0010*/ 	.short	0x0000
        /*0012*/ 	.short	0x0000
        /*0014*/ 	.byte	0x00, 0xf0, 0x41, 0x07


	//----- nvinfo : EIATTR_SPARSE_MMA_MASK
	.align		4
.L_1358:
        /*0018*/ 	.byte	0x03, 0x50
        /*001a*/ 	.short	0x0000


	//----- nvinfo : EIATTR_MAXREG_COUNT
	.align		4
        /*001c*/ 	.byte	0x03, 0x1b
        /*001e*/ 	.short	0x00ff


	//----- nvinfo : EIATTR_NUM_BARRIERS
	.align		4
        /*0020*/ 	.byte	0x02, 0x4c
        /*0022*/ 	.byte	0x01
	.zero		1


	//----- nvinfo : EIATTR_MERCURY_ISA_VERSION
	.align		4
        /*0024*/ 	.byte	0x03, 0x5f
        /*0026*/ 	.short	0x0101


	//----- nvinfo : EIATTR_COOP_GROUP_MASK_REGIDS
	.align		4
        /*0028*/ 	.byte	0x04, 0x29
        /*002a*/ 	.short	(.L_1360 - .L_1359)


	//   ....[0]....
.L_1359:
        /*002c*/ 	.word	0xffffffff


	//   ....[1]....
        /*0030*/ 	.word	0xffffffff


	//   ....[2]....
        /*0034*/ 	.word	0xffffffff


	//   ....[3]....
        /*0038*/ 	.word	0xffffffff


	//   ....[4]....
        /*003c*/ 	.word	0xffffffff


	//   ....[5]....
        /*0040*/ 	.word	0xffffffff


	//   ....[6]....
        /*0044*/ 	.word	0xffffffff


	//   ....[7]....
        /*0048*/ 	.word	0xffffffff


	//   ....[8]....
        /*004c*/ 	.word	0xffffffff


	//   ....[9]....
        /*0050*/ 	.word	0xffffffff


	//   ....[10]....
        /*0054*/ 	.word	0xffffffff


	//   ....[11]....
        /*0058*/ 	.word	0xffffffff


	//   ....[12]....
        /*005c*/ 	.word	0xffffffff


	//   ....[13]....
        /*0060*/ 	.word	0xffffffff


	//   ....[14]....
        /*0064*/ 	.word	0xffffffff


	//   ....[15]....
        /*0068*/ 	.word	0xffffffff


	//----- nvinfo : EIATTR_COOP_GROUP_INSTR_OFFSETS
	.align		4
.L_1360:
        /*006c*/ 	.byte	0x04, 0x28
        /*006e*/ 	.short	(.L_1362 - .L_1361)


	//   ....[0]....
.L_1361:
        /*0070*/ 	.word	0x00013610


	//   ....[1]....
        /*0074*/ 	.word	0x000137e0


	//   ....[2]....
        /*0078*/ 	.word	0x000137f0


	//   ....[3]....
        /*007c*/ 	.word	0x00013840


	//   ....[4]....
        /*0080*/ 	.word	0x00016e30


	//   ....[5]....
        /*0084*/ 	.word	0x00016f80


	//   ....[6]....
        /*0088*/ 	.word	0x00016fb0


	//   ....[7]....
        /*008c*/ 	.word	0x00017040


	//   ....[8]....
        /*0090*/ 	.word	0x0001af50


	//   ....[9]....
        /*0094*/ 	.word	0x0001afd0


	//   ....[10]....
        /*0098*/ 	.word	0x0001aff0


	//   ....[11]....
        /*009c*/ 	.word	0x0001b010


	//   ....[12]....
        /*00a0*/ 	.word	0x0001c760


	//   ....[13]....
        /*00a4*/ 	.word	0x0001c7a0


	//   ....[14]....
        /*00a8*/ 	.word	0x0001c890


	//   ....[15]....
        /*00ac*/ 	.word	0x0001c8b0


	//----- nvinfo : EIATTR_VRC_CTA_INIT_COUNT
	.align		4
.L_1362:
        /*00b0*/ 	.byte	0x02, 0x4a
	.zero		1
	.zero		1


	//----- nvinfo : EIATTR_EXIT_INSTR_OFFSETS
	.align		4
        /*00b4*/ 	.byte	0x04, 0x1c
        /*00b6*/ 	.short	(.L_1364 - .L_1363)


	//   ....[0]....
.L_1363:
        /*00b8*/ 	.word	0x00000460


	//   ....[1]....
        /*00bc*/ 	.word	0x00000db0


	//   ....[2]....
        /*00c0*/ 	.word	0x00000de0


	//   ....[3]....
        /*00c4*/ 	.word	0x0001d9b0


	//   ....[4]....
        /*00c8*/ 	.word	0x0001d9f0


	//----- nvinfo : EIATTR_CRS_STACK_SIZE
	.align		4
.L_1364:
        /*00cc*/ 	.byte	0x04, 0x1e
        /*00ce*/ 	.short	(.L_1366 - .L_1365)
.L_1365:
        /*00d0*/ 	.word	0x00000000


	//----- nvinfo : EIATTR_CBANK_PARAM_SIZE
	.align		4
.L_1366:
        /*00d4*/ 	.byte	0x03, 0x19
        /*00d6*/ 	.short	0x01d0


	//----- nvinfo : EIATTR_PARAM_CBANK
	.align		4
        /*00d8*/ 	.byte	0x04, 0x0a
        /*00da*/ 	.short	(.L_1368 - .L_1367)
	.align		4
.L_1367:
        /*00dc*/ 	.word	index@(.nv.constant0._ZN5flash24flash_fwd_splitkv_kernelI23Flash_fwd_kernel_traitsILi192ELi64ELi64ELi4ELb0ELb0EN7cutlass6half_tE19Flash_kernel_traitsILi192ELi64ELi64ELi4ES3_EELb0ELb1ELb0ELb0ELb1ELb1ELb1ELb1EEEvNS_16Flash_fwd_paramsE)
        /*00e0*/ 	.short	0x0380
        /*00e2*/ 	.short	0x01d0


	//----- nvinfo : EIATTR_SW_WAR
	.align		4
.L_1368:
        /*00e4*/ 	.byte	0x04, 0x36
        /*00e6*/ 	.short	(.L_1370 - .L_1369)
.L_1369:
        /*00e8*/ 	.word	0x00000008
.L_1370:


//--------------------- .nv.info._ZN5flash24flash_fwd_splitkv_kernelI23Flash_fwd_kernel_traitsILi192ELi64ELi64ELi4ELb0ELb0EN7cutlass6half_tE19Flash_kernel_traitsILi192ELi64ELi64ELi4ES3_EELb0ELb1ELb1ELb0ELb0ELb0ELb1ELb1EEEvNS_16Flash_fwd_paramsE --------------------------
	.section	.nv.info._ZN5flash24flash_fwd_splitkv_kernelI23Flash_fwd_kernel_traitsILi192ELi64ELi64ELi4ELb0ELb0EN7cutlass6half_tE19Flash_kernel_traitsILi192ELi64ELi64ELi4ES3_EELb0ELb1ELb1ELb0ELb0ELb0ELb1ELb1EEEvNS_16Flash_fwd_paramsE,"",@"SHT_CUDA_INFO"
	.sectionflags	@""
	.align	4


	//----- nvinfo : EIATTR_CUDA_API_VERSION
	.align		4
        /*0000*/ 	.byte	0x04, 0x37
        /*0002*/ 	.short	(.L_1372 - .L_1371)
.L_1371:
        /*0004*/ 	.word	0x00000082


	//----- nvinfo : EIATTR_KPARAM_INFO
	.align		4
.L_1372:
        /*0008*/ 	.byte	0x04, 0x17
        /*000a*/ 	.short	(.L_1374 - .L_1373)
.L_1373:
        /*000c*/ 	.word	0x00000000
        /*0010*/ 	.short	0x0000
        /*0012*/ 	.short	0x0000
        /*0014*/ 	.byte	0x00, 0xf0, 0x41, 0x07


	//----- nvinfo : EIATTR_SPARSE_MMA_MASK
	.align		4
.L_1374:
        /*0018*/ 	.byte	0x03, 0x50
        /*001a*/ 	.short	0x0000


	//----- nvinfo : EIATTR_MAXREG_COUNT
	.align		4
        /*001c*/ 	.byte	0x03, 0x1b
        /*001e*/ 	.short	0x00ff


	//----- nvinfo : EIATTR_NUM_BARRIERS
	.align		4
        /*0020*/ 	.byte	0x02, 0x4c
        /*0022*/ 	.byte	0x01
	.zero		1


	//----- nvinfo : EIATTR_MERCURY_ISA_VERSION
	.align		4
        /*0024*/ 	.byte	0x03, 0x5f
        /*0026*/ 	.short	0x0101


	//----- nvinfo : EIATTR_COOP_GROUP_MASK_REGIDS
	.align		4
        /*0028*/ 	.byte	0x04, 0x29
        /*002a*/ 	.short	(.L_1376 - .L_1375)


	//   ....[0]....
.L_1375:
        /*002c*/ 	.word	0xffffffff


	//   ....[1]....
        /*0030*/ 	.word	0xffffffff


	//   ....[2]....
        /*0034*/ 	.word	0xffffffff


	//   ....[3]....
        /*0038*/ 	.word	0xffffffff


	//   ....[4]....
        /*003c*/ 	.word	0xffffffff


	//   ....[5]....
        /*0040*/ 	.word	0xffffffff


	//   ....[6]....
        /*0044*/ 	.word	0xffffffff


	//   ....[7]....
        /*0048*/ 	.word	0xffffffff


	//   ....[8]....
        /*004c*/ 	.word	0xffffffff


	//   ....[9]....
        /*0050*/ 	.word	0xffffffff


	//   ....[10]....
        /*0054*/ 	.word	0xffffffff


	//   ....[11]....
        /*0058*/ 	.word	0xffffffff


	//   ....[12]....
        /*005c*/ 	.word	0xffffffff


	//   ....[13]....
        /*0060*/ 	.word	0xffffffff


	//   ....[14]....
        /*0064*/ 	.word	0xffffffff


	//   ....[15]....
        /*0068*/ 	.word	0xffffffff


	//----- nvinfo : EIATTR_COOP_GROUP_INSTR_OFFSETS
	.align		4
.L_1376:
        /*006c*/ 	.byte	0x04, 0x28
        /*006e*/ 	.short	(.L_1378 - .L_1377)


	//   ....[0]....
.L_1377:
        /*0070*/ 	.word	0x00016910


	//   ....[1]....
        /*0074*/ 	.word	0x00016930


	//   ....[2]....
        /*0078*/ 	.word	0x000169d0


	//   ....[3]....
        /*007c*/ 	.word	0x000169e0


	//   ....[4]....
        /*0080*/ 	.word	0x0001ab30


	//   ....[5]....
        /*0084*/ 	.word	0x0001ab60


	//   ....[6]....
        /*0088*/ 	.word	0x0001abe0


	//   ....[7]....
        /*008c*/ 	.word	0x0001abf0


	//   ....[8]....
        /*0090*/ 	.word	0x0001f3b0


	//   ....[9]....
        /*0094*/ 	.word	0x0001f430


	//   ....[10]....
        /*0098*/ 	.word	0x0001f450


	//   ....[11]....
        /*009c*/ 	.word	0x0001f470


	//   ....[12]....
        /*00a0*/ 	.word	0x00020bb0


	//   ....[13]....
        /*00a4*/ 	.word	0x00020bf0


	//   ....[14]....
        /*00a8*/ 	.word	0x00020d10


	//   ....[15]....
        /*00ac*/ 	.word	0x00020d40


	//----- nvinfo : EIATTR_VRC_CTA_INIT_COUNT
	.align		4
.L_1378:
        /*00b0*/ 	.byte	0x02, 0x4a
	.zero		1
	.zero		1


	//----- nvinfo : EIATTR_EXIT_INSTR_OFFSETS
	.align		4
        /*00b4*/ 	.byte	0x04, 0x1c
        /*00b6*/ 	.short	(.L_1380 - .L_1379)


	//   ....[0]....
.L_1379:
        /*00b8*/ 	.word	0x00000560


	//   ....[1]....
        /*00bc*/ 	.word	0x00001760


	//   ....[2]....
        /*00c0*/ 	.word	0x00001790


	//   ....[3]....
        /*00c4*/ 	.word	0x00022500


	//   ....[4]....
        /*00c8*/ 	.word	0x000225d0


	//   ....[5]....
        /*00cc*/ 	.word	0x00022620


	//----- nvinfo : EIATTR_CRS_STACK_SIZE
	.align		4
.L_1380:
        /*00d0*/ 	.byte	0x04, 0x1e
        /*00d2*/ 	.short	(.L_1382 - .L_1381)
.L_1381:
        /*00d4*/ 	.word	0x00000000


	//----- nvinfo : EIATTR_CBANK_PARAM_SIZE
	.align		4
.L_1382:
        /*00d8*/ 	.byte	0x03, 0x19
        /*00da*/ 	.short	0x01d0


	//----- nvinfo : EIATTR_PARAM_CBANK
	.align		4
        /*00dc*/ 	.byte	0x04, 0x0a
        /*00de*/ 	.short	(.L_1384 - .L_1383)
	.align		4
.L_1383:
        /*00e0*/ 	.word	index@(.nv.constant0._ZN5flash24flash_fwd_splitkv_kernelI23Flash_fwd_kernel_traitsILi192ELi64ELi64ELi4ELb0ELb0EN7cutlass6half_tE19Flash_kernel_traitsILi192ELi64ELi64ELi4ES3_EELb0ELb1ELb1ELb0ELb0ELb0ELb1ELb1EEEvNS_16Flash_fwd_paramsE)
        /*00e4*/ 	.short	0x0380
        /*00e6*/ 	.short	0x01d0


	//----- nvinfo : EIATTR_SW_WAR
	.align		4
.L_1384:
        /*00e8*/ 	.byte	0x04, 0x36
        /*00ea*/ 	.short	(.L_1386 - .L_1385)
.L_1385:
        /*00ec*/ 	.word	0x00000008
.L_1386:


//--------------------- .nv.info._ZN5flash24flash_fwd_splitkv_kernelI23Flash_fwd_kernel_traitsILi192ELi64ELi64ELi4ELb0ELb0EN7cutlass6half_tE19Flash_kernel_traitsILi192ELi64ELi64ELi4ES3_EELb0ELb1ELb1ELb0ELb0ELb1ELb1ELb1EEEvNS_16Flash_fwd_paramsE --------------------------
	.section	.nv.info._ZN5flash24flash_fwd_splitkv_kernelI23Flash_fwd_kernel_traitsILi192ELi64ELi64ELi4ELb0ELb0EN7cutlass6half_tE19Flash_kernel_traitsILi192ELi64ELi64ELi4ES3_EELb0ELb1ELb1ELb0ELb0ELb1ELb1ELb1EEEvNS_16Flash_fwd_paramsE,"",@"SHT_CUDA_INFO"
	.sectionflags	@""
	.align	4


	//----- nvinfo : EIATTR_CUDA_API_VERSION
	.align		4
        /*0000*/ 	.byte	0x04, 0x37
        /*0002*/ 	.short	(.L_1388 - .L_1387)
.L_1387:
        /*0004*/ 	.word	0x00000082


	//----- nvinfo : EIATTR_KPARAM_INFO
	.align		4
.L_1388:
        /*0008*/ 	.byte	0x04, 0x17
        /*000a*/ 	.short	(.L_1390 - .L_1389)
.L_1389:
        /*000c*/ 	.word	0x00000000
        /*0010*/ 	.short	0x0000
        /*0012*/ 	.short	0x0000
        /*0014*/ 	.byte	0x00, 0xf0, 0x41, 0x07


	//----- nvinfo : EIATTR_SPARSE_MMA_MASK
	.align		4
.L_1390:
        /*0018*/ 	.byte	0x03, 0x50
        /*001a*/ 	.short	0x0000


	//----- nvinfo : EIATTR_MAXREG_COUNT
	.align		4
        /*001c*/ 	.byte	0x03, 0x1b
        /*001e*/ 	.short	0x00ff


	//----- nvinfo : EIATTR_NUM_BARRIERS
	.align		4
        /*0020*/ 	.byte	0x02, 0x4c
        /*0022*/ 	.byte	0x01
	.zero		1


	//----- nvinfo : EIATTR_MERCURY_ISA_VERSION
	.align		4
        /*0024*/ 	.byte	0x03, 0x5f
        /*0026*/ 	.short	0x0101


	//----- nvinfo : EIATTR_COOP_GROUP_MASK_REGIDS
	.align		4
        /*0028*/ 	.byte	0x04, 0x29
        /*002a*/ 	.short	(.L_1392 - .L_1391)


	//   ....[0]....
.L_1391:
        /*002c*/ 	.word	0xffffffff


	//   ....[1]....
        /*0030*/ 	.word	0xffffffff


	//   ....[2]....
        /*0034*/ 	.word	0xffffffff


	//   ....[3]....
        /*0038*/ 	.word	0xffffffff


	//   ....[4]....
        /*003c*/ 	.word	0xffffffff


	//   ....[5]....
        /*0040*/ 	.word	0xffffffff


	//   ....[6]....
        /*0044*/ 	.word	0xffffffff


	//   ....[7]....
        /*0048*/ 	.word	0xffffffff


	//   ....[8]....
        /*004c*/ 	.word	0xffffffff


	//   ....[9]....
        /*0050*/ 	.word	0xffffffff


	//   ....[10]....
        /*0054*/ 	.word	0xffffffff


	//   ....[11]....
        /*0058*/ 	.word	0xffffffff


	//   ....[12]....
        /*005c*/ 	.word	0xffffffff


	//   ....[13]....
        /*0060*/ 	.word	0xffffffff


	//   ....[14]....
        /*0064*/ 	.word	0xffffffff


	//   ....[15]....
        /*0068*/ 	.word	0xffffffff


	//----- nvinfo : EIATTR_COOP_GROUP_INSTR_OFFSETS
	.align		4
.L_1392:
        /*006c*/ 	.byte	0x04, 0x28
        /*006e*/ 	.short	(.L_1394 - .L_1393)


	//   ....[0]....
.L_1393:
        /*0070*/ 	.word	0x00016dd0


	//   ....[1]....
        /*0074*/ 	.word	0x00016df0


	//   ....[2]....
        /*0078*/ 	.word	0x00016e90


	//   ....[3]....
        /*007c*/ 	.word	0x00016ea0


	//   ....[4]....
        /*0080*/ 	.word	0x0001b4a0


	//   ....[5]....
        /*0084*/ 	.word	0x0001b4d0


	//   ....[6]....
        /*0088*/ 	.word	0x0001b570


	//   ....[7]....
        /*008c*/ 	.word	0x0001b580


	//   ....[8]....
        /*0090*/ 	.word	0x00020180


	//   ....[9]....
        /*0094*/ 	.word	0x00020200


	//   ....[10]....
        /*0098*/ 	.word	0x00020220


	//   ....[11]....
        /*009c*/ 	.word	0x00020240


	//   ....[12]....
        /*00a0*/ 	.word	0x00021980


	//   ....[13]....
        /*00a4*/ 	.word	0x000219c0


	//   ....[14]....
        /*00a8*/ 	.word	0x00021ae0


	//   ....[15]....
        /*00ac*/ 	.word	0x00021b10


	//----- nvinfo : EIATTR_VRC_CTA_INIT_COUNT
	.align		4
.L_1394:
        /*00b0*/ 	.byte	0x02, 0x4a
	.zero		1
	.zero		1


	//----- nvinfo : EIATTR_EXIT_INSTR_OFFSETS
	.align		4
        /*00b4*/ 	.byte	0x04, 0x1c
        /*00b6*/ 	.short	(.L_1396 - .L_1395)


	//   ....[0]....
.L_1395:
        /*00b8*/ 	.word	0x00000560


	//   ....[1]....
        /*00bc*/ 	.word	0x00001760


	//   ....[2]....
        /*00c0*/ 	.word	0x00001790


	//   ....[3]....
        /*00c4*/ 	.word	0x000232d0


	//   ....[4]....
        /*00c8*/ 	.word	0x000233a0


	//   ....[5]....
        /*00cc*/ 	.word	0x000233f0


	//----- nvinfo : EIATTR_CRS_STACK_SIZE
	.align		4
.L_1396:
        /*00d0*/ 	.byte	0x04, 0x1e
        /*00d2*/ 	.short	(.L_1398 - .L_1397)
.L_1397:
        /*00d4*/ 	.word	0x00000000


	//----- nvinfo : EIATTR_CBANK_PARAM_SIZE
	.align		4
.L_1398:
        /*00d8*/ 	.byte	0x03, 0x19
        /*00da*/ 	.short	0x01d0


	//----- nvinfo : EIATTR_PARAM_CBANK
	.align		4
        /*00dc*/ 	.byte	0x04, 0x0a
        /*00de*/ 	.short	(.L_1400 - .L_1399)
	.align		4
.L_1399:
        /*00e0*/ 	.word	index@(.nv.constant0._ZN5flash24flash_fwd_splitkv_kernelI23Flash_fwd_kernel_traitsILi192ELi64ELi64ELi4ELb0ELb0EN7cutlass6half_tE19Flash_kernel_traitsILi192ELi64ELi64ELi4ES3_EELb0ELb1ELb1ELb0ELb0ELb1ELb1ELb1EEEvNS_16Flash_fwd_paramsE)
        /*00e4*/ 	.short	0x0380
        /*00e6*/ 	.short	0x01d0


	//----- nvinfo : EIATTR_SW_WAR
	.align		4
.L_1400:
        /*00e8*/ 	.byte	0x04, 0x36
        /*00ea*/ 	.short	(.L_1402 - .L_1401)
.L_1401:
        /*00ec*/ 	.word	0x00000008
.L_1402:


//--------------------- .nv.callgraph             --------------------------
	.section	.nv.callgraph,"",@"SHT_CUDA_CALLGRAPH"
	.align	4
	.sectionentsize	8
	.align		4
        /*0000*/ 	.word	0x00000000
	.align		4
        /*0004*/ 	.word	0xffffffff
	.align		4
        /*0008*/ 	.word	0x00000000
	.align		4
        /*000c*/ 	.word	0xfffffffe
	.align		4
        /*0010*/ 	.word	0x00000000
	.align		4
        /*0014*/ 	.word	0xfffffffd
	.align		4
        /*0018*/ 	.word	0x00000000
	.align		4
        /*001c*/ 	.word	0xfffffffc


//--------------------- .nv.constant4             --------------------------
	.section	.nv.constant4,"a",@progbits
	.align	8
	.align		8
.nv.constant4:
        /*0000*/ 	.dword	_ZN72_INTERNAL_35b72431_36_flash_fwd_split_hdim192_fp16_sm80_cu_60c5005d_27644cuda3std3__45__cpo5beginE
	.align		8
        /*0008*/ 	.dword	_ZN72_INTERNAL_35b72431_36_flash_fwd_split_hdim192_fp16_sm80_cu_60c5005d_27644cuda3std3__45__cpo3endE
	.align		8
        /*0010*/ 	.dword	_ZN72_INTERNAL_35b72431_36_flash_fwd_split_hdim192_fp16_sm80_cu_60c5005d_27644cuda3std3__45__cpo6cbeginE
	.align		8
        /*0018*/ 	.dword	_ZN72_INTERNAL_35b72431_36_flash_fwd_split_hdim192_fp16_sm80_cu_60c5005d_27644cuda3std3__45__cpo4cendE
	.align		8
        /*0020*/ 	.dword	_ZN72_INTERNAL_35b72431_36_flash_fwd_split_hdim192_fp16_sm80_cu_60c5005d_27644cuda3std3__474_GLOBAL__N__35b72431_36_flash_fwd_split_hdim192_fp16_sm80_cu_60c5005d_27646ignoreE
	.align		8
        /*0028*/ 	.dword	_ZN72_INTERNAL_35b72431_36_flash_fwd_split_hdim192_fp16_sm80_cu_60c5005d_27644cuda3std3__419piecewise_constructE
	.align		8
        /*0030*/ 	.dword	_ZN72_INTERNAL_35b72431_36_flash_fwd_split_hdim192_fp16_sm80_cu_60c5005d_27644cuda3std3__48in_placeE
	.align		8
        /*0038*/ 	.dword	_ZN72_INTERNAL_35b72431_36_flash_fwd_split_hdim192_fp16_sm80_cu_60c5005d_27644cuda3std6ranges3__45__cpo4swapE
	.align		8
        /*0040*/ 	.dword	_ZN72_INTERNAL_35b72431_36_flash_fwd_split_hdim192_fp16_sm80_cu_60c5005d_27644cuda3std6ranges3__45__cpo9iter_moveE
	.align		8
        /*0048*/ 	.dword	_ZN72_INTERNAL_35b72431_36_flash_fwd_split_hdim192_fp16_sm80_cu_60c5005d_27644cute7productE
	.align		8
        /*0050*/ 	.dword	_ZN72_INTERNAL_35b72431_36_flash_fwd_split_hdim192_fp16_sm80_cu_60c5005d_27644cute1_E


//--------------------- .text._ZN5flash32flash_fwd_splitkv_combine_kernelI23Flash_fwd_kernel_traitsILi192ELi64ELi64ELi4ELb0ELb0EN7cutlass6half_tE19Flash_kernel_traitsILi192ELi64ELi64ELi4ES3_EELi8ELi7ELb0EEEvNS_16Flash_fwd_paramsE --------------------------
	.section	.text._ZN5flash32flash_fwd_splitkv_combine_kernelI23Flash_fwd_kernel_traitsILi192ELi64ELi64ELi4ELb0ELb0EN7cutlass6half_tE19Flash_kernel_traitsILi192ELi64ELi64ELi4ES3_EELi8ELi7ELb0EEEvNS_16Flash_fwd_paramsE,"ax",@progbits
	.align	128
        .global         _ZN5flash32flash_fwd_splitkv_combine_kernelI23Flash_fwd_kernel_traitsILi192ELi64ELi64ELi4ELb0ELb0EN7cutlass6half_tE19Flash_kernel_traitsILi192ELi64ELi64ELi4ES3_EELi8ELi7ELb0EEEvNS_16Flash_fwd_paramsE
        .type           _ZN5flash32flash_fwd_splitkv_combine_kernelI23Flash_fwd_kernel_traitsILi192ELi64ELi64ELi4ELb0ELb0EN7cutlass6half_tE19Flash_kernel_traitsILi192ELi64ELi64ELi4ES3_EELi8ELi7ELb0EEEvNS_16Flash_fwd_paramsE,@function
        .size           _ZN5flash32flash_fwd_splitkv_combine_kernelI23Flash_fwd_kernel_traitsILi192ELi64ELi64ELi4ELb0ELb0EN7cutlass6half_tE19Flash_kernel_traitsILi192ELi64ELi64ELi4ES3_EELi8ELi7ELb0EEEvNS_16Flash_fwd_paramsE,(.L_x_6861 - _ZN5flash32flash_fwd_splitkv_combine_kernelI23Flash_fwd_kernel_traitsILi192ELi64ELi64ELi4ELb0ELb0EN7cutlass6half_tE19Flash_kernel_traitsILi192ELi64ELi64ELi4ES3_EELi8ELi7ELb0EEEvNS_16Flash_fwd_paramsE)
        .other          _ZN5flash32flash_fwd_splitkv_combine_kernelI23Flash_fwd_kernel_traitsILi192ELi64ELi64ELi4ELb0ELb0EN7cutlass6half_tE19Flash_kernel_traitsILi192ELi64ELi64ELi4ES3_EELi8ELi7ELb0EEEvNS_16Flash_fwd_paramsE,@"STO_CUDA_ENTRY STV_DEFAULT"
_ZN5flash32flash_fwd_splitkv_combine_kernelI23Flash_fwd_kernel_traitsILi192ELi64ELi64ELi4ELb0ELb0EN7cutlass6half_tE19Flash_kernel_traitsILi192ELi64ELi64ELi4ES3_EELi8ELi7ELb0EEEvNS_16Flash_fwd_paramsE:
.text._ZN5flash32flash_fwd_splitkv_combine_kernelI23Flash_fwd_kernel_traitsILi192ELi64ELi64ELi4ELb0ELb0EN7cutlass6half_tE19Flash_kernel_traitsILi192ELi64ELi64ELi4ES3_EELi8ELi7ELb0EEEvNS_16Flash_fwd_paramsE:
[----:B------:R-:W-:Y:S01]  /*0000*/  LDC R1, c[0x0][0x37c] ;  /* 0x0000df00ff017b82 */ /* 0x000fe20000000800 */
[----:B------:R-:W0:Y:S07]  /*0010*/  LDCU UR22, c[0x0][0x3e0] ;  /* 0x00007c00ff1677ac */ /* 0x000e2e0008000800 */
[----:B------:R-:W1:Y:S01]  /*0020*/  S2UR UR20, SR_CTAID.X ;  /* 0x00000000001479c3 */ /* 0x000e620000002500 */
[----:B------:R-:W0:Y:S02]  /*0030*/  LDCU.64 UR18, c[0x0][0x430] ;  /* 0x00008600ff1277ac */ /* 0x000e240008000a00 */
[----:B0-----:R-:W-:-:S02]  /*0040*/  UIMAD UR22, UR22, UR19, URZ ;  /* 0x00000013161672a4 */ /* 0x001fc4000f8e02ff */
[----:B-1----:R-:W-:Y:S02]  /*0050*/  USHF.L.U32 UR20, UR20, 0x3, URZ ;  /* 0x0000000314147899 */ /* 0x002fe400080006ff */
[----:B------:R-:W-:-:S04]  /*0060*/  UIMAD UR21, UR22, UR18, URZ ;  /* 0x00000012161572a4 */ /* 0x000fc8000f8e02ff */
[----:B------:R-:W-:Y:S02]  /*0070*/  UISETP.LT.AND UP0, UPT, UR21, UR19, UPT ;  /* 0x000000131500728c */ /* 0x000fe4000bf01270 */
[----:B------:R-:W-:Y:S02]  /*0080*/  USHF.R.S32.HI UR15, URZ, 0x1f, UR21 ;  /* 0x0000001fff0f7899 */ /* 0x000fe40008011415 */
[----:B------:R-:W-:-:S04]  /*0090*/  USEL UR19, UR21, UR19, UP0 ;  /* 0x0000001315137287 */ /* 0x000fc80008000000 */
[----:B------:R-:W-:-:S04]  /*00a0*/  USHF.R.S32.HI UR14, URZ, 0x1f, UR19 ;  /* 0x0000001fff0e7899 */ /* 0x000fc80008011413 */
[----:B------:R-:W-:-:S04]  /*00b0*/  ULOP3.LUT UR4, UR15, UR14, URZ, 0xfc, !UPT ;  /* 0x0000000e0f047292 */ /* 0x000fc8000f8efcff */
[----:B------:R-:W-:-:S09]  /*00c0*/  UISETP.NE.U32.AND UP0, UPT, UR4, URZ, UPT ;  /* 0x000000ff0400728c */ /* 0x000fd2000bf05070 */
[----:B------:R-:W-:Y:S05]  /*00d0*/  BRA.U UP0, `(.L_x_0) ;  /* 0x0000000100607547 */ /* 0x000fea000b800000 */
[----:B------:R-:W0:Y:S01]  /*00e0*/  I2F.U32.RP R0, UR19 ;  /* 0x0000001300007d06 */ /* 0x000e220008209000 */
[----:B------:R-:W-:Y:S02]  /*00f0*/  UIADD3 UR4, UPT, UPT, URZ, -UR19, URZ ;  /* 0x80000013ff047290 */ /* 0x000fe4000fffe0ff */
[----:B------:R-:W-:-:S05]  /*0100*/  UISETP.NE.U32.AND UP0, UPT, UR19, URZ, UPT ;  /* 0x000000ff1300728c */ /* 0x000fca000bf05070 */
[----:B0-----:R-:W0:Y:S02]  /*0110*/  MUFU.RCP R0, R0 ;  /* 0x0000000000007308 */ /* 0x001e240000001000 */
[----:B0-----:R-:W-:-:S06]  /*0120*/  VIADD R0, R0, 0xffffffe ;  /* 0x0ffffffe00007836 */ /* 0x001fcc0000000000 */
[----:B------:R-:W0:Y:S02]  /*0130*/  F2I.FTZ.U32.TRUNC.NTZ R0, R0 ;  /* 0x0000000000007305 */ /* 0x000e24000021f000 */
[----:B0-----:R-:W-:-:S13]  /*0140*/  R2UR UR5, R0 ;  /* 0x00000000000572ca */ /* 0x001fda00000e0000 */
[----:B------:R-:W-:-:S03]  /*0150*/  UIMAD UR6, UR4, UR5, URZ ;  /* 0x00000005040672a4 */ /* 0x000fc6000f8e02ff */
[----:B------:R-:W-:Y:S02]  /*0160*/  UMOV UR4, URZ ;  /* 0x000000ff00047c82 */ /* 0x000fe40008000000 */
[----:B------:R-:W-:-:S04]  /*0170*/  UIMAD.WIDE.U32 UR6, UR5, UR6, UR4 ;  /* 0x00000006050672a5 */ /* 0x000fc8000f8e0004 */
[----:B------:R-:W-:-:S04]  /*0180*/  UIMAD.WIDE.U32 UR4, UR7, UR21, URZ ;  /* 0x00000015070472a5 */ /* 0x000fc8000f8e00ff */
[----:B------:R-:W-:-:S04]  /*0190*/  UIADD3 UR4, UPT, UPT, -UR5, URZ, URZ ;  /* 0x000000ff05047290 */ /* 0x000fc8000fffe1ff */
[----:B------:R-:W-:-:S04]  /*01a0*/  UIMAD UR4, UR19, UR4, UR21 ;  /* 0x00000004130472a4 */ /* 0x000fc8000f8e0215 */
[----:B------:R-:W-:-:S11]  /*01b0*/  UISETP.GE.U32.AND UP2, UPT, UR4, UR19, UPT ;  /* 0x000000130400728c */ /* 0x000fd6000bf46070 */
[----:B------:R-:W-:Y:S02]  /*01c0*/  @UP2 UIADD3 UR4, UPT, UPT, -UR19, UR4, URZ ;  /* 0x0000000413042290 */ /* 0x000fe4000fffe1ff */
[----:B------:R-:W-:Y:S02]  /*01d0*/  @UP2 UIADD3 UR5, UPT, UPT, UR5, 0x1, URZ ;  /* 0x0000000105052890 */ /* 0x000fe4000fffe0ff */
[----:B------:R-:W-:-:S11]  /*01e0*/  UISETP.GE.U32.AND UP1, UPT, UR4, UR19, UPT ;  /* 0x000000130400728c */ /* 0x000fd6000bf26070 */
[----:B------:R-:W-:Y:S02]  /*01f0*/  @UP1 UIADD3 UR5, UPT, UPT, UR5, 0x1, URZ ;  /* 0x0000000105051890 */ /* 0x000fe4000fffe0ff */
[----:B------:R-:W-:-:S07]  /*0200*/  @!UP0 ULOP3.LUT UR5, URZ, UR19, URZ, 0x33, !UPT ;  /* 0x00000013ff058292 */ /* 0x000fce000f8e33ff */
[----:B------:R-:W-:Y:S01]  /*0210*/  UMOV UR4, UR5 ;  /* 0x0000000500047c82 */ /* 0x000fe20008000000 */
[----:B------:R-:W-:Y:S01]  /*0220*/  UMOV UR5, URZ ;  /* 0x000000ff00057c82 */ /* 0x000fe20008000000 */
[----:B------:R-:W-:Y:S01]  /*0230*/  MOV R12, UR4 ;  /* 0x00000004000c7c02 */ /* 0x000fe20008000f00 */
[----:B------:R-:W-:Y:S01]  /*0240*/  IMAD.U32 R13, RZ, RZ, UR5 ;  /* 0x00000005ff0d7e24 */ /* 0x000fe2000f8e00ff */
[----:B------:R-:W-:Y:S06]  /*0250*/  BRA `(.L_x_1) ;  /* 0x0000000000207947 */ /* 0x000fec0003800000 */
.L_x_0:
[----:B------:R-:W-:Y:S01]  /*0260*/  IMAD.U32 R21, RZ, RZ, UR21 ;  /* 0x00000015ff157e24 */ /* 0x000fe2000f8e00ff */
[----:B------:R-:W-:Y:S01]  /*0270*/  MOV R18, UR19 ;  /* 0x0000001300127c02 */ /* 0x000fe20008000f00 */
[----:B------:R-:W-:Y:S01]  /*0280*/  IMAD.U32 R19, RZ, RZ, UR15 ;  /* 0x0000000fff137e24 */ /* 0x000fe2000f8e00ff */
[----:B------:R-:W-:Y:S02]  /*0290*/  MOV R17, UR14 ;  /* 0x0000000e00117c02 */ /* 0x000fe40008000f00 */
[----:B------:R-:W-:Y:S02]  /*02a0*/  MOV R16, 0x2c0 ;  /* 0x000002c000107802 */ /* 0x000fe40000000f00 */
[----:B------:R-:W-:Y:S05]  /*02b0*/  CALL.REL.NOINC `($__internal_0_$__cuda_sm20_div_s64) ;  /* 0x0000004800b87944 */ /* 0x000fea0003c00000 */
[----:B------:R-:W-:Y:S02]  /*02c0*/  MOV R13, R12 ;  /* 0x0000000c000d7202 */ /* 0x000fe40000000f00 */
[----:B------:R-:W-:-:S07]  /*02d0*/  MOV R12, R9 ;  /* 0x00000009000c7202 */ /* 0x000fce0000000f00 */
.L_x_1:
[----:B------:R-:W0:Y:S01]  /*02e0*/  LDCU UR4, c[0x0][0x3e0] ;  /* 0x00007c00ff0477ac */ /* 0x000e220008000800 */
[----:B------:R-:W-:Y:S01]  /*02f0*/  BSSY.RECONVERGENT B0, `(.L_x_2) ;  /* 0x0000025000007945 */ /* 0x000fe20003800200 */
[----:B0-----:R-:W-:Y:S01]  /*0300*/  USHF.R.S32.HI UR5, URZ, 0x1f, UR4 ;  /* 0x0000001fff057899 */ /* 0x001fe20008011404 */
[----:B------:R-:W-:-:S05]  /*0310*/  ISETP.LT.U32.AND P0, PT, R12, UR4, PT ;  /* 0x000000040c007c0c */ /* 0x000fca000bf01070 */
[----:B------:R-:W-:-:S04]  /*0320*/  ISETP.LT.AND.EX P0, PT, R13, UR5, PT, P0 ;  /* 0x000000050d007c0c */ /* 0x000fc8000bf01300 */
[C---:B------:R-:W-:Y:S02]  /*0330*/  SEL R0, R13.reuse, UR5, P0 ;  /* 0x000000050d007c07 */ /* 0x040fe40008000000 */
[----:B------:R-:W-:Y:S02]  /*0340*/  SEL R3, R12, UR4, P0 ;  /* 0x000000040c037c07 */ /* 0x000fe40008000000 */
[----:B------:R-:W-:-:S04]  /*0350*/  LOP3.LUT R2, R13, R0, RZ, 0xfc, !PT ;  /* 0x000000000d027212 */ /* 0x000fc800078efcff */
[----:B------:R-:W-:-:S13]  /*0360*/  ISETP.NE.U32.AND P1, PT, R2, RZ, PT ;  /* 0x000000ff0200720c */ /* 0x000fda0003f25070 */
[----:B------:R-:W-:Y:S05]  /*0370*/  @P1 BRA `(.L_x_3) ;  /* 0x0000000000501947 */ /* 0x000fea0003800000 */
[----:B------:R-:W0:Y:S01]  /*0380*/  I2F.U32.RP R4, R3 ;  /* 0x0000000300047306 */ /* 0x000e220000209000 */
[----:B------:R-:W-:-:S07]  /*0390*/  ISETP.NE.U32.AND P0, PT, R3, RZ, PT ;  /* 0x000000ff0300720c */ /* 0x000fce0003f05070 */
[----:B0-----:R-:W0:Y:S02]  /*03a0*/  MUFU.RCP R4, R4 ;  /* 0x0000000400047308 */ /* 0x001e240000001000 */
[----:B0-----:R-:W-:-:S06]  /*03b0*/  VIADD R4, R4, 0xffffffe ;  /* 0x0ffffffe04047836 */ /* 0x001fcc0000000000 */
[----:B------:R0:W1:Y:S02]  /*03c0*/  F2I.FTZ.U32.TRUNC.NTZ R5, R4 ;  /* 0x0000000400057305 */ /* 0x000064000021f000 */
[----:B0-----:R-:W-:Y:S02]  /*03d0*/  HFMA2 R4, -RZ, RZ, 0, 0 ;  /* 0x00000000ff047431 */ /* 0x001fe400000001ff */
[----:B-1----:R-:W-:-:S04]  /*03e0*/  IMAD.MOV R2, RZ, RZ, -R5 ;  /* 0x000000ffff027224 */ /* 0x002fc800078e0a05 */
[----:B------:R-:W-:-:S04]  /*03f0*/  IMAD R2, R2, R3, RZ ;  /* 0x0000000302027224 */ /* 0x000fc800078e02ff */
[----:B------:R-:W-:Y:S01]  /*0400*/  IMAD.HI.U32 R2, R5, R2, R4 ;  /* 0x0000000205027227 */ /* 0x000fe200078e0004 */
[----:B------:R-:W-:-:S05]  /*0410*/  MOV R5, RZ ;  /* 0x000000ff00057202 */ /* 0x000fca0000000f00 */
[----:B------:R-:W-:-:S04]  /*0420*/  IMAD.HI.U32 R4, R2, R12, RZ ;  /* 0x0000000c02047227 */ /* 0x000fc800078e00ff */
[----:B------:R-:W-:-:S04]  /*0430*/  IMAD.MOV R2, RZ, RZ, -R4 ;  /* 0x000000ffff027224 */ /* 0x000fc800078e0a04 */
[----:B------:R-:W-:-:S05]  /*0440*/  IMAD R2, R3, R2, R12 ;  /* 0x0000000203027224 */ /* 0x000fca00078e020c */
[----:B------:R-:W-:-:S13]  /*0450*/  ISETP.GE.U32.AND P2, PT, R2, R3, PT ;  /* 0x000000030200720c */ /* 0x000fda0003f46070 */
[----:B------:R-:W-:Y:S01]  /*0460*/  @P2 IADD3 R2, PT, PT, R2, -R3, RZ ;  /* 0x8000000302022210 */ /* 0x000fe20007ffe0ff */
[----:B------:R-:W-:-:S03]  /*0470*/  @P2 VIADD R4, R4, 0x1 ;  /* 0x0000000104042836 */ /* 0x000fc60000000000 */
[----:B------:R-:W-:-:S13]  /*0480*/  ISETP.GE.U32.AND P1, PT, R2, R3, PT ;  /* 0x000000030200720c */ /* 0x000fda0003f26070 */
[----:B------:R-:W-:Y:S02]  /*0490*/  @P1 IADD3 R4, PT, PT, R4, 0x1, RZ ;  /* 0x0000000104041810 */ /* 0x000fe40007ffe0ff */
[----:B------:R-:W-:Y:S01]  /*04a0*/  @!P0 LOP3.LUT R4, RZ, R3, RZ, 0x33, !PT ;  /* 0x00000003ff048212 */ /* 0x000fe200078e33ff */
[----:B------:R-:W-:Y:S05]  /*04b0*/  BRA `(.L_x_4) ;  /* 0x0000000000207947 */ /* 0x000fea0003800000 */
.L_x_3:
[----:B------:R-:W-:Y:S01]  /*04c0*/  IMAD.MOV.U32 R21, RZ, RZ, R12 ;  /* 0x000000ffff157224 */ /* 0x000fe200078e000c */
[----:B------:R-:W-:Y:S01]  /*04d0*/  MOV R18, R3 ;  /* 0x0000000300127202 */ /* 0x000fe20000000f00 */
[----:B------:R-:W-:Y:S01]  /*04e0*/  IMAD.MOV.U32 R19, RZ, RZ, R13 ;  /* 0x000000ffff137224 */ /* 0x000fe200078e000d */
[----:B------:R-:W-:Y:S02]  /*04f0*/  MOV R17, R0 ;  /* 0x0000000000117202 */ /* 0x000fe40000000f00 */
[----:B------:R-:W-:Y:S02]  /*0500*/  MOV R16, 0x520 ;  /* 0x0000052000107802 */ /* 0x000fe40000000f00 */
[----:B------:R-:W-:Y:S05]  /*0510*/  CALL.REL.NOINC `($__internal_0_$__cuda_sm20_div_s64) ;  /* 0x0000004800207944 */ /* 0x000fea0003c00000 */
[----:B------:R-:W-:Y:S02]  /*0520*/  MOV R4, R9 ;  /* 0x0000000900047202 */ /* 0x000fe40000000f00 */
[----:B------:R-:W-:Y:S02]  /*0530*/  MOV R5, R12 ;  /* 0x0000000c00057202 */ /* 0x000fe40000000f00 */
.L_x_4:
[----:B------:R-:W-:Y:S05]  /*0540*/  BSYNC.RECONVERGENT B0 ;  /* 0x0000000000007941 */ /* 0x000fea0003800200 */
.L_x_2:
[----:B------:R-:W0:Y:S01]  /*0550*/  LDCU UR4, c[0x0][0x434] ;  /* 0x00008680ff0477ac */ /* 0x000e220008000800 */
[----:B------:R-:W-:Y:S01]  /*0560*/  BSSY.RECONVERGENT B0, `(.L_x_5) ;  /* 0x0000040000007945 */ /* 0x000fe20003800200 */
[----:B0-----:R-:W-:-:S05]  /*0570*/  IMAD.U32 R2, RZ, RZ, UR4 ;  /* 0x00000004ff027e24 */ /* 0x001fca000f8e00ff */
[----:B------:R-:W-:-:S04]  /*0580*/  IABS R2, R2 ;  /* 0x0000000200027213 */ /* 0x000fc80000000000 */
[----:B------:R-:W-:-:S13]  /*0590*/  R2UR UR5, R2 ;  /* 0x00000000020572ca */ /* 0x000fda00000e0000 */
[----:B------:R-:W0:Y:S01]  /*05a0*/  I2F.RP R8, UR5 ;  /* 0x0000000500087d06 */ /* 0x000e220008209400 */
[----:B------:R-:W-:-:S04]  /*05b0*/  UIADD3 UR8, UPT, UPT, UR4, -0x1, UR5 ;  /* 0xffffffff04087890 */ /* 0x000fc8000fffe005 */
[----:B------:R-:W-:-:S06]  /*05c0*/  ULOP3.LUT UR6, UR8, UR5, URZ, 0x3c, !UPT ;  /* 0x0000000508067292 */ /* 0x000fcc000f8e3cff */
[----:B------:R-:W-:Y:S01]  /*05d0*/  ISETP.LE.AND P0, PT, RZ, UR6, PT ;  /* 0x00000006ff007c0c */ /* 0x000fe2000bf03270 */
[----:B0-----:R-:W0:Y:S02]  /*05e0*/  MUFU.RCP R8, R8 ;  /* 0x0000000800087308 */ /* 0x001e240000001000 */
[----:B0-----:R-:W-:-:S06]  /*05f0*/  VIADD R8, R8, 0xffffffe ;  /* 0x0ffffffe08087836 */ /* 0x001fcc0000000000 */
[----:B------:R-:W0:Y:S02]  /*0600*/  F2I.FTZ.U32.TRUNC.NTZ R9, R8 ;  /* 0x0000000800097305 */ /* 0x000e24000021f000 */
[----:B0-----:R-:W-:Y:S02]  /*0610*/  IMAD.MOV R2, RZ, RZ, -R9 ;  /* 0x000000ffff027224 */ /* 0x001fe400078e0a09 */
[----:B------:R-:W-:Y:S02]  /*0620*/  IMAD.MOV.U32 R8, RZ, RZ, RZ ;  /* 0x000000ffff087224 */ /* 0x000fe400078e00ff */
[----:B------:R-:W-:Y:S01]  /*0630*/  IMAD R6, R2, UR5, RZ ;  /* 0x0000000502067c24 */ /* 0x000fe2000f8e02ff */
[----:B------:R-:W-:-:S03]  /*0640*/  IABS R2, UR8 ;  /* 0x0000000800027c13 */ /* 0x000fc60008000000 */
[----:B------:R-:W-:-:S04]  /*0650*/  IMAD.HI.U32 R8, R9, R6, R8 ;  /* 0x0000000609087227 */ /* 0x000fc800078e0008 */
[----:B------:R-:W-:-:S04]  /*0660*/  IMAD.MOV.U32 R6, RZ, RZ, R2 ;  /* 0x000000ffff067224 */ /* 0x000fc800078e0002 */
[----:B------:R-:W-:-:S04]  /*0670*/  IMAD.HI.U32 R8, R8, R6, RZ ;  /* 0x0000000608087227 */ /* 0x000fc800078e00ff */
[----:B------:R-:W-:-:S04]  /*0680*/  IMAD.MOV R2, RZ, RZ, -R8 ;  /* 0x000000ffff027224 */ /* 0x000fc800078e0a08 */
[----:B------:R-:W-:-:S05]  /*0690*/  IMAD R2, R2, UR5, R6 ;  /* 0x0000000502027c24 */ /* 0x000fca000f8e0206 */
[----:B------:R-:W-:-:S13]  /*06a0*/  ISETP.LT.U32.AND P1, PT, R2, UR5, PT ;  /* 0x0000000502007c0c */ /* 0x000fda000bf21070 */
[----:B------:R-:W-:Y:S02]  /*06b0*/  @!P1 VIADD R2, R2, -UR5 ;  /* 0x8000000502029c36 */ /* 0x000fe40008000000 */
[----:B------:R-:W-:Y:S01]  /*06c0*/  @!P1 VIADD R8, R8, 0x1 ;  /* 0x0000000108089836 */ /* 0x000fe20000000000 */
[----:B------:R-:W-:Y:S02]  /*06d0*/  ISETP.NE.AND P1, PT, RZ, UR4, PT ;  /* 0x00000004ff007c0c */ /* 0x000fe4000bf25270 */
[----:B------:R-:W-:-:S13]  /*06e0*/  ISETP.GE.U32.AND P2, PT, R2, UR5, PT ;  /* 0x0000000502007c0c */ /* 0x000fda000bf46070 */
[----:B------:R-:W-:-:S04]  /*06f0*/  @P2 VIADD R8, R8, 0x1 ;  /* 0x0000000108082836 */ /* 0x000fc80000000000 */
[----:B------:R-:W-:Y:S01]  /*0700*/  @!P0 IMAD.MOV R8, RZ, RZ, -R8 ;  /* 0x000000ffff088224 */ /* 0x000fe200078e0a08 */
[----:B------:R-:W-:-:S04]  /*0710*/  @!P1 LOP3.LUT R8, RZ, UR5, RZ, 0x33, !PT ;  /* 0x00000005ff089c12 */ /* 0x000fc8000f8e33ff */
[----:B------:R-:W-:Y:S02]  /*0720*/  ISETP.LT.U32.AND P0, PT, R3, R8, PT ;  /* 0x000000080300720c */ /* 0x000fe40003f01070 */
[----:B------:R-:W-:-:S04]  /*0730*/  SHF.R.S32.HI R2, RZ, 0x1f, R8 ;  /* 0x0000001fff027819 */ /* 0x000fc80000011408 */
[----:B------:R-:W-:-:S04]  /*0740*/  ISETP.LT.AND.EX P0, PT, R0, R2, PT, P0 ;  /* 0x000000020000720c */ /* 0x000fc80003f01300 */
[C---:B------:R-:W-:Y:S02]  /*0750*/  SEL R2, R0.reuse, R2, P0 ;  /* 0x0000000200027207 */ /* 0x040fe40000000000 */
[----:B------:R-:W-:Y:S02]  /*0760*/  SEL R8, R3, R8, P0 ;  /* 0x0000000803087207 */ /* 0x000fe40000000000 */
[----:B------:R-:W-:-:S04]  /*0770*/  LOP3.LUT R6, R0, R2, RZ, 0xfc, !PT ;  /* 0x0000000200067212 */ /* 0x000fc800078efcff */
[----:B------:R-:W-:-:S13]  /*0780*/  ISETP.NE.U32.AND P1, PT, R6, RZ, PT ;  /* 0x000000ff0600720c */ /* 0x000fda0003f25070 */
[----:B------:R-:W-:Y:S05]  /*0790*/  @P1 BRA `(.L_x_6) ;  /* 0x0000000000501947 */ /* 0x000fea0003800000 */
[----:B------:R-:W0:Y:S01]  /*07a0*/  I2F.U32.RP R6, R8 ;  /* 0x0000000800067306 */ /* 0x000e220000209000 */
[----:B------:R-:W-:Y:S02]  /*07b0*/  ISETP.NE.U32.AND P0, PT, R8, RZ, PT ;  /* 0x000000ff0800720c */ /* 0x000fe40003f05070 */
[----:B------:R-:W-:-:S05]  /*07c0*/  MOV R11, RZ ;  /* 0x000000ff000b7202 */ /* 0x000fca0000000f00 */
[----:B0-----:R-:W0:Y:S02]  /*07d0*/  MUFU.RCP R6, R6 ;  /* 0x0000000600067308 */ /* 0x001e240000001000 */
[----:B0-----:R-:W-:-:S06]  /*07e0*/  VIADD R6, R6, 0xffffffe ;  /* 0x0ffffffe06067836 */ /* 0x001fcc0000000000 */
[----:B------:R0:W1:Y:S02]  /*07f0*/  F2I.FTZ.U32.TRUNC.NTZ R7, R6 ;  /* 0x0000000600077305 */ /* 0x000064000021f000 */
[----:B0-----:R-:W-:Y:S02]  /*0800*/  HFMA2 R6, -RZ, RZ, 0, 0 ;  /* 0x00000000ff067431 */ /* 0x001fe400000001ff */
[----:B-1----:R-:W-:-:S04]  /*0810*/  IMAD.MOV R0, RZ, RZ, -R7 ;  /* 0x000000ffff007224 */ /* 0x002fc800078e0a07 */
[----:B------:R-:W-:-:S04]  /*0820*/  IMAD R0, R0, R8, RZ ;  /* 0x0000000800007224 */ /* 0x000fc800078e02ff */
[----:B------:R-:W-:-:S06]  /*0830*/  IMAD.HI.U32 R0, R7, R0, R6 ;  /* 0x0000000007007227 */ /* 0x000fcc00078e0006 */
        /* <DEDUP_REMOVED lines=10> */
.L_x_6:
        /* <DEDUP_REMOVED lines=8> */
.L_x_7:
[----:B------:R-:W-:Y:S05]  /*0960*/  BSYNC.RECONVERGENT B0 ;  /* 0x0000000000007941 */ /* 0x000fea0003800200 */
.L_x_5:
[----:B------:R-:W0:Y:S01]  /*0970*/  LDCU UR5, c[0x0][0x434] ;  /* 0x00008680ff0577ac */ /* 0x000e220008000800 */
[----:B------:R-:W-:Y:S01]  /*0980*/  BSSY.RECONVERGENT B0, `(.L_x_8) ;  /* 0x0000084000007945 */ /* 0x000fe20003800200 */
[----:B------:R-:W-:Y:S01]  /*0990*/  UMOV UR10, URZ ;  /* 0x000000ff000a7c82 */ /* 0x000fe20008000000 */
[----:B------:R-:W-:Y:S01]  /*09a0*/  UMOV UR16, URZ ;  /* 0x000000ff00107c82 */ /* 0x000fe20008000000 */
[----:B0-----:R-:W-:-:S05]  /*09b0*/  IMAD.U32 R0, RZ, RZ, UR5 ;  /* 0x00000005ff007e24 */ /* 0x001fca000f8e00ff */
[----:B------:R-:W-:-:S04]  /*09c0*/  IABS R0, R0 ;  /* 0x0000000000007213 */ /* 0x000fc80000000000 */
[----:B------:R-:W-:-:S13]  /*09d0*/  R2UR UR7, R0 ;  /* 0x00000000000772ca */ /* 0x000fda00000e0000 */
[----:B------:R-:W0:Y:S08]  /*09e0*/  I2F.RP R0, UR7 ;  /* 0x0000000700007d06 */ /* 0x000e300008209400 */
[----:B0-----:R-:W0:Y:S02]  /*09f0*/  MUFU.RCP R0, R0 ;  /* 0x0000000000007308 */ /* 0x001e240000001000 */
[----:B0-----:R-:W-:-:S06]  /*0a00*/  VIADD R0, R0, 0xffffffe ;  /* 0x0ffffffe00007836 */ /* 0x001fcc0000000000 */
[----:B------:R-:W0:Y:S02]  /*0a10*/  F2I.FTZ.U32.TRUNC.NTZ R0, R0 ;  /* 0x0000000000007305 */ /* 0x000e24000021f000 */
[----:B0-----:R-:W-:Y:S02]  /*0a20*/  R2UR UR11, R0 ;  /* 0x00000000000b72ca */ /* 0x001fe400000e0000 */
[----:B------:R-:W-:Y:S01]  /*0a30*/  IABS R0, UR8 ;  /* 0x0000000800007c13 */ /* 0x000fe20008000000 */
[----:B------:R-:W-:-:S03]  /*0a40*/  ULOP3.LUT UR8, UR8, UR5, URZ, 0x3c, !UPT ;  /* 0x0000000508087292 */ /* 0x000fc6000f8e3cff */
[----:B------:R-:W-:-:S07]  /*0a50*/  R2UR UR6, R0 ;  /* 0x00000000000672ca */ /* 0x000fce00000e0000 */
[----:B------:R-:W-:-:S04]  /*0a60*/  UIADD3 UR4, UPT, UPT, URZ, -UR11, URZ ;  /* 0x8000000bff047290 */ /* 0x000fc8000fffe0ff */
[----:B------:R-:W-:-:S04]  /*0a70*/  UIMAD UR4, UR4, UR7, URZ ;  /* 0x00000007040472a4 */ /* 0x000fc8000f8e02ff */
[----:B------:R-:W-:-:S04]  /*0a80*/  UIMAD.WIDE.U32 UR10, UR11, UR4, UR10 ;  /* 0x000000040b0a72a5 */ /* 0x000fc8000f8e000a */
[----:B------:R-:W-:-:S07]  /*0a90*/  UIMAD.WIDE.U32 UR10, UR11, UR6, URZ ;  /* 0x000000060b0a72a5 */ /* 0x000fce000f8e00ff */
[----:B------:R-:W-:Y:S02]  /*0aa0*/  UMOV UR9, UR11 ;  /* 0x0000000b00097c82 */ /* 0x000fe40008000000 */
[----:B------:R-:W-:-:S04]  /*0ab0*/  UIADD3 UR4, UPT, UPT, -UR9, URZ, URZ ;  /* 0x000000ff09047290 */ /* 0x000fc8000fffe1ff */
[----:B------:R-:W-:Y:S02]  /*0ac0*/  UIMAD UR4, UR7, UR4, UR6 ;  /* 0x00000004070472a4 */ /* 0x000fe4000f8e0206 */
[----:B------:R-:W-:Y:S02]  /*0ad0*/  USHF.R.S32.HI UR6, URZ, 0x1f, UR5 ;  /* 0x0000001fff067899 */ /* 0x000fe40008011405 */
[----:B------:R-:W-:Y:S02]  /*0ae0*/  UISETP.GT.U32.AND UP1, UPT, UR7, UR4, UPT ;  /* 0x000000040700728c */ /* 0x000fe4000bf24070 */
[----:B------:R-:W-:-:S09]  /*0af0*/  ULOP3.LUT UR6, UR6, 0x1, URZ, 0xfc, !UPT ;  /* 0x0000000106067892 */ /* 0x000fd2000f8efcff */
[----:B------:R-:W-:Y:S02]  /*0b00*/  @!UP1 UIADD3 UR4, UPT, UPT, UR4, -UR7, URZ ;  /* 0x8000000704049290 */ /* 0x000fe4000fffe0ff */
[----:B------:R-:W-:Y:S02]  /*0b10*/  @!UP1 UIADD3 UR9, UPT, UPT, UR9, 0x1, URZ ;  /* 0x0000000109099890 */ /* 0x000fe4000fffe0ff */
[----:B------:R-:W-:Y:S02]  /*0b20*/  UISETP.GE.U32.AND UP0, UPT, UR4, UR7, UPT ;  /* 0x000000070400728c */ /* 0x000fe4000bf06070 */
[----:B------:R-:W-:-:S05]  /*0b30*/  UISETP.GE.AND UP1, UPT, UR8, URZ, UPT ;  /* 0x000000ff0800728c */ /* 0x000fca000bf26270 */
[----:B------:R-:W0:Y:S04]  /*0b40*/  LDCU UR4, c[0x0][0x3e0] ;  /* 0x00007c00ff0477ac */ /* 0x000e280008000800 */
[----:B------:R-:W-:Y:S02]  /*0b50*/  @UP0 UIADD3 UR9, UPT, UPT, UR9, 0x1, URZ ;  /* 0x0000000109090890 */ /* 0x000fe4000fffe0ff */
[----:B------:R-:W-:-:S05]  /*0b60*/  UISETP.NE.AND UP0, UPT, UR5, URZ, UPT ;  /* 0x000000ff0500728c */ /* 0x000fca000bf05270 */
[----:B------:R-:W-:Y:S02]  /*0b70*/  UMOV UR8, UR9 ;  /* 0x0000000900087c82 */ /* 0x000fe40008000000 */
[----:B------:R-:W-:-:S04]  /*0b80*/  @!UP1 UIADD3 UR8, UPT, UPT, -UR8, URZ, URZ ;  /* 0x000000ff08089290 */ /* 0x000fc8000fffe1ff */
[----:B------:R-:W-:Y:S01]  /*0b90*/  @!UP0 ULOP3.LUT UR8, URZ, UR5, URZ, 0x33, !UPT ;  /* 0x00000005ff088292 */ /* 0x000fe2000f8e33ff */
[----:B0-----:R-:W-:Y:S01]  /*0ba0*/  IMAD.U32 R0, RZ, RZ, UR4 ;  /* 0x00000004ff007e24 */ /* 0x001fe2000f8e00ff */
[----:B------:R-:W-:Y:S02]  /*0bb0*/  UIADD3 UR18, UPT, UPT, UR4, -0x1, URZ ;  /* 0xffffffff04127890 */ /* 0x000fe4000fffe0ff */
[----:B------:R-:W-:Y:S02]  /*0bc0*/  UIMAD UR7, UR8, UR6, URZ ;  /* 0x00000006080772a4 */ /* 0x000fe4000f8e02ff */
[----:B------:R-:W-:Y:S01]  /*0bd0*/  IABS R0, R0 ;  /* 0x0000000000007213 */ /* 0x000fe20000000000 */
[----:B------:R-:W-:-:S03]  /*0be0*/  UISETP.NE.AND UP2, UPT, UR4, URZ, UPT ;  /* 0x000000ff0400728c */ /* 0x000fc6000bf45270 */
[----:B------:R-:W-:Y:S02]  /*0bf0*/  IABS R3, UR7 ;  /* 0x0000000700037c13 */ /* 0x000fe40008000000 */
[----:B------:R-:W-:Y:S02]  /*0c00*/  R2UR UR11, R0 ;  /* 0x00000000000b72ca */ /* 0x000fe400000e0000 */
[----:B------:R-:W-:-:S11]  /*0c10*/  R2UR UR13, R3 ;  /* 0x00000000030d72ca */ /* 0x000fd600000e0000 */
[----:B------:R-:W0:Y:S02]  /*0c20*/  I2F.RP R0, UR11 ;  /* 0x0000000b00007d06 */ /* 0x000e240008209400 */
[----:B------:R-:W-:-:S06]  /*0c30*/  UIADD3 UR6, UPT, UPT, UR18, UR13, URZ ;  /* 0x0000000d12067290 */ /* 0x000fcc000fffe0ff */
[----:B------:R-:W1:Y:S08]  /*0c40*/  I2F.RP R3, UR13 ;  /* 0x0000000d00037d06 */ /* 0x000e700008209400 */
[----:B0-----:R-:W0:Y:S08]  /*0c50*/  MUFU.RCP R0, R0 ;  /* 0x0000000000007308 */ /* 0x001e300000001000 */
[----:B-1----:R-:W1:Y:S01]  /*0c60*/  MUFU.RCP R3, R3 ;  /* 0x0000000300037308 */ /* 0x002e620000001000 */
[----:B0-----:R-:W-:-:S07]  /*0c70*/  VIADD R0, R0, 0xffffffe ;  /* 0x0ffffffe00007836 */ /* 0x001fce0000000000 */
[----:B------:R-:W0:Y:S01]  /*0c80*/  F2I.FTZ.U32.TRUNC.NTZ R0, R0 ;  /* 0x0000000000007305 */ /* 0x000e22000021f000 */
[----:B-1----:R-:W-:-:S07]  /*0c90*/  VIADD R3, R3, 0xffffffe ;  /* 0x0ffffffe03037836 */ /* 0x002fce0000000000 */
[----:B------:R1:W2:Y:S01]  /*0ca0*/  F2I.FTZ.U32.TRUNC.NTZ R7, R3 ;  /* 0x0000000300077305 */ /* 0x0002a2000021f000 */
[----:B0-----:R-:W-:Y:S02]  /*0cb0*/  R2UR UR17, R0 ;  /* 0x00000000001172ca */ /* 0x001fe400000e0000 */
[----:B------:R-:W-:-:S05]  /*0cc0*/  IABS R0, UR7 ;  /* 0x0000000700007c13 */ /* 0x000fca0008000000 */
[----:B------:R-:W-:Y:S02]  /*0cd0*/  IMAD.MOV R0, RZ, RZ, -R0 ;  /* 0x000000ffff007224 */ /* 0x000fe400078e0a00 */
[----:B-1----:R-:W-:Y:S02]  /*0ce0*/  IMAD.U32 R3, RZ, RZ, UR6 ;  /* 0x00000006ff037e24 */ /* 0x002fe4000f8e00ff */
[----:B--2---:R-:W-:Y:S02]  /*0cf0*/  IMAD.MOV R6, RZ, RZ, -R7 ;  /* 0x000000ffff067224 */ /* 0x004fe400078e0a07 */
[----:B------:R-:W-:Y:S01]  /*0d00*/  UIADD3 UR9, UPT, UPT, URZ, -UR17, URZ ;  /* 0x80000011ff097290 */ /* 0x000fe2000fffe0ff */
[----:B------:R-:W-:-:S03]  /*0d10*/  IABS R3, R3 ;  /* 0x0000000300037213 */ /* 0x000fc60000000000 */
[----:B------:R-:W-:Y:S01]  /*0d20*/  UIMAD UR9, UR9, UR11, URZ ;  /* 0x0000000b090972a4 */ /* 0x000fe2000f8e02ff */
[----:B------:R-:W-:Y:S01]  /*0d30*/  R2UR UR12, R3 ;  /* 0x00000000030c72ca */ /* 0x000fe200000e0000 */
[----:B------:R-:W-:Y:S02]  /*0d40*/  IMAD R3, R6, UR13, RZ ;  /* 0x0000000d06037c24 */ /* 0x000fe4000f8e02ff */
[----:B------:R-:W-:Y:S01]  /*0d50*/  IMAD.MOV.U32 R6, RZ, RZ, RZ ;  /* 0x000000ffff067224 */ /* 0x000fe200078e00ff */
[----:B------:R-:W-:-:S03]  /*0d60*/  UIMAD.WIDE.U32 UR16, UR17, UR9, UR16 ;  /* 0x00000009111072a5 */ /* 0x000fc6000f8e0010 */
[----:B------:R-:W-:-:S03]  /*0d70*/  IMAD.HI.U32 R3, R7, R3, R6 ;  /* 0x0000000307037227 */ /* 0x000fc600078e0006 */
[----:B------:R-:W0:Y:S03]  /*0d80*/  LDCU.U8 UR9, c[0x0][0x549] ;  /* 0x0000a920ff0977ac */ /* 0x000e260008000000 */
[----:B------:R-:W-:Y:S01]  /*0d90*/  IMAD.HI.U32 R3, R3, UR12, RZ ;  /* 0x0000000c03037c27 */ /* 0x000fe2000f8e00ff */
[----:B------:R-:W-:Y:S02]  /*0da0*/  UIMAD.WIDE.U32 UR16, UR17, UR12, URZ ;  /* 0x0000000c111072a5 */ /* 0x000fe4000f8e00ff */
[----:B------:R-:W-:Y:S01]  /*0db0*/  ULOP3.LUT UR16, UR6, UR13, URZ, 0x3c, !UPT ;  /* 0x0000000d06107292 */ /* 0x000fe2000f8e3cff */
[----:B------:R-:W-:Y:S01]  /*0dc0*/  IMAD R0, R3, R0, UR12 ;  /* 0x0000000c03007e24 */ /* 0x000fe2000f8e0200 */
[----:B------:R-:W-:Y:S02]  /*0dd0*/  UIADD3 UR10, UPT, UPT, -UR17, URZ, URZ ;  /* 0x000000ff110a7290 */ /* 0x000fe4000fffe1ff */
[----:B------:R-:W-:-:S02]  /*0de0*/  ULOP3.LUT UR6, UR6, UR4, URZ, 0x3c, !UPT ;  /* 0x0000000406067292 */ /* 0x000fc4000f8e3cff */
[----:B------:R-:W-:Y:S01]  /*0df0*/  ISETP.LT.U32.AND P1, PT, R0, UR13, PT ;  /* 0x0000000d00007c0c */ /* 0x000fe2000bf21070 */
[----:B------:R-:W-:Y:S01]  /*0e00*/  UIMAD UR10, UR11, UR10, UR12 ;  /* 0x0000000a0b0a72a4 */ /* 0x000fe2000f8e020c */
[----:B------:R-:W-:-:S03]  /*0e10*/  ISETP.LE.AND P0, PT, RZ, UR16, PT ;  /* 0x00000010ff007c0c */ /* 0x000fc6000bf03270 */
[----:B------:R-:W-:Y:S02]  /*0e20*/  UISETP.GT.U32.AND UP1, UPT, UR11, UR10, UPT ;  /* 0x0000000a0b00728c */ /* 0x000fe4000bf24070 */
[----:B0-----:R-:W-:-:S04]  /*0e30*/  UISETP.NE.AND UP0, UPT, UR9, URZ, UPT ;  /* 0x000000ff0900728c */ /* 0x001fc8000bf05270 */
[----:B------:R-:W-:Y:S02]  /*0e40*/  USEL UR5, UR5, 0x1, !UP0 ;  /* 0x0000000105057887 */ /* 0x000fe4000c000000 */
[----:B------:R-:W-:Y:S01]  /*0e50*/  @!P1 VIADD R0, R0, -UR13 ;  /* 0x8000000d00009c36 */ /* 0x000fe20008000000 */
[----:B------:R-:W-:Y:S01]  /*0e60*/  UISETP.GE.AND UP0, UPT, UR6, URZ, UPT ;  /* 0x000000ff0600728c */ /* 0x000fe2000bf06270 */
[----:B------:R-:W-:Y:S01]  /*0e70*/  @!P1 VIADD R3, R3, 0x1 ;  /* 0x0000000103039836 */ /* 0x000fe20000000000 */
[----:B------:R-:W-:Y:S01]  /*0e80*/  ISETP.NE.AND P1, PT, RZ, UR7, PT ;  /* 0x00000007ff007c0c */ /* 0x000fe2000bf25270 */
[----:B------:R-:W-:Y:S01]  /*0e90*/  @!UP1 UIADD3 UR10, UPT, UPT, UR10, -UR11, URZ ;  /* 0x8000000b0a0a9290 */ /* 0x000fe2000fffe0ff */
[----:B------:R-:W-:Y:S01]  /*0ea0*/  ISETP.GE.U32.AND P2, PT, R0, UR13, PT ;  /* 0x0000000d00007c0c */ /* 0x000fe2000bf46070 */
[----:B------:R-:W-:Y:S02]  /*0eb0*/  @!UP1 UIADD3 UR17, UPT, UPT, UR17, 0x1, URZ ;  /* 0x0000000111119890 */ /* 0x000fe4000fffe0ff */
[----:B------:R-:W-:-:S02]  /*0ec0*/  UISETP.GE.U32.AND UP3, UPT, UR10, UR11, UPT ;  /* 0x0000000b0a00728c */ /* 0x000fc4000bf66070 */
[----:B------:R-:W-:Y:S02]  /*0ed0*/  UISETP.NE.AND UP1, UPT, UR8, URZ, UPT ;  /* 0x000000ff0800728c */ /* 0x000fe4000bf25270 */
[----:B------:R-:W-:Y:S02]  /*0ee0*/  USHF.R.S32.HI UR8, URZ, 0x1f, UR7 ;  /* 0x0000001fff087899 */ /* 0x000fe40008011407 */
[----:B------:R-:W-:-:S04]  /*0ef0*/  USEL UR6, URZ, 0x1, !UP1 ;  /* 0x00000001ff067887 */ /* 0x000fc8000c800000 */
[----:B------:R-:W-:Y:S01]  /*0f00*/  @P2 VIADD R3, R3, 0x1 ;  /* 0x0000000103032836 */ /* 0x000fe20000000000 */
[----:B------:R-:W-:Y:S02]  /*0f10*/  @UP3 UIADD3 UR17, UPT, UPT, UR17, 0x1, URZ ;  /* 0x0000000111113890 */ /* 0x000fe4000fffe0ff */
[----:B------:R-:W-:Y:S01]  /*0f20*/  ULOP3.LUT UR6, UR8, UR6, URZ, 0xfc, !UPT ;  /* 0x0000000608067292 */ /* 0x000fe2000f8efcff */
[----:B------:R-:W-:Y:S01]  /*0f30*/  IMAD.MOV.U32 R7, RZ, RZ, R3 ;  /* 0x000000ffff077224 */ /* 0x000fe200078e0003 */
[----:B------:R-:W-:Y:S02]  /*0f40*/  @!UP0 UIADD3 UR17, UPT, UPT, -UR17, URZ, URZ ;  /* 0x000000ff11118290 */ /* 0x000fe4000fffe1ff */
[----:B------:R-:W-:Y:S01]  /*0f50*/  @!UP2 ULOP3.LUT UR17, URZ, UR4, URZ, 0x33, !UPT ;  /* 0x00000004ff11a292 */ /* 0x000fe2000f8e33ff */
        /* <DEDUP_REMOVED lines=30> */
.L_x_9:
        /* <DEDUP_REMOVED lines=8> */
.L_x_10:
[----:B------:R-:W-:Y:S05]  /*11c0*/  BSYNC.RECONVERGENT B0 ;  /* 0x0000000000007941 */ /* 0x000fea0003800200 */
.L_x_8:
[----:B------:R-:W-:Y:S01]  /*11d0*/  IABS R11, UR22 ;  /* 0x00000016000b7c13 */ /* 0x000fe20008000000 */
[----:B------:R-:W0:Y:S01]  /*11e0*/  LDC R3, c[0x0][0x434] ;  /* 0x00010d00ff037b82 */ /* 0x000e220000000800 */
[----:B------:R-:W-:Y:S01]  /*11f0*/  IABS R6, UR22 ;  /* 0x0000001600067c13 */ /* 0x000fe20008000000 */
[----:B------:R-:W-:Y:S01]  /*1200*/  UIMAD UR17, UR17, UR5, URZ ;  /* 0x00000005111172a4 */ /* 0x000fe2000f8e02ff */
[----:B------:R-:W1:Y:S01]  /*1210*/  I2F.RP R12, R11 ;  /* 0x0000000b000c7306 */ /* 0x000e620000209400 */
[----:B------:R-:W-:Y:S02]  /*1220*/  BSSY.RECONVERGENT B0, `(.L_x_11) ;  /* 0x000003c000007945 */ /* 0x000fe40003800200 */
[----:B------:R-:W-:Y:S01]  /*1230*/  IMAD.MOV R6, RZ, RZ, -R6 ;  /* 0x000000ffff067224 */ /* 0x000fe200078e0a06 */
[----:B------:R-:W-:-:S04]  /*1240*/  UIMAD UR6, UR6, UR17, URZ ;  /* 0x00000011060672a4 */ /* 0x000fc8000f8e02ff */
[----:B-1----:R-:W1:Y:S01]  /*1250*/  MUFU.RCP R12, R12 ;  /* 0x0000000c000c7308 */ /* 0x002e620000001000 */
[----:B0-----:R-:W-:-:S04]  /*1260*/  IADD3 R3, PT, PT, R3, -0x1, R11 ;  /* 0xffffffff03037810 */ /* 0x001fc80007ffe00b */
[----:B------:R-:W-:Y:S01]  /*1270*/  IABS R9, R3 ;  /* 0x0000000300097213 */ /* 0x000fe20000000000 */
[----:B-1----:R-:W-:-:S04]  /*1280*/  VIADD R12, R12, 0xffffffe ;  /* 0x0ffffffe0c0c7836 */ /* 0x002fc80000000000 */
[----:B------:R-:W0:Y:S02]  /*1290*/  F2I.FTZ.U32.TRUNC.NTZ R13, R12 ;  /* 0x0000000c000d7305 */ /* 0x000e24000021f000 */
[----:B0-----:R-:W-:Y:S02]  /*12a0*/  IMAD.MOV R10, RZ, RZ, -R13 ;  /* 0x000000ffff0a7224 */ /* 0x001fe400078e0a0d */
[----:B------:R-:W-:Y:S02]  /*12b0*/  IMAD.MOV.U32 R12, RZ, RZ, RZ ;  /* 0x000000ffff0c7224 */ /* 0x000fe400078e00ff */
[----:B------:R-:W-:-:S04]  /*12c0*/  IMAD R10, R10, R11, RZ ;  /* 0x0000000b0a0a7224 */ /* 0x000fc800078e02ff */
[----:B------:R-:W-:-:S06]  /*12d0*/  IMAD.HI.U32 R10, R13, R10, R12 ;  /* 0x0000000a0d0a7227 */ /* 0x000fcc00078e000c */
[----:B------:R-:W-:-:S04]  /*12e0*/  IMAD.HI.U32 R10, R10, R9, RZ ;  /* 0x000000090a0a7227 */ /* 0x000fc800078e00ff */
[----:B------:R-:W-:-:S05]  /*12f0*/  IMAD R6, R10, R6, R9 ;  /* 0x000000060a067224 */ /* 0x000fca00078e0209 */
[----:B------:R-:W-:-:S13]  /*1300*/  ISETP.GT.U32.AND P1, PT, R11, R6, PT ;  /* 0x000000060b00720c */ /* 0x000fda0003f24070 */
[----:B------:R-:W-:Y:S02]  /*1310*/  @!P1 IMAD.IADD R6, R6, 0x1, -R11 ;  /* 0x0000000106069824 */ /* 0x000fe400078e0a0b */
[----:B------:R-:W-:Y:S01]  /*1320*/  @!P1 VIADD R10, R10, 0x1 ;  /* 0x000000010a0a9836 */ /* 0x000fe20000000000 */
[----:B------:R-:W-:Y:S02]  /*1330*/  ISETP.NE.AND P1, PT, RZ, UR22, PT ;  /* 0x00000016ff007c0c */ /* 0x000fe4000bf25270 */
[-C--:B------:R-:W-:Y:S02]  /*1340*/  ISETP.GE.U32.AND P2, PT, R6, R11.reuse, PT ;  /* 0x0000000b0600720c */ /* 0x080fe40003f46070 */
[----:B------:R-:W-:-:S04]  /*1350*/  LOP3.LUT R6, R3, R11, RZ, 0x3c, !PT ;  /* 0x0000000b03067212 */ /* 0x000fc800078e3cff */
[----:B------:R-:W-:-:S07]  /*1360*/  ISETP.GE.AND P0, PT, R6, RZ, PT ;  /* 0x000000ff0600720c */ /* 0x000fce0003f06270 */
[----:B------:R-:W-:-:S04]  /*1370*/  @P2 VIADD R10, R10, 0x1 ;  /* 0x000000010a0a2836 */ /* 0x000fc80000000000 */
[----:B------:R-:W-:-:S04]  /*1380*/  IMAD.MOV.U32 R6, RZ, RZ, R10 ;  /* 0x000000ffff067224 */ /* 0x000fc800078e000a */
[----:B------:R-:W-:Y:S01]  /*1390*/  @!P0 IMAD.MOV R6, RZ, RZ, -R6 ;  /* 0x000000ffff068224 */ /* 0x000fe200078e0a06 */
[----:B------:R-:W-:-:S04]  /*13a0*/  @!P1 LOP3.LUT R6, RZ, R11, RZ, 0x33, !PT ;  /* 0x0000000bff069212 */ /* 0x000fc800078e33ff */
        /* <DEDUP_REMOVED lines=28> */
.L_x_12:
[----:B------:R-:W-:Y:S01]  /*1570*/  IMAD.MOV.U32 R21, RZ, RZ, R4 ;  /* 0x000000ffff157224 */ /* 0x000fe200078e0004 */
[----:B------:R-:W-:Y:S01]  /*1580*/  MOV R19, R5 ;  /* 0x0000000500137202 */ /* 0x000fe20000000f00 */
[----:B------:R-:W-:Y:S01]  /*1590*/  IMAD.MOV.U32 R18, RZ, RZ, R6 ;  /* 0x000000ffff127224 */ /* 0x000fe200078e0006 */
[----:B------:R-:W-:Y:S02]  /*15a0*/  MOV R16, 0x15c0 ;  /* 0x000015c000107802 */ /* 0x000fe40000000f00 */
[----:B------:R-:W-:Y:S05]  /*15b0*/  CALL.REL.NOINC `($__internal_0_$__cuda_sm20_div_s64) ;  /* 0x0000003400f87944 */ /* 0x000fea0003c00000 */
[----:B------:R-:W-:Y:S02]  /*15c0*/  MOV R16, R9 ;  /* 0x0000000900107202 */ /* 0x000fe40000000f00 */
[----:B------:R-:W-:Y:S02]  /*15d0*/  MOV R17, R12 ;  /* 0x0000000c00117202 */ /* 0x000fe40000000f00 */
.L_x_13:
[----:B------:R-:W-:Y:S05]  /*15e0*/  BSYNC.RECONVERGENT B0 ;  /* 0x0000000000007941 */ /* 0x000fea0003800200 */
.L_x_11:
[----:B------:R-:W0:Y:S01]  /*15f0*/  S2R R20, SR_TID.X ;  /* 0x0000000000147919 */ /* 0x000e220000002100 */
[----:B------:R-:W-:Y:S01]  /*1600*/  UIADD3 UR9, UP0, UPT, UR21, -UR20, URZ ;  /* 0x8000001415097290 */ /* 0x000fe2000ff1e0ff */
[----:B------:R-:W-:Y:S01]  /*1610*/  MOV R21, 0xff800000 ;  /* 0xff80000000157802 */ /* 0x000fe20000000f00 */
[----:B------:R-:W1:Y:S02]  /*1620*/  LDCU UR4, c[0x0][0x534] ;  /* 0x0000a680ff0477ac */ /* 0x000e640008000800 */
[----:B------:R-:W-:-:S06]  /*1630*/  UIADD3.X UR8, UPT, UPT, UR15, -0x1, URZ, UP0, !UPT ;  /* 0xffffffff0f087890 */ /* 0x000fcc00087fe4ff */
[----:B------:R-:W-:Y:S01]  /*1640*/  IMAD.U32 R4, RZ, RZ, UR8 ;  /* 0x00000008ff047e24 */ /* 0x000fe2000f8e00ff */
[----:B0-----:R-:W-:Y:S02]  /*1650*/  LOP3.LUT R9, R20, 0x7, RZ, 0xc0, !PT ;  /* 0x0000000714097812 */ /* 0x001fe400078ec0ff */
[----:B------:R-:W-:Y:S02]  /*1660*/  SHF.R.U32.HI R18, RZ, 0x3, R20 ;  /* 0x00000003ff127819 */ /* 0x000fe40000011614 */
[C---:B------:R-:W-:Y:S01]  /*1670*/  ISETP.LT.U32.AND P1, PT, R9.reuse, UR9, PT ;  /* 0x0000000909007c0c */ /* 0x040fe2000bf21070 */
[----:B------:R-:W0:Y:S01]  /*1680*/  LDCU.64 UR8, c[0x0][0x358] ;  /* 0x00006b00ff0877ac */ /* 0x000e220008000a00 */
[C---:B------:R-:W-:Y:S01]  /*1690*/  IADD3 R29, PT, PT, R18.reuse, 0x20, RZ ;  /* 0x00000020121d7810 */ /* 0x040fe20007ffe0ff */
[----:B------:R-:W-:Y:S01]  /*16a0*/  VIADD R15, R18, 0x10 ;  /* 0x00000010120f7836 */ /* 0x000fe20000000000 */
[----:B------:R-:W-:Y:S01]  /*16b0*/  ISETP.GT.AND.EX P1, PT, R4, RZ, PT, P1 ;  /* 0x000000ff0400720c */ /* 0x000fe20003f24310 */
[C---:B------:R-:W-:Y:S01]  /*16c0*/  VIADD R28, R18.reuse, 0x30 ;  /* 0x00000030121c7836 */ /* 0x040fe20000000000 */
[----:B------:R-:W-:Y:S01]  /*16d0*/  IADD3 R22, P0, PT, R9, UR20, RZ ;  /* 0x0000001409167c10 */ /* 0x000fe2000ff1e0ff */
[C---:B------:R-:W-:Y:S01]  /*16e0*/  VIADD R19, R18.reuse, 0x40 ;  /* 0x0000004012137836 */ /* 0x040fe20000000000 */
[----:B-1----:R-:W-:-:S02]  /*16f0*/  ISETP.GE.OR P3, PT, R18, UR4, !P1 ;  /* 0x0000000412007c0c */ /* 0x002fc4000cf66670 */
[----:B------:R-:W-:Y:S01]  /*1700*/  ISETP.GE.OR P2, PT, R15, UR4, !P1 ;  /* 0x000000040f007c0c */ /* 0x000fe2000cf46670 */
[----:B------:R-:W-:Y:S01]  /*1710*/  IMAD.X R23, RZ, RZ, RZ, P0 ;  /* 0x000000ffff177224 */ /* 0x000fe200000e06ff */
[----:B------:R-:W-:Y:S02]  /*1720*/  ISETP.GE.OR P6, PT, R29, UR4, !P1 ;  /* 0x000000041d007c0c */ /* 0x000fe4000cfc6670 */
[----:B------:R-:W-:Y:S02]  /*1730*/  ISETP.GE.OR P5, PT, R28, UR4, !P1 ;  /* 0x000000041c007c0c */ /* 0x000fe4000cfa6670 */
[----:B------:R-:W-:-:S05]  /*1740*/  ISETP.GE.OR P4, PT, R19, UR4, !P1 ;  /* 0x0000000413007c0c */ /* 0x000fca000cf86670 */
[----:B------:R-:W1:Y:S01]  /*1750*/  @!P3 LDC.64 R4, c[0x0][0x428] ;  /* 0x00010a00ff04bb82 */ /* 0x000e620000000a00 */
[----:B------:R-:W-:Y:S01]  /*1760*/  @!P3 IMAD.WIDE.U32 R30, R18, UR21, R22 ;  /* 0x00000015121ebc25 */ /* 0x000fe2000f8e0016 */
[----:B------:R-:W-:-:S03]  /*1770*/  @!P2 MOV R26, R22 ;  /* 0x00000016001aa202 */ /* 0x000fc60000000f00 */
[----:B------:R-:W-:Y:S02]  /*1780*/  @!P3 IMAD R14, R18, UR15, R31 ;  /* 0x0000000f120ebc24 */ /* 0x000fe4000f8e021f */
[----:B------:R-:W-:Y:S01]  /*1790*/  @!P2 IMAD.MOV.U32 R27, RZ, RZ, R23 ;  /* 0x000000ffff1ba224 */ /* 0x000fe200078e0017 */
[----:B------:R-:W2:Y:S01]  /*17a0*/  @!P2 LDC.64 R12, c[0x0][0x428] ;  /* 0x00010a00ff0cab82 */ /* 0x000ea20000000a00 */
[----:B------:R-:W-:-:S07]  /*17b0*/  @!P2 IMAD.WIDE.U32 R26, R15, UR21, R26 ;  /* 0x000000150f1aac25 */ /* 0x000fce000f8e001a */
[----:B------:R-:W3:Y:S01]  /*17c0*/  @!P6 LDC.64 R10, c[0x0][0x428] ;  /* 0x00010a00ff0aeb82 */ /* 0x000ee20000000a00 */
[----:B-1----:R-:W-:-:S04]  /*17d0*/  @!P3 LEA R24, P0, R30, R4, 0x2 ;  /* 0x000000041e18b211 */ /* 0x002fc800078010ff */
[----:B------:R-:W-:Y:S01]  /*17e0*/  @!P3 LEA.HI.X R25, R30, R5, R14, 0x2, P0 ;  /* 0x000000051e19b211 */ /* 0x000fe200000f140e */
[----:B------:R-:W-:Y:S02]  /*17f0*/  @!P2 IMAD R14, R15, UR15, R27 ;  /* 0x0000000f0f0eac24 */ /* 0x000fe4000f8e021b */
[----:B------:R-:W1:Y:S01]  /*1800*/  @!P5 LDC.64 R4, c[0x0][0x428] ;  /* 0x00010a00ff04db82 */ /* 0x000e620000000a00 */
[----:B------:R-:W-:Y:S01]  /*1810*/  IMAD.MOV.U32 R27, RZ, RZ, -0x800000 ;  /* 0xff800000ff1b7424 */ /* 0x000fe200078e00ff */
[C---:B--2---:R-:W-:Y:S01]  /*1820*/  @!P2 LEA R12, P0, R26.reuse, R12, 0x2 ;  /* 0x0000000c1a0ca211 */ /* 0x044fe200078010ff */
[----:B0-----:R0:W2:Y:S01]  /*1830*/  @!P3 LDG.E R21, desc[UR8][R24.64] ;  /* 0x000000081815b981 */ /* 0x0010a2000c1e1900 */
[----:B------:R-:W-:Y:S01]  /*1840*/  @!P6 MOV R33, R23 ;  /* 0x000000170021e202 */ /* 0x000fe20000000f00 */
[----:B------:R-:W-:Y:S01]  /*1850*/  @!P6 IMAD.MOV.U32 R32, RZ, RZ, R22 ;  /* 0x000000ffff20e224 */ /* 0x000fe200078e0016 */
[----:B------:R-:W-:Y:S01]  /*1860*/  @!P2 LEA.HI.X R13, R26, R13, R14, 0x2, P0 ;  /* 0x0000000d1a0da211 */ /* 0x000fe200000f140e */
[----:B------:R-:W-:Y:S01]  /*1870*/  VIADD R26, R18, 0x50 ;  /* 0x00000050121a7836 */ /* 0x000fe20000000000 */
[----:B------:R-:W4:Y:S01]  /*1880*/  @!P4 LDC.64 R14, c[0x0][0x428] ;  /* 0x00010a00ff0ecb82 */ /* 0x000f220000000a00 */
[----:B------:R-:W-:-:S02]  /*1890*/  @!P6 IMAD.WIDE.U32 R32, R29, UR21, R32 ;  /* 0x000000151d20ec25 */ /* 0x000fc4000f8e0020 */
[----:B------:R5:W2:Y:S01]  /*18a0*/  @!P2 LDG.E R27, desc[UR8][R12.64] ;  /* 0x000000080c1ba981 */ /* 0x000aa2000c1e1900 */
[----:B------:R-:W-:Y:S01]  /*18b0*/  ISETP.GE.OR P3, PT, R26, UR4, !P1 ;  /* 0x000000041a007c0c */ /* 0x000fe2000cf66670 */
[----:B------:R-:W-:Y:S01]  /*18c0*/  @!P6 IMAD R29, R29, UR15, R33 ;  /* 0x0000000f1d1dec24 */ /* 0x000fe2000f8e0221 */
[----:B---3--:R-:W-:Y:S02]  /*18d0*/  @!P6 LEA R30, P0, R32, R10, 0x2 ;  /* 0x0000000a201ee211 */ /* 0x008fe400078010ff */
[C---:B0-----:R-:W-:Y:S01]  /*18e0*/  IADD3 R25, PT, PT, R18.reuse, 0x60, RZ ;  /* 0x0000006012197810 */ /* 0x041fe20007ffe0ff */
[----:B------:R-:W-:-:S03]  /*18f0*/  VIADD R24, R18, 0x70 ;  /* 0x0000007012187836 */ /* 0x000fc60000000000 */
[----:B------:R-:W-:Y:S02]  /*1900*/  ISETP.GE.OR P2, PT, R25, UR4, !P1 ;  /* 0x0000000419007c0c */ /* 0x000fe4000cf46670 */
[----:B------:R-:W-:Y:S01]  /*1910*/  ISETP.GE.OR P1, PT, R24, UR4, !P1 ;  /* 0x0000000418007c0c */ /* 0x000fe2000cf26670 */
[----:B-----5:R-:W-:Y:S02]  /*1920*/  @!P5 IMAD.MOV.U32 R12, RZ, RZ, R22 ;  /* 0x000000ffff0cd224 */ /* 0x020fe400078e0016 */
[----:B------:R-:W-:Y:S02]  /*1930*/  @!P5 IMAD.MOV.U32 R13, RZ, RZ, R23 ;  /* 0x000000ffff0dd224 */ /* 0x000fe400078e0017 */
[----:B------:R-:W-:Y:S01]  /*1940*/  @!P5 IMAD.WIDE.U32 R12, R28, UR21, R12 ;  /* 0x000000151c0cdc25 */ /* 0x000fe2000f8e000c */
[----:B------:R-:W-:Y:S02]  /*1950*/  @!P6 LEA.HI.X R31, R32, R11, R29, 0x2, P0 ;  /* 0x0000000b201fe211 */ /* 0x000fe400000f141d */
[----:B------:R-:W-:Y:S01]  /*1960*/  @!P4 MOV R34, R22 ;  /* 0x000000160022c202 */ /* 0x000fe20000000f00 */
[----:B------:R-:W-:Y:S01]  /*1970*/  @!P5 IMAD R10, R28, UR15, R13 ;  /* 0x0000000f1c0adc24 */ /* 0x000fe2000f8e020d */
[----:B-1----:R-:W-:Y:S01]  /*1980*/  @!P5 LEA R28, P0, R12, R4, 0x2 ;  /* 0x000000040c1cd211 */ /* 0x002fe200078010ff */
[----:B------:R-:W-:-:S03]  /*1990*/  @!P4 IMAD.MOV.U32 R35, RZ, RZ, R23 ;  /* 0x000000ffff23c224 */ /* 0x000fc600078e0017 */
[----:B------:R-:W-:Y:S01]  /*19a0*/  @!P5 LEA.HI.X R29, R12, R5, R10, 0x2, P0 ;  /* 0x000000050c1dd211 */ /* 0x000fe200000f140a */
[C---:B------:R-:W-:Y:S01]  /*19b0*/  @!P4 IMAD.WIDE.U32 R34, R19.reuse, UR21, R34 ;  /* 0x000000151322cc25 */ /* 0x040fe2000f8e0022 */
[----:B------:R-:W0:Y:S03]  /*19c0*/  @!P1 LDC.64 R4, c[0x0][0x428] ;  /* 0x00010a00ff049b82 */ /* 0x000e260000000a00 */
[----:B------:R-:W-:Y:S01]  /*19d0*/  @!P4 IMAD R19, R19, UR15, R35 ;  /* 0x0000000f1313cc24 */ /* 0x000fe2000f8e0223 */
[----:B----4-:R-:W-:-:S04]  /*19e0*/  @!P4 LEA R32, P0, R34, R14, 0x2 ;  /* 0x0000000e2220c211 */ /* 0x010fc800078010ff */
[----:B------:R-:W1:Y:S01]  /*19f0*/  @!P3 LDC.64 R12, c[0x0][0x428] ;  /* 0x00010a00ff0cbb82 */ /* 0x000e620000000a00 */
[----:B------:R-:W-:-:S07]  /*1a00*/  IMAD.MOV.U32 R14, RZ, RZ, -0x800000 ;  /* 0xff800000ff0e7424 */ /* 0x000fce00078e00ff */
[----:B------:R-:W3:Y:S01]  /*1a10*/  @!P2 LDC.64 R10, c[0x0][0x428] ;  /* 0x00010a00ff0aab82 */ /* 0x000ee20000000a00 */
[----:B------:R-:W-:Y:S01]  /*1a20*/  @!P4 LEA.HI.X R33, R34, R15, R19, 0x2, P0 ;  /* 0x0000000f2221c211 */ /* 0x000fe200000f1413 */
[----:B------:R4:W5:Y:S01]  /*1a30*/  @!P6 LDG.E R14, desc[UR8][R30.64] ;  /* 0x000000081e0ee981 */ /* 0x000962000c1e1900 */
[----:B------:R-:W-:Y:S01]  /*1a40*/  MOV R15, 0xff800000 ;  /* 0xff800000000f7802 */ /* 0x000fe20000000f00 */
[----:B------:R-:W-:-:S05]  /*1a50*/  IMAD.MOV.U32 R19, RZ, RZ, -0x800000 ;  /* 0xff800000ff137424 */ /* 0x000fca00078e00ff */
[----:B------:R0:W5:Y:S04]  /*1a60*/  @!P5 LDG.E R15, desc[UR8][R28.64] ;  /* 0x000000081c0fd981 */ /* 0x000168000c1e1900 */
[----:B------:R1:W5:Y:S01]  /*1a70*/  @!P4 LDG.E R19, desc[UR8][R32.64] ;  /* 0x000000082013c981 */ /* 0x000362000c1e1900 */
[----:B----4-:R-:W-:Y:S01]  /*1a80*/  @!P3 MOV R31, R23 ;  /* 0x00000017001fb202 */ /* 0x010fe20000000f00 */
[--C-:B------:R-:W-:Y:S02]  /*1a90*/  @!P3 IMAD.MOV.U32 R30, RZ, RZ, R22.reuse ;  /* 0x000000ffff1eb224 */ /* 0x100fe400078e0016 */
[----:B0-----:R-:W-:Y:S02]  /*1aa0*/  @!P2 IMAD.MOV.U32 R28, RZ, RZ, R22 ;  /* 0x000000ffff1ca224 */ /* 0x001fe400078e0016 */
[----:B------:R-:W-:-:S02]  /*1ab0*/  @!P2 IMAD.MOV.U32 R29, RZ, RZ, R23 ;  /* 0x000000ffff1da224 */ /* 0x000fc400078e0017 */
[----:B------:R-:W-:-:S04]  /*1ac0*/  @!P1 IMAD.WIDE.U32 R22, R24, UR21, R22 ;  /* 0x0000001518169c25 */ /* 0x000fc8000f8e0016 */
[----:B------:R-:W-:Y:S01]  /*1ad0*/  @!P3 IMAD.WIDE.U32 R30, R26, UR21, R30 ;  /* 0x000000151a1ebc25 */ /* 0x000fe2000f8e001e */
[----:B-1----:R-:W-:-:S03]  /*1ae0*/  @!P1 LEA R32, P0, R22, R4, 0x2 ;  /* 0x0000000416209211 */ /* 0x002fc600078010ff */
[----:B------:R-:W-:Y:S01]  /*1af0*/  @!P2 IMAD.WIDE.U32 R28, R25, UR21, R28 ;  /* 0x00000015191cac25 */ /* 0x000fe2000f8e001c */
[----:B------:R-:W-:-:S03]  /*1b00*/  @!P3 LEA R12, P5, R30, R12, 0x2 ;  /* 0x0000000c1e0cb211 */ /* 0x000fc600078a10ff */
[----:B------:R-:W-:Y:S01]  /*1b10*/  @!P1 IMAD R24, R24, UR15, R23 ;  /* 0x0000000f18189c24 */ /* 0x000fe2000f8e0217 */
[----:B---3--:R-:W-:Y:S01]  /*1b20*/  @!P2 LEA R10, P4, R28, R10, 0x2 ;  /* 0x0000000a1c0aa211 */ /* 0x008fe200078810ff */
[----:B------:R-:W-:Y:S02]  /*1b30*/  @!P3 IMAD R26, R26, UR15, R31 ;  /* 0x0000000f1a1abc24 */ /* 0x000fe4000f8e021f */
[----:B------:R-:W-:Y:S01]  /*1b40*/  @!P2 IMAD R25, R25, UR15, R29 ;  /* 0x0000000f1919ac24 */ /* 0x000fe2000f8e021d */
[----:B------:R-:W-:Y:S01]  /*1b50*/  @!P1 LEA.HI.X R33, R22, R5, R24, 0x2, P0 ;  /* 0x0000000516219211 */ /* 0x000fe200000f1418 */
[----:B------:R-:W-:Y:S01]  /*1b60*/  IMAD.MOV.U32 R22, RZ, RZ, -0x800000 ;  /* 0xff800000ff167424 */ /* 0x000fe200078e00ff */
[----:B------:R-:W-:Y:S01]  /*1b70*/  MOV R4, 0xff800000 ;  /* 0xff80000000047802 */ /* 0x000fe20000000f00 */
[----:B------:R-:W-:Y:S01]  /*1b80*/  IMAD.MOV.U32 R5, RZ, RZ, -0x800000 ;  /* 0xff800000ff057424 */ /* 0x000fe200078e00ff */
[----:B------:R-:W-:Y:S02]  /*1b90*/  @!P3 LEA.HI.X R13, R30, R13, R26, 0x2, P5 ;  /* 0x0000000d1e0db211 */ /* 0x000fe400028f141a */
[----:B------:R-:W-:-:S03]  /*1ba0*/  @!P2 LEA.HI.X R11, R28, R11, R25, 0x2, P4 ;  /* 0x0000000b1c0ba211 */ /* 0x000fc600020f1419 */
[----:B------:R-:W3:Y:S04]  /*1bb0*/  @!P3 LDG.E R4, desc[UR8][R12.64] ;  /* 0x000000080c04b981 */ /* 0x000ee8000c1e1900 */
[----:B------:R-:W4:Y:S04]  /*1bc0*/  @!P2 LDG.E R22, desc[UR8][R10.64] ;  /* 0x000000080a16a981 */ /* 0x000f28000c1e1900 */
[----:B------:R0:W4:Y:S01]  /*1bd0*/  @!P1 LDG.E R5, desc[UR8][R32.64] ;  /* 0x0000000820059981 */ /* 0x000122000c1e1900 */
[----:B------:R-:W1:Y:S01]  /*1be0*/  S2UR UR4, SR_CgaCtaId ;  /* 0x00000000000479c3 */ /* 0x000e620000008800 */
[----:B------:R-:W-:Y:S01]  /*1bf0*/  UMOV UR10, 0x400 ;  /* 0x00000400000a7882 */ /* 0x000fe20000000000 */
[----:B------:R-:W-:-:S02]  /*1c00*/  ISETP.GT.U32.AND P2, PT, R20, 0x37f, PT ;  /* 0x0000037f1400780c */ /* 0x000fc40003f44070 */
[C---:B------:R-:W-:Y:S02]  /*1c10*/  ISETP.GT.U32.AND P1, PT, R20.reuse, 0x2ff, PT ;  /* 0x000002ff1400780c */ /* 0x040fe40003f24070 */
[----:B------:R-:W-:Y:S01]  /*1c20*/  ISETP.GT.U32.AND P0, PT, R20, 0x27f, PT ;  /* 0x0000027f1400780c */ /* 0x000fe20003f04070 */
[----:B-1----:R-:W-:-:S06]  /*1c30*/  ULEA UR4, UR4, UR10, 0x18 ;  /* 0x0000000a04047291 */ /* 0x002fcc000f8ec0ff */
[----:B------:R-:W-:-:S05]  /*1c40*/  LEA R9, R9, UR4, 0x2 ;  /* 0x0000000409097c11 */ /* 0x000fca000f8e10ff */
[----:B------:R-:W-:Y:S01]  /*1c50*/  IMAD R18, R18, 0x24, R9 ;  /* 0x0000002412127824 */ /* 0x000fe200078e0209 */
[C---:B------:R-:W-:Y:S02]  /*1c60*/  ISETP.GT.U32.AND P4, PT, R20.reuse, 0x1ff, PT ;  /* 0x000001ff1400780c */ /* 0x040fe40003f84070 */
[C---:B------:R-:W-:Y:S02]  /*1c70*/  ISETP.GT.U32.AND P3, PT, R20.reuse, 0x17f, PT ;  /* 0x0000017f1400780c */ /* 0x040fe40003f64070 */
[C---:B------:R-:W-:Y:S02]  /*1c80*/  LOP3.LUT P5, R9, R20.reuse, 0x380, RZ, 0xc0, !PT ;  /* 0x0000038014097812 */ /* 0x040fe400078ac0ff */
[C---:B------:R-:W-:Y:S01]  /*1c90*/  LOP3.LUT R34, R20.reuse, 0xf, RZ, 0xc0, !PT ;  /* 0x0000000f14227812 */ /* 0x040fe200078ec0ff */
[----:B------:R-:W-:Y:S01]  /*1ca0*/  IMAD.MOV.U32 R31, RZ, RZ, -0x800000 ;  /* 0xff800000ff1f7424 */ /* 0x000fe200078e00ff */
[----:B0-----:R-:W-:Y:S01]  /*1cb0*/  MOV R32, 0xff800000 ;  /* 0xff80000000207802 */ /* 0x001fe20000000f00 */
[----:B------:R-:W-:Y:S01]  /*1cc0*/  IMAD.MOV.U32 R30, RZ, RZ, -0x800000 ;  /* 0xff800000ff1e7424 */ /* 0x000fe200078e00ff */
[----:B------:R-:W-:Y:S01]  /*1cd0*/  MOV R29, 0xff800000 ;  /* 0xff800000001d7802 */ /* 0x000fe20000000f00 */
[----:B------:R-:W-:Y:S01]  /*1ce0*/  IMAD.MOV.U32 R26, RZ, RZ, -0x800000 ;  /* 0xff800000ff1a7424 */ /* 0x000fe200078e00ff */
[----:B------:R-:W-:Y:S01]  /*1cf0*/  MOV R25, 0xff800000 ;  /* 0xff80000000197802 */ /* 0x000fe20000000f00 */
[----:B------:R-:W-:Y:S01]  /*1d00*/  IMAD.MOV.U32 R24, RZ, RZ, -0x800000 ;  /* 0xff800000ff187424 */ /* 0x000fe200078e00ff */
[----:B--2---:R0:W-:Y:S01]  /*1d10*/  @!P2 STS [R18+0x240], R27 ;  /* 0x0002401b1200a388 */ /* 0x0041e20000000800 */
[----:B------:R-:W-:-:S03]  /*1d20*/  ISETP.GT.U32.AND P2, PT, R20, 0xff, PT ;  /* 0x000000ff1400780c */ /* 0x000fc60003f44070 */
[----:B------:R-:W-:Y:S04]  /*1d30*/  STS [R18], R21 ;  /* 0x0000001512007388 */ /* 0x000fe80000000800 */
[----:B-----5:R-:W-:Y:S01]  /*1d40*/  @!P1 STS [R18+0x480], R14 ;  /* 0x0004800e12009388 */ /* 0x020fe20000000800 */
[----:B------:R-:W-:-:S03]  /*1d50*/  ISETP.GT.U32.AND P1, PT, R20, 0x7f, PT ;  /* 0x0000007f1400780c */ /* 0x000fc60003f24070 */
[----:B------:R1:W-:Y:S04]  /*1d60*/  @!P0 STS [R18+0x6c0], R15 ;  /* 0x0006c00f12008388 */ /* 0x0003e80000000800 */
[----:B------:R-:W-:Y:S01]  /*1d70*/  @!P4 STS [R18+0x900], R19 ;  /* 0x000900131200c388 */ /* 0x000fe20000000800 */
[----:B------:R-:W-:Y:S01]  /*1d80*/  ISETP.NE.AND P0, PT, R9, RZ, PT ;  /* 0x000000ff0900720c */ /* 0x000fe20003f05270 */
[----:B0-----:R-:W-:Y:S01]  /*1d90*/  IMAD.MOV.U32 R27, RZ, RZ, -0x800000 ;  /* 0xff800000ff1b7424 */ /* 0x001fe200078e00ff */
[----:B-1----:R-:W-:-:S04]  /*1da0*/  SHF.R.U32.HI R15, RZ, 0x4, R20 ;  /* 0x00000004ff0f7819 */ /* 0x002fc80000011614 */
[----:B------:R-:W-:-:S05]  /*1db0*/  LEA R28, R15, UR4, 0x2 ;  /* 0x000000040f1c7c11 */ /* 0x000fca000f8e10ff */
[----:B------:R-:W-:Y:S01]  /*1dc0*/  IMAD R33, R34, 0x24, R28 ;  /* 0x0000002422217824 */ /* 0x000fe200078e021c */
[----:B---3--:R0:W-:Y:S04]  /*1dd0*/  @!P3 STS [R18+0xb40], R4 ;  /* 0x000b40041200b388 */ /* 0x0081e80000000800 */
[----:B----4-:R-:W-:Y:S04]  /*1de0*/  @!P2 STS [R18+0xd80], R22 ;  /* 0x000d80161200a388 */ /* 0x010fe80000000800 */
[----:B------:R-:W-:Y:S01]  /*1df0*/  @!P1 STS [R18+0xfc0], R5 ;  /* 0x000fc00512009388 */ /* 0x000fe20000000800 */
[----:B------:R-:W-:Y:S08]  /*1e00*/  BAR.SYNC.DEFER_BLOCKING 0x0 ;  /* 0x0000000000007b1d */ /* 0x000ff00000010000 */
[----:B0-----:R-:W0:Y:S01]  /*1e10*/  LDC R4, c[0x0][0x434] ;  /* 0x00010d00ff047b82 */ /* 0x001e220000000800 */
[----:B------:R-:W-:Y:S04]  /*1e20*/  @!P5 LDS R32, [R33] ;  /* 0x000000002120d984 */ /* 0x000fe80000000800 */
[----:B------:R-:W-:Y:S04]  /*1e30*/  @!P5 LDS R31, [R33+0x240] ;  /* 0x00024000211fd984 */ /* 0x000fe80000000800 */
[----:B------:R-:W1:Y:S04]  /*1e40*/  @!P0 LDS R30, [R33+0x480] ;  /* 0x00048000211e8984 */ /* 0x000e680000000800 */
[----:B------:R-:W-:Y:S04]  /*1e50*/  @!P0 LDS R29, [R33+0x6c0] ;  /* 0x0006c000211d8984 */ /* 0x000fe80000000800 */
[----:B------:R-:W2:Y:S04]  /*1e60*/  @!P0 LDS R27, [R33+0x900] ;  /* 0x00090000211b8984 */ /* 0x000ea80000000800 */
[----:B------:R-:W-:Y:S04]  /*1e70*/  @!P0 LDS R26, [R33+0xb40] ;  /* 0x000b4000211a8984 */ /* 0x000fe80000000800 */
[----:B------:R-:W3:Y:S04]  /*1e80*/  @!P0 LDS R25, [R33+0xd80] ;  /* 0x000d800021198984 */ /* 0x000ee80000000800 */
[----:B------:R-:W4:Y:S01]  /*1e90*/  @!P0 LDS R24, [R33+0xfc0] ;  /* 0x000fc00021188984 */ /* 0x000f220000000800 */
[----:B-1----:R-:W-:-:S04]  /*1ea0*/  FMNMX3.FTZ R5, R32, R31, R30, !PT ;  /* 0x0000001f20057276 */ /* 0x002fc8000781001e */
[----:B--2---:R-:W-:-:S04]  /*1eb0*/  FMNMX3.FTZ R5, R5, R29, R27, !PT ;  /* 0x0000001d05057276 */ /* 0x004fc8000781001b */
[----:B---3--:R-:W-:-:S04]  /*1ec0*/  FMNMX3.FTZ R5, R5, R26, R25, !PT ;  /* 0x0000001a05057276 */ /* 0x008fc80007810019 */
[----:B----4-:R-:W-:-:S05]  /*1ed0*/  FMNMX.FTZ R5, R5, R24, !PT ;  /* 0x0000001805057209 */ /* 0x010fca0007810000 */
[----:B------:R-:W1:Y:S02]  /*1ee0*/  SHFL.BFLY PT, R9, R5, 0x8, 0x1f ;  /* 0x0d001f0005097f89 */ /* 0x000e6400000e0000 */
[----:B-1----:R-:W-:-:S05]  /*1ef0*/  FMNMX.FTZ R9, R5, R9, !PT ;  /* 0x0000000905097209 */ /* 0x002fca0007810000 */
[----:B------:R-:W1:Y:S01]  /*1f00*/  SHFL.BFLY PT, R5, R9, 0x4, 0x1f ;  /* 0x0c801f0009057f89 */ /* 0x000e6200000e0000 */
[----:B0-----:R-:W-:-:S04]  /*1f10*/  IABS R12, R4 ;  /* 0x00000004000c7213 */ /* 0x001fc80000000000 */
[----:B------:R-:W0:Y:S01]  /*1f20*/  I2F.RP R18, R12 ;  /* 0x0000000c00127306 */ /* 0x000e220000209400 */
[----:B-1----:R-:W-:-:S05]  /*1f30*/  FMNMX.FTZ R5, R9, R5, !PT ;  /* 0x0000000509057209 */ /* 0x002fca0007810000 */
[----:B------:R-:W1:Y:S02]  /*1f40*/  SHFL.BFLY PT, R11, R5, 0x2, 0x1f ;  /* 0x0c401f00050b7f89 */ /* 0x000e6400000e0000 */
[----:B0-----:R-:W0:Y:S02]  /*1f50*/  MUFU.RCP R18, R18 ;  /* 0x0000001200127308 */ /* 0x001e240000001000 */
[----:B0-----:R-:W-:Y:S01]  /*1f60*/  VIADD R18, R18, 0xffffffe ;  /* 0x0ffffffe12127836 */ /* 0x001fe20000000000 */
[----:B-1----:R-:W-:-:S05]  /*1f70*/  FMNMX.FTZ R11, R5, R11, !PT ;  /* 0x0000000b050b7209 */ /* 0x002fca0007810000 */
[----:B------:R-:W0:Y:S01]  /*1f80*/  F2I.FTZ.U32.TRUNC.NTZ R19, R18 ;  /* 0x0000001200137305 */ /* 0x000e22000021f000 */
[----:B------:R-:W1:Y:S01]  /*1f90*/  SHFL.BFLY PT, R10, R11, 0x1, 0x1f ;  /* 0x0c201f000b0a7f89 */ /* 0x000e6200000e0000 */
[----:B0-----:R-:W-:Y:S01]  /*1fa0*/  IADD3 R5, PT, PT, RZ, -R19, RZ ;  /* 0x80000013ff057210 */ /* 0x001fe20007ffe0ff */
[----:B------:R-:W-:-:S04]  /*1fb0*/  IMAD.MOV.U32 R18, RZ, RZ, RZ ;  /* 0x000000ffff127224 */ /* 0x000fc800078e00ff */
[----:B------:R-:W-:Y:S01]  /*1fc0*/  IMAD R9, R5, R12, RZ ;  /* 0x0000000c05097224 */ /* 0x000fe200078e02ff */
[----:B------:R-:W-:-:S03]  /*1fd0*/  IABS R5, R3 ;  /* 0x0000000300057213 */ /* 0x000fc60000000000 */
[----:B------:R-:W-:Y:S01]  /*1fe0*/  IMAD.HI.U32 R9, R19, R9, R18 ;  /* 0x0000000913097227 */ /* 0x000fe200078e0012 */
[----:B-1----:R-:W-:-:S04]  /*1ff0*/  FMNMX.FTZ R10, R11, R10, !PT ;  /* 0x0000000a0b0a7209 */ /* 0x002fc80007810000 */
[----:B------:R-:W-:Y:S01]  /*2000*/  FSETP.NEU.FTZ.AND P0, PT, R10, -INF , PT ;  /* 0xff8000000a00780b */ /* 0x000fe20003f1d000 */
[----:B------:R-:W-:-:S03]  /*2010*/  IMAD.HI.U32 R18, R9, R5, RZ ;  /* 0x0000000509127227 */ /* 0x000fc600078e00ff */
[----:B------:R-:W-:Y:S01]  /*2020*/  FSEL R9, R10, RZ, P0 ;  /* 0x000000ff0a097208 */ /* 0x000fe20000000000 */
[----:B------:R-:W-:-:S04]  /*2030*/  IMAD.MOV R19, RZ, RZ, -R18 ;  /* 0x000000ffff137224 */ /* 0x000fc800078e0a12 */
[C---:B------:R-:W-:Y:S01]  /*2040*/  FADD.FTZ R10, -R9.reuse, R32 ;  /* 0x00000020090a7221 */ /* 0x040fe20000010100 */
[----:B------:R-:W-:Y:S02]  /*2050*/  IMAD R19, R12, R19, R5 ;  /* 0x000000130c137224 */ /* 0x000fe400078e0205 */
[----:B------:R-:W-:Y:S01]  /*2060*/  FADD.FTZ R5, -R9, R31 ;  /* 0x0000001f09057221 */ /* 0x000fe20000010100 */
[----:B------:R-:W-:Y:S02]  /*2070*/  FMUL.FTZ R10, R10, 1.4426950216293334961 ;  /* 0x3fb8aa3b0a0a7820 */ /* 0x000fe40000410000 */
[----:B------:R-:W-:Y:S01]  /*2080*/  ISETP.GT.U32.AND P0, PT, R12, R19, PT ;  /* 0x000000130c00720c */ /* 0x000fe20003f04070 */
[----:B------:R-:W-:Y:S01]  /*2090*/  FMUL.FTZ R5, R5, 1.4426950216293334961 ;  /* 0x3fb8aa3b05057820 */ /* 0x000fe20000410000 */
[----:B------:R0:W-:Y:S01]  /*20a0*/  MUFU.EX2 R11, R10 ;  /* 0x0000000a000b7308 */ /* 0x0001e20000000800 */
[C---:B------:R-:W-:Y:S01]  /*20b0*/  FADD.FTZ R13, -R9.reuse, R29 ;  /* 0x0000001d090d7221 */ /* 0x040fe20000010100 */
[----:B------:R-:W-:-:S06]  /*20c0*/  FADD.FTZ R14, -R9, R27 ;  /* 0x0000001b090e7221 */ /* 0x000fcc0000010100 */
[----:B------:R-:W1:Y:S01]  /*20d0*/  MUFU.EX2 R5, R5 ;  /* 0x0000000500057308 */ /* 0x000e620000000800 */
[----:B0-----:R-:W-:-:S04]  /*20e0*/  FADD.FTZ R10, -R9, R30 ;  /* 0x0000001e090a7221 */ /* 0x001fc80000010100 */
[----:B------:R-:W-:Y:S01]  /*20f0*/  FMUL.FTZ R10, R10, 1.4426950216293334961 ;  /* 0x3fb8aa3b0a0a7820 */ /* 0x000fe20000410000 */
[----:B------:R-:W-:-:S05]  /*2100*/  @!P0 IADD3 R19, PT, PT, R19, -R12, RZ ;  /* 0x8000000c13138210 */ /* 0x000fca0007ffe0ff */
[----:B------:R-:W0:Y:S01]  /*2110*/  MUFU.EX2 R10, R10 ;  /* 0x0000000a000a7308 */ /* 0x000e220000000800 */
[----:B------:R-:W-:Y:S01]  /*2120*/  ISETP.GE.U32.AND P2, PT, R19, R12, PT ;  /* 0x0000000c1300720c */ /* 0x000fe20003f46070 */
[----:B------:R-:W-:Y:S01]  /*2130*/  FMUL.FTZ R13, R13, 1.4426950216293334961 ;  /* 0x3fb8aa3b0d0d7820 */ /* 0x000fe20000410000 */
[----:B------:R-:W-:Y:S01]  /*2140*/  FMUL.FTZ R12, R14, 1.4426950216293334961 ;  /* 0x3fb8aa3b0e0c7820 */ /* 0x000fe20000410000 */
[----:B------:R-:W-:Y:S01]  /*2150*/  LOP3.LUT R14, R3, R4, RZ, 0x3c, !PT ;  /* 0x00000004030e7212 */ /* 0x000fe200078e3cff */
[----:B------:R-:W-:-:S03]  /*2160*/  FADD.FTZ R3, -R9, R26 ;  /* 0x0000001a09037221 */ /* 0x000fc60000010100 */
[----:B------:R-:W2:Y:S01]  /*2170*/  MUFU.EX2 R13, R13 ;  /* 0x0000000d000d7308 */ /* 0x000ea20000000800 */
[----:B------:R-:W-:Y:S01]  /*2180*/  ISETP.GE.AND P1, PT, R14, RZ, PT ;  /* 0x000000ff0e00720c */ /* 0x000fe20003f26270 */
[----:B------:R-:W-:Y:S01]  /*2190*/  FMUL.FTZ R3, R3, 1.4426950216293334961 ;  /* 0x3fb8aa3b03037820 */ /* 0x000fe20000410000 */
[----:B-1----:R-:W-:Y:S01]  /*21a0*/  FADD.FTZ R14, R11, R5 ;  /* 0x000000050b0e7221 */ /* 0x002fe20000010000 */
[----:B------:R-:W-:-:S04]  /*21b0*/  FADD.FTZ R5, -R9, R25 ;  /* 0x0000001909057221 */ /* 0x000fc80000010100 */
[----:B------:R-:W1:Y:S01]  /*21c0*/  MUFU.EX2 R12, R12 ;  /* 0x0000000c000c7308 */ /* 0x000e620000000800 */
[----:B------:R-:W-:-:S07]  /*21d0*/  FMUL.FTZ R5, R5, 1.4426950216293334961 ;  /* 0x3fb8aa3b05057820 */ /* 0x000fce0000410000 */
[----:B------:R0:W3:Y:S01]  /*21e0*/  MUFU.EX2 R11, R3 ;  /* 0x00000003000b7308 */ /* 0x0000e20000000800 */
[----:B------:R-:W-:Y:S01]  /*21f0*/  @!P0 VIADD R18, R18, 0x1 ;  /* 0x0000000112128836 */ /* 0x000fe20000000000 */
[----:B------:R-:W-:-:S06]  /*2200*/  ISETP.NE.AND P0, PT, R4, RZ, PT ;  /* 0x000000ff0400720c */ /* 0x000fcc0003f05270 */
[----:B------:R-:W4:Y:S01]  /*2210*/  MUFU.EX2 R5, R5 ;  /* 0x0000000500057308 */ /* 0x000f220000000800 */
[----:B0-----:R-:W-:Y:S01]  /*2220*/  FADD.FTZ R3, R14, R10 ;  /* 0x0000000a0e037221 */ /* 0x001fe20000010000 */
[----:B------:R-:W-:Y:S01]  /*2230*/  FADD.FTZ R10, -R9, R24 ;  /* 0x00000018090a7221 */ /* 0x000fe20000010100 */
[----:B------:R-:W0:Y:S03]  /*2240*/  LDC R14, c[0x0][0x3e0] ;  /* 0x0000f800ff0e7b82 */ /* 0x000e260000000800 */
[----:B------:R-:W-:Y:S01]  /*2250*/  FMUL.FTZ R10, R10, 1.4426950216293334961 ;  /* 0x3fb8aa3b0a0a7820 */ /* 0x000fe20000410000 */
[----:B--2---:R-:W-:-:S05]  /*2260*/  FADD.FTZ R13, R3, R13 ;  /* 0x0000000d030d7221 */ /* 0x004fca0000010000 */
[----:B------:R-:W2:Y:S01]  /*2270*/  MUFU.EX2 R10, R10 ;  /* 0x0000000a000a7308 */ /* 0x000ea20000000800 */
[----:B-1----:R-:W-:Y:S01]  /*2280*/  FADD.FTZ R12, R13, R12 ;  /* 0x0000000c0d0c7221 */ /* 0x002fe20000010000 */
[----:B------:R-:W-:Y:S01]  /*2290*/  @P2 VIADD R18, R18, 0x1 ;  /* 0x0000000112122836 */ /* 0x000fe20000000000 */
[----:B------:R-:W-:Y:S02]  /*22a0*/  USHF.R.S32.HI UR4, URZ, 0x1f, UR22 ;  /* 0x0000001fff047899 */ /* 0x000fe40008011416 */
[----:B---3--:R-:W-:Y:S02]  /*22b0*/  FADD.FTZ R11, R12, R11 ;  /* 0x0000000b0c0b7221 */ /* 0x008fe40000010000 */
[----:B------:R-:W-:Y:S01]  /*22c0*/  @!P1 IADD3 R18, PT, PT, -R18, RZ, RZ ;  /* 0x000000ff12129210 */ /* 0x000fe20007ffe1ff */
[----:B------:R-:W-:Y:S01]  /*22d0*/  ULOP3.LUT UR4, UR4, 0x1, URZ, 0xfc, !UPT ;  /* 0x0000000104047892 */ /* 0x000fe2000f8efcff */
[----:B----4-:R-:W-:Y:S01]  /*22e0*/  FADD.FTZ R5, R11, R5 ;  /* 0x000000050b057221 */ /* 0x010fe20000010000 */
[----:B------:R-:W-:-:S03]  /*22f0*/  @!P0 LOP3.LUT R18, RZ, R4, RZ, 0x33, !PT ;  /* 0x00000004ff128212 */ /* 0x000fc600078e33ff */
[----:B--2---:R-:W-:Y:S02]  /*2300*/  FADD.FTZ R10, R5, R10 ;  /* 0x0000000a050a7221 */ /* 0x004fe40000010000 */
[----:B------:R-:W-:Y:S01]  /*2310*/  IMAD R3, R18, UR4, RZ ;  /* 0x0000000412037c24 */ /* 0x000fe2000f8e02ff */
[----:B0-----:R-:W-:-:S03]  /*2320*/  IABS R12, R14 ;  /* 0x0000000e000c7213 */ /* 0x001fc60000000000 */
[----:B------:R-:W0:Y:S01]  /*2330*/  LDCU UR4, c[0x0][0x430] ;  /* 0x00008600ff0477ac */ /* 0x000e220008000800 */
[----:B------:R-:W1:Y:S01]  /*2340*/  SHFL.BFLY PT, R5, R10, 0x8, 0x1f ;  /* 0x0d001f000a057f89 */ /* 0x000e6200000e0000 */
[----:B------:R-:W-:Y:S01]  /*2350*/  IABS R19, R3 ;  /* 0x0000000300137213 */ /* 0x000fe20000000000 */
[----:B------:R-:W2:Y:S08]  /*2360*/  I2F.RP R36, R12 ;  /* 0x0000000c00247306 */ /* 0x000eb00000209400 */
[----:B------:R-:W3:Y:S08]  /*2370*/  I2F.RP R38, R19 ;  /* 0x0000001300267306 */ /* 0x000ef00000209400 */
[----:B--2---:R-:W2:Y:S01]  /*2380*/  MUFU.RCP R36, R36 ;  /* 0x0000002400247308 */ /* 0x004ea20000001000 */
[----:B-1----:R-:W-:-:S07]  /*2390*/  FADD.FTZ R5, R10, R5 ;  /* 0x000000050a057221 */ /* 0x002fce0000010000 */
[----:B---3--:R-:W1:Y:S01]  /*23a0*/  MUFU.RCP R38, R38 ;  /* 0x0000002600267308 */ /* 0x008e620000001000 */
[----:B------:R-:W3:Y:S01]  /*23b0*/  SHFL.BFLY PT, R22, R5, 0x4, 0x1f ;  /* 0x0c801f0005167f89 */ /* 0x000ee200000e0000 */
[----:B--2---:R-:W-:Y:S02]  /*23c0*/  VIADD R36, R36, 0xffffffe ;  /* 0x0ffffffe24247836 */ /* 0x004fe40000000000 */
[----:B-1----:R-:W-:-:S04]  /*23d0*/  VIADD R38, R38, 0xffffffe ;  /* 0x0ffffffe26267836 */ /* 0x002fc80000000000 */
[----:B------:R-:W1:Y:S08]  /*23e0*/  F2I.FTZ.U32.TRUNC.NTZ R37, R36 ;  /* 0x0000002400257305 */ /* 0x000e70000021f000 */
[----:B------:R2:W4:Y:S01]  /*23f0*/  F2I.FTZ.U32.TRUNC.NTZ R39, R38 ;  /* 0x0000002600277305 */ /* 0x000522000021f000 */
[----:B---3--:R-:W-:-:S05]  /*2400*/  FADD.FTZ R22, R5, R22 ;  /* 0x0000001605167221 */ /* 0x008fca0000010000 */
[----:B------:R-:W3:Y:S01]  /*2410*/  SHFL.BFLY PT, R21, R22, 0x2, 0x1f ;  /* 0x0c401f0016157f89 */ /* 0x000ee200000e0000 */
[--C-:B-1----:R-:W-:Y:S02]  /*2420*/  IMAD.MOV R11, RZ, RZ, -R37.reuse ;  /* 0x000000ffff0b7224 */ /* 0x102fe400078e0a25 */
[----:B------:R-:W-:Y:S02]  /*2430*/  VIADD R13, R19, UR18 ;  /* 0x00000012130d7c36 */ /* 0x000fe40008000000 */
[----:B--2---:R-:W-:Y:S01]  /*2440*/  HFMA2 R38, -RZ, RZ, 0, 0 ;  /* 0x00000000ff267431 */ /* 0x004fe200000001ff */
[----:B----4-:R-:W-:Y:S01]  /*2450*/  IADD3 R23, PT, PT, RZ, -R39, RZ ;  /* 0x80000027ff177210 */ /* 0x010fe20007ffe0ff */
[----:B------:R-:W-:Y:S02]  /*2460*/  IMAD R11, R11, R12, RZ ;  /* 0x0000000c0b0b7224 */ /* 0x000fe400078e02ff */
[----:B------:R-:W-:Y:S02]  /*2470*/  IMAD.MOV.U32 R36, RZ, RZ, RZ ;  /* 0x000000ffff247224 */ /* 0x000fe400078e00ff */
[----:B------:R-:W-:Y:S01]  /*2480*/  IMAD R23, R23, R19, RZ ;  /* 0x0000001317177224 */ /* 0x000fe200078e02ff */
[----:B------:R-:W-:Y:S01]  /*2490*/  IABS R5, R3 ;  /* 0x0000000300057213 */ /* 0x000fe20000000000 */
[----:B------:R-:W-:Y:S01]  /*24a0*/  IMAD.HI.U32 R11, R37, R11, R36 ;  /* 0x0000000b250b7227 */ /* 0x000fe200078e0024 */
[----:B------:R-:W-:-:S03]  /*24b0*/  IABS R10, R13 ;  /* 0x0000000d000a7213 */ /* 0x000fc60000000000 */
[----:B------:R-:W-:-:S04]  /*24c0*/  IMAD.HI.U32 R23, R39, R23, R38 ;  /* 0x0000001727177227 */ /* 0x000fc800078e0026 */
[----:B------:R-:W-:Y:S02]  /*24d0*/  IMAD.MOV R5, RZ, RZ, -R5 ;  /* 0x000000ffff057224 */ /* 0x000fe400078e0a05 */
[----:B------:R-:W-:-:S04]  /*24e0*/  IMAD.HI.U32 R23, R23, R10, RZ ;  /* 0x0000000a17177227 */ /* 0x000fc800078e00ff */
[----:B------:R-:W-:-:S04]  /*24f0*/  IMAD.HI.U32 R11, R11, R10, RZ ;  /* 0x0000000a0b0b7227 */ /* 0x000fc800078e00ff */
[----:B------:R-:W-:Y:S01]  /*2500*/  IMAD R35, R23, R5, R10 ;  /* 0x0000000517237224 */ /* 0x000fe200078e020a */
[----:B------:R-:W-:Y:S01]  /*2510*/  IADD3 R5, PT, PT, -R11, RZ, RZ ;  /* 0x000000ff0b057210 */ /* 0x000fe20007ffe1ff */
[----:B---3--:R-:W-:-:S03]  /*2520*/  FADD.FTZ R21, R22, R21 ;  /* 0x0000001516157221 */ /* 0x008fc60000010000 */
[----:B------:R-:W-:Y:S01]  /*2530*/  ISETP.GT.U32.AND P2, PT, R19, R35, PT ;  /* 0x000000231300720c */ /* 0x000fe20003f44070 */
[C---:B------:R-:W-:Y:S02]  /*2540*/  IMAD R10, R12.reuse, R5, R10 ;  /* 0x000000050c0a7224 */ /* 0x040fe400078e020a */
[----:B------:R-:W1:Y:S03]  /*2550*/  SHFL.BFLY PT, R5, R21, 0x1, 0x1f ;  /* 0x0c201f0015057f89 */ /* 0x000e6600000e0000 */
[----:B------:R-:W-:-:S07]  /*2560*/  ISETP.GT.U32.AND P0, PT, R12, R10, PT ;  /* 0x0000000a0c00720c */ /* 0x000fce0003f04070 */
[----:B------:R-:W-:-:S05]  /*2570*/  @!P2 IMAD.IADD R35, R35, 0x1, -R19 ;  /* 0x000000012323a824 */ /* 0x000fca00078e0a13 */
[----:B------:R-:W-:Y:S01]  /*2580*/  ISETP.GE.U32.AND P1, PT, R35, R19, PT ;  /* 0x000000132300720c */ /* 0x000fe20003f26070 */
[----:B------:R-:W-:Y:S01]  /*2590*/  @!P0 IMAD.IADD R10, R10, 0x1, -R12 ;  /* 0x000000010a0a8824 */ /* 0x000fe200078e0a0c */
[----:B------:R-:W-:-:S04]  /*25a0*/  @!P2 IADD3 R23, PT, PT, R23, 0x1, RZ ;  /* 0x000000011717a810 */ /* 0x000fc80007ffe0ff */
[----:B------:R-:W-:Y:S02]  /*25b0*/  ISETP.GE.U32.AND P4, PT, R10, R12, PT ;  /* 0x0000000c0a00720c */ /* 0x000fe40003f86070 */
[----:B------:R-:W-:Y:S01]  /*25c0*/  LOP3.LUT R22, R13, R19, RZ, 0x3c, !PT ;  /* 0x000000130d167212 */ /* 0x000fe200078e3cff */
[----:B-1----:R-:W-:Y:S01]  /*25d0*/  FADD.FTZ R5, R21, R5 ;  /* 0x0000000515057221 */ /* 0x002fe20000010000 */
[----:B------:R-:W-:Y:S02]  /*25e0*/  LOP3.LUT R13, R13, R14, RZ, 0x3c, !PT ;  /* 0x0000000e0d0d7212 */ /* 0x000fe400078e3cff */
[----:B------:R-:W-:Y:S01]  /*25f0*/  @!P0 IADD3 R11, PT, PT, R11, 0x1, RZ ;  /* 0x000000010b0b8810 */ /* 0x000fe20007ffe0ff */
[----:B------:R-:W-:Y:S01]  /*2600*/  @P1 VIADD R23, R23, 0x1 ;  /* 0x0000000117171836 */ /* 0x000fe20000000000 */
[----:B------:R-:W-:Y:S02]  /*2610*/  FSETP.NE.FTZ.AND P1, PT, R5, RZ, PT ;  /* 0x000000ff0500720b */ /* 0x000fe40003f35000 */
[----:B------:R-:W-:-:S02]  /*2620*/  ISETP.GE.AND P2, PT, R13, RZ, PT ;  /* 0x000000ff0d00720c */ /* 0x000fc40003f46270 */
[----:B------:R-:W-:Y:S01]  /*2630*/  ISETP.NE.AND P0, PT, R14, RZ, PT ;  /* 0x000000ff0e00720c */ /* 0x000fe20003f05270 */
[----:B------:R-:W-:Y:S01]  /*2640*/  @P4 VIADD R11, R11, 0x1 ;  /* 0x000000010b0b4836 */ /* 0x000fe20000000000 */
[----:B------:R-:W-:Y:S02]  /*2650*/  ISETP.GE.AND P3, PT, R22, RZ, PT ;  /* 0x000000ff1600720c */ /* 0x000fe40003f66270 */
[----:B------:R-:W-:Y:S02]  /*2660*/  ISETP.NE.AND P5, PT, R3, RZ, PT ;  /* 0x000000ff0300720c */ /* 0x000fe40003fa5270 */
[----:B------:R-:W-:Y:S01]  /*2670*/  MOV R13, R11 ;  /* 0x0000000b000d7202 */ /* 0x000fe20000000f00 */
[----:B------:R-:W-:Y:S02]  /*2680*/  IMAD.MOV.U32 R10, RZ, RZ, R23 ;  /* 0x000000ffff0a7224 */ /* 0x000fe400078e0017 */
[----:B------:R1:W2:Y:S02]  /*2690*/  @P1 MUFU.LG2 R11, R5 ;  /* 0x00000005000b1308 */ /* 0x0002a40000000c00 */
[----:B------:R-:W-:-:S02]  /*26a0*/  @!P2 IMAD.MOV R13, RZ, RZ, -R13 ;  /* 0x000000ffff0da224 */ /* 0x000fc400078e0a0d */
[----:B------:R-:W-:Y:S02]  /*26b0*/  @!P0 LOP3.LUT R13, RZ, R14, RZ, 0x33, !PT ;  /* 0x0000000eff0d8212 */ /* 0x000fe400078e33ff */
[----:B------:R-:W-:Y:S01]  /*26c0*/  LOP3.LUT P0, RZ, R20, 0x38f, RZ, 0xc0, !PT ;  /* 0x0000038f14ff7812 */ /* 0x000fe2000780c0ff */
[----:B------:R-:W-:Y:S01]  /*26d0*/  @!P3 IMAD.MOV R10, RZ, RZ, -R10 ;  /* 0x000000ffff0ab224 */ /* 0x000fe200078e0a0a */
[----:B------:R-:W-:Y:S02]  /*26e0*/  ISETP.NE.AND P3, PT, R18, RZ, PT ;  /* 0x000000ff1200720c */ /* 0x000fe40003f65270 */
[----:B------:R-:W-:Y:S02]  /*26f0*/  @!P5 LOP3.LUT R10, RZ, R19, RZ, 0x33, !PT ;  /* 0x00000013ff0ad212 */ /* 0x000fe400078e33ff */
[----:B------:R-:W-:Y:S02]  /*2700*/  SEL R12, RZ, 0x1, !P3 ;  /* 0x00000001ff0c7807 */ /* 0x000fe40005800000 */
[----:B------:R-:W-:-:S02]  /*2710*/  SHF.R.S32.HI R18, RZ, 0x1f, R3 ;  /* 0x0000001fff127819 */ /* 0x000fc40000011403 */
[----:B------:R-:W-:Y:S02]  /*2720*/  ISETP.LT.U32.AND P2, PT, R16, R10, PT ;  /* 0x0000000a1000720c */ /* 0x000fe40003f41070 */
[----:B-1----:R-:W-:Y:S01]  /*2730*/  SHF.R.S32.HI R5, RZ, 0x1f, R10 ;  /* 0x0000001fff057819 */ /* 0x002fe2000001140a */
[----:B0-----:R-:W-:Y:S01]  /*2740*/  IMAD R4, R4, UR4, RZ ;  /* 0x0000000404047c24 */ /* 0x001fe2000f8e02ff */
[----:B------:R-:W-:Y:S01]  /*2750*/  LOP3.LUT R12, R18, R12, RZ, 0xfc, !PT ;  /* 0x0000000c120c7212 */ /* 0x000fe200078efcff */
[----:B------:R-:W-:Y:S01]  /*2760*/  IMAD R13, R13, UR5, RZ ;  /* 0x000000050d0d7c24 */ /* 0x000fe2000f8e02ff */
[----:B------:R-:W-:Y:S01]  /*2770*/  ISETP.LT.AND.EX P2, PT, R17, R5, PT, P2 ;  /* 0x000000051100720c */ /* 0x000fe20003f41320 */
[----:B------:R-:W-:Y:S01]  /*2780*/  BSSY.RECONVERGENT B1, `(.L_x_14) ;  /* 0x000012b000017945 */ /* 0x000fe20003800200 */
[----:B------:R-:W-:Y:S01]  /*2790*/  MOV R23, 0x7f800000 ;  /* 0x7f80000000177802 */ /* 0x000fe20000000f00 */
[----:B------:R-:W-:Y:S01]  /*27a0*/  IMAD R4, R3, R4, RZ ;  /* 0x0000000403047224 */ /* 0x000fe200078e02ff */
[----:B------:R-:W-:Y:S01]  /*27b0*/  SEL R5, R16, R10, P2 ;  /* 0x0000000a10057207 */ /* 0x000fe20001000000 */
[----:B------:R-:W-:-:S02]  /*27c0*/  IMAD R3, R12, R13, RZ ;  /* 0x0000000d0c037224 */ /* 0x000fc400078e02ff */
[----:B--2---:R-:W-:Y:S01]  /*27d0*/  @P1 FFMA.FTZ R23, R11, 0.69314718246459960938, R9 ;  /* 0x3f3172180b171823 */ /* 0x004fe20000010009 */
[----:B------:R-:W-:Y:S06]  /*27e0*/  @P0 BRA `(.L_x_15) ;  /* 0x0000001000900947 */ /* 0x000fec0003800000 */
[----:B------:R-:W0:Y:S02]  /*27f0*/  LDCU.U8 UR4, c[0x0][0x548] ;  /* 0x0000a900ff0477ac */ /* 0x000e240008000000 */
[----:B0-----:R-:W-:-:S09]  /*2800*/  UISETP.NE.AND UP0, UPT, UR4, URZ, UPT ;  /* 0x000000ff0400728c */ /* 0x001fd2000bf05270 */
[----:B------:R-:W-:Y:S05]  /*2810*/  BRA.U !UP0, `(.L_x_16) ;  /* 0x0000001108747547 */ /* 0x000fea000b800000 */
[----:B------:R-:W-:Y:S01]  /*2820*/  VIADD R35, R15, UR20 ;  /* 0x000000140f237c36 */ /* 0x000fe20008000000 */
[----:B------:R-:W-:Y:S02]  /*2830*/  ISETP.LT.U32.AND P0, PT, R14, 0x1, PT ;  /* 0x000000010e00780c */ /* 0x000fe40003f01070 */
[----:B------:R-:W-:Y:S02]  /*2840*/  SHF.R.S32.HI R10, RZ, 0x1f, R14 ;  /* 0x0000001fff0a7819 */ /* 0x000fe4000001140e */
[----:B------:R-:W-:Y:S02]  /*2850*/  ISETP.GE.AND P1, PT, R35, UR21, PT ;  /* 0x0000001523007c0c */ /* 0x000fe4000bf26270 */
[----:B------:R-:W-:-:S04]  /*2860*/  ISETP.LT.AND.EX P0, PT, R10, RZ, PT, P0 ;  /* 0x000000ff0a00720c */ /* 0x000fc80003f01300 */
[----:B------:R-:W-:Y:S02]  /*2870*/  SEL R14, R14, 0x1, P0 ;  /* 0x000000010e0e7807 */ /* 0x000fe40000000000 */
[----:B------:R-:W-:-:S05]  /*2880*/  SEL R10, R10, RZ, P0 ;  /* 0x000000ff0a0a7207 */ /* 0x000fca0000000000 */
[----:B------:R-:W-:Y:S05]  /*2890*/  @P1 BRA `(.L_x_15) ;  /* 0x0000001000641947 */ /* 0x000fea0003800000 */
[----:B------:R-:W-:Y:S01]  /*28a0*/  IADD3 R11, P1, PT, R14, 0x1, RZ ;  /* 0x000000010e0b7810 */ /* 0x000fe20007f3e0ff */
[----:B------:R-:W-:Y:S02]  /*28b0*/  IMAD R9, R10, UR19, RZ ;  /* 0x000000130a097c24 */ /* 0x000fe4000f8e02ff */
[C---:B------:R-:W-:Y:S01]  /*28c0*/  IMAD.WIDE.U32 R12, R14.reuse, UR19, RZ ;  /* 0x000000130e0c7c25 */ /* 0x040fe2000f8e00ff */
[----:B------:R-:W-:Y:S02]  /*28d0*/  ISETP.GE.U32.AND P0, PT, R11, 0x3, PT ;  /* 0x000000030b00780c */ /* 0x000fe40003f06070 */
[----:B------:R-:W-:Y:S01]  /*28e0*/  IADD3.X R11, PT, PT, RZ, R10, RZ, P1, !PT ;  /* 0x0000000aff0b7210 */ /* 0x000fe20000ffe4ff */
[----:B------:R-:W-:-:S03]  /*28f0*/  IMAD R9, R14, UR14, R9 ;  /* 0x0000000e0e097c24 */ /* 0x000fc6000f8e0209 */
[----:B------:R-:W-:Y:S02]  /*2900*/  ISETP.GE.U32.AND.EX P0, PT, R11, RZ, PT, P0 ;  /* 0x000000ff0b00720c */ /* 0x000fe40003f06100 */
[----:B------:R-:W-:Y:S02]  /*2910*/  IADD3 R9, PT, PT, R13, R9, RZ ;  /* 0x000000090d097210 */ /* 0x000fe40007ffe0ff */
[----:B------:R-:W-:Y:S02]  /*2920*/  SEL R38, R14, RZ, !P0 ;  /* 0x000000ff0e267207 */ /* 0x000fe40004000000 */
[----:B------:R-:W-:-:S03]  /*2930*/  SEL R10, R10, RZ, !P0 ;  /* 0x000000ff0a0a7207 */ /* 0x000fc60004000000 */
[-C--:B------:R-:W-:Y:S02]  /*2940*/  IMAD R9, R9, R38.reuse, RZ ;  /* 0x0000002609097224 */ /* 0x080fe400078e02ff */
[----:B------:R-:W-:-:S04]  /*2950*/  IMAD.WIDE.U32 R38, R12, R38, RZ ;  /* 0x000000260c267225 */ /* 0x000fc800078e00ff */
[----:B------:R-:W-:-:S05]  /*2960*/  IMAD R9, R10, R12, R9 ;  /* 0x0000000c0a097224 */ /* 0x000fca00078e0209 */
[----:B------:R-:W-:-:S04]  /*2970*/  IADD3 R9, PT, PT, R39, R9, RZ ;  /* 0x0000000927097210 */ /* 0x000fc80007ffe0ff */
[----:B------:R-:W-:-:S13]  /*2980*/  ISETP.NE.U32.AND P0, PT, R9, RZ, PT ;  /* 0x000000ff0900720c */ /* 0x000fda0003f05070 */
[----:B------:R-:W-:Y:S05]  /*2990*/  @P0 BRA `(.L_x_17) ;  /* 0x00000000005c0947 */ /* 0x000fea0003800000 */
[----:B------:R-:W0:Y:S01]  /*29a0*/  I2F.U32.RP R10, R38 ;  /* 0x00000026000a7306 */ /* 0x000e220000209000 */
[----:B------:R-:W-:-:S07]  /*29b0*/  ISETP.NE.U32.AND P0, PT, R38, RZ, PT ;  /* 0x000000ff2600720c */ /* 0x000fce0003f05070 */
[----:B0-----:R-:W0:Y:S02]  /*29c0*/  MUFU.RCP R10, R10 ;  /* 0x0000000a000a7308 */ /* 0x001e240000001000 */
[----:B0-----:R-:W-:-:S06]  /*29d0*/  IADD3 R10, PT, PT, R10, 0xffffffe, RZ ;  /* 0x0ffffffe0a0a7810 */ /* 0x001fcc0007ffe0ff */
        /* <DEDUP_REMOVED lines=13> */
[----:B------:R-:W-:-:S05]  /*2ab0*/  @!P0 LOP3.LUT R39, RZ, R38, RZ, 0x33, !PT ;  /* 0x00000026ff278212 */ /* 0x000fca00078e33ff */
[----:B------:R-:W-:-:S04]  /*2ac0*/  IMAD.MOV R9, RZ, RZ, -R39 ;  /* 0x000000ffff097224 */ /* 0x000fc800078e0a27 */
[----:B------:R-:W-:Y:S01]  /*2ad0*/  IMAD R35, R38, R9, R35 ;  /* 0x0000000926237224 */ /* 0x000fe200078e0223 */
[----:B------:R-:W-:Y:S01]  /*2ae0*/  MOV R38, R39 ;  /* 0x0000002700267202 */ /* 0x000fe20000000f00 */
[----:B------:R-:W-:Y:S01]  /*2af0*/  HFMA2 R39, -RZ, RZ, 0, 0 ;  /* 0x00000000ff277431 */ /* 0x000fe200000001ff */
[----:B------:R-:W-:Y:S06]  /*2b00*/  BRA `(.L_x_18) ;  /* 0x0000000000287947 */ /* 0x000fec0003800000 */
.L_x_17:
[----:B------:R-:W-:Y:S01]  /*2b10*/  IMAD.MOV.U32 R17, RZ, RZ, R9 ;  /* 0x000000ffff117224 */ /* 0x000fe200078e0009 */
[----:B------:R-:W-:Y:S01]  /*2b20*/  MOV R19, RZ ;  /* 0x000000ff00137202 */ /* 0x000fe20000000f00 */
[----:B------:R-:W-:Y:S01]  /*2b30*/  IMAD.MOV.U32 R21, RZ, RZ, R35 ;  /* 0x000000ffff157224 */ /* 0x000fe200078e0023 */
[----:B------:R-:W-:Y:S02]  /*2b40*/  MOV R18, R38 ;  /* 0x0000002600127202 */ /* 0x000fe40000000f00 */
[----:B------:R-:W-:Y:S02]  /*2b50*/  MOV R16, 0x2b70 ;  /* 0x00002b7000107802 */ /* 0x000fe40000000f00 */
[----:B------:R-:W-:Y:S05]  /*2b60*/  CALL.REL.NOINC `($__internal_0_$__cuda_sm20_div_s64) ;  /* 0x00000020008c7944 */ /* 0x000fea0003c00000 */
[----:B------:R-:W-:Y:S02]  /*2b70*/  IADD3 R10, PT, PT, -R9, RZ, RZ ;  /* 0x000000ff090a7210 */ /* 0x000fe40007ffe1ff */
[----:B------:R-:W-:-:S03]  /*2b80*/  MOV R39, R12 ;  /* 0x0000000c00277202 */ /* 0x000fc60000000f00 */
[----:B------:R-:W-:Y:S01]  /*2b90*/  IMAD R35, R38, R10, R35 ;  /* 0x0000000a26237224 */ /* 0x000fe200078e0223 */
[----:B------:R-:W-:-:S07]  /*2ba0*/  MOV R38, R9 ;  /* 0x0000000900267202 */ /* 0x000fce0000000f00 */
.L_x_18:
[----:B------:R-:W-:Y:S01]  /*2bb0*/  IABS R12, UR19 ;  /* 0x00000013000c7c13 */ /* 0x000fe20008000000 */
[----:B------:R-:W-:Y:S01]  /*2bc0*/  IMAD R0, R0, R8, RZ ;  /* 0x0000000800007224 */ /* 0x000fe200078e02ff */
[----:B------:R-:W-:Y:S01]  /*2bd0*/  IABS R9, UR19 ;  /* 0x0000001300097c13 */ /* 0x000fe20008000000 */
[----:B------:R-:W-:Y:S01]  /*2be0*/  BSSY.RECONVERGENT B0, `(.L_x_19) ;  /* 0x0000041000007945 */ /* 0x000fe20003800200 */
[----:B------:R-:W0:Y:S01]  /*2bf0*/  I2F.U32.RP R16, R12 ;  /* 0x0000000c00107306 */ /* 0x000e220000209000 */
[----:B------:R-:W-:Y:S01]  /*2c00*/  IABS R10, R35 ;  /* 0x00000023000a7213 */ /* 0x000fe20000000000 */
[----:B------:R-:W-:Y:S01]  /*2c10*/  IMAD R0, R7, R2, R0 ;  /* 0x0000000207007224 */ /* 0x000fe200078e0200 */
[----:B------:R-:W-:Y:S02]  /*2c20*/  IADD3 R9, PT, PT, RZ, -R9, RZ ;  /* 0x80000009ff097210 */ /* 0x000fe40007ffe0ff */
[----:B------:R-:W-:-:S04]  /*2c30*/  LOP3.LUT R2, R35, UR19, RZ, 0x3c, !PT ;  /* 0x0000001323027c12 */ /* 0x000fc8000f8e3cff */
[----:B------:R-:W-:Y:S01]  /*2c40*/  ISETP.GE.AND P0, PT, R2, RZ, PT ;  /* 0x000000ff0200720c */ /* 0x000fe20003f06270 */
[----:B0-----:R-:W0:Y:S02]  /*2c50*/  MUFU.RCP R16, R16 ;  /* 0x0000001000107308 */ /* 0x001e240000001000 */
[----:B0-----:R-:W-:-:S06]  /*2c60*/  IADD3 R16, PT, PT, R16, 0xffffffe, RZ ;  /* 0x0ffffffe10107810 */ /* 0x001fcc0007ffe0ff */
[----:B------:R-:W0:Y:S02]  /*2c70*/  F2I.FTZ.U32.TRUNC.NTZ R17, R16 ;  /* 0x0000001000117305 */ /* 0x000e24000021f000 */
[----:B0-----:R-:W-:Y:S01]  /*2c80*/  IADD3 R11, PT, PT, RZ, -R17, RZ ;  /* 0x80000011ff0b7210 */ /* 0x001fe20007ffe0ff */
[----:B------:R-:W-:-:S04]  /*2c90*/  IMAD.MOV.U32 R16, RZ, RZ, RZ ;  /* 0x000000ffff107224 */ /* 0x000fc800078e00ff */
[----:B------:R-:W-:-:S04]  /*2ca0*/  IMAD R11, R11, R12, RZ ;  /* 0x0000000c0b0b7224 */ /* 0x000fc800078e02ff */
[----:B------:R-:W-:-:S04]  /*2cb0*/  IMAD.HI.U32 R16, R17, R11, R16 ;  /* 0x0000000b11107227 */ /* 0x000fc800078e0010 */
[----:B------:R-:W-:Y:S02]  /*2cc0*/  IMAD.MOV.U32 R11, RZ, RZ, R9 ;  /* 0x000000ffff0b7224 */ /* 0x000fe400078e0009 */
[----:B------:R-:W-:-:S04]  /*2cd0*/  IMAD.HI.U32 R9, R16, R10, RZ ;  /* 0x0000000a10097227 */ /* 0x000fc800078e00ff */
[----:B------:R-:W-:Y:S02]  /*2ce0*/  IMAD R10, R9, R11, R10 ;  /* 0x0000000b090a7224 */ /* 0x000fe400078e020a */
[----:B------:R-:W-:-:S03]  /*2cf0*/  IMAD.WIDE.U32 R16, R7, R8, RZ ;  /* 0x0000000807107225 */ /* 0x000fc600078e00ff */
[----:B------:R-:W-:Y:S01]  /*2d00*/  ISETP.GT.U32.AND P1, PT, R12, R10, PT ;  /* 0x0000000a0c00720c */ /* 0x000fe20003f24070 */
[----:B------:R-:W-:Y:S02]  /*2d10*/  IMAD.IADD R0, R17, 0x1, R0 ;  /* 0x0000000111007824 */ /* 0x000fe400078e0200 */
[----:B------:R-:W-:-:S04]  /*2d20*/  IMAD.WIDE.U32 R42, R16, R40, RZ ;  /* 0x00000028102a7225 */ /* 0x000fc800078e00ff */
[----:B------:R-:W-:-:S04]  /*2d30*/  IMAD R0, R0, R40, RZ ;  /* 0x0000002800007224 */ /* 0x000fc800078e02ff */
[----:B------:R-:W-:Y:S02]  /*2d40*/  IMAD R17, R41, R16, R0 ;  /* 0x0000001029117224 */ /* 0x000fe400078e0200 */
[-C--:B------:R-:W-:Y:S02]  /*2d50*/  @!P1 IADD3 R10, PT, PT, R10, -R12.reuse, RZ ;  /* 0x8000000c0a0a9210 */ /* 0x080fe40007ffe0ff */
[----:B------:R-:W-:Y:S01]  /*2d60*/  @!P1 IADD3 R9, PT, PT, R9, 0x1, RZ ;  /* 0x0000000109099810 */ /* 0x000fe20007ffe0ff */
[----:B------:R-:W-:Y:S01]  /*2d70*/  IMAD.IADD R17, R43, 0x1, R17 ;  /* 0x000000012b117824 */ /* 0x000fe200078e0211 */
[----:B------:R-:W-:Y:S02]  /*2d80*/  ISETP.GE.U32.AND P2, PT, R10, R12, PT ;  /* 0x0000000c0a00720c */ /* 0x000fe40003f46070 */
[----:B------:R-:W-:Y:S02]  /*2d90*/  ISETP.NE.AND P1, PT, RZ, UR19, PT ;  /* 0x00000013ff007c0c */ /* 0x000fe4000bf25270 */
[----:B------:R-:W-:-:S09]  /*2da0*/  LOP3.LUT R0, R39, R17, RZ, 0xfc, !PT ;  /* 0x0000001127007212 */ /* 0x000fd200078efcff */
[----:B------:R-:W-:-:S05]  /*2db0*/  @P2 VIADD R9, R9, 0x1 ;  /* 0x0000000109092836 */ /* 0x000fca0000000000 */
[----:B------:R-:W-:-:S04]  /*2dc0*/  MOV R2, R9 ;  /* 0x0000000900027202 */ /* 0x000fc80000000f00 */
[----:B------:R-:W-:Y:S02]  /*2dd0*/  @!P0 IADD3 R2, PT, PT, -R2, RZ, RZ ;  /* 0x000000ff02028210 */ /* 0x000fe40007ffe1ff */
[----:B------:R-:W-:Y:S02]  /*2de0*/  ISETP.NE.U32.AND P0, PT, R0, RZ, PT ;  /* 0x000000ff0000720c */ /* 0x000fe40003f05070 */
[----:B------:R-:W-:-:S05]  /*2df0*/  @!P1 LOP3.LUT R2, RZ, UR19, RZ, 0x33, !PT ;  /* 0x00000013ff029c12 */ /* 0x000fca000f8e33ff */
[----:B------:R-:W-:-:S04]  /*2e00*/  IMAD.MOV R0, RZ, RZ, -R2 ;  /* 0x000000ffff007224 */ /* 0x000fc800078e0a02 */
[----:B------:R-:W-:Y:S02]  /*2e10*/  IMAD R0, R0, UR19, R35 ;  /* 0x0000001300007c24 */ /* 0x000fe4000f8e0223 */
        /* <DEDUP_REMOVED lines=18> */
[----:B------:R-:W-:-:S04]  /*2f40*/  @!P0 LOP3.LUT R9, RZ, R42, RZ, 0x33, !PT ;  /* 0x0000002aff098212 */ /* 0x000fc800078e33ff */
[----:B------:R-:W-:-:S05]  /*2f50*/  IADD3 R10, PT, PT, -R9, RZ, RZ ;  /* 0x000000ff090a7210 */ /* 0x000fca0007ffe1ff */
[----:B------:R-:W-:Y:S01]  /*2f60*/  IMAD R38, R42, R10, R38 ;  /* 0x0000000a2a267224 */ /* 0x000fe200078e0226 */
[----:B------:R-:W-:Y:S05]  /*2f70*/  BRA `(.L_x_21) ;  /* 0x00000000001c7947 */ /* 0x000fea0003800000 */
.L_x_20:
[----:B------:R-:W-:Y:S01]  /*2f80*/  IMAD.MOV.U32 R21, RZ, RZ, R38 ;  /* 0x000000ffff157224 */ /* 0x000fe200078e0026 */
[----:B------:R-:W-:Y:S01]  /*2f90*/  MOV R19, R39 ;  /* 0x0000002700137202 */ /* 0x000fe20000000f00 */
[----:B------:R-:W-:Y:S01]  /*2fa0*/  IMAD.MOV.U32 R18, RZ, RZ, R42 ;  /* 0x000000ffff127224 */ /* 0x000fe200078e002a */
[----:B------:R-:W-:Y:S02]  /*2fb0*/  MOV R16, 0x2fd0 ;  /* 0x00002fd000107802 */ /* 0x000fe40000000f00 */
[----:B------:R-:W-:Y:S05]  /*2fc0*/  CALL.REL.NOINC `($__internal_0_$__cuda_sm20_div_s64) ;  /* 0x0000001c00747944 */ /* 0x000fea0003c00000 */
[----:B------:R-:W-:-:S05]  /*2fd0*/  IADD3 R10, PT, PT, -R9, RZ, RZ ;  /* 0x000000ff090a7210 */ /* 0x000fca0007ffe1ff */
[----:B------:R-:W-:Y:S02]  /*2fe0*/  IMAD R38, R10, R42, R38 ;  /* 0x0000002a0a267224 */ /* 0x000fe400078e0226 */
.L_x_21:
[----:B------:R-:W-:Y:S05]  /*2ff0*/  BSYNC.RECONVERGENT B0 ;  /* 0x0000000000007941 */ /* 0x000fea0003800200 */
.L_x_19:
[----:B------:R-:W-:Y:S01]  /*3000*/  IABS R18, R8 ;  /* 0x0000000800127213 */ /* 0x000fe20000000000 */
[----:B------:R-:W-:Y:S01]  /*3010*/  IMAD.MOV.U32 R44, RZ, RZ, RZ ;  /* 0x000000ffff2c7224 */ /* 0x000fe200078e00ff */
[----:B------:R-:W-:Y:S01]  /*3020*/  IABS R16, R6 ;  /* 0x0000000600107213 */ /* 0x000fe20000000000 */
[----:B------:R-:W0:Y:S01]  /*3030*/  LDCU.U8 UR10, c[0x0][0x549] ;  /* 0x0000a920ff0a77ac */ /* 0x000e220008000000 */
[----:B------:R-:W1:Y:S01]  /*3040*/  I2F.U32.RP R10, R18 ;  /* 0x00000012000a7306 */ /* 0x000e620000209000 */
[----:B------:R-:W-:Y:S02]  /*3050*/  IABS R12, R14 ;  /* 0x0000000e000c7213 */ /* 0x000fe40000000000 */
[----:B------:R-:W-:Y:S01]  /*3060*/  IABS R17, R7 ;  /* 0x0000000700117213 */ /* 0x000fe20000000000 */
[----:B------:R-:W2:Y:S01]  /*3070*/  LDCU.64 UR4, c[0x0][0x430] ;  /* 0x00008600ff0477ac */ /* 0x000ea20008000a00 */
[----:B------:R-:W-:Y:S02]  /*3080*/  IABS R13, R5 ;  /* 0x00000005000d7213 */ /* 0x000fe40000000000 */
[----:B------:R-:W-:Y:S01]  /*3090*/  IABS R11, R38 ;  /* 0x00000026000b7213 */ /* 0x000fe20000000000 */
[----:B------:R-:W3:Y:S01]  /*30a0*/  I2F.U32.RP R42, R16 ;  /* 0x00000010002a7306 */ /* 0x000ee20000209000 */
[----:B------:R-:W-:-:S02]  /*30b0*/  IABS R36, R8 ;  /* 0x0000000800247213 */ /* 0x000fc40000000000 */
[----:B------:R-:W-:Y:S02]  /*30c0*/  IABS R35, R9 ;  /* 0x0000000900237213 */ /* 0x000fe40000000000 */
[----:B------:R-:W-:Y:S01]  /*30d0*/  IABS R21, R6 ;  /* 0x0000000600157213 */ /* 0x000fe20000000000 */
[----:B------:R-:W-:Y:S01]  /*30e0*/  IMAD.MOV R36, RZ, RZ, -R36 ;  /* 0x000000ffff247224 */ /* 0x000fe200078e0a24 */
[----:B------:R-:W-:Y:S01]  /*30f0*/  ISETP.NE.AND P5, PT, R8, RZ, PT ;  /* 0x000000ff0800720c */ /* 0x000fe20003fa5270 */
[----:B-1----:R-:W1:Y:S01]  /*3100*/  MUFU.RCP R10, R10 ;  /* 0x0000000a000a7308 */ /* 0x002e620000001000 */
[----:B0-----:R-:W-:Y:S01]  /*3110*/  UISETP.NE.AND UP0, UPT, UR10, URZ, UPT ;  /* 0x000000ff0a00728c */ /* 0x001fe2000bf05270 */
[----:B------:R-:W-:-:S03]  /*3120*/  IMAD.MOV R21, RZ, RZ, -R21 ;  /* 0x000000ffff157224 */ /* 0x000fc600078e0a15 */
[----:B--2---:R-:W-:-:S03]  /*3130*/  USEL UR10, UR5, 0x1, !UP0 ;  /* 0x00000001050a7887 */ /* 0x004fc6000c000000 */
[----:B---3--:R-:W0:Y:S01]  /*3140*/  MUFU.RCP R42, R42 ;  /* 0x0000002a002a7308 */ /* 0x008e220000001000 */
[----:B------:R-:W-:Y:S02]  /*3150*/  USEL UR11, UR4, 0x1, UP0 ;  /* 0x00000001040b7887 */ /* 0x000fe40008000000 */
[----:B------:R-:W-:Y:S02]  /*3160*/  UIMAD UR4, UR5, UR4, URZ ;  /* 0x00000004050472a4 */ /* 0x000fe4000f8e02ff */
[----:B------:R-:W-:-:S03]  /*3170*/  UIMAD UR5, UR11, UR5, URZ ;  /* 0x000000050b0572a4 */ /* 0x000fc6000f8e02ff */
[----:B------:R-:W-:Y:S01]  /*3180*/  I2F.U32.RP R40, R12 ;  /* 0x0000000c00287306 */ /* 0x000fe20000209000 */
[----:B-1----:R-:W-:-:S07]  /*3190*/  VIADD R10, R10, 0xffffffe ;  /* 0x0ffffffe0a0a7836 */ /* 0x002fce0000000000 */
[----:B------:R-:W1:Y:S01]  /*31a0*/  F2I.FTZ.U32.TRUNC.NTZ R45, R10 ;  /* 0x0000000a002d7305 */ /* 0x000e62000021f000 */
[----:B0-----:R-:W-:-:S07]  /*31b0*/  VIADD R42, R42, 0xffffffe ;  /* 0x0ffffffe2a2a7836 */ /* 0x001fce0000000000 */
[----:B------:R0:W2:Y:S01]  /*31c0*/  F2I.FTZ.U32.TRUNC.NTZ R43, R42 ;  /* 0x0000002a002b7305 */ /* 0x0000a2000021f000 */
[----:B-1----:R-:W-:-:S07]  /*31d0*/  IMAD.MOV R37, RZ, RZ, -R45 ;  /* 0x000000ffff257224 */ /* 0x002fce00078e0a2d */
[----:B------:R-:W1:Y:S01]  /*31e0*/  MUFU.RCP R40, R40 ;  /* 0x0000002800287308 */ /* 0x000e620000001000 */
[----:B------:R-:W-:Y:S02]  /*31f0*/  IMAD R37, R37, R18, RZ ;  /* 0x0000001225257224 */ /* 0x000fe400078e02ff */
[----:B0-----:R-:W-:Y:S01]  /*3200*/  HFMA2 R42, -RZ, RZ, 0, 0 ;  /* 0x00000000ff2a7431 */ /* 0x001fe200000001ff */
[----:B--2---:R-:W-:-:S04]  /*3210*/  IADD3 R22, PT, PT, RZ, -R43, RZ ;  /* 0x8000002bff167210 */ /* 0x004fc80007ffe0ff */
[----:B------:R-:W0:Y:S01]  /*3220*/  I2F.U32.RP R19, R17 ;  /* 0x0000001100137306 */ /* 0x000e220000209000 */
[----:B------:R-:W-:-:S04]  /*3230*/  IMAD.HI.U32 R37, R45, R37, R44 ;  /* 0x000000252d257227 */ /* 0x000fc800078e002c */
[----:B------:R-:W-:Y:S02]  /*3240*/  IMAD R22, R22, R16, RZ ;  /* 0x0000001016167224 */ /* 0x000fe400078e02ff */
[----:B------:R-:W-:Y:S01]  /*3250*/  IMAD.HI.U32 R37, R37, R11, RZ ;  /* 0x0000000b25257227 */ /* 0x000fe200078e00ff */
[----:B------:R-:W2:Y:S03]  /*3260*/  I2F.U32.RP R10, R13 ;  /* 0x0000000d000a7306 */ /* 0x000ea60000209000 */
[----:B------:R-:W-:-:S04]  /*3270*/  IMAD.HI.U32 R22, R43, R22, R42 ;  /* 0x000000162b167227 */ /* 0x000fc800078e002a */
[----:B-1----:R-:W-:Y:S01]  /*3280*/  VIADD R40, R40, 0xffffffe ;  /* 0x0ffffffe28287836 */ /* 0x002fe20000000000 */
[----:B0-----:R-:W0:Y:S01]  /*3290*/  MUFU.RCP R19, R19 ;  /* 0x0000001300137308 */ /* 0x001e220000001000 */
[----:B------:R-:W-:-:S04]  /*32a0*/  IMAD.HI.U32 R22, R22, R35, RZ ;  /* 0x0000002316167227 */ /* 0x000fc800078e00ff */
[----:B------:R-:W-:Y:S02]  /*32b0*/  IMAD R36, R37, R36, R11 ;  /* 0x0000002425247224 */ /* 0x000fe400078e020b */
[----:B------:R-:W-:Y:S01]  /*32c0*/  IMAD R21, R22, R21, R35 ;  /* 0x0000001516157224 */ /* 0x000fe200078e0223 */
[----:B------:R-:W1:Y:S01]  /*32d0*/  F2I.FTZ.U32.TRUNC.NTZ R41, R40 ;  /* 0x0000002800297305 */ /* 0x000e62000021f000 */
[----:B------:R-:W-:Y:S02]  /*32e0*/  LOP3.LUT R35, R38, R8, RZ, 0x3c, !PT ;  /* 0x0000000826237212 */ /* 0x000fe400078e3cff */
[----:B------:R-:W-:Y:S02]  /*32f0*/  ISETP.GT.U32.AND P3, PT, R18, R36, PT ;  /* 0x000000241200720c */ /* 0x000fe40003f64070 */
[----:B------:R-:W-:Y:S02]  /*3300*/  ISETP.GT.U32.AND P1, PT, R16, R21, PT ;  /* 0x000000151000720c */ /* 0x000fe40003f24070 */
[----:B------:R-:W-:Y:S01]  /*3310*/  ISETP.GE.AND P2, PT, R35, RZ, PT ;  /* 0x000000ff2300720c */ /* 0x000fe20003f46270 */
[----:B--2---:R-:W2:Y:S01]  /*3320*/  MUFU.RCP R10, R10 ;  /* 0x0000000a000a7308 */ /* 0x004ea20000001000 */
[----:B0-----:R-:W-:Y:S01]  /*3330*/  VIADD R19, R19, 0xffffffe ;  /* 0x0ffffffe13137836 */ /* 0x001fe20000000000 */
[----:B-1----:R-:W-:Y:S01]  /*3340*/  IADD3 R11, PT, PT, RZ, -R41, RZ ;  /* 0x80000029ff0b7210 */ /* 0x002fe20007ffe0ff */
[----:B------:R-:W-:-:S05]  /*3350*/  IMAD.MOV.U32 R40, RZ, RZ, RZ ;  /* 0x000000ffff287224 */ /* 0x000fca00078e00ff */
[----:B------:R0:W1:Y:S01]  /*3360*/  F2I.FTZ.U32.TRUNC.NTZ R43, R19 ;  /* 0x00000013002b7305 */ /* 0x000062000021f000 */
[----:B------:R-:W-:Y:S01]  /*3370*/  @!P3 IMAD.IADD R36, R36, 0x1, -R18 ;  /* 0x000000012424b824 */ /* 0x000fe200078e0a12 */
[----:B------:R-:W-:Y:S01]  /*3380*/  @!P1 IADD3 R21, PT, PT, R21, -R16, RZ ;  /* 0x8000001015159210 */ /* 0x000fe20007ffe0ff */
[----:B------:R-:W-:Y:S01]  /*3390*/  IMAD R11, R11, R12, RZ ;  /* 0x0000000c0b0b7224 */ /* 0x000fe200078e02ff */
[----:B------:R-:W-:Y:S01]  /*33a0*/  @!P3 IADD3 R37, PT, PT, R37, 0x1, RZ ;  /* 0x000000012525b810 */ /* 0x000fe20007ffe0ff */
[----:B------:R-:W-:Y:S01]  /*33b0*/  @!P1 VIADD R22, R22, 0x1 ;  /* 0x0000000116169836 */ /* 0x000fe20000000000 */
[----:B------:R-:W-:Y:S02]  /*33c0*/  ISETP.GE.U32.AND P6, PT, R36, R18, PT ;  /* 0x000000122400720c */ /* 0x000fe40003fc6070 */
[----:B--2---:R-:W-:Y:S02]  /*33d0*/  IADD3 R10, PT, PT, R10, 0xffffffe, RZ ;  /* 0x0ffffffe0a0a7810 */ /* 0x004fe40007ffe0ff */
[----:B------:R-:W-:-:S02]  /*33e0*/  ISETP.GE.U32.AND P4, PT, R21, R16, PT ;  /* 0x000000101500720c */ /* 0x000fc40003f86070 */
[----:B------:R-:W-:Y:S02]  /*33f0*/  LOP3.LUT R18, R9, R6, RZ, 0x3c, !PT ;  /* 0x0000000609127212 */ /* 0x000fe400078e3cff */
[----:B------:R-:W-:Y:S01]  /*3400*/  ISETP.NE.AND P3, PT, R6, RZ, PT ;  /* 0x000000ff0600720c */ /* 0x000fe20003f65270 */
[----:B0-----:R-:W-:Y:S01]  /*3410*/  IMAD.HI.U32 R19, R41, R11, R40 ;  /* 0x0000000b29137227 */ /* 0x001fe200078e0028 */
[----:B------:R-:W-:Y:S01]  /*3420*/  IABS R11, R2 ;  /* 0x00000002000b7213 */ /* 0x000fe20000000000 */
[----:B------:R0:W2:Y:S01]  /*3430*/  F2I.FTZ.U32.TRUNC.NTZ R41, R10 ;  /* 0x0000000a00297305 */ /* 0x0000a2000021f000 */
[----:B------:R-:W-:Y:S01]  /*3440*/  ISETP.GE.AND P0, PT, R18, RZ, PT ;  /* 0x000000ff1200720c */ /* 0x000fe20003f06270 */
[----:B-1----:R-:W-:Y:S01]  /*3450*/  IMAD.MOV R16, RZ, RZ, -R43 ;  /* 0x000000ffff107224 */ /* 0x002fe200078e0a2b */
[----:B------:R-:W-:Y:S01]  /*3460*/  IABS R21, R7 ;  /* 0x0000000700157213 */ /* 0x000fe20000000000 */
[----:B------:R-:W-:Y:S02]  /*3470*/  IMAD.HI.U32 R19, R19, R11, RZ ;  /* 0x0000000b13137227 */ /* 0x000fe400078e00ff */
[----:B------:R-:W-:-:S02]  /*3480*/  @P4 IADD3 R22, PT, PT, R22, 0x1, RZ ;  /* 0x0000000116164810 */ /* 0x000fc40007ffe0ff */
[----:B------:R-:W-:Y:S01]  /*3490*/  @P6 VIADD R37, R37, 0x1 ;  /* 0x0000000125256836 */ /* 0x000fe20000000000 */
[----:B------:R-:W-:Y:S01]  /*34a0*/  IADD3 R21, PT, PT, RZ, -R21, RZ ;  /* 0x80000015ff157210 */ /* 0x000fe20007ffe0ff */
[----:B------:R-:W-:Y:S02]  /*34b0*/  IMAD R16, R16, R17, RZ ;  /* 0x0000001110107224 */ /* 0x000fe400078e02ff */
[----:B------:R-:W-:Y:S01]  /*34c0*/  @!P2 IMAD.MOV R37, RZ, RZ, -R37 ;  /* 0x000000ffff25a224 */ /* 0x000fe200078e0a25 */
[----:B------:R-:W-:Y:S01]  /*34d0*/  @!P5 LOP3.LUT R37, RZ, R8, RZ, 0x33, !PT ;  /* 0x00000008ff25d212 */ /* 0x000fe200078e33ff */
[----:B------:R-:W-:Y:S01]  /*34e0*/  @!P0 IMAD.MOV R22, RZ, RZ, -R22 ;  /* 0x000000ffff168224 */ /* 0x000fe200078e0a16 */
[----:B0-----:R-:W-:Y:S01]  /*34f0*/  IABS R10, R14 ;  /* 0x0000000e000a7213 */ /* 0x001fe20000000000 */
[----:B------:R-:W-:Y:S01]  /*3500*/  IMAD.HI.U32 R16, R43, R16, R42 ;  /* 0x000000102b107227 */ /* 0x000fe200078e002a */
[----:B------:R-:W-:Y:S02]  /*3510*/  @!P3 LOP3.LUT R22, RZ, R6, RZ, 0x33, !PT ;  /* 0x00000006ff16b212 */ /* 0x000fe400078e33ff */
[----:B------:R-:W-:Y:S01]  /*3520*/  IABS R35, R37 ;  /* 0x0000002500237213 */ /* 0x000fe20000000000 */
[----:B------:R-:W-:Y:S01]  /*3530*/  IMAD.MOV R10, RZ, RZ, -R10 ;  /* 0x000000ffff0a7224 */ /* 0x000fe200078e0a0a */
[----:B------:R-:W-:-:S02]  /*3540*/  IABS R18, R22 ;  /* 0x0000001600127213 */ /* 0x000fc40000000000 */
[----:B------:R-:W-:Y:S01]  /*3550*/  ISETP.NE.AND P2, PT, R14, RZ, PT ;  /* 0x000000ff0e00720c */ /* 0x000fe20003f45270 */
[----:B------:R-:W-:Y:S01]  /*3560*/  IMAD R11, R19, R10, R11 ;  /* 0x0000000a130b7224 */ /* 0x000fe200078e020b */
[----:B------:R-:W-:Y:S01]  /*3570*/  ISETP.NE.AND P5, PT, R7, RZ, PT ;  /* 0x000000ff0700720c */ /* 0x000fe20003fa5270 */
[----:B--2---:R-:W-:Y:S02]  /*3580*/  IMAD.MOV R10, RZ, RZ, -R41 ;  /* 0x000000ffff0a7224 */ /* 0x004fe400078e0a29 */
[----:B------:R-:W-:Y:S01]  /*3590*/  IMAD.HI.U32 R16, R16, R35, RZ ;  /* 0x0000002310107227 */ /* 0x000fe200078e00ff */
[----:B------:R-:W-:-:S03]  /*35a0*/  ISETP.GT.U32.AND P1, PT, R12, R11, PT ;  /* 0x0000000b0c00720c */ /* 0x000fc60003f24070 */
[----:B------:R-:W-:Y:S02]  /*35b0*/  IMAD R10, R10, R13, RZ ;  /* 0x0000000d0a0a7224 */ /* 0x000fe400078e02ff */
[----:B------:R-:W-:Y:S02]  /*35c0*/  IMAD R21, R16, R21, R35 ;  /* 0x0000001510157224 */ /* 0x000fe400078e0223 */
[----:B------:R-:W-:Y:S01]  /*35d0*/  IMAD.HI.U32 R40, R41, R10, R40 ;  /* 0x0000000a29287227 */ /* 0x000fe200078e0028 */
[----:B------:R-:W-:Y:S02]  /*35e0*/  IABS R10, R5 ;  /* 0x00000005000a7213 */ /* 0x000fe40000000000 */
[----:B------:R-:W-:-:S03]  /*35f0*/  ISETP.GT.U32.AND P3, PT, R17, R21, PT ;  /* 0x000000151100720c */ /* 0x000fc60003f64070 */
[----:B------:R-:W-:Y:S01]  /*3600*/  IMAD.MOV R10, RZ, RZ, -R10 ;  /* 0x000000ffff0a7224 */ /* 0x000fe200078e0a0a */
[----:B------:R-:W-:Y:S01]  /*3610*/  @!P1 IADD3 R19, PT, PT, R19, 0x1, RZ ;  /* 0x0000000113139810 */ /* 0x000fe20007ffe0ff */
[----:B------:R-:W-:-:S04]  /*3620*/  IMAD.HI.U32 R40, R40, R18, RZ ;  /* 0x0000001228287227 */ /* 0x000fc800078e00ff */
[----:B------:R-:W-:Y:S02]  /*3630*/  IMAD R10, R40, R10, R18 ;  /* 0x0000000a280a7224 */ /* 0x000fe400078e0212 */
[----:B------:R-:W-:Y:S02]  /*3640*/  @!P1 IMAD.IADD R11, R11, 0x1, -R12 ;  /* 0x000000010b0b9824 */ /* 0x000fe400078e0a0c */
[----:B------:R-:W-:Y:S01]  /*3650*/  @!P3 IADD3 R21, PT, PT, R21, -R17, RZ ;  /* 0x800000111515b210 */ /* 0x000fe20007ffe0ff */
[----:B------:R-:W-:Y:S01]  /*3660*/  @!P3 VIADD R16, R16, 0x1 ;  /* 0x000000011010b836 */ /* 0x000fe20000000000 */
[----:B------:R-:W-:Y:S02]  /*3670*/  ISETP.GT.U32.AND P1, PT, R13, R10, PT ;  /* 0x0000000a0d00720c */ /* 0x000fe40003f24070 */
[----:B------:R-:W-:Y:S02]  /*3680*/  ISETP.GE.U32.AND P4, PT, R11, R12, PT ;  /* 0x0000000c0b00720c */ /* 0x000fe40003f86070 */
[----:B------:R-:W-:-:S02]  /*3690*/  LOP3.LUT R11, R2, R14, RZ, 0x3c, !PT ;  /* 0x0000000e020b7212 */ /* 0x000fc400078e3cff */
[----:B------:R-:W-:Y:S02]  /*36a0*/  ISETP.GE.U32.AND P6, PT, R21, R17, PT ;  /* 0x000000111500720c */ /* 0x000fe40003fc6070 */
[----:B------:R-:W-:Y:S01]  /*36b0*/  ISETP.GE.AND P0, PT, R11, RZ, PT ;  /* 0x000000ff0b00720c */ /* 0x000fe20003f06270 */
[----:B------:R-:W-:-:S04]  /*36c0*/  IMAD.MOV R11, RZ, RZ, -R37 ;  /* 0x000000ffff0b7224 */ /* 0x000fc800078e0a25 */
[----:B------:R-:W-:Y:S02]  /*36d0*/  @!P1 IMAD.IADD R10, R10, 0x1, -R13 ;  /* 0x000000010a0a9824 */ /* 0x000fe400078e0a0d */
[----:B------:R-:W-:Y:S02]  /*36e0*/  @P4 VIADD R19, R19, 0x1 ;  /* 0x0000000113134836 */ /* 0x000fe40000000000 */
[----:B------:R-:W-:Y:S01]  /*36f0*/  IMAD R11, R8, R11, R38 ;  /* 0x0000000b080b7224 */ /* 0x000fe200078e0226 */
[----:B------:R-:W-:Y:S01]  /*3700*/  ISETP.GE.U32.AND P4, PT, R10, R13, PT ;  /* 0x0000000d0a00720c */ /* 0x000fe20003f86070 */
[----:B------:R-:W-:Y:S01]  /*3710*/  @!P1 VIADD R40, R40, 0x1 ;  /* 0x0000000128289836 */ /* 0x000fe20000000000 */
[----:B------:R-:W-:Y:S01]  /*3720*/  LOP3.LUT R10, R37, R7, RZ, 0x3c, !PT ;  /* 0x00000007250a7212 */ /* 0x000fe200078e3cff */
[----:B------:R-:W-:Y:S01]  /*3730*/  @!P0 IMAD.MOV R19, RZ, RZ, -R19 ;  /* 0x000000ffff138224 */ /* 0x000fe200078e0a13 */
[----:B------:R-:W-:Y:S02]  /*3740*/  @!P2 LOP3.LUT R19, RZ, R14, RZ, 0x33, !PT ;  /* 0x0000000eff13a212 */ /* 0x000fe400078e33ff */
[----:B------:R-:W-:-:S02]  /*3750*/  LOP3.LUT R8, R22, R5, RZ, 0x3c, !PT ;  /* 0x0000000516087212 */ /* 0x000fc400078e3cff */
[----:B------:R-:W-:Y:S01]  /*3760*/  ISETP.GE.AND P2, PT, R10, RZ, PT ;  /* 0x000000ff0a00720c */ /* 0x000fe20003f46270 */
[----:B------:R-:W-:Y:S01]  /*3770*/  IMAD.WIDE R12, R19, UR10, RZ ;  /* 0x0000000a130c7c25 */ /* 0x000fe2000f8e02ff */
[----:B------:R-:W-:Y:S01]  /*3780*/  ISETP.GE.AND P0, PT, R8, RZ, PT ;  /* 0x000000ff0800720c */ /* 0x000fe20003f06270 */
[----:B------:R-:W-:Y:S01]  /*3790*/  USHF.R.S32.HI UR10, URZ, 0x1f, UR11 ;  /* 0x0000001fff0a7899 */ /* 0x000fe2000801140b */
[----:B------:R-:W-:Y:S01]  /*37a0*/  ISETP.NE.AND P1, PT, R5, RZ, PT ;  /* 0x000000ff0500720c */ /* 0x000fe20003f25270 */
[----:B------:R-:W-:Y:S01]  /*37b0*/  @P4 VIADD R40, R40, 0x1 ;  /* 0x0000000128284836 */ /* 0x000fe20000000000 */
[----:B------:R-:W-:Y:S01]  /*37c0*/  @P6 IADD3 R16, PT, PT, R16, 0x1, RZ ;  /* 0x0000000110106810 */ /* 0x000fe20007ffe0ff */
[C---:B------:R-:W-:Y:S01]  /*37d0*/  IMAD.WIDE.U32 R12, R0.reuse, UR11, R12 ;  /* 0x0000000b000c7c25 */ /* 0x040fe2000f8e000c */
[----:B------:R-:W-:Y:S01]  /*37e0*/  IADD3 R19, PT, PT, -R19, RZ, RZ ;  /* 0x000000ff13137210 */ /* 0x000fe20007ffe1ff */
[----:B------:R-:W-:Y:S02]  /*37f0*/  UIMAD UR11, UR22, UR11, URZ ;  /* 0x0000000b160b72a4 */ /* 0x000fe4000f8e02ff */
[----:B------:R-:W-:Y:S01]  /*3800*/  IMAD R13, R0, UR10, R13 ;  /* 0x0000000a000d7c24 */ /* 0x000fe2000f8e020d */
[----:B------:R-:W-:Y:S01]  /*3810*/  UIMAD UR10, UR7, UR4, URZ ;  /* 0x00000004070a72a4 */ /* 0x000fe2000f8e02ff */
[----:B------:R-:W-:Y:S01]  /*3820*/  @!P2 IMAD.MOV R16, RZ, RZ, -R16 ;  /* 0x000000ffff10a224 */ /* 0x000fe200078e0a10 */
[----:B------:R-:W-:Y:S01]  /*3830*/  @!P5 LOP3.LUT R16, RZ, R7, RZ, 0x33, !PT ;  /* 0x00000007ff10d212 */ /* 0x000fe200078e33ff */
[----:B------:R-:W-:Y:S01]  /*3840*/  IMAD R19, R14, R19, R2 ;  /* 0x000000130e137224 */ /* 0x000fe200078e0202 */
[----:B------:R-:W-:Y:S01]  /*3850*/  @!P0 IADD3 R40, PT, PT, -R40, RZ, RZ ;  /* 0x000000ff28288210 */ /* 0x000fe20007ffe1ff */
[----:B------:R-:W-:Y:S01]  /*3860*/  IMAD.MOV R2, RZ, RZ, -R22 ;  /* 0x000000ffff027224 */ /* 0x000fe200078e0a16 */
[----:B------:R-:W-:Y:S01]  /*3870*/  @!P1 LOP3.LUT R40, RZ, R5, RZ, 0x33, !PT ;  /* 0x00000005ff289212 */ /* 0x000fe200078e33ff */
[----:B------:R-:W-:-:S02]  /*3880*/  IMAD.MOV R8, RZ, RZ, -R16 ;  /* 0x000000ffff087224 */ /* 0x000fc400078e0a10 */
[----:B------:R-:W-:Y:S01]  /*3890*/  IMAD.WIDE R12, R19, UR4, R12 ;  /* 0x00000004130c7c25 */ /* 0x000fe2000f8e020c */
[----:B------:R-:W-:-:S03]  /*38a0*/  IADD3 R0, PT, PT, -R40, RZ, RZ ;  /* 0x000000ff28007210 */ /* 0x000fc60007ffe1ff */
[----:B------:R-:W-:Y:S01]  /*38b0*/  IMAD.WIDE R10, R11, UR5, RZ ;  /* 0x000000050b0a7c25 */ /* 0x000fe2000f8e02ff */
[----:B------:R-:W0:Y:S03]  /*38c0*/  LDCU.64 UR4, c[0x0][0x420] ;  /* 0x00008400ff0477ac */ /* 0x000e260008000a00 */
[----:B------:R-:W-:-:S04]  /*38d0*/  IMAD.WIDE R16, R16, UR6, RZ ;  /* 0x0000000610107c25 */ /* 0x000fc8000f8e02ff */
[----:B------:R-:W-:Y:S02]  /*38e0*/  IMAD R2, R6, R2, R9 ;  /* 0x0000000206027224 */ /* 0x000fe400078e0209 */
[----:B------:R-:W-:Y:S02]  /*38f0*/  IMAD R8, R7, R8, R37 ;  /* 0x0000000807087224 */ /* 0x000fe400078e0225 */
[----:B------:R-:W-:Y:S01]  /*3900*/  IMAD R5, R5, R0, R22 ;  /* 0x0000000005057224 */ /* 0x000fe200078e0216 */
[----:B------:R-:W-:Y:S01]  /*3910*/  IADD3 R0, P1, P0, R16, R12, R10 ;  /* 0x0000000c10007210 */ /* 0x000fe2000783e00a */
[----:B------:R-:W-:-:S03]  /*3920*/  IMAD.WIDE R6, R2, UR11, RZ ;  /* 0x0000000b02067c25 */ /* 0x000fc6000f8e02ff */
[----:B------:R-:W-:Y:S01]  /*3930*/  IADD3.X R10, PT, PT, R17, R13, R11, P1, P0 ;  /* 0x0000000d110a7210 */ /* 0x000fe20000fe040b */
[----:B------:R-:W-:-:S04]  /*3940*/  IMAD.WIDE R8, R8, UR10, RZ ;  /* 0x0000000a08087c25 */ /* 0x000fc8000f8e02ff */
[----:B------:R-:W-:Y:S01]  /*3950*/  IMAD.WIDE R40, R40, R3, RZ ;  /* 0x0000000328287225 */ /* 0x000fe200078e02ff */
[----:B------:R-:W-:-:S03]  /*3960*/  IADD3 R0, P1, P0, R6, R0, R8 ;  /* 0x0000000006007210 */ /* 0x000fc6000783e008 */
[----:B------:R-:W-:Y:S01]  /*3970*/  IMAD.WIDE R4, R5, R4, RZ ;  /* 0x0000000405047225 */ /* 0x000fe200078e02ff */
[----:B------:R-:W-:Y:S02]  /*3980*/  IADD3.X R10, PT, PT, R7, R10, R9, P1, P0 ;  /* 0x0000000a070a7210 */ /* 0x000fe40000fe0409 */
[----:B------:R-:W-:-:S04]  /*3990*/  IADD3 R0, P1, P0, R4, R0, R40 ;  /* 0x0000000004007210 */ /* 0x000fc8000783e028 */
[----:B------:R-:W-:Y:S02]  /*39a0*/  IADD3.X R10, PT, PT, R5, R10, R41, P1, P0 ;  /* 0x0000000a050a7210 */ /* 0x000fe40000fe0429 */
[----:B0-----:R-:W-:-:S04]  /*39b0*/  LEA R2, P0, R0, UR4, 0x2 ;  /* 0x0000000400027c11 */ /* 0x001fc8000f8010ff */
[----:B------:R-:W-:-:S05]  /*39c0*/  LEA.HI.X R3, R0, UR5, R10, 0x2, P0 ;  /* 0x0000000500037c11 */ /* 0x000fca00080f140a */
[----:B------:R0:W-:Y:S01]  /*39d0*/  STG.E desc[UR8][R2.64], R23 ;  /* 0x0000001702007986 */ /* 0x0001e2000c101908 */
[----:B------:R-:W-:Y:S05]  /*39e0*/  BRA `(.L_x_15) ;  /* 0x0000000000107947 */ /* 0x000fea0003800000 */
.L_x_16:
[----:B------:R-:W0:Y:S01]  /*39f0*/  LDC.64 R2, c[0x0][0x420] ;  /* 0x00010800ff027b82 */ /* 0x000e220000000a00 */
[----:B------:R-:W-:-:S05]  /*3a00*/  IADD3 R0, PT, PT, R15, UR20, RZ ;  /* 0x000000140f007c10 */ /* 0x000fca000fffe0ff */
[----:B0-----:R-:W-:-:S05]  /*3a10*/  IMAD.WIDE.U32 R2, R0, 0x4, R2 ;  /* 0x0000000400027825 */ /* 0x001fca00078e0002 */
[----:B------:R1:W-:Y:S02]  /*3a20*/  STG.E desc[UR8][R2.64], R23 ;  /* 0x0000001702007986 */ /* 0x0003e4000c101908 */
.L_x_15:
[----:B------:R-:W-:Y:S05]  /*3a30*/  BSYNC.RECONVERGENT B1 ;  /* 0x0000000000017941 */ /* 0x000fea0003800200 */
.L_x_14:
[----:B------:R-:W2:Y:S01]  /*3a40*/  LDCU UR10, c[0x0][0x534] ;  /* 0x0000a680ff0a77ac */ /* 0x000ea20008000800 */
[C---:B------:R-:W-:Y:S02]  /*3a50*/  LOP3.LUT R0, R34.reuse, 0x10, RZ, 0xfc, !PT ;  /* 0x0000001022007812 */ /* 0x040fe400078efcff */
[----:B------:R-:W-:Y:S02]  /*3a60*/  CS2R R8, SRZ ;  /* 0x0000000000087805 */ /* 0x000fe4000001ff00 */
[C---:B01----:R-:W-:Y:S02]  /*3a70*/  LOP3.LUT R2, R34.reuse, 0x50, RZ, 0xfc, !PT ;  /* 0x0000005022027812 */ /* 0x043fe400078efcff */
[----:B------:R-:W-:Y:S01]  /*3a80*/  CS2R R10, SRZ ;  /* 0x00000000000a7805 */ /* 0x000fe2000001ff00 */
[----:B------:R-:W-:Y:S01]  /*3a90*/  IMAD.MOV.U32 R12, RZ, RZ, RZ ;  /* 0x000000ffff0c7224 */ /* 0x000fe200078e00ff */
[----:B--2---:R-:W-:Y:S01]  /*3aa0*/  ISETP.GE.AND P0, PT, R34, UR10, PT ;  /* 0x0000000a22007c0c */ /* 0x004fe2000bf06270 */
[----:B------:R-:W-:Y:S01]  /*3ab0*/  UISETP.GE.AND UP0, UPT, UR10, 0x1, UPT ;  /* 0x000000010a00788c */ /* 0x000fe2000bf06270 */
[----:B------:R-:W-:-:S02]  /*3ac0*/  ISETP.GE.AND P6, PT, R0, UR10, PT ;  /* 0x0000000a00007c0c */ /* 0x000fc4000bfc6270 */
[----:B------:R-:W-:Y:S02]  /*3ad0*/  ISETP.GT.U32.OR P0, PT, R20, 0x7f, P0 ;  /* 0x0000007f1400780c */ /* 0x000fe40000704470 */
[----:B------:R-:W-:Y:S02]  /*3ae0*/  LOP3.LUT R0, R34, 0x20, RZ, 0xfc, !PT ;  /* 0x0000002022007812 */ /* 0x000fe400078efcff */
[----:B------:R-:W-:Y:S02]  /*3af0*/  ISETP.GE.AND P2, PT, R2, UR10, PT ;  /* 0x0000000a02007c0c */ /* 0x000fe4000bf46270 */
[----:B------:R-:W-:Y:S02]  /*3b00*/  ISETP.GE.AND P5, PT, R0, UR10, PT ;  /* 0x0000000a00007c0c */ /* 0x000fe4000bfa6270 */
[----:B------:R-:W-:Y:S02]  /*3b10*/  LOP3.LUT R0, R34, 0x30, RZ, 0xfc, !PT ;  /* 0x0000003022007812 */ /* 0x000fe400078efcff */
[----:B------:R-:W-:-:S02]  /*3b20*/  ISETP.GT.U32.OR P6, PT, R20, 0x7f, P6 ;  /* 0x0000007f1400780c */ /* 0x000fc400037c4470 */
[----:B------:R-:W-:Y:S01]  /*3b30*/  ISETP.GE.AND P4, PT, R0, UR10, PT ;  /* 0x0000000a00007c0c */ /* 0x000fe2000bf86270 */
[C---:B------:R-:W-:Y:S01]  /*3b40*/  @!P0 FADD.FTZ R4, -R23.reuse, R32 ;  /* 0x0000002017048221 */ /* 0x040fe20000010100 */
[----:B------:R-:W-:Y:S02]  /*3b50*/  LOP3.LUT R0, R34, 0x40, RZ, 0xfc, !PT ;  /* 0x0000004022007812 */ /* 0x000fe400078efcff */
[----:B------:R-:W-:Y:S01]  /*3b60*/  ISETP.GT.U32.OR P5, PT, R20, 0x7f, P5 ;  /* 0x0000007f1400780c */ /* 0x000fe20002fa4470 */
[----:B------:R-:W-:Y:S01]  /*3b70*/  @!P0 FMUL.FTZ R4, R4, 1.4426950216293334961 ;  /* 0x3fb8aa3b04048820 */ /* 0x000fe20000410000 */
[----:B------:R-:W-:Y:S02]  /*3b80*/  ISETP.GE.AND P3, PT, R0, UR10, PT ;  /* 0x0000000a00007c0c */ /* 0x000fe4000bf66270 */
[----:B------:R-:W-:Y:S02]  /*3b90*/  LOP3.LUT R0, R34, 0x60, RZ, 0xfc, !PT ;  /* 0x0000006022007812 */ /* 0x000fe400078efcff */
[----:B------:R-:W-:Y:S01]  /*3ba0*/  ISETP.GT.U32.OR P4, PT, R20, 0x7f, P4 ;  /* 0x0000007f1400780c */ /* 0x000fe20002784470 */
[----:B------:R-:W0:Y:S01]  /*3bb0*/  @!P0 MUFU.EX2 R4, R4 ;  /* 0x0000000400048308 */ /* 0x000e220000000800 */
[----:B------:R-:W-:Y:S01]  /*3bc0*/  ISETP.GE.AND P1, PT, R0, UR10, PT ;  /* 0x0000000a00007c0c */ /* 0x000fe2000bf26270 */
[C---:B------:R-:W-:Y:S01]  /*3bd0*/  @!P6 FADD.FTZ R3, -R23.reuse, R31 ;  /* 0x0000001f1703e221 */ /* 0x040fe20000010100 */
[----:B------:R-:W-:Y:S01]  /*3be0*/  LOP3.LUT R0, R34, 0x70, RZ, 0xfc, !PT ;  /* 0x0000007022007812 */ /* 0x000fe200078efcff */
[----:B------:R-:W1:Y:S01]  /*3bf0*/  LDC R31, c[0x0][0x44c] ;  /* 0x00011300ff1f7b82 */ /* 0x000e620000000800 */
[C---:B------:R-:W-:Y:S01]  /*3c00*/  ISETP.GT.U32.OR P3, PT, R20.reuse, 0x7f, P3 ;  /* 0x0000007f1400780c */ /* 0x040fe20001f64470 */
[----:B------:R-:W-:Y:S01]  /*3c10*/  @!P5 FADD.FTZ R30, -R23, R30 ;  /* 0x0000001e171ed221 */ /* 0x000fe20000010100 */
[C---:B------:R-:W-:Y:S01]  /*3c20*/  ISETP.GT.U32.OR P2, PT, R20.reuse, 0x7f, P2 ;  /* 0x0000007f1400780c */ /* 0x040fe20001744470 */
[----:B------:R-:W-:Y:S01]  /*3c30*/  @!P6 FMUL.FTZ R3, R3, 1.4426950216293334961 ;  /* 0x3fb8aa3b0303e820 */ /* 0x000fe20000410000 */
[----:B------:R-:W-:Y:S01]  /*3c40*/  ISETP.GT.U32.OR P1, PT, R20, 0x7f, P1 ;  /* 0x0000007f1400780c */ /* 0x000fe20000f24470 */
[----:B------:R-:W-:Y:S01]  /*3c50*/  @!P5 FMUL.FTZ R30, R30, 1.4426950216293334961 ;  /* 0x3fb8aa3b1e1ed820 */ /* 0x000fe20000410000 */
[----:B------:R-:W-:-:S02]  /*3c60*/  IMAD R34, R15, 0x30, R34 ;  /* 0x000000300f227824 */ /* 0x000fc400078e0222 */
[----:B------:R-:W-:Y:S01]  /*3c70*/  @!P4 FADD.FTZ R29, -R23, R29 ;  /* 0x0000001d171dc221 */ /* 0x000fe20000010100 */
[----:B------:R-:W2:Y:S03]  /*3c80*/  @!P6 MUFU.EX2 R3, R3 ;  /* 0x000000030003e308 */ /* 0x000ea60000000800 */
[----:B------:R-:W-:Y:S01]  /*3c90*/  @!P4 FMUL.FTZ R29, R29, 1.4426950216293334961 ;  /* 0x3fb8aa3b1d1dc820 */ /* 0x000fe20000410000 */
[----:B0-----:R0:W-:Y:S01]  /*3ca0*/  @!P0 STS [R33], R4 ;  /* 0x0000000421008388 */ /* 0x0011e20000000800 */
[----:B------:R-:W-:Y:S01]  /*3cb0*/  ISETP.GE.AND P0, PT, R0, UR10, PT ;  /* 0x0000000a00007c0c */ /* 0x000fe2000bf06270 */
[----:B------:R-:W-:-:S03]  /*3cc0*/  @!P3 FADD.FTZ R2, -R23, R27 ;  /* 0x0000001b1702b221 */ /* 0x000fc60000010100 */
[----:B------:R-:W-:Y:S01]  /*3cd0*/  ISETP.GT.U32.OR P0, PT, R20, 0x7f, P0 ;  /* 0x0000007f1400780c */ /* 0x000fe20000704470 */
[----:B------:R-:W-:Y:S01]  /*3ce0*/  @!P1 FADD.FTZ R25, -R23, R25 ;  /* 0x0000001917199221 */ /* 0x000fe20000010100 */
[----:B------:R-:W-:Y:S01]  /*3cf0*/  @!P3 FMUL.FTZ R2, R2, 1.4426950216293334961 ;  /* 0x3fb8aa3b0202b820 */ /* 0x000fe20000410000 */
[----:B------:R-:W3:Y:S02]  /*3d00*/  @!P5 MUFU.EX2 R30, R30 ;  /* 0x0000001e001ed308 */ /* 0x000ee40000000800 */
[----:B------:R-:W-:Y:S01]  /*3d10*/  @!P1 FMUL.FTZ R6, R25, 1.4426950216293334961 ;  /* 0x3fb8aa3b19069820 */ /* 0x000fe20000410000 */
[----:B-1----:R-:W-:Y:S01]  /*3d20*/  IMAD R35, R31, UR20, RZ ;  /* 0x000000141f237c24 */ /* 0x002fe2000f8e02ff */
[----:B--2---:R-:W-:Y:S04]  /*3d30*/  @!P6 STS [R33+0x240], R3 ;  /* 0x000240032100e388 */ /* 0x004fe80000000800 */
[----:B------:R-:W1:Y:S08]  /*3d40*/  @!P4 MUFU.EX2 R0, R29 ;  /* 0x0000001d0000c308 */ /* 0x000e700000000800 */
[----:B------:R-:W2:Y:S01]  /*3d50*/  @!P3 MUFU.EX2 R2, R2 ;  /* 0x000000020002b308 */ /* 0x000ea20000000800 */
[C---:B0-----:R-:W-:Y:S01]  /*3d60*/  @!P2 FADD.FTZ R4, -R23.reuse, R26 ;  /* 0x0000001a1704a221 */ /* 0x041fe20000010100 */
[----:B------:R-:W-:Y:S01]  /*3d70*/  @!P0 FADD.FTZ R23, -R23, R24 ;  /* 0x0000001817178221 */ /* 0x000fe20000010100 */
[----:B---3--:R-:W-:Y:S02]  /*3d80*/  @!P5 STS [R33+0x480], R30 ;  /* 0x0004801e2100d388 */ /* 0x008fe40000000800 */
[----:B------:R-:W-:Y:S01]  /*3d90*/  @!P2 FMUL.FTZ R4, R4, 1.4426950216293334961 ;  /* 0x3fb8aa3b0404a820 */ /* 0x000fe20000410000 */
[----:B------:R-:W-:-:S02]  /*3da0*/  @!P0 FMUL.FTZ R5, R23, 1.4426950216293334961 ;  /* 0x3fb8aa3b17058820 */ /* 0x000fc40000410000 */
[----:B------:R-:W0:Y:S01]  /*3db0*/  @!P1 MUFU.EX2 R6, R6 ;  /* 0x0000000600069308 */ /* 0x000e220000000800 */
[----:B-1----:R1:W-:Y:S01]  /*3dc0*/  @!P4 STS [R33+0x6c0], R0 ;  /* 0x0006c0002100c388 */ /* 0x0023e20000000800 */
[----:B------:R-:W-:-:S05]  /*3dd0*/  IMAD.SHL.U32 R29, R20, 0x4, RZ ;  /* 0x00000004141d7824 */ /* 0x000fca00078e00ff */
[----:B------:R-:W-:Y:S01]  /*3de0*/  LOP3.LUT R29, R29, 0x3c, RZ, 0xc0, !PT ;  /* 0x0000003c1d1d7812 */ /* 0x000fe200078ec0ff */
[----:B------:R-:W3:Y:S01]  /*3df0*/  @!P2 MUFU.EX2 R4, R4 ;  /* 0x000000040004a308 */ /* 0x000ee20000000800 */
[----:B--2---:R2:W-:Y:S07]  /*3e00*/  @!P3 STS [R33+0x900], R2 ;  /* 0x000900022100b388 */ /* 0x0045ee0000000800 */
[----:B------:R-:W4:Y:S01]  /*3e10*/  @!P0 MUFU.EX2 R5, R5 ;  /* 0x0000000500058308 */ /* 0x000f220000000800 */
[----:B0-----:R0:W-:Y:S04]  /*3e20*/  @!P1 STS [R33+0xd80], R6 ;  /* 0x000d800621009388 */ /* 0x0011e80000000800 */
[----:B---3--:R-:W-:Y:S01]  /*3e30*/  @!P2 STS [R33+0xb40], R4 ;  /* 0x000b40042100a388 */ /* 0x008fe20000000800 */
[----:B-1----:R-:W-:-:S03]  /*3e40*/  IMAD.MOV.U32 R0, RZ, RZ, RZ ;  /* 0x000000ffff007224 */ /* 0x002fc600078e00ff */
[----:B----4-:R1:W-:Y:S01]  /*3e50*/  @!P0 STS [R33+0xfc0], R5 ;  /* 0x000fc00521008388 */ /* 0x0103e20000000800 */
[----:B------:R-:W-:Y:S01]  /*3e60*/  BAR.SYNC.DEFER_BLOCKING 0x0 ;  /* 0x0000000000007b1d */ /* 0x000fe20000010000 */
[----:B------:R-:W-:Y:S02]  /*3e70*/  LEA R34, P0, R34, R35, 0x2 ;  /* 0x0000002322227211 */ /* 0x000fe400078010ff */
[----:B--2---:R-:W-:Y:S02]  /*3e80*/  CS2R R2, SRZ ;  /* 0x0000000000027805 */ /* 0x004fe4000001ff00 */
[----:B0-----:R-:W-:Y:S02]  /*3e90*/  CS2R R6, SRZ ;  /* 0x0000000000067805 */ /* 0x001fe4000001ff00 */
[----:B------:R-:W-:Y:S02]  /*3ea0*/  LEA.HI.X.SX32 R35, R35, RZ, 0x1, P0 ;  /* 0x000000ff23237211 */ /* 0x000fe400000f0eff */
[----:B-1----:R-:W-:Y:S01]  /*3eb0*/  CS2R R4, SRZ ;  /* 0x0000000000047805 */ /* 0x002fe2000001ff00 */
[----:B------:R-:W-:Y:S06]  /*3ec0*/  BRA.U !UP0, `(.L_x_22) ;  /* 0x00000009082c7547 */ /* 0x000fec000b800000 */
[----:B------:R-:W0:Y:S01]  /*3ed0*/  LDCU.64 UR4, c[0x0][0x3f8] ;  /* 0x00007f00ff0477ac */ /* 0x000e220008000a00 */
[----:B------:R-:W-:Y:S01]  /*3ee0*/  SHF.L.U64.HI R35, R34, 0x2, R35 ;  /* 0x0000000222237819 */ /* 0x000fe20000010223 */
[----:B------:R-:W-:Y:S01]  /*3ef0*/  IMAD.MOV.U32 R30, RZ, RZ, RZ ;  /* 0x000000ffff1e7224 */ /* 0x000fe200078e00ff */
[----:B------:R-:W-:Y:S01]  /*3f00*/  CS2R R26, SRZ ;  /* 0x00000000001a7805 */ /* 0x000fe2000001ff00 */
[----:B------:R-:W-:Y:S01]  /*3f10*/  UISETP.NE.AND UP0, UPT, UR10, 0x1, UPT ;  /* 0x000000010a00788c */ /* 0x000fe2000bf05270 */
[----:B------:R-:W-:Y:S01]  /*3f20*/  IMAD.MOV.U32 R0, RZ, RZ, RZ ;  /* 0x000000ffff007224 */ /* 0x000fe200078e00ff */
[----:B------:R-:W-:Y:S02]  /*3f30*/  CS2R R24, SRZ ;  /* 0x0000000000187805 */ /* 0x000fe4000001ff00 */
[----:B------:R-:W-:Y:S02]  /*3f40*/  CS2R R22, SRZ ;  /* 0x0000000000167805 */ /* 0x000fe4000001ff00 */
[----:B------:R-:W-:-:S02]  /*3f50*/  CS2R R20, SRZ ;  /* 0x0000000000147805 */ /* 0x000fc4000001ff00 */
[----:B------:R-:W-:Y:S02]  /*3f60*/  CS2R R18, SRZ ;  /* 0x0000000000127805 */ /* 0x000fe4000001ff00 */
[----:B------:R-:W-:Y:S02]  /*3f70*/  CS2R R16, SRZ ;  /* 0x0000000000107805 */ /* 0x000fe4000001ff00 */
[----:B0-----:R-:W-:-:S04]  /*3f80*/  LEA R34, P0, R34, UR4, 0x2 ;  /* 0x0000000422227c11 */ /* 0x001fc8000f8010ff */
[----:B------:R-:W-:Y:S01]  /*3f90*/  IADD3.X R35, PT, PT, R35, UR5, RZ, P0, !PT ;  /* 0x0000000523237c10 */ /* 0x000fe200087fe4ff */
[----:B------:R-:W-:Y:S08]  /*3fa0*/  BRA.U !UP0, `(.L_x_23) ;  /* 0x00000005085c7547 */ /* 0x000ff0000b800000 */
[----:B------:R-:W0:Y:S01]  /*3fb0*/  LDCU UR5, c[0x0][0x440] ;  /* 0x00008800ff0577ac */ /* 0x000e220008000800 */
[----:B------:R-:W-:Y:S01]  /*3fc0*/  LOP3.LUT R0, R29, 0x80, RZ, 0xfc, !PT ;  /* 0x000000801d007812 */ /* 0x000fe200078efcff */
[----:B------:R-:W-:Y:S01]  /*3fd0*/  IMAD R31, R31, UR21, RZ ;  /* 0x000000151f1f7c24 */ /* 0x000fe2000f8e02ff */
[----:B------:R-:W-:Y:S01]  /*3fe0*/  LOP3.LUT R32, R29, 0x40, RZ, 0xfc, !PT ;  /* 0x000000401d207812 */ /* 0x000fe200078efcff */
[----:B------:R-:W1:Y:S01]  /*3ff0*/  LDCU UR4, c[0x0][0x44c] ;  /* 0x00008980ff0477ac */ /* 0x000e620008000800 */
[----:B------:R-:W-:Y:S01]  /*4000*/  IMAD.MOV.U32 R14, RZ, RZ, R28 ;  /* 0x000000ffff0e7224 */ /* 0x000fe200078e001c */
[----:B------:R-:W-:Y:S02]  /*4010*/  CS2R R2, SRZ ;  /* 0x0000000000027805 */ /* 0x000fe4000001ff00 */
[----:B------:R-:W-:Y:S01]  /*4020*/  CS2R R4, SRZ ;  /* 0x0000000000047805 */ /* 0x000fe2000001ff00 */
[----:B------:R-:W-:Y:S01]  /*4030*/  ULOP3.LUT UR10, UR10, 0x7ffffffe, URZ, 0xc0, !UPT ;  /* 0x7ffffffe0a0a7892 */ /* 0x000fe2000f8ec0ff */
[----:B------:R-:W-:Y:S01]  /*4040*/  CS2R R6, SRZ ;  /* 0x0000000000067805 */ /* 0x000fe2000001ff00 */
[----:B------:R-:W-:Y:S01]  /*4050*/  UIADD3 UR7, UPT, UPT, UR21, -UR20, URZ ;  /* 0x8000001415077290 */ /* 0x000fe2000fffe0ff */
[----:B------:R-:W-:-:S02]  /*4060*/  CS2R R8, SRZ ;  /* 0x0000000000087805 */ /* 0x000fc4000001ff00 */
[----:B------:R-:W-:Y:S01]  /*4070*/  CS2R R10, SRZ ;  /* 0x00000000000a7805 */ /* 0x000fe2000001ff00 */
[----:B------:R-:W-:Y:S01]  /*4080*/  IMAD.MOV.U32 R12, RZ, RZ, RZ ;  /* 0x000000ffff0c7224 */ /* 0x000fe200078e00ff */
[----:B------:R-:W-:Y:S01]  /*4090*/  UIADD3 UR6, UPT, UPT, -UR10, URZ, URZ ;  /* 0x000000ff0a067290 */ /* 0x000fe2000fffe1ff */
[----:B------:R-:W-:Y:S01]  /*40a0*/  IMAD.U32 R30, RZ, RZ, UR10 ;  /* 0x0000000aff1e7e24 */ /* 0x000fe2000f8e00ff */
[----:B------:R-:W-:Y:S02]  /*40b0*/  ISETP.GE.AND P4, PT, R15, UR7, PT ;  /* 0x000000070f007c0c */ /* 0x000fe4000bf86270 */
[----:B0-----:R-:W-:Y:S01]  /*40c0*/  ISETP.GE.AND P3, PT, R0, UR5, PT ;  /* 0x0000000500007c0c */ /* 0x001fe2000bf66270 */
[----:B------:R-:W-:Y:S01]  /*40d0*/  IMAD.MOV.U32 R0, RZ, RZ, RZ ;  /* 0x000000ffff007224 */ /* 0x000fe200078e00ff */
[----:B------:R-:W0:Y:S01]  /*40e0*/  LDCU UR5, c[0x0][0x440] ;  /* 0x00008800ff0577ac */ /* 0x000e220008000800 */
[----:B-1----:R-:W-:-:S12]  /*40f0*/  UIMAD UR4, UR21, UR4, URZ ;  /* 0x00000004150472a4 */ /* 0x002fd8000f8e02ff */
.L_x_28:
[----:B------:R-:W-:Y:S04]  /*4100*/  BSSY.RECONVERGENT B0, `(.L_x_24) ;  /* 0x000000f000007945 */ /* 0x000fe80003800200 */
[----:B0-----:R-:W-:Y:S05]  /*4110*/  @P4 BRA `(.L_x_25) ;  /* 0x0000000000344947 */ /* 0x001fea0003800000 */
[C---:B------:R-:W-:Y:S02]  /*4120*/  LOP3.LUT R13, R29.reuse, 0x80, RZ, 0xfc, !PT ;  /* 0x000000801d0d7812 */ /* 0x040fe400078efcff */
[----:B------:R-:W-:Y:S02]  /*4130*/  CS2R R18, SRZ ;  /* 0x0000000000127805 */ /* 0x000fe4000001ff00 */
[----:B0-----:R-:W-:Y:S02]  /*4140*/  ISETP.GE.AND P1, PT, R29, UR5, PT ;  /* 0x000000051d007c0c */ /* 0x001fe4000bf26270 */
[----:B------:R-:W-:Y:S02]  /*4150*/  CS2R R16, SRZ ;  /* 0x0000000000107805 */ /* 0x000fe4000001ff00 */
[----:B------:R-:W-:Y:S02]  /*4160*/  ISETP.GE.AND P0, PT, R32, UR5, PT ;  /* 0x0000000520007c0c */ /* 0x000fe4000bf06270 */
[----:B------:R-:W-:Y:S02]  /*4170*/  CS2R R22, SRZ ;  /* 0x0000000000167805 */ /* 0x000fe4000001ff00 */
[----:B------:R-:W-:Y:S02]  /*4180*/  ISETP.GE.AND P3, PT, R13, UR5, PT ;  /* 0x000000050d007c0c */ /* 0x000fe4000bf66270 */
[----:B------:R-:W-:Y:S02]  /*4190*/  CS2R R20, SRZ ;  /* 0x0000000000147805 */ /* 0x000fe4000001ff00 */
[----:B------:R-:W-:Y:S02]  /*41a0*/  CS2R R26, SRZ ;  /* 0x00000000001a7805 */ /* 0x000fe4000001ff00 */
[----:B------:R-:W-:Y:S01]  /*41b0*/  CS2R R24, SRZ ;  /* 0x0000000000187805 */ /* 0x000fe2000001ff00 */
[----:B------:R1:W5:Y:S04]  /*41c0*/  @!P1 LDG.E.128 R16, desc[UR8][R34.64] ;  /* 0x0000000822109981 */ /* 0x000368000c1e1d00 */
[----:B------:R1:W5:Y:S04]  /*41d0*/  @!P0 LDG.E.128 R20, desc[UR8][R34.64+0x100] ;  /* 0x0001000822148981 */ /* 0x000368000c1e1d00 */
[----:B------:R1:W5:Y:S02]  /*41e0*/  @!P3 LDG.E.128 R24, desc[UR8][R34.64+0x200] ;  /* 0x000200082218b981 */ /* 0x000364000c1e1d00 */
.L_x_25:
[----:B0-----:R-:W-:Y:S05]  /*41f0*/  BSYNC.RECONVERGENT B0 ;  /* 0x0000000000007941 */ /* 0x001fea0003800200 */
.L_x_24:
[----:B------:R-:W0:Y:S01]  /*4200*/  LDS R13, [R14] ;  /* 0x000000000e0d7984 */ /* 0x000e220000000800 */
[----:B------:R-:W-:Y:S01]  /*4210*/  ISETP.GE.AND P4, PT, R15, UR7, PT ;  /* 0x000000070f007c0c */ /* 0x000fe2000bf86270 */
[----:B------:R-:W-:Y:S01]  /*4220*/  BSSY.RECONVERGENT B0, `(.L_x_26) ;  /* 0x000001c000007945 */ /* 0x000fe20003800200 */
[C---:B0----5:R-:W-:Y:S01]  /*4230*/  FFMA.FTZ R12, R13.reuse, R16, R12 ;  /* 0x000000100d0c7223 */ /* 0x061fe2000001000c */
[C---:B------:R-:W-:Y:S01]  /*4240*/  FFMA.FTZ R11, R13.reuse, R17, R11 ;  /* 0x000000110d0b7223 */ /* 0x040fe2000001000b */
        /* <DEDUP_REMOVED lines=9> */
[----:B------:R-:W-:Y:S01]  /*42e0*/  FFMA.FTZ R0, R13, R27, R0 ;  /* 0x0000001b0d007223 */ /* 0x000fe20000010000 */
[----:B------:R-:W-:Y:S06]  /*42f0*/  @P4 BRA `(.L_x_27) ;  /* 0x0000000000384947 */ /* 0x000fec0003800000 */
[----:B------:R-:W-:Y:S01]  /*4300*/  IMAD.U32 R31, RZ, RZ, UR4 ;  /* 0x00000004ff1f7e24 */ /* 0x000fe2000f8e00ff */
[----:B------:R-:W-:Y:S02]  /*4310*/  ISETP.GE.AND P2, PT, R29, UR5, PT ;  /* 0x000000051d007c0c */ /* 0x000fe4000bf46270 */
[----:B------:R-:W-:Y:S02]  /*4320*/  CS2R R18, SRZ ;  /* 0x0000000000127805 */ /* 0x000fe4000001ff00 */
[----:B------:R-:W-:Y:S02]  /*4330*/  ISETP.GE.AND P1, PT, R32, UR5, PT ;  /* 0x0000000520007c0c */ /* 0x000fe4000bf26270 */
[----:B------:R-:W-:Y:S02]  /*4340*/  CS2R R16, SRZ ;  /* 0x0000000000107805 */ /* 0x000fe4000001ff00 */
[C---:B------:R-:W-:Y:S02]  /*4350*/  LEA R36, P0, R31.reuse, R34, 0x2 ;  /* 0x000000221f247211 */ /* 0x040fe400078010ff */
[----:B------:R-:W-:Y:S02]  /*4360*/  CS2R R22, SRZ ;  /* 0x0000000000167805 */ /* 0x000fe4000001ff00 */
[----:B------:R-:W-:Y:S02]  /*4370*/  CS2R R20, SRZ ;  /* 0x0000000000147805 */ /* 0x000fe4000001ff00 */
[----:B------:R-:W-:Y:S02]  /*4380*/  CS2R R26, SRZ ;  /* 0x00000000001a7805 */ /* 0x000fe4000001ff00 */
[----:B------:R-:W-:Y:S02]  /*4390*/  CS2R R24, SRZ ;  /* 0x0000000000187805 */ /* 0x000fe4000001ff00 */
[----:B------:R-:W-:Y:S05]  /*43a0*/  LEA.HI.X.SX32 R37, R31, R35, 0x2, P0 ;  /* 0x000000231f257211 */ /* 0x000fea00000f16ff */
[----:B------:R0:W5:Y:S04]  /*43b0*/  @!P2 LDG.E.128 R16, desc[UR8][R36.64] ;  /* 0x000000082410a981 */ /* 0x000168000c1e1d00 */
[----:B------:R0:W5:Y:S04]  /*43c0*/  @!P1 LDG.E.128 R20, desc[UR8][R36.64+0x100] ;  /* 0x0001000824149981 */ /* 0x000168000c1e1d00 */
[----:B------:R0:W5:Y:S02]  /*43d0*/  @!P3 LDG.E.128 R24, desc[UR8][R36.64+0x200] ;  /* 0x000200082418b981 */ /* 0x000164000c1e1d00 */
.L_x_27:
[----:B------:R-:W-:Y:S05]  /*43e0*/  BSYNC.RECONVERGENT B0 ;  /* 0x0000000000007941 */ /* 0x000fea0003800200 */
.L_x_26:
[----:B------:R2:W3:Y:S01]  /*43f0*/  LDS R13, [R14+0x24] ;  /* 0x000024000e0d7984 */ /* 0x0004e20000000800 */
[----:B------:R-:W-:Y:S01]  /*4400*/  UIADD3 UR6, UPT, UPT, UR6, 0x2, URZ ;  /* 0x0000000206067890 */ /* 0x000fe2000fffe0ff */
[C---:B-1----:R-:W-:Y:S03]  /*4410*/  LEA R34, P0, R31.reuse, R34, 0x3 ;  /* 0x000000221f227211 */ /* 0x042fe600078018ff */
[----:B------:R-:W-:Y:S01]  /*4420*/  UISETP.NE.AND UP0, UPT, UR6, URZ, UPT ;  /* 0x000000ff0600728c */ /* 0x000fe2000bf05270 */
[----:B------:R-:W-:Y:S02]  /*4430*/  LEA.HI.X.SX32 R35, R31, R35, 0x3, P0 ;  /* 0x000000231f237211 */ /* 0x000fe400000f1eff */
[----:B--2---:R-:W-:Y:S01]  /*4440*/  IADD3 R14, PT, PT, R14, 0x48, RZ ;  /* 0x000000480e0e7810 */ /* 0x004fe20007ffe0ff */
[C---:B---3-5:R-:W-:Y:S01]  /*4450*/  FFMA.FTZ R12, R13.reuse, R16, R12 ;  /* 0x000000100d0c7223 */ /* 0x068fe2000001000c */
        /* <DEDUP_REMOVED lines=11> */
[----:B------:R-:W-:Y:S06]  /*4510*/  BRA.U UP0, `(.L_x_28) ;  /* 0xfffffff900f87547 */ /* 0x000fec000b83ffff */
.L_x_23:
[----:B------:R-:W1:Y:S02]  /*4520*/  LDCU UR4, c[0x0][0x534] ;  /* 0x0000a680ff0477ac */ /* 0x000e640008000800 */
[----:B-1----:R-:W-:-:S04]  /*4530*/  ULOP3.LUT UR4, UR4, 0x1, URZ, 0xc0, !UPT ;  /* 0x0000000104047892 */ /* 0x002fc8000f8ec0ff */
[----:B------:R-:W-:-:S09]  /*4540*/  UISETP.NE.U32.AND UP0, UPT, UR4, 0x1, UPT ;  /* 0x000000010400788c */ /* 0x000fd2000bf05070 */
[----:B------:R-:W-:Y:S05]  /*4550*/  BRA.U UP0, `(.L_x_22) ;  /* 0x0000000100887547 */ /* 0x000fea000b800000 */
[----:B------:R-:W-:Y:S01]  /*4560*/  IMAD R13, R30, 0x24, R28 ;  /* 0x000000241e0d7824 */ /* 0x000fe200078e021c */
[----:B------:R-:W-:Y:S01]  /*4570*/  UIADD3 UR4, UPT, UPT, UR21, -UR20, URZ ;  /* 0x8000001415047290 */ /* 0x000fe2000fffe0ff */
[----:B------:R-:W-:Y:S04]  /*4580*/  BSSY.RECONVERGENT B0, `(.L_x_29) ;  /* 0x0000013000007945 */ /* 0x000fe80003800200 */
[----:B------:R-:W1:Y:S01]  /*4590*/  LDS R13, [R13] ;  /* 0x000000000d0d7984 */ /* 0x000e620000000800 */
[----:B------:R-:W-:-:S13]  /*45a0*/  ISETP.GE.AND P0, PT, R15, UR4, PT ;  /* 0x000000040f007c0c */ /* 0x000fda000bf06270 */
[----:B------:R-:W-:Y:S05]  /*45b0*/  @P0 BRA `(.L_x_30) ;  /* 0x00000000003c0947 */ /* 0x000fea0003800000 */
[----:B------:R-:W2:Y:S01]  /*45c0*/  LDCU UR4, c[0x0][0x440] ;  /* 0x00008800ff0477ac */ /* 0x000ea20008000800 */
[C---:B------:R-:W-:Y:S02]  /*45d0*/  LOP3.LUT R16, R29.reuse, 0x40, RZ, 0xfc, !PT ;  /* 0x000000401d107812 */ /* 0x040fe400078efcff */
[----:B------:R-:W-:Y:S02]  /*45e0*/  CS2R R18, SRZ ;  /* 0x0000000000127805 */ /* 0x000fe4000001ff00 */
[----:B------:R-:W-:Y:S02]  /*45f0*/  LOP3.LUT R14, R29, 0x80, RZ, 0xfc, !PT ;  /* 0x000000801d0e7812 */ /* 0x000fe400078efcff */
[----:B------:R-:W-:Y:S02]  /*4600*/  CS2R R22, SRZ ;  /* 0x0000000000167805 */ /* 0x000fe4000001ff00 */
[----:B------:R-:W-:Y:S02]  /*4610*/  CS2R R20, SRZ ;  /* 0x0000000000147805 */ /* 0x000fe4000001ff00 */
[----:B------:R-:W-:-:S02]  /*4620*/  CS2R R26, SRZ ;  /* 0x00000000001a7805 */ /* 0x000fc4000001ff00 */
[----:B------:R-:W-:Y:S02]  /*4630*/  CS2R R24, SRZ ;  /* 0x0000000000187805 */ /* 0x000fe4000001ff00 */
[----:B--2---:R-:W-:Y:S02]  /*4640*/  ISETP.GE.AND P1, PT, R16, UR4, PT ;  /* 0x0000000410007c0c */ /* 0x004fe4000bf26270 */
[----:B------:R-:W-:Y:S02]  /*4650*/  CS2R R16, SRZ ;  /* 0x0000000000107805 */ /* 0x000fe4000001ff00 */
[----:B------:R-:W-:Y:S02]  /*4660*/  ISETP.GE.AND P0, PT, R14, UR4, PT ;  /* 0x000000040e007c0c */ /* 0x000fe4000bf06270 */
[----:B------:R-:W-:-:S07]  /*4670*/  ISETP.GE.AND P2, PT, R29, UR4, PT ;  /* 0x000000041d007c0c */ /* 0x000fce000bf46270 */
[----:B------:R2:W5:Y:S06]  /*4680*/  @!P1 LDG.E.128 R20, desc[UR8][R34.64+0x100] ;  /* 0x0001000822149981 */ /* 0x00056c000c1e1d00 */
[----:B------:R2:W5:Y:S04]  /*4690*/  @!P2 LDG.E.128 R16, desc[UR8][R34.64] ;  /* 0x000000082210a981 */ /* 0x000568000c1e1d00 */
[----:B------:R2:W5:Y:S02]  /*46a0*/  @!P0 LDG.E.128 R24, desc[UR8][R34.64+0x200] ;  /* 0x0002000822188981 */ /* 0x000564000c1e1d00 */
.L_x_30:
[----:B------:R-:W-:Y:S05]  /*46b0*/  BSYNC.RECONVERGENT B0 ;  /* 0x0000000000007941 */ /* 0x000fea0003800200 */
.L_x_29:
[C---:B-1---5:R-:W-:Y:S01]  /*46c0*/  FFMA.FTZ R12, R13.reuse, R16, R12 ;  /* 0x000000100d0c7223 */ /* 0x062fe2000001000c */
        /* <DEDUP_REMOVED lines=10> */
[----:B------:R-:W-:-:S07]  /*4770*/  FFMA.FTZ R0, R13, R27, R0 ;  /* 0x0000001b0d007223 */ /* 0x000fce0000010000 */
.L_x_22:
[----:B------:R-:W-:-:S04]  /*4780*/  IADD3 R17, PT, PT, R15, UR20, RZ ;  /* 0x000000140f117c10 */ /* 0x000fc8000fffe0ff */
[----:B------:R-:W-:-:S13]  /*4790*/  ISETP.GE.AND P0, PT, R17, UR21, PT ;  /* 0x0000001511007c0c */ /* 0x000fda000bf06270 */
[----:B------:R-:W-:Y:S05]  /*47a0*/  @P0 EXIT ;  /* 0x000000000000094d */ /* 0x000fea0003800000 */
[----:B------:R-:W-:Y:S01]  /*47b0*/  IABS R18, UR22 ;  /* 0x0000001600127c13 */ /* 0x000fe20008000000 */
[----:B------:R-:W1:Y:S01]  /*47c0*/  LDC R16, c[0x0][0x434] ;  /* 0x00010d00ff107b82 */ /* 0x000e620000000800 */
[----:B------:R-:W-:Y:S01]  /*47d0*/  IABS R20, R17 ;  /* 0x0000001100147213 */ /* 0x000fe20000000000 */
[----:B------:R-:W3:Y:S01]  /*47e0*/  LDCU.128 UR4, c[0x0][0x400] ;  /* 0x00008000ff0477ac */ /* 0x000ee20008000c00 */
[----:B------:R-:W4:Y:S01]  /*47f0*/  I2F.RP R22, R18 ;  /* 0x0000001200167306 */ /* 0x000f220000209400 */
[----:B------:R-:W-:Y:S01]  /*4800*/  IABS R14, UR22 ;  /* 0x00000016000e7c13 */ /* 0x000fe20008000000 */
[----:B------:R-:W5:Y:S01]  /*4810*/  LDCU.64 UR10, c[0x0][0x410] ;  /* 0x00008200ff0a77ac */ /* 0x000f620008000a00 */
[----:B------:R-:W-:-:S03]  /*4820*/  F2FP.F16.F32.PACK_AB R7, R7, R8 ;  /* 0x000000080707723e */ /* 0x000fc600000000ff */
[----:B------:R-:W-:Y:S01]  /*4830*/  IMAD.MOV R14, RZ, RZ, -R14 ;  /* 0x000000ffff0e7224 */ /* 0x000fe200078e0a0e */
[----:B------:R-:W-:Y:S02]  /*4840*/  F2FP.F16.F32.PACK_AB R5, R5, R6 ;  /* 0x000000060505723e */ /* 0x000fe400000000ff */
[----:B------:R-:W-:Y:S01]  /*4850*/  F2FP.F16.F32.PACK_AB R11, R11, R12 ;  /* 0x0000000c0b0b723e */ /* 0x000fe200000000ff */
[----:B------:R-:W-:Y:S01]  /*4860*/  IMAD.MOV.U32 R6, RZ, RZ, R7 ;  /* 0x000000ffff067224 */ /* 0x000fe200078e0007 */
[----:B------:R-:W-:Y:S01]  /*4870*/  F2FP.F16.F32.PACK_AB R9, R9, R10 ;  /* 0x0000000a0909723e */ /* 0x000fe200000000ff */
[----:B------:R-:W-:Y:S01]  /*4880*/  IMAD.MOV.U32 R7, RZ, RZ, R5 ;  /* 0x000000ffff077224 */ /* 0x000fe200078e0005 */
[----:B------:R-:W-:Y:S01]  /*4890*/  MOV R8, R11 ;  /* 0x0000000b00087202 */ /* 0x000fe20000000f00 */
[----:B----4-:R-:W4:Y:S01]  /*48a0*/  MUFU.RCP R22, R22 ;  /* 0x0000001600167308 */ /* 0x010f220000001000 */
[----:B------:R-:W-:Y:S02]  /*48b0*/  F2FP.F16.F32.PACK_AB R4, R3, R4 ;  /* 0x000000040304723e */ /* 0x000fe400000000ff */
[----:B------:R-:W-:-:S02]  /*48c0*/  F2FP.F16.F32.PACK_AB R5, R0, R2 ;  /* 0x000000020005723e */ /* 0x000fc400000000ff */
[----:B-1----:R-:W-:Y:S01]  /*48d0*/  IABS R15, R16 ;  /* 0x00000010000f7213 */ /* 0x002fe20000000000 */
[----:B----4-:R-:W-:-:S04]  /*48e0*/  VIADD R22, R22, 0xffffffe ;  /* 0x0ffffffe16167836 */ /* 0x010fc80000000000 */
[----:B------:R-:W1:Y:S02]  /*48f0*/  F2I.FTZ.U32.TRUNC.NTZ R23, R22 ;  /* 0x0000001600177305 */ /* 0x000e64000021f000 */
[--C-:B-1----:R-:W-:Y:S02]  /*4900*/  IMAD.MOV R13, RZ, RZ, -R23.reuse ;  /* 0x000000ffff0d7224 */ /* 0x102fe400078e0a17 */
[----:B------:R-:W-:Y:S02]  /*4910*/  IMAD.MOV.U32 R22, RZ, RZ, RZ ;  /* 0x000000ffff167224 */ /* 0x000fe400078e00ff */
[----:B------:R-:W-:Y:S02]  /*4920*/  IMAD R19, R13, R18, RZ ;  /* 0x000000120d137224 */ /* 0x000fe400078e02ff */
[----:B------:R-:W1:Y:S02]  /*4930*/  I2F.RP R13, R15 ;  /* 0x0000000f000d7306 */ /* 0x000e640000209400 */
[----:B------:R-:W-:-:S06]  /*4940*/  IMAD.HI.U32 R19, R23, R19, R22 ;  /* 0x0000001317137227 */ /* 0x000fcc00078e0016 */
[----:B------:R-:W-:-:S04]  /*4950*/  IMAD.HI.U32 R19, R19, R20, RZ ;  /* 0x0000001413137227 */ /* 0x000fc800078e00ff */
[----:B------:R-:W-:Y:S01]  /*4960*/  IMAD R14, R19, R14, R20 ;  /* 0x0000000e130e7224 */ /* 0x000fe200078e0214 */
[----:B-1----:R-:W1:Y:S04]  /*4970*/  MUFU.RCP R13, R13 ;  /* 0x0000000d000d7308 */ /* 0x002e680000001000 */
[----:B------:R-:W-:-:S13]  /*4980*/  ISETP.GT.U32.AND P1, PT, R18, R14, PT ;  /* 0x0000000e1200720c */ /* 0x000fda0003f24070 */
[-C--:B------:R-:W-:Y:S01]  /*4990*/  @!P1 IADD3 R14, PT, PT, R14, -R18.reuse, RZ ;  /* 0x800000120e0e9210 */ /* 0x080fe20007ffe0ff */
[----:B------:R-:W-:Y:S01]  /*49a0*/  @!P1 VIADD R19, R19, 0x1 ;  /* 0x0000000113139836 */ /* 0x000fe20000000000 */
[----:B------:R-:W-:Y:S01]  /*49b0*/  ISETP.NE.AND P1, PT, RZ, UR22, PT ;  /* 0x00000016ff007c0c */ /* 0x000fe2000bf25270 */
[----:B-1----:R-:W-:Y:S01]  /*49c0*/  VIADD R13, R13, 0xffffffe ;  /* 0x0ffffffe0d0d7836 */ /* 0x002fe20000000000 */
[----:B------:R-:W-:Y:S02]  /*49d0*/  ISETP.GE.U32.AND P2, PT, R14, R18, PT ;  /* 0x000000120e00720c */ /* 0x000fe40003f46070 */
[----:B------:R-:W-:Y:S01]  /*49e0*/  LOP3.LUT R14, R17, UR22, RZ, 0x3c, !PT ;  /* 0x00000016110e7c12 */ /* 0x000fe2000f8e3cff */
[----:B------:R-:W1:Y:S03]  /*49f0*/  F2I.FTZ.U32.TRUNC.NTZ R23, R13 ;  /* 0x0000000d00177305 */ /* 0x000e66000021f000 */
[----:B------:R-:W-:-:S07]  /*4a00*/  ISETP.GE.AND P0, PT, R14, RZ, PT ;  /* 0x000000ff0e00720c */ /* 0x000fce0003f06270 */
[----:B------:R-:W-:Y:S01]  /*4a10*/  @P2 VIADD R19, R19, 0x1 ;  /* 0x0000000113132836 */ /* 0x000fe20000000000 */
[----:B-1----:R-:W-:-:S05]  /*4a20*/  IADD3 R14, PT, PT, RZ, -R23, RZ ;  /* 0x80000017ff0e7210 */ /* 0x002fca0007ffe0ff */
[----:B------:R-:W-:Y:S01]  /*4a30*/  @!P0 IMAD.MOV R19, RZ, RZ, -R19 ;  /* 0x000000ffff138224 */ /* 0x000fe200078e0a13 */
[----:B------:R-:W-:Y:S01]  /*4a40*/  @!P1 LOP3.LUT R19, RZ, UR22, RZ, 0x33, !PT ;  /* 0x00000016ff139c12 */ /* 0x000fe2000f8e33ff */
[----:B------:R-:W-:-:S04]  /*4a50*/  IMAD R14, R14, R15, RZ ;  /* 0x0000000f0e0e7224 */ /* 0x000fc800078e02ff */
[----:B------:R-:W-:Y:S02]  /*4a60*/  IMAD R18, R19, UR22, RZ ;  /* 0x0000001613127c24 */ /* 0x000fe4000f8e02ff */
[----:B------:R-:W-:-:S04]  /*4a70*/  IMAD.HI.U32 R14, R23, R14, R22 ;  /* 0x0000000e170e7227 */ /* 0x000fc800078e0016 */
[----:B------:R-:W-:Y:S02]  /*4a80*/  IMAD.IADD R20, R17, 0x1, -R18 ;  /* 0x0000000111147824 */ /* 0x000fe400078e0a12 */
[----:B---3--:R-:W-:-:S03]  /*4a90*/  IMAD.WIDE.U32 R22, R19, UR4, RZ ;  /* 0x0000000413167c25 */ /* 0x008fc6000f8e00ff */
[----:B------:R-:W-:Y:S02]  /*4aa0*/  IABS R13, R20 ;  /* 0x00000014000d7213 */ /* 0x000fe40000000000 */
[----:B------:R-:W-:-:S03]  /*4ab0*/  LOP3.LUT R20, R20, R16, RZ, 0x3c, !PT ;  /* 0x0000001014147212 */ /* 0x000fc600078e3cff */
[----:B------:R-:W-:Y:S01]  /*4ac0*/  IMAD.HI.U32 R21, R14, R13, RZ ;  /* 0x0000000d0e157227 */ /* 0x000fe200078e00ff */
[----:B------:R-:W-:-:S03]  /*4ad0*/  ISETP.GE.AND P1, PT, R20, RZ, PT ;  /* 0x000000ff1400720c */ /* 0x000fc60003f26270 */
[----:B------:R-:W-:-:S04]  /*4ae0*/  IMAD.MOV R14, RZ, RZ, -R21 ;  /* 0x000000ffff0e7224 */ /* 0x000fc800078e0a15 */
[----:B------:R-:W-:Y:S01]  /*4af0*/  IMAD R13, R15, R14, R13 ;  /* 0x0000000e0f0d7224 */ /* 0x000fe200078e020d */
[----:B------:R-:W-:-:S04]  /*4b00*/  SHF.R.S32.HI R14, RZ, 0x1f, R19 ;  /* 0x0000001fff0e7819 */ /* 0x000fc80000011413 */
[----:B------:R-:W-:Y:S01]  /*4b10*/  ISETP.GT.U32.AND P0, PT, R15, R13, PT ;  /* 0x0000000d0f00720c */ /* 0x000fe20003f04070 */
[----:B------:R-:W-:-:S04]  /*4b20*/  IMAD R14, R14, UR4, RZ ;  /* 0x000000040e0e7c24 */ /* 0x000fc8000f8e02ff */
[----:B------:R-:W-:Y:S01]  /*4b30*/  IMAD R14, R19, UR5, R14 ;  /* 0x00000005130e7c24 */ /* 0x000fe2000f8e020e */
[----:B------:R-:W1:Y:S03]  /*4b40*/  LDCU.64 UR4, c[0x0][0x3f0] ;  /* 0x00007e00ff0477ac */ /* 0x000e660008000a00 */
[----:B------:R-:W-:-:S04]  /*4b50*/  IMAD.IADD R23, R23, 0x1, R14 ;  /* 0x0000000117177824 */ /* 0x000fc800078e020e */
[----:B------:R-:W-:Y:S01]  /*4b60*/  @!P0 IMAD.IADD R13, R13, 0x1, -R15 ;  /* 0x000000010d0d8824 */ /* 0x000fe200078e0a0f */
[----:B------:R-:W-:Y:S02]  /*4b70*/  @!P0 IADD3 R21, PT, PT, R21, 0x1, RZ ;  /* 0x0000000115158810 */ /* 0x000fe40007ffe0ff */
[----:B------:R-:W-:Y:S02]  /*4b80*/  ISETP.NE.AND P0, PT, R16, RZ, PT ;  /* 0x000000ff1000720c */ /* 0x000fe40003f05270 */
[----:B------:R-:W-:Y:S02]  /*4b90*/  ISETP.GE.U32.AND P2, PT, R13, R15, PT ;  /* 0x0000000f0d00720c */ /* 0x000fe40003f46070 */
[----:B------:R-:W3:Y:S11]  /*4ba0*/  S2R R13, SR_TID.X ;  /* 0x00000000000d7919 */ /* 0x000ef60000002100 */
[----:B------:R-:W-:-:S04]  /*4bb0*/  @P2 VIADD R21, R21, 0x1 ;  /* 0x0000000115152836 */ /* 0x000fc80000000000 */
[----:B------:R-:W-:Y:S01]  /*4bc0*/  @!P1 IMAD.MOV R21, RZ, RZ, -R21 ;  /* 0x000000ffff159224 */ /* 0x000fe200078e0a15 */
[----:B------:R-:W-:-:S04]  /*4bd0*/  @!P0 LOP3.LUT R21, RZ, R16, RZ, 0x33, !PT ;  /* 0x00000010ff158212 */ /* 0x000fc800078e33ff */
[----:B------:R-:W-:Y:S01]  /*4be0*/  SHF.R.S32.HI R15, RZ, 0x1f, R21 ;  /* 0x0000001fff0f7819 */ /* 0x000fe20000011415 */
[C---:B------:R-:W-:Y:S02]  /*4bf0*/  IMAD R16, R21.reuse, R16, R18 ;  /* 0x0000001015107224 */ /* 0x040fe400078e0212 */
[----:B-----5:R-:W-:-:S03]  /*4c00*/  IMAD.WIDE.U32 R22, R21, UR10, R22 ;  /* 0x0000000a15167c25 */ /* 0x020fc6000f8e0016 */
[----:B------:R-:W-:Y:S01]  /*4c10*/  IADD3 R16, PT, PT, R17, -R16, RZ ;  /* 0x8000001011107210 */ /* 0x000fe20007ffe0ff */
[----:B------:R-:W-:Y:S01]  /*4c20*/  IMAD R15, R15, UR10, RZ ;  /* 0x0000000a0f0f7c24 */ /* 0x000fe2000f8e02ff */
[----:B------:R-:W4:Y:S02]  /*4c30*/  LDCU UR10, c[0x0][0x440] ;  /* 0x00008800ff0a77ac */ /* 0x000f240008000800 */
[----:B------:R-:W-:Y:S01]  /*4c40*/  SHF.R.S32.HI R14, RZ, 0x1f, R16 ;  /* 0x0000001fff0e7819 */ /* 0x000fe20000011410 */
[----:B------:R-:W-:Y:S02]  /*4c50*/  IMAD R15, R21, UR11, R15 ;  /* 0x0000000b150f7c24 */ /* 0x000fe4000f8e020f */
[----:B---3--:R-:W-:Y:S02]  /*4c60*/  IMAD.SHL.U32 R13, R13, 0x4, RZ ;  /* 0x000000040d0d7824 */ /* 0x008fe400078e00ff */
[----:B------:R-:W-:Y:S02]  /*4c70*/  IMAD.IADD R23, R23, 0x1, R15 ;  /* 0x0000000117177824 */ /* 0x000fe400078e020f */
[----:B------:R-:W-:Y:S01]  /*4c80*/  IMAD R14, R14, UR6, RZ ;  /* 0x000000060e0e7c24 */ /* 0x000fe2000f8e02ff */
[----:B------:R-:W-:Y:S01]  /*4c90*/  LOP3.LUT R13, R13, 0x3c, RZ, 0xc0, !PT ;  /* 0x0000003c0d0d7812 */ /* 0x000fe200078ec0ff */
[----:B------:R-:W-:-:S04]  /*4ca0*/  IMAD.WIDE.U32 R22, R16, UR6, R22 ;  /* 0x0000000610167c25 */ /* 0x000fc8000f8e0016 */
[----:B------:R-:W-:Y:S01]  /*4cb0*/  IMAD R16, R16, UR7, R14 ;  /* 0x0000000710107c24 */ /* 0x000fe2000f8e020e */
[----:B------:R-:W-:Y:S02]  /*4cc0*/  IADD3 R15, P0, PT, R29, R22, RZ ;  /* 0x000000161d0f7210 */ /* 0x000fe40007f1e0ff */
[C---:B------:R-:W-:Y:S02]  /*4cd0*/  LOP3.LUT R14, R13.reuse, 0x40, RZ, 0xfc, !PT ;  /* 0x000000400d0e7812 */ /* 0x040fe400078efcff */
[----:B------:R-:W-:Y:S01]  /*4ce0*/  LOP3.LUT R13, R13, 0x80, RZ, 0xfc, !PT ;  /* 0x000000800d0d7812 */ /* 0x000fe200078efcff */
[----:B------:R-:W-:Y:S01]  /*4cf0*/  IMAD.X R16, R23, 0x1, R16, P0 ;  /* 0x0000000117107824 */ /* 0x000fe200000e0610 */
[----:B----4-:R-:W-:Y:S02]  /*4d00*/  ISETP.GE.AND P1, PT, R14, UR10, PT ;  /* 0x0000000a0e007c0c */ /* 0x010fe4000bf26270 */
[----:B-1----:R-:W-:Y:S02]  /*4d10*/  LEA R14, P0, R15, UR4, 0x1 ;  /* 0x000000040f0e7c11 */ /* 0x002fe4000f8008ff */
[----:B------:R-:W-:-:S02]  /*4d20*/  ISETP.GE.AND P2, PT, R29, UR10, PT ;  /* 0x0000000a1d007c0c */ /* 0x000fc4000bf46270 */
[----:B------:R-:W-:Y:S02]  /*4d30*/  LEA.HI.X R15, R15, UR5, R16, 0x1, P0 ;  /* 0x000000050f0f7c11 */ /* 0x000fe400080f0c10 */
[----:B------:R-:W-:-:S05]  /*4d40*/  ISETP.GE.AND P0, PT, R13, UR10, PT ;  /* 0x0000000a0d007c0c */ /* 0x000fca000bf06270 */
[----:B------:R1:W-:Y:S04]  /*4d50*/  @!P1 STG.E.64 desc[UR8][R14.64+0x80], R6 ;  /* 0x000080060e009986 */ /* 0x0003e8000c101b08 */
[----:B------:R1:W-:Y:S04]  /*4d60*/  @!P2 STG.E.64 desc[UR8][R14.64], R8 ;  /* 0x000000080e00a986 */ /* 0x0003e8000c101b08 */
[----:B------:R-:W-:Y:S05]  /*4d70*/  @P0 EXIT ;  /* 0x000000000000094d */ /* 0x000fea0003800000 */
[----:B------:R-:W-:Y:S01]  /*4d80*/  STG.E.64 desc[UR8][R14.64+0x100], R4 ;  /* 0x000100040e007986 */ /* 0x000fe2000c101b08 */
[----:B------:R-:W-:Y:S05]  /*4d90*/  EXIT ;  /* 0x000000000000794d */ /* 0x000fea0003800000 */
        .weak           $__internal_0_$__cuda_sm20_div_s64
        .type           $__internal_0_$__cuda_sm20_div_s64,@function
        .size           $__internal_0_$__cuda_sm20_div_s64,(.L_x_6861 - $__internal_0_$__cuda_sm20_div_s64)
$__internal_0_$__cuda_sm20_div_s64:
[----:B------:R-:W-:Y:S02]  /*4da0*/  IADD3 R36, P0, PT, RZ, -R18, RZ ;  /* 0x80000012ff247210 */ /* 0x000fe40007f1e0ff */
[----:B------:R-:W-:-:S03]  /*4db0*/  ISETP.GE.AND P1, PT, R17, RZ, PT ;  /* 0x000000ff1100720c */ /* 0x000fc60003f26270 */
[----:B------:R-:W-:Y:S01]  /*4dc0*/  IMAD.X R9, RZ, RZ, ~R17, P0 ;  /* 0x000000ffff097224 */ /* 0x000fe200000e0e11 */
[----:B------:R-:W-:-:S04]  /*4dd0*/  SEL R36, R36, R18, !P1 ;  /* 0x0000001224247207 */ /* 0x000fc80004800000 */
[----:B------:R-:W-:-:S04]  /*4de0*/  SEL R37, R9, R17, !P1 ;  /* 0x0000001109257207 */ /* 0x000fc80004800000 */
[----:B------:R-:W0:Y:S08]  /*4df0*/  I2F.U64.RP R12, R36 ;  /* 0x00000024000c7312 */ /* 0x000e300000309000 */
[----:B0-----:R-:W0:Y:S02]  /*4e00*/  MUFU.RCP R12, R12 ;  /* 0x0000000c000c7308 */ /* 0x001e240000001000 */
[----:B0-----:R-:W-:-:S06]  /*4e10*/  VIADD R12, R12, 0x1ffffffe ;  /* 0x1ffffffe0c0c7836 */ /* 0x001fcc0000000000 */
[----:B------:R-:W0:Y:S02]  /*4e20*/  F2I.U64.TRUNC R12, R12 ;  /* 0x0000000c000c7311 */ /* 0x000e24000020d800 */
[----:B0-----:R-:W-:-:S04]  /*4e30*/  IMAD.WIDE.U32 R44, R12, R36, RZ ;  /* 0x000000240c2c7225 */ /* 0x001fc800078e00ff */
[C---:B------:R-:W-:Y:S01]  /*4e40*/  IMAD R10, R12.reuse, R37, R45 ;  /* 0x000000250c0a7224 */ /* 0x040fe200078e022d */
[----:B------:R-:W-:Y:S01]  /*4e50*/  IADD3 R11, P0, PT, RZ, -R44, RZ ;  /* 0x8000002cff0b7210 */ /* 0x000fe20007f1e0ff */
[----:B------:R-:W-:Y:S02]  /*4e60*/  IMAD.MOV.U32 R45, RZ, RZ, R12 ;  /* 0x000000ffff2d7224 */ /* 0x000fe400078e000c */
[----:B------:R-:W-:Y:S02]  /*4e70*/  IMAD R10, R13, R36, R10 ;  /* 0x000000240d0a7224 */ /* 0x000fe400078e020a */
[----:B------:R-:W-:-:S04]  /*4e80*/  IMAD.HI.U32 R44, R12, R11, RZ ;  /* 0x0000000b0c2c7227 */ /* 0x000fc800078e00ff */
[----:B------:R-:W-:-:S04]  /*4e90*/  IMAD.X R10, RZ, RZ, ~R10, P0 ;  /* 0x000000ffff0a7224 */ /* 0x000fc800000e0e0a */
[----:B------:R-:W-:-:S04]  /*4ea0*/  IMAD.WIDE.U32 R44, P2, R12, R10, R44 ;  /* 0x0000000a0c2c7225 */ /* 0x000fc8000784002c */
[C---:B------:R-:W-:Y:S02]  /*4eb0*/  IMAD R9, R13.reuse, R10, RZ ;  /* 0x0000000a0d097224 */ /* 0x040fe400078e02ff */
[----:B------:R-:W-:-:S04]  /*4ec0*/  IMAD.HI.U32 R11, P1, R13, R11, R44 ;  /* 0x0000000b0d0b7227 */ /* 0x000fc8000782002c */
[----:B------:R-:W-:Y:S01]  /*4ed0*/  IMAD.HI.U32 R10, R13, R10, RZ ;  /* 0x0000000a0d0a7227 */ /* 0x000fe200078e00ff */
[----:B------:R-:W-:-:S03]  /*4ee0*/  IADD3 R45, P0, PT, R9, R11, RZ ;  /* 0x0000000b092d7210 */ /* 0x000fc60007f1e0ff */
[----:B------:R-:W-:Y:S02]  /*4ef0*/  IMAD.X R10, R10, 0x1, R13, P2 ;  /* 0x000000010a0a7824 */ /* 0x000fe400010e060d */
[----:B------:R-:W-:-:S03]  /*4f00*/  IMAD.WIDE.U32 R12, R45, R36, RZ ;  /* 0x000000242d0c7225 */ /* 0x000fc600078e00ff */
[----:B------:R-:W-:Y:S01]  /*4f10*/  IADD3.X R11, PT, PT, RZ, RZ, R10, P0, P1 ;  /* 0x000000ffff0b7210 */ /* 0x000fe200007e240a */
[----:B------:R-:W-:Y:S01]  /*4f20*/  IMAD R9, R45, R37, R13 ;  /* 0x000000252d097224 */ /* 0x000fe200078e020d */
[----:B------:R-:W-:Y:S02]  /*4f30*/  IADD3 R13, P0, PT, RZ, -R12, RZ ;  /* 0x8000000cff0d7210 */ /* 0x000fe40007f1e0ff */
[----:B------:R-:W-:Y:S01]  /*4f40*/  ISETP.GE.AND P1, PT, R19, RZ, PT ;  /* 0x000000ff1300720c */ /* 0x000fe20003f26270 */
[----:B------:R-:W-:Y:S02]  /*4f50*/  IMAD R9, R11, R36, R9 ;  /* 0x000000240b097224 */ /* 0x000fe400078e0209 */
[----:B------:R-:W-:-:S03]  /*4f60*/  IMAD.HI.U32 R44, R45, R13, RZ ;  /* 0x0000000d2d2c7227 */ /* 0x000fc600078e00ff */
[----:B------:R-:W-:Y:S02]  /*4f70*/  IADD3.X R9, PT, PT, RZ, ~R9, RZ, P0, !PT ;  /* 0x80000009ff097210 */ /* 0x000fe400007fe4ff */
[----:B------:R-:W-:-:S03]  /*4f80*/  IADD3 R10, P0, PT, RZ, -R21, RZ ;  /* 0x80000015ff0a7210 */ /* 0x000fc60007f1e0ff */
[----:B------:R-:W-:Y:S01]  /*4f90*/  IMAD.WIDE.U32 R44, P4, R45, R9, R44 ;  /* 0x000000092d2c7225 */ /* 0x000fe2000788002c */
[----:B------:R-:W-:-:S03]  /*4fa0*/  SEL R10, R10, R21, !P1 ;  /* 0x000000150a0a7207 */ /* 0x000fc60004800000 */
[C---:B------:R-:W-:Y:S02]  /*4fb0*/  IMAD R12, R11.reuse, R9, RZ ;  /* 0x000000090b0c7224 */ /* 0x040fe400078e02ff */
[----:B------:R-:W-:-:S04]  /*4fc0*/  IMAD.HI.U32 R13, P3, R11, R13, R44 ;  /* 0x0000000d0b0d7227 */ /* 0x000fc8000786002c */
[----:B------:R-:W-:Y:S01]  /*4fd0*/  IMAD.HI.U32 R9, R11, R9, RZ ;  /* 0x000000090b097227 */ /* 0x000fe200078e00ff */
[----:B------:R-:W-:-:S03]  /*4fe0*/  IADD3 R12, P2, PT, R12, R13, RZ ;  /* 0x0000000d0c0c7210 */ /* 0x000fc60007f5e0ff */
[----:B------:R-:W-:Y:S02]  /*4ff0*/  IMAD.X R13, RZ, RZ, ~R19, P0 ;  /* 0x000000ffff0d7224 */ /* 0x000fe400000e0e13 */
[----:B------:R-:W-:Y:S02]  /*5000*/  IMAD.X R11, R9, 0x1, R11, P4 ;  /* 0x00000001090b7824 */ /* 0x000fe400020e060b */
[C---:B------:R-:W-:Y:S01]  /*5010*/  IMAD.HI.U32 R44, R12.reuse, R10, RZ ;  /* 0x0000000a0c2c7227 */ /* 0x040fe200078e00ff */
[----:B------:R-:W-:Y:S02]  /*5020*/  SEL R9, R13, R19, !P1 ;  /* 0x000000130d097207 */ /* 0x000fe40004800000 */
[----:B------:R-:W-:Y:S01]  /*5030*/  IADD3.X R11, PT, PT, RZ, RZ, R11, P2, P3 ;  /* 0x000000ffff0b7210 */ /* 0x000fe200017e640b */
[----:B------:R-:W-:Y:S02]  /*5040*/  IMAD.MOV.U32 R45, RZ, RZ, RZ ;  /* 0x000000ffff2d7224 */ /* 0x000fe400078e00ff */
[----:B------:R-:W-:-:S04]  /*5050*/  IMAD.WIDE.U32 R12, R12, R9, R44 ;  /* 0x000000090c0c7225 */ /* 0x000fc800078e002c */
[C---:B------:R-:W-:Y:S02]  /*5060*/  IMAD R22, R11.reuse, R9, RZ ;  /* 0x000000090b167224 */ /* 0x040fe400078e02ff */
[----:B------:R-:W-:-:S04]  /*5070*/  IMAD.HI.U32 R12, P1, R11, R10, R12 ;  /* 0x0000000a0b0c7227 */ /* 0x000fc8000782000c */
[----:B------:R-:W-:Y:S01]  /*5080*/  IMAD.HI.U32 R11, R11, R9, RZ ;  /* 0x000000090b0b7227 */ /* 0x000fe200078e00ff */
[----:B------:R-:W-:-:S03]  /*5090*/  IADD3 R22, P0, PT, R22, R12, RZ ;  /* 0x0000000c16167210 */ /* 0x000fc60007f1e0ff */
[----:B------:R-:W-:Y:S02]  /*50a0*/  IMAD.X R11, RZ, RZ, R11, P1 ;  /* 0x000000ffff0b7224 */ /* 0x000fe400008e060b */
[----:B------:R-:W-:-:S03]  /*50b0*/  IMAD.WIDE.U32 R12, R22, R36, RZ ;  /* 0x00000024160c7225 */ /* 0x000fc600078e00ff */
[----:B------:R-:W-:Y:S01]  /*50c0*/  IADD3.X R21, PT, PT, RZ, R11, RZ, P0, !PT ;  /* 0x0000000bff157210 */ /* 0x000fe200007fe4ff */
[----:B------:R-:W-:Y:S01]  /*50d0*/  IMAD R11, R22, R37, R13 ;  /* 0x00000025160b7224 */ /* 0x000fe200078e020d */
[----:B------:R-:W-:-:S03]  /*50e0*/  IADD3 R10, P1, PT, -R12, R10, RZ ;  /* 0x0000000a0c0a7210 */ /* 0x000fc60007f3e1ff */
[-C--:B------:R-:W-:Y:S01]  /*50f0*/  IMAD R11, R21, R36.reuse, R11 ;  /* 0x00000024150b7224 */ /* 0x080fe200078e020b */
[----:B------:R-:W-:-:S03]  /*5100*/  ISETP.GE.U32.AND P0, PT, R10, R36, PT ;  /* 0x000000240a00720c */ /* 0x000fc60003f06070 */
[----:B------:R-:W-:Y:S01]  /*5110*/  IMAD.X R9, R9, 0x1, ~R11, P1 ;  /* 0x0000000109097824 */ /* 0x000fe200008e0e0b */
[----:B------:R-:W-:-:S04]  /*5120*/  IADD3 R12, P1, PT, R10, -R36, RZ ;  /* 0x800000240a0c7210 */ /* 0x000fc80007f3e0ff */
[C---:B------:R-:W-:Y:S01]  /*5130*/  ISETP.GE.U32.AND.EX P0, PT, R9.reuse, R37, PT, P0 ;  /* 0x000000250900720c */ /* 0x040fe20003f06100 */
[----:B------:R-:W-:Y:S01]  /*5140*/  IMAD.X R11, R9, 0x1, ~R37, P1 ;  /* 0x00000001090b7824 */ /* 0x000fe200008e0e25 */
[----:B------:R-:W-:Y:S02]  /*5150*/  IADD3 R13, P1, PT, R22, 0x1, RZ ;  /* 0x00000001160d7810 */ /* 0x000fe40007f3e0ff */
[----:B------:R-:W-:Y:S02]  /*5160*/  SEL R12, R12, R10, P0 ;  /* 0x0000000a0c0c7207 */ /* 0x000fe40000000000 */
[----:B------:R-:W-:Y:S01]  /*5170*/  SEL R11, R11, R9, P0 ;  /* 0x000000090b0b7207 */ /* 0x000fe20000000000 */
[----:B------:R-:W-:Y:S01]  /*5180*/  IMAD.X R9, RZ, RZ, R21, P1 ;  /* 0x000000ffff097224 */ /* 0x000fe200008e0615 */
[----:B------:R-:W-:Y:S02]  /*5190*/  SEL R13, R13, R22, P0 ;  /* 0x000000160d0d7207 */ /* 0x000fe40000000000 */
[----:B------:R-:W-:-:S02]  /*51a0*/  ISETP.GE.U32.AND P1, PT, R12, R36, PT ;  /* 0x000000240c00720c */ /* 0x000fc40003f26070 */
[----:B------:R-:W-:Y:S02]  /*51b0*/  SEL R9, R9, R21, P0 ;  /* 0x0000001509097207 */ /* 0x000fe40000000000 */
[----:B------:R-:W-:Y:S02]  /*51c0*/  IADD3 R10, P0, PT, R13, 0x1, RZ ;  /* 0x000000010d0a7810 */ /* 0x000fe40007f1e0ff */
[----:B------:R-:W-:Y:S02]  /*51d0*/  ISETP.GE.U32.AND.EX P1, PT, R11, R37, PT, P1 ;  /* 0x000000250b00720c */ /* 0x000fe40003f26110 */
[----:B------:R-:W-:Y:S02]  /*51e0*/  IADD3.X R11, PT, PT, RZ, R9, RZ, P0, !PT ;  /* 0x00000009ff0b7210 */ /* 0x000fe400007fe4ff */
[----:B------:R-:W-:Y:S02]  /*51f0*/  SEL R10, R10, R13, P1 ;  /* 0x0000000d0a0a7207 */ /* 0x000fe40000800000 */
[----:B------:R-:W-:-:S02]  /*5200*/  SEL R11, R11, R9, P1 ;  /* 0x000000090b0b7207 */ /* 0x000fc40000800000 */
[C---:B------:R-:W-:Y:S02]  /*5210*/  LOP3.LUT R12, R17.reuse, R19, RZ, 0x3c, !PT ;  /* 0x00000013110c7212 */ /* 0x040fe400078e3cff */
[-C--:B------:R-:W-:Y:S02]  /*5220*/  IADD3 R9, P1, PT, RZ, -R10.reuse, RZ ;  /* 0x8000000aff097210 */ /* 0x080fe40007f3e0ff */
[----:B------:R-:W-:Y:S02]  /*5230*/  ISETP.NE.U32.AND P0, PT, R18, RZ, PT ;  /* 0x000000ff1200720c */ /* 0x000fe40003f05070 */
[----:B------:R-:W-:Y:S01]  /*5240*/  ISETP.GE.AND P2, PT, R12, RZ, PT ;  /* 0x000000ff0c00720c */ /* 0x000fe20003f46270 */
[----:B------:R-:W-:Y:S01]  /*5250*/  IMAD.X R12, RZ, RZ, ~R11, P1 ;  /* 0x000000ffff0c7224 */ /* 0x000fe200008e0e0b */
[----:B------:R-:W-:Y:S01]  /*5260*/  ISETP.NE.AND.EX P0, PT, R17, RZ, PT, P0 ;  /* 0x000000ff1100720c */ /* 0x000fe20003f05300 */
[----:B------:R-:W-:Y:S01]  /*5270*/  IMAD.MOV.U32 R17, RZ, RZ, 0x0 ;  /* 0x00000000ff117424 */ /* 0x000fe200078e00ff */
[----:B------:R-:W-:-:S02]  /*5280*/  SEL R9, R9, R10, !P2 ;  /* 0x0000000a09097207 */ /* 0x000fc40005000000 */
[----:B------:R-:W-:Y:S02]  /*5290*/  SEL R12, R12, R11, !P2 ;  /* 0x0000000b0c0c7207 */ /* 0x000fe40005000000 */
[----:B------:R-:W-:Y:S02]  /*52a0*/  SEL R9, R9, 0xffffffff, P0 ;  /* 0xffffffff09097807 */ /* 0x000fe40000000000 */
[----:B------:R-:W-:Y:S01]  /*52b0*/  SEL R12, R12, 0xffffffff, P0 ;  /* 0xffffffff0c0c7807 */ /* 0x000fe20000000000 */
[----:B------:R-:W-:Y:S06]  /*52c0*/  RET.REL.NODEC R16 `(_ZN5flash32flash_fwd_splitkv_combine_kernelI23Flash_fwd_kernel_traitsILi192ELi64ELi64ELi4ELb0ELb0EN7cutlass6half_tE19Flash_kernel_traitsILi192ELi64ELi64ELi4ES3_EELi8ELi7ELb0EEEvNS_16Flash_fwd_paramsE) ;  /* 0xffffffac104c7950 */ /* 0x000fec0003c3ffff */
.L_x_31:
[----:B------:R-:W-:-:S00]  /*52d0*/  BRA `(.L_x_31) ;  /* 0xfffffffc00fc7947 */ /* 0x000fc0000383ffff */
[----:B------:R-:W-:-:S00]  /*52e0*/  NOP ;  /* 0x0000000000007918 */ /* 0x000fc00000000000 */
        /* <DEDUP_REMOVED lines=9> */
.L_x_6861:


//--------------------- .text._ZN5flash32flash_fwd_splitkv_combine_kernelI23Flash_fwd_kernel_traitsILi192ELi64ELi64ELi4ELb0ELb0EN7cutlass6half_tE19Flash_kernel_traitsILi192ELi64ELi64ELi4ES3_EELi8ELi6ELb0EEEvNS_16Flash_fwd_paramsE --------------------------
	.section	.text._ZN5flash32flash_fwd_splitkv_combine_kernelI23Flash_fwd_kernel_traitsILi192ELi64ELi64ELi4ELb0ELb0EN7cutlass6half_tE19Flash_kernel_traitsILi192ELi64ELi64ELi4ES3_EELi8ELi6ELb0EEEvNS_16Flash_fwd_paramsE,"ax",@progbits
	.align	128
        .global         _ZN5flash32flash_fwd_splitkv_combine_kernelI23Flash_fwd_kernel_traitsILi192ELi64ELi64ELi4ELb0ELb0EN7cutlass6half_tE19Flash_kernel_traitsILi192ELi64ELi64ELi4ES3_EELi8ELi6ELb0EEEvNS_16Flash_fwd_paramsE
        .type           _ZN5flash32flash_fwd_splitkv_combine_kernelI23Flash_fwd_kernel_traitsILi192ELi64ELi64ELi4ELb0ELb0EN7cutlass6half_tE19Flash_kernel_traitsILi192ELi64ELi64ELi4ES3_EELi8ELi6ELb0EEEvNS_16Flash_fwd_paramsE,@function
        .size           _ZN5flash32flash_fwd_splitkv_combine_kernelI23Flash_fwd_kernel_traitsILi192ELi64ELi64ELi4ELb0ELb0EN7cutlass6half_tE19Flash_kernel_traitsILi192ELi64ELi64ELi4ES3_EELi8ELi6ELb0EEEvNS_16Flash_fwd_paramsE,(.L_x_6862 - _ZN5flash32flash_fwd_splitkv_combine_kernelI23Flash_fwd_kernel_traitsILi192ELi64ELi64ELi4ELb0ELb0EN7cutlass6half_tE19Flash_kernel_traitsILi192ELi64ELi64ELi4ES3_EELi8ELi6ELb0EEEvNS_16Flash_fwd_paramsE)
        .other          _ZN5flash32flash_fwd_splitkv_combine_kernelI23Flash_fwd_kernel_traitsILi192ELi64ELi64ELi4ELb0ELb0EN7cutlass6half_tE19Flash_kernel_traitsILi192ELi64ELi64ELi4ES3_EELi8ELi6ELb0EEEvNS_16Flash_fwd_paramsE,@"STO_CUDA_ENTRY STV_DEFAULT"
_ZN5flash32flash_fwd_splitkv_combine_kernelI23Flash_fwd_kernel_traitsILi192ELi64ELi64ELi4ELb0ELb0EN7cutlass6half_tE19Flash_kernel_traitsILi192ELi64ELi64ELi4ES3_EELi8ELi6ELb0EEEvNS_16Flash_fwd_paramsE:
.text._ZN5flash32flash_fwd_splitkv_combine_kernelI23Flash_fwd_kernel_traitsILi192ELi64ELi64ELi4ELb0ELb0EN7cutlass6half_tE19Flash_kernel_traitsILi192ELi64ELi64ELi4ES3_EELi8ELi6ELb0EEEvNS_16Flash_fwd_paramsE:
        /* <DEDUP_REMOVED lines=15> */
[----:B------:R-:W-:Y:S01]  /*00f0*/  UIADD3 UR5, UPT, UPT, URZ, -UR14, URZ ;  /* 0x8000000eff057290 */ /* 0x000fe2000fffe0ff */
[----:B------:R-:W-:Y:S01]  /*0100*/  UMOV UR12, URZ ;  /* 0x000000ff000c7c82 */ /* 0x000fe20008000000 */
[----:B------:R-:W-:-:S05]  /*0110*/  UISETP.NE.U32.AND UP0, UPT, UR14, URZ, UPT ;  /* 0x000000ff0e00728c */ /* 0x000fca000bf05070 */
[----:B0-----:R-:W0:Y:S02]  /*0120*/  MUFU.RCP R0, R2 ;  /* 0x0000000200007308 */ /* 0x001e240000001000 */
[----:B0-----:R-:W-:-:S06]  /*0130*/  VIADD R0, R0, 0xffffffe ;  /* 0x0ffffffe00007836 */ /* 0x001fcc0000000000 */
[----:B------:R-:W0:Y:S02]  /*0140*/  F2I.FTZ.U32.TRUNC.NTZ R0, R0 ;  /* 0x0000000000007305 */ /* 0x000e24000021f000 */
[----:B0-----:R-:W-:-:S13]  /*0150*/  R2UR UR13, R0 ;  /* 0x00000000000d72ca */ /* 0x001fda00000e0000 */
[----:B------:R-:W-:-:S04]  /*0160*/  UIMAD UR5, UR5, UR13, URZ ;  /* 0x0000000d050572a4 */ /* 0x000fc8000f8e02ff */
[----:B------:R-:W-:-:S04]  /*0170*/  UIMAD.WIDE.U32 UR12, UR13, UR5, UR12 ;  /* 0x000000050d0c72a5 */ /* 0x000fc8000f8e000c */
[----:B------:R-:W-:-:S07]  /*0180*/  UIMAD.WIDE.U32 UR12, UR13, UR7, URZ ;  /* 0x000000070d0c72a5 */ /* 0x000fce000f8e00ff */
[----:B------:R-:W-:Y:S01]  /*0190*/  UMOV UR9, UR13 ;  /* 0x0000000d00097c82 */ /* 0x000fe20008000000 */
[----:B------:R-:W-:Y:S01]  /*01a0*/  UMOV UR13, URZ ;  /* 0x000000ff000d7c82 */ /* 0x000fe20008000000 */
[----:B------:R-:W-:Y:S01]  /*01b0*/  UIADD3 UR5, UPT, UPT, -UR9, URZ, URZ ;  /* 0x000000ff09057290 */ /* 0x000fe2000fffe1ff */
[----:B------:R-:W-:-:S03]  /*01c0*/  IMAD.U32 R15, RZ, RZ, UR13 ;  /* 0x0000000dff0f7e24 */ /* 0x000fc6000f8e00ff */
[----:B------:R-:W-:-:S04]  /*01d0*/  UIMAD UR5, UR14, UR5, UR7 ;  /* 0x000000050e0572a4 */ /* 0x000fc8000f8e0207 */
[----:B------:R-:W-:-:S11]  /*01e0*/  UISETP.GE.U32.AND UP2, UPT, UR5, UR14, UPT ;  /* 0x0000000e0500728c */ /* 0x000fd6000bf46070 */
[----:B------:R-:W-:Y:S02]  /*01f0*/  @UP2 UIADD3 UR5, UPT, UPT, -UR14, UR5, URZ ;  /* 0x000000050e052290 */ /* 0x000fe4000fffe1ff */
[----:B------:R-:W-:Y:S02]  /*0200*/  @UP2 UIADD3 UR9, UPT, UPT, UR9, 0x1, URZ ;  /* 0x0000000109092890 */ /* 0x000fe4000fffe0ff */
[----:B------:R-:W-:-:S11]  /*0210*/  UISETP.GE.U32.AND UP1, UPT, UR5, UR14, UPT ;  /* 0x0000000e0500728c */ /* 0x000fd6000bf26070 */
[----:B------:R-:W-:Y:S02]  /*0220*/  @UP1 UIADD3 UR9, UPT, UPT, UR9, 0x1, URZ ;  /* 0x0000000109091890 */ /* 0x000fe4000fffe0ff */
[----:B------:R-:W-:-:S07]  /*0230*/  @!UP0 ULOP3.LUT UR9, URZ, UR14, URZ, 0x33, !UPT ;  /* 0x0000000eff098292 */ /* 0x000fce000f8e33ff */
[----:B------:R-:W-:Y:S02]  /*0240*/  UMOV UR12, UR9 ;  /* 0x00000009000c7c82 */ /* 0x000fe40008000000 */
[----:B------:R-:W-:Y:S01]  /*0250*/  MOV R14, UR12 ;  /* 0x0000000c000e7c02 */ /* 0x000fe20008000f00 */
[----:B------:R-:W-:Y:S06]  /*0260*/  BRA `(.L_x_33) ;  /* 0x00000000001c7947 */ /* 0x000fec0003800000 */
.L_x_32:
[----:B------:R-:W-:Y:S01]  /*0270*/  IMAD.U32 R33, RZ, RZ, UR7 ;  /* 0x00000007ff217e24 */ /* 0x000fe2000f8e00ff */
[----:B------:R-:W-:Y:S01]  /*0280*/  MOV R20, UR14 ;  /* 0x0000000e00147c02 */ /* 0x000fe20008000f00 */
[----:B------:R-:W-:Y:S01]  /*0290*/  IMAD.U32 R21, RZ, RZ, UR4 ;  /* 0x00000004ff157e24 */ /* 0x000fe2000f8e00ff */
[----:B------:R-:W-:Y:S02]  /*02a0*/  MOV R19, UR8 ;  /* 0x0000000800137c02 */ /* 0x000fe40008000f00 */
[----:B------:R-:W-:Y:S02]  /*02b0*/  MOV R18, 0x2d0 ;  /* 0x000002d000127802 */ /* 0x000fe40000000f00 */
[----:B------:R-:W-:Y:S05]  /*02c0*/  CALL.REL.NOINC `($__internal_1_$__cuda_sm20_div_s64) ;  /* 0x0000004000b07944 */ /* 0x000fea0003c00000 */
[----:B------:R-:W-:-:S07]  /*02d0*/  MOV R15, R13 ;  /* 0x0000000d000f7202 */ /* 0x000fce0000000f00 */
.L_x_33:
        /* <DEDUP_REMOVED lines=30> */
.L_x_35:
[----:B------:R-:W-:Y:S01]  /*04c0*/  IMAD.MOV.U32 R33, RZ, RZ, R14 ;  /* 0x000000ffff217224 */ /* 0x000fe200078e000e */
[----:B------:R-:W-:Y:S02]  /*04d0*/  MOV R21, R15 ;  /* 0x0000000f00157202 */ /* 0x000fe40000000f00 */
[----:B------:R-:W-:Y:S02]  /*04e0*/  MOV R18, 0x500 ;  /* 0x0000050000127802 */ /* 0x000fe40000000f00 */
[----:B------:R-:W-:Y:S05]  /*04f0*/  CALL.REL.NOINC `($__internal_1_$__cuda_sm20_div_s64) ;  /* 0x0000004000247944 */ /* 0x000fea0003c00000 */
[----:B------:R-:W-:Y:S02]  /*0500*/  MOV R26, R14 ;  /* 0x0000000e001a7202 */ /* 0x000fe40000000f00 */
[----:B------:R-:W-:Y:S02]  /*0510*/  MOV R27, R13 ;  /* 0x0000000d001b7202 */ /* 0x000fe40000000f00 */
.L_x_36:
[----:B------:R-:W-:Y:S05]  /*0520*/  BSYNC.RECONVERGENT B0 ;  /* 0x0000000000007941 */ /* 0x000fea0003800200 */
.L_x_34:
[----:B------:R-:W0:Y:S01]  /*0530*/  LDC R3, c[0x0][0x434] ;  /* 0x00010d00ff037b82 */ /* 0x000e220000000800 */
[----:B------:R-:W-:Y:S01]  /*0540*/  IMAD.MOV.U32 R6, RZ, RZ, RZ ;  /* 0x000000ffff067224 */ /* 0x000fe200078e00ff */
[----:B------:R-:W-:Y:S01]  /*0550*/  BSSY.RECONVERGENT B0, `(.L_x_37) ;  /* 0x000003c000007945 */ /* 0x000fe20003800200 */
[----:B0-----:R-:W-:-:S04]  /*0560*/  IABS R5, R3 ;  /* 0x0000000300057213 */ /* 0x001fc80000000000 */
[----:B------:R-:W0:Y:S01]  /*0570*/  I2F.RP R9, R5 ;  /* 0x0000000500097306 */ /* 0x000e220000209400 */
[----:B------:R-:W-:-:S04]  /*0580*/  IADD3 R0, PT, PT, R3, -0x1, R5 ;  /* 0xffffffff03007810 */ /* 0x000fc80007ffe005 */
[----:B------:R-:W-:-:S03]  /*0590*/  IABS R2, R0 ;  /* 0x0000000000027213 */ /* 0x000fc60000000000 */
[----:B0-----:R-:W0:Y:S02]  /*05a0*/  MUFU.RCP R8, R9 ;  /* 0x0000000900087308 */ /* 0x001e240000001000 */
[----:B0-----:R-:W-:-:S06]  /*05b0*/  VIADD R8, R8, 0xffffffe ;  /* 0x0ffffffe08087836 */ /* 0x001fcc0000000000 */
[----:B------:R-:W0:Y:S02]  /*05c0*/  F2I.FTZ.U32.TRUNC.NTZ R7, R8 ;  /* 0x0000000800077305 */ /* 0x000e24000021f000 */
[----:B0-----:R-:W-:-:S04]  /*05d0*/  IMAD.MOV R4, RZ, RZ, -R7 ;  /* 0x000000ffff047224 */ /* 0x001fc800078e0a07 */
[----:B------:R-:W-:-:S04]  /*05e0*/  IMAD R4, R4, R5, RZ ;  /* 0x0000000504047224 */ /* 0x000fc800078e02ff */
[----:B------:R-:W-:-:S04]  /*05f0*/  IMAD.HI.U32 R7, R7, R4, R6 ;  /* 0x0000000407077227 */ /* 0x000fc800078e0006 */
[----:B------:R-:W-:-:S04]  /*0600*/  IMAD.MOV.U32 R4, RZ, RZ, R2 ;  /* 0x000000ffff047224 */ /* 0x000fc800078e0002 */
[----:B------:R-:W-:-:S04]  /*0610*/  IMAD.HI.U32 R6, R7, R4, RZ ;  /* 0x0000000407067227 */ /* 0x000fc800078e00ff */
[----:B------:R-:W-:-:S04]  /*0620*/  IMAD.MOV R2, RZ, RZ, -R6 ;  /* 0x000000ffff027224 */ /* 0x000fc800078e0a06 */
[----:B------:R-:W-:-:S05]  /*0630*/  IMAD R2, R5, R2, R4 ;  /* 0x0000000205027224 */ /* 0x000fca00078e0204 */
[----:B------:R-:W-:-:S13]  /*0640*/  ISETP.GT.U32.AND P1, PT, R5, R2, PT ;  /* 0x000000020500720c */ /* 0x000fda0003f24070 */
[----:B------:R-:W-:Y:S02]  /*0650*/  @!P1 IMAD.IADD R2, R2, 0x1, -R5 ;  /* 0x0000000102029824 */ /* 0x000fe400078e0a05 */
[----:B------:R-:W-:Y:S01]  /*0660*/  @!P1 VIADD R6, R6, 0x1 ;  /* 0x0000000106069836 */ /* 0x000fe20000000000 */
[----:B------:R-:W-:Y:S02]  /*0670*/  ISETP.NE.AND P1, PT, R3, RZ, PT ;  /* 0x000000ff0300720c */ /* 0x000fe40003f25270 */
[-C--:B------:R-:W-:Y:S02]  /*0680*/  ISETP.GE.U32.AND P2, PT, R2, R5.reuse, PT ;  /* 0x000000050200720c */ /* 0x080fe40003f46070 */
[----:B------:R-:W-:-:S04]  /*0690*/  LOP3.LUT R2, R0, R5, RZ, 0x3c, !PT ;  /* 0x0000000500027212 */ /* 0x000fc800078e3cff */
[----:B------:R-:W-:-:S07]  /*06a0*/  ISETP.GE.AND P0, PT, R2, RZ, PT ;  /* 0x000000ff0200720c */ /* 0x000fce0003f06270 */
[----:B------:R-:W-:-:S06]  /*06b0*/  @P2 VIADD R6, R6, 0x1 ;  /* 0x0000000106062836 */ /* 0x000fcc0000000000 */
        /* <DEDUP_REMOVED lines=30> */
.L_x_38:
[----:B------:R-:W-:Y:S01]  /*08a0*/  IMAD.MOV.U32 R33, RZ, RZ, R20 ;  /* 0x000000ffff217224 */ /* 0x000fe200078e0014 */
[----:B------:R-:W-:Y:S01]  /*08b0*/  MOV R20, R12 ;  /* 0x0000000c00147202 */ /* 0x000fe20000000f00 */
[----:B------:R-:W-:Y:S01]  /*08c0*/  IMAD.MOV.U32 R21, RZ, RZ, R19 ;  /* 0x000000ffff157224 */ /* 0x000fe200078e0013 */
[----:B------:R-:W-:Y:S02]  /*08d0*/  MOV R19, R2 ;  /* 0x0000000200137202 */ /* 0x000fe40000000f00 */
[----:B------:R-:W-:Y:S02]  /*08e0*/  MOV R18, 0x900 ;  /* 0x0000090000127802 */ /* 0x000fe40000000f00 */
[----:B------:R-:W-:Y:S05]  /*08f0*/  CALL.REL.NOINC `($__internal_1_$__cuda_sm20_div_s64) ;  /* 0x0000003c00247944 */ /* 0x000fea0003c00000 */
[----:B------:R-:W-:Y:S02]  /*0900*/  MOV R15, R13 ;  /* 0x0000000d000f7202 */ /* 0x000fe40000000f00 */
.L_x_39:
[----:B------:R-:W-:Y:S05]  /*0910*/  BSYNC.RECONVERGENT B0 ;  /* 0x0000000000007941 */ /* 0x000fea0003800200 */
.L_x_37:
[----:B------:R-:W0:Y:S01]  /*0920*/  LDCU UR11, c[0x0][0x434] ;  /* 0x00008680ff0b77ac */ /* 0x000e220008000800 */
[----:B------:R-:W-:Y:S01]  /*0930*/  IMAD.MOV.U32 R6, RZ, RZ, RZ ;  /* 0x000000ffff067224 */ /* 0x000fe200078e00ff */
[----:B------:R-:W-:Y:S01]  /*0940*/  BSSY.RECONVERGENT B0, `(.L_x_40) ;  /* 0x000007a000007945 */ /* 0x000fe20003800200 */
[----:B0-----:R-:W-:Y:S01]  /*0950*/  IMAD.U32 R5, RZ, RZ, UR11 ;  /* 0x0000000bff057e24 */ /* 0x001fe2000f8e00ff */
[----:B------:R-:W-:-:S04]  /*0960*/  USHF.R.S32.HI UR5, URZ, 0x1f, UR11 ;  /* 0x0000001fff057899 */ /* 0x000fc8000801140b */
[----:B------:R-:W-:Y:S01]  /*0970*/  IABS R5, R5 ;  /* 0x0000000500057213 */ /* 0x000fe20000000000 */
[----:B------:R-:W-:-:S03]  /*0980*/  ULOP3.LUT UR5, UR5, 0x1, URZ, 0xfc, !UPT ;  /* 0x0000000105057892 */ /* 0x000fc6000f8efcff */
[----:B------:R-:W0:Y:S08]  /*0990*/  I2F.RP R9, R5 ;  /* 0x0000000500097306 */ /* 0x000e300000209400 */
[----:B0-----:R-:W0:Y:S02]  /*09a0*/  MUFU.RCP R8, R9 ;  /* 0x0000000900087308 */ /* 0x001e240000001000 */
[----:B0-----:R-:W-:-:S06]  /*09b0*/  VIADD R8, R8, 0xffffffe ;  /* 0x0ffffffe08087836 */ /* 0x001fcc0000000000 */
[----:B------:R-:W0:Y:S02]  /*09c0*/  F2I.FTZ.U32.TRUNC.NTZ R7, R8 ;  /* 0x0000000800077305 */ /* 0x000e24000021f000 */
[----:B0-----:R-:W-:-:S04]  /*09d0*/  IMAD.MOV R3, RZ, RZ, -R7 ;  /* 0x000000ffff037224 */ /* 0x001fc800078e0a07 */
[----:B------:R-:W-:Y:S01]  /*09e0*/  IMAD R4, R3, R5, RZ ;  /* 0x0000000503047224 */ /* 0x000fe200078e02ff */
[----:B------:R-:W-:Y:S02]  /*09f0*/  IABS R3, R0 ;  /* 0x0000000000037213 */ /* 0x000fe40000000000 */
[----:B------:R-:W-:Y:S01]  /*0a00*/  LOP3.LUT R0, R0, UR11, RZ, 0x3c, !PT ;  /* 0x0000000b00007c12 */ /* 0x000fe2000f8e3cff */
[----:B------:R-:W-:-:S03]  /*0a10*/  IMAD.HI.U32 R7, R7, R4, R6 ;  /* 0x0000000407077227 */ /* 0x000fc600078e0006 */
[----:B------:R-:W-:Y:S01]  /*0a20*/  ISETP.GE.AND P2, PT, R0, RZ, PT ;  /* 0x000000ff0000720c */ /* 0x000fe20003f46270 */
[----:B------:R-:W-:Y:S01]  /*0a30*/  IMAD.MOV.U32 R6, RZ, RZ, R3 ;  /* 0x000000ffff067224 */ /* 0x000fe200078e0003 */
[----:B------:R-:W0:Y:S03]  /*0a40*/  LDC R0, c[0x0][0x3e0] ;  /* 0x0000f800ff007b82 */ /* 0x000e260000000800 */
[----:B------:R-:W-:-:S04]  /*0a50*/  IMAD.HI.U32 R3, R7, R6, RZ ;  /* 0x0000000607037227 */ /* 0x000fc800078e00ff */
[----:B------:R-:W-:-:S04]  /*0a60*/  IMAD.MOV R4, RZ, RZ, -R3 ;  /* 0x000000ffff047224 */ /* 0x000fc800078e0a03 */
[----:B------:R-:W-:-:S05]  /*0a70*/  IMAD R4, R5, R4, R6 ;  /* 0x0000000405047224 */ /* 0x000fca00078e0206 */
[----:B------:R-:W-:Y:S02]  /*0a80*/  ISETP.GT.U32.AND P1, PT, R5, R4, PT ;  /* 0x000000040500720c */ /* 0x000fe40003f24070 */
[----:B0-----:R-:W-:Y:S02]  /*0a90*/  IABS R6, R0 ;  /* 0x0000000000067213 */ /* 0x001fe40000000000 */
[----:B------:R-:W-:Y:S02]  /*0aa0*/  ISETP.NE.AND P4, PT, R0, RZ, PT ;  /* 0x000000ff0000720c */ /* 0x000fe40003f85270 */
[----:B------:R-:W0:Y:S07]  /*0ab0*/  I2F.RP R9, R6 ;  /* 0x0000000600097306 */ /* 0x000e2e0000209400 */
[----:B------:R-:W-:Y:S01]  /*0ac0*/  @!P1 IADD3 R4, PT, PT, R4, -R5, RZ ;  /* 0x8000000504049210 */ /* 0x000fe20007ffe0ff */
[----:B------:R-:W-:Y:S01]  /*0ad0*/  @!P1 VIADD R3, R3, 0x1 ;  /* 0x0000000103039836 */ /* 0x000fe20000000000 */
[----:B------:R-:W-:-:S02]  /*0ae0*/  ISETP.NE.AND P1, PT, RZ, UR11, PT ;  /* 0x0000000bff007c0c */ /* 0x000fc4000bf25270 */
[----:B------:R-:W-:Y:S01]  /*0af0*/  ISETP.GE.U32.AND P0, PT, R4, R5, PT ;  /* 0x000000050400720c */ /* 0x000fe20003f06070 */
[----:B------:R-:W-:Y:S01]  /*0b00*/  VIADD R4, R0, 0xffffffff ;  /* 0xffffffff00047836 */ /* 0x000fe20000000000 */
[----:B0-----:R-:W0:Y:S11]  /*0b10*/  MUFU.RCP R18, R9 ;  /* 0x0000000900127308 */ /* 0x001e360000001000 */
[----:B------:R-:W-:-:S04]  /*0b20*/  @P0 VIADD R3, R3, 0x1 ;  /* 0x0000000103030836 */ /* 0x000fc80000000000 */
[----:B------:R-:W-:-:S04]  /*0b30*/  IMAD.MOV.U32 R5, RZ, RZ, R3 ;  /* 0x000000ffff057224 */ /* 0x000fc800078e0003 */
[----:B------:R-:W-:Y:S01]  /*0b40*/  @!P2 IMAD.MOV R5, RZ, RZ, -R5 ;  /* 0x000000ffff05a224 */ /* 0x000fe200078e0a05 */
[----:B------:R-:W-:-:S05]  /*0b50*/  @!P1 LOP3.LUT R5, RZ, UR11, RZ, 0x33, !PT ;  /* 0x0000000bff059c12 */ /* 0x000fca000f8e33ff */
[----:B------:R-:W-:Y:S01]  /*0b60*/  IMAD R10, R5, UR5, RZ ;  /* 0x00000005050a7c24 */ /* 0x000fe2000f8e02ff */
[----:B------:R-:W1:Y:S01]  /*0b70*/  LDCU.U8 UR5, c[0x0][0x549] ;  /* 0x0000a920ff0577ac */ /* 0x000e620008000000 */
[----:B0-----:R-:W-:-:S03]  /*0b80*/  VIADD R18, R18, 0xffffffe ;  /* 0x0ffffffe12127836 */ /* 0x001fc60000000000 */
[-C--:B------:R-:W-:Y:S01]  /*0b90*/  IABS R8, R10.reuse ;  /* 0x0000000a00087213 */ /* 0x080fe20000000000 */
[----:B------:R0:W-:Y:S01]  /*0ba0*/  F2I.FTZ.U32.TRUNC.NTZ R19, R18 ;  /* 0x0000001200137305 */ /* 0x0001e2000021f000 */
[----:B------:R-:W-:-:S05]  /*0bb0*/  IABS R11, R10 ;  /* 0x0000000a000b7213 */ /* 0x000fca0000000000 */
[----:B------:R-:W-:Y:S02]  /*0bc0*/  IMAD.MOV R11, RZ, RZ, -R11 ;  /* 0x000000ffff0b7224 */ /* 0x000fe400078e0a0b */
[----:B------:R-:W2:Y:S01]  /*0bd0*/  I2F.RP R7, R8 ;  /* 0x0000000800077306 */ /* 0x000ea20000209400 */
[----:B-1----:R-:W-:Y:S01]  /*0be0*/  UISETP.NE.AND UP1, UPT, UR5, URZ, UPT ;  /* 0x000000ff0500728c */ /* 0x002fe2000bf25270 */
[----:B0-----:R-:W-:-:S03]  /*0bf0*/  IMAD.MOV.U32 R18, RZ, RZ, RZ ;  /* 0x000000ffff127224 */ /* 0x001fc600078e00ff */
[----:B------:R-:W-:-:S03]  /*0c00*/  USEL UR11, UR11, 0x1, !UP1 ;  /* 0x000000010b0b7887 */ /* 0x000fc6000c800000 */
[----:B--2---:R-:W0:Y:S02]  /*0c10*/  MUFU.RCP R3, R7 ;  /* 0x0000000700037308 */ /* 0x004e240000001000 */
[----:B0-----:R-:W-:Y:S01]  /*0c20*/  IADD3 R20, PT, PT, R3, 0xffffffe, RZ ;  /* 0x0ffffffe03147810 */ /* 0x001fe20007ffe0ff */
[----:B------:R-:W-:-:S05]  /*0c30*/  IMAD.IADD R7, R4, 0x1, R8 ;  /* 0x0000000104077824 */ /* 0x000fca00078e0208 */
[----:B------:R0:W1:Y:S01]  /*0c40*/  F2I.FTZ.U32.TRUNC.NTZ R21, R20 ;  /* 0x0000001400157305 */ /* 0x000062000021f000 */
[----:B------:R-:W-:Y:S01]  /*0c50*/  IABS R9, R7 ;  /* 0x0000000700097213 */ /* 0x000fe20000000000 */
[----:B0-----:R-:W-:Y:S02]  /*0c60*/  HFMA2 R20, -RZ, RZ, 0, 0 ;  /* 0x00000000ff147431 */ /* 0x001fe400000001ff */
[----:B-1----:R-:W-:-:S04]  /*0c70*/  IMAD.MOV R3, RZ, RZ, -R21 ;  /* 0x000000ffff037224 */ /* 0x002fc800078e0a15 */
[----:B------:R-:W-:Y:S02]  /*0c80*/  IMAD R16, R3, R8, RZ ;  /* 0x0000000803107224 */ /* 0x000fe400078e02ff */
[----:B------:R-:W-:Y:S02]  /*0c90*/  IMAD.MOV R3, RZ, RZ, -R19 ;  /* 0x000000ffff037224 */ /* 0x000fe400078e0a13 */
[----:B------:R-:W-:-:S04]  /*0ca0*/  IMAD.HI.U32 R16, R21, R16, R20 ;  /* 0x0000001015107227 */ /* 0x000fc800078e0014 */
[----:B------:R-:W-:Y:S02]  /*0cb0*/  IMAD R3, R3, R6, RZ ;  /* 0x0000000603037224 */ /* 0x000fe400078e02ff */
[----:B------:R-:W-:-:S04]  /*0cc0*/  IMAD.HI.U32 R16, R16, R9, RZ ;  /* 0x0000000910107227 */ /* 0x000fc800078e00ff */
[----:B------:R-:W-:Y:S02]  /*0cd0*/  IMAD R11, R16, R11, R9 ;  /* 0x0000000b100b7224 */ /* 0x000fe400078e0209 */
[----:B------:R-:W-:-:S03]  /*0ce0*/  IMAD.HI.U32 R18, R19, R3, R18 ;  /* 0x0000000313127227 */ /* 0x000fc600078e0012 */
[----:B------:R-:W-:-:S03]  /*0cf0*/  ISETP.GT.U32.AND P1, PT, R8, R11, PT ;  /* 0x0000000b0800720c */ /* 0x000fc60003f24070 */
[----:B------:R-:W-:-:S05]  /*0d00*/  IMAD.HI.U32 R13, R18, R9, RZ ;  /* 0x00000009120d7227 */ /* 0x000fca00078e00ff */
[----:B------:R-:W-:-:S05]  /*0d10*/  IADD3 R3, PT, PT, -R13, RZ, RZ ;  /* 0x000000ff0d037210 */ /* 0x000fca0007ffe1ff */
[----:B------:R-:W-:Y:S02]  /*0d20*/  @!P1 IMAD.IADD R11, R11, 0x1, -R8 ;  /* 0x000000010b0b9824 */ /* 0x000fe400078e0a08 */
[----:B------:R-:W-:Y:S02]  /*0d30*/  IMAD R3, R6, R3, R9 ;  /* 0x0000000306037224 */ /* 0x000fe400078e0209 */
[----:B------:R-:W-:Y:S01]  /*0d40*/  @!P1 VIADD R16, R16, 0x1 ;  /* 0x0000000110109836 */ /* 0x000fe20000000000 */
[-C--:B------:R-:W-:Y:S02]  /*0d50*/  ISETP.GE.U32.AND P2, PT, R11, R8.reuse, PT ;  /* 0x000000080b00720c */ /* 0x080fe40003f46070 */
[----:B------:R-:W-:Y:S02]  /*0d60*/  LOP3.LUT R11, R7, R8, RZ, 0x3c, !PT ;  /* 0x00000008070b7212 */ /* 0x000fe400078e3cff */
[----:B------:R-:W-:Y:S02]  /*0d70*/  ISETP.GT.U32.AND P3, PT, R6, R3, PT ;  /* 0x000000030600720c */ /* 0x000fe40003f64070 */
[----:B------:R-:W-:-:S02]  /*0d80*/  ISETP.GE.AND P0, PT, R11, RZ, PT ;  /* 0x000000ff0b00720c */ /* 0x000fc40003f06270 */
[----:B------:R-:W-:Y:S02]  /*0d90*/  ISETP.NE.AND P1, PT, R10, RZ, PT ;  /* 0x000000ff0a00720c */ /* 0x000fe40003f25270 */
[----:B------:R-:W-:-:S03]  /*0da0*/  LOP3.LUT R7, R7, R0, RZ, 0x3c, !PT ;  /* 0x0000000007077212 */ /* 0x000fc600078e3cff */
[----:B------:R-:W-:Y:S01]  /*0db0*/  @P2 VIADD R16, R16, 0x1 ;  /* 0x0000000110102836 */ /* 0x000fe20000000000 */
[----:B------:R-:W-:Y:S02]  /*0dc0*/  ISETP.GE.AND P2, PT, R7, RZ, PT ;  /* 0x000000ff0700720c */ /* 0x000fe40003f46270 */
[----:B------:R-:W-:Y:S01]  /*0dd0*/  SHF.R.S32.HI R7, RZ, 0x1f, R10 ;  /* 0x0000001fff077819 */ /* 0x000fe2000001140a */
[----:B------:R-:W-:Y:S01]  /*0de0*/  @!P3 IMAD.IADD R3, R3, 0x1, -R6 ;  /* 0x000000010303b824 */ /* 0x000fe200078e0a06 */
[----:B------:R-:W-:Y:S01]  /*0df0*/  @!P3 IADD3 R13, PT, PT, R13, 0x1, RZ ;  /* 0x000000010d0db810 */ /* 0x000fe20007ffe0ff */
[----:B------:R-:W-:Y:S01]  /*0e00*/  @!P0 IMAD.MOV R16, RZ, RZ, -R16 ;  /* 0x000000ffff108224 */ /* 0x000fe200078e0a10 */
[----:B------:R-:W-:Y:S02]  /*0e10*/  ISETP.NE.AND P3, PT, R5, RZ, PT ;  /* 0x000000ff0500720c */ /* 0x000fe40003f65270 */
[----:B------:R-:W-:Y:S02]  /*0e20*/  @!P1 LOP3.LUT R16, RZ, R8, RZ, 0x33, !PT ;  /* 0x00000008ff109212 */ /* 0x000fe400078e33ff */
[----:B------:R-:W-:-:S02]  /*0e30*/  ISETP.GE.U32.AND P1, PT, R3, R6, PT ;  /* 0x000000060300720c */ /* 0x000fc40003f26070 */
[C---:B------:R-:W-:Y:S02]  /*0e40*/  ISETP.LT.U32.AND P0, PT, R14.reuse, R16, PT ;  /* 0x000000100e00720c */ /* 0x040fe40003f01070 */
[----:B------:R-:W-:Y:S02]  /*0e50*/  SHF.R.S32.HI R3, RZ, 0x1f, R16 ;  /* 0x0000001fff037819 */ /* 0x000fe40000011410 */
[----:B------:R-:W-:Y:S02]  /*0e60*/  SEL R8, RZ, 0x1, !P3 ;  /* 0x00000001ff087807 */ /* 0x000fe40005800000 */
[-C--:B------:R-:W-:Y:S02]  /*0e70*/  ISETP.LT.AND.EX P0, PT, R15, R3.reuse, PT, P0 ;  /* 0x000000030f00720c */ /* 0x080fe40003f01300 */
[----:B------:R-:W-:Y:S02]  /*0e80*/  LOP3.LUT R8, R7, R8, RZ, 0xfc, !PT ;  /* 0x0000000807087212 */ /* 0x000fe400078efcff */
[----:B------:R-:W-:Y:S01]  /*0e90*/  SEL R3, R15, R3, P0 ;  /* 0x000000030f037207 */ /* 0x000fe20000000000 */
[----:B------:R-:W-:Y:S01]  /*0ea0*/  @P1 VIADD R13, R13, 0x1 ;  /* 0x000000010d0d1836 */ /* 0x000fe20000000000 */
[----:B------:R-:W-:-:S02]  /*0eb0*/  SEL R9, R14, R16, P0 ;  /* 0x000000100e097207 */ /* 0x000fc40000000000 */
[----:B------:R-:W-:Y:S01]  /*0ec0*/  LOP3.LUT R6, R15, R3, RZ, 0xfc, !PT ;  /* 0x000000030f067212 */ /* 0x000fe200078efcff */
[----:B------:R-:W-:-:S03]  /*0ed0*/  IMAD.MOV.U32 R5, RZ, RZ, R13 ;  /* 0x000000ffff057224 */ /* 0x000fc600078e000d */
[----:B------:R-:W-:Y:S01]  /*0ee0*/  ISETP.NE.U32.AND P1, PT, R6, RZ, PT ;  /* 0x000000ff0600720c */ /* 0x000fe20003f25070 */
[----:B------:R-:W-:Y:S01]  /*0ef0*/  @!P2 IMAD.MOV R5, RZ, RZ, -R5 ;  /* 0x000000ffff05a224 */ /* 0x000fe200078e0a05 */
[----:B------:R-:W-:-:S11]  /*0f00*/  @!P4 LOP3.LUT R5, RZ, R0, RZ, 0x33, !PT ;  /* 0x00000000ff05c212 */ /* 0x000fd600078e33ff */
[----:B------:R-:W-:Y:S05]  /*0f10*/  @P1 BRA `(.L_x_41) ;  /* 0x0000000000501947 */ /* 0x000fea0003800000 */
[----:B------:R-:W0:Y:S01]  /*0f20*/  I2F.U32.RP R11, R9 ;  /* 0x00000009000b7306 */ /* 0x000e220000209000 */
[----:B------:R-:W-:Y:S02]  /*0f30*/  ISETP.NE.U32.AND P0, PT, R9, RZ, PT ;  /* 0x000000ff0900720c */ /* 0x000fe40003f05070 */
[----:B------:R-:W-:-:S05]  /*0f40*/  MOV R39, RZ ;  /* 0x000000ff00277202 */ /* 0x000fca0000000f00 */
[----:B0-----:R-:W0:Y:S02]  /*0f50*/  MUFU.RCP R6, R11 ;  /* 0x0000000b00067308 */ /* 0x001e240000001000 */
[----:B0-----:R-:W-:-:S06]  /*0f60*/  VIADD R6, R6, 0xffffffe ;  /* 0x0ffffffe06067836 */ /* 0x001fcc0000000000 */
[----:B------:R-:W0:Y:S02]  /*0f70*/  F2I.FTZ.U32.TRUNC.NTZ R7, R6 ;  /* 0x0000000600077305 */ /* 0x000e24000021f000 */
[----:B0-----:R-:W-:Y:S01]  /*0f80*/  IMAD.MOV R0, RZ, RZ, -R7 ;  /* 0x000000ffff007224 */ /* 0x001fe200078e0a07 */
[----:B------:R-:W-:-:S03]  /*0f90*/  MOV R6, RZ ;  /* 0x000000ff00067202 */ /* 0x000fc60000000f00 */
        /* <DEDUP_REMOVED lines=12> */
.L_x_41:
[----:B------:R-:W-:Y:S01]  /*1060*/  IMAD.MOV.U32 R33, RZ, RZ, R14 ;  /* 0x000000ffff217224 */ /* 0x000fe200078e000e */
[----:B------:R-:W-:Y:S01]  /*1070*/  MOV R20, R9 ;  /* 0x0000000900147202 */ /* 0x000fe20000000f00 */
[----:B------:R-:W-:Y:S01]  /*1080*/  IMAD.MOV.U32 R21, RZ, RZ, R15 ;  /* 0x000000ffff157224 */ /* 0x000fe200078e000f */
[----:B------:R-:W-:Y:S02]  /*1090*/  MOV R19, R3 ;  /* 0x0000000300137202 */ /* 0x000fe40000000f00 */
[----:B------:R-:W-:Y:S02]  /*10a0*/  MOV R18, 0x10c0 ;  /* 0x000010c000127802 */ /* 0x000fe40000000f00 */
[----:B------:R-:W-:Y:S05]  /*10b0*/  CALL.REL.NOINC `($__internal_1_$__cuda_sm20_div_s64) ;  /* 0x0000003400347944 */ /* 0x000fea0003c00000 */
[----:B------:R-:W-:Y:S02]  /*10c0*/  MOV R38, R14 ;  /* 0x0000000e00267202 */ /* 0x000fe40000000f00 */
[----:B------:R-:W-:Y:S02]  /*10d0*/  MOV R39, R13 ;  /* 0x0000000d00277202 */ /* 0x000fe40000000f00 */
.L_x_42:
[----:B------:R-:W-:Y:S05]  /*10e0*/  BSYNC.RECONVERGENT B0 ;  /* 0x0000000000007941 */ /* 0x000fea0003800200 */
.L_x_40:
[----:B------:R-:W-:Y:S01]  /*10f0*/  IABS R13, UR10 ;  /* 0x0000000a000d7c13 */ /* 0x000fe20008000000 */
[----:B------:R-:W0:Y:S01]  /*1100*/  LDC R0, c[0x0][0x434] ;  /* 0x00010d00ff007b82 */ /* 0x000e220000000800 */
[----:B------:R-:W-:Y:S01]  /*1110*/  IABS R6, UR10 ;  /* 0x0000000a00067c13 */ /* 0x000fe20008000000 */
[----:B------:R-:W-:Y:S01]  /*1120*/  IMAD R5, R5, UR11, RZ ;  /* 0x0000000b05057c24 */ /* 0x000fe2000f8e02ff */
[----:B------:R-:W1:Y:S01]  /*1130*/  I2F.RP R16, R13 ;  /* 0x0000000d00107306 */ /* 0x000e620000209400 */
[----:B------:R-:W-:Y:S02]  /*1140*/  BSSY.RECONVERGENT B0, `(.L_x_43) ;  /* 0x000003c000007945 */ /* 0x000fe40003800200 */
[----:B------:R-:W-:Y:S02]  /*1150*/  IMAD.MOV R6, RZ, RZ, -R6 ;  /* 0x000000ffff067224 */ /* 0x000fe400078e0a06 */
[----:B------:R-:W-:-:S03]  /*1160*/  IMAD R8, R8, R5, RZ ;  /* 0x0000000508087224 */ /* 0x000fc600078e02ff */
[----:B-1----:R-:W1:Y:S01]  /*1170*/  MUFU.RCP R15, R16 ;  /* 0x00000010000f7308 */ /* 0x002e620000001000 */
[----:B0-----:R-:W-:-:S04]  /*1180*/  IADD3 R0, PT, PT, R0, -0x1, R13 ;  /* 0xffffffff00007810 */ /* 0x001fc80007ffe00d */
[----:B------:R-:W-:Y:S01]  /*1190*/  IABS R7, R0 ;  /* 0x0000000000077213 */ /* 0x000fe20000000000 */
[----:B-1----:R-:W-:-:S06]  /*11a0*/  VIADD R15, R15, 0xffffffe ;  /* 0x0ffffffe0f0f7836 */ /* 0x002fcc0000000000 */
[----:B------:R-:W0:Y:S02]  /*11b0*/  F2I.FTZ.U32.TRUNC.NTZ R15, R15 ;  /* 0x0000000f000f7305 */ /* 0x000e24000021f000 */
[----:B0-----:R-:W-:-:S04]  /*11c0*/  IMAD.MOV R14, RZ, RZ, -R15 ;  /* 0x000000ffff0e7224 */ /* 0x001fc800078e0a0f */
[----:B------:R-:W-:Y:S02]  /*11d0*/  IMAD R11, R14, R13, RZ ;  /* 0x0000000d0e0b7224 */ /* 0x000fe400078e02ff */
[----:B------:R-:W-:-:S04]  /*11e0*/  IMAD.MOV.U32 R14, RZ, RZ, RZ ;  /* 0x000000ffff0e7224 */ /* 0x000fc800078e00ff */
        /* <DEDUP_REMOVED lines=42> */
.L_x_44:
[----:B------:R-:W-:Y:S01]  /*1490*/  IMAD.MOV.U32 R33, RZ, RZ, R26 ;  /* 0x000000ffff217224 */ /* 0x000fe200078e001a */
[----:B------:R-:W-:Y:S01]  /*14a0*/  MOV R21, R27 ;  /* 0x0000001b00157202 */ /* 0x000fe20000000f00 */
[----:B------:R-:W-:Y:S01]  /*14b0*/  IMAD.MOV.U32 R20, RZ, RZ, R7 ;  /* 0x000000ffff147224 */ /* 0x000fe200078e0007 */
[----:B------:R-:W-:Y:S02]  /*14c0*/  MOV R18, 0x14e0 ;  /* 0x000014e000127802 */ /* 0x000fe40000000f00 */
[----:B------:R-:W-:Y:S05]  /*14d0*/  CALL.REL.NOINC `($__internal_1_$__cuda_sm20_div_s64) ;  /* 0x00000030002c7944 */ /* 0x000fea0003c00000 */
[----:B------:R-:W-:Y:S02]  /*14e0*/  MOV R24, R14 ;  /* 0x0000000e00187202 */ /* 0x000fe40000000f00 */
[----:B------:R-:W-:Y:S02]  /*14f0*/  MOV R25, R13 ;  /* 0x0000000d00197202 */ /* 0x000fe40000000f00 */
.L_x_45:
[----:B------:R-:W-:Y:S05]  /*1500*/  BSYNC.RECONVERGENT B0 ;  /* 0x0000000000007941 */ /* 0x000fea0003800200 */
.L_x_43:
[----:B------:R-:W0:Y:S01]  /*1510*/  S2R R22, SR_TID.X ;  /* 0x0000000000167919 */ /* 0x000e220000002100 */
[----:B------:R-:W-:Y:S01]  /*1520*/  UIADD3 UR12, UP0, UPT, UR7, -UR6, URZ ;  /* 0x80000006070c7290 */ /* 0x000fe2000ff1e0ff */
[----:B------:R-:W1:Y:S03]  /*1530*/  LDCU UR5, c[0x0][0x534] ;  /* 0x0000a680ff0577ac */ /* 0x000e660008000800 */
[----:B------:R-:W-:-:S06]  /*1540*/  UIADD3.X UR9, UPT, UPT, UR4, -0x1, URZ, UP0, !UPT ;  /* 0xffffffff04097890 */ /* 0x000fcc00087fe4ff */
[----:B------:R-:W-:Y:S02]  /*1550*/  IMAD.U32 R5, RZ, RZ, UR9 ;  /* 0x00000009ff057e24 */ /* 0x000fe4000f8e00ff */
[----:B------:R-:W-:-:S03]  /*1560*/  IMAD.MOV.U32 R27, RZ, RZ, -0x800000 ;  /* 0xff800000ff1b7424 */ /* 0x000fc600078e00ff */
[----:B------:R-:W2:Y:S01]  /*1570*/  LDCU UR9, c[0x0][0x430] ;  /* 0x00008600ff0977ac */ /* 0x000ea20008000800 */
[----:B0-----:R-:W-:Y:S02]  /*1580*/  LOP3.LUT R23, R22, 0x7, RZ, 0xc0, !PT ;  /* 0x0000000716177812 */ /* 0x001fe400078ec0ff */
[----:B------:R-:W-:Y:S02]  /*1590*/  SHF.R.U32.HI R26, RZ, 0x3, R22 ;  /* 0x00000003ff1a7819 */ /* 0x000fe40000011616 */
[C---:B------:R-:W-:Y:S01]  /*15a0*/  ISETP.LT.U32.AND P3, PT, R23.reuse, UR12, PT ;  /* 0x0000000c17007c0c */ /* 0x040fe2000bf61070 */
[----:B------:R-:W0:Y:S01]  /*15b0*/  LDCU.64 UR12, c[0x0][0x358] ;  /* 0x00006b00ff0c77ac */ /* 0x000e220008000a00 */
[----:B------:R-:W-:Y:S01]  /*15c0*/  IADD3 R28, P0, PT, R23, UR6, RZ ;  /* 0x00000006171c7c10 */ /* 0x000fe2000ff1e0ff */
[C---:B------:R-:W-:Y:S01]  /*15d0*/  VIADD R13, R26.reuse, 0x10 ;  /* 0x000000101a0d7836 */ /* 0x040fe20000000000 */
[----:B------:R-:W-:Y:S01]  /*15e0*/  ISETP.GT.AND.EX P3, PT, R5, RZ, PT, P3 ;  /* 0x000000ff0500720c */ /* 0x000fe20003f64330 */
[C---:B------:R-:W-:Y:S01]  /*15f0*/  VIADD R11, R26.reuse, 0x20 ;  /* 0x000000201a0b7836 */ /* 0x040fe20000000000 */
[----:B------:R-:W-:Y:S01]  /*1600*/  IADD3.X R29, PT, PT, RZ, RZ, RZ, P0, !PT ;  /* 0x000000ffff1d7210 */ /* 0x000fe200007fe4ff */
[C---:B------:R-:W-:Y:S01]  /*1610*/  VIADD R5, R26.reuse, 0x30 ;  /* 0x000000301a057836 */ /* 0x040fe20000000000 */
[----:B-1----:R-:W-:-:S02]  /*1620*/  ISETP.GE.OR P1, PT, R26, UR5, !P3 ;  /* 0x000000051a007c0c */ /* 0x002fc4000df26670 */
[----:B------:R-:W-:Y:S02]  /*1630*/  ISETP.GE.OR P5, PT, R13, UR5, !P3 ;  /* 0x000000050d007c0c */ /* 0x000fe4000dfa6670 */
[----:B------:R-:W-:Y:S02]  /*1640*/  ISETP.GE.OR P4, PT, R11, UR5, !P3 ;  /* 0x000000050b007c0c */ /* 0x000fe4000df86670 */
[----:B------:R-:W-:-:S07]  /*1650*/  ISETP.GE.OR P3, PT, R5, UR5, !P3 ;  /* 0x0000000505007c0c */ /* 0x000fce000df66670 */
[----:B------:R-:W1:Y:S01]  /*1660*/  @!P1 LDC.64 R20, c[0x0][0x428] ;  /* 0x00010a00ff149b82 */ /* 0x000e620000000a00 */
[----:B------:R-:W-:-:S04]  /*1670*/  @!P1 IMAD.WIDE.U32 R30, R26, UR7, R28 ;  /* 0x000000071a1e9c25 */ /* 0x000fc8000f8e001c */
[----:B------:R-:W-:-:S03]  /*1680*/  @!P1 IMAD R6, R26, UR4, R31 ;  /* 0x000000041a069c24 */ /* 0x000fc6000f8e021f */
[----:B------:R-:W3:Y:S08]  /*1690*/  @!P4 LDC.64 R16, c[0x0][0x428] ;  /* 0x00010a00ff10cb82 */ /* 0x000ef00000000a00 */
[----:B------:R-:W4:Y:S08]  /*16a0*/  @!P3 LDC.64 R14, c[0x0][0x428] ;  /* 0x00010a00ff0ebb82 */ /* 0x000f300000000a00 */
[----:B------:R-:W5:Y:S01]  /*16b0*/  @!P5 LDC.64 R18, c[0x0][0x428] ;  /* 0x00010a00ff12db82 */ /* 0x000f620000000a00 */
[----:B-1----:R-:W-:Y:S01]  /*16c0*/  @!P1 LEA R34, P0, R30, R20, 0x2 ;  /* 0x000000141e229211 */ /* 0x002fe200078010ff */
[----:B------:R-:W-:-:S03]  /*16d0*/  @!P4 IMAD.MOV.U32 R31, RZ, RZ, R29 ;  /* 0x000000ffff1fc224 */ /* 0x000fc600078e001d */
[----:B------:R-:W-:Y:S01]  /*16e0*/  @!P1 LEA.HI.X R35, R30, R21, R6, 0x2, P0 ;  /* 0x000000151e239211 */ /* 0x000fe200000f1406 */
[----:B------:R-:W-:Y:S01]  /*16f0*/  IMAD.MOV.U32 R6, RZ, RZ, -0x800000 ;  /* 0xff800000ff067424 */ /* 0x000fe200078e00ff */
[----:B------:R-:W-:Y:S01]  /*1700*/  @!P4 MOV R30, R28 ;  /* 0x0000001c001ec202 */ /* 0x000fe20000000f00 */
[----:B------:R-:W-:Y:S02]  /*1710*/  @!P5 IMAD.MOV.U32 R32, RZ, RZ, R28 ;  /* 0x000000ffff20d224 */ /* 0x000fe400078e001c */
[----:B------:R-:W-:Y:S02]  /*1720*/  @!P5 IMAD.MOV.U32 R33, RZ, RZ, R29 ;  /* 0x000000ffff21d224 */ /* 0x000fe400078e001d */
[----:B------:R-:W-:Y:S01]  /*1730*/  @!P4 IMAD.WIDE.U32 R30, R11, UR7, R30 ;  /* 0x000000070b1ecc25 */ /* 0x000fe2000f8e001e */
[----:B0-----:R4:W2:Y:S03]  /*1740*/  @!P1 LDG.E R6, desc[UR12][R34.64] ;  /* 0x0000000c22069981 */ /* 0x0018a6000c1e1900 */
[----:B------:R-:W-:Y:S01]  /*1750*/  @!P3 IMAD.WIDE.U32 R28, R5, UR7, R28 ;  /* 0x00000007051cbc25 */ /* 0x000fe2000f8e001c */
[----:B---3--:R-:W-:-:S03]  /*1760*/  @!P4 LEA R16, P1, R30, R16, 0x2 ;  /* 0x000000101e10c211 */ /* 0x008fc600078210ff */
[----:B------:R-:W-:-:S04]  /*1770*/  @!P5 IMAD.WIDE.U32 R32, R13, UR7, R32 ;  /* 0x000000070d20dc25 */ /* 0x000fc8000f8e0020 */
[----:B------:R-:W-:Y:S01]  /*1780*/  @!P4 IMAD R11, R11, UR4, R31 ;  /* 0x000000040b0bcc24 */ /* 0x000fe2000f8e021f */
[----:B-----5:R-:W-:Y:S01]  /*1790*/  @!P5 LEA R18, P2, R32, R18, 0x2 ;  /* 0x000000122012d211 */ /* 0x020fe200078410ff */
[----:B------:R-:W-:Y:S02]  /*17a0*/  @!P3 IMAD R5, R5, UR4, R29 ;  /* 0x000000040505bc24 */ /* 0x000fe4000f8e021d */
[----:B------:R-:W-:Y:S01]  /*17b0*/  @!P5 IMAD R20, R13, UR4, R33 ;  /* 0x000000040d14dc24 */ /* 0x000fe2000f8e0221 */
[----:B------:R-:W-:Y:S01]  /*17c0*/  @!P4 LEA.HI.X R17, R30, R17, R11, 0x2, P1 ;  /* 0x000000111e11c211 */ /* 0x000fe200008f140b */
[----:B------:R-:W-:Y:S02]  /*17d0*/  IMAD.MOV.U32 R11, RZ, RZ, -0x800000 ;  /* 0xff800000ff0b7424 */ /* 0x000fe400078e00ff */
[----:B------:R-:W-:Y:S01]  /*17e0*/  IMAD.MOV.U32 R13, RZ, RZ, -0x800000 ;  /* 0xff800000ff0d7424 */ /* 0x000fe200078e00ff */
[----:B------:R-:W-:Y:S02]  /*17f0*/  @!P5 LEA.HI.X R19, R32, R19, R20, 0x2, P2 ;  /* 0x000000132013d211 */ /* 0x000fe400010f1414 */
[----:B----4-:R-:W-:-:S03]  /*1800*/  @!P3 LEA R34, P0, R28, R14, 0x2 ;  /* 0x0000000e1c22b211 */ /* 0x010fc600078010ff */
[----:B------:R-:W3:Y:S01]  /*1810*/  @!P5 LDG.E R11, desc[UR12][R18.64] ;  /* 0x0000000c120bd981 */ /* 0x000ee2000c1e1900 */
[----:B------:R-:W-:-:S03]  /*1820*/  @!P3 LEA.HI.X R35, R28, R15, R5, 0x2, P0 ;  /* 0x0000000f1c23b211 */ /* 0x000fc600000f1405 */
[----:B------:R0:W4:Y:S01]  /*1830*/  @!P4 LDG.E R13, desc[UR12][R16.64] ;  /* 0x0000000c100dc981 */ /* 0x000122000c1e1900 */
[----:B------:R-:W-:-:S06]  /*1840*/  MOV R5, 0xff800000 ;  /* 0xff80000000057802 */ /* 0x000fcc0000000f00 */
[----:B------:R-:W5:Y:S01]  /*1850*/  @!P3 LDG.E R5, desc[UR12][R34.64] ;  /* 0x0000000c2205b981 */ /* 0x000f62000c1e1900 */
[----:B------:R-:W1:Y:S01]  /*1860*/  S2UR UR4, SR_CgaCtaId ;  /* 0x00000000000479c3 */ /* 0x000e620000008800 */
[----:B------:R-:W-:Y:S01]  /*1870*/  UMOV UR5, 0x400 ;  /* 0x0000040000057882 */ /* 0x000fe20000000000 */
[C---:B------:R-:W-:Y:S02]  /*1880*/  ISETP.GT.U32.AND P3, PT, R22.reuse, 0x1ff, PT ;  /* 0x000001ff1600780c */ /* 0x040fe40003f64070 */
[C---:B------:R-:W-:Y:S02]  /*1890*/  ISETP.GT.U32.AND P2, PT, R22.reuse, 0x17f, PT ;  /* 0x0000017f1600780c */ /* 0x040fe40003f44070 */
[C---:B------:R-:W-:Y:S02]  /*18a0*/  ISETP.GT.U32.AND P1, PT, R22.reuse, 0xff, PT ;  /* 0x000000ff1600780c */ /* 0x040fe40003f24070 */
[----:B------:R-:W-:Y:S01]  /*18b0*/  ISETP.GT.U32.AND P0, PT, R22, 0x7f, PT ;  /* 0x0000007f1600780c */ /* 0x000fe20003f04070 */
[----:B-1----:R-:W-:-:S06]  /*18c0*/  ULEA UR4, UR4, UR5, 0x18 ;  /* 0x0000000504047291 */ /* 0x002fcc000f8ec0ff */
[----:B------:R-:W-:-:S05]  /*18d0*/  LEA R23, R23, UR4, 0x2 ;  /* 0x0000000417177c11 */ /* 0x000fca000f8e10ff */
[----:B------:R-:W-:Y:S01]  /*18e0*/  IMAD R14, R26, 0x24, R23 ;  /* 0x000000241a0e7824 */ /* 0x000fe200078e0217 */
[----:B------:R-:W-:Y:S02]  /*18f0*/  SHF.R.U32.HI R15, RZ, 0x4, R22 ;  /* 0x00000004ff0f7819 */ /* 0x000fe40000011616 */
[----:B------:R-:W-:Y:S02]  /*1900*/  LOP3.LUT R31, R22, 0xf, RZ, 0xc0, !PT ;  /* 0x0000000f161f7812 */ /* 0x000fe400078ec0ff */
[----:B------:R-:W-:Y:S01]  /*1910*/  LEA R28, R15, UR4, 0x2 ;  /* 0x000000040f1c7c11 */ /* 0x000fe2000f8e10ff */
[----:B------:R-:W-:Y:S02]  /*1920*/  IMAD.MOV.U32 R32, RZ, RZ, -0x800000 ;  /* 0xff800000ff207424 */ /* 0x000fe400078e00ff */
[----:B------:R-:W-:Y:S01]  /*1930*/  IMAD.MOV.U32 R30, RZ, RZ, -0x800000 ;  /* 0xff800000ff1e7424 */ /* 0x000fe200078e00ff */
[----:B------:R-:W-:Y:S01]  /*1940*/  MOV R26, 0xff800000 ;  /* 0xff800000001a7802 */ /* 0x000fe20000000f00 */
[----:B------:R-:W-:Y:S01]  /*1950*/  IMAD R29, R31, 0x24, R28 ;  /* 0x000000241f1d7824 */ /* 0x000fe200078e021c */
[----:B------:R-:W1:Y:S01]  /*1960*/  LDCU UR4, c[0x0][0x434] ;  /* 0x00008680ff0477ac */ /* 0x000e620008000800 */
[----:B0-----:R-:W-:Y:S01]  /*1970*/  HFMA2 R16, -RZ, RZ, 0, 0 ;  /* 0x00000000ff107431 */ /* 0x001fe200000001ff */
[----:B--2---:R-:W-:Y:S04]  /*1980*/  @!P3 STS [R14], R6 ;  /* 0x000000060e00b388 */ /* 0x004fe80000000800 */
[----:B---3--:R-:W-:Y:S04]  /*1990*/  @!P2 STS [R14+0x240], R11 ;  /* 0x0002400b0e00a388 */ /* 0x008fe80000000800 */
[----:B----4-:R-:W-:Y:S04]  /*19a0*/  @!P1 STS [R14+0x480], R13 ;  /* 0x0004800d0e009388 */ /* 0x010fe80000000800 */
[----:B-----5:R-:W-:Y:S01]  /*19b0*/  @!P0 STS [R14+0x6c0], R5 ;  /* 0x0006c0050e008388 */ /* 0x020fe20000000800 */
[----:B------:R-:W-:Y:S06]  /*19c0*/  BAR.SYNC.DEFER_BLOCKING 0x0 ;  /* 0x0000000000007b1d */ /* 0x000fec0000010000 */
[----:B------:R-:W-:Y:S04]  /*19d0*/  @!P0 LDS R32, [R29] ;  /* 0x000000001d208984 */ /* 0x000fe80000000800 */
[----:B------:R-:W-:Y:S04]  /*19e0*/  @!P0 LDS R27, [R29+0x240] ;  /* 0x000240001d1b8984 */ /* 0x000fe80000000800 */
[----:B------:R-:W0:Y:S04]  /*19f0*/  @!P0 LDS R30, [R29+0x480] ;  /* 0x000480001d1e8984 */ /* 0x000e280000000800 */
[----:B------:R-:W2:Y:S01]  /*1a00*/  @!P0 LDS R26, [R29+0x6c0] ;  /* 0x0006c0001d1a8984 */ /* 0x000ea20000000800 */
[----:B0-----:R-:W-:-:S04]  /*1a10*/  FMNMX3.FTZ R5, R32, R27, R30, !PT ;  /* 0x0000001b20057276 */ /* 0x001fc8000781001e */
[----:B--2---:R-:W-:-:S05]  /*1a20*/  FMNMX.FTZ R6, R5, R26, !PT ;  /* 0x0000001a05067209 */ /* 0x004fca0007810000 */
[----:B------:R-:W0:Y:S01]  /*1a30*/  SHFL.BFLY PT, R19, R6, 0x8, 0x1f ;  /* 0x0d001f0006137f89 */ /* 0x000e2200000e0000 */
[----:B-1----:R-:W-:-:S05]  /*1a40*/  IMAD.U32 R5, RZ, RZ, UR4 ;  /* 0x00000004ff057e24 */ /* 0x002fca000f8e00ff */
[----:B------:R-:W-:-:S04]  /*1a50*/  IABS R5, R5 ;  /* 0x0000000500057213 */ /* 0x000fc80000000000 */
[----:B------:R-:W1:Y:S01]  /*1a60*/  I2F.RP R20, R5 ;  /* 0x0000000500147306 */ /* 0x000e620000209400 */
[----:B0-----:R-:W-:-:S05]  /*1a70*/  FMNMX.FTZ R19, R6, R19, !PT ;  /* 0x0000001306137209 */ /* 0x001fca0007810000 */
[----:B------:R-:W0:Y:S02]  /*1a80*/  SHFL.BFLY PT, R14, R19, 0x4, 0x1f ;  /* 0x0c801f00130e7f89 */ /* 0x000e2400000e0000 */
[----:B-1----:R-:W1:Y:S02]  /*1a90*/  MUFU.RCP R17, R20 ;  /* 0x0000001400117308 */ /* 0x002e640000001000 */
[----:B-1----:R-:W-:Y:S01]  /*1aa0*/  VIADD R17, R17, 0xffffffe ;  /* 0x0ffffffe11117836 */ /* 0x002fe20000000000 */
[----:B0-----:R-:W-:-:S05]  /*1ab0*/  FMNMX.FTZ R14, R19, R14, !PT ;  /* 0x0000000e130e7209 */ /* 0x001fca0007810000 */
[----:B------:R-:W0:Y:S01]  /*1ac0*/  SHFL.BFLY PT, R13, R14, 0x2, 0x1f ;  /* 0x0c401f000e0d7f89 */ /* 0x000e2200000e0000 */
[----:B------:R-:W1:Y:S02]  /*1ad0*/  F2I.FTZ.U32.TRUNC.NTZ R17, R17 ;  /* 0x0000001100117305 */ /* 0x000e64000021f000 */
[----:B-1----:R-:W-:-:S04]  /*1ae0*/  IMAD.MOV R6, RZ, RZ, -R17 ;  /* 0x000000ffff067224 */ /* 0x002fc800078e0a11 */
[----:B------:R-:W-:Y:S01]  /*1af0*/  IMAD R11, R6, R5, RZ ;  /* 0x00000005060b7224 */ /* 0x000fe200078e02ff */
[----:B------:R-:W-:Y:S02]  /*1b00*/  IABS R6, R0 ;  /* 0x0000000000067213 */ /* 0x000fe40000000000 */
[----:B0-----:R-:W-:Y:S01]  /*1b10*/  FMNMX.FTZ R18, R14, R13, !PT ;  /* 0x0000000d0e127209 */ /* 0x001fe20007810000 */
[----:B------:R-:W-:-:S04]  /*1b20*/  IMAD.HI.U32 R11, R17, R11, R16 ;  /* 0x0000000b110b7227 */ /* 0x000fc800078e0010 */
[----:B------:R-:W0:Y:S01]  /*1b30*/  SHFL.BFLY PT, R13, R18, 0x1, 0x1f ;  /* 0x0c201f00120d7f89 */ /* 0x000e2200000e0000 */
[----:B------:R-:W-:-:S04]  /*1b40*/  IMAD.MOV.U32 R16, RZ, RZ, R6 ;  /* 0x000000ffff107224 */ /* 0x000fc800078e0006 */
[----:B------:R-:W-:-:S04]  /*1b50*/  IMAD.HI.U32 R6, R11, R16, RZ ;  /* 0x000000100b067227 */ /* 0x000fc800078e00ff */
[----:B------:R-:W-:-:S04]  /*1b60*/  IMAD.MOV R11, RZ, RZ, -R6 ;  /* 0x000000ffff0b7224 */ /* 0x000fc800078e0a06 */
[----:B------:R-:W-:-:S05]  /*1b70*/  IMAD R16, R5, R11, R16 ;  /* 0x0000000b05107224 */ /* 0x000fca00078e0210 */
[----:B------:R-:W-:Y:S02]  /*1b80*/  ISETP.GT.U32.AND P0, PT, R5, R16, PT ;  /* 0x000000100500720c */ /* 0x000fe40003f04070 */
[----:B0-----:R-:W-:-:S04]  /*1b90*/  FMNMX.FTZ R13, R18, R13, !PT ;  /* 0x0000000d120d7209 */ /* 0x001fc80007810000 */
[----:B------:R-:W-:-:S07]  /*1ba0*/  FSETP.NEU.FTZ.AND P1, PT, R13, -INF , PT ;  /* 0xff8000000d00780b */ /* 0x000fce0003f3d000 */
[----:B------:R-:W-:Y:S01]  /*1bb0*/  @!P0 IMAD.IADD R16, R16, 0x1, -R5 ;  /* 0x0000000110108824 */ /* 0x000fe200078e0a05 */
[----:B------:R-:W-:-:S04]  /*1bc0*/  FSEL R13, R13, RZ, P1 ;  /* 0x000000ff0d0d7208 */ /* 0x000fc80000800000 */
[----:B------:R-:W-:Y:S01]  /*1bd0*/  ISETP.GE.U32.AND P2, PT, R16, R5, PT ;  /* 0x000000051000720c */ /* 0x000fe20003f46070 */
[C---:B------:R-:W-:Y:S01]  /*1be0*/  FADD.FTZ R5, -R13.reuse, R32 ;  /* 0x000000200d057221 */ /* 0x040fe20000010100 */
[----:B------:R-:W-:Y:S01]  /*1bf0*/  FADD.FTZ R19, -R13, R27 ;  /* 0x0000001b0d137221 */ /* 0x000fe20000010100 */
[----:B------:R-:W-:Y:S02]  /*1c00*/  LOP3.LUT R11, R0, UR4, RZ, 0x3c, !PT ;  /* 0x00000004000b7c12 */ /* 0x000fe4000f8e3cff */
[----:B------:R-:W-:Y:S01]  /*1c10*/  FMUL.FTZ R0, R5, 1.4426950216293334961 ;  /* 0x3fb8aa3b05007820 */ /* 0x000fe20000410000 */
[----:B------:R-:W-:Y:S01]  /*1c20*/  FMUL.FTZ R19, R19, 1.4426950216293334961 ;  /* 0x3fb8aa3b13137820 */ /* 0x000fe20000410000 */
[C---:B------:R-:W-:Y:S01]  /*1c30*/  FADD.FTZ R18, -R13.reuse, R30 ;  /* 0x0000001e0d127221 */ /* 0x040fe20000010100 */
[----:B------:R-:W-:-:S03]  /*1c40*/  FADD.FTZ R16, -R13, R26 ;  /* 0x0000001a0d107221 */ /* 0x000fc60000010100 */
[----:B------:R-:W-:Y:S01]  /*1c50*/  MUFU.EX2 R0, R0 ;  /* 0x0000000000007308 */ /* 0x000fe20000000800 */
[----:B------:R-:W-:Y:S01]  /*1c60*/  FMUL.FTZ R18, R18, 1.4426950216293334961 ;  /* 0x3fb8aa3b12127820 */ /* 0x000fe20000410000 */
[----:B------:R-:W-:-:S06]  /*1c70*/  FMUL.FTZ R16, R16, 1.4426950216293334961 ;  /* 0x3fb8aa3b10107820 */ /* 0x000fcc0000410000 */
[----:B------:R-:W0:Y:S08]  /*1c80*/  MUFU.EX2 R19, R19 ;  /* 0x0000001300137308 */ /* 0x000e300000000800 */
[----:B------:R-:W1:Y:S01]  /*1c90*/  MUFU.EX2 R14, R18 ;  /* 0x00000012000e7308 */ /* 0x000e620000000800 */
[----:B------:R-:W-:Y:S02]  /*1ca0*/  ISETP.GE.AND P1, PT, R11, RZ, PT ;  /* 0x000000ff0b00720c */ /* 0x000fe40003f26270 */
[----:B------:R-:W-:Y:S01]  /*1cb0*/  @!P0 IADD3 R6, PT, PT, R6, 0x1, RZ ;  /* 0x0000000106068810 */ /* 0x000fe20007ffe0ff */
[----:B------:R-:W2:Y:S04]  /*1cc0*/  LDC R11, c[0x0][0x3e0] ;  /* 0x0000f800ff0b7b82 */ /* 0x000ea80000000800 */
[----:B------:R-:W3:Y:S01]  /*1cd0*/  MUFU.EX2 R21, R16 ;  /* 0x0000001000157308 */ /* 0x000ee20000000800 */
[----:B------:R-:W-:Y:S01]  /*1ce0*/  ISETP.NE.AND P0, PT, RZ, UR4, PT ;  /* 0x00000004ff007c0c */ /* 0x000fe2000bf05270 */
[----:B0-----:R-:W-:Y:S01]  /*1cf0*/  FADD.FTZ R19, R0, R19 ;  /* 0x0000001300137221 */ /* 0x001fe20000010000 */
[----:B------:R-:W-:Y:S01]  /*1d00*/  @P2 VIADD R6, R6, 0x1 ;  /* 0x0000000106062836 */ /* 0x000fe20000000000 */
[----:B------:R-:W-:-:S02]  /*1d10*/  USHF.R.S32.HI UR5, URZ, 0x1f, UR10 ;  /* 0x0000001fff057899 */ /* 0x000fc4000801140a */
[----:B-1----:R-:W-:Y:S01]  /*1d20*/  FADD.FTZ R14, R19, R14 ;  /* 0x0000000e130e7221 */ /* 0x002fe20000010000 */
[----:B------:R-:W-:Y:S01]  /*1d30*/  @!P1 IMAD.MOV R6, RZ, RZ, -R6 ;  /* 0x000000ffff069224 */ /* 0x000fe200078e0a06 */
[----:B------:R-:W-:-:S06]  /*1d40*/  ULOP3.LUT UR5, UR5, 0x1, URZ, 0xfc, !UPT ;  /* 0x0000000105057892 */ /* 0x000fcc000f8efcff */
[----:B------:R-:W-:Y:S01]  /*1d50*/  @!P0 LOP3.LUT R6, RZ, UR4, RZ, 0x33, !PT ;  /* 0x00000004ff068c12 */ /* 0x000fe2000f8e33ff */
[----:B---3--:R-:W-:-:S04]  /*1d60*/  FADD.FTZ R21, R14, R21 ;  /* 0x000000150e157221 */ /* 0x008fc80000010000 */
[----:B------:R-:W-:Y:S01]  /*1d70*/  IMAD R5, R6, UR5, RZ ;  /* 0x0000000506057c24 */ /* 0x000fe2000f8e02ff */
[----:B------:R-:W0:Y:S04]  /*1d80*/  SHFL.BFLY PT, R18, R21, 0x8, 0x1f ;  /* 0x0d001f0015127f89 */ /* 0x000e2800000e0000 */
[----:B------:R-:W-:Y:S02]  /*1d90*/  IABS R17, R5 ;  /* 0x0000000500117213 */ /* 0x000fe40000000000 */
[----:B--2---:R-:W-:Y:S02]  /*1da0*/  IABS R0, R11 ;  /* 0x0000000b00007213 */ /* 0x004fe40000000000 */
[----:B------:R-:W1:Y:S08]  /*1db0*/  I2F.RP R20, R17 ;  /* 0x0000001100147306 */ /* 0x000e700000209400 */
[----:B------:R-:W2:Y:S08]  /*1dc0*/  I2F.RP R14, R0 ;  /* 0x00000000000e7306 */ /* 0x000eb00000209400 */
[----:B-1----:R-:W1:Y:S01]  /*1dd0*/  MUFU.RCP R36, R20 ;  /* 0x0000001400247308 */ /* 0x002e620000001000 */
[----:B0-----:R-:W-:-:S05]  /*1de0*/  FADD.FTZ R18, R21, R18 ;  /* 0x0000001215127221 */ /* 0x001fca0000010000 */
[----:B------:R-:W0:Y:S02]  /*1df0*/  SHFL.BFLY PT, R19, R18, 0x4, 0x1f ;  /* 0x0c801f0012137f89 */ /* 0x000e2400000e0000 */
[----:B--2---:R-:W2:Y:S01]  /*1e00*/  MUFU.RCP R34, R14 ;  /* 0x0000000e00227308 */ /* 0x004ea20000001000 */
[----:B-1----:R-:W-:-:S07]  /*1e10*/  VIADD R36, R36, 0xffffffe ;  /* 0x0ffffffe24247836 */ /* 0x002fce0000000000 */
[----:B------:R-:W1:Y:S01]  /*1e20*/  F2I.FTZ.U32.TRUNC.NTZ R37, R36 ;  /* 0x0000002400257305 */ /* 0x000e62000021f000 */
[----:B--2---:R-:W-:-:S07]  /*1e30*/  IADD3 R34, PT, PT, R34, 0xffffffe, RZ ;  /* 0x0ffffffe22227810 */ /* 0x004fce0007ffe0ff */
[----:B------:R-:W2:Y:S01]  /*1e40*/  F2I.FTZ.U32.TRUNC.NTZ R35, R34 ;  /* 0x0000002200237305 */ /* 0x000ea2000021f000 */
[----:B0-----:R-:W-:-:S05]  /*1e50*/  FADD.FTZ R19, R18, R19 ;  /* 0x0000001312137221 */ /* 0x001fca0000010000 */
[----:B------:R-:W0:Y:S01]  /*1e60*/  SHFL.BFLY PT, R14, R19, 0x2, 0x1f ;  /* 0x0c401f00130e7f89 */ /* 0x000e2200000e0000 */
[----:B-1----:R-:W-:Y:S01]  /*1e70*/  IMAD.MOV R16, RZ, RZ, -R37 ;  /* 0x000000ffff107224 */ /* 0x002fe200078e0a25 */
[----:B------:R-:W-:Y:S01]  /*1e80*/  MOV R36, RZ ;  /* 0x000000ff00247202 */ /* 0x000fe20000000f00 */
[----:B------:R-:W-:Y:S02]  /*1e90*/  IMAD.IADD R20, R4, 0x1, R17 ;  /* 0x0000000104147824 */ /* 0x000fe400078e0211 */
[----:B------:R-:W-:Y:S02]  /*1ea0*/  IMAD R21, R16, R17, RZ ;  /* 0x0000001110157224 */ /* 0x000fe400078e02ff */
[----:B--2---:R-:W-:Y:S01]  /*1eb0*/  IMAD.MOV R23, RZ, RZ, -R35 ;  /* 0x000000ffff177224 */ /* 0x004fe200078e0a23 */
[----:B------:R-:W-:Y:S01]  /*1ec0*/  IABS R4, R5 ;  /* 0x0000000500047213 */ /* 0x000fe20000000000 */
[----:B------:R-:W-:Y:S01]  /*1ed0*/  IMAD.HI.U32 R21, R37, R21, R36 ;  /* 0x0000001525157227 */ /* 0x000fe200078e0024 */
[----:B------:R-:W-:-:S03]  /*1ee0*/  IABS R16, R20 ;  /* 0x0000001400107213 */ /* 0x000fc60000000000 */
[----:B------:R-:W-:Y:S02]  /*1ef0*/  IMAD R18, R23, R0, RZ ;  /* 0x0000000017127224 */ /* 0x000fe400078e02ff */
[----:B------:R-:W-:Y:S02]  /*1f00*/  IMAD.MOV.U32 R34, RZ, RZ, RZ ;  /* 0x000000ffff227224 */ /* 0x000fe400078e00ff */
[----:B------:R-:W-:Y:S02]  /*1f10*/  IMAD.MOV R4, RZ, RZ, -R4 ;  /* 0x000000ffff047224 */ /* 0x000fe400078e0a04 */
[----:B------:R-:W-:-:S04]  /*1f20*/  IMAD.HI.U32 R18, R35, R18, R34 ;  /* 0x0000001223127227 */ /* 0x000fc800078e0022 */
[----:B------:R-:W-:-:S04]  /*1f30*/  IMAD.HI.U32 R21, R21, R16, RZ ;  /* 0x0000001015157227 */ /* 0x000fc800078e00ff */
[----:B0-----:R-:W-:Y:S01]  /*1f40*/  FADD.FTZ R14, R19, R14 ;  /* 0x0000000e130e7221 */ /* 0x001fe20000010000 */
[----:B------:R-:W-:-:S04]  /*1f50*/  IMAD.HI.U32 R18, R18, R16, RZ ;  /* 0x0000001012127227 */ /* 0x000fc800078e00ff */
[----:B------:R-:W-:Y:S02]  /*1f60*/  IMAD R4, R21, R4, R16 ;  /* 0x0000000415047224 */ /* 0x000fe400078e0210 */
[----:B------:R-:W-:Y:S01]  /*1f70*/  IMAD.MOV R23, RZ, RZ, -R18 ;  /* 0x000000ffff177224 */ /* 0x000fe200078e0a12 */
[----:B------:R-:W0:Y:S02]  /*1f80*/  SHFL.BFLY PT, R19, R14, 0x1, 0x1f ;  /* 0x0c201f000e137f89 */ /* 0x000e2400000e0000 */
[----:B------:R-:W-:Y:S01]  /*1f90*/  ISETP.GT.U32.AND P2, PT, R17, R4, PT ;  /* 0x000000041100720c */ /* 0x000fe20003f44070 */
[----:B------:R-:W-:-:S05]  /*1fa0*/  IMAD R23, R0, R23, R16 ;  /* 0x0000001700177224 */ /* 0x000fca00078e0210 */
[----:B------:R-:W-:-:S07]  /*1fb0*/  ISETP.GT.U32.AND P0, PT, R0, R23, PT ;  /* 0x000000170000720c */ /* 0x000fce0003f04070 */
[----:B------:R-:W-:-:S04]  /*1fc0*/  @!P2 IADD3 R4, PT, PT, R4, -R17, RZ ;  /* 0x800000110404a210 */ /* 0x000fc80007ffe0ff */
[-C--:B------:R-:W-:Y:S02]  /*1fd0*/  ISETP.GE.U32.AND P1, PT, R4, R17.reuse, PT ;  /* 0x000000110400720c */ /* 0x080fe40003f26070 */
[----:B------:R-:W-:Y:S01]  /*1fe0*/  @!P0 IMAD.IADD R23, R23, 0x1, -R0 ;  /* 0x0000000117178824 */ /* 0x000fe200078e0a00 */
[----:B------:R-:W-:Y:S01]  /*1ff0*/  LOP3.LUT R4, R20, R17, RZ, 0x3c, !PT ;  /* 0x0000001114047212 */ /* 0x000fe200078e3cff */
[----:B------:R-:W-:Y:S02]  /*2000*/  @!P2 VIADD R21, R21, 0x1 ;  /* 0x000000011515a836 */ /* 0x000fe40000000000 */
[----:B0-----:R-:W-:Y:S01]  /*2010*/  FADD.FTZ R19, R14, R19 ;  /* 0x000000130e137221 */ /* 0x001fe20000010000 */
[----:B------:R-:W-:Y:S02]  /*2020*/  LOP3.LUT R20, R20, R11, RZ, 0x3c, !PT ;  /* 0x0000000b14147212 */ /* 0x000fe400078e3cff */
[----:B------:R-:W-:Y:S02]  /*2030*/  ISETP.GE.U32.AND P4, PT, R23, R0, PT ;  /* 0x000000001700720c */ /* 0x000fe40003f86070 */
[----:B------:R-:W-:-:S02]  /*2040*/  ISETP.GE.AND P2, PT, R20, RZ, PT ;  /* 0x000000ff1400720c */ /* 0x000fc40003f46270 */
[----:B------:R-:W-:Y:S01]  /*2050*/  @!P0 IADD3 R18, PT, PT, R18, 0x1, RZ ;  /* 0x0000000112128810 */ /* 0x000fe20007ffe0ff */
[----:B------:R-:W-:Y:S01]  /*2060*/  @P1 VIADD R21, R21, 0x1 ;  /* 0x0000000115151836 */ /* 0x000fe20000000000 */
[----:B------:R-:W-:Y:S02]  /*2070*/  FSETP.NE.FTZ.AND P1, PT, R19, RZ, PT ;  /* 0x000000ff1300720b */ /* 0x000fe40003f35000 */
[----:B------:R-:W-:Y:S02]  /*2080*/  ISETP.NE.AND P0, PT, R11, RZ, PT ;  /* 0x000000ff0b00720c */ /* 0x000fe40003f05270 */
[----:B------:R-:W-:Y:S02]  /*2090*/  ISETP.GE.AND P3, PT, R4, RZ, PT ;  /* 0x000000ff0400720c */ /* 0x000fe40003f66270 */
[----:B------:R-:W-:Y:S01]  /*20a0*/  ISETP.NE.AND P5, PT, R5, RZ, PT ;  /* 0x000000ff0500720c */ /* 0x000fe20003fa5270 */
[----:B------:R-:W-:-:S05]  /*20b0*/  @P4 VIADD R18, R18, 0x1 ;  /* 0x0000000112124836 */ /* 0x000fca0000000000 */
[----:B------:R-:W-:Y:S01]  /*20c0*/  @!P2 IADD3 R18, PT, PT, -R18, RZ, RZ ;  /* 0x000000ff1212a210 */ /* 0x000fe20007ffe1ff */
[----:B------:R-:W0:Y:S02]  /*20d0*/  @P1 MUFU.LG2 R0, R19 ;  /* 0x0000001300001308 */ /* 0x000e240000000c00 */
[----:B------:R-:W-:Y:S02]  /*20e0*/  @!P0 LOP3.LUT R18, RZ, R11, RZ, 0x33, !PT ;  /* 0x0000000bff128212 */ /* 0x000fe400078e33ff */
[----:B------:R-:W-:Y:S01]  /*20f0*/  LOP3.LUT P0, RZ, R22, 0x38f, RZ, 0xc0, !PT ;  /* 0x0000038f16ff7812 */ /* 0x000fe2000780c0ff */
[----:B------:R-:W-:Y:S01]  /*2100*/  @!P3 IMAD.MOV R21, RZ, RZ, -R21 ;  /* 0x000000ffff15b224 */ /* 0x000fe200078e0a15 */
[----:B------:R-:W-:Y:S02]  /*2110*/  ISETP.NE.AND P3, PT, R6, RZ, PT ;  /* 0x000000ff0600720c */ /* 0x000fe40003f65270 */
[----:B------:R-:W-:Y:S02]  /*2120*/  @!P5 LOP3.LUT R21, RZ, R17, RZ, 0x33, !PT ;  /* 0x00000011ff15d212 */ /* 0x000fe400078e33ff */
[----:B------:R-:W-:-:S02]  /*2130*/  SEL R17, RZ, 0x1, !P3 ;  /* 0x00000001ff117807 */ /* 0x000fc40005800000 */
[----:B------:R-:W-:Y:S02]  /*2140*/  SHF.R.S32.HI R4, RZ, 0x1f, R5 ;  /* 0x0000001fff047819 */ /* 0x000fe40000011405 */
[----:B------:R-:W-:Y:S02]  /*2150*/  ISETP.LT.U32.AND P2, PT, R24, R21, PT ;  /* 0x000000151800720c */ /* 0x000fe40003f41070 */
[----:B------:R-:W-:Y:S02]  /*2160*/  SHF.R.S32.HI R23, RZ, 0x1f, R21 ;  /* 0x0000001fff177819 */ /* 0x000fe40000011415 */
[----:B------:R-:W-:Y:S01]  /*2170*/  LOP3.LUT R17, R4, R17, RZ, 0xfc, !PT ;  /* 0x0000001104117212 */ /* 0x000fe200078efcff */
[----:B------:R-:W-:Y:S01]  /*2180*/  IMAD R4, R18, UR11, RZ ;  /* 0x0000000b12047c24 */ /* 0x000fe2000f8e02ff */
[----:B------:R-:W-:Y:S01]  /*2190*/  ISETP.LT.AND.EX P2, PT, R25, R23, PT, P2 ;  /* 0x000000171900720c */ /* 0x000fe20003f41320 */
[----:B------:R-:W-:Y:S01]  /*21a0*/  UIMAD UR9, UR4, UR9, URZ ;  /* 0x00000009040972a4 */ /* 0x000fe2000f8e02ff */
[----:B------:R-:W-:Y:S01]  /*21b0*/  BSSY.RECONVERGENT B1, `(.L_x_46) ;  /* 0x000012c000017945 */ /* 0x000fe20003800200 */
[----:B------:R-:W-:Y:S01]  /*21c0*/  IMAD.MOV.U32 R25, RZ, RZ, 0x7f800000 ;  /* 0x7f800000ff197424 */ /* 0x000fe200078e00ff */
[----:B------:R-:W-:Y:S01]  /*21d0*/  SEL R6, R24, R21, P2 ;  /* 0x0000001518067207 */ /* 0x000fe20001000000 */
[----:B------:R-:W-:-:S02]  /*21e0*/  IMAD R4, R17, R4, RZ ;  /* 0x0000000411047224 */ /* 0x000fc400078e02ff */
[----:B0-----:R-:W-:Y:S01]  /*21f0*/  @P1 FFMA.FTZ R25, R0, 0.69314718246459960938, R13 ;  /* 0x3f31721800191823 */ /* 0x001fe2000001000d */
        /* <DEDUP_REMOVED lines=17> */
[----:B------:R-:W-:Y:S02]  /*2310*/  IMAD R11, R36, UR8, R11 ;  /* 0x00000008240b7c24 */ /* 0x000fe4000f8e020b */
[----:B------:R-:W-:Y:S01]  /*2320*/  IMAD R5, R5, UR9, RZ ;  /* 0x0000000905057c24 */ /* 0x000fe2000f8e02ff */
[----:B------:R-:W-:-:S02]  /*2330*/  ISETP.GE.U32.AND.EX P0, PT, R13, RZ, PT, P0 ;  /* 0x000000ff0d00720c */ /* 0x000fc40003f06100 */
        /* <DEDUP_REMOVED lines=10> */
[----:B------:R-:W-:Y:S01]  /*23e0*/  HFMA2 R16, -RZ, RZ, 0, 0 ;  /* 0x00000000ff107431 */ /* 0x000fe200000001ff */
[----:B------:R-:W-:Y:S01]  /*23f0*/  ISETP.NE.U32.AND P0, PT, R36, RZ, PT ;  /* 0x000000ff2400720c */ /* 0x000fe20003f05070 */
[----:B------:R-:W-:-:S05]  /*2400*/  HFMA2 R37, -RZ, RZ, 0, 0 ;  /* 0x00000000ff257431 */ /* 0x000fca00000001ff */
[----:B0-----:R-:W0:Y:S02]  /*2410*/  MUFU.RCP R17, R14 ;  /* 0x0000000e00117308 */ /* 0x001e240000001000 */
[----:B0-----:R-:W-:-:S06]  /*2420*/  IADD3 R17, PT, PT, R17, 0xffffffe, RZ ;  /* 0x0ffffffe11117810 */ /* 0x001fcc0007ffe0ff */
[----:B------:R-:W0:Y:S02]  /*2430*/  F2I.FTZ.U32.TRUNC.NTZ R17, R17 ;  /* 0x0000001100117305 */ /* 0x000e24000021f000 */
[----:B0-----:R-:W-:-:S04]  /*2440*/  IMAD.MOV R11, RZ, RZ, -R17 ;  /* 0x000000ffff0b7224 */ /* 0x001fc800078e0a11 */
        /* <DEDUP_REMOVED lines=14> */
[----:B------:R-:W-:Y:S06]  /*2530*/  BRA `(.L_x_50) ;  /* 0x0000000000207947 */ /* 0x000fec0003800000 */
.L_x_49:
[----:B------:R-:W-:Y:S01]  /*2540*/  IMAD.MOV.U32 R21, RZ, RZ, RZ ;  /* 0x000000ffff157224 */ /* 0x000fe200078e00ff */
[----:B------:R-:W-:Y:S02]  /*2550*/  MOV R20, R36 ;  /* 0x0000002400147202 */ /* 0x000fe40000000f00 */
[----:B------:R-:W-:Y:S02]  /*2560*/  MOV R18, 0x2580 ;  /* 0x0000258000127802 */ /* 0x000fe40000000f00 */
[----:B------:R-:W-:Y:S05]  /*2570*/  CALL.REL.NOINC `($__internal_1_$__cuda_sm20_div_s64) ;  /* 0x0000002000047944 */ /* 0x000fea0003c00000 */
[----:B------:R-:W-:Y:S02]  /*2580*/  IADD3 R11, PT, PT, -R14, RZ, RZ ;  /* 0x000000ff0e0b7210 */ /* 0x000fe40007ffe1ff */
[----:B------:R-:W-:-:S03]  /*2590*/  MOV R37, R13 ;  /* 0x0000000d00257202 */ /* 0x000fc60000000f00 */
[----:B------:R-:W-:Y:S01]  /*25a0*/  IMAD R33, R36, R11, R33 ;  /* 0x0000000b24217224 */ /* 0x000fe200078e0221 */
[----:B------:R-:W-:-:S07]  /*25b0*/  MOV R36, R14 ;  /* 0x0000000e00247202 */ /* 0x000fce0000000f00 */
.L_x_50:
[----:B------:R-:W-:Y:S01]  /*25c0*/  IABS R16, UR14 ;  /* 0x0000000e00107c13 */ /* 0x000fe20008000000 */
[----:B------:R-:W-:Y:S01]  /*25d0*/  IMAD R3, R3, R12, RZ ;  /* 0x0000000c03037224 */ /* 0x000fe200078e02ff */
[----:B------:R-:W-:Y:S01]  /*25e0*/  IABS R13, R33 ;  /* 0x00000021000d7213 */ /* 0x000fe20000000000 */
[----:B------:R-:W-:Y:S01]  /*25f0*/  BSSY.RECONVERGENT B0, `(.L_x_51) ;  /* 0x0000040000007945 */ /* 0x000fe20003800200 */
[----:B------:R-:W0:Y:S01]  /*2600*/  I2F.U32.RP R17, R16 ;  /* 0x0000001000117306 */ /* 0x000e220000209000 */
[----:B------:R-:W-:Y:S01]  /*2610*/  IMAD R3, R9, R2, R3 ;  /* 0x0000000209037224 */ /* 0x000fe200078e0203 */
[----:B------:R-:W-:-:S04]  /*2620*/  LOP3.LUT R2, R33, UR14, RZ, 0x3c, !PT ;  /* 0x0000000e21027c12 */ /* 0x000fc8000f8e3cff */
[----:B------:R-:W-:Y:S02]  /*2630*/  ISETP.GE.AND P0, PT, R2, RZ, PT ;  /* 0x000000ff0200720c */ /* 0x000fe40003f06270 */
[----:B0-----:R-:W0:Y:S02]  /*2640*/  MUFU.RCP R18, R17 ;  /* 0x0000001100127308 */ /* 0x001e240000001000 */
[----:B0-----:R-:W-:-:S06]  /*2650*/  VIADD R18, R18, 0xffffffe ;  /* 0x0ffffffe12127836 */ /* 0x001fcc0000000000 */
[----:B------:R-:W0:Y:S02]  /*2660*/  F2I.FTZ.U32.TRUNC.NTZ R19, R18 ;  /* 0x0000001200137305 */ /* 0x000e24000021f000 */
[----:B0-----:R-:W-:Y:S01]  /*2670*/  IMAD.MOV R11, RZ, RZ, -R19 ;  /* 0x000000ffff0b7224 */ /* 0x001fe200078e0a13 */
[----:B------:R-:W-:-:S03]  /*2680*/  MOV R18, RZ ;  /* 0x000000ff00127202 */ /* 0x000fc60000000f00 */
[----:B------:R-:W-:Y:S01]  /*2690*/  IMAD R14, R11, R16, RZ ;  /* 0x000000100b0e7224 */ /* 0x000fe200078e02ff */
[----:B------:R-:W-:-:S03]  /*26a0*/  IABS R11, UR14 ;  /* 0x0000000e000b7c13 */ /* 0x000fc60008000000 */
[----:B------:R-:W-:-:S04]  /*26b0*/  IMAD.HI.U32 R14, R19, R14, R18 ;  /* 0x0000000e130e7227 */ /* 0x000fc800078e0012 */
[----:B------:R-:W-:Y:S02]  /*26c0*/  IMAD.MOV R11, RZ, RZ, -R11 ;  /* 0x000000ffff0b7224 */ /* 0x000fe400078e0a0b */
        /* <DEDUP_REMOVED lines=18> */
[----:B------:R-:W-:-:S04]  /*27f0*/  @!P1 LOP3.LUT R3, RZ, UR14, RZ, 0x33, !PT ;  /* 0x0000000eff039c12 */ /* 0x000fc8000f8e33ff */
[----:B------:R-:W-:-:S05]  /*2800*/  IADD3 R2, PT, PT, -R3, RZ, RZ ;  /* 0x000000ff03027210 */ /* 0x000fca0007ffe1ff */
        /* <DEDUP_REMOVED lines=23> */
.L_x_52:
[----:B------:R-:W-:Y:S01]  /*2980*/  IMAD.MOV.U32 R33, RZ, RZ, R36 ;  /* 0x000000ffff217224 */ /* 0x000fe200078e0024 */
[----:B------:R-:W-:Y:S01]  /*2990*/  MOV R21, R37 ;  /* 0x0000002500157202 */ /* 0x000fe20000000f00 */
[----:B------:R-:W-:Y:S01]  /*29a0*/  IMAD.MOV.U32 R20, RZ, RZ, R40 ;  /* 0x000000ffff147224 */ /* 0x000fe200078e0028 */
[----:B------:R-:W-:Y:S02]  /*29b0*/  MOV R18, 0x29d0 ;  /* 0x000029d000127802 */ /* 0x000fe40000000f00 */
[----:B------:R-:W-:Y:S05]  /*29c0*/  CALL.REL.NOINC `($__internal_1_$__cuda_sm20_div_s64) ;  /* 0x0000001800f07944 */ /* 0x000fea0003c00000 */
[----:B------:R-:W-:-:S05]  /*29d0*/  IADD3 R37, PT, PT, -R14, RZ, RZ ;  /* 0x000000ff0e257210 */ /* 0x000fca0007ffe1ff */
[----:B------:R-:W-:Y:S02]  /*29e0*/  IMAD R37, R37, R40, R36 ;  /* 0x0000002825257224 */ /* 0x000fe400078e0224 */
.L_x_53:
[----:B------:R-:W-:Y:S05]  /*29f0*/  BSYNC.RECONVERGENT B0 ;  /* 0x0000000000007941 */ /* 0x000fea0003800200 */
.L_x_51:
[-C--:B------:R-:W-:Y:S01]  /*2a00*/  IABS R11, R7.reuse ;  /* 0x00000007000b7213 */ /* 0x080fe20000000000 */
[----:B------:R-:W0:Y:S01]  /*2a10*/  LDC R16, c[0x0][0x3e0] ;  /* 0x0000f800ff107b82 */ /* 0x000e220000000800 */
[----:B------:R-:W-:Y:S01]  /*2a20*/  IABS R13, R12 ;  /* 0x0000000c000d7213 */ /* 0x000fe20000000000 */
[----:B------:R-:W1:Y:S01]  /*2a30*/  LDCU UR15, c[0x0][0x430] ;  /* 0x00008600ff0f77ac */ /* 0x000e620008000800 */
[----:B------:R-:W2:Y:S01]  /*2a40*/  I2F.U32.RP R18, R11 ;  /* 0x0000000b00127306 */ /* 0x000ea20000209000 */
[----:B------:R-:W-:Y:S02]  /*2a50*/  IABS R21, R7 ;  /* 0x0000000700157213 */ /* 0x000fe40000000000 */
[----:B------:R-:W-:Y:S01]  /*2a60*/  IABS R33, R37 ;  /* 0x0000002500217213 */ /* 0x000fe20000000000 */
[----:B------:R-:W3:Y:S02]  /*2a70*/  LDCU UR4, c[0x0][0x434] ;  /* 0x00008680ff0477ac */ /* 0x000ee40008000800 */
[----:B------:R-:W-:-:S02]  /*2a80*/  IMAD.MOV R21, RZ, RZ, -R21 ;  /* 0x000000ffff157224 */ /* 0x000fc400078e0a15 */
[----:B------:R-:W4:Y:S08]  /*2a90*/  I2F.U32.RP R19, R13 ;  /* 0x0000000d00137306 */ /* 0x000f300000209000 */
[----:B--2---:R-:W2:Y:S01]  /*2aa0*/  MUFU.RCP R40, R18 ;  /* 0x0000001200287308 */ /* 0x004ea20000001000 */
[----:B-1----:R-:W-:Y:S01]  /*2ab0*/  USEL UR15, UR15, 0x1, UP1 ;  /* 0x000000010f0f7887 */ /* 0x002fe20008800000 */
[----:B0-----:R-:W-:-:S03]  /*2ac0*/  ISETP.LT.U32.AND P0, PT, R16, 0x1, PT ;  /* 0x000000011000780c */ /* 0x001fc60003f01070 */
[----:B------:R-:W-:-:S03]  /*2ad0*/  USHF.R.S32.HI UR5, URZ, 0x1f, UR15 ;  /* 0x0000001fff057899 */ /* 0x000fc6000801140f */
[----:B----4-:R-:W0:Y:S01]  /*2ae0*/  MUFU.RCP R17, R19 ;  /* 0x0000001300117308 */ /* 0x010e220000001000 */
[----:B------:R-:W-:Y:S01]  /*2af0*/  ISETP.LT.AND.EX P0, PT, R0, RZ, PT, P0 ;  /* 0x000000ff0000720c */ /* 0x000fe20003f01300 */
[----:B---3--:R-:W-:-:S03]  /*2b00*/  UIMAD UR4, UR15, UR4, URZ ;  /* 0x000000040f0472a4 */ /* 0x008fc6000f8e02ff */
[----:B------:R-:W-:Y:S01]  /*2b10*/  SEL R16, R16, 0x1, P0 ;  /* 0x0000000110107807 */ /* 0x000fe20000000000 */
[----:B--2---:R-:W-:Y:S01]  /*2b20*/  VIADD R40, R40, 0xffffffe ;  /* 0x0ffffffe28287836 */ /* 0x004fe20000000000 */
[----:B------:R-:W-:-:S03]  /*2b30*/  IABS R18, R6 ;  /* 0x0000000600127213 */ /* 0x000fc60000000000 */
[----:B------:R-:W1:Y:S01]  /*2b40*/  F2I.FTZ.U32.TRUNC.NTZ R41, R40 ;  /* 0x0000002800297305 */ /* 0x000e62000021f000 */
[----:B0-----:R-:W-:Y:S01]  /*2b50*/  VIADD R34, R17, 0xffffffe ;  /* 0x0ffffffe11227836 */ /* 0x001fe20000000000 */
[----:B------:R-:W-:Y:S02]  /*2b60*/  IABS R17, R16 ;  /* 0x0000001000117213 */ /* 0x000fe40000000000 */
[----:B------:R-:W-:-:S04]  /*2b70*/  IABS R19, R9 ;  /* 0x0000000900137213 */ /* 0x000fc80000000000 */
[----:B------:R-:W0:Y:S01]  /*2b80*/  F2I.FTZ.U32.TRUNC.NTZ R35, R34 ;  /* 0x0000002200237305 */ /* 0x000e22000021f000 */
[----:B-1----:R-:W-:-:S07]  /*2b90*/  IADD3 R24, PT, PT, RZ, -R41, RZ ;  /* 0x80000029ff187210 */ /* 0x002fce0007ffe0ff */
[----:B------:R-:W1:Y:S01]  /*2ba0*/  I2F.U32.RP R38, R17 ;  /* 0x0000001100267306 */ /* 0x000e620000209000 */
[----:B------:R-:W-:Y:S02]  /*2bb0*/  IMAD.MOV.U32 R40, RZ, RZ, RZ ;  /* 0x000000ffff287224 */ /* 0x000fe400078e00ff */
[----:B------:R-:W-:Y:S01]  /*2bc0*/  IMAD R23, R24, R11, RZ ;  /* 0x0000000b18177224 */ /* 0x000fe200078e02ff */
[----:B------:R-:W-:Y:S01]  /*2bd0*/  IABS R24, R14 ;  /* 0x0000000e00187213 */ /* 0x000fe20000000000 */
[----:B0-----:R-:W-:-:S03]  /*2be0*/  IMAD.MOV R36, RZ, RZ, -R35 ;  /* 0x000000ffff247224 */ /* 0x001fc600078e0a23 */
[----:B------:R-:W0:Y:S01]  /*2bf0*/  I2F.U32.RP R0, R19 ;  /* 0x0000001300007306 */ /* 0x000e220000209000 */
[----:B------:R-:W-:Y:S02]  /*2c00*/  IMAD.MOV.U32 R34, RZ, RZ, RZ ;  /* 0x000000ffff227224 */ /* 0x000fe400078e00ff */
[----:B------:R-:W-:Y:S02]  /*2c10*/  IMAD R36, R36, R13, RZ ;  /* 0x0000000d24247224 */ /* 0x000fe400078e02ff */
[----:B------:R-:W-:-:S03]  /*2c20*/  IMAD.HI.U32 R23, R41, R23, R40 ;  /* 0x0000001729177227 */ /* 0x000fc600078e0028 */
[----:B-1----:R-:W1:Y:S01]  /*2c30*/  MUFU.RCP R38, R38 ;  /* 0x0000002600267308 */ /* 0x002e620000001000 */
[----:B------:R-:W-:Y:S01]  /*2c40*/  IMAD.HI.U32 R36, R35, R36, R34 ;  /* 0x0000002423247227 */ /* 0x000fe200078e0022 */
[----:B------:R-:W-:-:S03]  /*2c50*/  IABS R34, R12 ;  /* 0x0000000c00227213 */ /* 0x000fc60000000000 */
[----:B------:R-:W-:Y:S01]  /*2c60*/  IMAD.HI.U32 R23, R23, R24, RZ ;  /* 0x0000001817177227 */ /* 0x000fe200078e00ff */
[----:B------:R-:W-:Y:S02]  /*2c70*/  IADD3 R34, PT, PT, RZ, -R34, RZ ;  /* 0x80000022ff227210 */ /* 0x000fe40007ffe0ff */
[----:B------:R-:W2:Y:S01]  /*2c80*/  I2F.U32.RP R20, R18 ;  /* 0x0000001200147306 */ /* 0x000ea20000209000 */
[----:B------:R-:W-:-:S04]  /*2c90*/  IMAD.HI.U32 R35, R36, R33, RZ ;  /* 0x0000002124237227 */ /* 0x000fc800078e00ff */
[----:B------:R-:W-:Y:S01]  /*2ca0*/  IMAD R24, R23, R21, R24 ;  /* 0x0000001517187224 */ /* 0x000fe200078e0218 */
[----:B------:R-:W-:Y:S01]  /*2cb0*/  LOP3.LUT R21, R14, R7, RZ, 0x3c, !PT ;  /* 0x000000070e157212 */ /* 0x000fe200078e3cff */
[----:B------:R-:W-:Y:S01]  /*2cc0*/  IMAD R34, R35, R34, R33 ;  /* 0x0000002223227224 */ /* 0x000fe200078e0221 */
[----:B0-----:R-:W0:Y:S01]  /*2cd0*/  MUFU.RCP R0, R0 ;  /* 0x0000000000007308 */ /* 0x001e220000001000 */
[----:B-1----:R-:W-:Y:S01]  /*2ce0*/  VIADD R38, R38, 0xffffffe ;  /* 0x0ffffffe26267836 */ /* 0x002fe20000000000 */
[----:B------:R-:W-:Y:S02]  /*2cf0*/  ISETP.GT.U32.AND P1, PT, R11, R24, PT ;  /* 0x000000180b00720c */ /* 0x000fe40003f24070 */
[----:B------:R-:W-:Y:S02]  /*2d00*/  ISETP.GT.U32.AND P3, PT, R13, R34, PT ;  /* 0x000000220d00720c */ /* 0x000fe40003f64070 */
[----:B------:R-:W-:Y:S02]  /*2d10*/  ISETP.GE.AND P0, PT, R21, RZ, PT ;  /* 0x000000ff1500720c */ /* 0x000fe40003f06270 */
[----:B--2---:R-:W1:Y:S01]  /*2d20*/  MUFU.RCP R20, R20 ;  /* 0x0000001400147308 */ /* 0x004e620000001000 */
[----:B------:R-:W-:-:S04]  /*2d30*/  LOP3.LUT R33, R37, R12, RZ, 0x3c, !PT ;  /* 0x0000000c25217212 */ /* 0x000fc800078e3cff */
[----:B------:R-:W-:Y:S02]  /*2d40*/  ISETP.GE.AND P2, PT, R33, RZ, PT ;  /* 0x000000ff2100720c */ /* 0x000fe40003f46270 */
[----:B------:R-:W-:Y:S01]  /*2d50*/  @!P1 IMAD.IADD R24, R24, 0x1, -R11 ;  /* 0x0000000118189824 */ /* 0x000fe200078e0a0b */
[----:B------:R-:W2:Y:S01]  /*2d60*/  F2I.FTZ.U32.TRUNC.NTZ R39, R38 ;  /* 0x0000002600277305 */ /* 0x000ea2000021f000 */
[----:B0-----:R-:W-:Y:S01]  /*2d70*/  VIADD R40, R0, 0xffffffe ;  /* 0x0ffffffe00287836 */ /* 0x001fe20000000000 */
[----:B------:R-:W-:Y:S01]  /*2d80*/  @!P3 IADD3 R34, PT, PT, R34, -R13, RZ ;  /* 0x8000000d2222b210 */ /* 0x000fe20007ffe0ff */
[----:B------:R-:W-:Y:S01]  /*2d90*/  @!P3 VIADD R35, R35, 0x1 ;  /* 0x000000012323b836 */ /* 0x000fe20000000000 */
[----:B------:R-:W-:Y:S01]  /*2da0*/  ISETP.GE.U32.AND P4, PT, R24, R11, PT ;  /* 0x0000000b1800720c */ /* 0x000fe20003f86070 */
[----:B------:R-:W-:Y:S01]  /*2db0*/  @!P1 VIADD R23, R23, 0x1 ;  /* 0x0000000117179836 */ /* 0x000fe20000000000 */
[----:B------:R-:W-:Y:S02]  /*2dc0*/  ISETP.GE.U32.AND P5, PT, R34, R13, PT ;  /* 0x0000000d2200720c */ /* 0x000fe40003fa6070 */
[----:B------:R0:W3:Y:S01]  /*2dd0*/  F2I.FTZ.U32.TRUNC.NTZ R41, R40 ;  /* 0x0000002800297305 */ /* 0x0000e2000021f000 */
[----:B-1----:R-:W-:-:S02]  /*2de0*/  IADD3 R21, PT, PT, R20, 0xffffffe, RZ ;  /* 0x0ffffffe14157810 */ /* 0x002fc40007ffe0ff */
[----:B------:R-:W-:Y:S02]  /*2df0*/  ISETP.NE.AND P3, PT, R12, RZ, PT ;  /* 0x000000ff0c00720c */ /* 0x000fe40003f65270 */
[----:B------:R-:W-:Y:S01]  /*2e00*/  IABS R20, R16 ;  /* 0x0000001000147213 */ /* 0x000fe20000000000 */
[----:B--2---:R-:W-:Y:S02]  /*2e10*/  IMAD.MOV R0, RZ, RZ, -R39 ;  /* 0x000000ffff007224 */ /* 0x004fe400078e0a27 */
[----:B------:R-:W1:Y:S01]  /*2e20*/  F2I.FTZ.U32.TRUNC.NTZ R21, R21 ;  /* 0x0000001500157305 */ /* 0x000e62000021f000 */
[----:B------:R-:W-:Y:S01]  /*2e30*/  IMAD.MOV.U32 R38, RZ, RZ, RZ ;  /* 0x000000ffff267224 */ /* 0x000fe200078e00ff */
[----:B------:R-:W-:Y:S01]  /*2e40*/  ISETP.NE.AND P1, PT, R7, RZ, PT ;  /* 0x000000ff0700720c */ /* 0x000fe20003f25270 */
[----:B------:R-:W-:Y:S01]  /*2e50*/  IMAD R33, R0, R17, RZ ;  /* 0x0000001100217224 */ /* 0x000fe200078e02ff */
[----:B------:R-:W-:Y:S01]  /*2e60*/  IABS R0, R3 ;  /* 0x0000000300007213 */ /* 0x000fe20000000000 */
[----:B------:R-:W-:Y:S01]  /*2e70*/  IMAD.MOV R20, RZ, RZ, -R20 ;  /* 0x000000ffff147224 */ /* 0x000fe200078e0a14 */
[----:B------:R-:W-:Y:S01]  /*2e80*/  @P5 IADD3 R35, PT, PT, R35, 0x1, RZ ;  /* 0x0000000123235810 */ /* 0x000fe20007ffe0ff */
[----:B0-----:R-:W-:-:S02]  /*2e90*/  HFMA2 R40, -RZ, RZ, 0, 0 ;  /* 0x00000000ff287431 */ /* 0x001fc400000001ff */
[----:B------:R-:W-:Y:S01]  /*2ea0*/  IMAD.HI.U32 R33, R39, R33, R38 ;  /* 0x0000002127217227 */ /* 0x000fe200078e0026 */
[----:B------:R-:W-:-:S03]  /*2eb0*/  IABS R11, R6 ;  /* 0x00000006000b7213 */ /* 0x000fc60000000000 */
[----:B---3--:R-:W-:Y:S02]  /*2ec0*/  IMAD.MOV R13, RZ, RZ, -R41 ;  /* 0x000000ffff0d7224 */ /* 0x008fe400078e0a29 */
[----:B------:R-:W-:-:S04]  /*2ed0*/  IMAD.HI.U32 R33, R33, R0, RZ ;  /* 0x0000000021217227 */ /* 0x000fc800078e00ff */
[----:B------:R-:W-:Y:S02]  /*2ee0*/  IMAD R13, R13, R19, RZ ;  /* 0x000000130d0d7224 */ /* 0x000fe400078e02ff */
[----:B------:R-:W-:Y:S02]  /*2ef0*/  @P4 VIADD R23, R23, 0x1 ;  /* 0x0000000117174836 */ /* 0x000fe40000000000 */
[----:B------:R-:W-:Y:S01]  /*2f00*/  IMAD.HI.U32 R40, R41, R13, R40 ;  /* 0x0000000d29287227 */ /* 0x000fe200078e0028 */
[----:B-1----:R-:W-:Y:S02]  /*2f10*/  IADD3 R41, PT, PT, RZ, -R21, RZ ;  /* 0x80000015ff297210 */ /* 0x002fe40007ffe0ff */
[----:B------:R-:W-:Y:S01]  /*2f20*/  IABS R13, R9 ;  /* 0x00000009000d7213 */ /* 0x000fe20000000000 */
[----:B------:R-:W-:Y:S02]  /*2f30*/  IMAD R0, R33, R20, R0 ;  /* 0x0000001421007224 */ /* 0x000fe400078e0200 */
[----:B------:R-:W-:-:S02]  /*2f40*/  IMAD.MOV.U32 R39, RZ, RZ, R23 ;  /* 0x000000ffff277224 */ /* 0x000fc400078e0017 */
[----:B------:R-:W-:Y:S01]  /*2f50*/  @!P2 IMAD.MOV R35, RZ, RZ, -R35 ;  /* 0x000000ffff23a224 */ /* 0x000fe200078e0a23 */
[----:B------:R-:W-:Y:S01]  /*2f60*/  @!P3 LOP3.LUT R35, RZ, R12, RZ, 0x33, !PT ;  /* 0x0000000cff23b212 */ /* 0x000fe200078e33ff */
[----:B------:R-:W-:Y:S01]  /*2f70*/  IMAD R41, R41, R18, RZ ;  /* 0x0000001229297224 */ /* 0x000fe200078e02ff */
[----:B------:R-:W-:Y:S01]  /*2f80*/  @!P0 IADD3 R39, PT, PT, -R39, RZ, RZ ;  /* 0x000000ff27278210 */ /* 0x000fe20007ffe1ff */
[----:B------:R-:W-:Y:S01]  /*2f90*/  IMAD.MOV.U32 R20, RZ, RZ, RZ ;  /* 0x000000ffff147224 */ /* 0x000fe200078e00ff */
[----:B------:R-:W-:Y:S01]  /*2fa0*/  ISETP.GT.U32.AND P4, PT, R17, R0, PT ;  /* 0x000000001100720c */ /* 0x000fe20003f84070 */
[----:B------:R-:W-:Y:S01]  /*2fb0*/  IMAD.MOV R23, RZ, RZ, -R13 ;  /* 0x000000ffff177224 */ /* 0x000fe200078e0a0d */
[----:B------:R-:W-:Y:S01]  /*2fc0*/  @!P1 LOP3.LUT R39, RZ, R7, RZ, 0x33, !PT ;  /* 0x00000007ff279212 */ /* 0x000fe200078e33ff */
[----:B------:R-:W-:Y:S01]  /*2fd0*/  IMAD.HI.U32 R41, R21, R41, R20 ;  /* 0x0000002915297227 */ /* 0x000fe200078e0014 */
[----:B------:R-:W-:Y:S02]  /*2fe0*/  IABS R24, R35 ;  /* 0x0000002300187213 */ /* 0x000fe40000000000 */
[----:B------:R-:W-:Y:S01]  /*2ff0*/  IABS R13, R39 ;  /* 0x00000027000d7213 */ /* 0x000fe20000000000 */
[----:B------:R-:W-:-:S02]  /*3000*/  IMAD.MOV R11, RZ, RZ, -R11 ;  /* 0x000000ffff0b7224 */ /* 0x000fc400078e0a0b */
[----:B------:R-:W-:-:S04]  /*3010*/  IMAD.HI.U32 R40, R40, R24, RZ ;  /* 0x0000001828287227 */ /* 0x000fc800078e00ff */
[----:B------:R-:W-:Y:S01]  /*3020*/  IMAD.HI.U32 R20, R41, R13, RZ ;  /* 0x0000000d29147227 */ /* 0x000fe200078e00ff */
[----:B------:R-:W-:-:S03]  /*3030*/  @!P4 IADD3 R0, PT, PT, R0, -R17, RZ ;  /* 0x800000110000c210 */ /* 0x000fc60007ffe0ff */
[----:B------:R-:W-:Y:S01]  /*3040*/  IMAD R24, R40, R23, R24 ;  /* 0x0000001728187224 */ /* 0x000fe200078e0218 */
[----:B------:R-:W-:Y:S01]  /*3050*/  ISETP.GE.U32.AND P2, PT, R0, R17, PT ;  /* 0x000000110000720c */ /* 0x000fe20003f46070 */
[----:B------:R-:W-:Y:S01]  /*3060*/  IMAD R11, R20, R11, R13 ;  /* 0x0000000b140b7224 */ /* 0x000fe200078e020d */
[----:B------:R-:W-:Y:S01]  /*3070*/  LOP3.LUT R0, R3, R16, RZ, 0x3c, !PT ;  /* 0x0000001003007212 */ /* 0x000fe200078e3cff */
[----:B------:R-:W-:Y:S01]  /*3080*/  @!P4 VIADD R33, R33, 0x1 ;  /* 0x000000012121c836 */ /* 0x000fe20000000000 */
[----:B------:R-:W-:Y:S02]  /*3090*/  ISETP.GT.U32.AND P3, PT, R19, R24, PT ;  /* 0x000000181300720c */ /* 0x000fe40003f64070 */
[----:B------:R-:W-:Y:S02]  /*30a0*/  ISETP.GT.U32.AND P1, PT, R18, R11, PT ;  /* 0x0000000b1200720c */ /* 0x000fe40003f24070 */
[----:B------:R-:W-:Y:S01]  /*30b0*/  ISETP.GE.AND P0, PT, R0, RZ, PT ;  /* 0x000000ff0000720c */ /* 0x000fe20003f06270 */
[----:B------:R-:W-:Y:S01]  /*30c0*/  IMAD.MOV R0, RZ, RZ, -R35 ;  /* 0x000000ffff007224 */ /* 0x000fe200078e0a23 */
[----:B------:R-:W-:-:S02]  /*30d0*/  ISETP.NE.AND P4, PT, R16, RZ, PT ;  /* 0x000000ff1000720c */ /* 0x000fc40003f85270 */
[----:B------:R-:W-:Y:S01]  /*30e0*/  LOP3.LUT R13, R35, R9, RZ, 0x3c, !PT ;  /* 0x00000009230d7212 */ /* 0x000fe200078e3cff */
[----:B------:R-:W-:Y:S01]  /*30f0*/  IMAD R0, R12, R0, R37 ;  /* 0x000000000c007224 */ /* 0x000fe200078e0225 */
[----:B------:R-:W-:Y:S02]  /*3100*/  @P2 IADD3 R33, PT, PT, R33, 0x1, RZ ;  /* 0x0000000121212810 */ /* 0x000fe40007ffe0ff */
[----:B------:R-:W-:Y:S01]  /*3110*/  LOP3.LUT R12, R39, R6, RZ, 0x3c, !PT ;  /* 0x00000006270c7212 */ /* 0x000fe200078e3cff */
[----:B------:R-:W-:Y:S01]  /*3120*/  @!P3 IMAD.IADD R24, R24, 0x1, -R19 ;  /* 0x000000011818b824 */ /* 0x000fe200078e0a13 */
[----:B------:R-:W-:Y:S01]  /*3130*/  ISETP.GE.AND P2, PT, R13, RZ, PT ;  /* 0x000000ff0d00720c */ /* 0x000fe20003f46270 */
[----:B------:R-:W-:Y:S02]  /*3140*/  @!P1 IMAD.IADD R11, R11, 0x1, -R18 ;  /* 0x000000010b0b9824 */ /* 0x000fe400078e0a12 */
[----:B------:R-:W-:Y:S01]  /*3150*/  @!P0 IADD3 R33, PT, PT, -R33, RZ, RZ ;  /* 0x000000ff21218210 */ /* 0x000fe20007ffe1ff */
[----:B------:R-:W-:Y:S01]  /*3160*/  @!P3 VIADD R40, R40, 0x1 ;  /* 0x000000012828b836 */ /* 0x000fe20000000000 */
[----:B------:R-:W-:Y:S01]  /*3170*/  ISETP.GE.U32.AND P6, PT, R24, R19, PT ;  /* 0x000000131800720c */ /* 0x000fe20003fc6070 */
[----:B------:R-:W-:Y:S01]  /*3180*/  @!P1 VIADD R20, R20, 0x1 ;  /* 0x0000000114149836 */ /* 0x000fe20000000000 */
[----:B------:R-:W-:-:S02]  /*3190*/  @!P4 LOP3.LUT R33, RZ, R16, RZ, 0x33, !PT ;  /* 0x00000010ff21c212 */ /* 0x000fc400078e33ff */
[----:B------:R-:W-:Y:S01]  /*31a0*/  ISETP.GE.U32.AND P5, PT, R11, R18, PT ;  /* 0x000000120b00720c */ /* 0x000fe20003fa6070 */
[----:B------:R-:W-:Y:S01]  /*31b0*/  IMAD.WIDE R18, R0, UR4, RZ ;  /* 0x0000000400127c25 */ /* 0x000fe2000f8e02ff */
[----:B------:R-:W-:Y:S02]  /*31c0*/  ISETP.NE.AND P4, PT, R9, RZ, PT ;  /* 0x000000ff0900720c */ /* 0x000fe40003f85270 */
[----:B------:R-:W-:Y:S01]  /*31d0*/  ISETP.GE.AND P0, PT, R12, RZ, PT ;  /* 0x000000ff0c00720c */ /* 0x000fe20003f06270 */
[C---:B------:R-:W-:Y:S01]  /*31e0*/  IMAD.WIDE R12, R33.reuse, UR11, RZ ;  /* 0x0000000b210c7c25 */ /* 0x040fe2000f8e02ff */
[----:B------:R-:W-:Y:S02]  /*31f0*/  ISETP.NE.AND P3, PT, R6, RZ, PT ;  /* 0x000000ff0600720c */ /* 0x000fe40003f65270 */
[----:B------:R-:W-:Y:S01]  /*3200*/  IADD3 R33, PT, PT, -R33, RZ, RZ ;  /* 0x000000ff21217210 */ /* 0x000fe20007ffe1ff */
[----:B------:R-:W-:Y:S01]  /*3210*/  @P6 VIADD R40, R40, 0x1 ;  /* 0x0000000128286836 */ /* 0x000fe20000000000 */
[----:B------:R-:W-:Y:S01]  /*3220*/  IADD3 R11, PT, PT, -R39, RZ, RZ ;  /* 0x000000ff270b7210 */ /* 0x000fe20007ffe1ff */
[----:B------:R-:W-:Y:S01]  /*3230*/  IMAD.WIDE.U32 R12, R2, UR15, R12 ;  /* 0x0000000f020c7c25 */ /* 0x000fe2000f8e000c */
[----:B------:R-:W-:-:S03]  /*3240*/  UIMAD UR15, UR10, UR15, URZ ;  /* 0x0000000f0a0f72a4 */ /* 0x000fc6000f8e02ff */
[----:B------:R-:W-:Y:S02]  /*3250*/  @P5 VIADD R20, R20, 0x1 ;  /* 0x0000000114145836 */ /* 0x000fe40000000000 */
[----:B------:R-:W-:Y:S01]  /*3260*/  IMAD R13, R2, UR5, R13 ;  /* 0x00000005020d7c24 */ /* 0x000fe2000f8e020d */
[----:B------:R-:W0:Y:S01]  /*3270*/  LDCU.64 UR4, c[0x0][0x420] ;  /* 0x00008400ff0477ac */ /* 0x000e220008000a00 */
[----:B------:R-:W-:Y:S01]  /*3280*/  @!P2 IMAD.MOV R40, RZ, RZ, -R40 ;  /* 0x000000ffff28a224 */ /* 0x000fe200078e0a28 */
[----:B------:R-:W-:Y:S01]  /*3290*/  @!P4 LOP3.LUT R40, RZ, R9, RZ, 0x33, !PT ;  /* 0x00000009ff28c212 */ /* 0x000fe200078e33ff */
[----:B------:R-:W-:Y:S02]  /*32a0*/  IMAD R33, R16, R33, R3 ;  /* 0x0000002110217224 */ /* 0x000fe400078e0203 */
[----:B------:R-:W-:Y:S01]  /*32b0*/  @!P0 IMAD.MOV R20, RZ, RZ, -R20 ;  /* 0x000000ffff148224 */ /* 0x000fe200078e0a14 */
[----:B------:R-:W-:Y:S01]  /*32c0*/  @!P3 LOP3.LUT R20, RZ, R6, RZ, 0x33, !PT ;  /* 0x00000006ff14b212 */ /* 0x000fe200078e33ff */
[----:B------:R-:W-:Y:S01]  /*32d0*/  IMAD.WIDE R16, R33, UR9, R12 ;  /* 0x0000000921107c25 */ /* 0x000fe2000f8e020c */
[----:B------:R-:W-:-:S03]  /*32e0*/  IADD3 R12, PT, PT, -R40, RZ, RZ ;  /* 0x000000ff280c7210 */ /* 0x000fc60007ffe1ff */
[----:B------:R-:W-:Y:S02]  /*32f0*/  IMAD.MOV R2, RZ, RZ, -R20 ;  /* 0x000000ffff027224 */ /* 0x000fe400078e0a14 */
[----:B------:R-:W-:-:S04]  /*3300*/  IMAD.WIDE R40, R40, R8, RZ ;  /* 0x0000000828287225 */ /* 0x000fc800078e02ff */
[----:B------:R-:W-:Y:S01]  /*3310*/  IMAD R11, R7, R11, R14 ;  /* 0x0000000b070b7224 */ /* 0x000fe200078e020e */
[----:B------:R-:W-:Y:S01]  /*3320*/  IADD3 R0, P1, P0, R40, R16, R18 ;  /* 0x0000001028007210 */ /* 0x000fe2000783e012 */
[----:B------:R-:W-:Y:S02]  /*3330*/  IMAD R12, R9, R12, R35 ;  /* 0x0000000c090c7224 */ /* 0x000fe400078e0223 */
[----:B------:R-:W-:Y:S01]  /*3340*/  IMAD R3, R10, UR9, RZ ;  /* 0x000000090a037c24 */ /* 0x000fe2000f8e02ff */
[----:B------:R-:W-:Y:S01]  /*3350*/  IADD3.X R17, PT, PT, R41, R17, R19, P1, P0 ;  /* 0x0000001129117210 */ /* 0x000fe20000fe0413 */
[----:B------:R-:W-:Y:S02]  /*3360*/  IMAD R2, R6, R2, R39 ;  /* 0x0000000206027224 */ /* 0x000fe400078e0227 */
[----:B------:R-:W-:-:S04]  /*3370*/  IMAD.WIDE R6, R11, UR15, RZ ;  /* 0x0000000f0b067c25 */ /* 0x000fc8000f8e02ff */
[----:B------:R-:W-:-:S04]  /*3380*/  IMAD.WIDE R12, R12, R3, RZ ;  /* 0x000000030c0c7225 */ /* 0x000fc800078e02ff */
        /* <DEDUP_REMOVED lines=10> */
.L_x_48:
[----:B------:R-:W0:Y:S01]  /*3430*/  LDC.64 R2, c[0x0][0x420] ;  /* 0x00010800ff027b82 */ /* 0x000e220000000a00 */
[----:B------:R-:W-:-:S05]  /*3440*/  IADD3 R0, PT, PT, R15, UR6, RZ ;  /* 0x000000060f007c10 */ /* 0x000fca000fffe0ff */
[----:B0-----:R-:W-:-:S05]  /*3450*/  IMAD.WIDE.U32 R2, R0, 0x4, R2 ;  /* 0x0000000400027825 */ /* 0x001fca00078e0002 */
[----:B------:R1:W-:Y:S02]  /*3460*/  STG.E desc[UR12][R2.64], R25 ;  /* 0x0000001902007986 */ /* 0x0003e4000c10190c */
.L_x_47:
[----:B------:R-:W-:Y:S05]  /*3470*/  BSYNC.RECONVERGENT B1 ;  /* 0x0000000000017941 */ /* 0x000fea0003800200 */
.L_x_46:
[----:B------:R-:W2:Y:S01]  /*3480*/  LDCU UR9, c[0x0][0x534] ;  /* 0x0000a680ff0977ac */ /* 0x000ea20008000800 */
[----:B------:R-:W-:Y:S01]  /*3490*/  LOP3.LUT R0, R31, 0x10, RZ, 0xfc, !PT ;  /* 0x000000101f007812 */ /* 0x000fe200078efcff */
[----:B------:R-:W-:Y:S01]  /*34a0*/  IMAD R34, R15, 0x30, R31 ;  /* 0x000000300f227824 */ /* 0x000fe200078e021f */
[----:B01----:R-:W-:Y:S01]  /*34b0*/  CS2R R2, SRZ ;  /* 0x0000000000027805 */ /* 0x003fe2000001ff00 */
[----:B------:R-:W0:Y:S01]  /*34c0*/  LDCU UR8, c[0x0][0x44c] ;  /* 0x00008980ff0877ac */ /* 0x000e220008000800 */
[----:B------:R-:W-:Y:S01]  /*34d0*/  CS2R R10, SRZ ;  /* 0x00000000000a7805 */ /* 0x000fe2000001ff00 */
[----:B------:R-:W-:Y:S01]  /*34e0*/  IMAD.MOV.U32 R13, RZ, RZ, RZ ;  /* 0x000000ffff0d7224 */ /* 0x000fe200078e00ff */
[----:B--2---:R-:W-:Y:S01]  /*34f0*/  ISETP.GE.AND P2, PT, R0, UR9, PT ;  /* 0x0000000900007c0c */ /* 0x004fe2000bf46270 */
[----:B------:R-:W-:Y:S01]  /*3500*/  UISETP.GE.AND UP0, UPT, UR9, 0x1, UPT ;  /* 0x000000010900788c */ /* 0x000fe2000bf06270 */
[C---:B------:R-:W-:Y:S02]  /*3510*/  LOP3.LUT R0, R31.reuse, 0x20, RZ, 0xfc, !PT ;  /* 0x000000201f007812 */ /* 0x040fe400078efcff */
[----:B------:R-:W-:Y:S01]  /*3520*/  ISETP.GE.AND P3, PT, R31, UR9, PT ;  /* 0x000000091f007c0c */ /* 0x000fe2000bf66270 */
[----:B0-----:R-:W-:Y:S01]  /*3530*/  UIMAD UR4, UR6, UR8, URZ ;  /* 0x00000008060472a4 */ /* 0x001fe2000f8e02ff */
[----:B------:R-:W-:-:S02]  /*3540*/  ISETP.GE.AND P1, PT, R0, UR9, PT ;  /* 0x0000000900007c0c */ /* 0x000fc4000bf26270 */
[----:B------:R-:W-:Y:S01]  /*3550*/  LOP3.LUT R0, R31, 0x30, RZ, 0xfc, !PT ;  /* 0x000000301f007812 */ /* 0x000fe200078efcff */
[C---:B------:R-:W-:Y:S01]  /*3560*/  IMAD.SHL.U32 R31, R22.reuse, 0x4, RZ ;  /* 0x00000004161f7824 */ /* 0x040fe200078e00ff */
[----:B------:R-:W-:Y:S01]  /*3570*/  ISETP.GT.U32.OR P3, PT, R22, 0x7f, P3 ;  /* 0x0000007f1600780c */ /* 0x000fe20001f64470 */
[----:B------:R-:W-:Y:S01]  /*3580*/  IMAD.U32 R12, RZ, RZ, UR4 ;  /* 0x00000004ff0c7e24 */ /* 0x000fe2000f8e00ff */
[----:B------:R-:W-:Y:S02]  /*3590*/  ISETP.GE.AND P0, PT, R0, UR9, PT ;  /* 0x0000000900007c0c */ /* 0x000fe4000bf06270 */
[C---:B------:R-:W-:Y:S02]  /*35a0*/  ISETP.GT.U32.OR P2, PT, R22.reuse, 0x7f, P2 ;  /* 0x0000007f1600780c */ /* 0x040fe40001744470 */
[C---:B------:R-:W-:Y:S02]  /*35b0*/  ISETP.GT.U32.OR P1, PT, R22.reuse, 0x7f, P1 ;  /* 0x0000007f1600780c */ /* 0x040fe40000f24470 */
[----:B------:R-:W-:-:S02]  /*35c0*/  ISETP.GT.U32.OR P0, PT, R22, 0x7f, P0 ;  /* 0x0000007f1600780c */ /* 0x000fc40000704470 */
[----:B------:R-:W-:-:S03]  /*35d0*/  LOP3.LUT R31, R31, 0x3c, RZ, 0xc0, !PT ;  /* 0x0000003c1f1f7812 */ /* 0x000fc600078ec0ff */
[----:B------:R-:W-:-:S04]  /*35e0*/  @!P3 FADD.FTZ R0, -R25, R32 ;  /* 0x000000201900b221 */ /* 0x000fc80000010100 */
[C---:B------:R-:W-:Y:S01]  /*35f0*/  @!P2 FADD.FTZ R27, -R25.reuse, R27 ;  /* 0x0000001b191ba221 */ /* 0x040fe20000010100 */
[----:B------:R-:W-:Y:S01]  /*3600*/  @!P3 FMUL.FTZ R0, R0, 1.4426950216293334961 ;  /* 0x3fb8aa3b0000b820 */ /* 0x000fe20000410000 */
[C---:B------:R-:W-:Y:S02]  /*3610*/  @!P1 FADD.FTZ R30, -R25.reuse, R30 ;  /* 0x0000001e191e9221 */ /* 0x040fe40000010100 */
[----:B------:R-:W-:Y:S01]  /*3620*/  @!P0 FADD.FTZ R25, -R25, R26 ;  /* 0x0000001a19198221 */ /* 0x000fe20000010100 */
[----:B------:R-:W-:Y:S01]  /*3630*/  @!P2 FMUL.FTZ R27, R27, 1.4426950216293334961 ;  /* 0x3fb8aa3b1b1ba820 */ /* 0x000fe20000410000 */
[----:B------:R-:W-:Y:S01]  /*3640*/  @!P1 FMUL.FTZ R30, R30, 1.4426950216293334961 ;  /* 0x3fb8aa3b1e1e9820 */ /* 0x000fe20000410000 */
[----:B------:R-:W0:Y:S01]  /*3650*/  @!P3 MUFU.EX2 R4, R0 ;  /* 0x000000000004b308 */ /* 0x000e220000000800 */
[----:B------:R-:W-:-:S07]  /*3660*/  @!P0 FMUL.FTZ R8, R25, 1.4426950216293334961 ;  /* 0x3fb8aa3b19088820 */ /* 0x000fce0000410000 */
[----:B------:R-:W1:Y:S08]  /*3670*/  @!P2 MUFU.EX2 R6, R27 ;  /* 0x0000001b0006a308 */ /* 0x000e700000000800 */
[----:B------:R-:W2:Y:S01]  /*3680*/  @!P1 MUFU.EX2 R30, R30 ;  /* 0x0000001e001e9308 */ /* 0x000ea20000000800 */
[----:B0-----:R0:W-:Y:S01]  /*3690*/  @!P3 STS [R29], R4 ;  /* 0x000000041d00b388 */ /* 0x0011e20000000800 */
[----:B------:R-:W-:-:S06]  /*36a0*/  IMAD.MOV.U32 R0, RZ, RZ, RZ ;  /* 0x000000ffff007224 */ /* 0x000fcc00078e00ff */
[----:B------:R-:W3:Y:S01]  /*36b0*/  @!P0 MUFU.EX2 R8, R8 ;  /* 0x0000000800088308 */ /* 0x000ee20000000800 */
[----:B-1----:R1:W-:Y:S04]  /*36c0*/  @!P2 STS [R29+0x240], R6 ;  /* 0x000240061d00a388 */ /* 0x0023e80000000800 */
[----:B--2---:R2:W-:Y:S04]  /*36d0*/  @!P1 STS [R29+0x480], R30 ;  /* 0x0004801e1d009388 */ /* 0x0045e80000000800 */
[----:B---3--:R3:W-:Y:S01]  /*36e0*/  @!P0 STS [R29+0x6c0], R8 ;  /* 0x0006c0081d008388 */ /* 0x0087e20000000800 */
[----:B------:R-:W-:Y:S01]  /*36f0*/  BAR.SYNC.DEFER_BLOCKING 0x0 ;  /* 0x0000000000007b1d */ /* 0x000fe20000010000 */
[----:B------:R-:W-:-:S02]  /*3700*/  LEA R34, P0, R34, UR4, 0x2 ;  /* 0x0000000422227c11 */ /* 0x000fc4000f8010ff */
[----:B0-----:R-:W-:Y:S02]  /*3710*/  CS2R R4, SRZ ;  /* 0x0000000000047805 */ /* 0x001fe4000001ff00 */
[----:B-1----:R-:W-:Y:S02]  /*3720*/  CS2R R6, SRZ ;  /* 0x0000000000067805 */ /* 0x002fe4000001ff00 */
[----:B------:R-:W-:Y:S02]  /*3730*/  LEA.HI.X.SX32 R35, R12, RZ, 0x1, P0 ;  /* 0x000000ff0c237211 */ /* 0x000fe400000f0eff */
[C---:B--2---:R-:W-:Y:S02]  /*3740*/  LOP3.LUT R30, R31.reuse, 0x40, RZ, 0xfc, !PT ;  /* 0x000000401f1e7812 */ /* 0x044fe400078efcff */
[----:B---3--:R-:W-:Y:S02]  /*3750*/  CS2R R8, SRZ ;  /* 0x0000000000087805 */ /* 0x008fe4000001ff00 */
[----:B------:R-:W-:Y:S01]  /*3760*/  LOP3.LUT R29, R31, 0x80, RZ, 0xfc, !PT ;  /* 0x000000801f1d7812 */ /* 0x000fe200078efcff */
        /* <DEDUP_REMOVED lines=16> */
[----:B------:R-:W-:Y:S01]  /*3870*/  IMAD.MOV.U32 R0, RZ, RZ, RZ ;  /* 0x000000ffff007224 */ /* 0x000fe200078e00ff */
[----:B------:R-:W-:Y:S01]  /*3880*/  CS2R R2, SRZ ;  /* 0x0000000000027805 */ /* 0x000fe2000001ff00 */
[----:B------:R-:W-:Y:S01]  /*3890*/  IMAD.MOV.U32 R14, RZ, RZ, R28 ;  /* 0x000000ffff0e7224 */ /* 0x000fe200078e001c */
[----:B------:R-:W-:Y:S01]  /*38a0*/  ULOP3.LUT UR9, UR9, 0x7ffffffe, URZ, 0xc0, !UPT ;  /* 0x7ffffffe09097892 */ /* 0x000fe2000f8ec0ff */
[----:B------:R-:W-:Y:S01]  /*38b0*/  CS2R R4, SRZ ;  /* 0x0000000000047805 */ /* 0x000fe2000001ff00 */
[----:B------:R-:W-:Y:S01]  /*38c0*/  UIADD3 UR5, UPT, UPT, UR7, -UR6, URZ ;  /* 0x8000000607057290 */ /* 0x000fe2000fffe0ff */
[----:B------:R-:W-:Y:S01]  /*38d0*/  CS2R R6, SRZ ;  /* 0x0000000000067805 */ /* 0x000fe2000001ff00 */
[----:B------:R-:W-:Y:S01]  /*38e0*/  UIMAD UR14, UR7, UR8, URZ ;  /* 0x00000008070e72a4 */ /* 0x000fe2000f8e02ff */
[----:B------:R-:W-:Y:S02]  /*38f0*/  CS2R R8, SRZ ;  /* 0x0000000000087805 */ /* 0x000fe4000001ff00 */
[----:B------:R-:W-:Y:S01]  /*3900*/  CS2R R10, SRZ ;  /* 0x00000000000a7805 */ /* 0x000fe2000001ff00 */
[----:B------:R-:W-:Y:S01]  /*3910*/  IMAD.MOV.U32 R13, RZ, RZ, RZ ;  /* 0x000000ffff0d7224 */ /* 0x000fe200078e00ff */
[----:B------:R-:W-:Y:S01]  /*3920*/  ISETP.GE.AND P4, PT, R15, UR5, PT ;  /* 0x000000050f007c0c */ /* 0x000fe2000bf86270 */
[----:B------:R-:W-:Y:S01]  /*3930*/  IMAD.U32 R33, RZ, RZ, UR9 ;  /* 0x00000009ff217e24 */ /* 0x000fe2000f8e00ff */
[----:B------:R-:W1:Y:S01]  /*3940*/  LDCU UR8, c[0x0][0x440] ;  /* 0x00008800ff0877ac */ /* 0x000e620008000800 */
[----:B------:R-:W-:-:S02]  /*3950*/  UIMAD.WIDE UR14, UR14, 0x8, URZ ;  /* 0x000000080e0e78a5 */ /* 0x000fc4000f8e02ff */
[----:B------:R-:W-:Y:S02]  /*3960*/  UIADD3 UR11, UPT, UPT, -UR9, URZ, URZ ;  /* 0x000000ff090b7290 */ /* 0x000fe4000fffe1ff */
[----:B0-----:R-:W-:-:S12]  /*3970*/  UIMAD UR4, UR7, UR4, URZ ;  /* 0x00000004070472a4 */ /* 0x001fd8000f8e02ff */
.L_x_60:
[----:B------:R-:W-:Y:S04]  /*3980*/  BSSY.RECONVERGENT B0, `(.L_x_56) ;  /* 0x000000e000007945 */ /* 0x000fe80003800200 */
[----:B-1----:R-:W-:Y:S05]  /*3990*/  @P4 BRA `(.L_x_57) ;  /* 0x0000000000304947 */ /* 0x002fea0003800000 */
[----:B-1----:R-:W-:Y:S02]  /*39a0*/  ISETP.GE.AND P2, PT, R31, UR8, PT ;  /* 0x000000081f007c0c */ /* 0x002fe4000bf46270 */
[----:B------:R-:W-:Y:S02]  /*39b0*/  CS2R R18, SRZ ;  /* 0x0000000000127805 */ /* 0x000fe4000001ff00 */
[----:B------:R-:W-:Y:S02]  /*39c0*/  ISETP.GE.AND P1, PT, R30, UR8, PT ;  /* 0x000000081e007c0c */ /* 0x000fe4000bf26270 */
[----:B------:R-:W-:Y:S02]  /*39d0*/  CS2R R16, SRZ ;  /* 0x0000000000107805 */ /* 0x000fe4000001ff00 */
[----:B------:R-:W-:Y:S02]  /*39e0*/  ISETP.GE.AND P0, PT, R29, UR8, PT ;  /* 0x000000081d007c0c */ /* 0x000fe4000bf06270 */
[----:B------:R-:W-:Y:S02]  /*39f0*/  CS2R R22, SRZ ;  /* 0x0000000000167805 */ /* 0x000fe4000001ff00 */
[----:B------:R-:W-:Y:S02]  /*3a00*/  CS2R R20, SRZ ;  /* 0x0000000000147805 */ /* 0x000fe4000001ff00 */
[----:B------:R-:W-:Y:S02]  /*3a10*/  CS2R R26, SRZ ;  /* 0x00000000001a7805 */ /* 0x000fe4000001ff00 */
[----:B------:R-:W-:Y:S01]  /*3a20*/  CS2R R24, SRZ ;  /* 0x0000000000187805 */ /* 0x000fe2000001ff00 */
[----:B------:R0:W5:Y:S04]  /*3a30*/  @!P2 LDG.E.128 R16, desc[UR12][R34.64] ;  /* 0x0000000c2210a981 */ /* 0x000168000c1e1d00 */
[----:B------:R0:W5:Y:S04]  /*3a40*/  @!P1 LDG.E.128 R20, desc[UR12][R34.64+0x100] ;  /* 0x0001000c22149981 */ /* 0x000168000c1e1d00 */
[----:B------:R0:W5:Y:S02]  /*3a50*/  @!P0 LDG.E.128 R24, desc[UR12][R34.64+0x200] ;  /* 0x0002000c22188981 */ /* 0x000164000c1e1d00 */
.L_x_57:
[----:B-1----:R-:W-:Y:S05]  /*3a60*/  BSYNC.RECONVERGENT B0 ;  /* 0x0000000000007941 */ /* 0x002fea0003800200 */
.L_x_56:
[----:B------:R-:W1:Y:S01]  /*3a70*/  LDS R12, [R14] ;  /* 0x000000000e0c7984 */ /* 0x000e620000000800 */
[----:B------:R-:W-:Y:S01]  /*3a80*/  ISETP.GE.AND P4, PT, R15, UR5, PT ;  /* 0x000000050f007c0c */ /* 0x000fe2000bf86270 */
[----:B------:R-:W-:Y:S01]  /*3a90*/  BSSY.RECONVERGENT B0, `(.L_x_58) ;  /* 0x000001d000007945 */ /* 0x000fe20003800200 */
        /* <DEDUP_REMOVED lines=24> */
[----:B------:R-:W-:Y:S05]  /*3c20*/  LEA.HI.X.SX32 R37, R37, R35, 0x2, P0 ;  /* 0x0000002325257211 */ /* 0x000fea00000f16ff */
[----:B------:R1:W5:Y:S04]  /*3c30*/  @!P3 LDG.E.128 R16, desc[UR12][R36.64] ;  /* 0x0000000c2410b981 */ /* 0x000368000c1e1d00 */
[----:B------:R1:W5:Y:S04]  /*3c40*/  @!P2 LDG.E.128 R20, desc[UR12][R36.64+0x100] ;  /* 0x0001000c2414a981 */ /* 0x000368000c1e1d00 */
[----:B------:R1:W5:Y:S02]  /*3c50*/  @!P1 LDG.E.128 R24, desc[UR12][R36.64+0x200] ;  /* 0x0002000c24189981 */ /* 0x000364000c1e1d00 */
.L_x_59:
[----:B------:R-:W-:Y:S05]  /*3c60*/  BSYNC.RECONVERGENT B0 ;  /* 0x0000000000007941 */ /* 0x000fea0003800200 */
.L_x_58:
[----:B------:R2:W3:Y:S01]  /*3c70*/  LDS R12, [R14+0x24] ;  /* 0x000024000e0c7984 */ /* 0x0004e20000000800 */
[----:B------:R-:W-:Y:S01]  /*3c80*/  UIADD3 UR11, UPT, UPT, UR11, 0x2, URZ ;  /* 0x000000020b0b7890 */ /* 0x000fe2000fffe0ff */
[----:B0-----:R-:W-:Y:S03]  /*3c90*/  IADD3 R34, P0, PT, R34, UR14, RZ ;  /* 0x0000000e22227c10 */ /* 0x001fe6000ff1e0ff */
[----:B------:R-:W-:Y:S01]  /*3ca0*/  UISETP.NE.AND UP0, UPT, UR11, URZ, UPT ;  /* 0x000000ff0b00728c */ /* 0x000fe2000bf05270 */
[----:B------:R-:W-:Y:S02]  /*3cb0*/  IADD3.X R35, PT, PT, R35, UR15, RZ, P0, !PT ;  /* 0x0000000f23237c10 */ /* 0x000fe400087fe4ff */
        /* <DEDUP_REMOVED lines=14> */
.L_x_55:
[----:B------:R-:W0:Y:S02]  /*3da0*/  LDCU UR4, c[0x0][0x534] ;  /* 0x0000a680ff0477ac */ /* 0x000e240008000800 */
[----:B0-----:R-:W-:-:S04]  /*3db0*/  ULOP3.LUT UR4, UR4, 0x1, URZ, 0xc0, !UPT ;  /* 0x0000000104047892 */ /* 0x001fc8000f8ec0ff */
[----:B------:R-:W-:-:S09]  /*3dc0*/  UISETP.NE.U32.AND UP0, UPT, UR4, 0x1, UPT ;  /* 0x000000010400788c */ /* 0x000fd2000bf05070 */
[----:B------:R-:W-:Y:S05]  /*3dd0*/  BRA.U UP0, `(.L_x_54) ;  /* 0x0000000100807547 */ /* 0x000fea000b800000 */
[----:B------:R-:W-:Y:S01]  /*3de0*/  IMAD R12, R33, 0x24, R28 ;  /* 0x00000024210c7824 */ /* 0x000fe200078e021c */
[----:B------:R-:W-:Y:S01]  /*3df0*/  UIADD3 UR4, UPT, UPT, UR7, -UR6, URZ ;  /* 0x8000000607047290 */ /* 0x000fe2000fffe0ff */
[----:B------:R-:W-:Y:S04]  /*3e00*/  BSSY.RECONVERGENT B0, `(.L_x_61) ;  /* 0x0000011000007945 */ /* 0x000fe80003800200 */
[----:B------:R-:W0:Y:S01]  /*3e10*/  LDS R12, [R12] ;  /* 0x000000000c0c7984 */ /* 0x000e220000000800 */
[----:B------:R-:W-:-:S13]  /*3e20*/  ISETP.GE.AND P0, PT, R15, UR4, PT ;  /* 0x000000040f007c0c */ /* 0x000fda000bf06270 */
[----:B------:R-:W-:Y:S05]  /*3e30*/  @P0 BRA `(.L_x_62) ;  /* 0x0000000000340947 */ /* 0x000fea0003800000 */
[----:B------:R-:W2:Y:S01]  /*3e40*/  LDCU UR4, c[0x0][0x440] ;  /* 0x00008800ff0477ac */ /* 0x000ea20008000800 */
[----:B------:R-:W-:Y:S02]  /*3e50*/  CS2R R18, SRZ ;  /* 0x0000000000127805 */ /* 0x000fe4000001ff00 */
[----:B------:R-:W-:Y:S02]  /*3e60*/  CS2R R16, SRZ ;  /* 0x0000000000107805 */ /* 0x000fe4000001ff00 */
[----:B------:R-:W-:Y:S02]  /*3e70*/  CS2R R22, SRZ ;  /* 0x0000000000167805 */ /* 0x000fe4000001ff00 */
[----:B------:R-:W-:Y:S02]  /*3e80*/  CS2R R20, SRZ ;  /* 0x0000000000147805 */ /* 0x000fe4000001ff00 */
[----:B------:R-:W-:Y:S02]  /*3e90*/  CS2R R26, SRZ ;  /* 0x00000000001a7805 */ /* 0x000fe4000001ff00 */
[----:B------:R-:W-:-:S02]  /*3ea0*/  CS2R R24, SRZ ;  /* 0x0000000000187805 */ /* 0x000fc4000001ff00 */
[----:B--2---:R-:W-:Y:S02]  /*3eb0*/  ISETP.GE.AND P2, PT, R31, UR4, PT ;  /* 0x000000041f007c0c */ /* 0x004fe4000bf46270 */
[----:B------:R-:W-:Y:S02]  /*3ec0*/  ISETP.GE.AND P1, PT, R30, UR4, PT ;  /* 0x000000041e007c0c */ /* 0x000fe4000bf26270 */
[----:B------:R-:W-:-:S09]  /*3ed0*/  ISETP.GE.AND P0, PT, R29, UR4, PT ;  /* 0x000000041d007c0c */ /* 0x000fd2000bf06270 */
[----:B------:R2:W5:Y:S04]  /*3ee0*/  @!P2 LDG.E.128 R16, desc[UR12][R34.64] ;  /* 0x0000000c2210a981 */ /* 0x000568000c1e1d00 */
[----:B------:R2:W5:Y:S04]  /*3ef0*/  @!P1 LDG.E.128 R20, desc[UR12][R34.64+0x100] ;  /* 0x0001000c22149981 */ /* 0x000568000c1e1d00 */
[----:B------:R2:W5:Y:S02]  /*3f00*/  @!P0 LDG.E.128 R24, desc[UR12][R34.64+0x200] ;  /* 0x0002000c22188981 */ /* 0x000564000c1e1d00 */
.L_x_62:
[----:B------:R-:W-:Y:S05]  /*3f10*/  BSYNC.RECONVERGENT B0 ;  /* 0x0000000000007941 */ /* 0x000fea0003800200 */
.L_x_61:
        /* <DEDUP_REMOVED lines=12> */
.L_x_54:
[----:B------:R-:W-:-:S04]  /*3fe0*/  IADD3 R17, PT, PT, R15, UR6, RZ ;  /* 0x000000060f117c10 */ /* 0x000fc8000fffe0ff */
[----:B------:R-:W-:-:S13]  /*3ff0*/  ISETP.GE.AND P0, PT, R17, UR7, PT ;  /* 0x0000000711007c0c */ /* 0x000fda000bf06270 */
[----:B------:R-:W-:Y:S05]  /*4000*/  @P0 EXIT ;  /* 0x000000000000094d */ /* 0x000fea0003800000 */
[----:B------:R-:W-:Y:S01]  /*4010*/  IABS R18, UR10 ;  /* 0x0000000a00127c13 */ /* 0x000fe20008000000 */
[----:B------:R-:W0:Y:S01]  /*4020*/  LDC R16, c[0x0][0x434] ;  /* 0x00010d00ff107b82 */ /* 0x000e220000000800 */
        /* <DEDUP_REMOVED lines=8> */
[----:B------:R-:W-:Y:S02]  /*40b0*/  F2FP.F16.F32.PACK_AB R6, R6, R9 ;  /* 0x000000090606723e */ /* 0x000fe400000000ff */
[----:B------:R-:W-:Y:S02]  /*40c0*/  F2FP.F16.F32.PACK_AB R7, R4, R7 ;  /* 0x000000070407723e */ /* 0x000fe400000000ff */
[----:B------:R-:W-:Y:S01]  /*40d0*/  F2FP.F16.F32.PACK_AB R2, R2, R5 ;  /* 0x000000050202723e */ /* 0x000fe200000000ff */
[----:B----4-:R-:W4:Y:S01]  /*40e0*/  MUFU.RCP R22, R15 ;  /* 0x0000000f00167308 */ /* 0x010f220000001000 */
[----:B------:R-:W-:Y:S01]  /*40f0*/  F2FP.F16.F32.PACK_AB R3, R0, R3 ;  /* 0x000000030003723e */ /* 0x000fe200000000ff */
[----:B----4-:R-:W-:Y:S01]  /*4100*/  VIADD R22, R22, 0xffffffe ;  /* 0x0ffffffe16167836 */ /* 0x010fe20000000000 */
[----:B0-----:R-:W-:-:S05]  /*4110*/  IABS R15, R16 ;  /* 0x00000010000f7213 */ /* 0x001fca0000000000 */
[----:B------:R-:W0:Y:S02]  /*4120*/  F2I.FTZ.U32.TRUNC.NTZ R23, R22 ;  /* 0x0000001600177305 */ /* 0x000e24000021f000 */
[--C-:B0-----:R-:W-:Y:S02]  /*4130*/  IMAD.MOV R12, RZ, RZ, -R23.reuse ;  /* 0x000000ffff0c7224 */ /* 0x101fe400078e0a17 */
[----:B------:R-:W-:Y:S02]  /*4140*/  IMAD.MOV.U32 R22, RZ, RZ, RZ ;  /* 0x000000ffff167224 */ /* 0x000fe400078e00ff */
[----:B------:R-:W-:Y:S02]  /*4150*/  IMAD R19, R12, R18, RZ ;  /* 0x000000120c137224 */ /* 0x000fe400078e02ff */
[----:B------:R-:W0:Y:S02]  /*4160*/  I2F.RP R12, R15 ;  /* 0x0000000f000c7306 */ /* 0x000e240000209400 */
[----:B------:R-:W-:-:S06]  /*4170*/  IMAD.HI.U32 R19, R23, R19, R22 ;  /* 0x0000001317137227 */ /* 0x000fcc00078e0016 */
[----:B------:R-:W-:-:S04]  /*4180*/  IMAD.HI.U32 R19, R19, R20, RZ ;  /* 0x0000001413137227 */ /* 0x000fc800078e00ff */
[----:B------:R-:W-:Y:S01]  /*4190*/  IMAD R21, R19, R14, R20 ;  /* 0x0000000e13157224 */ /* 0x000fe200078e0214 */
[----:B------:R-:W-:Y:S01]  /*41a0*/  LOP3.LUT R14, R17, UR10, RZ, 0x3c, !PT ;  /* 0x0000000a110e7c12 */ /* 0x000fe2000f8e3cff */
[----:B0-----:R-:W0:Y:S03]  /*41b0*/  MUFU.RCP R12, R12 ;  /* 0x0000000c000c7308 */ /* 0x001e260000001000 */
[----:B------:R-:W-:Y:S02]  /*41c0*/  ISETP.GT.U32.AND P1, PT, R18, R21, PT ;  /* 0x000000151200720c */ /* 0x000fe40003f24070 */
[----:B------:R-:W-:-:S11]  /*41d0*/  ISETP.GE.AND P0, PT, R14, RZ, PT ;  /* 0x000000ff0e00720c */ /* 0x000fd60003f06270 */
[-C--:B------:R-:W-:Y:S01]  /*41e0*/  @!P1 IADD3 R21, PT, PT, R21, -R18.reuse, RZ ;  /* 0x8000001215159210 */ /* 0x080fe20007ffe0ff */
[----:B------:R-:W-:Y:S01]  /*41f0*/  @!P1 VIADD R19, R19, 0x1 ;  /* 0x0000000113139836 */ /* 0x000fe20000000000 */
[----:B------:R-:W-:Y:S01]  /*4200*/  ISETP.NE.AND P1, PT, RZ, UR10, PT ;  /* 0x0000000aff007c0c */ /* 0x000fe2000bf25270 */
[----:B0-----:R-:W-:Y:S01]  /*4210*/  VIADD R22, R12, 0xffffffe ;  /* 0x0ffffffe0c167836 */ /* 0x001fe20000000000 */
[----:B------:R-:W-:-:S03]  /*4220*/  ISETP.GE.U32.AND P2, PT, R21, R18, PT ;  /* 0x000000121500720c */ /* 0x000fc60003f46070 */
[----:B------:R-:W0:Y:S10]  /*4230*/  F2I.FTZ.U32.TRUNC.NTZ R23, R22 ;  /* 0x0000001600177305 */ /* 0x000e34000021f000 */
[----:B------:R-:W-:-:S05]  /*4240*/  @P2 VIADD R19, R19, 0x1 ;  /* 0x0000000113132836 */ /* 0x000fca0000000000 */
[----:B------:R-:W-:Y:S01]  /*4250*/  @!P0 IADD3 R19, PT, PT, -R19, RZ, RZ ;  /* 0x000000ff13138210 */ /* 0x000fe20007ffe1ff */
[--C-:B0-----:R-:W-:Y:S01]  /*4260*/  IMAD.MOV R14, RZ, RZ, -R23.reuse ;  /* 0x000000ffff0e7224 */ /* 0x101fe200078e0a17 */
[----:B------:R-:W-:Y:S01]  /*4270*/  @!P1 LOP3.LUT R19, RZ, UR10, RZ, 0x33, !PT ;  /* 0x0000000aff139c12 */ /* 0x000fe2000f8e33ff */
[----:B------:R-:W-:Y:S02]  /*4280*/  IMAD.MOV.U32 R22, RZ, RZ, RZ ;  /* 0x000000ffff167224 */ /* 0x000fe400078e00ff */
[----:B------:R-:W-:Y:S02]  /*4290*/  IMAD R14, R14, R15, RZ ;  /* 0x0000000f0e0e7224 */ /* 0x000fe400078e02ff */
[----:B------:R-:W-:Y:S02]  /*42a0*/  IMAD R18, R19, UR10, RZ ;  /* 0x0000000a13127c24 */ /* 0x000fe4000f8e02ff */
[----:B------:R-:W-:-:S04]  /*42b0*/  IMAD.HI.U32 R14, R23, R14, R22 ;  /* 0x0000000e170e7227 */ /* 0x000fc800078e0016 */
[----:B------:R-:W-:Y:S02]  /*42c0*/  IMAD.IADD R21, R17, 0x1, -R18 ;  /* 0x0000000111157824 */ /* 0x000fe400078e0a12 */
[----:B---3--:R-:W-:-:S03]  /*42d0*/  IMAD.WIDE.U32 R22, R19, UR4, RZ ;  /* 0x0000000413167c25 */ /* 0x008fc6000f8e00ff */
[----:B------:R-:W-:Y:S02]  /*42e0*/  IABS R12, R21 ;  /* 0x00000015000c7213 */ /* 0x000fe40000000000 */
[----:B------:R-:W-:-:S03]  /*42f0*/  LOP3.LUT R21, R21, R16, RZ, 0x3c, !PT ;  /* 0x0000001015157212 */ /* 0x000fc600078e3cff */
[----:B------:R-:W-:Y:S01]  /*4300*/  IMAD.HI.U32 R20, R14, R12, RZ ;  /* 0x0000000c0e147227 */ /* 0x000fe200078e00ff */
[----:B------:R-:W-:-:S04]  /*4310*/  ISETP.GE.AND P1, PT, R21, RZ, PT ;  /* 0x000000ff1500720c */ /* 0x000fc80003f26270 */
[----:B------:R-:W-:-:S05]  /*4320*/  IADD3 R14, PT, PT, -R20, RZ, RZ ;  /* 0x000000ff140e7210 */ /* 0x000fca0007ffe1ff */
[----:B------:R-:W-:-:S05]  /*4330*/  IMAD R12, R15, R14, R12 ;  /* 0x0000000e0f0c7224 */ /* 0x000fca00078e020c */
[----:B------:R-:W-:-:S13]  /*4340*/  ISETP.GT.U32.AND P0, PT, R15, R12, PT ;  /* 0x0000000c0f00720c */ /* 0x000fda0003f04070 */
[----:B------:R-:W-:Y:S02]  /*4350*/  @!P0 IMAD.IADD R12, R12, 0x1, -R15 ;  /* 0x000000010c0c8824 */ /* 0x000fe400078e0a0f */
[----:B------:R-:W-:Y:S01]  /*4360*/  @!P0 VIADD R20, R20, 0x1 ;  /* 0x0000000114148836 */ /* 0x000fe20000000000 */
[----:B------:R-:W-:Y:S02]  /*4370*/  ISETP.NE.AND P0, PT, R16, RZ, PT ;  /* 0x000000ff1000720c */ /* 0x000fe40003f05270 */
[----:B------:R-:W-:Y:S02]  /*4380*/  ISETP.GE.U32.AND P2, PT, R12, R15, PT ;  /* 0x0000000f0c00720c */ /* 0x000fe40003f46070 */
[----:B------:R-:W-:-:S05]  /*4390*/  SHF.R.S32.HI R12, RZ, 0x1f, R19 ;  /* 0x0000001fff0c7819 */ /* 0x000fca0000011413 */
[----:B------:R-:W-:-:S04]  /*43a0*/  IMAD R12, R12, UR4, RZ ;  /* 0x000000040c0c7c24 */ /* 0x000fc8000f8e02ff */
[----:B------:R-:W-:Y:S01]  /*43b0*/  IMAD R12, R19, UR5, R12 ;  /* 0x00000005130c7c24 */ /* 0x000fe2000f8e020c */
[----:B------:R-:W0:Y:S01]  /*43c0*/  LDCU.64 UR4, c[0x0][0x3f0] ;  /* 0x00007e00ff0477ac */ /* 0x000e220008000a00 */
[----:B------:R-:W-:Y:S02]  /*43d0*/  @P2 VIADD R20, R20, 0x1 ;  /* 0x0000000114142836 */ /* 0x000fe40000000000 */
[----:B------:R-:W-:-:S03]  /*43e0*/  IMAD.IADD R23, R23, 0x1, R12 ;  /* 0x0000000117177824 */ /* 0x000fc600078e020c */
[----:B------:R-:W-:Y:S02]  /*43f0*/  @!P1 IADD3 R20, PT, PT, -R20, RZ, RZ ;  /* 0x000000ff14149210 */ /* 0x000fe40007ffe1ff */
[----:B------:R-:W-:-:S04]  /*4400*/  @!P0 LOP3.LUT R20, RZ, R16, RZ, 0x33, !PT ;  /* 0x00000010ff148212 */ /* 0x000fc800078e33ff */
[----:B------:R-:W-:Y:S01]  /*4410*/  SHF.R.S32.HI R14, RZ, 0x1f, R20 ;  /* 0x0000001fff0e7819 */ /* 0x000fe20000011414 */
[C---:B------:R-:W-:Y:S02]  /*4420*/  IMAD R16, R20.reuse, R16, R18 ;  /* 0x0000001014107224 */ /* 0x040fe400078e0212 */
[----:B-----5:R-:W-:-:S04]  /*4430*/  IMAD.WIDE.U32 R22, R20, UR8, R22 ;  /* 0x0000000814167c25 */ /* 0x020fc8000f8e0016 */
[----:B------:R-:W-:Y:S01]  /*4440*/  IMAD R15, R14, UR8, RZ ;  /* 0x000000080e0f7c24 */ /* 0x000fe2000f8e02ff */
[----:B------:R-:W3:Y:S01]  /*4450*/  LDCU UR8, c[0x0][0x440] ;  /* 0x00008800ff0877ac */ /* 0x000ee20008000800 */
[----:B------:R-:W-:Y:S02]  /*4460*/  IMAD.IADD R16, R17, 0x1, -R16 ;  /* 0x0000000111107824 */ /* 0x000fe400078e0a10 */
[----:B------:R-:W-:-:S03]  /*4470*/  IMAD R15, R20, UR9, R15 ;  /* 0x00000009140f7c24 */ /* 0x000fc6000f8e020f */
[----:B------:R-:W-:Y:S02]  /*4480*/  SHF.R.S32.HI R12, RZ, 0x1f, R16 ;  /* 0x0000001fff0c7819 */ /* 0x000fe40000011410 */
[----:B------:R-:W-:-:S03]  /*4490*/  IADD3 R23, PT, PT, R23, R15, RZ ;  /* 0x0000000f17177210 */ /* 0x000fc60007ffe0ff */
[----:B------:R-:W-:Y:S02]  /*44a0*/  IMAD R15, R12, UR6, RZ ;  /* 0x000000060c0f7c24 */ /* 0x000fe4000f8e02ff */
[----:B------:R-:W-:-:S04]  /*44b0*/  IMAD.WIDE.U32 R22, R16, UR6, R22 ;  /* 0x0000000610167c25 */ /* 0x000fc8000f8e0016 */
[----:B------:R-:W-:Y:S01]  /*44c0*/  IMAD R15, R16, UR7, R15 ;  /* 0x00000007100f7c24 */ /* 0x000fe2000f8e020f */
[C---:B------:R-:W-:Y:S02]  /*44d0*/  IADD3 R12, P0, PT, R31.reuse, R22, RZ ;  /* 0x000000161f0c7210 */ /* 0x040fe40007f1e0ff */
[----:B---3--:R-:W-:Y:S02]  /*44e0*/  ISETP.GE.AND P2, PT, R31, UR8, PT ;  /* 0x000000081f007c0c */ /* 0x008fe4000bf46270 */
[----:B------:R-:W-:Y:S01]  /*44f0*/  ISETP.GE.AND P1, PT, R30, UR8, PT ;  /* 0x000000081e007c0c */ /* 0x000fe2000bf26270 */
[----:B------:R-:W-:Y:S01]  /*4500*/  IMAD.X R15, R23, 0x1, R15, P0 ;  /* 0x00000001170f7824 */ /* 0x000fe200000e060f */
[----:B0-----:R-:W-:-:S04]  /*4510*/  LEA R14, P0, R12, UR4, 0x1 ;  /* 0x000000040c0e7c11 */ /* 0x001fc8000f8008ff */
[----:B------:R-:W-:Y:S02]  /*4520*/  LEA.HI.X R15, R12, UR5, R15, 0x1, P0 ;  /* 0x000000050c0f7c11 */ /* 0x000fe400080f0c0f */
[----:B------:R-:W-:-:S03]  /*4530*/  ISETP.GE.AND P0, PT, R29, UR8, PT ;  /* 0x000000081d007c0c */ /* 0x000fc6000bf06270 */
[----:B------:R0:W-:Y:S04]  /*4540*/  @!P2 STG.E.64 desc[UR12][R14.64], R10 ;  /* 0x0000000a0e00a986 */ /* 0x0001e8000c101b0c */
[----:B------:R0:W-:Y:S06]  /*4550*/  @!P1 STG.E.64 desc[UR12][R14.64+0x80], R6 ;  /* 0x000080060e009986 */ /* 0x0001ec000c101b0c */
[----:B------:R-:W-:Y:S05]  /*4560*/  @P0 EXIT ;  /* 0x000000000000094d */ /* 0x000fea0003800000 */
[----:B------:R-:W-:Y:S01]  /*4570*/  STG.E.64 desc[UR12][R14.64+0x100], R2 ;  /* 0x000100020e007986 */ /* 0x000fe2000c101b0c */
[----:B------:R-:W-:Y:S05]  /*4580*/  EXIT ;  /* 0x000000000000794d */ /* 0x000fea0003800000 */
        .weak           $__internal_1_$__cuda_sm20_div_s64
        .type           $__internal_1_$__cuda_sm20_div_s64,@function
        .size           $__internal_1_$__cuda_sm20_div_s64,(.L_x_6862 - $__internal_1_$__cuda_sm20_div_s64)
$__internal_1_$__cuda_sm20_div_s64:
        /* <DEDUP_REMOVED lines=28> */
[----:B------:R-:W-:-:S04]  /*4750*/  IMAD.HI.U32 R42, R43, R17, RZ ;  /* 0x000000112b2a7227 */ /* 0x000fc800078e00ff */
[----:B------:R-:W-:Y:S01]  /*4760*/  IMAD.X R11, RZ, RZ, ~R11, P0 ;  /* 0x000000ffff0b7224 */ /* 0x000fe200000e0e0b */
[----:B------:R-:W-:-:S03]  /*4770*/  IADD3 R13, P0, PT, RZ, -R33, RZ ;  /* 0x80000021ff0d7210 */ /* 0x000fc60007f1e0ff */
[----:B------:R-:W-:Y:S01]  /*4780*/  IMAD.WIDE.U32 R42, P4, R43, R11, R42 ;  /* 0x0000000b2b2a7225 */ /* 0x000fe2000788002a */
[----:B------:R-:W-:Y:S02]  /*4790*/  SEL R13, R13, R33, !P1 ;  /* 0x000000210d0d7207 */ /* 0x000fe40004800000 */
[----:B------:R-:W-:Y:S01]  /*47a0*/  IADD3.X R24, PT, PT, RZ, ~R21, RZ, P0, !PT ;  /* 0x80000015ff187210 */ /* 0x000fe200007fe4ff */
[C---:B------:R-:W-:Y:S02]  /*47b0*/  IMAD R16, R14.reuse, R11, RZ ;  /* 0x0000000b0e107224 */ /* 0x040fe400078e02ff */
[----:B------:R-:W-:-:S04]  /*47c0*/  IMAD.HI.U32 R17, P3, R14, R17, R42 ;  /* 0x000000110e117227 */ /* 0x000fc8000786002a */
[----:B------:R-:W-:Y:S01]  /*47d0*/  IMAD.HI.U32 R11, R14, R11, RZ ;  /* 0x0000000b0e0b7227 */ /* 0x000fe200078e00ff */
[----:B------:R-:W-:-:S03]  /*47e0*/  IADD3 R16, P2, PT, R16, R17, RZ ;  /* 0x0000001110107210 */ /* 0x000fc60007f5e0ff */
[----:B------:R-:W-:Y:S01]  /*47f0*/  IMAD.X R14, R11, 0x1, R14, P4 ;  /* 0x000000010b0e7824 */ /* 0x000fe200020e060e */
[----:B------:R-:W-:Y:S01]  /*4800*/  SEL R11, R24, R21, !P1 ;  /* 0x00000015180b7207 */ /* 0x000fe20004800000 */
[----:B------:R-:W-:-:S03]  /*4810*/  IMAD.HI.U32 R42, R16, R13, RZ ;  /* 0x0000000d102a7227 */ /* 0x000fc600078e00ff */
        /* <DEDUP_REMOVED lines=8> */
[----:B------:R-:W-:-:S04]  /*48a0*/  IMAD.WIDE.U32 R16, R24, R34, RZ ;  /* 0x0000002218107225 */ /* 0x000fc800078e00ff */
[----:B------:R-:W-:Y:S01]  /*48b0*/  IMAD.X R23, RZ, RZ, R14, P0 ;  /* 0x000000ffff177224 */ /* 0x000fe200000e060e */
[----:B------:R-:W-:Y:S01]  /*48c0*/  IADD3 R13, P0, PT, -R16, R13, RZ ;  /* 0x0000000d100d7210 */ /* 0x000fe20007f1e1ff */
[----:B------:R-:W-:-:S03]  /*48d0*/  IMAD R14, R24, R35, R17 ;  /* 0x00000023180e7224 */ /* 0x000fc600078e0211 */
[-C--:B------:R-:W-:Y:S01]  /*48e0*/  ISETP.GE.U32.AND P2, PT, R13, R34.reuse, PT ;  /* 0x000000220d00720c */ /* 0x080fe20003f46070 */
[-C--:B------:R-:W-:Y:S01]  /*48f0*/  IMAD R14, R23, R34.reuse, R14 ;  /* 0x00000022170e7224 */ /* 0x080fe200078e020e */
[----:B------:R-:W-:-:S04]  /*4900*/  IADD3 R16, P1, PT, R13, -R34, RZ ;  /* 0x800000220d107210 */ /* 0x000fc80007f3e0ff */
[----:B------:R-:W-:Y:S02]  /*4910*/  IADD3.X R11, PT, PT, ~R14, R11, RZ, P0, !PT ;  /* 0x0000000b0e0b7210 */ /* 0x000fe400007fe5ff */
[----:B------:R-:W-:Y:S02]  /*4920*/  IADD3 R17, P0, PT, R24, 0x1, RZ ;  /* 0x0000000118117810 */ /* 0x000fe40007f1e0ff */
[C---:B------:R-:W-:Y:S01]  /*4930*/  ISETP.GE.U32.AND.EX P2, PT, R11.reuse, R35, PT, P2 ;  /* 0x000000230b00720c */ /* 0x040fe20003f46120 */
[----:B------:R-:W-:-:S03]  /*4940*/  IMAD.X R14, R11, 0x1, ~R35, P1 ;  /* 0x000000010b0e7824 */ /* 0x000fc600008e0e23 */
[----:B------:R-:W-:Y:S01]  /*4950*/  SEL R13, R16, R13, P2 ;  /* 0x0000000d100d7207 */ /* 0x000fe20001000000 */
[----:B------:R-:W-:Y:S01]  /*4960*/  IMAD.X R16, RZ, RZ, R23, P0 ;  /* 0x000000ffff107224 */ /* 0x000fe200000e0617 */
[----:B------:R-:W-:Y:S02]  /*4970*/  SEL R17, R17, R24, P2 ;  /* 0x0000001811117207 */ /* 0x000fe40001000000 */
[----:B------:R-:W-:Y:S02]  /*4980*/  SEL R11, R14, R11, P2 ;  /* 0x0000000b0e0b7207 */ /* 0x000fe40001000000 */
[----:B------:R-:W-:Y:S02]  /*4990*/  ISETP.GE.U32.AND P0, PT, R13, R34, PT ;  /* 0x000000220d00720c */ /* 0x000fe40003f06070 */
[----:B------:R-:W-:Y:S02]  /*49a0*/  SEL R16, R16, R23, P2 ;  /* 0x0000001710107207 */ /* 0x000fe40001000000 */
[----:B------:R-:W-:-:S02]  /*49b0*/  IADD3 R14, P1, PT, R17, 0x1, RZ ;  /* 0x00000001110e7810 */ /* 0x000fc40007f3e0ff */
[----:B------:R-:W-:Y:S02]  /*49c0*/  ISETP.GE.U32.AND.EX P0, PT, R11, R35, PT, P0 ;  /* 0x000000230b00720c */ /* 0x000fe40003f06100 */
[----:B------:R-:W-:Y:S01]  /*49d0*/  LOP3.LUT R13, R19, R21, RZ, 0x3c, !PT ;  /* 0x00000015130d7212 */ /* 0x000fe200078e3cff */
[----:B------:R-:W-:Y:S01]  /*49e0*/  IMAD.X R11, RZ, RZ, R16, P1 ;  /* 0x000000ffff0b7224 */ /* 0x000fe200008e0610 */
[----:B------:R-:W-:Y:S01]  /*49f0*/  SEL R14, R14, R17, P0 ;  /* 0x000000110e0e7207 */ /* 0x000fe20000000000 */
[----:B------:R-:W-:Y:S01]  /*4a00*/  IMAD.MOV.U32 R17, RZ, RZ, 0x0 ;  /* 0x00000000ff117424 */ /* 0x000fe200078e00ff */
[----:B------:R-:W-:Y:S02]  /*4a10*/  ISETP.GE.AND P2, PT, R13, RZ, PT ;  /* 0x000000ff0d00720c */ /* 0x000fe40003f46270 */
[----:B------:R-:W-:Y:S02]  /*4a20*/  SEL R16, R11, R16, P0 ;  /* 0x000000100b107207 */ /* 0x000fe40000000000 */
[----:B------:R-:W-:-:S02]  /*4a30*/  IADD3 R11, P1, PT, RZ, -R14, RZ ;  /* 0x8000000eff0b7210 */ /* 0x000fc40007f3e0ff */
[----:B------:R-:W-:Y:S02]  /*4a40*/  ISETP.NE.U32.AND P0, PT, R20, RZ, PT ;  /* 0x000000ff1400720c */ /* 0x000fe40003f05070 */
[-C--:B------:R-:W-:Y:S02]  /*4a50*/  IADD3.X R13, PT, PT, RZ, ~R16.reuse, RZ, P1, !PT ;  /* 0x80000010ff0d7210 */ /* 0x080fe40000ffe4ff */
[----:B------:R-:W-:Y:S02]  /*4a60*/  ISETP.NE.AND.EX P0, PT, R19, RZ, PT, P0 ;  /* 0x000000ff1300720c */ /* 0x000fe40003f05300 */
[----:B------:R-:W-:Y:S01]  /*4a70*/  SEL R13, R13, R16, !P2 ;  /* 0x000000100d0d7207 */ /* 0x000fe20005000000 */
[----:B------:R-:W-:Y:S01]  /*4a80*/  IMAD.MOV.U32 R16, RZ, RZ, R18 ;  /* 0x000000ffff107224 */ /* 0x000fe200078e0012 */
[----:B------:R-:W-:Y:S02]  /*4a90*/  SEL R11, R11, R14, !P2 ;  /* 0x0000000e0b0b7207 */ /* 0x000fe40005000000 */
[----:B------:R-:W-:-:S02]  /*4aa0*/  SEL R13, R13, 0xffffffff, P0 ;  /* 0xffffffff0d0d7807 */ /* 0x000fc40000000000 */
[----:B------:R-:W-:Y:S01]  /*4ab0*/  SEL R14, R11, 0xffffffff, P0 ;  /* 0xffffffff0b0e7807 */ /* 0x000fe20000000000 */
[----:B------:R-:W-:Y:S06]  /*4ac0*/  RET.REL.NODEC R16 `(_ZN5flash32flash_fwd_splitkv_combine_kernelI23Flash_fwd_kernel_traitsILi192ELi64ELi64ELi4ELb0ELb0EN7cutlass6half_tE19Flash_kernel_traitsILi192ELi64ELi64ELi4ES3_EELi8ELi6ELb0EEEvNS_16Flash_fwd_paramsE) ;  /* 0xffffffb4104c7950 */ /* 0x000fec0003c3ffff */
.L_x_63:
        /* <DEDUP_REMOVED lines=11> */
.L_x_6862:


//--------------------- .text._ZN5flash32flash_fwd_splitkv_combine_kernelI23Flash_fwd_kernel_traitsILi192ELi64ELi64ELi4ELb0ELb0EN7cutlass6half_tE19Flash_kernel_traitsILi192ELi64ELi64ELi4ES3_EELi8ELi5ELb0EEEvNS_16Flash_fwd_paramsE --------------------------
	.section	.text._ZN5flash32flash_fwd_splitkv_combine_kernelI23Flash_fwd_kernel_traitsILi192ELi64ELi64ELi4ELb0ELb0EN7cutlass6half_tE19Flash_kernel_traitsILi192ELi64ELi64ELi4ES3_EELi8ELi5ELb0EEEvNS_16Flash_fwd_paramsE,"ax",@progbits
	.align	128
        .global         _ZN5flash32flash_fwd_splitkv_combine_kernelI23Flash_fwd_kernel_traitsILi192ELi64ELi64ELi4ELb0ELb0EN7cutlass6half_tE19Flash_kernel_traitsILi192ELi64ELi64ELi4ES3_EELi8ELi5ELb0EEEvNS_16Flash_fwd_paramsE
        .type           _ZN5flash32flash_fwd_splitkv_combine_kernelI23Flash_fwd_kernel_traitsILi192ELi64ELi64ELi4ELb0ELb0EN7cutlass6half_tE19Flash_kernel_traitsILi192ELi64ELi64ELi4ES3_EELi8ELi5ELb0EEEvNS_16Flash_fwd_paramsE,@function
        .size           _ZN5flash32flash_fwd_splitkv_combine_kernelI23Flash_fwd_kernel_traitsILi192ELi64ELi64ELi4ELb0ELb0EN7cutlass6half_tE19Flash_kernel_traitsILi192ELi64ELi64ELi4ES3_EELi8ELi5ELb0EEEvNS_16Flash_fwd_paramsE,(.L_x_6863 - _ZN5flash32flash_fwd_splitkv_combine_kernelI23Flash_fwd_kernel_traitsILi192ELi64ELi64ELi4ELb0ELb0EN7cutlass6half_tE19Flash_kernel_traitsILi192ELi64ELi64ELi4ES3_EELi8ELi5ELb0EEEvNS_16Flash_fwd_paramsE)
        .other          _ZN5flash32flash_fwd_splitkv_combine_kernelI23Flash_fwd_kernel_traitsILi192ELi64ELi64ELi4ELb0ELb0EN7cutlass6half_tE19Flash_kernel_traitsILi192ELi64ELi64ELi4ES3_EELi8ELi5ELb0EEEvNS_16Flash_fwd_paramsE,@"STO_CUDA_ENTRY STV_DEFAULT"
_ZN5flash32flash_fwd_splitkv_combine_kernelI23Flash_fwd_kernel_traitsILi192ELi64ELi64ELi4ELb0ELb0EN7cutlass6half_tE19Flash_kernel_traitsILi192ELi64ELi64ELi4ES3_EELi8ELi5ELb0EEEvNS_16Flash_fwd_paramsE:
.text._ZN5flash32flash_fwd_splitkv_combine_kernelI23Flash_fwd_kernel_traitsILi192ELi64ELi64ELi4ELb0ELb0EN7cutlass6half_tE19Flash_kernel_traitsILi192ELi64ELi64ELi4ES3_EELi8ELi5ELb0EEEvNS_16Flash_fwd_paramsE:
        /* <DEDUP_REMOVED lines=39> */
.L_x_64:
[----:B------:R-:W-:Y:S01]  /*0270*/  IMAD.U32 R25, RZ, RZ, UR7 ;  /* 0x00000007ff197e24 */ /* 0x000fe2000f8e00ff */
[----:B------:R-:W-:Y:S01]  /*0280*/  MOV R18, UR14 ;  /* 0x0000000e00127c02 */ /* 0x000fe20008000f00 */
[----:B------:R-:W-:Y:S01]  /*0290*/  IMAD.U32 R17, RZ, RZ, UR4 ;  /* 0x00000004ff117e24 */ /* 0x000fe2000f8e00ff */
[----:B------:R-:W-:Y:S02]  /*02a0*/  MOV R15, UR8 ;  /* 0x00000008000f7c02 */ /* 0x000fe40008000f00 */
[----:B------:R-:W-:Y:S02]  /*02b0*/  MOV R16, 0x2d0 ;  /* 0x000002d000107802 */ /* 0x000fe40000000f00 */
[----:B------:R-:W-:Y:S05]  /*02c0*/  CALL.REL.NOINC `($__internal_2_$__cuda_sm20_div_s64) ;  /* 0x0000003c00dc7944 */ /* 0x000fea0003c00000 */
[----:B------:R-:W-:-:S07]  /*02d0*/  MOV R10, R14 ;  /* 0x0000000e000a7202 */ /* 0x000fce0000000f00 */
.L_x_65:
        /* <DEDUP_REMOVED lines=30> */
.L_x_67:
[----:B------:R-:W-:Y:S01]  /*04c0*/  IMAD.MOV.U32 R25, RZ, RZ, R10 ;  /* 0x000000ffff197224 */ /* 0x000fe200078e000a */
[----:B------:R-:W-:Y:S02]  /*04d0*/  MOV R17, R11 ;  /* 0x0000000b00117202 */ /* 0x000fe40000000f00 */
[----:B------:R-:W-:Y:S02]  /*04e0*/  MOV R16, 0x500 ;  /* 0x0000050000107802 */ /* 0x000fe40000000f00 */
[----:B------:R-:W-:Y:S05]  /*04f0*/  CALL.REL.NOINC `($__internal_2_$__cuda_sm20_div_s64) ;  /* 0x0000003c00507944 */ /* 0x000fea0003c00000 */
[----:B------:R-:W-:Y:S02]  /*0500*/  MOV R22, R14 ;  /* 0x0000000e00167202 */ /* 0x000fe40000000f00 */
[----:B------:R-:W-:Y:S02]  /*0510*/  MOV R23, R11 ;  /* 0x0000000b00177202 */ /* 0x000fe40000000f00 */
.L_x_68:
[----:B------:R-:W-:Y:S05]  /*0520*/  BSYNC.RECONVERGENT B0 ;  /* 0x0000000000007941 */ /* 0x000fea0003800200 */
.L_x_66:
        /* <DEDUP_REMOVED lines=55> */
.L_x_70:
[----:B------:R-:W-:Y:S01]  /*08a0*/  IMAD.MOV.U32 R25, RZ, RZ, R18 ;  /* 0x000000ffff197224 */ /* 0x000fe200078e0012 */
[----:B------:R-:W-:Y:S01]  /*08b0*/  MOV R18, R12 ;  /* 0x0000000c00127202 */ /* 0x000fe20000000f00 */
[----:B------:R-:W-:Y:S01]  /*08c0*/  IMAD.MOV.U32 R17, RZ, RZ, R15 ;  /* 0x000000ffff117224 */ /* 0x000fe200078e000f */
[----:B------:R-:W-:Y:S02]  /*08d0*/  MOV R15, R2 ;  /* 0x00000002000f7202 */ /* 0x000fe40000000f00 */
[----:B------:R-:W-:Y:S02]  /*08e0*/  MOV R16, 0x900 ;  /* 0x0000090000107802 */ /* 0x000fe40000000f00 */
[----:B------:R-:W-:Y:S05]  /*08f0*/  CALL.REL.NOINC `($__internal_2_$__cuda_sm20_div_s64) ;  /* 0x0000003800507944 */ /* 0x000fea0003c00000 */
[----:B------:R-:W-:Y:S02]  /*0900*/  MOV R15, R11 ;  /* 0x0000000b000f7202 */ /* 0x000fe40000000f00 */
.L_x_71:
[----:B------:R-:W-:Y:S05]  /*0910*/  BSYNC.RECONVERGENT B0 ;  /* 0x0000000000007941 */ /* 0x000fea0003800200 */
.L_x_69:
        /* <DEDUP_REMOVED lines=116> */
.L_x_73:
[----:B------:R-:W-:Y:S01]  /*1060*/  IMAD.MOV.U32 R17, RZ, RZ, R15 ;  /* 0x000000ffff117224 */ /* 0x000fe200078e000f */
[----:B------:R-:W-:Y:S01]  /*1070*/  MOV R18, R9 ;  /* 0x0000000900127202 */ /* 0x000fe20000000f00 */
[----:B------:R-:W-:Y:S01]  /*1080*/  IMAD.MOV.U32 R25, RZ, RZ, R14 ;  /* 0x000000ffff197224 */ /* 0x000fe200078e000e */
[----:B------:R-:W-:Y:S02]  /*1090*/  MOV R15, R3 ;  /* 0x00000003000f7202 */ /* 0x000fe40000000f00 */
[----:B------:R-:W-:Y:S02]  /*10a0*/  MOV R16, 0x10c0 ;  /* 0x000010c000107802 */ /* 0x000fe40000000f00 */
[----:B------:R-:W-:Y:S05]  /*10b0*/  CALL.REL.NOINC `($__internal_2_$__cuda_sm20_div_s64) ;  /* 0x0000003000607944 */ /* 0x000fea0003c00000 */
[----:B------:R-:W-:Y:S02]  /*10c0*/  MOV R36, R14 ;  /* 0x0000000e00247202 */ /* 0x000fe40000000f00 */
[----:B------:R-:W-:Y:S02]  /*10d0*/  MOV R37, R11 ;  /* 0x0000000b00257202 */ /* 0x000fe40000000f00 */
.L_x_74:
[----:B------:R-:W-:Y:S05]  /*10e0*/  BSYNC.RECONVERGENT B0 ;  /* 0x0000000000007941 */ /* 0x000fea0003800200 */
.L_x_72:
        /* <DEDUP_REMOVED lines=58> */
.L_x_76:
[----:B------:R-:W-:Y:S01]  /*1490*/  IMAD.MOV.U32 R25, RZ, RZ, R22 ;  /* 0x000000ffff197224 */ /* 0x000fe200078e0016 */
[----:B------:R-:W-:Y:S01]  /*14a0*/  MOV R17, R23 ;  /* 0x0000001700117202 */ /* 0x000fe20000000f00 */
[----:B------:R-:W-:Y:S01]  /*14b0*/  IMAD.MOV.U32 R18, RZ, RZ, R7 ;  /* 0x000000ffff127224 */ /* 0x000fe200078e0007 */
[----:B------:R-:W-:Y:S02]  /*14c0*/  MOV R16, 0x14e0 ;  /* 0x000014e000107802 */ /* 0x000fe40000000f00 */
[----:B------:R-:W-:Y:S05]  /*14d0*/  CALL.REL.NOINC `($__internal_2_$__cuda_sm20_div_s64) ;  /* 0x0000002c00587944 */ /* 0x000fea0003c00000 */
[----:B------:R-:W-:Y:S02]  /*14e0*/  MOV R20, R14 ;  /* 0x0000000e00147202 */ /* 0x000fe40000000f00 */
[----:B------:R-:W-:Y:S02]  /*14f0*/  MOV R21, R11 ;  /* 0x0000000b00157202 */ /* 0x000fe40000000f00 */
.L_x_77:
[----:B------:R-:W-:Y:S05]  /*1500*/  BSYNC.RECONVERGENT B0 ;  /* 0x0000000000007941 */ /* 0x000fea0003800200 */
.L_x_75:
[----:B------:R-:W0:Y:S01]  /*1510*/  S2R R19, SR_TID.X ;  /* 0x0000000000137919 */ /* 0x000e220000002100 */
[----:B------:R-:W-:Y:S01]  /*1520*/  UIADD3 UR12, UP0, UPT, UR7, -UR6, URZ ;  /* 0x80000006070c7290 */ /* 0x000fe2000ff1e0ff */
[----:B------:R-:W-:Y:S01]  /*1530*/  MOV R13, 0xff800000 ;  /* 0xff800000000d7802 */ /* 0x000fe20000000f00 */
[----:B------:R-:W1:Y:S02]  /*1540*/  LDCU UR5, c[0x0][0x534] ;  /* 0x0000a680ff0577ac */ /* 0x000e640008000800 */
        /* <DEDUP_REMOVED lines=9> */
[----:B------:R-:W-:Y:S01]  /*15e0*/  VIADD R22, R5, 0x10 ;  /* 0x0000001005167836 */ /* 0x000fe20000000000 */
[----:B------:R-:W-:-:S03]  /*15f0*/  ISETP.GT.AND.EX P2, PT, R11, RZ, PT, P2 ;  /* 0x000000ff0b00720c */ /* 0x000fc60003f44320 */
[----:B------:R-:W-:Y:S01]  /*1600*/  IMAD.X R27, RZ, RZ, RZ, P0 ;  /* 0x000000ffff1b7224 */ /* 0x000fe200000e06ff */
[----:B-1----:R-:W-:Y:S02]  /*1610*/  ISETP.GE.OR P3, PT, R5, UR5, !P2 ;  /* 0x0000000505007c0c */ /* 0x002fe4000d766670 */
[----:B------:R-:W-:-:S11]  /*1620*/  ISETP.GE.OR P2, PT, R22, UR5, !P2 ;  /* 0x0000000516007c0c */ /* 0x000fd6000d746670 */
[----:B------:R-:W1:Y:S02]  /*1630*/  @!P3 LDC.64 R16, c[0x0][0x428] ;  /* 0x00010a00ff10bb82 */ /* 0x000e640000000a00 */
[--C-:B------:R-:W-:Y:S02]  /*1640*/  @!P2 IMAD.MOV.U32 R24, RZ, RZ, R26.reuse ;  /* 0x000000ffff18a224 */ /* 0x100fe400078e001a */
[--C-:B------:R-:W-:Y:S02]  /*1650*/  @!P2 IMAD.MOV.U32 R25, RZ, RZ, R27.reuse ;  /* 0x000000ffff19a224 */ /* 0x100fe400078e001b */
[----:B------:R-:W-:Y:S02]  /*1660*/  @!P3 IMAD.WIDE.U32 R26, R5, UR7, R26 ;  /* 0x00000007051abc25 */ /* 0x000fe4000f8e001a */
[----:B------:R-:W3:Y:S02]  /*1670*/  @!P2 LDC.64 R14, c[0x0][0x428] ;  /* 0x00010a00ff0eab82 */ /* 0x000ee40000000a00 */
[----:B------:R-:W-:-:S04]  /*1680*/  @!P2 IMAD.WIDE.U32 R24, R22, UR7, R24 ;  /* 0x000000071618ac25 */ /* 0x000fc8000f8e0018 */
[----:B------:R-:W-:Y:S02]  /*1690*/  @!P2 IMAD R22, R22, UR4, R25 ;  /* 0x000000041616ac24 */ /* 0x000fe4000f8e0219 */
[----:B------:R-:W-:Y:S01]  /*16a0*/  @!P3 IMAD R18, R5, UR4, R27 ;  /* 0x000000040512bc24 */ /* 0x000fe2000f8e021b */
[----:B-1----:R-:W-:-:S04]  /*16b0*/  @!P3 LEA R16, P1, R26, R16, 0x2 ;  /* 0x000000101a10b211 */ /* 0x002fc800078210ff */
[----:B------:R-:W-:Y:S02]  /*16c0*/  @!P3 LEA.HI.X R17, R26, R17, R18, 0x2, P1 ;  /* 0x000000111a11b211 */ /* 0x000fe400008f1412 */
[----:B---3--:R-:W-:Y:S01]  /*16d0*/  @!P2 LEA R28, P0, R24, R14, 0x2 ;  /* 0x0000000e181ca211 */ /* 0x008fe200078010ff */
[----:B------:R-:W-:-:S03]  /*16e0*/  IMAD.MOV.U32 R14, RZ, RZ, -0x800000 ;  /* 0xff800000ff0e7424 */ /* 0x000fc600078e00ff */
[----:B------:R-:W-:-:S03]  /*16f0*/  @!P2 LEA.HI.X R29, R24, R15, R22, 0x2, P0 ;  /* 0x0000000f181da211 */ /* 0x000fc600000f1416 */
[----:B0-----:R0:W3:Y:S04]  /*1700*/  @!P3 LDG.E R14, desc[UR12][R16.64] ;  /* 0x0000000c100eb981 */ /* 0x0010e8000c1e1900 */
[----:B------:R-:W4:Y:S01]  /*1710*/  @!P2 LDG.E R13, desc[UR12][R28.64] ;  /* 0x0000000c1c0da981 */ /* 0x000f22000c1e1900 */
[----:B------:R-:W1:Y:S01]  /*1720*/  S2UR UR4, SR_CgaCtaId ;  /* 0x00000000000479c3 */ /* 0x000e620000008800 */
[----:B------:R-:W-:Y:S01]  /*1730*/  UMOV UR5, 0x400 ;  /* 0x0000040000057882 */ /* 0x000fe20000000000 */
[C---:B------:R-:W-:Y:S01]  /*1740*/  ISETP.GT.U32.AND P0, PT, R19.reuse, 0x7f, PT ;  /* 0x0000007f1300780c */ /* 0x040fe20003f04070 */
[----:B------:R-:W-:Y:S01]  /*1750*/  IMAD.MOV.U32 R24, RZ, RZ, -0x800000 ;  /* 0xff800000ff187424 */ /* 0x000fe200078e00ff */
[----:B------:R-:W-:Y:S01]  /*1760*/  ISETP.GT.U32.AND P1, PT, R19, 0xff, PT ;  /* 0x000000ff1300780c */ /* 0x000fe20003f24070 */
[----:B------:R-:W-:Y:S01]  /*1770*/  BSSY.RECONVERGENT B1, `(.L_x_78) ;  /* 0x00001a9000017945 */ /* 0x000fe20003800200 */
[----:B------:R-:W-:-:S09]  /*1780*/  SHF.R.U32.HI R30, RZ, 0x4, R19 ;  /* 0x00000004ff1e7819 */ /* 0x000fd20000011613 */
[----:B------:R-:W-:Y:S01]  /*1790*/  @!P0 LOP3.LUT R11, R19, 0xf, RZ, 0xc0, !PT ;  /* 0x0000000f130b8812 */ /* 0x000fe200078ec0ff */
[----:B-1----:R-:W-:Y:S02]  /*17a0*/  ULEA UR4, UR4, UR5, 0x18 ;  /* 0x0000000504047291 */ /* 0x002fe4000f8ec0ff */
[----:B------:R-:W-:-:S04]  /*17b0*/  USHF.R.S32.HI UR5, URZ, 0x1f, UR10 ;  /* 0x0000001fff057899 */ /* 0x000fc8000801140a */
[----:B------:R-:W-:Y:S01]  /*17c0*/  LEA R6, R6, UR4, 0x2 ;  /* 0x0000000406067c11 */ /* 0x000fe2000f8e10ff */
[----:B------:R-:W-:Y:S01]  /*17d0*/  ULOP3.LUT UR5, UR5, 0x1, URZ, 0xfc, !UPT ;  /* 0x0000000105057892 */ /* 0x000fe2000f8efcff */
[----:B------:R-:W-:-:S03]  /*17e0*/  LEA R34, R30, UR4, 0x2 ;  /* 0x000000041e227c11 */ /* 0x000fc6000f8e10ff */
[----:B0-----:R-:W-:Y:S01]  /*17f0*/  IMAD R16, R5, 0x24, R6 ;  /* 0x0000002405107824 */ /* 0x001fe200078e0206 */
[----:B------:R-:W0:Y:S01]  /*1800*/  LDCU UR4, c[0x0][0x434] ;  /* 0x00008680ff0477ac */ /* 0x000e220008000800 */
[----:B------:R-:W-:Y:S02]  /*1810*/  @!P0 IMAD R5, R11, 0x24, R34 ;  /* 0x000000240b058824 */ /* 0x000fe400078e0222 */
[----:B0-----:R-:W-:Y:S01]  /*1820*/  IMAD.U32 R11, RZ, RZ, UR4 ;  /* 0x00000004ff0b7e24 */ /* 0x001fe2000f8e00ff */
[----:B--2---:R-:W-:-:S04]  /*1830*/  UIMAD UR9, UR4, UR9, URZ ;  /* 0x00000009040972a4 */ /* 0x004fc8000f8e02ff */
[----:B------:R-:W-:-:S04]  /*1840*/  IABS R11, R11 ;  /* 0x0000000b000b7213 */ /* 0x000fc80000000000 */
[----:B------:R-:W0:Y:S01]  /*1850*/  I2F.RP R18, R11 ;  /* 0x0000000b00127306 */ /* 0x000e220000209400 */
[----:B---3--:R-:W-:Y:S04]  /*1860*/  @!P1 STS [R16], R14 ;  /* 0x0000000e10009388 */ /* 0x008fe80000000800 */
[----:B----4-:R0:W-:Y:S01]  /*1870*/  @!P0 STS [R16+0x240], R13 ;  /* 0x0002400d10008388 */ /* 0x0101e20000000800 */
[----:B------:R-:W-:Y:S06]  /*1880*/  BAR.SYNC.DEFER_BLOCKING 0x0 ;  /* 0x0000000000007b1d */ /* 0x000fec0000010000 */
[----:B0-----:R-:W0:Y:S01]  /*1890*/  MUFU.RCP R16, R18 ;  /* 0x0000001200107308 */ /* 0x001e220000001000 */
[----:B------:R-:W-:Y:S04]  /*18a0*/  @!P0 LDS R24, [R5] ;  /* 0x0000000005188984 */ /* 0x000fe80000000800 */
[----:B------:R1:W2:Y:S01]  /*18b0*/  @!P0 LDS R23, [R5+0x240] ;  /* 0x0002400005178984 */ /* 0x0002a20000000800 */
[----:B0-----:R-:W-:-:S04]  /*18c0*/  VIADD R16, R16, 0xffffffe ;  /* 0x0ffffffe10107836 */ /* 0x001fc80000000000 */
[----:B------:R0:W1:Y:S02]  /*18d0*/  F2I.FTZ.U32.TRUNC.NTZ R17, R16 ;  /* 0x0000001000117305 */ /* 0x000064000021f000 */
[----:B0-----:R-:W-:Y:S02]  /*18e0*/  HFMA2 R16, -RZ, RZ, 0, 0 ;  /* 0x00000000ff107431 */ /* 0x001fe400000001ff */
[----:B-1----:R-:W-:Y:S01]  /*18f0*/  IMAD.MOV R5, RZ, RZ, -R17 ;  /* 0x000000ffff057224 */ /* 0x002fe200078e0a11 */
[----:B--2---:R-:W-:-:S05]  /*1900*/  FMNMX.FTZ R6, R23, R24, !PT ;  /* 0x0000001817067209 */ /* 0x004fca0007810000 */
[----:B------:R-:W0:Y:S02]  /*1910*/  SHFL.BFLY PT, R15, R6, 0x8, 0x1f ;  /* 0x0d001f00060f7f89 */ /* 0x000e2400000e0000 */
[----:B0-----:R-:W-:Y:S01]  /*1920*/  FMNMX.FTZ R15, R6, R15, !PT ;  /* 0x0000000f060f7209 */ /* 0x001fe20007810000 */
[----:B------:R-:W-:Y:S01]  /*1930*/  IMAD R6, R5, R11, RZ ;  /* 0x0000000b05067224 */ /* 0x000fe200078e02ff */
[----:B------:R-:W-:Y:S02]  /*1940*/  IABS R5, R0 ;  /* 0x0000000000057213 */ /* 0x000fe40000000000 */
[----:B------:R-:W-:Y:S01]  /*1950*/  LOP3.LUT R0, R0, UR4, RZ, 0x3c, !PT ;  /* 0x0000000400007c12 */ /* 0x000fe2000f8e3cff */
[----:B------:R-:W0:Y:S01]  /*1960*/  SHFL.BFLY PT, R14, R15, 0x4, 0x1f ;  /* 0x0c801f000f0e7f89 */ /* 0x000e2200000e0000 */
[----:B------:R-:W-:Y:S02]  /*1970*/  IMAD.HI.U32 R6, R17, R6, R16 ;  /* 0x0000000611067227 */ /* 0x000fe400078e0010 */
[----:B------:R-:W-:-:S04]  /*1980*/  ISETP.GE.AND P1, PT, R0, RZ, PT ;  /* 0x000000ff0000720c */ /* 0x000fc80003f26270 */
[----:B------:R-:W-:-:S04]  /*1990*/  IMAD.HI.U32 R6, R6, R5, RZ ;  /* 0x0000000506067227 */ /* 0x000fc800078e00ff */
[----:B------:R-:W-:-:S04]  /*19a0*/  IMAD.MOV R16, RZ, RZ, -R6 ;  /* 0x000000ffff107224 */ /* 0x000fc800078e0a06 */
[----:B------:R-:W-:-:S05]  /*19b0*/  IMAD R16, R11, R16, R5 ;  /* 0x000000100b107224 */ /* 0x000fca00078e0205 */
[----:B------:R-:W-:Y:S02]  /*19c0*/  ISETP.GT.U32.AND P2, PT, R11, R16, PT ;  /* 0x000000100b00720c */ /* 0x000fe40003f44070 */
[----:B0-----:R-:W-:-:S05]  /*19d0*/  FMNMX.FTZ R14, R15, R14, !PT ;  /* 0x0000000e0f0e7209 */ /* 0x001fca0007810000 */
[----:B------:R-:W0:Y:S06]  /*19e0*/  SHFL.BFLY PT, R13, R14, 0x2, 0x1f ;  /* 0x0c401f000e0d7f89 */ /* 0x000e2c00000e0000 */
[----:B------:R-:W-:Y:S02]  /*19f0*/  @!P2 IMAD.IADD R16, R16, 0x1, -R11 ;  /* 0x000000011010a824 */ /* 0x000fe400078e0a0b */
[----:B------:R-:W-:-:S03]  /*1a00*/  @!P2 VIADD R6, R6, 0x1 ;  /* 0x000000010606a836 */ /* 0x000fc60000000000 */
[----:B------:R-:W-:Y:S02]  /*1a10*/  ISETP.GE.U32.AND P3, PT, R16, R11, PT ;  /* 0x0000000b1000720c */ /* 0x000fe40003f66070 */
[----:B------:R-:W1:Y:S11]  /*1a20*/  LDC R11, c[0x0][0x3e0] ;  /* 0x0000f800ff0b7b82 */ /* 0x000e760000000800 */
[----:B------:R-:W-:Y:S01]  /*1a30*/  @P3 VIADD R6, R6, 0x1 ;  /* 0x0000000106063836 */ /* 0x000fe20000000000 */
[----:B0-----:R-:W-:-:S05]  /*1a40*/  FMNMX.FTZ R13, R14, R13, !PT ;  /* 0x0000000d0e0d7209 */ /* 0x001fca0007810000 */
[----:B------:R-:W0:Y:S02]  /*1a50*/  SHFL.BFLY PT, R14, R13, 0x1, 0x1f ;  /* 0x0c201f000d0e7f89 */ /* 0x000e2400000e0000 */
[----:B0-----:R-:W-:Y:S01]  /*1a60*/  FMNMX.FTZ R14, R13, R14, !PT ;  /* 0x0000000e0d0e7209 */ /* 0x001fe20007810000 */
[----:B------:R-:W-:Y:S01]  /*1a70*/  IMAD.MOV.U32 R13, RZ, RZ, R6 ;  /* 0x000000ffff0d7224 */ /* 0x000fe200078e0006 */
[----:B-1----:R-:W-:Y:S02]  /*1a80*/  IABS R6, R11 ;  /* 0x0000000b00067213 */ /* 0x002fe40000000000 */
[C---:B------:R-:W-:Y:S02]  /*1a90*/  FSETP.NEU.FTZ.AND P0, PT, R14.reuse, -INF , PT ;  /* 0xff8000000e00780b */ /* 0x040fe40003f1d000 */
[----:B------:R-:W-:Y:S02]  /*1aa0*/  @!P1 IADD3 R13, PT, PT, -R13, RZ, RZ ;  /* 0x000000ff0d0d9210 */ /* 0x000fe40007ffe1ff */
[----:B------:R-:W-:-:S02]  /*1ab0*/  FSEL R0, R14, RZ, P0 ;  /* 0x000000ff0e007208 */ /* 0x000fc40000000000 */
[----:B------:R-:W-:-:S03]  /*1ac0*/  ISETP.NE.AND P0, PT, RZ, UR4, PT ;  /* 0x00000004ff007c0c */ /* 0x000fc6000bf05270 */
[C---:B------:R-:W-:Y:S01]  /*1ad0*/  FADD.FTZ R14, -R0.reuse, R24 ;  /* 0x00000018000e7221 */ /* 0x040fe20000010100 */
[----:B------:R-:W-:-:S03]  /*1ae0*/  FADD.FTZ R16, -R0, R23 ;  /* 0x0000001700107221 */ /* 0x000fc60000010100 */
[----:B------:R-:W-:Y:S01]  /*1af0*/  FMUL.FTZ R14, R14, 1.4426950216293334961 ;  /* 0x3fb8aa3b0e0e7820 */ /* 0x000fe20000410000 */
[----:B------:R-:W-:-:S04]  /*1b00*/  FMUL.FTZ R16, R16, 1.4426950216293334961 ;  /* 0x3fb8aa3b10107820 */ /* 0x000fc80000410000 */
[----:B------:R-:W-:Y:S01]  /*1b10*/  MUFU.EX2 R25, R16 ;  /* 0x0000001000197308 */ /* 0x000fe20000000800 */
[----:B------:R-:W-:-:S05]  /*1b20*/  @!P0 LOP3.LUT R13, RZ, UR4, RZ, 0x33, !PT ;  /* 0x00000004ff0d8c12 */ /* 0x000fca000f8e33ff */
[----:B------:R-:W-:Y:S02]  /*1b30*/  IMAD R5, R13, UR5, RZ ;  /* 0x000000050d057c24 */ /* 0x000fe4000f8e02ff */
[----:B------:R-:W0:Y:S03]  /*1b40*/  MUFU.EX2 R14, R14 ;  /* 0x0000000e000e7308 */ /* 0x000e260000000800 */
[----:B------:R-:W-:Y:S02]  /*1b50*/  IABS R15, R5 ;  /* 0x00000005000f7213 */ /* 0x000fe40000000000 */
[----:B------:R-:W-:-:S03]  /*1b60*/  ISETP.NE.AND P5, PT, R5, RZ, PT ;  /* 0x000000ff0500720c */ /* 0x000fc60003fa5270 */
[----:B------:R-:W1:Y:S01]  /*1b70*/  I2F.RP R22, R15 ;  /* 0x0000000f00167306 */ /* 0x000e620000209400 */
[----:B0-----:R-:W-:-:S07]  /*1b80*/  FADD.FTZ R25, R14, R25 ;  /* 0x000000190e197221 */ /* 0x001fce0000010000 */
[----:B------:R-:W0:Y:S01]  /*1b90*/  I2F.RP R14, R6 ;  /* 0x00000006000e7306 */ /* 0x000e220000209400 */
[----:B------:R-:W2:Y:S07]  /*1ba0*/  SHFL.BFLY PT, R18, R25, 0x8, 0x1f ;  /* 0x0d001f0019127f89 */ /* 0x000eae00000e0000 */
[----:B-1----:R-:W1:Y:S08]  /*1bb0*/  MUFU.RCP R32, R22 ;  /* 0x0000001600207308 */ /* 0x002e700000001000 */
[----:B0-----:R-:W0:Y:S01]  /*1bc0*/  MUFU.RCP R28, R14 ;  /* 0x0000000e001c7308 */ /* 0x001e220000001000 */
[----:B-1----:R-:W-:Y:S01]  /*1bd0*/  VIADD R32, R32, 0xffffffe ;  /* 0x0ffffffe20207836 */ /* 0x002fe20000000000 */
[----:B------:R-:W-:Y:S01]  /*1be0*/  IADD3 R22, PT, PT, R4, R15, RZ ;  /* 0x0000000f04167210 */ /* 0x000fe20007ffe0ff */
[----:B--2---:R-:W-:Y:S01]  /*1bf0*/  FADD.FTZ R18, R25, R18 ;  /* 0x0000001219127221 */ /* 0x004fe20000010000 */
[----:B------:R-:W-:-:S04]  /*1c00*/  IABS R4, R5 ;  /* 0x0000000500047213 */ /* 0x000fc80000000000 */
[----:B------:R-:W1:Y:S01]  /*1c10*/  F2I.FTZ.U32.TRUNC.NTZ R33, R32 ;  /* 0x0000002000217305 */ /* 0x000e62000021f000 */
[----:B------:R-:W2:Y:S01]  /*1c20*/  SHFL.BFLY PT, R17, R18, 0x4, 0x1f ;  /* 0x0c801f0012117f89 */ /* 0x000ea200000e0000 */
[----:B0-----:R-:W-:Y:S02]  /*1c30*/  VIADD R28, R28, 0xffffffe ;  /* 0x0ffffffe1c1c7836 */ /* 0x001fe40000000000 */
[----:B------:R-:W-:-:S04]  /*1c40*/  IMAD.MOV R4, RZ, RZ, -R4 ;  /* 0x000000ffff047224 */ /* 0x000fc800078e0a04 */
[----:B------:R-:W0:Y:S01]  /*1c50*/  F2I.FTZ.U32.TRUNC.NTZ R29, R28 ;  /* 0x0000001c001d7305 */ /* 0x000e22000021f000 */
[----:B-1----:R-:W-:Y:S02]  /*1c60*/  IMAD.MOV R16, RZ, RZ, -R33 ;  /* 0x000000ffff107224 */ /* 0x002fe400078e0a21 */
[----:B------:R-:W-:Y:S02]  /*1c70*/  IMAD.MOV.U32 R32, RZ, RZ, RZ ;  /* 0x000000ffff207224 */ /* 0x000fe400078e00ff */
[----:B------:R-:W-:Y:S01]  /*1c80*/  IMAD R25, R16, R15, RZ ;  /* 0x0000000f10197224 */ /* 0x000fe200078e02ff */
[----:B------:R-:W-:Y:S01]  /*1c90*/  IABS R16, R22 ;  /* 0x0000001600107213 */ /* 0x000fe20000000000 */
[----:B0-----:R-:W-:Y:S02]  /*1ca0*/  IMAD.MOV R27, RZ, RZ, -R29 ;  /* 0x000000ffff1b7224 */ /* 0x001fe400078e0a1d */
[----:B------:R-:W-:-:S04]  /*1cb0*/  IMAD.HI.U32 R25, R33, R25, R32 ;  /* 0x0000001921197227 */ /* 0x000fc800078e0020 */
[----:B--2---:R-:W-:Y:S01]  /*1cc0*/  FADD.FTZ R17, R18, R17 ;  /* 0x0000001112117221 */ /* 0x004fe20000010000 */
[----:B------:R-:W-:Y:S02]  /*1cd0*/  IMAD R18, R27, R6, RZ ;  /* 0x000000061b127224 */ /* 0x000fe400078e02ff */
[----:B------:R-:W-:Y:S02]  /*1ce0*/  IMAD.MOV.U32 R28, RZ, RZ, RZ ;  /* 0x000000ffff1c7224 */ /* 0x000fe400078e00ff */
[----:B------:R-:W0:Y:S01]  /*1cf0*/  SHFL.BFLY PT, R14, R17, 0x2, 0x1f ;  /* 0x0c401f00110e7f89 */ /* 0x000e2200000e0000 */
[----:B------:R-:W-:-:S04]  /*1d00*/  IMAD.HI.U32 R25, R25, R16, RZ ;  /* 0x0000001019197227 */ /* 0x000fc800078e00ff */
[----:B------:R-:W-:-:S04]  /*1d10*/  IMAD.HI.U32 R18, R29, R18, R28 ;  /* 0x000000121d127227 */ /* 0x000fc800078e001c */
[----:B------:R-:W-:Y:S02]  /*1d20*/  IMAD R4, R25, R4, R16 ;  /* 0x0000000419047224 */ /* 0x000fe400078e0210 */
[----:B------:R-:W-:-:S03]  /*1d30*/  IMAD.HI.U32 R18, R18, R16, RZ ;  /* 0x0000001012127227 */ /* 0x000fc600078e00ff */
[----:B------:R-:W-:Y:S01]  /*1d40*/  ISETP.GT.U32.AND P2, PT, R15, R4, PT ;  /* 0x000000040f00720c */ /* 0x000fe20003f44070 */
[----:B------:R-:W-:-:S04]  /*1d50*/  IMAD.MOV R27, RZ, RZ, -R18 ;  /* 0x000000ffff1b7224 */ /* 0x000fc800078e0a12 */
[----:B------:R-:W-:Y:S02]  /*1d60*/  IMAD R27, R6, R27, R16 ;  /* 0x0000001b061b7224 */ /* 0x000fe400078e0210 */
[----:B0-----:R-:W-:-:S03]  /*1d70*/  FADD.FTZ R14, R17, R14 ;  /* 0x0000000e110e7221 */ /* 0x001fc60000010000 */
[----:B------:R-:W-:-:S03]  /*1d80*/  ISETP.GT.U32.AND P0, PT, R6, R27, PT ;  /* 0x0000001b0600720c */ /* 0x000fc60003f04070 */
[-C--:B------:R-:W-:Y:S01]  /*1d90*/  @!P2 IADD3 R4, PT, PT, R4, -R15.reuse, RZ ;  /* 0x8000000f0404a210 */ /* 0x080fe20007ffe0ff */
[----:B------:R-:W-:Y:S01]  /*1da0*/  @!P2 VIADD R25, R25, 0x1 ;  /* 0x000000011919a836 */ /* 0x000fe20000000000 */
[----:B------:R-:W0:Y:S02]  /*1db0*/  SHFL.BFLY PT, R17, R14, 0x1, 0x1f ;  /* 0x0c201f000e117f89 */ /* 0x000e2400000e0000 */
[-C--:B------:R-:W-:Y:S02]  /*1dc0*/  ISETP.GE.U32.AND P1, PT, R4, R15.reuse, PT ;  /* 0x0000000f0400720c */ /* 0x080fe40003f26070 */
[C---:B------:R-:W-:Y:S02]  /*1dd0*/  LOP3.LUT R4, R22.reuse, R15, RZ, 0x3c, !PT ;  /* 0x0000000f16047212 */ /* 0x040fe400078e3cff */
[----:B------:R-:W-:Y:S02]  /*1de0*/  LOP3.LUT R22, R22, R11, RZ, 0x3c, !PT ;  /* 0x0000000b16167212 */ /* 0x000fe400078e3cff */
[----:B------:R-:W-:Y:S01]  /*1df0*/  ISETP.GE.AND P3, PT, R4, RZ, PT ;  /* 0x000000ff0400720c */ /* 0x000fe20003f66270 */
[----:B------:R-:W-:Y:S01]  /*1e00*/  @!P0 IMAD.IADD R27, R27, 0x1, -R6 ;  /* 0x000000011b1b8824 */ /* 0x000fe200078e0a06 */
[----:B------:R-:W-:Y:S01]  /*1e10*/  ISETP.GE.AND P2, PT, R22, RZ, PT ;  /* 0x000000ff1600720c */ /* 0x000fe20003f46270 */
[----:B------:R-:W-:Y:S01]  /*1e20*/  @!P0 VIADD R18, R18, 0x1 ;  /* 0x0000000112128836 */ /* 0x000fe20000000000 */
[----:B------:R-:W-:Y:S01]  /*1e30*/  ISETP.NE.AND P0, PT, R11, RZ, PT ;  /* 0x000000ff0b00720c */ /* 0x000fe20003f05270 */
[----:B------:R-:W-:Y:S01]  /*1e40*/  IMAD.MOV.U32 R22, RZ, RZ, 0x7f800000 ;  /* 0x7f800000ff167424 */ /* 0x000fe200078e00ff */
[----:B------:R-:W-:Y:S01]  /*1e50*/  ISETP.GE.U32.AND P4, PT, R27, R6, PT ;  /* 0x000000061b00720c */ /* 0x000fe20003f86070 */
[----:B------:R-:W-:Y:S01]  /*1e60*/  @P1 VIADD R25, R25, 0x1 ;  /* 0x0000000119191836 */ /* 0x000fe20000000000 */
[----:B------:R-:W-:-:S05]  /*1e70*/  SHF.R.S32.HI R4, RZ, 0x1f, R5 ;  /* 0x0000001fff047819 */ /* 0x000fca0000011405 */
[----:B------:R-:W-:Y:S02]  /*1e80*/  @!P3 IADD3 R25, PT, PT, -R25, RZ, RZ ;  /* 0x000000ff1919b210 */ /* 0x000fe40007ffe1ff */
[----:B------:R-:W-:Y:S01]  /*1e90*/  ISETP.NE.AND P3, PT, R13, RZ, PT ;  /* 0x000000ff0d00720c */ /* 0x000fe20003f65270 */
[----:B0-----:R-:W-:Y:S01]  /*1ea0*/  FADD.FTZ R17, R14, R17 ;  /* 0x000000110e117221 */ /* 0x001fe20000010000 */
[----:B------:R-:W-:Y:S02]  /*1eb0*/  @!P5 LOP3.LUT R25, RZ, R15, RZ, 0x33, !PT ;  /* 0x0000000fff19d212 */ /* 0x000fe400078e33ff */
[----:B------:R-:W-:Y:S01]  /*1ec0*/  @P4 VIADD R18, R18, 0x1 ;  /* 0x0000000112124836 */ /* 0x000fe20000000000 */
[----:B------:R-:W-:Y:S02]  /*1ed0*/  SEL R13, RZ, 0x1, !P3 ;  /* 0x00000001ff0d7807 */ /* 0x000fe40005800000 */
[----:B------:R-:W-:Y:S01]  /*1ee0*/  FSETP.NE.FTZ.AND P1, PT, R17, RZ, PT ;  /* 0x000000ff1100720b */ /* 0x000fe20003f35000 */
[----:B------:R-:W-:Y:S01]  /*1ef0*/  @!P2 IMAD.MOV R18, RZ, RZ, -R18 ;  /* 0x000000ffff12a224 */ /* 0x000fe200078e0a12 */
[----:B------:R-:W-:-:S02]  /*1f00*/  @!P0 LOP3.LUT R18, RZ, R11, RZ, 0x33, !PT ;  /* 0x0000000bff128212 */ /* 0x000fc400078e33ff */
[----:B------:R-:W-:Y:S02]  /*1f10*/  LOP3.LUT P0, RZ, R19, 0x38f, RZ, 0xc0, !PT ;  /* 0x0000038f13ff7812 */ /* 0x000fe4000780c0ff */
[----:B------:R-:W-:Y:S02]  /*1f20*/  ISETP.LT.U32.AND P2, PT, R20, R25, PT ;  /* 0x000000191400720c */ /* 0x000fe40003f41070 */
[----:B------:R-:W-:Y:S02]  /*1f30*/  SHF.R.S32.HI R15, RZ, 0x1f, R25 ;  /* 0x0000001fff0f7819 */ /* 0x000fe40000011419 */
[----:B------:R-:W-:Y:S01]  /*1f40*/  LOP3.LUT R13, R4, R13, RZ, 0xfc, !PT ;  /* 0x0000000d040d7212 */ /* 0x000fe200078efcff */
[----:B------:R-:W-:Y:S01]  /*1f50*/  IMAD R4, R18, UR11, RZ ;  /* 0x0000000b12047c24 */ /* 0x000fe2000f8e02ff */
[----:B------:R-:W-:Y:S01]  /*1f60*/  ISETP.LT.AND.EX P2, PT, R21, R15, PT, P2 ;  /* 0x0000000f1500720c */ /* 0x000fe20003f41320 */
[----:B------:R-:W0:Y:S02]  /*1f70*/  @P1 MUFU.LG2 R17, R17 ;  /* 0x0000001100111308 */ /* 0x000e240000000c00 */
[----:B------:R-:W-:Y:S01]  /*1f80*/  IMAD R4, R13, R4, RZ ;  /* 0x000000040d047224 */ /* 0x000fe200078e02ff */
[----:B------:R-:W-:Y:S01]  /*1f90*/  SEL R6, R20, R25, P2 ;  /* 0x0000001914067207 */ /* 0x000fe20001000000 */
[----:B0-----:R-:W-:Y:S01]  /*1fa0*/  @P1 FFMA.FTZ R22, R17, 0.69314718246459960938, R0 ;  /* 0x3f31721811161823 */ /* 0x001fe20000010000 */
[----:B------:R-:W-:Y:S07]  /*1fb0*/  @P0 BRA `(.L_x_79) ;  /* 0x0000001000900947 */ /* 0x000fee0003800000 */
        /* <DEDUP_REMOVED lines=29> */
[----:B------:R-:W-:Y:S01]  /*2190*/  MOV R14, RZ ;  /* 0x000000ff000e7202 */ /* 0x000fe20000000f00 */
[----:B------:R-:W-:Y:S01]  /*21a0*/  HFMA2 R33, -RZ, RZ, 0, 0 ;  /* 0x00000000ff217431 */ /* 0x000fe200000001ff */
[----:B------:R-:W-:-:S05]  /*21b0*/  ISETP.NE.U32.AND P0, PT, R32, RZ, PT ;  /* 0x000000ff2000720c */ /* 0x000fca0003f05070 */
        /* <DEDUP_REMOVED lines=19> */
.L_x_81:
[----:B------:R-:W-:Y:S01]  /*22f0*/  IMAD.MOV.U32 R17, RZ, RZ, RZ ;  /* 0x000000ffff117224 */ /* 0x000fe200078e00ff */
[----:B------:R-:W-:Y:S02]  /*2300*/  MOV R18, R32 ;  /* 0x0000002000127202 */ /* 0x000fe40000000f00 */
[----:B------:R-:W-:Y:S02]  /*2310*/  MOV R16, 0x2330 ;  /* 0x0000233000107802 */ /* 0x000fe40000000f00 */
[----:B------:R-:W-:Y:S05]  /*2320*/  CALL.REL.NOINC `($__internal_2_$__cuda_sm20_div_s64) ;  /* 0x0000001c00c47944 */ /* 0x000fea0003c00000 */
[----:B------:R-:W-:Y:S02]  /*2330*/  IADD3 R13, PT, PT, -R14, RZ, RZ ;  /* 0x000000ff0e0d7210 */ /* 0x000fe40007ffe1ff */
[----:B------:R-:W-:-:S03]  /*2340*/  MOV R33, R11 ;  /* 0x0000000b00217202 */ /* 0x000fc60000000f00 */
[----:B------:R-:W-:Y:S01]  /*2350*/  IMAD R25, R32, R13, R25 ;  /* 0x0000000d20197224 */ /* 0x000fe200078e0219 */
[----:B------:R-:W-:-:S07]  /*2360*/  MOV R32, R14 ;  /* 0x0000000e00207202 */ /* 0x000fce0000000f00 */
.L_x_82:
[----:B------:R-:W-:Y:S01]  /*2370*/  IABS R15, UR14 ;  /* 0x0000000e000f7c13 */ /* 0x000fe20008000000 */
[-C--:B------:R-:W-:Y:S01]  /*2380*/  IMAD R3, R3, R12.reuse, RZ ;  /* 0x0000000c03037224 */ /* 0x080fe200078e02ff */
[----:B------:R-:W-:Y:S01]  /*2390*/  IABS R13, R25 ;  /* 0x00000019000d7213 */ /* 0x000fe20000000000 */
[C---:B------:R-:W-:Y:S01]  /*23a0*/  IMAD.WIDE.U32 R20, R9.reuse, R12, RZ ;  /* 0x0000000c09147225 */ /* 0x040fe200078e00ff */
[----:B------:R-:W0:Y:S01]  /*23b0*/  I2F.U32.RP R18, R15 ;  /* 0x0000000f00127306 */ /* 0x000e220000209000 */
[----:B------:R-:W-:Y:S01]  /*23c0*/  IABS R11, UR14 ;  /* 0x0000000e000b7c13 */ /* 0x000fe20008000000 */
[----:B------:R-:W-:Y:S01]  /*23d0*/  BSSY.RECONVERGENT B0, `(.L_x_83) ;  /* 0x000003d000007945 */ /* 0x000fe20003800200 */
[----:B------:R-:W-:Y:S01]  /*23e0*/  IMAD R3, R9, R2, R3 ;  /* 0x0000000209037224 */ /* 0x000fe200078e0203 */
[----:B------:R-:W-:Y:S01]  /*23f0*/  LOP3.LUT R2, R25, UR14, RZ, 0x3c, !PT ;  /* 0x0000000e19027c12 */ /* 0x000fe2000f8e3cff */
[----:B------:R-:W-:-:S03]  /*2400*/  IMAD.WIDE.U32 R38, R20, R36, RZ ;  /* 0x0000002414267225 */ /* 0x000fc600078e00ff */
[----:B------:R-:W-:Y:S01]  /*2410*/  ISETP.GE.AND P0, PT, R2, RZ, PT ;  /* 0x000000ff0200720c */ /* 0x000fe20003f06270 */
[----:B------:R-:W-:Y:S02]  /*2420*/  IMAD.MOV R11, RZ, RZ, -R11 ;  /* 0x000000ffff0b7224 */ /* 0x000fe400078e0a0b */
[----:B------:R-:W-:Y:S01]  /*2430*/  IMAD.IADD R3, R21, 0x1, R3 ;  /* 0x0000000115037824 */ /* 0x000fe200078e0203 */
[----:B0-----:R-:W0:Y:S03]  /*2440*/  MUFU.RCP R16, R18 ;  /* 0x0000001200107308 */ /* 0x001e260000001000 */
[----:B------:R-:W-:Y:S02]  /*2450*/  IMAD R3, R3, R36, RZ ;  /* 0x0000002403037224 */ /* 0x000fe400078e02ff */
[----:B0-----:R-:W-:-:S04]  /*2460*/  VIADD R16, R16, 0xffffffe ;  /* 0x0ffffffe10107836 */ /* 0x001fc80000000000 */
[----:B------:R-:W0:Y:S02]  /*2470*/  F2I.FTZ.U32.TRUNC.NTZ R17, R16 ;  /* 0x0000001000117305 */ /* 0x000e24000021f000 */
[----:B0-----:R-:W-:Y:S01]  /*2480*/  IMAD.MOV R14, RZ, RZ, -R17 ;  /* 0x000000ffff0e7224 */ /* 0x001fe200078e0a11 */
[----:B------:R-:W-:-:S03]  /*2490*/  MOV R16, RZ ;  /* 0x000000ff00107202 */ /* 0x000fc60000000f00 */
[----:B------:R-:W-:-:S04]  /*24a0*/  IMAD R14, R14, R15, RZ ;  /* 0x0000000f0e0e7224 */ /* 0x000fc800078e02ff */
[----:B------:R-:W-:-:S06]  /*24b0*/  IMAD.HI.U32 R14, R17, R14, R16 ;  /* 0x0000000e110e7227 */ /* 0x000fcc00078e0010 */
[----:B------:R-:W-:-:S04]  /*24c0*/  IMAD.HI.U32 R14, R14, R13, RZ ;  /* 0x0000000d0e0e7227 */ /* 0x000fc800078e00ff */
[----:B------:R-:W-:-:S05]  /*24d0*/  IMAD R16, R14, R11, R13 ;  /* 0x0000000b0e107224 */ /* 0x000fca00078e020d */
[----:B------:R-:W-:-:S13]  /*24e0*/  ISETP.GT.U32.AND P1, PT, R15, R16, PT ;  /* 0x000000100f00720c */ /* 0x000fda0003f24070 */
[-C--:B------:R-:W-:Y:S02]  /*24f0*/  @!P1 IADD3 R16, PT, PT, R16, -R15.reuse, RZ ;  /* 0x8000000f10109210 */ /* 0x080fe40007ffe0ff */
[----:B------:R-:W-:Y:S02]  /*2500*/  @!P1 IADD3 R14, PT, PT, R14, 0x1, RZ ;  /* 0x000000010e0e9810 */ /* 0x000fe40007ffe0ff */
[----:B------:R-:W-:Y:S01]  /*2510*/  ISETP.GE.U32.AND P2, PT, R16, R15, PT ;  /* 0x0000000f1000720c */ /* 0x000fe20003f46070 */
[----:B------:R-:W-:Y:S01]  /*2520*/  IMAD R15, R37, R20, R3 ;  /* 0x00000014250f7224 */ /* 0x000fe200078e0203 */
[----:B------:R-:W-:-:S03]  /*2530*/  ISETP.NE.AND P1, PT, RZ, UR14, PT ;  /* 0x0000000eff007c0c */ /* 0x000fc6000bf25270 */
[----:B------:R-:W-:-:S05]  /*2540*/  IMAD.IADD R15, R39, 0x1, R15 ;  /* 0x00000001270f7824 */ /* 0x000fca00078e020f */
[----:B------:R-:W-:-:S03]  /*2550*/  LOP3.LUT R2, R33, R15, RZ, 0xfc, !PT ;  /* 0x0000000f21027212 */ /* 0x000fc600078efcff */
        /* <DEDUP_REMOVED lines=9> */
[----:B------:R-:W-:Y:S01]  /*25f0*/  HFMA2 R14, -RZ, RZ, 0, 0 ;  /* 0x00000000ff0e7431 */ /* 0x000fe200000001ff */
[----:B------:R-:W-:-:S06]  /*2600*/  ISETP.NE.U32.AND P0, PT, R38, RZ, PT ;  /* 0x000000ff2600720c */ /* 0x000fcc0003f05070 */
        /* <DEDUP_REMOVED lines=18> */
.L_x_84:
[----:B------:R-:W-:Y:S01]  /*2730*/  IMAD.MOV.U32 R25, RZ, RZ, R32 ;  /* 0x000000ffff197224 */ /* 0x000fe200078e0020 */
[----:B------:R-:W-:Y:S01]  /*2740*/  MOV R17, R33 ;  /* 0x0000002100117202 */ /* 0x000fe20000000f00 */
[----:B------:R-:W-:Y:S01]  /*2750*/  IMAD.MOV.U32 R18, RZ, RZ, R38 ;  /* 0x000000ffff127224 */ /* 0x000fe200078e0026 */
[----:B------:R-:W-:Y:S02]  /*2760*/  MOV R16, 0x2780 ;  /* 0x0000278000107802 */ /* 0x000fe40000000f00 */
[----:B------:R-:W-:Y:S05]  /*2770*/  CALL.REL.NOINC `($__internal_2_$__cuda_sm20_div_s64) ;  /* 0x0000001800b07944 */ /* 0x000fea0003c00000 */
[----:B------:R-:W-:-:S05]  /*2780*/  IADD3 R33, PT, PT, -R14, RZ, RZ ;  /* 0x000000ff0e217210 */ /* 0x000fca0007ffe1ff */
[----:B------:R-:W-:Y:S02]  /*2790*/  IMAD R33, R33, R38, R32 ;  /* 0x0000002621217224 */ /* 0x000fe400078e0220 */
.L_x_85:
[----:B------:R-:W-:Y:S05]  /*27a0*/  BSYNC.RECONVERGENT B0 ;  /* 0x0000000000007941 */ /* 0x000fea0003800200 */
.L_x_83:
[----:B------:R-:W-:Y:S01]  /*27b0*/  IABS R15, R12 ;  /* 0x0000000c000f7213 */ /* 0x000fe20000000000 */
[----:B------:R-:W0:Y:S01]  /*27c0*/  LDC R18, c[0x0][0x3e0] ;  /* 0x0000f800ff127b82 */ /* 0x000e220000000800 */
[----:B------:R-:W-:Y:S01]  /*27d0*/  IABS R11, R7 ;  /* 0x00000007000b7213 */ /* 0x000fe20000000000 */
[----:B------:R-:W1:Y:S01]  /*27e0*/  LDCU UR15, c[0x0][0x430] ;  /* 0x00008600ff0f77ac */ /* 0x000e620008000800 */
[----:B------:R-:W2:Y:S01]  /*27f0*/  I2F.U32.RP R25, R15 ;  /* 0x0000000f00197306 */ /* 0x000ea20000209000 */
[----:B------:R-:W-:Y:S01]  /*2800*/  IABS R13, R9 ;  /* 0x00000009000d7213 */ /* 0x000fe20000000000 */
[----:B------:R-:W-:Y:S01]  /*2810*/  IMAD R10, R10, UR9, RZ ;  /* 0x000000090a0a7c24 */ /* 0x000fe2000f8e02ff */
[----:B------:R-:W-:Y:S01]  /*2820*/  ISETP.NE.AND P5, PT, R12, RZ, PT ;  /* 0x000000ff0c00720c */ /* 0x000fe20003fa5270 */
[----:B------:R-:W3:Y:S04]  /*2830*/  LDCU UR4, c[0x0][0x434] ;  /* 0x00008680ff0477ac */ /* 0x000ee80008000800 */
        /* <DEDUP_REMOVED lines=8> */
[----:B------:R-:W-:-:S03]  /*28c0*/  SEL R18, R18, 0x1, P0 ;  /* 0x0000000112127807 */ /* 0x000fc60000000000 */
[----:B------:R-:W-:Y:S01]  /*28d0*/  I2F.U32.RP R29, R13 ;  /* 0x0000000d001d7306 */ /* 0x000fe20000209000 */
[----:B--2---:R-:W-:Y:S01]  /*28e0*/  VIADD R36, R17, 0xffffffe ;  /* 0x0ffffffe11247836 */ /* 0x004fe20000000000 */
[----:B------:R-:W-:Y:S02]  /*28f0*/  IABS R20, R18 ;  /* 0x0000001200147213 */ /* 0x000fe40000000000 */
[----:B------:R-:W-:-:S04]  /*2900*/  IABS R25, R33 ;  /* 0x0000002100197213 */ /* 0x000fc80000000000 */
[----:B------:R-:W1:Y:S01]  /*2910*/  F2I.FTZ.U32.TRUNC.NTZ R37, R36 ;  /* 0x0000002400257305 */ /* 0x000e62000021f000 */
[----:B0-----:R-:W-:-:S07]  /*2920*/  VIADD R16, R16, 0xffffffe ;  /* 0x0ffffffe10107836 */ /* 0x001fce0000000000 */
[----:B------:R-:W0:Y:S01]  /*2930*/  F2I.FTZ.U32.TRUNC.NTZ R17, R16 ;  /* 0x0000001000117305 */ /* 0x000e22000021f000 */
[----:B-1----:R-:W-:-:S07]  /*2940*/  IMAD.MOV R0, RZ, RZ, -R37 ;  /* 0x000000ffff007224 */ /* 0x002fce00078e0a25 */
[----:B------:R-:W1:Y:S01]  /*2950*/  I2F.U32.RP R26, R20 ;  /* 0x00000014001a7306 */ /* 0x000e620000209000 */
[----:B------:R-:W-:Y:S02]  /*2960*/  IMAD.MOV.U32 R36, RZ, RZ, RZ ;  /* 0x000000ffff247224 */ /* 0x000fe400078e00ff */
[----:B------:R-:W-:Y:S01]  /*2970*/  IMAD R21, R0, R15, RZ ;  /* 0x0000000f00157224 */ /* 0x000fe200078e02ff */
[----:B------:R-:W-:-:S03]  /*2980*/  IABS R0, R7 ;  /* 0x0000000700007213 */ /* 0x000fc60000000000 */
[----:B------:R-:W-:Y:S01]  /*2990*/  IMAD.HI.U32 R32, R37, R21, R36 ;  /* 0x0000001525207227 */ /* 0x000fe200078e0024 */
[----:B------:R-:W2:Y:S01]  /*29a0*/  MUFU.RCP R29, R29 ;  /* 0x0000001d001d7308 */ /* 0x000ea20000001000 */
[----:B------:R-:W-:Y:S02]  /*29b0*/  IABS R21, R6 ;  /* 0x0000000600157213 */ /* 0x000fe40000000000 */
[----:B0-----:R-:W-:Y:S02]  /*29c0*/  IMAD.MOV R28, RZ, RZ, -R17 ;  /* 0x000000ffff1c7224 */ /* 0x001fe400078e0a11 */
[----:B------:R-:W-:Y:S02]  /*29d0*/  IMAD.MOV.U32 R16, RZ, RZ, RZ ;  /* 0x000000ffff107224 */ /* 0x000fe400078e00ff */
[----:B------:R-:W-:Y:S01]  /*29e0*/  IMAD R28, R28, R11, RZ ;  /* 0x0000000b1c1c7224 */ /* 0x000fe200078e02ff */
[----:B------:R-:W0:Y:S01]  /*29f0*/  I2F.U32.RP R27, R21 ;  /* 0x00000015001b7306 */ /* 0x000e220000209000 */
[----:B------:R-:W-:-:S04]  /*2a00*/  IMAD.HI.U32 R32, R32, R25, RZ ;  /* 0x0000001920207227 */ /* 0x000fc800078e00ff */
[----:B------:R-:W-:Y:S01]  /*2a10*/  IMAD.HI.U32 R28, R17, R28, R16 ;  /* 0x0000001c111c7227 */ /* 0x000fe200078e0010 */
[----:B------:R-:W-:Y:S02]  /*2a20*/  IABS R17, R12 ;  /* 0x0000000c00117213 */ /* 0x000fe40000000000 */
[----:B-1----:R-:W1:Y:S01]  /*2a30*/  MUFU.RCP R26, R26 ;  /* 0x0000001a001a7308 */ /* 0x002e620000001000 */
[----:B--2---:R-:W-:Y:S01]  /*2a40*/  IADD3 R29, PT, PT, R29, 0xffffffe, RZ ;  /* 0x0ffffffe1d1d7810 */ /* 0x004fe20007ffe0ff */
[----:B------:R-:W-:Y:S01]  /*2a50*/  IMAD.MOV R0, RZ, RZ, -R0 ;  /* 0x000000ffff007224 */ /* 0x000fe200078e0a00 */
[----:B------:R-:W-:Y:S02]  /*2a60*/  IABS R16, R14 ;  /* 0x0000000e00107213 */ /* 0x000fe40000000000 */
[----:B------:R-:W-:-:S03]  /*2a70*/  IADD3 R17, PT, PT, RZ, -R17, RZ ;  /* 0x80000011ff117210 */ /* 0x000fc60007ffe0ff */
[----:B------:R-:W2:Y:S01]  /*2a80*/  F2I.FTZ.U32.TRUNC.NTZ R29, R29 ;  /* 0x0000001d001d7305 */ /* 0x000ea2000021f000 */
[----:B------:R-:W-:-:S04]  /*2a90*/  IMAD.HI.U32 R31, R28, R16, RZ ;  /* 0x000000101c1f7227 */ /* 0x000fc800078e00ff */
[----:B------:R-:W-:Y:S02]  /*2aa0*/  HFMA2 R28, -RZ, RZ, 0, 0 ;  /* 0x00000000ff1c7431 */ /* 0x000fe400000001ff */
[----:B------:R-:W-:Y:S01]  /*2ab0*/  IMAD R36, R32, R17, R25 ;  /* 0x0000001120247224 */ /* 0x000fe200078e0219 */
[----:B------:R-:W-:Y:S01]  /*2ac0*/  LOP3.LUT R25, R33, R12, RZ, 0x3c, !PT ;  /* 0x0000000c21197212 */ /* 0x000fe200078e3cff */
[----:B------:R-:W-:Y:S01]  /*2ad0*/  IMAD R0, R31, R0, R16 ;  /* 0x000000001f007224 */ /* 0x000fe200078e0210 */
[----:B0-----:R-:W0:Y:S01]  /*2ae0*/  MUFU.RCP R27, R27 ;  /* 0x0000001b001b7308 */ /* 0x001e220000001000 */
[----:B-1----:R-:W-:Y:S01]  /*2af0*/  VIADD R26, R26, 0xffffffe ;  /* 0x0ffffffe1a1a7836 */ /* 0x002fe20000000000 */
[----:B------:R-:W-:Y:S02]  /*2b00*/  ISETP.GT.U32.AND P3, PT, R15, R36, PT ;  /* 0x000000240f00720c */ /* 0x000fe40003f64070 */
[----:B------:R-:W-:Y:S02]  /*2b10*/  ISETP.GT.U32.AND P1, PT, R11, R0, PT ;  /* 0x000000000b00720c */ /* 0x000fe40003f24070 */
[----:B------:R-:W-:Y:S01]  /*2b20*/  ISETP.GE.AND P2, PT, R25, RZ, PT ;  /* 0x000000ff1900720c */ /* 0x000fe20003f46270 */
[----:B--2---:R-:W-:Y:S01]  /*2b30*/  IMAD.MOV R16, RZ, RZ, -R29 ;  /* 0x000000ffff107224 */ /* 0x004fe200078e0a1d */
[----:B------:R-:W1:Y:S03]  /*2b40*/  F2I.FTZ.U32.TRUNC.NTZ R37, R26 ;  /* 0x0000001a00257305 */ /* 0x000e66000021f000 */
[----:B------:R-:W-:Y:S01]  /*2b50*/  IMAD R17, R16, R13, RZ ;  /* 0x0000000d10117224 */ /* 0x000fe200078e02ff */
[----:B------:R-:W-:-:S03]  /*2b60*/  LOP3.LUT R16, R14, R7, RZ, 0x3c, !PT ;  /* 0x000000070e107212 */ /* 0x000fc600078e3cff */
[----:B------:R-:W-:Y:S01]  /*2b70*/  @!P3 IMAD.IADD R36, R36, 0x1, -R15 ;  /* 0x000000012424b824 */ /* 0x000fe200078e0a0f */
[----:B------:R-:W-:Y:S01]  /*2b80*/  ISETP.GE.AND P0, PT, R16, RZ, PT ;  /* 0x000000ff1000720c */ /* 0x000fe20003f06270 */
[----:B0-----:R-:W-:Y:S01]  /*2b90*/  VIADD R27, R27, 0xffffffe ;  /* 0x0ffffffe1b1b7836 */ /* 0x001fe20000000000 */
[----:B------:R-:W-:Y:S01]  /*2ba0*/  @!P1 IADD3 R0, PT, PT, R0, -R11, RZ ;  /* 0x8000000b00009210 */ /* 0x000fe20007ffe0ff */
[----:B------:R-:W-:Y:S01]  /*2bb0*/  IMAD.HI.U32 R17, R29, R17, R28 ;  /* 0x000000111d117227 */ /* 0x000fe200078e001c */
[----:B------:R-:W-:Y:S01]  /*2bc0*/  ISETP.GE.U32.AND P6, PT, R36, R15, PT ;  /* 0x0000000f2400720c */ /* 0x000fe20003fc6070 */
[----:B------:R-:W0:Y:S01]  /*2bd0*/  F2I.FTZ.U32.TRUNC.NTZ R29, R27 ;  /* 0x0000001b001d7305 */ /* 0x000e22000021f000 */
[----:B------:R-:W-:Y:S01]  /*2be0*/  ISETP.GE.U32.AND P4, PT, R0, R11, PT ;  /* 0x0000000b0000720c */ /* 0x000fe20003f86070 */
[----:B-1----:R-:W-:Y:S01]  /*2bf0*/  IMAD.MOV R15, RZ, RZ, -R37 ;  /* 0x000000ffff0f7224 */ /* 0x002fe200078e0a25 */
[----:B------:R-:W-:Y:S01]  /*2c00*/  IABS R0, R18 ;  /* 0x0000001200007213 */ /* 0x000fe20000000000 */
[----:B------:R-:W-:Y:S01]  /*2c10*/  IMAD.MOV.U32 R36, RZ, RZ, RZ ;  /* 0x000000ffff247224 */ /* 0x000fe200078e00ff */
[----:B------:R-:W-:Y:S01]  /*2c20*/  IABS R11, R3 ;  /* 0x00000003000b7213 */ /* 0x000fe20000000000 */
[----:B------:R-:W-:-:S02]  /*2c30*/  IMAD R15, R15, R20, RZ ;  /* 0x000000140f0f7224 */ /* 0x000fc400078e02ff */
[----:B------:R-:W-:Y:S01]  /*2c40*/  @!P1 VIADD R31, R31, 0x1 ;  /* 0x000000011f1f9836 */ /* 0x000fe20000000000 */
[----:B------:R-:W-:Y:S01]  /*2c50*/  ISETP.NE.AND P1, PT, R7, RZ, PT ;  /* 0x000000ff0700720c */ /* 0x000fe20003f25270 */
[----:B------:R-:W-:Y:S02]  /*2c60*/  @!P3 VIADD R32, R32, 0x1 ;  /* 0x000000012020b836 */ /* 0x000fe40000000000 */
[----:B------:R-:W-:Y:S01]  /*2c70*/  IMAD.HI.U32 R15, R37, R15, R36 ;  /* 0x0000000f250f7227 */ /* 0x000fe200078e0024 */
[----:B0-----:R-:W-:-:S03]  /*2c80*/  IADD3 R16, PT, PT, RZ, -R29, RZ ;  /* 0x8000001dff107210 */ /* 0x001fc60007ffe0ff */
[----:B------:R-:W-:Y:S01]  /*2c90*/  IMAD.MOV R0, RZ, RZ, -R0 ;  /* 0x000000ffff007224 */ /* 0x000fe200078e0a00 */
[----:B------:R-:W-:Y:S01]  /*2ca0*/  @P6 IADD3 R32, PT, PT, R32, 0x1, RZ ;  /* 0x0000000120206810 */ /* 0x000fe20007ffe0ff */
[----:B------:R-:W-:-:S04]  /*2cb0*/  IMAD.HI.U32 R15, R15, R11, RZ ;  /* 0x0000000b0f0f7227 */ /* 0x000fc800078e00ff */
[----:B------:R-:W-:Y:S02]  /*2cc0*/  @P4 VIADD R31, R31, 0x1 ;  /* 0x000000011f1f4836 */ /* 0x000fe40000000000 */
[----:B------:R-:W-:Y:S02]  /*2cd0*/  IMAD R25, R16, R21, RZ ;  /* 0x0000001510197224 */ /* 0x000fe400078e02ff */
[----:B------:R-:W-:Y:S01]  /*2ce0*/  @!P2 IMAD.MOV R32, RZ, RZ, -R32 ;  /* 0x000000ffff20a224 */ /* 0x000fe200078e0a20 */
[----:B------:R-:W-:Y:S01]  /*2cf0*/  @!P5 LOP3.LUT R32, RZ, R12, RZ, 0x33, !PT ;  /* 0x0000000cff20d212 */ /* 0x000fe200078e33ff */
[----:B------:R-:W-:Y:S01]  /*2d00*/  IMAD R11, R15, R0, R11 ;  /* 0x000000000f0b7224 */ /* 0x000fe200078e020b */
[----:B------:R-:W-:Y:S01]  /*2d10*/  @!P0 IADD3 R31, PT, PT, -R31, RZ, RZ ;  /* 0x000000ff1f1f8210 */ /* 0x000fe20007ffe1ff */
[----:B------:R-:W-:Y:S01]  /*2d20*/  IMAD.HI.U32 R28, R29, R25, R28 ;  /* 0x000000191d1c7227 */ /* 0x000fe200078e001c */
[----:B------:R-:W-:Y:S02]  /*2d30*/  @!P1 LOP3.LUT R31, RZ, R7, RZ, 0x33, !PT ;  /* 0x00000007ff1f9212 */ /* 0x000fe400078e33ff */
[----:B------:R-:W-:-:S02]  /*2d40*/  IABS R25, R9 ;  /* 0x0000000900197213 */ /* 0x000fc40000000000 */
[----:B------:R-:W-:Y:S02]  /*2d50*/  IABS R26, R32 ;  /* 0x00000020001a7213 */ /* 0x000fe40000000000 */
[----:B------:R-:W-:Y:S01]  /*2d60*/  ISETP.GT.U32.AND P4, PT, R20, R11, PT ;  /* 0x0000000b1400720c */ /* 0x000fe20003f84070 */
[----:B------:R-:W-:Y:S01]  /*2d70*/  IMAD.MOV R25, RZ, RZ, -R25 ;  /* 0x000000ffff197224 */ /* 0x000fe200078e0a19 */
[----:B------:R-:W-:Y:S01]  /*2d80*/  IABS R0, R6 ;  /* 0x0000000600007213 */ /* 0x000fe20000000000 */
[----:B------:R-:W-:Y:S01]  /*2d90*/  IMAD.HI.U32 R17, R17, R26, RZ ;  /* 0x0000001a11117227 */ /* 0x000fe200078e00ff */
[----:B------:R-:W-:-:S03]  /*2da0*/  IABS R16, R31 ;  /* 0x0000001f00107213 */ /* 0x000fc60000000000 */
[----:B------:R-:W-:Y:S02]  /*2db0*/  IMAD.MOV R0, RZ, RZ, -R0 ;  /* 0x000000ffff007224 */ /* 0x000fe400078e0a00 */
[----:B------:R-:W-:-:S04]  /*2dc0*/  IMAD.HI.U32 R27, R28, R16, RZ ;  /* 0x000000101c1b7227 */ /* 0x000fc800078e00ff */
[----:B------:R-:W-:Y:S01]  /*2dd0*/  IMAD R26, R17, R25, R26 ;  /* 0x00000019111a7224 */ /* 0x000fe200078e021a */
[----:B------:R-:W-:Y:S01]  /*2de0*/  @!P4 IADD3 R11, PT, PT, R11, -R20, RZ ;  /* 0x800000140b0bc210 */ /* 0x000fe20007ffe0ff */
[----:B------:R-:W-:Y:S01]  /*2df0*/  IMAD R16, R27, R0, R16 ;  /* 0x000000001b107224 */ /* 0x000fe200078e0210 */
[----:B------:R-:W-:Y:S01]  /*2e00*/  LOP3.LUT R0, R3, R18, RZ, 0x3c, !PT ;  /* 0x0000001203007212 */ /* 0x000fe200078e3cff */
[----:B------:R-:W-:Y:S01]  /*2e10*/  @!P4 VIADD R15, R15, 0x1 ;  /* 0x000000010f0fc836 */ /* 0x000fe20000000000 */
[----:B------:R-:W-:Y:S02]  /*2e20*/  ISETP.GT.U32.AND P3, PT, R13, R26, PT ;  /* 0x0000001a0d00720c */ /* 0x000fe40003f64070 */
[----:B------:R-:W-:Y:S02]  /*2e30*/  ISETP.GT.U32.AND P1, PT, R21, R16, PT ;  /* 0x000000101500720c */ /* 0x000fe40003f24070 */
[----:B------:R-:W-:Y:S02]  /*2e40*/  ISETP.GE.U32.AND P2, PT, R11, R20, PT ;  /* 0x000000140b00720c */ /* 0x000fe40003f46070 */
[----:B------:R-:W-:Y:S01]  /*2e50*/  ISETP.GE.AND P0, PT, R0, RZ, PT ;  /* 0x000000ff0000720c */ /* 0x000fe20003f06270 */
[----:B------:R-:W-:Y:S01]  /*2e60*/  IMAD.MOV R0, RZ, RZ, -R32 ;  /* 0x000000ffff007224 */ /* 0x000fe200078e0a20 */
[----:B------:R-:W-:-:S02]  /*2e70*/  ISETP.NE.AND P4, PT, R18, RZ, PT ;  /* 0x000000ff1200720c */ /* 0x000fc40003f85270 */
[----:B------:R-:W-:Y:S01]  /*2e80*/  LOP3.LUT R11, R32, R9, RZ, 0x3c, !PT ;  /* 0x00000009200b7212 */ /* 0x000fe200078e3cff */
[----:B------:R-:W-:Y:S02]  /*2e90*/  IMAD R0, R12, R0, R33 ;  /* 0x000000000c007224 */ /* 0x000fe400078e0221 */
[----:B------:R-:W-:Y:S02]  /*2ea0*/  @!P3 IMAD.IADD R26, R26, 0x1, -R13 ;  /* 0x000000011a1ab824 */ /* 0x000fe400078e0a0d */
[----:B------:R-:W-:Y:S02]  /*2eb0*/  @!P1 IMAD.IADD R16, R16, 0x1, -R21 ;  /* 0x0000000110109824 */ /* 0x000fe400078e0a15 */
[----:B------:R-:W-:Y:S01]  /*2ec0*/  @P2 IADD3 R15, PT, PT, R15, 0x1, RZ ;  /* 0x000000010f0f2810 */ /* 0x000fe20007ffe0ff */
[----:B------:R-:W-:Y:S01]  /*2ed0*/  @!P3 VIADD R17, R17, 0x1 ;  /* 0x000000011111b836 */ /* 0x000fe20000000000 */
[----:B------:R-:W-:Y:S01]  /*2ee0*/  ISETP.GE.U32.AND P6, PT, R26, R13, PT ;  /* 0x0000000d1a00720c */ /* 0x000fe20003fc6070 */
[----:B------:R-:W-:Y:S01]  /*2ef0*/  @!P1 VIADD R27, R27, 0x1 ;  /* 0x000000011b1b9836 */ /* 0x000fe20000000000 */
[----:B------:R-:W-:-:S02]  /*2f00*/  ISETP.GE.AND P2, PT, R11, RZ, PT ;  /* 0x000000ff0b00720c */ /* 0x000fc40003f46270 */
[----:B------:R-:W-:Y:S02]  /*2f10*/  LOP3.LUT R11, R31, R6, RZ, 0x3c, !PT ;  /* 0x000000061f0b7212 */ /* 0x000fe400078e3cff */
[----:B------:R-:W-:Y:S02]  /*2f20*/  ISETP.GE.U32.AND P5, PT, R16, R21, PT ;  /* 0x000000151000720c */ /* 0x000fe40003fa6070 */
[----:B------:R-:W-:Y:S02]  /*2f30*/  @!P0 IADD3 R15, PT, PT, -R15, RZ, RZ ;  /* 0x000000ff0f0f8210 */ /* 0x000fe40007ffe1ff */
[----:B------:R-:W-:Y:S02]  /*2f40*/  @!P4 LOP3.LUT R15, RZ, R18, RZ, 0x33, !PT ;  /* 0x00000012ff0fc212 */ /* 0x000fe400078e33ff */
[----:B------:R-:W-:Y:S01]  /*2f50*/  ISETP.NE.AND P4, PT, R9, RZ, PT ;  /* 0x000000ff0900720c */ /* 0x000fe20003f85270 */
[----:B------:R-:W-:Y:S01]  /*2f60*/  @P6 VIADD R17, R17, 0x1 ;  /* 0x0000000111116836 */ /* 0x000fe20000000000 */
[----:B------:R-:W-:Y:S01]  /*2f70*/  ISETP.GE.AND P0, PT, R11, RZ, PT ;  /* 0x000000ff0b00720c */ /* 0x000fe20003f06270 */
[----:B------:R-:W-:Y:S01]  /*2f80*/  IMAD.WIDE R12, R15, UR11, RZ ;  /* 0x0000000b0f0c7c25 */ /* 0x000fe2000f8e02ff */
[----:B------:R-:W-:-:S02]  /*2f90*/  ISETP.NE.AND P3, PT, R6, RZ, PT ;  /* 0x000000ff0600720c */ /* 0x000fc40003f65270 */
[----:B------:R-:W-:Y:S01]  /*2fa0*/  IADD3 R15, PT, PT, -R15, RZ, RZ ;  /* 0x000000ff0f0f7210 */ /* 0x000fe20007ffe1ff */
[----:B------:R-:W-:Y:S01]  /*2fb0*/  @P5 VIADD R27, R27, 0x1 ;  /* 0x000000011b1b5836 */ /* 0x000fe20000000000 */
[----:B------:R-:W-:Y:S01]  /*2fc0*/  IADD3 R11, PT, PT, -R31, RZ, RZ ;  /* 0x000000ff1f0b7210 */ /* 0x000fe20007ffe1ff */
[----:B------:R-:W-:Y:S01]  /*2fd0*/  IMAD.WIDE.U32 R12, R2, UR15, R12 ;  /* 0x0000000f020c7c25 */ /* 0x000fe2000f8e000c */
[----:B------:R-:W-:-:S03]  /*2fe0*/  UIMAD UR15, UR10, UR15, URZ ;  /* 0x0000000f0a0f72a4 */ /* 0x000fc6000f8e02ff */
[----:B------:R-:W-:Y:S01]  /*2ff0*/  @!P2 IMAD.MOV R17, RZ, RZ, -R17 ;  /* 0x000000ffff11a224 */ /* 0x000fe200078e0a11 */
[----:B------:R-:W-:Y:S01]  /*3000*/  @!P4 LOP3.LUT R17, RZ, R9, RZ, 0x33, !PT ;  /* 0x00000009ff11c212 */ /* 0x000fe200078e33ff */
[----:B------:R-:W-:Y:S02]  /*3010*/  @!P0 IMAD.MOV R27, RZ, RZ, -R27 ;  /* 0x000000ffff1b8224 */ /* 0x000fe400078e0a1b */
[----:B------:R-:W-:Y:S01]  /*3020*/  @!P3 LOP3.LUT R27, RZ, R6, RZ, 0x33, !PT ;  /* 0x00000006ff1bb212 */ /* 0x000fe200078e33ff */
[----:B------:R-:W-:Y:S02]  /*3030*/  IMAD R13, R2, UR5, R13 ;  /* 0x00000005020d7c24 */ /* 0x000fe4000f8e020d */
[----:B------:R-:W-:Y:S01]  /*3040*/  IMAD R15, R18, R15, R3 ;  /* 0x0000000f120f7224 */ /* 0x000fe200078e0203 */
[----:B------:R-:W-:Y:S01]  /*3050*/  IADD3 R3, PT, PT, -R17, RZ, RZ ;  /* 0x000000ff11037210 */ /* 0x000fe20007ffe1ff */
[----:B------:R-:W-:Y:S02]  /*3060*/  IMAD R11, R7, R11, R14 ;  /* 0x0000000b070b7224 */ /* 0x000fe400078e020e */
[----:B------:R-:W-:-:S04]  /*3070*/  IMAD.WIDE R12, R15, UR9, R12 ;  /* 0x000000090f0c7c25 */ /* 0x000fc8000f8e020c */
[----:B------:R-:W-:Y:S02]  /*3080*/  IMAD.MOV R2, RZ, RZ, -R27 ;  /* 0x000000ffff027224 */ /* 0x000fe400078e0a1b */
[----:B------:R-:W-:Y:S01]  /*3090*/  IMAD.WIDE R14, R0, UR4, RZ ;  /* 0x00000004000e7c25 */ /* 0x000fe2000f8e02ff */
[----:B------:R-:W0:Y:S03]  /*30a0*/  LDCU.64 UR4, c[0x0][0x420] ;  /* 0x00008400ff0477ac */ /* 0x000e260008000a00 */
[----:B------:R-:W-:-:S04]  /*30b0*/  IMAD.WIDE R16, R17, R8, RZ ;  /* 0x0000000811107225 */ /* 0x000fc800078e02ff */
[----:B------:R-:W-:Y:S01]  /*30c0*/  IMAD R3, R9, R3, R32 ;  /* 0x0000000309037224 */ /* 0x000fe200078e0220 */
[----:B------:R-:W-:Y:S01]  /*30d0*/  IADD3 R0, P1, P0, R16, R12, R14 ;  /* 0x0000000c10007210 */ /* 0x000fe2000783e00e */
[----:B------:R-:W-:Y:S02]  /*30e0*/  IMAD R2, R6, R2, R31 ;  /* 0x0000000206027224 */ /* 0x000fe400078e021f */
[----:B------:R-:W-:Y:S01]  /*30f0*/  IMAD.WIDE R6, R11, UR15, RZ ;  /* 0x0000000f0b067c25 */ /* 0x000fe2000f8e02ff */
[----:B------:R-:W-:-:S03]  /*3100*/  IADD3.X R13, PT, PT, R17, R13, R15, P1, P0 ;  /* 0x0000000d110d7210 */ /* 0x000fc60000fe040f */
        /* <DEDUP_REMOVED lines=11> */
.L_x_80:
[----:B------:R-:W0:Y:S01]  /*31c0*/  LDC.64 R2, c[0x0][0x420] ;  /* 0x00010800ff027b82 */ /* 0x000e220000000a00 */
[----:B------:R-:W-:-:S05]  /*31d0*/  IADD3 R0, PT, PT, R30, UR6, RZ ;  /* 0x000000061e007c10 */ /* 0x000fca000fffe0ff */
[----:B0-----:R-:W-:-:S05]  /*31e0*/  IMAD.WIDE.U32 R2, R0, 0x4, R2 ;  /* 0x0000000400027825 */ /* 0x001fca00078e0002 */
[----:B------:R1:W-:Y:S02]  /*31f0*/  STG.E desc[UR12][R2.64], R22 ;  /* 0x0000001602007986 */ /* 0x0003e4000c10190c */
.L_x_79:
[----:B------:R-:W-:Y:S05]  /*3200*/  BSYNC.RECONVERGENT B1 ;  /* 0x0000000000017941 */ /* 0x000fea0003800200 */
.L_x_78:
[----:B------:R-:W2:Y:S01]  /*3210*/  LDCU UR11, c[0x0][0x534] ;  /* 0x0000a680ff0b77ac */ /* 0x000ea20008000800 */
[C---:B------:R-:W-:Y:S01]  /*3220*/  LOP3.LUT R17, R19.reuse, 0xf, RZ, 0xc0, !PT ;  /* 0x0000000f13117812 */ /* 0x040fe200078ec0ff */
[----:B------:R-:W3:Y:S01]  /*3230*/  LDC R32, c[0x0][0x44c] ;  /* 0x00011300ff207b82 */ /* 0x000ee20000000800 */
[----:B------:R-:W-:Y:S01]  /*3240*/  IMAD.SHL.U32 R29, R19, 0x4, RZ ;  /* 0x00000004131d7824 */ /* 0x000fe200078e00ff */
[----:B01----:R-:W-:Y:S02]  /*3250*/  CS2R R2, SRZ ;  /* 0x0000000000027805 */ /* 0x003fe4000001ff00 */
[----:B------:R-:W-:Y:S02]  /*3260*/  LOP3.LUT R0, R17, 0x10, RZ, 0xfc, !PT ;  /* 0x0000001011007812 */ /* 0x000fe400078efcff */
[----:B------:R-:W-:Y:S02]  /*3270*/  CS2R R4, SRZ ;  /* 0x0000000000047805 */ /* 0x000fe4000001ff00 */
[----:B------:R-:W-:-:S02]  /*3280*/  CS2R R6, SRZ ;  /* 0x0000000000067805 */ /* 0x000fc4000001ff00 */
[----:B------:R-:W-:Y:S01]  /*3290*/  LOP3.LUT R29, R29, 0x3c, RZ, 0xc0, !PT ;  /* 0x0000003c1d1d7812 */ /* 0x000fe200078ec0ff */
[----:B------:R-:W-:-:S03]  /*32a0*/  IMAD.MOV.U32 R13, RZ, RZ, RZ ;  /* 0x000000ffff0d7224 */ /* 0x000fc600078e00ff */
[C---:B------:R-:W-:Y:S02]  /*32b0*/  LOP3.LUT R28, R29.reuse, 0x40, RZ, 0xfc, !PT ;  /* 0x000000401d1c7812 */ /* 0x040fe400078efcff */
[----:B------:R-:W-:Y:S02]  /*32c0*/  LOP3.LUT R15, R29, 0x80, RZ, 0xfc, !PT ;  /* 0x000000801d0f7812 */ /* 0x000fe400078efcff */
[----:B--2---:R-:W-:Y:S01]  /*32d0*/  ISETP.GE.AND P1, PT, R17, UR11, PT ;  /* 0x0000000b11007c0c */ /* 0x004fe2000bf26270 */
[----:B------:R-:W-:Y:S01]  /*32e0*/  UISETP.GE.AND UP0, UPT, UR11, 0x1, UPT ;  /* 0x000000010b00788c */ /* 0x000fe2000bf06270 */
[----:B------:R-:W-:Y:S01]  /*32f0*/  ISETP.GE.AND P0, PT, R0, UR11, PT ;  /* 0x0000000b00007c0c */ /* 0x000fe2000bf06270 */
[----:B------:R-:W-:Y:S01]  /*3300*/  IMAD.MOV.U32 R0, RZ, RZ, RZ ;  /* 0x000000ffff007224 */ /* 0x000fe200078e00ff */
[C---:B------:R-:W-:Y:S02]  /*3310*/  ISETP.GT.U32.OR P1, PT, R19.reuse, 0x7f, P1 ;  /* 0x0000007f1300780c */ /* 0x040fe40000f24470 */
[----:B------:R-:W-:Y:S01]  /*3320*/  ISETP.GT.U32.OR P0, PT, R19, 0x7f, P0 ;  /* 0x0000007f1300780c */ /* 0x000fe20000704470 */
[----:B---3--:R-:W-:-:S10]  /*3330*/  IMAD R12, R32, UR6, RZ ;  /* 0x00000006200c7c24 */ /* 0x008fd4000f8e02ff */
[C---:B------:R-:W-:Y:S01]  /*3340*/  @!P1 FADD.FTZ R11, -R22.reuse, R24 ;  /* 0x00000018160b9221 */ /* 0x040fe20000010100 */
[C-C-:B------:R-:W-:Y:S02]  /*3350*/  @!P1 IMAD R10, R17.reuse, 0x24, R34.reuse ;  /* 0x00000024110a9824 */ /* 0x140fe400078e0222 */
[----:B------:R-:W-:Y:S01]  /*3360*/  @!P0 FADD.FTZ R22, -R22, R23 ;  /* 0x0000001716168221 */ /* 0x000fe20000010100 */
[----:B------:R-:W-:Y:S02]  /*3370*/  @!P0 IMAD R8, R17, 0x24, R34 ;  /* 0x0000002411088824 */ /* 0x000fe400078e0222 */
[----:B------:R-:W-:Y:S01]  /*3380*/  @!P1 FMUL.FTZ R11, R11, 1.4426950216293334961 ;  /* 0x3fb8aa3b0b0b9820 */ /* 0x000fe20000410000 */
[----:B------:R-:W-:Y:S02]  /*3390*/  IMAD R17, R30, 0x30, R17 ;  /* 0x000000301e117824 */ /* 0x000fe400078e0211 */
[----:B------:R-:W-:-:S03]  /*33a0*/  @!P0 FMUL.FTZ R9, R22, 1.4426950216293334961 ;  /* 0x3fb8aa3b16098820 */ /* 0x000fc60000410000 */
[----:B------:R-:W0:Y:S08]  /*33b0*/  @!P1 MUFU.EX2 R11, R11 ;  /* 0x0000000b000b9308 */ /* 0x000e300000000800 */
[----:B------:R-:W1:Y:S01]  /*33c0*/  @!P0 MUFU.EX2 R9, R9 ;  /* 0x0000000900098308 */ /* 0x000e620000000800 */
[----:B0-----:R0:W-:Y:S04]  /*33d0*/  @!P1 STS [R10], R11 ;  /* 0x0000000b0a009388 */ /* 0x0011e80000000800 */
[----:B-1----:R1:W-:Y:S01]  /*33e0*/  @!P0 STS [R8+0x240], R9 ;  /* 0x0002400908008388 */ /* 0x0023e20000000800 */
[----:B------:R-:W-:Y:S01]  /*33f0*/  BAR.SYNC.DEFER_BLOCKING 0x0 ;  /* 0x0000000000007b1d */ /* 0x000fe20000010000 */
[----:B------:R-:W-:-:S04]  /*3400*/  LEA R17, P0, R17, R12, 0x2 ;  /* 0x0000000c11117211 */ /* 0x000fc800078010ff */
[----:B------:R-:W-:Y:S02]  /*3410*/  LEA.HI.X.SX32 R12, R12, RZ, 0x1, P0 ;  /* 0x000000ff0c0c7211 */ /* 0x000fe400000f0eff */
[----:B0-----:R-:W-:Y:S02]  /*3420*/  CS2R R10, SRZ ;  /* 0x00000000000a7805 */ /* 0x001fe4000001ff00 */
        /* <DEDUP_REMOVED lines=12> */
[----:B0-----:R-:W-:Y:S02]  /*34f0*/  LEA R36, P0, R17, UR4, 0x2 ;  /* 0x0000000411247c11 */ /* 0x001fe4000f8010ff */
[----:B------:R-:W-:Y:S01]  /*3500*/  CS2R R16, SRZ ;  /* 0x0000000000107805 */ /* 0x000fe2000001ff00 */
[----:B------:R-:W-:Y:S01]  /*3510*/  UIADD3 UR4, UPT, UPT, UR7, -UR6, URZ ;  /* 0x8000000607047290 */ /* 0x000fe2000fffe0ff */
[----:B------:R-:W-:Y:S01]  /*3520*/  IADD3.X R37, PT, PT, R12, UR5, RZ, P0, !PT ;  /* 0x000000050c257c10 */ /* 0x000fe200087fe4ff */
[----:B------:R-:W-:Y:S10]  /*3530*/  BRA.U !UP0, `(.L_x_87) ;  /* 0x0000000508487547 */ /* 0x000ff4000b800000 */
[----:B------:R-:W0:Y:S01]  /*3540*/  LDCU UR5, c[0x0][0x44c] ;  /* 0x00008980ff0577ac */ /* 0x000e220008000800 */
[----:B------:R-:W-:Y:S01]  /*3550*/  ISETP.GE.AND P4, PT, R30, UR4, PT ;  /* 0x000000041e007c0c */ /* 0x000fe2000bf86270 */
[----:B------:R-:W-:Y:S01]  /*3560*/  IMAD R32, R32, UR7, RZ ;  /* 0x0000000720207c24 */ /* 0x000fe2000f8e02ff */
[----:B------:R-:W-:Y:S01]  /*3570*/  CS2R R2, SRZ ;  /* 0x0000000000027805 */ /* 0x000fe2000001ff00 */
[----:B------:R-:W-:Y:S01]  /*3580*/  ULOP3.LUT UR11, UR11, 0x7ffffffe, URZ, 0xc0, !UPT ;  /* 0x7ffffffe0b0b7892 */ /* 0x000fe2000f8ec0ff */
[----:B------:R-:W-:Y:S01]  /*3590*/  IMAD.MOV.U32 R0, RZ, RZ, RZ ;  /* 0x000000ffff007224 */ /* 0x000fe200078e00ff */
[----:B------:R-:W-:Y:S01]  /*35a0*/  CS2R R4, SRZ ;  /* 0x0000000000047805 */ /* 0x000fe2000001ff00 */
[----:B------:R-:W-:Y:S01]  /*35b0*/  IMAD.MOV.U32 R14, RZ, RZ, R34 ;  /* 0x000000ffff0e7224 */ /* 0x000fe200078e0022 */
[----:B------:R-:W-:Y:S02]  /*35c0*/  CS2R R6, SRZ ;  /* 0x0000000000067805 */ /* 0x000fe4000001ff00 */
[----:B------:R-:W-:-:S02]  /*35d0*/  CS2R R8, SRZ ;  /* 0x0000000000087805 */ /* 0x000fc4000001ff00 */
[----:B------:R-:W-:Y:S01]  /*35e0*/  CS2R R10, SRZ ;  /* 0x00000000000a7805 */ /* 0x000fe2000001ff00 */
[----:B------:R-:W-:Y:S01]  /*35f0*/  IMAD.MOV.U32 R13, RZ, RZ, RZ ;  /* 0x000000ffff0d7224 */ /* 0x000fe200078e00ff */
[----:B------:R-:W1:Y:S01]  /*3600*/  LDCU UR8, c[0x0][0x440] ;  /* 0x00008800ff0877ac */ /* 0x000e620008000800 */
[----:B------:R-:W-:Y:S01]  /*3610*/  IMAD.U32 R31, RZ, RZ, UR11 ;  /* 0x0000000bff1f7e24 */ /* 0x000fe2000f8e00ff */
[----:B------:R-:W-:Y:S02]  /*3620*/  UIADD3 UR9, UPT, UPT, -UR11, URZ, URZ ;  /* 0x000000ff0b097290 */ /* 0x000fe4000fffe1ff */
[----:B0-----:R-:W-:-:S12]  /*3630*/  UIMAD UR5, UR7, UR5, URZ ;  /* 0x00000005070572a4 */ /* 0x001fd8000f8e02ff */
.L_x_92:
        /* <DEDUP_REMOVED lines=14> */
.L_x_89:
[----:B-1----:R-:W-:Y:S05]  /*3720*/  BSYNC.RECONVERGENT B0 ;  /* 0x0000000000007941 */ /* 0x002fea0003800200 */
.L_x_88:
        /* <DEDUP_REMOVED lines=31> */
.L_x_91:
[----:B------:R-:W-:Y:S05]  /*3920*/  BSYNC.RECONVERGENT B0 ;  /* 0x0000000000007941 */ /* 0x000fea0003800200 */
.L_x_90:
[----:B------:R2:W3:Y:S01]  /*3930*/  LDS R12, [R14+0x24] ;  /* 0x000024000e0c7984 */ /* 0x0004e20000000800 */
[----:B------:R-:W-:Y:S01]  /*3940*/  UIADD3 UR9, UPT, UPT, UR9, 0x2, URZ ;  /* 0x0000000209097890 */ /* 0x000fe2000fffe0ff */
[C---:B0-----:R-:W-:Y:S03]  /*3950*/  LEA R36, P0, R32.reuse, R36, 0x3 ;  /* 0x0000002420247211 */ /* 0x041fe600078018ff */
        /* <DEDUP_REMOVED lines=16> */
.L_x_87:
[----:B------:R-:W0:Y:S02]  /*3a60*/  LDCU UR5, c[0x0][0x534] ;  /* 0x0000a680ff0577ac */ /* 0x000e240008000800 */
[----:B0-----:R-:W-:-:S04]  /*3a70*/  ULOP3.LUT UR5, UR5, 0x1, URZ, 0xc0, !UPT ;  /* 0x0000000105057892 */ /* 0x001fc8000f8ec0ff */
[----:B------:R-:W-:-:S09]  /*3a80*/  UISETP.NE.U32.AND UP0, UPT, UR5, 0x1, UPT ;  /* 0x000000010500788c */ /* 0x000fd2000bf05070 */
[----:B------:R-:W-:Y:S05]  /*3a90*/  BRA.U UP0, `(.L_x_86) ;  /* 0x00000001007c7547 */ /* 0x000fea000b800000 */
[----:B------:R-:W-:Y:S01]  /*3aa0*/  IMAD R12, R31, 0x24, R34 ;  /* 0x000000241f0c7824 */ /* 0x000fe200078e0222 */
[----:B------:R-:W-:Y:S01]  /*3ab0*/  ISETP.GE.AND P0, PT, R30, UR4, PT ;  /* 0x000000041e007c0c */ /* 0x000fe2000bf06270 */
[----:B------:R-:W-:Y:S04]  /*3ac0*/  BSSY.RECONVERGENT B0, `(.L_x_93) ;  /* 0x0000010000007945 */ /* 0x000fe80003800200 */
[----:B------:R-:W0:Y:S08]  /*3ad0*/  LDS R12, [R12] ;  /* 0x000000000c0c7984 */ /* 0x000e300000000800 */
        /* <DEDUP_REMOVED lines=14> */
.L_x_94:
[----:B------:R-:W-:Y:S05]  /*3bc0*/  BSYNC.RECONVERGENT B0 ;  /* 0x0000000000007941 */ /* 0x000fea0003800200 */
.L_x_93:
        /* <DEDUP_REMOVED lines=12> */
.L_x_86:
        /* <DEDUP_REMOVED lines=46> */
[----:B------:R-:W-:-:S05]  /*3f70*/  IMAD.IADD R20, R30, 0x1, -R18 ;  /* 0x000000011e147824 */ /* 0x000fca00078e0a12 */
[----:B------:R-:W-:Y:S02]  /*3f80*/  IABS R12, R20 ;  /* 0x00000014000c7213 */ /* 0x000fe40000000000 */
[----:B------:R-:W-:-:S03]  /*3f90*/  LOP3.LUT R20, R20, R17, RZ, 0x3c, !PT ;  /* 0x0000001114147212 */ /* 0x000fc600078e3cff */
[----:B------:R-:W-:Y:S01]  /*3fa0*/  IMAD.HI.U32 R14, R14, R12, RZ ;  /* 0x0000000c0e0e7227 */ /* 0x000fe200078e00ff */
[----:B------:R-:W-:-:S04]  /*3fb0*/  ISETP.GE.AND P1, PT, R20, RZ, PT ;  /* 0x000000ff1400720c */ /* 0x000fc80003f26270 */
[----:B------:R-:W-:-:S05]  /*3fc0*/  IADD3 R21, PT, PT, -R14, RZ, RZ ;  /* 0x000000ff0e157210 */ /* 0x000fca0007ffe1ff */
[----:B------:R-:W-:Y:S01]  /*3fd0*/  IMAD R21, R16, R21, R12 ;  /* 0x0000001510157224 */ /* 0x000fe200078e020c */
[----:B------:R-:W-:-:S04]  /*3fe0*/  SHF.R.S32.HI R12, RZ, 0x1f, R19 ;  /* 0x0000001fff0c7819 */ /* 0x000fc80000011413 */
[----:B------:R-:W-:Y:S01]  /*3ff0*/  ISETP.GT.U32.AND P0, PT, R16, R21, PT ;  /* 0x000000151000720c */ /* 0x000fe20003f04070 */
[----:B---3--:R-:W-:-:S04]  /*4000*/  IMAD R12, R12, UR4, RZ ;  /* 0x000000040c0c7c24 */ /* 0x008fc8000f8e02ff */
[----:B------:R-:W-:-:S08]  /*4010*/  IMAD R12, R19, UR5, R12 ;  /* 0x00000005130c7c24 */ /* 0x000fd0000f8e020c */
[----:B------:R-:W-:Y:S02]  /*4020*/  @!P0 IMAD.IADD R21, R21, 0x1, -R16 ;  /* 0x0000000115158824 */ /* 0x000fe400078e0a10 */
[----:B------:R-:W-:Y:S01]  /*4030*/  @!P0 VIADD R14, R14, 0x1 ;  /* 0x000000010e0e8836 */ /* 0x000fe20000000000 */
[----:B------:R-:W-:Y:S02]  /*4040*/  ISETP.NE.AND P0, PT, R17, RZ, PT ;  /* 0x000000ff1100720c */ /* 0x000fe40003f05270 */
[----:B------:R-:W-:Y:S01]  /*4050*/  ISETP.GE.U32.AND P2, PT, R21, R16, PT ;  /* 0x000000101500720c */ /* 0x000fe20003f46070 */
[----:B------:R-:W-:Y:S01]  /*4060*/  IMAD.WIDE.U32 R20, R19, UR4, RZ ;  /* 0x0000000413147c25 */ /* 0x000fe2000f8e00ff */
[----:B------:R-:W0:Y:S03]  /*4070*/  LDCU.64 UR4, c[0x0][0x3f0] ;  /* 0x00007e00ff0477ac */ /* 0x000e260008000a00 */
[----:B------:R-:W-:-:S08]  /*4080*/  IMAD.IADD R21, R21, 0x1, R12 ;  /* 0x0000000115157824 */ /* 0x000fd000078e020c */
[----:B------:R-:W-:-:S05]  /*4090*/  @P2 VIADD R14, R14, 0x1 ;  /* 0x000000010e0e2836 */ /* 0x000fca0000000000 */
        /* <DEDUP_REMOVED lines=26> */
        .weak           $__internal_2_$__cuda_sm20_div_s64
        .type           $__internal_2_$__cuda_sm20_div_s64,@function
        .size           $__internal_2_$__cuda_sm20_div_s64,(.L_x_6863 - $__internal_2_$__cuda_sm20_div_s64)
$__internal_2_$__cuda_sm20_div_s64:
        /* <DEDUP_REMOVED lines=33> */
[----:B------:R-:W-:-:S04]  /*4450*/  IMAD.HI.U32 R11, P3, R21, R14, R28 ;  /* 0x0000000e150b7227 */ /* 0x000fc8000786001c */
[----:B------:R-:W-:Y:S02]  /*4460*/  IMAD R14, R21, R20, RZ ;  /* 0x00000014150e7224 */ /* 0x000fe400078e02ff */
[----:B------:R-:W-:-:S03]  /*4470*/  IMAD.MOV.U32 R29, RZ, RZ, RZ ;  /* 0x000000ffff1d7224 */ /* 0x000fc600078e00ff */
[----:B------:R-:W-:Y:S01]  /*4480*/  IADD3 R14, P2, PT, R14, R11, RZ ;  /* 0x0000000b0e0e7210 */ /* 0x000fe20007f5e0ff */
[----:B------:R-:W-:-:S04]  /*4490*/  IMAD.HI.U32 R11, R21, R20, RZ ;  /* 0x00000014150b7227 */ /* 0x000fc800078e00ff */
[----:B------:R-:W-:Y:S02]  /*44a0*/  IMAD.X R20, RZ, RZ, ~R17, P0 ;  /* 0x000000ffff147224 */ /* 0x000fe400000e0e11 */
[----:B------:R-:W-:Y:S02]  /*44b0*/  IMAD.X R21, R11, 0x1, R21, P4 ;  /* 0x000000010b157824 */ /* 0x000fe400020e0615 */
[----:B------:R-:W-:Y:S01]  /*44c0*/  IMAD.HI.U32 R28, R14, R13, RZ ;  /* 0x0000000d0e1c7227 */ /* 0x000fe200078e00ff */
[----:B------:R-:W-:-:S05]  /*44d0*/  SEL R11, R20, R17, !P1 ;  /* 0x00000011140b7207 */ /* 0x000fca0004800000 */
[----:B------:R-:W-:Y:S01]  /*44e0*/  IMAD.WIDE.U32 R28, R14, R11, R28 ;  /* 0x0000000b0e1c7225 */ /* 0x000fe200078e001c */
[----:B------:R-:W-:-:S05]  /*44f0*/  IADD3.X R14, PT, PT, RZ, RZ, R21, P2, P3 ;  /* 0x000000ffff0e7210 */ /* 0x000fca00017e6415 */
[----:B------:R-:W-:-:S04]  /*4500*/  IMAD.HI.U32 R20, P0, R14, R13, R28 ;  /* 0x0000000d0e147227 */ /* 0x000fc8000780001c */
[----:B------:R-:W-:-:S05]  /*4510*/  IMAD R21, R14, R11, RZ ;  /* 0x0000000b0e157224 */ /* 0x000fca00078e02ff */
[----:B------:R-:W-:Y:S01]  /*4520*/  IADD3 R21, P1, PT, R21, R20, RZ ;  /* 0x0000001415157210 */ /* 0x000fe20007f3e0ff */
[----:B------:R-:W-:-:S04]  /*4530*/  IMAD.HI.U32 R20, R14, R11, RZ ;  /* 0x0000000b0e147227 */ /* 0x000fc800078e00ff */
[----:B------:R-:W-:Y:S02]  /*4540*/  IMAD.X R20, RZ, RZ, R20, P0 ;  /* 0x000000ffff147224 */ /* 0x000fe400000e0614 */
[----:B------:R-:W-:-:S03]  /*4550*/  IMAD.WIDE.U32 R28, R21, R26, RZ ;  /* 0x0000001a151c7225 */ /* 0x000fc600078e00ff */
[----:B------:R-:W-:Y:S01]  /*4560*/  IADD3.X R20, PT, PT, RZ, R20, RZ, P1, !PT ;  /* 0x00000014ff147210 */ /* 0x000fe20000ffe4ff */
[C---:B------:R-:W-:Y:S01]  /*4570*/  IMAD R29, R21.reuse, R27, R29 ;  /* 0x0000001b151d7224 */ /* 0x040fe200078e021d */
[----:B------:R-:W-:Y:S02]  /*4580*/  IADD3 R13, P0, PT, -R28, R13, RZ ;  /* 0x0000000d1c0d7210 */ /* 0x000fe40007f1e1ff */
[----:B------:R-:W-:Y:S01]  /*4590*/  IADD3 R28, P1, PT, R21, 0x1, RZ ;  /* 0x00000001151c7810 */ /* 0x000fe20007f3e0ff */
[-C--:B------:R-:W-:Y:S01]  /*45a0*/  IMAD R14, R20, R26.reuse, R29 ;  /* 0x0000001a140e7224 */ /* 0x080fe200078e021d */
[----:B------:R-:W-:-:S03]  /*45b0*/  ISETP.GE.U32.AND P3, PT, R13, R26, PT ;  /* 0x0000001a0d00720c */ /* 0x000fc60003f66070 */
[----:B------:R-:W-:Y:S01]  /*45c0*/  IMAD.X R11, R11, 0x1, ~R14, P0 ;  /* 0x000000010b0b7824 */ /* 0x000fe200000e0e0e */
[----:B------:R-:W-:-:S04]  /*45d0*/  IADD3 R14, P2, PT, R13, -R26, RZ ;  /* 0x8000001a0d0e7210 */ /* 0x000fc80007f5e0ff */
[----:B------:R-:W-:-:S04]  /*45e0*/  ISETP.GE.U32.AND.EX P3, PT, R11, R27, PT, P3 ;  /* 0x0000001b0b00720c */ /* 0x000fc80003f66130 */
[----:B------:R-:W-:Y:S01]  /*45f0*/  SEL R13, R14, R13, P3 ;  /* 0x0000000d0e0d7207 */ /* 0x000fe20001800000 */
[----:B------:R-:W-:Y:S01]  /*4600*/  IMAD.X R14, R11, 0x1, ~R27, P2 ;  /* 0x000000010b0e7824 */ /* 0x000fe200010e0e1b */
[----:B------:R-:W-:Y:S02]  /*4610*/  SEL R28, R28, R21, P3 ;  /* 0x000000151c1c7207 */ /* 0x000fe40001800000 */
[----:B------:R-:W-:Y:S01]  /*4620*/  ISETP.GE.U32.AND P0, PT, R13, R26, PT ;  /* 0x0000001a0d00720c */ /* 0x000fe20003f06070 */
[----:B------:R-:W-:Y:S01]  /*4630*/  IMAD.X R13, RZ, RZ, R20, P1 ;  /* 0x000000ffff0d7224 */ /* 0x000fe200008e0614 */
[----:B------:R-:W-:Y:S02]  /*4640*/  SEL R11, R14, R11, P3 ;  /* 0x0000000b0e0b7207 */ /* 0x000fe40001800000 */
[----:B------:R-:W-:Y:S02]  /*4650*/  IADD3 R21, P1, PT, R28, 0x1, RZ ;  /* 0x000000011c157810 */ /* 0x000fe40007f3e0ff */
[----:B------:R-:W-:-:S02]  /*4660*/  SEL R13, R13, R20, P3 ;  /* 0x000000140d0d7207 */ /* 0x000fc40001800000 */
[----:B------:R-:W-:Y:S02]  /*4670*/  ISETP.GE.U32.AND.EX P0, PT, R11, R27, PT, P0 ;  /* 0x0000001b0b00720c */ /* 0x000fe40003f06100 */
[-C--:B------:R-:W-:Y:S02]  /*4680*/  IADD3.X R14, PT, PT, RZ, R13.reuse, RZ, P1, !PT ;  /* 0x0000000dff0e7210 */ /* 0x080fe40000ffe4ff */
[----:B------:R-:W-:Y:S02]  /*4690*/  SEL R21, R21, R28, P0 ;  /* 0x0000001c15157207 */ /* 0x000fe40000000000 */
[----:B------:R-:W-:Y:S02]  /*46a0*/  SEL R13, R14, R13, P0 ;  /* 0x0000000d0e0d7207 */ /* 0x000fe40000000000 */
[----:B------:R-:W-:Y:S02]  /*46b0*/  IADD3 R14, P1, PT, RZ, -R21, RZ ;  /* 0x80000015ff0e7210 */ /* 0x000fe40007f3e0ff */
[----:B------:R-:W-:Y:S01]  /*46c0*/  LOP3.LUT R11, R15, R17, RZ, 0x3c, !PT ;  /* 0x000000110f0b7212 */ /* 0x000fe200078e3cff */
[----:B------:R-:W-:Y:S01]  /*46d0*/  IMAD.MOV.U32 R17, RZ, RZ, 0x0 ;  /* 0x00000000ff117424 */ /* 0x000fe200078e00ff */
[----:B------:R-:W-:Y:S01]  /*46e0*/  ISETP.NE.U32.AND P0, PT, R18, RZ, PT ;  /* 0x000000ff1200720c */ /* 0x000fe20003f05070 */
[----:B------:R-:W-:Y:S01]  /*46f0*/  IMAD.X R20, RZ, RZ, ~R13, P1 ;  /* 0x000000ffff147224 */ /* 0x000fe200008e0e0d */
[----:B------:R-:W-:-:S02]  /*4700*/  ISETP.GE.AND P2, PT, R11, RZ, PT ;  /* 0x000000ff0b00720c */ /* 0x000fc40003f46270 */
[----:B------:R-:W-:Y:S02]  /*4710*/  ISETP.NE.AND.EX P0, PT, R15, RZ, PT, P0 ;  /* 0x000000ff0f00720c */ /* 0x000fe40003f05300 */
[----:B------:R-:W-:Y:S02]  /*4720*/  SEL R14, R14, R21, !P2 ;  /* 0x000000150e0e7207 */ /* 0x000fe40005000000 */
[----:B------:R-:W-:Y:S02]  /*4730*/  SEL R20, R20, R13, !P2 ;  /* 0x0000000d14147207 */ /* 0x000fe40005000000 */
[----:B------:R-:W-:Y:S02]  /*4740*/  SEL R14, R14, 0xffffffff, P0 ;  /* 0xffffffff0e0e7807 */ /* 0x000fe40000000000 */
[----:B------:R-:W-:Y:S01]  /*4750*/  SEL R11, R20, 0xffffffff, P0 ;  /* 0xffffffff140b7807 */ /* 0x000fe20000000000 */
[----:B------:R-:W-:Y:S06]  /*4760*/  RET.REL.NODEC R16 `(_ZN5flash32flash_fwd_splitkv_combine_kernelI23Flash_fwd_kernel_traitsILi192ELi64ELi64ELi4ELb0ELb0EN7cutlass6half_tE19Flash_kernel_traitsILi192ELi64ELi64ELi4ES3_EELi8ELi5ELb0EEEvNS_16Flash_fwd_paramsE) ;  /* 0xffffffb810247950 */ /* 0x000fec0003c3ffff */
.L_x_95:
        /* <DEDUP_REMOVED lines=9> */
.L_x_6863:


//--------------------- .text._ZN5flash32flash_fwd_splitkv_combine_kernelI23Flash_fwd_kernel_traitsILi192ELi64ELi64ELi4ELb0ELb0EN7cutlass6half_tE19Flash_kernel_traitsILi192ELi64ELi64ELi4ES3_EELi8ELi4ELb0EEEvNS_16Flash_fwd_paramsE --------------------------
	.section	.text._ZN5flash32flash_fwd_splitkv_combine_kernelI23Flash_fwd_kernel_traitsILi192ELi64ELi64ELi4ELb0ELb0EN7cutlass6half_tE19Flash_kernel_traitsILi192ELi64ELi64ELi4ES3_EELi8ELi4ELb0EEEvNS_16Flash_fwd_paramsE,"ax",@progbits
	.align	128
        .global         _ZN5flash32flash_fwd_splitkv_combine_kernelI23Flash_fwd_kernel_traitsILi192ELi64ELi64ELi4ELb0ELb0EN7cutlass6half_tE19Flash_kernel_traitsILi192ELi64ELi64ELi4ES3_EELi8ELi4ELb0EEEvNS_16Flash_fwd_paramsE
        .type           _ZN5flash32flash_fwd_splitkv_combine_kernelI23Flash_fwd_kernel_traitsILi192ELi64ELi64ELi4ELb0ELb0EN7cutlass6half_tE19Flash_kernel_traitsILi192ELi64ELi64ELi4ES3_EELi8ELi4ELb0EEEvNS_16Flash_fwd_paramsE,@function
        .size           _ZN5flash32flash_fwd_splitkv_combine_kernelI23Flash_fwd_kernel_traitsILi192ELi64ELi64ELi4ELb0ELb0EN7cutlass6half_tE19Flash_kernel_traitsILi192ELi64ELi64ELi4ES3_EELi8ELi4ELb0EEEvNS_16Flash_fwd_paramsE,(.L_x_6864 - _ZN5flash32flash_fwd_splitkv_combine_kernelI23Flash_fwd_kernel_traitsILi192ELi64ELi64ELi4ELb0ELb0EN7cutlass6half_tE19Flash_kernel_traitsILi192ELi64ELi64ELi4ES3_EELi8ELi4ELb0EEEvNS_16Flash_fwd_paramsE)
        .other          _ZN5flash32flash_fwd_splitkv_combine_kernelI23Flash_fwd_kernel_traitsILi192ELi64ELi64ELi4ELb0ELb0EN7cutlass6half_tE19Flash_kernel_traitsILi192ELi64ELi64ELi4ES3_EELi8ELi4ELb0EEEvNS_16Flash_fwd_paramsE,@"STO_CUDA_ENTRY STV_DEFAULT"
_ZN5flash32flash_fwd_splitkv_combine_kernelI23Flash_fwd_kernel_traitsILi192ELi64ELi64ELi4ELb0ELb0EN7cutlass6half_tE19Flash_kernel_traitsILi192ELi64ELi64ELi4ES3_EELi8ELi4ELb0EEEvNS_16Flash_fwd_paramsE:
.text._ZN5flash32flash_fwd_splitkv_combine_kernelI23Flash_fwd_kernel_traitsILi192ELi64ELi64ELi4ELb0ELb0EN7cutlass6half_tE19Flash_kernel_traitsILi192ELi64ELi64ELi4ES3_EELi8ELi4ELb0EEEvNS_16Flash_fwd_paramsE:
        /* <DEDUP_REMOVED lines=38> */
.L_x_96:
[----:B------:R-:W-:Y:S01]  /*0260*/  IMAD.U32 R36, RZ, RZ, UR7 ;  /* 0x00000007ff247e24 */ /* 0x000fe2000f8e00ff */
[----:B------:R-:W-:Y:S01]  /*0270*/  MOV R18, UR14 ;  /* 0x0000000e00127c02 */ /* 0x000fe20008000f00 */
[----:B------:R-:W-:Y:S01]  /*0280*/  IMAD.U32 R19, RZ, RZ, UR15 ;  /* 0x0000000fff137e24 */ /* 0x000fe2000f8e00ff */
[----:B------:R-:W-:Y:S02]  /*0290*/  MOV R17, UR8 ;  /* 0x0000000800117c02 */ /* 0x000fe40008000f00 */
[----:B------:R-:W-:Y:S02]  /*02a0*/  MOV R16, 0x2c0 ;  /* 0x000002c000107802 */ /* 0x000fe40000000f00 */
[----:B------:R-:W-:Y:S05]  /*02b0*/  CALL.REL.NOINC `($__internal_3_$__cuda_sm20_div_s64) ;  /* 0x0000003c00947944 */ /* 0x000fea0003c00000 */
[----:B------:R-:W-:-:S07]  /*02c0*/  MOV R15, R13 ;  /* 0x0000000d000f7202 */ /* 0x000fce0000000f00 */
.L_x_97:
        /* <DEDUP_REMOVED lines=30> */
.L_x_99:
[----:B------:R-:W-:Y:S01]  /*04b0*/  IMAD.MOV.U32 R36, RZ, RZ, R14 ;  /* 0x000000ffff247224 */ /* 0x000fe200078e000e */
[----:B------:R-:W-:Y:S02]  /*04c0*/  MOV R19, R15 ;  /* 0x0000000f00137202 */ /* 0x000fe40000000f00 */
[----:B------:R-:W-:Y:S02]  /*04d0*/  MOV R16, 0x4f0 ;  /* 0x000004f000107802 */ /* 0x000fe40000000f00 */
[----:B------:R-:W-:Y:S05]  /*04e0*/  CALL.REL.NOINC `($__internal_3_$__cuda_sm20_div_s64) ;  /* 0x0000003c00087944 */ /* 0x000fea0003c00000 */
[----:B------:R-:W-:Y:S02]  /*04f0*/  MOV R24, R14 ;  /* 0x0000000e00187202 */ /* 0x000fe40000000f00 */
[----:B------:R-:W-:Y:S02]  /*0500*/  MOV R25, R13 ;  /* 0x0000000d00197202 */ /* 0x000fe40000000f00 */
.L_x_100:
[----:B------:R-:W-:Y:S05]  /*0510*/  BSYNC.RECONVERGENT B0 ;  /* 0x0000000000007941 */ /* 0x000fea0003800200 */
.L_x_98:
        /* <DEDUP_REMOVED lines=55> */
.L_x_102:
[----:B------:R-:W-:Y:S01]  /*0890*/  IMAD.MOV.U32 R36, RZ, RZ, R18 ;  /* 0x000000ffff247224 */ /* 0x000fe200078e0012 */
[----:B------:R-:W-:Y:S01]  /*08a0*/  MOV R18, R12 ;  /* 0x0000000c00127202 */ /* 0x000fe20000000f00 */
[----:B------:R-:W-:Y:S01]  /*08b0*/  IMAD.MOV.U32 R19, RZ, RZ, R17 ;  /* 0x000000ffff137224 */ /* 0x000fe200078e0011 */
[----:B------:R-:W-:Y:S02]  /*08c0*/  MOV R17, R2 ;  /* 0x0000000200117202 */ /* 0x000fe40000000f00 */
[----:B------:R-:W-:Y:S02]  /*08d0*/  MOV R16, 0x8f0 ;  /* 0x000008f000107802 */ /* 0x000fe40000000f00 */
[----:B------:R-:W-:Y:S05]  /*08e0*/  CALL.REL.NOINC `($__internal_3_$__cuda_sm20_div_s64) ;  /* 0x0000003800087944 */ /* 0x000fea0003c00000 */
[----:B------:R-:W-:Y:S02]  /*08f0*/  MOV R15, R13 ;  /* 0x0000000d000f7202 */ /* 0x000fe40000000f00 */
.L_x_103:
[----:B------:R-:W-:Y:S05]  /*0900*/  BSYNC.RECONVERGENT B0 ;  /* 0x0000000000007941 */ /* 0x000fea0003800200 */
.L_x_101:
        /* <DEDUP_REMOVED lines=17> */
[----:B------:R-:W-:-:S04]  /*0a20*/  IMAD.MOV.U32 R6, RZ, RZ, R3 ;  /* 0x000000ffff067224 */ /* 0x000fc800078e0003 */
[----:B------:R-:W-:-:S04]  /*0a30*/  IMAD.HI.U32 R3, R7, R6, RZ ;  /* 0x0000000607037227 */ /* 0x000fc800078e00ff */
[----:B------:R-:W-:-:S04]  /*0a40*/  IMAD.MOV R4, RZ, RZ, -R3 ;  /* 0x000000ffff047224 */ /* 0x000fc800078e0a03 */
[----:B------:R-:W-:-:S05]  /*0a50*/  IMAD R4, R5, R4, R6 ;  /* 0x0000000405047224 */ /* 0x000fca00078e0206 */
[----:B------:R-:W-:-:S13]  /*0a60*/  ISETP.GT.U32.AND P1, PT, R5, R4, PT ;  /* 0x000000040500720c */ /* 0x000fda0003f24070 */
[-C--:B------:R-:W-:Y:S01]  /*0a70*/  @!P1 IADD3 R4, PT, PT, R4, -R5.reuse, RZ ;  /* 0x8000000504049210 */ /* 0x080fe20007ffe0ff */
[----:B------:R-:W-:Y:S01]  /*0a80*/  @!P1 VIADD R3, R3, 0x1 ;  /* 0x0000000103039836 */ /* 0x000fe20000000000 */
[----:B------:R-:W-:Y:S02]  /*0a90*/  ISETP.NE.AND P1, PT, RZ, UR11, PT ;  /* 0x0000000bff007c0c */ /* 0x000fe4000bf25270 */
[----:B------:R-:W-:Y:S02]  /*0aa0*/  ISETP.GE.U32.AND P0, PT, R4, R5, PT ;  /* 0x000000050400720c */ /* 0x000fe40003f06070 */
[----:B------:R-:W0:Y:S11]  /*0ab0*/  LDC R4, c[0x0][0x3e0] ;  /* 0x0000f800ff047b82 */ /* 0x000e360000000800 */
[----:B------:R-:W-:-:S04]  /*0ac0*/  @P0 VIADD R3, R3, 0x1 ;  /* 0x0000000103030836 */ /* 0x000fc80000000000 */
[----:B------:R-:W-:-:S04]  /*0ad0*/  IMAD.MOV.U32 R5, RZ, RZ, R3 ;  /* 0x000000ffff057224 */ /* 0x000fc800078e0003 */
[----:B------:R-:W-:Y:S01]  /*0ae0*/  @!P2 IMAD.MOV R5, RZ, RZ, -R5 ;  /* 0x000000ffff05a224 */ /* 0x000fe200078e0a05 */
[----:B------:R-:W-:Y:S02]  /*0af0*/  @!P1 LOP3.LUT R5, RZ, UR11, RZ, 0x33, !PT ;  /* 0x0000000bff059c12 */ /* 0x000fe4000f8e33ff */
[----:B0-----:R-:W-:-:S03]  /*0b00*/  IABS R6, R4 ;  /* 0x0000000400067213 */ /* 0x001fc60000000000 */
[----:B------:R-:W-:Y:S01]  /*0b10*/  IMAD R10, R5, UR4, RZ ;  /* 0x00000004050a7c24 */ /* 0x000fe2000f8e02ff */
[----:B------:R-:W0:Y:S01]  /*0b20*/  LDCU.U8 UR4, c[0x0][0x549] ;  /* 0x0000a920ff0477ac */ /* 0x000e220008000000 */
[----:B------:R-:W-:Y:S01]  /*0b30*/  ISETP.NE.AND P4, PT, R4, RZ, PT ;  /* 0x000000ff0400720c */ /* 0x000fe20003f85270 */
[----:B------:R-:W1:Y:S02]  /*0b40*/  I2F.RP R9, R6 ;  /* 0x0000000600097306 */ /* 0x000e640000209400 */
[-C--:B------:R-:W-:Y:S02]  /*0b50*/  IABS R8, R10.reuse ;  /* 0x0000000a00087213 */ /* 0x080fe40000000000 */
[----:B------:R-:W-:-:S04]  /*0b60*/  IABS R11, R10 ;  /* 0x0000000a000b7213 */ /* 0x000fc80000000000 */
[----:B------:R-:W2:Y:S01]  /*0b70*/  I2F.RP R7, R8 ;  /* 0x0000000800077306 */ /* 0x000ea20000209400 */
[----:B------:R-:W-:-:S07]  /*0b80*/  IMAD.MOV R11, RZ, RZ, -R11 ;  /* 0x000000ffff0b7224 */ /* 0x000fce00078e0a0b */
[----:B-1----:R-:W1:Y:S01]  /*0b90*/  MUFU.RCP R18, R9 ;  /* 0x0000000900127308 */ /* 0x002e620000001000 */
[----:B0-----:R-:W-:-:S04]  /*0ba0*/  UISETP.NE.AND UP1, UPT, UR4, URZ, UPT ;  /* 0x000000ff0400728c */ /* 0x001fc8000bf25270 */
[----:B------:R-:W-:-:S03]  /*0bb0*/  USEL UR11, UR11, 0x1, !UP1 ;  /* 0x000000010b0b7887 */ /* 0x000fc6000c800000 */
[----:B--2---:R-:W0:Y:S01]  /*0bc0*/  MUFU.RCP R0, R7 ;  /* 0x0000000700007308 */ /* 0x004e220000001000 */
[----:B-1----:R-:W-:-:S07]  /*0bd0*/  VIADD R18, R18, 0xffffffe ;  /* 0x0ffffffe12127836 */ /* 0x002fce0000000000 */
[----:B------:R1:W-:Y:S01]  /*0be0*/  F2I.FTZ.U32.TRUNC.NTZ R19, R18 ;  /* 0x0000001200137305 */ /* 0x0003e2000021f000 */
[----:B0-----:R-:W-:Y:S01]  /*0bf0*/  IADD3 R20, PT, PT, R0, 0xffffffe, RZ ;  /* 0x0ffffffe00147810 */ /* 0x001fe20007ffe0ff */
[----:B------:R-:W-:-:S06]  /*0c00*/  VIADD R0, R4, 0xffffffff ;  /* 0xffffffff04007836 */ /* 0x000fcc0000000000 */
[----:B------:R0:W2:Y:S01]  /*0c10*/  F2I.FTZ.U32.TRUNC.NTZ R21, R20 ;  /* 0x0000001400157305 */ /* 0x0000a2000021f000 */
[----:B------:R-:W-:-:S05]  /*0c20*/  IMAD.IADD R7, R0, 0x1, R8 ;  /* 0x0000000100077824 */ /* 0x000fca00078e0208 */
[----:B------:R-:W-:Y:S01]  /*0c30*/  IABS R9, R7 ;  /* 0x0000000700097213 */ /* 0x000fe20000000000 */
[----:B-1----:R-:W-:Y:S02]  /*0c40*/  IMAD.MOV.U32 R18, RZ, RZ, RZ ;  /* 0x000000ffff127224 */ /* 0x002fe400078e00ff */
[----:B0-----:R-:W-:Y:S02]  /*0c50*/  HFMA2 R20, -RZ, RZ, 0, 0 ;  /* 0x00000000ff147431 */ /* 0x001fe400000001ff */
[----:B--2---:R-:W-:-:S04]  /*0c60*/  IMAD.MOV R3, RZ, RZ, -R21 ;  /* 0x000000ffff037224 */ /* 0x004fc800078e0a15 */
        /* <DEDUP_REMOVED lines=62> */
.L_x_105:
[----:B------:R-:W-:Y:S01]  /*1050*/  IMAD.MOV.U32 R36, RZ, RZ, R14 ;  /* 0x000000ffff247224 */ /* 0x000fe200078e000e */
[----:B------:R-:W-:Y:S01]  /*1060*/  MOV R18, R9 ;  /* 0x0000000900127202 */ /* 0x000fe20000000f00 */
[----:B------:R-:W-:Y:S01]  /*1070*/  IMAD.MOV.U32 R19, RZ, RZ, R15 ;  /* 0x000000ffff137224 */ /* 0x000fe200078e000f */
[----:B------:R-:W-:Y:S02]  /*1080*/  MOV R17, R3 ;  /* 0x0000000300117202 */ /* 0x000fe40000000f00 */
[----:B------:R-:W-:Y:S02]  /*1090*/  MOV R16, 0x10b0 ;  /* 0x000010b000107802 */ /* 0x000fe40000000f00 */
[----:B------:R-:W-:Y:S05]  /*10a0*/  CALL.REL.NOINC `($__internal_3_$__cuda_sm20_div_s64) ;  /* 0x0000003000187944 */ /* 0x000fea0003c00000 */
[----:B------:R-:W-:Y:S02]  /*10b0*/  MOV R32, R14 ;  /* 0x0000000e00207202 */ /* 0x000fe40000000f00 */
[----:B------:R-:W-:Y:S02]  /*10c0*/  MOV R33, R13 ;  /* 0x0000000d00217202 */ /* 0x000fe40000000f00 */
.L_x_106:
[----:B------:R-:W-:Y:S05]  /*10d0*/  BSYNC.RECONVERGENT B0 ;  /* 0x0000000000007941 */ /* 0x000fea0003800200 */
.L_x_104:
        /* <DEDUP_REMOVED lines=58> */
.L_x_108:
[----:B------:R-:W-:Y:S01]  /*1480*/  IMAD.MOV.U32 R36, RZ, RZ, R24 ;  /* 0x000000ffff247224 */ /* 0x000fe200078e0018 */
[----:B------:R-:W-:Y:S01]  /*1490*/  MOV R19, R25 ;  /* 0x0000001900137202 */ /* 0x000fe20000000f00 */
[----:B------:R-:W-:Y:S01]  /*14a0*/  IMAD.MOV.U32 R18, RZ, RZ, R7 ;  /* 0x000000ffff127224 */ /* 0x000fe200078e0007 */
[----:B------:R-:W-:Y:S02]  /*14b0*/  MOV R16, 0x14d0 ;  /* 0x000014d000107802 */ /* 0x000fe40000000f00 */
[----:B------:R-:W-:Y:S05]  /*14c0*/  CALL.REL.NOINC `($__internal_3_$__cuda_sm20_div_s64) ;  /* 0x0000002c00107944 */ /* 0x000fea0003c00000 */
[----:B------:R-:W-:Y:S02]  /*14d0*/  MOV R22, R14 ;  /* 0x0000000e00167202 */ /* 0x000fe40000000f00 */
[----:B------:R-:W-:Y:S02]  /*14e0*/  MOV R23, R13 ;  /* 0x0000000d00177202 */ /* 0x000fe40000000f00 */
.L_x_109:
[----:B------:R-:W-:Y:S05]  /*14f0*/  BSYNC.RECONVERGENT B0 ;  /* 0x0000000000007941 */ /* 0x000fea0003800200 */
.L_x_107:
[----:B------:R-:W0:Y:S01]  /*1500*/  LDCU UR5, c[0x0][0x434] ;  /* 0x00008680ff0577ac */ /* 0x000e220008000800 */
[----:B------:R-:W1:Y:S01]  /*1510*/  S2R R20, SR_TID.X ;  /* 0x0000000000147919 */ /* 0x000e620000002100 */
[----:B------:R-:W-:Y:S01]  /*1520*/  BSSY.RECONVERGENT B0, `(.L_x_110) ;  /* 0x000003f000007945 */ /* 0x000fe20003800200 */
[----:B------:R-:W-:Y:S01]  /*1530*/  IMAD.MOV.U32 R24, RZ, RZ, -0x800000 ;  /* 0xff800000ff187424 */ /* 0x000fe200078e00ff */
[----:B------:R-:W2:Y:S01]  /*1540*/  LDCU UR16, c[0x0][0x534] ;  /* 0x0000a680ff1077ac */ /* 0x000ea20008000800 */
[----:B------:R-:W3:Y:S01]  /*1550*/  S2R R13, SR_CgaCtaId ;  /* 0x00000000000d7919 */ /* 0x000ee20000008800 */
[----:B------:R-:W4:Y:S01]  /*1560*/  LDCU UR9, c[0x0][0x430] ;  /* 0x00008600ff0977ac */ /* 0x000f220008000800 */
[----:B------:R-:W-:Y:S01]  /*1570*/  USHF.R.S32.HI UR4, URZ, 0x1f, UR10 ;  /* 0x0000001fff047899 */ /* 0x000fe2000801140a */
[----:B------:R-:W1:Y:S01]  /*1580*/  LDCU.64 UR12, c[0x0][0x358] ;  /* 0x00006b00ff0c77ac */ /* 0x000e620008000a00 */
[----:B0-----:R-:W-:Y:S02]  /*1590*/  IMAD.U32 R14, RZ, RZ, UR5 ;  /* 0x00000005ff0e7e24 */ /* 0x001fe4000f8e00ff */
[----:B------:R-:W-:-:S03]  /*15a0*/  ULOP3.LUT UR4, UR4, 0x1, URZ, 0xfc, !UPT ;  /* 0x0000000104047892 */ /* 0x000fc6000f8efcff */
[----:B------:R-:W-:Y:S01]  /*15b0*/  IABS R14, R14 ;  /* 0x0000000e000e7213 */ /* 0x000fe20000000000 */
[----:B----4-:R-:W-:-:S03]  /*15c0*/  UIMAD UR9, UR5, UR9, URZ ;  /* 0x00000009050972a4 */ /* 0x010fc6000f8e02ff */
[----:B------:R-:W0:Y:S01]  /*15d0*/  I2F.RP R11, R14 ;  /* 0x0000000e000b7306 */ /* 0x000e220000209400 */
[C---:B-1----:R-:W-:Y:S02]  /*15e0*/  ISETP.GT.U32.AND P1, PT, R20.reuse, 0x7f, PT ;  /* 0x0000007f1400780c */ /* 0x042fe40003f24070 */
[----:B------:R-:W-:Y:S02]  /*15f0*/  LOP3.LUT R26, R20, 0xf, RZ, 0xc0, !PT ;  /* 0x0000000f141a7812 */ /* 0x000fe400078ec0ff */
[----:B------:R-:W-:-:S03]  /*1600*/  SHF.R.U32.HI R15, RZ, 0x4, R20 ;  /* 0x00000004ff0f7819 */ /* 0x000fc60000011614 */
[----:B0-----:R-:W0:Y:S02]  /*1610*/  MUFU.RCP R16, R11 ;  /* 0x0000000b00107308 */ /* 0x001e240000001000 */
[----:B0-----:R-:W-:-:S06]  /*1620*/  VIADD R16, R16, 0xffffffe ;  /* 0x0ffffffe10107836 */ /* 0x001fcc0000000000 */
[----:B------:R-:W0:Y:S02]  /*1630*/  F2I.FTZ.U32.TRUNC.NTZ R17, R16 ;  /* 0x0000001000117305 */ /* 0x000e24000021f000 */
[--C-:B0-----:R-:W-:Y:S02]  /*1640*/  IMAD.MOV R5, RZ, RZ, -R17.reuse ;  /* 0x000000ffff057224 */ /* 0x101fe400078e0a11 */
[----:B------:R-:W-:Y:S02]  /*1650*/  IMAD.MOV.U32 R16, RZ, RZ, RZ ;  /* 0x000000ffff107224 */ /* 0x000fe400078e00ff */
[----:B------:R-:W-:Y:S01]  /*1660*/  IMAD R6, R5, R14, RZ ;  /* 0x0000000e05067224 */ /* 0x000fe200078e02ff */
[----:B------:R-:W-:Y:S02]  /*1670*/  IABS R5, R4 ;  /* 0x0000000400057213 */ /* 0x000fe40000000000 */
[----:B------:R-:W-:Y:S01]  /*1680*/  LOP3.LUT R4, R4, UR5, RZ, 0x3c, !PT ;  /* 0x0000000504047c12 */ /* 0x000fe2000f8e3cff */
[----:B------:R-:W-:Y:S01]  /*1690*/  IMAD.HI.U32 R6, R17, R6, R16 ;  /* 0x0000000611067227 */ /* 0x000fe200078e0010 */
[----:B------:R-:W-:-:S02]  /*16a0*/  SHF.R.U32.HI R16, RZ, 0x3, R20 ;  /* 0x00000003ff107819 */ /* 0x000fc40000011614 */
[----:B------:R-:W-:-:S03]  /*16b0*/  ISETP.GE.AND P2, PT, R4, RZ, PT ;  /* 0x000000ff0400720c */ /* 0x000fc60003f46270 */
[----:B------:R-:W-:-:S05]  /*16c0*/  IMAD.HI.U32 R6, R6, R5, RZ ;  /* 0x0000000506067227 */ /* 0x000fca00078e00ff */
[----:B------:R-:W-:-:S05]  /*16d0*/  IADD3 R11, PT, PT, -R6, RZ, RZ ;  /* 0x000000ff060b7210 */ /* 0x000fca0007ffe1ff */
[----:B------:R-:W-:Y:S01]  /*16e0*/  IMAD R5, R14, R11, R5 ;  /* 0x0000000b0e057224 */ /* 0x000fe200078e0205 */
[----:B------:R-:W-:-:S04]  /*16f0*/  LOP3.LUT R11, R20, 0x7, RZ, 0xc0, !PT ;  /* 0x00000007140b7812 */ /* 0x000fc800078ec0ff */
[----:B------:R-:W-:-:S13]  /*1700*/  ISETP.GT.U32.AND P0, PT, R14, R5, PT ;  /* 0x000000050e00720c */ /* 0x000fda0003f04070 */
[----:B------:R-:W-:Y:S02]  /*1710*/  @!P0 IMAD.IADD R5, R5, 0x1, -R14 ;  /* 0x0000000105058824 */ /* 0x000fe400078e0a0e */
[----:B------:R-:W-:Y:S01]  /*1720*/  @!P0 VIADD R6, R6, 0x1 ;  /* 0x0000000106068836 */ /* 0x000fe20000000000 */
[----:B------:R-:W-:Y:S02]  /*1730*/  ISETP.NE.AND P0, PT, RZ, UR5, PT ;  /* 0x00000005ff007c0c */ /* 0x000fe4000bf05270 */
[----:B------:R-:W-:Y:S02]  /*1740*/  ISETP.GE.U32.AND P3, PT, R5, R14, PT ;  /* 0x0000000e0500720c */ /* 0x000fe40003f66070 */
[----:B------:R-:W-:-:S04]  /*1750*/  MOV R14, 0x400 ;  /* 0x00000400000e7802 */ /* 0x000fc80000000f00 */
[----:B---3--:R-:W-:Y:S02]  /*1760*/  LEA R5, R13, R14, 0x18 ;  /* 0x0000000e0d057211 */ /* 0x008fe400078ec0ff */
[----:B------:R-:W-:-:S03]  /*1770*/  MOV R14, 0xff800000 ;  /* 0xff800000000e7802 */ /* 0x000fc60000000f00 */
[--C-:B------:R-:W-:Y:S02]  /*1780*/  @!P1 IMAD R18, R16, 0x24, R5.reuse ;  /* 0x0000002410129824 */ /* 0x100fe400078e0205 */
[----:B------:R-:W-:Y:S02]  /*1790*/  @P3 VIADD R6, R6, 0x1 ;  /* 0x0000000106063836 */ /* 0x000fe40000000000 */
[----:B------:R-:W-:Y:S01]  /*17a0*/  IMAD R4, R26, 0x24, R5 ;  /* 0x000000241a047824 */ /* 0x000fe200078e0205 */
[----:B------:R-:W-:Y:S01]  /*17b0*/  @!P1 LEA R5, R11, R18, 0x2 ;  /* 0x000000120b059211 */ /* 0x000fe200078e10ff */
[----:B------:R-:W-:Y:S01]  /*17c0*/  @!P2 IMAD.MOV R6, RZ, RZ, -R6 ;  /* 0x000000ffff06a224 */ /* 0x000fe200078e0a06 */
[----:B--2---:R-:W-:Y:S01]  /*17d0*/  ISETP.GE.AND P2, PT, R16, UR16, PT ;  /* 0x0000001010007c0c */ /* 0x004fe2000bf46270 */
[----:B------:R-:W-:Y:S01]  /*17e0*/  IMAD R25, R15, 0x4, R4 ;  /* 0x000000040f197824 */ /* 0x000fe200078e0204 */
[----:B------:R-:W-:-:S05]  /*17f0*/  @!P0 LOP3.LUT R6, RZ, UR5, RZ, 0x33, !PT ;  /* 0x00000005ff068c12 */ /* 0x000fca000f8e33ff */
[----:B------:R-:W-:-:S06]  /*1800*/  IMAD R13, R6, UR4, RZ ;  /* 0x00000004060d7c24 */ /* 0x000fcc000f8e02ff */
[----:B------:R-:W-:Y:S05]  /*1810*/  @P2 BRA `(.L_x_111) ;  /* 0x00000000003c2947 */ /* 0x000fea0003800000 */
[----:B------:R-:W-:-:S04]  /*1820*/  UIADD3 UR5, UP0, UPT, UR7, -UR6, URZ ;  /* 0x8000000607057290 */ /* 0x000fc8000ff1e0ff */
[----:B------:R-:W-:Y:S02]  /*1830*/  UIADD3.X UR4, UPT, UPT, UR15, -0x1, URZ, UP0, !UPT ;  /* 0xffffffff0f047890 */ /* 0x000fe400087fe4ff */
[----:B------:R-:W-:-:S04]  /*1840*/  ISETP.LT.U32.AND P0, PT, R11, UR5, PT ;  /* 0x000000050b007c0c */ /* 0x000fc8000bf01070 */
[----:B------:R-:W-:-:S05]  /*1850*/  IMAD.U32 R4, RZ, RZ, UR4 ;  /* 0x00000004ff047e24 */ /* 0x000fca000f8e00ff */
[----:B------:R-:W-:-:S13]  /*1860*/  ISETP.GT.AND.EX P0, PT, R4, RZ, PT, P0 ;  /* 0x000000ff0400720c */ /* 0x000fda0003f04300 */
[----:B------:R-:W-:Y:S05]  /*1870*/  @!P0 BRA `(.L_x_111) ;  /* 0x0000000000248947 */ /* 0x000fea0003800000 */
[----:B------:R-:W0:Y:S01]  /*1880*/  LDCU.64 UR4, c[0x0][0x428] ;  /* 0x00008500ff0477ac */ /* 0x000e220008000a00 */
[----:B------:R-:W-:Y:S01]  /*1890*/  IADD3 R18, P0, PT, R11, UR6, RZ ;  /* 0x000000060b127c10 */ /* 0x000fe2000ff1e0ff */
[----:B------:R-:W-:-:S04]  /*18a0*/  IMAD R4, R16, UR15, RZ ;  /* 0x0000000f10047c24 */ /* 0x000fc8000f8e02ff */
[----:B------:R-:W-:Y:S02]  /*18b0*/  IMAD.X R19, RZ, RZ, RZ, P0 ;  /* 0x000000ffff137224 */ /* 0x000fe400000e06ff */
[----:B------:R-:W-:-:S05]  /*18c0*/  IMAD.WIDE.U32 R16, R16, UR7, R18 ;  /* 0x0000000710107c25 */ /* 0x000fca000f8e0012 */
[----:B------:R-:W-:Y:S02]  /*18d0*/  IADD3 R4, PT, PT, R17, R4, RZ ;  /* 0x0000000411047210 */ /* 0x000fe40007ffe0ff */
[----:B0-----:R-:W-:-:S04]  /*18e0*/  LEA R18, P0, R16, UR4, 0x2 ;  /* 0x0000000410127c11 */ /* 0x001fc8000f8010ff */
[----:B------:R-:W-:-:S05]  /*18f0*/  LEA.HI.X R19, R16, UR5, R4, 0x2, P0 ;  /* 0x0000000510137c11 */ /* 0x000fca00080f1404 */
[----:B------:R0:W5:Y:S04]  /*1900*/  LDG.E R14, desc[UR12][R18.64] ;  /* 0x0000000c120e7981 */ /* 0x000168000c1e1900 */
.L_x_111:
[----:B------:R-:W-:Y:S05]  /*1910*/  BSYNC.RECONVERGENT B0 ;  /* 0x0000000000007941 */ /* 0x000fea0003800200 */
.L_x_110:
[----:B-----5:R-:W-:Y:S01]  /*1920*/  @!P1 STS [R5], R14 ;  /* 0x0000000e05009388 */ /* 0x020fe20000000800 */
[----:B------:R-:W1:Y:S08]  /*1930*/  LDC R11, c[0x0][0x3e0] ;  /* 0x0000f800ff0b7b82 */ /* 0x000e700000000800 */
[----:B------:R-:W-:Y:S01]  /*1940*/  BAR.SYNC.DEFER_BLOCKING 0x0 ;  /* 0x0000000000007b1d */ /* 0x000fe20000010000 */
[----:B------:R-:W-:-:S05]  /*1950*/  ISETP.NE.AND P5, PT, R13, RZ, PT ;  /* 0x000000ff0d00720c */ /* 0x000fca0003fa5270 */
[----:B------:R-:W-:Y:S01]  /*1960*/  BSSY.RECONVERGENT B1, `(.L_x_112) ;  /* 0x0000179000017945 */ /* 0x000fe20003800200 */
[----:B------:R-:W2:Y:S04]  /*1970*/  @!P1 LDS R24, [R25] ;  /* 0x0000000019189984 */ /* 0x000ea80000000800 */
[----:B--2---:R-:W2:Y:S02]  /*1980*/  SHFL.BFLY PT, R17, R24, 0x8, 0x1f ;  /* 0x0d001f0018117f89 */ /* 0x004ea400000e0000 */
[----:B--2---:R-:W-:-:S05]  /*1990*/  FMNMX.FTZ R17, R17, R24, !PT ;  /* 0x0000001811117209 */ /* 0x004fca0007810000 */
[----:B------:R-:W2:Y:S02]  /*19a0*/  SHFL.BFLY PT, R16, R17, 0x4, 0x1f ;  /* 0x0c801f0011107f89 */ /* 0x000ea400000e0000 */
[----:B--2---:R-:W-:Y:S02]  /*19b0*/  FMNMX.FTZ R16, R17, R16, !PT ;  /* 0x0000001011107209 */ /* 0x004fe40007810000 */
[----:B------:R-:W-:-:S03]  /*19c0*/  IABS R17, R13 ;  /* 0x0000000d00117213 */ /* 0x000fc60000000000 */
[----:B0-----:R-:W0:Y:S01]  /*19d0*/  SHFL.BFLY PT, R19, R16, 0x2, 0x1f ;  /* 0x0c401f0010137f89 */ /* 0x001e2200000e0000 */
[----:B------:R-:W2:Y:S08]  /*19e0*/  I2F.RP R14, R17 ;  /* 0x00000011000e7306 */ /* 0x000eb00000209400 */
[----:B--2---:R-:W2:Y:S01]  /*19f0*/  MUFU.RCP R14, R14 ;  /* 0x0000000e000e7308 */ /* 0x004ea20000001000 */
[----:B0-----:R-:W-:-:S05]  /*1a00*/  FMNMX.FTZ R19, R16, R19, !PT ;  /* 0x0000001310137209 */ /* 0x001fca0007810000 */
[----:B------:R-:W0:Y:S01]  /*1a10*/  SHFL.BFLY PT, R4, R19, 0x1, 0x1f ;  /* 0x0c201f0013047f89 */ /* 0x000e2200000e0000 */
[----:B--2---:R-:W-:-:S04]  /*1a20*/  VIADD R34, R14, 0xffffffe ;  /* 0x0ffffffe0e227836 */ /* 0x004fc80000000000 */
[----:B------:R-:W2:Y:S02]  /*1a30*/  F2I.FTZ.U32.TRUNC.NTZ R35, R34 ;  /* 0x0000002200237305 */ /* 0x000ea4000021f000 */
[----:B--2---:R-:W-:Y:S01]  /*1a40*/  IMAD.MOV R16, RZ, RZ, -R35 ;  /* 0x000000ffff107224 */ /* 0x004fe200078e0a23 */
[----:B0-----:R-:W-:Y:S01]  /*1a50*/  FMNMX.FTZ R4, R19, R4, !PT ;  /* 0x0000000413047209 */ /* 0x001fe20007810000 */
[----:B------:R-:W-:-:S03]  /*1a60*/  IMAD.MOV.U32 R34, RZ, RZ, RZ ;  /* 0x000000ffff227224 */ /* 0x000fc600078e00ff */
[----:B------:R-:W-:-:S04]  /*1a70*/  FSETP.NEU.FTZ.AND P0, PT, R4, -INF , PT ;  /* 0xff8000000400780b */ /* 0x000fc80003f1d000 */
[----:B------:R-:W-:Y:S02]  /*1a80*/  FSEL R5, R4, RZ, P0 ;  /* 0x000000ff04057208 */ /* 0x000fe40000000000 */
[----:B-1----:R-:W-:-:S03]  /*1a90*/  IABS R4, R11 ;  /* 0x0000000b00047213 */ /* 0x002fc60000000000 */
[----:B------:R-:W-:Y:S01]  /*1aa0*/  FADD.FTZ R21, -R5, R24 ;  /* 0x0000001805157221 */ /* 0x000fe20000010100 */
[----:B------:R-:W0:Y:S03]  /*1ab0*/  I2F.RP R28, R4 ;  /* 0x00000004001c7306 */ /* 0x000e260000209400 */
[----:B------:R-:W-:-:S06]  /*1ac0*/  FMUL.FTZ R21, R21, 1.4426950216293334961 ;  /* 0x3fb8aa3b15157820 */ /* 0x000fcc0000410000 */
[----:B------:R-:W1:Y:S08]  /*1ad0*/  MUFU.EX2 R21, R21 ;  /* 0x0000001500157308 */ /* 0x000e700000000800 */
[----:B0-----:R-:W0:Y:S01]  /*1ae0*/  MUFU.RCP R30, R28 ;  /* 0x0000001c001e7308 */ /* 0x001e220000001000 */
[----:B-1----:R-:W1:Y:S01]  /*1af0*/  SHFL.BFLY PT, R18, R21, 0x8, 0x1f ;  /* 0x0d001f0015127f89 */ /* 0x002e6200000e0000 */
[----:B0-----:R-:W-:-:S02]  /*1b00*/  VIADD R30, R30, 0xffffffe ;  /* 0x0ffffffe1e1e7836 */ /* 0x001fc40000000000 */
[----:B------:R-:W-:Y:S01]  /*1b10*/  IMAD.IADD R28, R0, 0x1, R17 ;  /* 0x00000001001c7824 */ /* 0x000fe200078e0211 */
[----:B------:R-:W-:-:S03]  /*1b20*/  IABS R0, R13 ;  /* 0x0000000d00007213 */ /* 0x000fc60000000000 */
[----:B------:R0:W2:Y:S02]  /*1b30*/  F2I.FTZ.U32.TRUNC.NTZ R31, R30 ;  /* 0x0000001e001f7305 */ /* 0x0000a4000021f000 */
[----:B------:R-:W-:Y:S02]  /*1b40*/  IMAD.MOV R0, RZ, RZ, -R0 ;  /* 0x000000ffff007224 */ /* 0x000fe400078e0a00 */
[----:B-1----:R-:W-:Y:S01]  /*1b50*/  FADD.FTZ R18, R21, R18 ;  /* 0x0000001215127221 */ /* 0x002fe20000010000 */
[----:B------:R-:W-:Y:S01]  /*1b60*/  IMAD R21, R16, R17, RZ ;  /* 0x0000001110157224 */ /* 0x000fe200078e02ff */
[----:B------:R-:W-:Y:S01]  /*1b70*/  IABS R16, R28 ;  /* 0x0000001c00107213 */ /* 0x000fe20000000000 */
[----:B0-----:R-:W-:Y:S02]  /*1b80*/  HFMA2 R30, -RZ, RZ, 0, 0 ;  /* 0x00000000ff1e7431 */ /* 0x001fe400000001ff */
[----:B--2---:R-:W-:Y:S01]  /*1b90*/  IMAD.MOV R27, RZ, RZ, -R31 ;  /* 0x000000ffff1b7224 */ /* 0x004fe200078e0a1f */
[----:B------:R-:W0:Y:S01]  /*1ba0*/  SHFL.BFLY PT, R19, R18, 0x4, 0x1f ;  /* 0x0c801f0012137f89 */ /* 0x000e2200000e0000 */
[----:B------:R-:W-:-:S06]  /*1bb0*/  IMAD.HI.U32 R21, R35, R21, R34 ;  /* 0x0000001523157227 */ /* 0x000fcc00078e0022 */
[----:B------:R-:W-:-:S04]  /*1bc0*/  IMAD.HI.U32 R21, R21, R16, RZ ;  /* 0x0000001015157227 */ /* 0x000fc800078e00ff */
[----:B------:R-:W-:-:S05]  /*1bd0*/  IMAD R0, R21, R0, R16 ;  /* 0x0000000015007224 */ /* 0x000fca00078e0210 */
[----:B------:R-:W-:Y:S01]  /*1be0*/  ISETP.GT.U32.AND P2, PT, R17, R0, PT ;  /* 0x000000001100720c */ /* 0x000fe20003f44070 */
[----:B0-----:R-:W-:Y:S01]  /*1bf0*/  FADD.FTZ R19, R18, R19 ;  /* 0x0000001312137221 */ /* 0x001fe20000010000 */
[----:B------:R-:W-:-:S04]  /*1c00*/  IMAD R18, R27, R4, RZ ;  /* 0x000000041b127224 */ /* 0x000fc800078e02ff */
[----:B------:R-:W0:Y:S01]  /*1c10*/  SHFL.BFLY PT, R14, R19, 0x2, 0x1f ;  /* 0x0c401f00130e7f89 */ /* 0x000e2200000e0000 */
[----:B------:R-:W-:-:S06]  /*1c20*/  IMAD.HI.U32 R18, R31, R18, R30 ;  /* 0x000000121f127227 */ /* 0x000fcc00078e001e */
[----:B------:R-:W-:Y:S01]  /*1c30*/  @!P2 IADD3 R21, PT, PT, R21, 0x1, RZ ;  /* 0x000000011515a810 */ /* 0x000fe20007ffe0ff */
[----:B------:R-:W-:Y:S02]  /*1c40*/  @!P2 IMAD.IADD R0, R0, 0x1, -R17 ;  /* 0x000000010000a824 */ /* 0x000fe400078e0a11 */
[----:B------:R-:W-:-:S03]  /*1c50*/  IMAD.HI.U32 R18, R18, R16, RZ ;  /* 0x0000001012127227 */ /* 0x000fc600078e00ff */
[-C--:B------:R-:W-:Y:S02]  /*1c60*/  ISETP.GE.U32.AND P1, PT, R0, R17.reuse, PT ;  /* 0x000000110000720c */ /* 0x080fe40003f26070 */
[C---:B------:R-:W-:Y:S02]  /*1c70*/  LOP3.LUT R0, R28.reuse, R17, RZ, 0x3c, !PT ;  /* 0x000000111c007212 */ /* 0x040fe400078e3cff */
[----:B------:R-:W-:Y:S02]  /*1c80*/  LOP3.LUT R28, R28, R11, RZ, 0x3c, !PT ;  /* 0x0000000b1c1c7212 */ /* 0x000fe400078e3cff */
[----:B------:R-:W-:Y:S02]  /*1c90*/  ISETP.GE.AND P3, PT, R0, RZ, PT ;  /* 0x000000ff0000720c */ /* 0x000fe40003f66270 */
[----:B------:R-:W-:Y:S02]  /*1ca0*/  ISETP.GE.AND P2, PT, R28, RZ, PT ;  /* 0x000000ff1c00720c */ /* 0x000fe40003f46270 */
[----:B------:R-:W-:-:S03]  /*1cb0*/  SHF.R.S32.HI R0, RZ, 0x1f, R13 ;  /* 0x0000001fff007819 */ /* 0x000fc6000001140d */
[----:B------:R-:W-:Y:S02]  /*1cc0*/  @P1 VIADD R21, R21, 0x1 ;  /* 0x0000000115151836 */ /* 0x000fe40000000000 */
[----:B0-----:R-:W-:Y:S01]  /*1cd0*/  FADD.FTZ R27, R19, R14 ;  /* 0x0000000e131b7221 */ /* 0x001fe20000010000 */
[----:B------:R-:W-:-:S04]  /*1ce0*/  IMAD.MOV R19, RZ, RZ, -R18 ;  /* 0x000000ffff137224 */ /* 0x000fc800078e0a12 */
[----:B------:R-:W0:Y:S01]  /*1cf0*/  SHFL.BFLY PT, R14, R27, 0x1, 0x1f ;  /* 0x0c201f001b0e7f89 */ /* 0x000e2200000e0000 */
[----:B------:R-:W-:Y:S02]  /*1d00*/  IMAD R19, R4, R19, R16 ;  /* 0x0000001304137224 */ /* 0x000fe400078e0210 */
[----:B------:R-:W-:Y:S01]  /*1d10*/  @!P3 IMAD.MOV R21, RZ, RZ, -R21 ;  /* 0x000000ffff15b224 */ /* 0x000fe200078e0a15 */
[----:B------:R-:W-:Y:S02]  /*1d20*/  ISETP.NE.AND P3, PT, R6, RZ, PT ;  /* 0x000000ff0600720c */ /* 0x000fe40003f65270 */
[----:B------:R-:W-:Y:S02]  /*1d30*/  ISETP.GT.U32.AND P0, PT, R4, R19, PT ;  /* 0x000000130400720c */ /* 0x000fe40003f04070 */
[----:B------:R-:W-:Y:S02]  /*1d40*/  @!P5 LOP3.LUT R21, RZ, R17, RZ, 0x33, !PT ;  /* 0x00000011ff15d212 */ /* 0x000fe400078e33ff */
[----:B------:R-:W-:-:S04]  /*1d50*/  SEL R17, RZ, 0x1, !P3 ;  /* 0x00000001ff117807 */ /* 0x000fc80005800000 */
[----:B------:R-:W-:-:S05]  /*1d60*/  LOP3.LUT R17, R0, R17, RZ, 0xfc, !PT ;  /* 0x0000001100117212 */ /* 0x000fca00078efcff */
[----:B------:R-:W-:Y:S02]  /*1d70*/  @!P0 IMAD.IADD R19, R19, 0x1, -R4 ;  /* 0x0000000113138824 */ /* 0x000fe400078e0a04 */
[----:B------:R-:W-:Y:S01]  /*1d80*/  @!P0 VIADD R18, R18, 0x1 ;  /* 0x0000000112128836 */ /* 0x000fe20000000000 */
[----:B------:R-:W-:Y:S01]  /*1d90*/  ISETP.NE.AND P0, PT, R11, RZ, PT ;  /* 0x000000ff0b00720c */ /* 0x000fe20003f05270 */
[----:B0-----:R-:W-:Y:S01]  /*1da0*/  FADD.FTZ R14, R27, R14 ;  /* 0x0000000e1b0e7221 */ /* 0x001fe20000010000 */
[----:B------:R-:W-:Y:S02]  /*1db0*/  ISETP.GE.U32.AND P4, PT, R19, R4, PT ;  /* 0x000000041300720c */ /* 0x000fe40003f86070 */
[----:B------:R-:W-:Y:S02]  /*1dc0*/  SHF.R.S32.HI R19, RZ, 0x1f, R21 ;  /* 0x0000001fff137819 */ /* 0x000fe40000011415 */
[----:B------:R-:W-:-:S09]  /*1dd0*/  FSETP.NE.FTZ.AND P1, PT, R14, RZ, PT ;  /* 0x000000ff0e00720b */ /* 0x000fd20003f35000 */
[----:B------:R-:W-:-:S04]  /*1de0*/  @P4 IADD3 R18, PT, PT, R18, 0x1, RZ ;  /* 0x0000000112124810 */ /* 0x000fc80007ffe0ff */
[----:B------:R-:W0:Y:S01]  /*1df0*/  @P1 MUFU.LG2 R14, R14 ;  /* 0x0000000e000e1308 */ /* 0x000e220000000c00 */
[----:B------:R-:W-:Y:S01]  /*1e00*/  @!P2 IMAD.MOV R18, RZ, RZ, -R18 ;  /* 0x000000ffff12a224 */ /* 0x000fe200078e0a12 */
[----:B------:R-:W-:Y:S02]  /*1e10*/  @!P0 LOP3.LUT R18, RZ, R11, RZ, 0x33, !PT ;  /* 0x0000000bff128212 */ /* 0x000fe400078e33ff */
[----:B------:R-:W-:Y:S02]  /*1e20*/  LOP3.LUT P0, RZ, R20, 0x38f, RZ, 0xc0, !PT ;  /* 0x0000038f14ff7812 */ /* 0x000fe4000780c0ff */
[----:B------:R-:W-:Y:S01]  /*1e30*/  ISETP.LT.U32.AND P2, PT, R22, R21, PT ;  /* 0x000000151600720c */ /* 0x000fe20003f41070 */
[----:B------:R-:W-:-:S03]  /*1e40*/  IMAD R4, R18, UR11, RZ ;  /* 0x0000000b12047c24 */ /* 0x000fc6000f8e02ff */
[----:B------:R-:W-:Y:S01]  /*1e50*/  ISETP.LT.AND.EX P2, PT, R23, R19, PT, P2 ;  /* 0x000000131700720c */ /* 0x000fe20003f41320 */
[----:B------:R-:W-:Y:S02]  /*1e60*/  IMAD.MOV.U32 R23, RZ, RZ, 0x7f800000 ;  /* 0x7f800000ff177424 */ /* 0x000fe400078e00ff */
[----:B------:R-:W-:Y:S01]  /*1e70*/  IMAD R4, R17, R4, RZ ;  /* 0x0000000411047224 */ /* 0x000fe200078e02ff */
[----:B------:R-:W-:Y:S01]  /*1e80*/  SEL R6, R22, R21, P2 ;  /* 0x0000001516067207 */ /* 0x000fe20001000000 */
[----:B0-----:R-:W-:Y:S01]  /*1e90*/  @P1 FFMA.FTZ R23, R14, 0.69314718246459960938, R5 ;  /* 0x3f3172180e171823 */ /* 0x001fe20000010005 */
[----:B------:R-:W-:Y:S01]  /*1ea0*/  IMAD R5, R13, UR9, RZ ;  /* 0x000000090d057c24 */ /* 0x000fe2000f8e02ff */
[----:B------:R-:W-:Y:S05]  /*1eb0*/  @P0 BRA `(.L_x_113) ;  /* 0x00000010008c0947 */ /* 0x000fea0003800000 */
        /* <DEDUP_REMOVED lines=28> */
[----:B------:R-:W-:Y:S01]  /*2080*/  ISETP.NE.U32.AND P0, PT, R34, RZ, PT ;  /* 0x000000ff2200720c */ /* 0x000fe20003f05070 */
[----:B------:R-:W-:-:S06]  /*2090*/  HFMA2 R31, -RZ, RZ, 0, 0 ;  /* 0x00000000ff1f7431 */ /* 0x000fcc00000001ff */
[----:B0-----:R-:W0:Y:S02]  /*20a0*/  MUFU.RCP R16, R14 ;  /* 0x0000000e00107308 */ /* 0x001e240000001000 */
[----:B0-----:R-:W-:-:S06]  /*20b0*/  IADD3 R16, PT, PT, R16, 0xffffffe, RZ ;  /* 0x0ffffffe10107810 */ /* 0x001fcc0007ffe0ff */
        /* <DEDUP_REMOVED lines=18> */
.L_x_115:
[----:B------:R-:W-:Y:S01]  /*21e0*/  IMAD.MOV.U32 R36, RZ, RZ, R30 ;  /* 0x000000ffff247224 */ /* 0x000fe200078e001e */
[----:B------:R-:W-:Y:S01]  /*21f0*/  MOV R19, RZ ;  /* 0x000000ff00137202 */ /* 0x000fe20000000f00 */
[----:B------:R-:W-:Y:S01]  /*2200*/  IMAD.MOV.U32 R18, RZ, RZ, R34 ;  /* 0x000000ffff127224 */ /* 0x000fe200078e0022 */
[----:B------:R-:W-:Y:S02]  /*2210*/  MOV R16, 0x2230 ;  /* 0x0000223000107802 */ /* 0x000fe40000000f00 */
[----:B------:R-:W-:Y:S05]  /*2220*/  CALL.REL.NOINC `($__internal_3_$__cuda_sm20_div_s64) ;  /* 0x0000001c00b87944 */ /* 0x000fea0003c00000 */
[----:B------:R-:W-:Y:S02]  /*2230*/  IADD3 R11, PT, PT, -R14, RZ, RZ ;  /* 0x000000ff0e0b7210 */ /* 0x000fe40007ffe1ff */
[----:B------:R-:W-:-:S03]  /*2240*/  MOV R31, R13 ;  /* 0x0000000d001f7202 */ /* 0x000fc60000000f00 */
[----:B------:R-:W-:Y:S01]  /*2250*/  IMAD R11, R34, R11, R30 ;  /* 0x0000000b220b7224 */ /* 0x000fe200078e021e */
[----:B------:R-:W-:-:S07]  /*2260*/  MOV R30, R14 ;  /* 0x0000000e001e7202 */ /* 0x000fce0000000f00 */
.L_x_116:
[----:B------:R-:W-:Y:S01]  /*2270*/  IABS R17, UR14 ;  /* 0x0000000e00117c13 */ /* 0x000fe20008000000 */
[----:B------:R-:W-:Y:S01]  /*2280*/  IMAD R3, R3, R12, RZ ;  /* 0x0000000c03037224 */ /* 0x000fe200078e02ff */
[----:B------:R-:W-:Y:S01]  /*2290*/  IABS R13, UR14 ;  /* 0x0000000e000d7c13 */ /* 0x000fe20008000000 */
[----:B------:R-:W-:Y:S01]  /*22a0*/  BSSY.RECONVERGENT B0, `(.L_x_117) ;  /* 0x0000040000007945 */ /* 0x000fe20003800200 */
[----:B------:R-:W0:Y:S01]  /*22b0*/  I2F.U32.RP R21, R17 ;  /* 0x0000001100157306 */ /* 0x000e220000209000 */
[----:B------:R-:W-:Y:S01]  /*22c0*/  IABS R14, R11 ;  /* 0x0000000b000e7213 */ /* 0x000fe20000000000 */
[----:B------:R-:W-:Y:S01]  /*22d0*/  IMAD R3, R9, R2, R3 ;  /* 0x0000000209037224 */ /* 0x000fe200078e0203 */
[----:B------:R-:W-:-:S04]  /*22e0*/  LOP3.LUT R2, R11, UR14, RZ, 0x3c, !PT ;  /* 0x0000000e0b027c12 */ /* 0x000fc8000f8e3cff */
[----:B------:R-:W-:Y:S01]  /*22f0*/  ISETP.GE.AND P0, PT, R2, RZ, PT ;  /* 0x000000ff0200720c */ /* 0x000fe20003f06270 */
[----:B0-----:R-:W0:Y:S02]  /*2300*/  MUFU.RCP R18, R21 ;  /* 0x0000001500127308 */ /* 0x001e240000001000 */
[----:B0-----:R-:W-:-:S06]  /*2310*/  VIADD R18, R18, 0xffffffe ;  /* 0x0ffffffe12127836 */ /* 0x001fcc0000000000 */
[----:B------:R-:W0:Y:S02]  /*2320*/  F2I.FTZ.U32.TRUNC.NTZ R19, R18 ;  /* 0x0000001200137305 */ /* 0x000e24000021f000 */
[----:B0-----:R-:W-:Y:S01]  /*2330*/  IMAD.MOV R16, RZ, RZ, -R19 ;  /* 0x000000ffff107224 */ /* 0x001fe200078e0a13 */
[----:B------:R-:W-:-:S03]  /*2340*/  MOV R18, RZ ;  /* 0x000000ff00127202 */ /* 0x000fc60000000f00 */
[----:B------:R-:W-:-:S04]  /*2350*/  IMAD R16, R16, R17, RZ ;  /* 0x0000001110107224 */ /* 0x000fc800078e02ff */
        /* <DEDUP_REMOVED lines=8> */
[----:B------:R-:W-:-:S06]  /*23e0*/  IMAD R3, R3, R32, RZ ;  /* 0x0000002003037224 */ /* 0x000fcc00078e02ff */
        /* <DEDUP_REMOVED lines=36> */
.L_x_118:
[----:B------:R-:W-:Y:S01]  /*2630*/  IMAD.MOV.U32 R36, RZ, RZ, R30 ;  /* 0x000000ffff247224 */ /* 0x000fe200078e001e */
[----:B------:R-:W-:Y:S01]  /*2640*/  MOV R19, R31 ;  /* 0x0000001f00137202 */ /* 0x000fe20000000f00 */
[----:B------:R-:W-:Y:S01]  /*2650*/  IMAD.MOV.U32 R18, RZ, RZ, R34 ;  /* 0x000000ffff127224 */ /* 0x000fe200078e0022 */
[----:B------:R-:W-:Y:S02]  /*2660*/  MOV R16, 0x2680 ;  /* 0x0000268000107802 */ /* 0x000fe40000000f00 */
[----:B------:R-:W-:Y:S05]  /*2670*/  CALL.REL.NOINC `($__internal_3_$__cuda_sm20_div_s64) ;  /* 0x0000001800a47944 */ /* 0x000fea0003c00000 */
[----:B------:R-:W-:-:S05]  /*2680*/  IADD3 R31, PT, PT, -R14, RZ, RZ ;  /* 0x000000ff0e1f7210 */ /* 0x000fca0007ffe1ff */
[----:B------:R-:W-:Y:S02]  /*2690*/  IMAD R31, R31, R34, R30 ;  /* 0x000000221f1f7224 */ /* 0x000fe400078e021e */
.L_x_119:
[----:B------:R-:W-:Y:S05]  /*26a0*/  BSYNC.RECONVERGENT B0 ;  /* 0x0000000000007941 */ /* 0x000fea0003800200 */
.L_x_117:
[----:B------:R-:W-:Y:S01]  /*26b0*/  IABS R16, R12 ;  /* 0x0000000c00107213 */ /* 0x000fe20000000000 */
[----:B------:R-:W0:Y:S01]  /*26c0*/  LDC R22, c[0x0][0x3e0] ;  /* 0x0000f800ff167b82 */ /* 0x000e220000000800 */
[----:B------:R-:W-:Y:S01]  /*26d0*/  IABS R11, R7 ;  /* 0x00000007000b7213 */ /* 0x000fe20000000000 */
[----:B------:R-:W1:Y:S01]  /*26e0*/  LDCU UR15, c[0x0][0x430] ;  /* 0x00008600ff0f77ac */ /* 0x000e620008000800 */
[----:B------:R-:W2:Y:S01]  /*26f0*/  I2F.U32.RP R17, R16 ;  /* 0x0000001000117306 */ /* 0x000ea20000209000 */
[----:B------:R-:W-:Y:S02]  /*2700*/  IABS R13, R9 ;  /* 0x00000009000d7213 */ /* 0x000fe40000000000 */
[----:B------:R-:W-:Y:S01]  /*2710*/  IABS R21, R6 ;  /* 0x0000000600157213 */ /* 0x000fe20000000000 */
[----:B------:R-:W3:Y:S01]  /*2720*/  LDCU UR4, c[0x0][0x434] ;  /* 0x00008680ff0477ac */ /* 0x000ee20008000800 */
[----:B------:R-:W-:Y:S02]  /*2730*/  IABS R27, R31 ;  /* 0x0000001f001b7213 */ /* 0x000fe40000000000 */
[----:B------:R-:W-:Y:S01]  /*2740*/  ISETP.NE.AND P5, PT, R12, RZ, PT ;  /* 0x000000ff0c00720c */ /* 0x000fe20003fa5270 */
[----:B------:R-:W4:Y:S08]  /*2750*/  I2F.U32.RP R18, R11 ;  /* 0x0000000b00127306 */ /* 0x000f300000209000 */
[----:B--2---:R-:W2:Y:S01]  /*2760*/  MUFU.RCP R17, R17 ;  /* 0x0000001100117308 */ /* 0x004ea20000001000 */
[----:B-1----:R-:W-:Y:S01]  /*2770*/  USEL UR15, UR15, 0x1, UP1 ;  /* 0x000000010f0f7887 */ /* 0x002fe20008800000 */
[----:B0-----:R-:W-:-:S03]  /*2780*/  ISETP.LT.U32.AND P0, PT, R22, 0x1, PT ;  /* 0x000000011600780c */ /* 0x001fc60003f01070 */
[----:B------:R-:W-:-:S03]  /*2790*/  USHF.R.S32.HI UR5, URZ, 0x1f, UR15 ;  /* 0x0000001fff057899 */ /* 0x000fc6000801140f */
[----:B----4-:R-:W0:Y:S01]  /*27a0*/  MUFU.RCP R34, R18 ;  /* 0x0000001200227308 */ /* 0x010e220000001000 */
[----:B------:R-:W-:Y:S01]  /*27b0*/  ISETP.LT.AND.EX P0, PT, R0, RZ, PT, P0 ;  /* 0x000000ff0000720c */ /* 0x000fe20003f01300 */
[----:B---3--:R-:W-:Y:S01]  /*27c0*/  UIMAD UR4, UR15, UR4, URZ ;  /* 0x000000040f0472a4 */ /* 0x008fe2000f8e02ff */
[----:B------:R-:W-:Y:S02]  /*27d0*/  IABS R0, R7 ;  /* 0x0000000700007213 */ /* 0x000fe40000000000 */
[----:B------:R-:W-:-:S03]  /*27e0*/  SEL R22, R22, 0x1, P0 ;  /* 0x0000000116167807 */ /* 0x000fc60000000000 */
[----:B------:R-:W-:Y:S01]  /*27f0*/  I2F.U32.RP R33, R13 ;  /* 0x0000000d00217306 */ /* 0x000fe20000209000 */
[----:B--2---:R-:W-:Y:S01]  /*2800*/  VIADD R36, R17, 0xffffffe ;  /* 0x0ffffffe11247836 */ /* 0x004fe20000000000 */
[----:B------:R-:W-:Y:S01]  /*2810*/  IABS R19, R22 ;  /* 0x0000001600137213 */ /* 0x000fe20000000000 */
[----:B------:R-:W-:-:S05]  /*2820*/  IMAD.MOV R0, RZ, RZ, -R0 ;  /* 0x000000ffff007224 */ /* 0x000fca00078e0a00 */
[----:B------:R-:W1:Y:S01]  /*2830*/  F2I.FTZ.U32.TRUNC.NTZ R37, R36 ;  /* 0x0000002400257305 */ /* 0x000e62000021f000 */
[----:B0-----:R-:W-:Y:S01]  /*2840*/  VIADD R34, R34, 0xffffffe ;  /* 0x0ffffffe22227836 */ /* 0x001fe20000000000 */
[----:B------:R-:W-:-:S04]  /*2850*/  IABS R18, R12 ;  /* 0x0000000c00127213 */ /* 0x000fc80000000000 */
[----:B------:R-:W-:Y:S02]  /*2860*/  IADD3 R18, PT, PT, RZ, -R18, RZ ;  /* 0x80000012ff127210 */ /* 0x000fe40007ffe0ff */
[----:B------:R-:W0:Y:S01]  /*2870*/  F2I.FTZ.U32.TRUNC.NTZ R35, R34 ;  /* 0x0000002200237305 */ /* 0x000e22000021f000 */
[----:B-1----:R-:W-:-:S07]  /*2880*/  IMAD.MOV R17, RZ, RZ, -R37 ;  /* 0x000000ffff117224 */ /* 0x002fce00078e0a25 */
[----:B------:R-:W1:Y:S01]  /*2890*/  I2F.U32.RP R28, R19 ;  /* 0x00000013001c7306 */ /* 0x000e620000209000 */
[----:B------:R-:W-:Y:S02]  /*28a0*/  IMAD.MOV.U32 R36, RZ, RZ, RZ ;  /* 0x000000ffff247224 */ /* 0x000fe400078e00ff */
[----:B------:R-:W-:Y:S02]  /*28b0*/  IMAD R17, R17, R16, RZ ;  /* 0x0000001011117224 */ /* 0x000fe400078e02ff */
[----:B0-----:R-:W-:-:S03]  /*28c0*/  IMAD.MOV R30, RZ, RZ, -R35 ;  /* 0x000000ffff1e7224 */ /* 0x001fc600078e0a23 */
[----:B------:R-:W0:Y:S01]  /*28d0*/  MUFU.RCP R33, R33 ;  /* 0x0000002100217308 */ /* 0x000e220000001000 */
[----:B------:R-:W-:Y:S02]  /*28e0*/  IMAD.MOV.U32 R34, RZ, RZ, RZ ;  /* 0x000000ffff227224 */ /* 0x000fe400078e00ff */
[----:B------:R-:W-:Y:S02]  /*28f0*/  IMAD R30, R30, R11, RZ ;  /* 0x0000000b1e1e7224 */ /* 0x000fe400078e02ff */
[----:B------:R-:W-:Y:S01]  /*2900*/  IMAD.HI.U32 R32, R37, R17, R36 ;  /* 0x0000001125207227 */ /* 0x000fe200078e0024 */
[----:B------:R-:W-:Y:S02]  /*2910*/  IABS R17, R14 ;  /* 0x0000000e00117213 */ /* 0x000fe40000000000 */
[----:B-1----:R-:W1:Y:S01]  /*2920*/  MUFU.RCP R28, R28 ;  /* 0x0000001c001c7308 */ /* 0x002e620000001000 */
[----:B------:R-:W-:-:S04]  /*2930*/  IMAD.HI.U32 R30, R35, R30, R34 ;  /* 0x0000001e231e7227 */ /* 0x000fc800078e0022 */
[----:B------:R-:W-:-:S04]  /*2940*/  IMAD.HI.U32 R34, R32, R27, RZ ;  /* 0x0000001b20227227 */ /* 0x000fc800078e00ff */
[----:B------:R-:W-:Y:S01]  /*2950*/  HFMA2 R32, -RZ, RZ, 0, 0 ;  /* 0x00000000ff207431 */ /* 0x000fe200000001ff */
[----:B------:R-:W2:Y:S01]  /*2960*/  I2F.U32.RP R29, R21 ;  /* 0x00000015001d7306 */ /* 0x000ea20000209000 */
[----:B0-----:R-:W-:Y:S01]  /*2970*/  IADD3 R33, PT, PT, R33, 0xffffffe, RZ ;  /* 0x0ffffffe21217810 */ /* 0x001fe20007ffe0ff */
[----:B------:R-:W-:-:S04]  /*2980*/  IMAD.HI.U32 R30, R30, R17, RZ ;  /* 0x000000111e1e7227 */ /* 0x000fc800078e00ff */
[----:B------:R-:W-:Y:S01]  /*2990*/  IMAD R27, R34, R18, R27 ;  /* 0x00000012221b7224 */ /* 0x000fe200078e021b */
[----:B------:R-:W-:Y:S01]  /*29a0*/  LOP3.LUT R18, R14, R7, RZ, 0x3c, !PT ;  /* 0x000000070e127212 */ /* 0x000fe200078e3cff */
[----:B------:R-:W0:Y:S01]  /*29b0*/  F2I.FTZ.U32.TRUNC.NTZ R33, R33 ;  /* 0x0000002100217305 */ /* 0x000e22000021f000 */
[----:B------:R-:W-:Y:S02]  /*29c0*/  IMAD R0, R30, R0, R17 ;  /* 0x000000001e007224 */ /* 0x000fe400078e0211 */
[----:B-1----:R-:W-:Y:S01]  /*29d0*/  VIADD R28, R28, 0xffffffe ;  /* 0x0ffffffe1c1c7836 */ /* 0x002fe20000000000 */
[----:B------:R-:W-:Y:S02]  /*29e0*/  ISETP.GT.U32.AND P3, PT, R16, R27, PT ;  /* 0x0000001b1000720c */ /* 0x000fe40003f64070 */
[----:B------:R-:W-:Y:S02]  /*29f0*/  ISETP.GT.U32.AND P1, PT, R11, R0, PT ;  /* 0x000000000b00720c */ /* 0x000fe40003f24070 */
[----:B--2---:R-:W1:Y:S01]  /*2a00*/  MUFU.RCP R29, R29 ;  /* 0x0000001d001d7308 */ /* 0x004e620000001000 */
[----:B------:R-:W-:-:S02]  /*2a10*/  ISETP.GE.AND P0, PT, R18, RZ, PT ;  /* 0x000000ff1200720c */ /* 0x000fc40003f06270 */
[----:B------:R-:W-:Y:S01]  /*2a20*/  IABS R18, R9 ;  /* 0x0000000900127213 */ /* 0x000fe20000000000 */
[----:B0-----:R-:W-:-:S04]  /*2a30*/  IMAD.MOV R17, RZ, RZ, -R33 ;  /* 0x000000ffff117224 */ /* 0x001fc800078e0a21 */
[----:B------:R-:W0:Y:S01]  /*2a40*/  F2I.FTZ.U32.TRUNC.NTZ R37, R28 ;  /* 0x0000001c00257305 */ /* 0x000e22000021f000 */
[----:B------:R-:W-:Y:S02]  /*2a50*/  @!P3 IMAD.IADD R27, R27, 0x1, -R16 ;  /* 0x000000011b1bb824 */ /* 0x000fe400078e0a10 */
[----:B------:R-:W-:Y:S02]  /*2a60*/  IMAD R17, R17, R13, RZ ;  /* 0x0000000d11117224 */ /* 0x000fe400078e02ff */
[----:B------:R-:W-:Y:S01]  /*2a70*/  @!P1 IMAD.IADD R0, R0, 0x1, -R11 ;  /* 0x0000000100009824 */ /* 0x000fe200078e0a0b */
[----:B------:R-:W-:Y:S01]  /*2a80*/  ISETP.GE.U32.AND P6, PT, R27, R16, PT ;  /* 0x000000101b00720c */ /* 0x000fe20003fc6070 */
[----:B------:R-:W-:Y:S01]  /*2a90*/  IMAD.HI.U32 R17, R33, R17, R32 ;  /* 0x0000001121117227 */ /* 0x000fe200078e0020 */
[----:B------:R-:W-:Y:S02]  /*2aa0*/  LOP3.LUT R27, R31, R12, RZ, 0x3c, !PT ;  /* 0x0000000c1f1b7212 */ /* 0x000fe400078e3cff */
[----:B------:R-:W-:Y:S01]  /*2ab0*/  ISETP.GE.U32.AND P4, PT, R0, R11, PT ;  /* 0x0000000b0000720c */ /* 0x000fe20003f86070 */
[----:B-1----:R-:W-:Y:S01]  /*2ac0*/  VIADD R29, R29, 0xffffffe ;  /* 0x0ffffffe1d1d7836 */ /* 0x002fe20000000000 */
[----:B------:R-:W-:Y:S01]  /*2ad0*/  ISETP.GE.AND P2, PT, R27, RZ, PT ;  /* 0x000000ff1b00720c */ /* 0x000fe20003f46270 */
[----:B------:R-:W-:Y:S01]  /*2ae0*/  @!P1 VIADD R30, R30, 0x1 ;  /* 0x000000011e1e9836 */ /* 0x000fe20000000000 */
[----:B------:R-:W-:Y:S01]  /*2af0*/  ISETP.NE.AND P1, PT, R7, RZ, PT ;  /* 0x000000ff0700720c */ /* 0x000fe20003f25270 */
[----:B------:R-:W1:Y:S01]  /*2b00*/  F2I.FTZ.U32.TRUNC.NTZ R33, R29 ;  /* 0x0000001d00217305 */ /* 0x000e62000021f000 */
[----:B0-----:R-:W-:Y:S01]  /*2b10*/  IADD3 R16, PT, PT, RZ, -R37, RZ ;  /* 0x80000025ff107210 */ /* 0x001fe20007ffe0ff */
[----:B------:R-:W-:Y:S01]  /*2b20*/  @!P3 VIADD R34, R34, 0x1 ;  /* 0x000000012222b836 */ /* 0x000fe20000000000 */
[----:B------:R-:W-:Y:S01]  /*2b30*/  IABS R0, R22 ;  /* 0x0000001600007213 */ /* 0x000fe20000000000 */
[----:B------:R-:W-:Y:S01]  /*2b40*/  IMAD.MOV R18, RZ, RZ, -R18 ;  /* 0x000000ffff127224 */ /* 0x000fe200078e0a12 */
[----:B------:R-:W-:Y:S01]  /*2b50*/  IABS R11, R3 ;  /* 0x00000003000b7213 */ /* 0x000fe20000000000 */
[----:B------:R-:W-:Y:S01]  /*2b60*/  IMAD R27, R16, R19, RZ ;  /* 0x00000013101b7224 */ /* 0x000fe200078e02ff */
[----:B------:R-:W-:Y:S01]  /*2b70*/  @P6 IADD3 R34, PT, PT, R34, 0x1, RZ ;  /* 0x0000000122226810 */ /* 0x000fe20007ffe0ff */
[----:B------:R-:W-:-:S02]  /*2b80*/  IMAD.MOV R0, RZ, RZ, -R0 ;  /* 0x000000ffff007224 */ /* 0x000fc400078e0a00 */
[----:B------:R-:W-:-:S04]  /*2b90*/  IMAD.HI.U32 R27, R37, R27, R36 ;  /* 0x0000001b251b7227 */ /* 0x000fc800078e0024 */
[----:B------:R-:W-:Y:S01]  /*2ba0*/  @P4 VIADD R30, R30, 0x1 ;  /* 0x000000011e1e4836 */ /* 0x000fe20000000000 */
[----:B-1----:R-:W-:Y:S01]  /*2bb0*/  IADD3 R16, PT, PT, RZ, -R33, RZ ;  /* 0x80000021ff107210 */ /* 0x002fe20007ffe0ff */
[----:B------:R-:W-:-:S03]  /*2bc0*/  IMAD.HI.U32 R27, R27, R11, RZ ;  /* 0x0000000b1b1b7227 */ /* 0x000fc600078e00ff */
[----:B------:R-:W-:Y:S01]  /*2bd0*/  @!P0 IADD3 R30, PT, PT, -R30, RZ, RZ ;  /* 0x000000ff1e1e8210 */ /* 0x000fe20007ffe1ff */
[----:B------:R-:W-:Y:S01]  /*2be0*/  IMAD R0, R27, R0, R11 ;  /* 0x000000001b007224 */ /* 0x000fe200078e020b */
[----:B------:R-:W-:Y:S01]  /*2bf0*/  @!P1 LOP3.LUT R30, RZ, R7, RZ, 0x33, !PT ;  /* 0x00000007ff1e9212 */ /* 0x000fe200078e33ff */
[----:B------:R-:W-:Y:S02]  /*2c00*/  IMAD R11, R16, R21, RZ ;  /* 0x00000015100b7224 */ /* 0x000fe400078e02ff */
[----:B------:R-:W-:Y:S01]  /*2c10*/  @!P2 IMAD.MOV R34, RZ, RZ, -R34 ;  /* 0x000000ffff22a224 */ /* 0x000fe200078e0a22 */
[----:B------:R-:W-:Y:S01]  /*2c20*/  @!P5 LOP3.LUT R34, RZ, R12, RZ, 0x33, !PT ;  /* 0x0000000cff22d212 */ /* 0x000fe200078e33ff */
[----:B------:R-:W-:Y:S01]  /*2c30*/  IMAD.HI.U32 R32, R33, R11, R32 ;  /* 0x0000000b21207227 */ /* 0x000fe200078e0020 */
[----:B------:R-:W-:Y:S02]  /*2c40*/  ISETP.GT.U32.AND P4, PT, R19, R0, PT ;  /* 0x000000001300720c */ /* 0x000fe40003f84070 */
[----:B------:R-:W-:-:S02]  /*2c50*/  IABS R11, R6 ;  /* 0x00000006000b7213 */ /* 0x000fc40000000000 */
[----:B------:R-:W-:Y:S02]  /*2c60*/  IABS R16, R30 ;  /* 0x0000001e00107213 */ /* 0x000fe40000000000 */
[----:B------:R-:W-:Y:S01]  /*2c70*/  IABS R28, R34 ;  /* 0x00000022001c7213 */ /* 0x000fe20000000000 */
[----:B------:R-:W-:Y:S02]  /*2c80*/  IMAD.MOV R11, RZ, RZ, -R11 ;  /* 0x000000ffff0b7224 */ /* 0x000fe400078e0a0b */
        /* <DEDUP_REMOVED lines=16> */
[----:B------:R-:W-:Y:S01]  /*2d90*/  ISETP.GE.AND P2, PT, R11, RZ, PT ;  /* 0x000000ff0b00720c */ /* 0x000fe20003f46270 */
[----:B------:R-:W-:Y:S01]  /*2da0*/  @!P1 IMAD.IADD R16, R16, 0x1, -R21 ;  /* 0x0000000110109824 */ /* 0x000fe200078e0a15 */
[----:B------:R-:W-:Y:S01]  /*2db0*/  LOP3.LUT R11, R30, R6, RZ, 0x3c, !PT ;  /* 0x000000061e0b7212 */ /* 0x000fe200078e3cff */
[----:B------:R-:W-:Y:S02]  /*2dc0*/  @!P3 IMAD.IADD R18, R18, 0x1, -R13 ;  /* 0x000000011212b824 */ /* 0x000fe400078e0a0d */
[----:B------:R-:W-:Y:S01]  /*2dd0*/  @!P0 IADD3 R27, PT, PT, -R27, RZ, RZ ;  /* 0x000000ff1b1b8210 */ /* 0x000fe20007ffe1ff */
[----:B------:R-:W-:Y:S01]  /*2de0*/  @!P3 VIADD R17, R17, 0x1 ;  /* 0x000000011111b836 */ /* 0x000fe20000000000 */
[----:B------:R-:W-:Y:S01]  /*2df0*/  ISETP.GE.U32.AND P5, PT, R16, R21, PT ;  /* 0x000000151000720c */ /* 0x000fe20003fa6070 */
[----:B------:R-:W-:Y:S01]  /*2e00*/  @!P1 VIADD R32, R32, 0x1 ;  /* 0x0000000120209836 */ /* 0x000fe20000000000 */
[----:B------:R-:W-:Y:S01]  /*2e10*/  ISETP.GE.U32.AND P6, PT, R18, R13, PT ;  /* 0x0000000d1200720c */ /* 0x000fe20003fc6070 */
[----:B------:R-:W-:Y:S01]  /*2e20*/  IMAD.WIDE R18, R0, UR4, RZ ;  /* 0x0000000400127c25 */ /* 0x000fe2000f8e02ff */
[----:B------:R-:W-:-:S02]  /*2e30*/  ISETP.GE.AND P0, PT, R11, RZ, PT ;  /* 0x000000ff0b00720c */ /* 0x000fc40003f06270 */
[----:B------:R-:W-:Y:S02]  /*2e40*/  @!P4 LOP3.LUT R27, RZ, R22, RZ, 0x33, !PT ;  /* 0x00000016ff1bc212 */ /* 0x000fe400078e33ff */
[----:B------:R-:W-:Y:S02]  /*2e50*/  ISETP.NE.AND P3, PT, R6, RZ, PT ;  /* 0x000000ff0600720c */ /* 0x000fe40003f65270 */
[----:B------:R-:W-:Y:S01]  /*2e60*/  ISETP.NE.AND P4, PT, R9, RZ, PT ;  /* 0x000000ff0900720c */ /* 0x000fe20003f85270 */
[C---:B------:R-:W-:Y:S01]  /*2e70*/  IMAD.WIDE R12, R27.reuse, UR11, RZ ;  /* 0x0000000b1b0c7c25 */ /* 0x040fe2000f8e02ff */
[----:B------:R-:W-:Y:S02]  /*2e80*/  IADD3 R27, PT, PT, -R27, RZ, RZ ;  /* 0x000000ff1b1b7210 */ /* 0x000fe40007ffe1ff */
[----:B------:R-:W-:Y:S01]  /*2e90*/  IADD3 R11, PT, PT, -R30, RZ, RZ ;  /* 0x000000ff1e0b7210 */ /* 0x000fe20007ffe1ff */
[----:B------:R-:W-:Y:S02]  /*2ea0*/  @P5 VIADD R32, R32, 0x1 ;  /* 0x0000000120205836 */ /* 0x000fe40000000000 */
[----:B------:R-:W-:-:S02]  /*2eb0*/  @P6 VIADD R17, R17, 0x1 ;  /* 0x0000000111116836 */ /* 0x000fc40000000000 */
[----:B------:R-:W-:Y:S02]  /*2ec0*/  @!P0 IMAD.MOV R32, RZ, RZ, -R32 ;  /* 0x000000ffff208224 */ /* 0x000fe400078e0a20 */
[C---:B------:R-:W-:Y:S01]  /*2ed0*/  IMAD.WIDE.U32 R12, R2.reuse, UR15, R12 ;  /* 0x0000000f020c7c25 */ /* 0x040fe2000f8e000c */
[----:B------:R-:W-:Y:S01]  /*2ee0*/  @!P3 LOP3.LUT R32, RZ, R6, RZ, 0x33, !PT ;  /* 0x00000006ff20b212 */ /* 0x000fe200078e33ff */
[----:B------:R-:W-:Y:S02]  /*2ef0*/  UIMAD UR15, UR10, UR15, URZ ;  /* 0x0000000f0a0f72a4 */ /* 0x000fe4000f8e02ff */
[----:B------:R-:W-:Y:S01]  /*2f00*/  @!P2 IMAD.MOV R17, RZ, RZ, -R17 ;  /* 0x000000ffff11a224 */ /* 0x000fe200078e0a11 */
[----:B------:R-:W-:Y:S01]  /*2f10*/  @!P4 LOP3.LUT R17, RZ, R9, RZ, 0x33, !PT ;  /* 0x00000009ff11c212 */ /* 0x000fe200078e33ff */
[----:B------:R-:W-:Y:S01]  /*2f20*/  IMAD R13, R2, UR5, R13 ;  /* 0x00000005020d7c24 */ /* 0x000fe2000f8e020d */
[----:B------:R-:W0:Y:S01]  /*2f30*/  LDCU.64 UR4, c[0x0][0x420] ;  /* 0x00008400ff0477ac */ /* 0x000e220008000a00 */
[----:B------:R-:W-:Y:S01]  /*2f40*/  IMAD R27, R22, R27, R3 ;  /* 0x0000001b161b7224 */ /* 0x000fe200078e0203 */
[----:B------:R-:W-:Y:S01]  /*2f50*/  IADD3 R2, PT, PT, -R17, RZ, RZ ;  /* 0x000000ff11027210 */ /* 0x000fe20007ffe1ff */
[----:B------:R-:W-:-:S02]  /*2f60*/  IMAD.MOV R3, RZ, RZ, -R32 ;  /* 0x000000ffff037224 */ /* 0x000fc400078e0a20 */
[----:B------:R-:W-:-:S04]  /*2f70*/  IMAD.WIDE R12, R27, UR9, R12 ;  /* 0x000000091b0c7c25 */ /* 0x000fc8000f8e020c */
[----:B------:R-:W-:-:S04]  /*2f80*/  IMAD.WIDE R16, R17, R8, RZ ;  /* 0x0000000811107225 */ /* 0x000fc800078e02ff */
[----:B------:R-:W-:Y:S01]  /*2f90*/  IMAD R6, R6, R3, R30 ;  /* 0x0000000306067224 */ /* 0x000fe200078e021e */
[----:B------:R-:W-:Y:S01]  /*2fa0*/  IADD3 R0, P1, P0, R16, R12, R18 ;  /* 0x0000000c10007210 */ /* 0x000fe2000783e012 */
[----:B------:R-:W-:Y:S02]  /*2fb0*/  IMAD R11, R7, R11, R14 ;  /* 0x0000000b070b7224 */ /* 0x000fe400078e020e */
[----:B------:R-:W-:Y:S01]  /*2fc0*/  IMAD R2, R9, R2, R34 ;  /* 0x0000000209027224 */ /* 0x000fe200078e0222 */
[----:B------:R-:W-:Y:S01]  /*2fd0*/  IADD3.X R13, PT, PT, R17, R13, R19, P1, P0 ;  /* 0x0000000d110d7210 */ /* 0x000fe20000fe0413 */
[----:B------:R-:W-:Y:S02]  /*2fe0*/  IMAD R3, R10, UR9, RZ ;  /* 0x000000090a037c24 */ /* 0x000fe4000f8e02ff */
        /* <DEDUP_REMOVED lines=12> */
.L_x_114:
[----:B------:R-:W0:Y:S01]  /*30b0*/  LDC.64 R2, c[0x0][0x420] ;  /* 0x00010800ff027b82 */ /* 0x000e220000000a00 */
[----:B------:R-:W-:-:S05]  /*30c0*/  IADD3 R0, PT, PT, R15, UR6, RZ ;  /* 0x000000060f007c10 */ /* 0x000fca000fffe0ff */
[----:B0-----:R-:W-:-:S05]  /*30d0*/  IMAD.WIDE.U32 R2, R0, 0x4, R2 ;  /* 0x0000000400027825 */ /* 0x001fca00078e0002 */
[----:B------:R1:W-:Y:S02]  /*30e0*/  STG.E desc[UR12][R2.64], R23 ;  /* 0x0000001702007986 */ /* 0x0003e4000c10190c */
.L_x_113:
[----:B------:R-:W-:Y:S05]  /*30f0*/  BSYNC.RECONVERGENT B1 ;  /* 0x0000000000017941 */ /* 0x000fea0003800200 */
.L_x_112:
[----:B------:R-:W2:Y:S01]  /*3100*/  LDCU UR9, c[0x0][0x534] ;  /* 0x0000a680ff0977ac */ /* 0x000ea20008000800 */
[----:B------:R-:W-:Y:S01]  /*3110*/  IMAD R32, R15, 0x30, R26 ;  /* 0x000000300f207824 */ /* 0x000fe200078e021a */
[----:B01----:R-:W-:Y:S01]  /*3120*/  CS2R R2, SRZ ;  /* 0x0000000000027805 */ /* 0x003fe2000001ff00 */
[----:B------:R-:W-:Y:S01]  /*3130*/  IMAD.SHL.U32 R30, R20, 0x4, RZ ;  /* 0x00000004141e7824 */ /* 0x000fe200078e00ff */
[----:B------:R-:W0:Y:S01]  /*3140*/  LDCU UR11, c[0x0][0x44c] ;  /* 0x00008980ff0b77ac */ /* 0x000e220008000800 */
[----:B------:R-:W-:Y:S01]  /*3150*/  IMAD.MOV.U32 R0, RZ, RZ, RZ ;  /* 0x000000ffff007224 */ /* 0x000fe200078e00ff */
[----:B------:R-:W-:Y:S02]  /*3160*/  CS2R R4, SRZ ;  /* 0x0000000000047805 */ /* 0x000fe4000001ff00 */
[----:B------:R-:W-:Y:S02]  /*3170*/  CS2R R6, SRZ ;  /* 0x0000000000067805 */ /* 0x000fe4000001ff00 */
[----:B------:R-:W-:-:S02]  /*3180*/  LOP3.LUT R30, R30, 0x3c, RZ, 0xc0, !PT ;  /* 0x0000003c1e1e7812 */ /* 0x000fc400078ec0ff */
[----:B------:R-:W-:Y:S01]  /*3190*/  CS2R R10, SRZ ;  /* 0x00000000000a7805 */ /* 0x000fe2000001ff00 */
[----:B------:R-:W-:Y:S01]  /*31a0*/  IMAD.MOV.U32 R13, RZ, RZ, RZ ;  /* 0x000000ffff0d7224 */ /* 0x000fe200078e00ff */
[C---:B------:R-:W-:Y:S02]  /*31b0*/  LOP3.LUT R29, R30.reuse, 0x40, RZ, 0xfc, !PT ;  /* 0x000000401e1d7812 */ /* 0x040fe400078efcff */
[----:B------:R-:W-:Y:S02]  /*31c0*/  LOP3.LUT R28, R30, 0x80, RZ, 0xfc, !PT ;  /* 0x000000801e1c7812 */ /* 0x000fe400078efcff */
[----:B--2---:R-:W-:Y:S01]  /*31d0*/  ISETP.GE.AND P0, PT, R26, UR9, PT ;  /* 0x000000091a007c0c */ /* 0x004fe2000bf06270 */
[----:B------:R-:W-:-:S03]  /*31e0*/  UISETP.GE.AND UP0, UPT, UR9, 0x1, UPT ;  /* 0x000000010900788c */ /* 0x000fc6000bf06270 */
[----:B------:R-:W-:Y:S01]  /*31f0*/  ISETP.GT.U32.OR P0, PT, R20, 0x7f, P0 ;  /* 0x0000007f1400780c */ /* 0x000fe20000704470 */
[----:B0-----:R-:W-:-:S06]  /*3200*/  UIMAD UR4, UR6, UR11, URZ ;  /* 0x0000000b060472a4 */ /* 0x001fcc000f8e02ff */
[----:B------:R-:W-:-:S06]  /*3210*/  IMAD.U32 R12, RZ, RZ, UR4 ;  /* 0x00000004ff0c7e24 */ /* 0x000fcc000f8e00ff */
[----:B------:R-:W-:-:S04]  /*3220*/  @!P0 FADD.FTZ R8, -R23, R24 ;  /* 0x0000001817088221 */ /* 0x000fc80000010100 */
[----:B------:R-:W-:-:S06]  /*3230*/  @!P0 FMUL.FTZ R8, R8, 1.4426950216293334961 ;  /* 0x3fb8aa3b08088820 */ /* 0x000fcc0000410000 */
[----:B------:R-:W0:Y:S02]  /*3240*/  @!P0 MUFU.EX2 R8, R8 ;  /* 0x0000000800088308 */ /* 0x000e240000000800 */
[----:B0-----:R0:W-:Y:S01]  /*3250*/  @!P0 STS [R25], R8 ;  /* 0x0000000819008388 */ /* 0x0011e20000000800 */
[----:B------:R-:W-:Y:S01]  /*3260*/  BAR.SYNC.DEFER_BLOCKING 0x0 ;  /* 0x0000000000007b1d */ /* 0x000fe20000010000 */
[----:B------:R-:W-:-:S04]  /*3270*/  LEA R32, P0, R32, UR4, 0x2 ;  /* 0x0000000420207c11 */ /* 0x000fc8000f8010ff */
[----:B------:R-:W-:Y:S02]  /*3280*/  LEA.HI.X.SX32 R17, R12, RZ, 0x1, P0 ;  /* 0x000000ff0c117211 */ /* 0x000fe400000f0eff */
[----:B0-----:R-:W-:Y:S01]  /*3290*/  CS2R R8, SRZ ;  /* 0x0000000000087805 */ /* 0x001fe2000001ff00 */
[----:B------:R-:W-:Y:S06]  /*32a0*/  BRA.U !UP0, `(.L_x_120) ;  /* 0x00000009082c7547 */ /* 0x000fec000b800000 */
[----:B------:R-:W0:Y:S01]  /*32b0*/  S2UR UR8, SR_CgaCtaId ;  /* 0x00000000000879c3 */ /* 0x000e220000008800 */
[----:B------:R-:W1:Y:S01]  /*32c0*/  LDCU.64 UR4, c[0x0][0x3f8] ;  /* 0x00007f00ff0477ac */ /* 0x000e620008000a00 */
        /* <DEDUP_REMOVED lines=8> */
[----:B------:R-:W-:Y:S01]  /*3350*/  CS2R R18, SRZ ;  /* 0x0000000000127805 */ /* 0x000fe2000001ff00 */
[----:B------:R-:W-:Y:S01]  /*3360*/  UIADD3 UR14, UPT, UPT, UR7, -UR6, URZ ;  /* 0x80000006070e7290 */ /* 0x000fe2000fffe0ff */
[----:B-1----:R-:W-:Y:S01]  /*3370*/  LEA R32, P0, R32, UR4, 0x2 ;  /* 0x0000000420207c11 */ /* 0x002fe2000f8010ff */
[----:B------:R-:W-:-:S03]  /*3380*/  UMOV UR4, 0x400 ;  /* 0x0000040000047882 */ /* 0x000fc60000000000 */
[----:B------:R-:W-:Y:S01]  /*3390*/  IADD3.X R33, PT, PT, R17, UR5, RZ, P0, !PT ;  /* 0x0000000511217c10 */ /* 0x000fe200087fe4ff */
[----:B0-----:R-:W-:Y:S01]  /*33a0*/  ULEA UR4, UR8, UR4, 0x18 ;  /* 0x0000000408047291 */ /* 0x001fe2000f8ec0ff */
[----:B------:R-:W-:-:S05]  /*33b0*/  CS2R R16, SRZ ;  /* 0x0000000000107805 */ /* 0x000fca000001ff00 */
[----:B------:R-:W-:Y:S01]  /*33c0*/  LEA R14, R15, UR4, 0x2 ;  /* 0x000000040f0e7c11 */ /* 0x000fe2000f8e10ff */
[----:B------:R-:W-:Y:S06]  /*33d0*/  BRA.U !UP0, `(.L_x_121) ;  /* 0x0000000508447547 */ /* 0x000fec000b800000 */
[----:B------:R-:W-:Y:S01]  /*33e0*/  ULOP3.LUT UR9, UR9, 0x7ffffffe, URZ, 0xc0, !UPT ;  /* 0x7ffffffe09097892 */ /* 0x000fe2000f8ec0ff */
[----:B------:R-:W-:Y:S01]  /*33f0*/  ISETP.GE.AND P4, PT, R15, UR14, PT ;  /* 0x0000000e0f007c0c */ /* 0x000fe2000bf86270 */
[----:B------:R-:W-:Y:S01]  /*3400*/  UIMAD UR11, UR7, UR11, URZ ;  /* 0x0000000b070b72a4 */ /* 0x000fe2000f8e02ff */
[----:B------:R-:W-:Y:S01]  /*3410*/  IMAD.MOV.U32 R0, RZ, RZ, RZ ;  /* 0x000000ffff007224 */ /* 0x000fe200078e00ff */
[----:B------:R-:W-:Y:S02]  /*3420*/  CS2R R2, SRZ ;  /* 0x0000000000027805 */ /* 0x000fe4000001ff00 */
[----:B------:R-:W-:Y:S02]  /*3430*/  CS2R R4, SRZ ;  /* 0x0000000000047805 */ /* 0x000fe4000001ff00 */
[----:B------:R-:W-:Y:S02]  /*3440*/  CS2R R6, SRZ ;  /* 0x0000000000067805 */ /* 0x000fe4000001ff00 */
[----:B------:R-:W-:-:S02]  /*3450*/  CS2R R8, SRZ ;  /* 0x0000000000087805 */ /* 0x000fc4000001ff00 */
[----:B------:R-:W-:Y:S01]  /*3460*/  CS2R R10, SRZ ;  /* 0x00000000000a7805 */ /* 0x000fe2000001ff00 */
[----:B------:R-:W-:Y:S01]  /*3470*/  IMAD.MOV.U32 R13, RZ, RZ, RZ ;  /* 0x000000ffff0d7224 */ /* 0x000fe200078e00ff */
[----:B------:R-:W0:Y:S01]  /*3480*/  LDCU UR4, c[0x0][0x440] ;  /* 0x00008800ff0477ac */ /* 0x000e220008000800 */
[----:B------:R-:W-:Y:S01]  /*3490*/  IMAD.U32 R31, RZ, RZ, UR9 ;  /* 0x00000009ff1f7e24 */ /* 0x000fe2000f8e00ff */
[----:B------:R-:W-:Y:S02]  /*34a0*/  UIMAD.WIDE UR16, UR11, 0x4, URZ ;  /* 0x000000040b1078a5 */ /* 0x000fe4000f8e02ff */
[----:B------:R-:W-:-:S12]  /*34b0*/  UIADD3 UR5, UPT, UPT, -UR9, URZ, URZ ;  /* 0x000000ff09057290 */ /* 0x000fd8000fffe1ff */
.L_x_126:
[----:B------:R-:W-:Y:S04]  /*34c0*/  BSSY.RECONVERGENT B0, `(.L_x_122) ;  /* 0x000000e000007945 */ /* 0x000fe80003800200 */
[----:B------:R-:W-:Y:S05]  /*34d0*/  @P4 BRA `(.L_x_123) ;  /* 0x0000000000304947 */ /* 0x000fea0003800000 */
[----:B0-----:R-:W-:Y:S02]  /*34e0*/  ISETP.GE.AND P2, PT, R30, UR4, PT ;  /* 0x000000041e007c0c */ /* 0x001fe4000bf46270 */
        /* <DEDUP_REMOVED lines=11> */
.L_x_123:
[----:B0-----:R-:W-:Y:S05]  /*35a0*/  BSYNC.RECONVERGENT B0 ;  /* 0x0000000000007941 */ /* 0x001fea0003800200 */
.L_x_122:
        /* <DEDUP_REMOVED lines=16> */
[----:B------:R-:W-:Y:S02]  /*36b0*/  ISETP.GE.AND P2, PT, R30, UR4, PT ;  /* 0x000000041e007c0c */ /* 0x000fe4000bf46270 */
[----:B------:R-:W-:Y:S02]  /*36c0*/  CS2R R18, SRZ ;  /* 0x0000000000127805 */ /* 0x000fe4000001ff00 */
[----:B------:R-:W-:Y:S02]  /*36d0*/  ISETP.GE.AND P1, PT, R29, UR4, PT ;  /* 0x000000041d007c0c */ /* 0x000fe4000bf26270 */
[----:B------:R-:W-:Y:S02]  /*36e0*/  CS2R R16, SRZ ;  /* 0x0000000000107805 */ /* 0x000fe4000001ff00 */
[----:B------:R-:W-:Y:S02]  /*36f0*/  ISETP.GE.AND P0, PT, R28, UR4, PT ;  /* 0x000000041c007c0c */ /* 0x000fe4000bf06270 */
[----:B------:R-:W-:Y:S02]  /*3700*/  CS2R R22, SRZ ;  /* 0x0000000000167805 */ /* 0x000fe4000001ff00 */
[----:B------:R-:W-:Y:S02]  /*3710*/  IADD3 R34, P3, PT, R32, UR16, RZ ;  /* 0x0000001020227c10 */ /* 0x000fe4000ff7e0ff */
[----:B------:R-:W-:Y:S02]  /*3720*/  CS2R R20, SRZ ;  /* 0x0000000000147805 */ /* 0x000fe4000001ff00 */
[----:B------:R-:W-:Y:S02]  /*3730*/  CS2R R26, SRZ ;  /* 0x00000000001a7805 */ /* 0x000fe4000001ff00 */
[----:B------:R-:W-:Y:S02]  /*3740*/  CS2R R24, SRZ ;  /* 0x0000000000187805 */ /* 0x000fe4000001ff00 */
[----:B------:R-:W-:Y:S05]  /*3750*/  IADD3.X R35, PT, PT, R33, UR17, RZ, P3, !PT ;  /* 0x0000001121237c10 */ /* 0x000fea0009ffe4ff */
[----:B------:R0:W5:Y:S04]  /*3760*/  @!P2 LDG.E.128 R16, desc[UR12][R34.64] ;  /* 0x0000000c2210a981 */ /* 0x000168000c1e1d00 */
[----:B------:R0:W5:Y:S04]  /*3770*/  @!P1 LDG.E.128 R20, desc[UR12][R34.64+0x100] ;  /* 0x0001000c22149981 */ /* 0x000168000c1e1d00 */
[----:B------:R0:W5:Y:S02]  /*3780*/  @!P0 LDG.E.128 R24, desc[UR12][R34.64+0x200] ;  /* 0x0002000c22188981 */ /* 0x000164000c1e1d00 */
.L_x_125:
[----:B------:R-:W-:Y:S05]  /*3790*/  BSYNC.RECONVERGENT B0 ;  /* 0x0000000000007941 */ /* 0x000fea0003800200 */
.L_x_124:
[----:B------:R2:W3:Y:S01]  /*37a0*/  LDS R12, [R14+0x24] ;  /* 0x000024000e0c7984 */ /* 0x0004e20000000800 */
[----:B------:R-:W-:Y:S01]  /*37b0*/  UIADD3 UR5, UPT, UPT, UR5, 0x2, URZ ;  /* 0x0000000205057890 */ /* 0x000fe2000fffe0ff */
[----:B------:R-:W-:Y:S02]  /*37c0*/  MOV R37, UR11 ;  /* 0x0000000b00257c02 */ /* 0x000fe40008000f00 */
[----:B0-----:R-:W-:Y:S01]  /*37d0*/  MOV R35, UR11 ;  /* 0x0000000b00237c02 */ /* 0x001fe20008000f00 */
[----:B------:R-:W-:Y:S01]  /*37e0*/  UISETP.NE.AND UP0, UPT, UR5, URZ, UPT ;  /* 0x000000ff0500728c */ /* 0x000fe2000bf05270 */
[----:B-1----:R-:W-:Y:S04]  /*37f0*/  LEA R32, P0, R37, R32, 0x3 ;  /* 0x0000002025207211 */ /* 0x002fe800078018ff */
        /* <DEDUP_REMOVED lines=15> */
.L_x_121:
[----:B------:R-:W0:Y:S02]  /*38f0*/  LDCU UR4, c[0x0][0x534] ;  /* 0x0000a680ff0477ac */ /* 0x000e240008000800 */
[----:B0-----:R-:W-:-:S04]  /*3900*/  ULOP3.LUT UR4, UR4, 0x1, URZ, 0xc0, !UPT ;  /* 0x0000000104047892 */ /* 0x001fc8000f8ec0ff */
[----:B------:R-:W-:-:S09]  /*3910*/  UISETP.NE.U32.AND UP0, UPT, UR4, 0x1, UPT ;  /* 0x000000010400788c */ /* 0x000fd2000bf05070 */
[----:B------:R-:W-:Y:S05]  /*3920*/  BRA.U UP0, `(.L_x_120) ;  /* 0x00000001008c7547 */ /* 0x000fea000b800000 */
[----:B------:R-:W-:Y:S01]  /*3930*/  ISETP.GE.AND P0, PT, R15, UR14, PT ;  /* 0x0000000e0f007c0c */ /* 0x000fe2000bf06270 */
[----:B------:R-:W-:-:S12]  /*3940*/  BSSY.RECONVERGENT B0, `(.L_x_127) ;  /* 0x000000f000007945 */ /* 0x000fd80003800200 */
[----:B------:R-:W-:Y:S05]  /*3950*/  @P0 BRA `(.L_x_128) ;  /* 0x0000000000340947 */ /* 0x000fea0003800000 */
[----:B------:R-:W0:Y:S01]  /*3960*/  LDCU UR4, c[0x0][0x440] ;  /* 0x00008800ff0477ac */ /* 0x000e220008000800 */
[----:B------:R-:W-:Y:S02]  /*3970*/  CS2R R18, SRZ ;  /* 0x0000000000127805 */ /* 0x000fe4000001ff00 */
[----:B------:R-:W-:Y:S02]  /*3980*/  CS2R R16, SRZ ;  /* 0x0000000000107805 */ /* 0x000fe4000001ff00 */
[----:B------:R-:W-:Y:S02]  /*3990*/  CS2R R22, SRZ ;  /* 0x0000000000167805 */ /* 0x000fe4000001ff00 */
[----:B------:R-:W-:Y:S02]  /*39a0*/  CS2R R20, SRZ ;  /* 0x0000000000147805 */ /* 0x000fe4000001ff00 */
[----:B------:R-:W-:Y:S02]  /*39b0*/  CS2R R26, SRZ ;  /* 0x00000000001a7805 */ /* 0x000fe4000001ff00 */
[----:B------:R-:W-:-:S02]  /*39c0*/  CS2R R24, SRZ ;  /* 0x0000000000187805 */ /* 0x000fc4000001ff00 */
[----:B0-----:R-:W-:Y:S02]  /*39d0*/  ISETP.GE.AND P2, PT, R30, UR4, PT ;  /* 0x000000041e007c0c */ /* 0x001fe4000bf46270 */
[----:B------:R-:W-:Y:S02]  /*39e0*/  ISETP.GE.AND P1, PT, R29, UR4, PT ;  /* 0x000000041d007c0c */ /* 0x000fe4000bf26270 */
[----:B------:R-:W-:-:S09]  /*39f0*/  ISETP.GE.AND P0, PT, R28, UR4, PT ;  /* 0x000000041c007c0c */ /* 0x000fd2000bf06270 */
[----:B------:R0:W5:Y:S04]  /*3a00*/  @!P2 LDG.E.128 R16, desc[UR12][R32.64] ;  /* 0x0000000c2010a981 */ /* 0x000168000c1e1d00 */
[----:B------:R0:W5:Y:S04]  /*3a10*/  @!P1 LDG.E.128 R20, desc[UR12][R32.64+0x100] ;  /* 0x0001000c20149981 */ /* 0x000168000c1e1d00 */
[----:B------:R0:W5:Y:S02]  /*3a20*/  @!P0 LDG.E.128 R24, desc[UR12][R32.64+0x200] ;  /* 0x0002000c20188981 */ /* 0x000164000c1e1d00 */
.L_x_128:
[----:B------:R-:W-:Y:S05]  /*3a30*/  BSYNC.RECONVERGENT B0 ;  /* 0x0000000000007941 */ /* 0x000fea0003800200 */
.L_x_127:
[----:B------:R-:W1:Y:S01]  /*3a40*/  S2UR UR4, SR_CgaCtaId ;  /* 0x00000000000479c3 */ /* 0x000e620000008800 */
[----:B------:R-:W-:Y:S02]  /*3a50*/  UMOV UR5, 0x400 ;  /* 0x0000040000057882 */ /* 0x000fe40000000000 */
[----:B-1----:R-:W-:-:S06]  /*3a60*/  ULEA UR4, UR4, UR5, 0x18 ;  /* 0x0000000504047291 */ /* 0x002fcc000f8ec0ff */
[----:B------:R-:W-:-:S05]  /*3a70*/  LEA R12, R15, UR4, 0x2 ;  /* 0x000000040f0c7c11 */ /* 0x000fca000f8e10ff */
[----:B------:R-:W-:-:S06]  /*3a80*/  IMAD R12, R31, 0x24, R12 ;  /* 0x000000241f0c7824 */ /* 0x000fcc00078e020c */
[----:B------:R-:W1:Y:S02]  /*3a90*/  LDS R12, [R12] ;  /* 0x000000000c0c7984 */ /* 0x000e640000000800 */
        /* <DEDUP_REMOVED lines=12> */
.L_x_120:
[----:B------:R-:W-:-:S04]  /*3b60*/  IADD3 R17, PT, PT, R15, UR6, RZ ;  /* 0x000000060f117c10 */ /* 0x000fc8000fffe0ff */
[----:B------:R-:W-:-:S13]  /*3b70*/  ISETP.GE.AND P0, PT, R17, UR7, PT ;  /* 0x0000000711007c0c */ /* 0x000fda000bf06270 */
[----:B------:R-:W-:Y:S05]  /*3b80*/  @P0 EXIT ;  /* 0x000000000000094d */ /* 0x000fea0003800000 */
[----:B------:R-:W-:Y:S01]  /*3b90*/  IABS R18, UR10 ;  /* 0x0000000a00127c13 */ /* 0x000fe20008000000 */
[----:B------:R-:W1:Y:S01]  /*3ba0*/  LDC R16, c[0x0][0x434] ;  /* 0x00010d00ff107b82 */ /* 0x000e620000000800 */
[----:B------:R-:W-:Y:S01]  /*3bb0*/  IABS R20, R17 ;  /* 0x0000001100147213 */ /* 0x000fe20000000000 */
[----:B------:R-:W2:Y:S01]  /*3bc0*/  LDCU.128 UR4, c[0x0][0x400] ;  /* 0x00008000ff0477ac */ /* 0x000ea20008000c00 */
[----:B------:R-:W3:Y:S01]  /*3bd0*/  I2F.RP R15, R18 ;  /* 0x00000012000f7306 */ /* 0x000ee20000209400 */
[----:B------:R-:W-:Y:S01]  /*3be0*/  IABS R14, UR10 ;  /* 0x0000000a000e7c13 */ /* 0x000fe20008000000 */
[----:B------:R-:W4:Y:S01]  /*3bf0*/  LDCU.64 UR8, c[0x0][0x410] ;  /* 0x00008200ff0877ac */ /* 0x000f220008000a00 */
[----:B------:R-:W-:-:S03]  /*3c00*/  F2FP.F16.F32.PACK_AB R10, R10, R13 ;  /* 0x0000000d0a0a723e */ /* 0x000fc600000000ff */
[----:B------:R-:W-:Y:S01]  /*3c10*/  IMAD.MOV R14, RZ, RZ, -R14 ;  /* 0x000000ffff0e7224 */ /* 0x000fe200078e0a0e */
[----:B------:R-:W-:Y:S02]  /*3c20*/  F2FP.F16.F32.PACK_AB R11, R8, R11 ;  /* 0x0000000b080b723e */ /* 0x000fe400000000ff */
[----:B------:R-:W-:Y:S02]  /*3c30*/  F2FP.F16.F32.PACK_AB R6, R6, R9 ;  /* 0x000000090606723e */ /* 0x000fe400000000ff */
[----:B------:R-:W-:Y:S02]  /*3c40*/  F2FP.F16.F32.PACK_AB R7, R4, R7 ;  /* 0x000000070407723e */ /* 0x000fe400000000ff */
[----:B------:R-:W-:Y:S01]  /*3c50*/  F2FP.F16.F32.PACK_AB R2, R2, R5 ;  /* 0x000000050202723e */ /* 0x000fe200000000ff */
[----:B---3--:R-:W3:Y:S01]  /*3c60*/  MUFU.RCP R22, R15 ;  /* 0x0000000f00167308 */ /* 0x008ee20000001000 */
[----:B------:R-:W-:Y:S01]  /*3c70*/  F2FP.F16.F32.PACK_AB R3, R0, R3 ;  /* 0x000000030003723e */ /* 0x000fe200000000ff */
[----:B---3--:R-:W-:Y:S01]  /*3c80*/  VIADD R22, R22, 0xffffffe ;  /* 0x0ffffffe16167836 */ /* 0x008fe20000000000 */
[----:B-1----:R-:W-:-:S05]  /*3c90*/  IABS R15, R16 ;  /* 0x00000010000f7213 */ /* 0x002fca0000000000 */
        /* <DEDUP_REMOVED lines=8> */
[----:B------:R-:W-:Y:S01]  /*3d20*/  LOP3.LUT R14, R17, UR10, RZ, 0x3c, !PT ;  /* 0x0000000a110e7c12 */ /* 0x000fe2000f8e3cff */
[----:B-1----:R-:W1:Y:S03]  /*3d30*/  MUFU.RCP R12, R12 ;  /* 0x0000000c000c7308 */ /* 0x002e660000001000 */
[----:B------:R-:W-:Y:S02]  /*3d40*/  ISETP.GT.U32.AND P1, PT, R18, R21, PT ;  /* 0x000000151200720c */ /* 0x000fe40003f24070 */
[----:B------:R-:W-:-:S11]  /*3d50*/  ISETP.GE.AND P0, PT, R14, RZ, PT ;  /* 0x000000ff0e00720c */ /* 0x000fd60003f06270 */
[-C--:B------:R-:W-:Y:S01]  /*3d60*/  @!P1 IADD3 R21, PT, PT, R21, -R18.reuse, RZ ;  /* 0x8000001215159210 */ /* 0x080fe20007ffe0ff */
[----:B------:R-:W-:Y:S01]  /*3d70*/  @!P1 VIADD R19, R19, 0x1 ;  /* 0x0000000113139836 */ /* 0x000fe20000000000 */
[----:B------:R-:W-:Y:S01]  /*3d80*/  ISETP.NE.AND P1, PT, RZ, UR10, PT ;  /* 0x0000000aff007c0c */ /* 0x000fe2000bf25270 */
[----:B-1----:R-:W-:Y:S01]  /*3d90*/  VIADD R22, R12, 0xffffffe ;  /* 0x0ffffffe0c167836 */ /* 0x002fe20000000000 */
[----:B------:R-:W-:-:S03]  /*3da0*/  ISETP.GE.U32.AND P2, PT, R21, R18, PT ;  /* 0x000000121500720c */ /* 0x000fc60003f46070 */
[----:B------:R-:W1:Y:S10]  /*3db0*/  F2I.FTZ.U32.TRUNC.NTZ R23, R22 ;  /* 0x0000001600177305 */ /* 0x000e74000021f000 */
[----:B------:R-:W-:-:S05]  /*3dc0*/  @P2 VIADD R19, R19, 0x1 ;  /* 0x0000000113132836 */ /* 0x000fca0000000000 */
[----:B------:R-:W-:Y:S01]  /*3dd0*/  @!P0 IADD3 R19, PT, PT, -R19, RZ, RZ ;  /* 0x000000ff13138210 */ /* 0x000fe20007ffe1ff */
[--C-:B-1----:R-:W-:Y:S01]  /*3de0*/  IMAD.MOV R14, RZ, RZ, -R23.reuse ;  /* 0x000000ffff0e7224 */ /* 0x102fe200078e0a17 */
[----:B------:R-:W-:Y:S01]  /*3df0*/  @!P1 LOP3.LUT R19, RZ, UR10, RZ, 0x33, !PT ;  /* 0x0000000aff139c12 */ /* 0x000fe2000f8e33ff */
[----:B------:R-:W-:Y:S02]  /*3e00*/  IMAD.MOV.U32 R22, RZ, RZ, RZ ;  /* 0x000000ffff167224 */ /* 0x000fe400078e00ff */
[----:B------:R-:W-:Y:S02]  /*3e10*/  IMAD R14, R14, R15, RZ ;  /* 0x0000000f0e0e7224 */ /* 0x000fe400078e02ff */
[----:B------:R-:W-:Y:S02]  /*3e20*/  IMAD R18, R19, UR10, RZ ;  /* 0x0000000a13127c24 */ /* 0x000fe4000f8e02ff */
[----:B------:R-:W-:-:S04]  /*3e30*/  IMAD.HI.U32 R14, R23, R14, R22 ;  /* 0x0000000e170e7227 */ /* 0x000fc800078e0016 */
[----:B------:R-:W-:Y:S02]  /*3e40*/  IMAD.IADD R21, R17, 0x1, -R18 ;  /* 0x0000000111157824 */ /* 0x000fe400078e0a12 */
[----:B--2---:R-:W-:-:S03]  /*3e50*/  IMAD.WIDE.U32 R22, R19, UR4, RZ ;  /* 0x0000000413167c25 */ /* 0x004fc6000f8e00ff */
        /* <DEDUP_REMOVED lines=14> */
[----:B------:R-:W1:Y:S01]  /*3f40*/  LDCU.64 UR4, c[0x0][0x3f0] ;  /* 0x00007e00ff0477ac */ /* 0x000e620008000a00 */
[----:B------:R-:W-:Y:S02]  /*3f50*/  @P2 VIADD R20, R20, 0x1 ;  /* 0x0000000114142836 */ /* 0x000fe40000000000 */
[----:B------:R-:W-:-:S03]  /*3f60*/  IMAD.IADD R23, R23, 0x1, R12 ;  /* 0x0000000117177824 */ /* 0x000fc600078e020c */
[----:B------:R-:W-:Y:S02]  /*3f70*/  @!P1 IADD3 R20, PT, PT, -R20, RZ, RZ ;  /* 0x000000ff14149210 */ /* 0x000fe40007ffe1ff */
[----:B------:R-:W-:-:S04]  /*3f80*/  @!P0 LOP3.LUT R20, RZ, R16, RZ, 0x33, !PT ;  /* 0x00000010ff148212 */ /* 0x000fc800078e33ff */
[----:B------:R-:W-:Y:S01]  /*3f90*/  SHF.R.S32.HI R14, RZ, 0x1f, R20 ;  /* 0x0000001fff0e7819 */ /* 0x000fe20000011414 */
[C---:B------:R-:W-:Y:S02]  /*3fa0*/  IMAD R16, R20.reuse, R16, R18 ;  /* 0x0000001014107224 */ /* 0x040fe400078e0212 */
[----:B----4-:R-:W-:-:S04]  /*3fb0*/  IMAD.WIDE.U32 R22, R20, UR8, R22 ;  /* 0x0000000814167c25 */ /* 0x010fc8000f8e0016 */
[----:B------:R-:W-:Y:S01]  /*3fc0*/  IMAD R15, R14, UR8, RZ ;  /* 0x000000080e0f7c24 */ /* 0x000fe2000f8e02ff */
[----:B------:R-:W2:Y:S01]  /*3fd0*/  LDCU UR8, c[0x0][0x440] ;  /* 0x00008800ff0877ac */ /* 0x000ea20008000800 */
        /* <DEDUP_REMOVED lines=8> */
[----:B--2---:R-:W-:Y:S02]  /*4060*/  ISETP.GE.AND P2, PT, R30, UR8, PT ;  /* 0x000000081e007c0c */ /* 0x004fe4000bf46270 */
[----:B------:R-:W-:Y:S01]  /*4070*/  ISETP.GE.AND P1, PT, R29, UR8, PT ;  /* 0x000000081d007c0c */ /* 0x000fe2000bf26270 */
[----:B------:R-:W-:Y:S01]  /*4080*/  IMAD.X R15, R23, 0x1, R15, P0 ;  /* 0x00000001170f7824 */ /* 0x000fe200000e060f */
[----:B-1----:R-:W-:-:S04]  /*4090*/  LEA R14, P0, R12, UR4, 0x1 ;  /* 0x000000040c0e7c11 */ /* 0x002fc8000f8008ff */
[----:B------:R-:W-:Y:S02]  /*40a0*/  LEA.HI.X R15, R12, UR5, R15, 0x1, P0 ;  /* 0x000000050c0f7c11 */ /* 0x000fe400080f0c0f */
[----:B------:R-:W-:-:S03]  /*40b0*/  ISETP.GE.AND P0, PT, R28, UR8, PT ;  /* 0x000000081c007c0c */ /* 0x000fc6000bf06270 */
[----:B------:R1:W-:Y:S04]  /*40c0*/  @!P2 STG.E.64 desc[UR12][R14.64], R10 ;  /* 0x0000000a0e00a986 */ /* 0x0003e8000c101b0c */
[----:B------:R1:W-:Y:S06]  /*40d0*/  @!P1 STG.E.64 desc[UR12][R14.64+0x80], R6 ;  /* 0x000080060e009986 */ /* 0x0003ec000c101b0c */
[----:B------:R-:W-:Y:S05]  /*40e0*/  @P0 EXIT ;  /* 0x000000000000094d */ /* 0x000fea0003800000 */
[----:B------:R-:W-:Y:S01]  /*40f0*/  STG.E.64 desc[UR12][R14.64+0x100], R2 ;  /* 0x000100020e007986 */ /* 0x000fe2000c101b0c */
[----:B------:R-:W-:Y:S05]  /*4100*/  EXIT ;  /* 0x000000000000794d */ /* 0x000fea0003800000 */
        .weak           $__internal_3_$__cuda_sm20_div_s64
        .type           $__internal_3_$__cuda_sm20_div_s64,@function
        .size           $__internal_3_$__cuda_sm20_div_s64,(.L_x_6864 - $__internal_3_$__cuda_sm20_div_s64)
$__internal_3_$__cuda_sm20_div_s64:
[----:B------:R-:W-:Y:S01]  /*4110*/  IADD3 R29, P0, PT, RZ, -R18, RZ ;  /* 0x80000012ff1d7210 */ /* 0x000fe20007f1e0ff */
[----:B------:R-:W-:Y:S01]  /*4120*/  IMAD.MOV.U32 R37, RZ, RZ, RZ ;  /* 0x000000ffff257224 */ /* 0x000fe200078e00ff */
        /* <DEDUP_REMOVED lines=31> */
[----:B------:R-:W-:-:S03]  /*4320*/  SEL R13, R13, R36, !P1 ;  /* 0x000000240d0d7207 */ /* 0x000fc60004800000 */
[----:B------:R-:W-:-:S04]  /*4330*/  IMAD.HI.U32 R11, P3, R21, R14, R38 ;  /* 0x0000000e150b7227 */ /* 0x000fc80007860026 */
[----:B------:R-:W-:-:S05]  /*4340*/  IMAD R14, R21, R22, RZ ;  /* 0x00000016150e7224 */ /* 0x000fca00078e02ff */
[----:B------:R-:W-:Y:S01]  /*4350*/  IADD3 R14, P2, PT, R14, R11, RZ ;  /* 0x0000000b0e0e7210 */ /* 0x000fe20007f5e0ff */
[----:B------:R-:W-:Y:S01]  /*4360*/  IMAD.HI.U32 R11, R21, R22, RZ ;  /* 0x00000016150b7227 */ /* 0x000fe200078e00ff */
[----:B------:R-:W-:-:S03]  /*4370*/  IADD3.X R22, PT, PT, RZ, ~R19, RZ, P0, !PT ;  /* 0x80000013ff167210 */ /* 0x000fc600007fe4ff */
[----:B------:R-:W-:Y:S01]  /*4380*/  IMAD.X R21, R11, 0x1, R21, P4 ;  /* 0x000000010b157824 */ /* 0x000fe200020e0615 */
[----:B------:R-:W-:Y:S01]  /*4390*/  SEL R11, R22, R19, !P1 ;  /* 0x00000013160b7207 */ /* 0x000fe20004800000 */
[----:B------:R-:W-:-:S04]  /*43a0*/  IMAD.HI.U32 R36, R14, R13, RZ ;  /* 0x0000000d0e247227 */ /* 0x000fc800078e00ff */
[----:B------:R-:W-:Y:S01]  /*43b0*/  IMAD.WIDE.U32 R36, R14, R11, R36 ;  /* 0x0000000b0e247225 */ /* 0x000fe200078e0024 */
[----:B------:R-:W-:-:S05]  /*43c0*/  IADD3.X R14, PT, PT, RZ, RZ, R21, P2, P3 ;  /* 0x000000ffff0e7210 */ /* 0x000fca00017e6415 */
[----:B------:R-:W-:-:S04]  /*43d0*/  IMAD.HI.U32 R21, P0, R14, R13, R36 ;  /* 0x0000000d0e157227 */ /* 0x000fc80007800024 */
[----:B------:R-:W-:-:S05]  /*43e0*/  IMAD R22, R14, R11, RZ ;  /* 0x0000000b0e167224 */ /* 0x000fca00078e02ff */
[----:B------:R-:W-:Y:S01]  /*43f0*/  IADD3 R22, P1, PT, R22, R21, RZ ;  /* 0x0000001516167210 */ /* 0x000fe20007f3e0ff */
[----:B------:R-:W-:-:S04]  /*4400*/  IMAD.HI.U32 R21, R14, R11, RZ ;  /* 0x0000000b0e157227 */ /* 0x000fc800078e00ff */
[----:B------:R-:W-:-:S04]  /*4410*/  IMAD.WIDE.U32 R36, R22, R28, RZ ;  /* 0x0000001c16247225 */ /* 0x000fc800078e00ff */
[----:B------:R-:W-:Y:S01]  /*4420*/  IMAD.X R21, RZ, RZ, R21, P0 ;  /* 0x000000ffff157224 */ /* 0x000fe200000e0615 */
[----:B------:R-:W-:Y:S01]  /*4430*/  IADD3 R13, P0, PT, -R36, R13, RZ ;  /* 0x0000000d240d7210 */ /* 0x000fe20007f1e1ff */
[----:B------:R-:W-:Y:S02]  /*4440*/  IMAD R14, R22, R29, R37 ;  /* 0x0000001d160e7224 */ /* 0x000fe400078e0225 */
[----:B------:R-:W-:Y:S01]  /*4450*/  IMAD.X R21, RZ, RZ, R21, P1 ;  /* 0x000000ffff157224 */ /* 0x000fe200008e0615 */
[----:B------:R-:W-:-:S03]  /*4460*/  ISETP.GE.U32.AND P3, PT, R13, R28, PT ;  /* 0x0000001c0d00720c */ /* 0x000fc60003f66070 */
[----:B------:R-:W-:-:S05]  /*4470*/  IMAD R14, R21, R28, R14 ;  /* 0x0000001c150e7224 */ /* 0x000fca00078e020e */
[----:B------:R-:W-:Y:S02]  /*4480*/  IADD3.X R11, PT, PT, ~R14, R11, RZ, P0, !PT ;  /* 0x0000000b0e0b7210 */ /* 0x000fe400007fe5ff */
[----:B------:R-:W-:Y:S02]  /*4490*/  IADD3 R14, P2, PT, R13, -R28, RZ ;  /* 0x8000001c0d0e7210 */ /* 0x000fe40007f5e0ff */
[----:B------:R-:W-:-:S04]  /*44a0*/  ISETP.GE.U32.AND.EX P3, PT, R11, R29, PT, P3 ;  /* 0x0000001d0b00720c */ /* 0x000fc80003f66130 */
[----:B------:R-:W-:Y:S01]  /*44b0*/  SEL R27, R14, R13, P3 ;  /* 0x0000000d0e1b7207 */ /* 0x000fe20001800000 */
[----:B------:R-:W-:Y:S01]  /*44c0*/  IMAD.X R14, R11, 0x1, ~R29, P2 ;  /* 0x000000010b0e7824 */ /* 0x000fe200010e0e1d */
[----:B------:R-:W-:Y:S02]  /*44d0*/  IADD3 R13, P1, PT, R22, 0x1, RZ ;  /* 0x00000001160d7810 */ /* 0x000fe40007f3e0ff */
[----:B------:R-:W-:Y:S01]  /*44e0*/  ISETP.GE.U32.AND P0, PT, R27, R28, PT ;  /* 0x0000001c1b00720c */ /* 0x000fe20003f06070 */
[----:B------:R-:W-:Y:S01]  /*44f0*/  IMAD.MOV.U32 R28, RZ, RZ, R16 ;  /* 0x000000ffff1c7224 */ /* 0x000fe200078e0010 */
[----:B------:R-:W-:Y:S01]  /*4500*/  SEL R13, R13, R22, P3 ;  /* 0x000000160d0d7207 */ /* 0x000fe20001800000 */
[----:B------:R-:W-:Y:S01]  /*4510*/  IMAD.X R22, RZ, RZ, R21, P1 ;  /* 0x000000ffff167224 */ /* 0x000fe200008e0615 */
[----:B------:R-:W-:Y:S02]  /*4520*/  SEL R11, R14, R11, P3 ;  /* 0x0000000b0e0b7207 */ /* 0x000fe40001800000 */
[----:B------:R-:W-:-:S02]  /*4530*/  IADD3 R14, P1, PT, R13, 0x1, RZ ;  /* 0x000000010d0e7810 */ /* 0x000fc40007f3e0ff */
[----:B------:R-:W-:Y:S02]  /*4540*/  SEL R22, R22, R21, P3 ;  /* 0x0000001516167207 */ /* 0x000fe40001800000 */
[----:B------:R-:W-:Y:S01]  /*4550*/  ISETP.GE.U32.AND.EX P0, PT, R11, R29, PT, P0 ;  /* 0x0000001d0b00720c */ /* 0x000fe20003f06100 */
[----:B------:R-:W-:Y:S02]  /*4560*/  IMAD.MOV.U32 R29, RZ, RZ, 0x0 ;  /* 0x00000000ff1d7424 */ /* 0x000fe400078e00ff */
[----:B------:R-:W-:Y:S01]  /*4570*/  IMAD.X R11, RZ, RZ, R22, P1 ;  /* 0x000000ffff0b7224 */ /* 0x000fe200008e0616 */
[----:B------:R-:W-:Y:S02]  /*4580*/  SEL R14, R14, R13, P0 ;  /* 0x0000000d0e0e7207 */ /* 0x000fe40000000000 */
[----:B------:R-:W-:Y:S02]  /*4590*/  LOP3.LUT R13, R17, R19, RZ, 0x3c, !PT ;  /* 0x00000013110d7212 */ /* 0x000fe400078e3cff */
[----:B------:R-:W-:-:S02]  /*45a0*/  SEL R22, R11, R22, P0 ;  /* 0x000000160b167207 */ /* 0x000fc40000000000 */
[----:B------:R-:W-:Y:S02]  /*45b0*/  IADD3 R11, P1, PT, RZ, -R14, RZ ;  /* 0x8000000eff0b7210 */ /* 0x000fe40007f3e0ff */
[----:B------:R-:W-:Y:S02]  /*45c0*/  ISETP.GE.AND P2, PT, R13, RZ, PT ;  /* 0x000000ff0d00720c */ /* 0x000fe40003f46270 */
[----:B------:R-:W-:Y:S02]  /*45d0*/  ISETP.NE.U32.AND P0, PT, R18, RZ, PT ;  /* 0x000000ff1200720c */ /* 0x000fe40003f05070 */
[----:B------:R-:W-:Y:S02]  /*45e0*/  IADD3.X R13, PT, PT, RZ, ~R22, RZ, P1, !PT ;  /* 0x80000016ff0d7210 */ /* 0x000fe40000ffe4ff */
[----:B------:R-:W-:Y:S02]  /*45f0*/  ISETP.NE.AND.EX P0, PT, R17, RZ, PT, P0 ;  /* 0x000000ff1100720c */ /* 0x000fe40003f05300 */
[----:B------:R-:W-:-:S02]  /*4600*/  SEL R11, R11, R14, !P2 ;  /* 0x0000000e0b0b7207 */ /* 0x000fc40005000000 */
[----:B------:R-:W-:Y:S02]  /*4610*/  SEL R13, R13, R22, !P2 ;  /* 0x000000160d0d7207 */ /* 0x000fe40005000000 */
[----:B------:R-:W-:Y:S02]  /*4620*/  SEL R14, R11, 0xffffffff, P0 ;  /* 0xffffffff0b0e7807 */ /* 0x000fe40000000000 */
[----:B------:R-:W-:Y:S01]  /*4630*/  SEL R13, R13, 0xffffffff, P0 ;  /* 0xffffffff0d0d7807 */ /* 0x000fe20000000000 */
[----:B------:R-:W-:Y:S06]  /*4640*/  RET.REL.NODEC R28 `(_ZN5flash32flash_fwd_splitkv_combine_kernelI23Flash_fwd_kernel_traitsILi192ELi64ELi64ELi4ELb0ELb0EN7cutlass6half_tE19Flash_kernel_traitsILi192ELi64ELi64ELi4ES3_EELi8ELi4ELb0EEEvNS_16Flash_fwd_paramsE) ;  /* 0xffffffb81c6c7950 */ /* 0x000fec0003c3ffff */
.L_x_129:
        /* <DEDUP_REMOVED lines=11> */
.L_x_6864:


//--------------------- .text._ZN5flash32flash_fwd_splitkv_combine_kernelI23Flash_fwd_kernel_traitsILi192ELi64ELi64ELi4ELb0ELb0EN7cutlass6half_tE19Flash_kernel_traitsILi192ELi64ELi64ELi4ES3_EELi8ELi3ELb0EEEvNS_16Flash_fwd_paramsE --------------------------
	.section	.text._ZN5flash32flash_fwd_splitkv_combine_kernelI23Flash_fwd_kernel_traitsILi192ELi64ELi64ELi4ELb0ELb0EN7cutlass6half_tE19Flash_kernel_traitsILi192ELi64ELi64ELi4ES3_EELi8ELi3ELb0EEEvNS_16Flash_fwd_paramsE,"ax",@progbits
	.align	128
        .global         _ZN5flash32flash_fwd_splitkv_combine_kernelI23Flash_fwd_kernel_traitsILi192ELi64ELi64ELi4ELb0ELb0EN7cutlass6half_tE19Flash_kernel_traitsILi192ELi64ELi64ELi4ES3_EELi8ELi3ELb0EEEvNS_16Flash_fwd_paramsE
        .type           _ZN5flash32flash_fwd_splitkv_combine_kernelI23Flash_fwd_kernel_traitsILi192ELi64ELi64ELi4ELb0ELb0EN7cutlass6half_tE19Flash_kernel_traitsILi192ELi64ELi64ELi4ES3_EELi8ELi3ELb0EEEvNS_16Flash_fwd_paramsE,@function
        .size           _ZN5flash32flash_fwd_splitkv_combine_kernelI23Flash_fwd_kernel_traitsILi192ELi64ELi64ELi4ELb0ELb0EN7cutlass6half_tE19Flash_kernel_traitsILi192ELi64ELi64ELi4ES3_EELi8ELi3ELb0EEEvNS_16Flash_fwd_paramsE,(.L_x_6865 - _ZN5flash32flash_fwd_splitkv_combine_kernelI23Flash_fwd_kernel_traitsILi192ELi64ELi64ELi4ELb0ELb0EN7cutlass6half_tE19Flash_kernel_traitsILi192ELi64ELi64ELi4ES3_EELi8ELi3ELb0EEEvNS_16Flash_fwd_paramsE)
        .other          _ZN5flash32flash_fwd_splitkv_combine_kernelI23Flash_fwd_kernel_traitsILi192ELi64ELi64ELi4ELb0ELb0EN7cutlass6half_tE19Flash_kernel_traitsILi192ELi64ELi64ELi4ES3_EELi8ELi3ELb0EEEvNS_16Flash_fwd_paramsE,@"STO_CUDA_ENTRY STV_DEFAULT"
_ZN5flash32flash_fwd_splitkv_combine_kernelI23Flash_fwd_kernel_traitsILi192ELi64ELi64ELi4ELb0ELb0EN7cutlass6half_tE19Flash_kernel_traitsILi192ELi64ELi64ELi4ES3_EELi8ELi3ELb0EEEvNS_16Flash_fwd_paramsE:
.text._ZN5flash32flash_fwd_splitkv_combine_kernelI23Flash_fwd_kernel_traitsILi192ELi64ELi64ELi4ELb0ELb0EN7cutlass6half_tE19Flash_kernel_traitsILi192ELi64ELi64ELi4ES3_EELi8ELi3ELb0EEEvNS_16Flash_fwd_paramsE:
        /* <DEDUP_REMOVED lines=38> */
.L_x_130:
[----:B------:R-:W-:Y:S01]  /*0260*/  IMAD.U32 R27, RZ, RZ, UR7 ;  /* 0x00000007ff1b7e24 */ /* 0x000fe2000f8e00ff */
[----:B------:R-:W-:Y:S01]  /*0270*/  MOV R20, UR15 ;  /* 0x0000000f00147c02 */ /* 0x000fe20008000f00 */
[----:B------:R-:W-:Y:S01]  /*0280*/  IMAD.U32 R21, RZ, RZ, UR14 ;  /* 0x0000000eff157e24 */ /* 0x000fe2000f8e00ff */
[----:B------:R-:W-:Y:S02]  /*0290*/  MOV R19, UR8 ;  /* 0x0000000800137c02 */ /* 0x000fe40008000f00 */
[----:B------:R-:W-:Y:S02]  /*02a0*/  MOV R18, 0x2c0 ;  /* 0x000002c000127802 */ /* 0x000fe40000000f00 */
[----:B------:R-:W-:Y:S05]  /*02b0*/  CALL.REL.NOINC `($__internal_4_$__cuda_sm20_div_s64) ;  /* 0x0000003c007c7944 */ /* 0x000fea0003c00000 */
.L_x_131:
        /* <DEDUP_REMOVED lines=30> */
.L_x_133:
[----:B------:R-:W-:Y:S01]  /*04a0*/  IMAD.MOV.U32 R27, RZ, RZ, R16 ;  /* 0x000000ffff1b7224 */ /* 0x000fe200078e0010 */
[----:B------:R-:W-:Y:S02]  /*04b0*/  MOV R21, R17 ;  /* 0x0000001100157202 */ /* 0x000fe40000000f00 */
[----:B------:R-:W-:Y:S02]  /*04c0*/  MOV R18, 0x4e0 ;  /* 0x000004e000127802 */ /* 0x000fe40000000f00 */
[----:B------:R-:W-:Y:S05]  /*04d0*/  CALL.REL.NOINC `($__internal_4_$__cuda_sm20_div_s64) ;  /* 0x0000003800f47944 */ /* 0x000fea0003c00000 */
[----:B------:R-:W-:Y:S02]  /*04e0*/  MOV R6, R16 ;  /* 0x0000001000067202 */ /* 0x000fe40000000f00 */
[----:B------:R-:W-:Y:S02]  /*04f0*/  MOV R7, R17 ;  /* 0x0000001100077202 */ /* 0x000fe40000000f00 */
.L_x_134:
[----:B------:R-:W-:Y:S05]  /*0500*/  BSYNC.RECONVERGENT B0 ;  /* 0x0000000000007941 */ /* 0x000fea0003800200 */
.L_x_132:
        /* <DEDUP_REMOVED lines=40> */
[----:B------:R-:W0:Y:S02]  /*0790*/  F2I.FTZ.U32.TRUNC.NTZ R3, R8 ;  /* 0x0000000800037305 */ /* 0x000e24000021f000 */
[----:B0-----:R-:W-:-:S04]  /*07a0*/  IMAD.MOV R2, RZ, RZ, -R3 ;  /* 0x000000ffff027224 */ /* 0x001fc800078e0a03 */
[----:B------:R-:W-:Y:S02]  /*07b0*/  IMAD R5, R2, R14, RZ ;  /* 0x0000000e02057224 */ /* 0x000fe400078e02ff */
[----:B------:R-:W-:-:S05]  /*07c0*/  HFMA2 R2, -RZ, RZ, 0, 0 ;  /* 0x00000000ff027431 */ /* 0x000fca00000001ff */
        /* <DEDUP_REMOVED lines=11> */
.L_x_136:
[----:B------:R-:W-:Y:S01]  /*0880*/  IMAD.MOV.U32 R27, RZ, RZ, R20 ;  /* 0x000000ffff1b7224 */ /* 0x000fe200078e0014 */
[----:B------:R-:W-:Y:S01]  /*0890*/  MOV R20, R14 ;  /* 0x0000000e00147202 */ /* 0x000fe20000000f00 */
[----:B------:R-:W-:Y:S01]  /*08a0*/  IMAD.MOV.U32 R21, RZ, RZ, R19 ;  /* 0x000000ffff157224 */ /* 0x000fe200078e0013 */
[----:B------:R-:W-:Y:S02]  /*08b0*/  MOV R19, R4 ;  /* 0x0000000400137202 */ /* 0x000fe40000000f00 */
[----:B------:R-:W-:Y:S02]  /*08c0*/  MOV R18, 0x8e0 ;  /* 0x000008e000127802 */ /* 0x000fe40000000f00 */
[----:B------:R-:W-:Y:S05]  /*08d0*/  CALL.REL.NOINC `($__internal_4_$__cuda_sm20_div_s64) ;  /* 0x0000003400f47944 */ /* 0x000fea0003c00000 */
.L_x_137:
[----:B------:R-:W-:Y:S05]  /*08e0*/  BSYNC.RECONVERGENT B0 ;  /* 0x0000000000007941 */ /* 0x000fea0003800200 */
.L_x_135:
        /* <DEDUP_REMOVED lines=45> */
[----:B------:R-:W1:Y:S01]  /*0bc0*/  F2I.FTZ.U32.TRUNC.NTZ R21, R20 ;  /* 0x0000001400157305 */ /* 0x000e62000021f000 */
[----:B0-----:R-:W-:Y:S01]  /*0bd0*/  IADD3 R22, PT, PT, R2, 0xffffffe, RZ ;  /* 0x0ffffffe02167810 */ /* 0x001fe20007ffe0ff */
[----:B------:R-:W-:-:S06]  /*0be0*/  VIADD R2, R5, 0xffffffff ;  /* 0xffffffff05027836 */ /* 0x000fcc0000000000 */
[----:B------:R0:W2:Y:S01]  /*0bf0*/  F2I.FTZ.U32.TRUNC.NTZ R23, R22 ;  /* 0x0000001600177305 */ /* 0x0000a2000021f000 */
[----:B------:R-:W-:Y:S02]  /*0c00*/  IMAD.IADD R8, R2, 0x1, R11 ;  /* 0x0000000102087824 */ /* 0x000fe400078e020b */
[----:B-1----:R-:W-:Y:S02]  /*0c10*/  IMAD.MOV R3, RZ, RZ, -R21 ;  /* 0x000000ffff037224 */ /* 0x002fe400078e0a15 */
[----:B------:R-:W-:Y:S02]  /*0c20*/  IMAD.MOV.U32 R20, RZ, RZ, RZ ;  /* 0x000000ffff147224 */ /* 0x000fe400078e00ff */
[----:B------:R-:W-:Y:S02]  /*0c30*/  IMAD R3, R3, R9, RZ ;  /* 0x0000000903037224 */ /* 0x000fe400078e02ff */
[----:B0-----:R-:W-:Y:S02]  /*0c40*/  HFMA2 R22, -RZ, RZ, 0, 0 ;  /* 0x00000000ff167431 */ /* 0x001fe400000001ff */
[----:B--2---:R-:W-:-:S02]  /*0c50*/  IMAD.MOV R10, RZ, RZ, -R23 ;  /* 0x000000ffff0a7224 */ /* 0x004fc400078e0a17 */
[----:B------:R-:W-:-:S04]  /*0c60*/  IMAD.HI.U32 R3, R21, R3, R20 ;  /* 0x0000000315037227 */ /* 0x000fc800078e0014 */
[----:B------:R-:W-:Y:S01]  /*0c70*/  IMAD R13, R10, R11, RZ ;  /* 0x0000000b0a0d7224 */ /* 0x000fe200078e02ff */
[----:B------:R-:W-:-:S03]  /*0c80*/  IABS R10, R8 ;  /* 0x00000008000a7213 */ /* 0x000fc60000000000 */
[----:B------:R-:W-:-:S04]  /*0c90*/  IMAD.HI.U32 R13, R23, R13, R22 ;  /* 0x0000000d170d7227 */ /* 0x000fc800078e0016 */
[----:B------:R-:W-:-:S04]  /*0ca0*/  IMAD.HI.U32 R15, R3, R10, RZ ;  /* 0x0000000a030f7227 */ /* 0x000fc800078e00ff */
[----:B------:R-:W-:Y:S01]  /*0cb0*/  IMAD.HI.U32 R13, R13, R10, RZ ;  /* 0x0000000a0d0d7227 */ /* 0x000fe200078e00ff */
[----:B------:R-:W-:-:S03]  /*0cc0*/  IADD3 R3, PT, PT, -R15, RZ, RZ ;  /* 0x000000ff0f037210 */ /* 0x000fc60007ffe1ff */
[--C-:B------:R-:W-:Y:S02]  /*0cd0*/  IMAD R18, R13, R18, R10.reuse ;  /* 0x000000120d127224 */ /* 0x100fe400078e020a */
[----:B------:R-:W-:-:S03]  /*0ce0*/  IMAD R10, R9, R3, R10 ;  /* 0x00000003090a7224 */ /* 0x000fc600078e020a */
[----:B------:R-:W-:Y:S02]  /*0cf0*/  ISETP.GT.U32.AND P1, PT, R11, R18, PT ;  /* 0x000000120b00720c */ /* 0x000fe40003f24070 */
[----:B------:R-:W-:-:S11]  /*0d00*/  ISETP.GT.U32.AND P3, PT, R9, R10, PT ;  /* 0x0000000a0900720c */ /* 0x000fd60003f64070 */
[----:B------:R-:W-:Y:S02]  /*0d10*/  @!P1 IMAD.IADD R18, R18, 0x1, -R11 ;  /* 0x0000000112129824 */ /* 0x000fe400078e0a0b */
[----:B------:R-:W-:Y:S01]  /*0d20*/  @!P1 VIADD R13, R13, 0x1 ;  /* 0x000000010d0d9836 */ /* 0x000fe20000000000 */
[----:B------:R-:W-:Y:S01]  /*0d30*/  ISETP.NE.AND P1, PT, R12, RZ, PT ;  /* 0x000000ff0c00720c */ /* 0x000fe20003f25270 */
[----:B------:R-:W-:Y:S01]  /*0d40*/  @!P3 IMAD.IADD R10, R10, 0x1, -R9 ;  /* 0x000000010a0ab824 */ /* 0x000fe200078e0a09 */
[-C--:B------:R-:W-:Y:S02]  /*0d50*/  ISETP.GE.U32.AND P2, PT, R18, R11.reuse, PT ;  /* 0x0000000b1200720c */ /* 0x080fe40003f46070 */
[C---:B------:R-:W-:Y:S02]  /*0d60*/  LOP3.LUT R18, R8.reuse, R11, RZ, 0x3c, !PT ;  /* 0x0000000b08127212 */ /* 0x040fe400078e3cff */
[----:B------:R-:W-:Y:S02]  /*0d70*/  LOP3.LUT R8, R8, R5, RZ, 0x3c, !PT ;  /* 0x0000000508087212 */ /* 0x000fe400078e3cff */
[----:B------:R-:W-:-:S02]  /*0d80*/  ISETP.GE.AND P0, PT, R18, RZ, PT ;  /* 0x000000ff1200720c */ /* 0x000fc40003f06270 */
[----:B------:R-:W-:Y:S02]  /*0d90*/  @!P3 IADD3 R15, PT, PT, R15, 0x1, RZ ;  /* 0x000000010f0fb810 */ /* 0x000fe40007ffe0ff */
[----:B------:R-:W-:-:S03]  /*0da0*/  ISETP.NE.AND P3, PT, R0, RZ, PT ;  /* 0x000000ff0000720c */ /* 0x000fc60003f65270 */
[----:B------:R-:W-:Y:S01]  /*0db0*/  @P2 VIADD R13, R13, 0x1 ;  /* 0x000000010d0d2836 */ /* 0x000fe20000000000 */
[----:B------:R-:W-:-:S05]  /*0dc0*/  ISETP.GE.AND P2, PT, R8, RZ, PT ;  /* 0x000000ff0800720c */ /* 0x000fca0003f46270 */
[----:B------:R-:W-:Y:S01]  /*0dd0*/  @!P0 IMAD.MOV R13, RZ, RZ, -R13 ;  /* 0x000000ffff0d8224 */ /* 0x000fe200078e0a0d */
[----:B------:R-:W-:Y:S02]  /*0de0*/  @!P1 LOP3.LUT R13, RZ, R11, RZ, 0x33, !PT ;  /* 0x0000000bff0d9212 */ /* 0x000fe400078e33ff */
[----:B------:R-:W-:Y:S02]  /*0df0*/  ISETP.GE.U32.AND P1, PT, R10, R9, PT ;  /* 0x000000090a00720c */ /* 0x000fe40003f26070 */
[----:B------:R-:W-:Y:S02]  /*0e00*/  ISETP.LT.U32.AND P0, PT, R16, R13, PT ;  /* 0x0000000d1000720c */ /* 0x000fe40003f01070 */
[----:B------:R-:W-:Y:S02]  /*0e10*/  SHF.R.S32.HI R3, RZ, 0x1f, R13 ;  /* 0x0000001fff037819 */ /* 0x000fe4000001140d */
[----:B------:R-:W-:Y:S02]  /*0e20*/  SEL R10, RZ, 0x1, !P3 ;  /* 0x00000001ff0a7807 */ /* 0x000fe40005800000 */
[----:B------:R-:W-:-:S02]  /*0e30*/  ISETP.LT.AND.EX P0, PT, R17, R3, PT, P0 ;  /* 0x000000031100720c */ /* 0x000fc40003f01300 */
[----:B------:R-:W-:Y:S02]  /*0e40*/  SHF.R.S32.HI R9, RZ, 0x1f, R12 ;  /* 0x0000001fff097819 */ /* 0x000fe4000001140c */
[----:B------:R-:W-:Y:S01]  /*0e50*/  SEL R3, R17, R3, P0 ;  /* 0x0000000311037207 */ /* 0x000fe20000000000 */
[----:B------:R-:W-:Y:S01]  /*0e60*/  @P1 VIADD R15, R15, 0x1 ;  /* 0x000000010f0f1836 */ /* 0x000fe20000000000 */
[----:B------:R-:W-:Y:S02]  /*0e70*/  LOP3.LUT R10, R9, R10, RZ, 0xfc, !PT ;  /* 0x0000000a090a7212 */ /* 0x000fe400078efcff */
[----:B------:R-:W-:Y:S01]  /*0e80*/  LOP3.LUT R8, R17, R3, RZ, 0xfc, !PT ;  /* 0x0000000311087212 */ /* 0x000fe200078efcff */
[----:B------:R-:W-:Y:S01]  /*0e90*/  IMAD.MOV.U32 R0, RZ, RZ, R15 ;  /* 0x000000ffff007224 */ /* 0x000fe200078e000f */
[----:B------:R-:W-:Y:S02]  /*0ea0*/  SEL R11, R16, R13, P0 ;  /* 0x0000000d100b7207 */ /* 0x000fe40000000000 */
        /* <DEDUP_REMOVED lines=24> */
.L_x_139:
[----:B------:R-:W-:Y:S01]  /*1030*/  IMAD.MOV.U32 R27, RZ, RZ, R16 ;  /* 0x000000ffff1b7224 */ /* 0x000fe200078e0010 */
[----:B------:R-:W-:Y:S01]  /*1040*/  MOV R20, R11 ;  /* 0x0000000b00147202 */ /* 0x000fe20000000f00 */
[----:B------:R-:W-:Y:S01]  /*1050*/  IMAD.MOV.U32 R21, RZ, RZ, R17 ;  /* 0x000000ffff157224 */ /* 0x000fe200078e0011 */
[----:B------:R-:W-:Y:S02]  /*1060*/  MOV R19, R3 ;  /* 0x0000000300137202 */ /* 0x000fe40000000f00 */
[----:B------:R-:W-:Y:S02]  /*1070*/  MOV R18, 0x1090 ;  /* 0x0000109000127802 */ /* 0x000fe40000000f00 */
[----:B------:R-:W-:Y:S05]  /*1080*/  CALL.REL.NOINC `($__internal_4_$__cuda_sm20_div_s64) ;  /* 0x0000003000087944 */ /* 0x000fea0003c00000 */
[----:B------:R-:W-:Y:S02]  /*1090*/  MOV R32, R16 ;  /* 0x0000001000207202 */ /* 0x000fe40000000f00 */
[----:B------:R-:W-:Y:S02]  /*10a0*/  MOV R33, R17 ;  /* 0x0000001100217202 */ /* 0x000fe40000000f00 */
.L_x_140:
[----:B------:R-:W-:Y:S05]  /*10b0*/  BSYNC.RECONVERGENT B0 ;  /* 0x0000000000007941 */ /* 0x000fea0003800200 */
.L_x_138:
[----:B------:R-:W-:Y:S01]  /*10c0*/  IABS R16, UR10 ;  /* 0x0000000a00107c13 */ /* 0x000fe20008000000 */
[----:B------:R-:W0:Y:S01]  /*10d0*/  LDC R5, c[0x0][0x434] ;  /* 0x00010d00ff057b82 */ /* 0x000e220000000800 */
[----:B------:R-:W-:Y:S01]  /*10e0*/  IABS R8, UR10 ;  /* 0x0000000a00087c13 */ /* 0x000fe20008000000 */
[----:B------:R-:W-:Y:S01]  /*10f0*/  BSSY.RECONVERGENT B0, `(.L_x_141) ;  /* 0x000003e000007945 */ /* 0x000fe20003800200 */
[----:B------:R-:W1:Y:S03]  /*1100*/  I2F.RP R15, R16 ;  /* 0x00000010000f7306 */ /* 0x000e660000209400 */
[----:B------:R-:W-:-:S05]  /*1110*/  IMAD.MOV R8, RZ, RZ, -R8 ;  /* 0x000000ffff087224 */ /* 0x000fca00078e0a08 */
        /* <DEDUP_REMOVED lines=10> */
[----:B------:R-:W-:Y:S01]  /*11c0*/  IMAD R9, R13, R8, R9 ;  /* 0x000000080d097224 */ /* 0x000fe200078e0209 */
[----:B------:R-:W-:-:S04]  /*11d0*/  LOP3.LUT R8, R5, R16, RZ, 0x3c, !PT ;  /* 0x0000001005087212 */ /* 0x000fc800078e3cff */
[----:B------:R-:W-:Y:S02]  /*11e0*/  ISETP.GT.U32.AND P1, PT, R16, R9, PT ;  /* 0x000000091000720c */ /* 0x000fe40003f24070 */
[----:B------:R-:W-:-:S11]  /*11f0*/  ISETP.GE.AND P0, PT, R8, RZ, PT ;  /* 0x000000ff0800720c */ /* 0x000fd60003f06270 */
[----:B------:R-:W-:Y:S02]  /*1200*/  @!P1 IMAD.IADD R9, R9, 0x1, -R16 ;  /* 0x0000000109099824 */ /* 0x000fe400078e0a10 */
[----:B------:R-:W-:Y:S01]  /*1210*/  @!P1 VIADD R13, R13, 0x1 ;  /* 0x000000010d0d9836 */ /* 0x000fe20000000000 */
[----:B------:R-:W-:Y:S02]  /*1220*/  ISETP.NE.AND P1, PT, RZ, UR10, PT ;  /* 0x0000000aff007c0c */ /* 0x000fe4000bf25270 */
[----:B------:R-:W-:-:S13]  /*1230*/  ISETP.GE.U32.AND P2, PT, R9, R16, PT ;  /* 0x000000100900720c */ /* 0x000fda0003f46070 */
[----:B------:R-:W-:-:S04]  /*1240*/  @P2 VIADD R13, R13, 0x1 ;  /* 0x000000010d0d2836 */ /* 0x000fc80000000000 */
[----:B------:R-:W-:Y:S02]  /*1250*/  IMAD.MOV.U32 R9, RZ, RZ, R13 ;  /* 0x000000ffff097224 */ /* 0x000fe400078e000d */
[----:B------:R-:W-:Y:S02]  /*1260*/  IMAD R13, R0, UR11, RZ ;  /* 0x0000000b000d7c24 */ /* 0x000fe4000f8e02ff */
[----:B------:R-:W-:Y:S01]  /*1270*/  @!P0 IMAD.MOV R9, RZ, RZ, -R9 ;  /* 0x000000ffff098224 */ /* 0x000fe200078e0a09 */
[----:B------:R-:W-:Y:S01]  /*1280*/  @!P1 LOP3.LUT R9, RZ, R16, RZ, 0x33, !PT ;  /* 0x00000010ff099212 */ /* 0x000fe200078e33ff */
[----:B------:R-:W-:-:S03]  /*1290*/  IMAD R10, R10, R13, RZ ;  /* 0x0000000d0a0a7224 */ /* 0x000fc600078e02ff */
        /* <DEDUP_REMOVED lines=28> */
.L_x_142:
[----:B------:R-:W-:Y:S01]  /*1460*/  IMAD.MOV.U32 R27, RZ, RZ, R6 ;  /* 0x000000ffff1b7224 */ /* 0x000fe200078e0006 */
[----:B------:R-:W-:Y:S01]  /*1470*/  MOV R21, R7 ;  /* 0x0000000700157202 */ /* 0x000fe20000000f00 */
[----:B------:R-:W-:Y:S01]  /*1480*/  IMAD.MOV.U32 R20, RZ, RZ, R9 ;  /* 0x000000ffff147224 */ /* 0x000fe200078e0009 */
[----:B------:R-:W-:Y:S02]  /*1490*/  MOV R18, 0x14b0 ;  /* 0x000014b000127802 */ /* 0x000fe40000000f00 */
[----:B------:R-:W-:Y:S05]  /*14a0*/  CALL.REL.NOINC `($__internal_4_$__cuda_sm20_div_s64) ;  /* 0x0000002c00007944 */ /* 0x000fea0003c00000 */
[----:B------:R-:W-:Y:S02]  /*14b0*/  MOV R20, R16 ;  /* 0x0000001000147202 */ /* 0x000fe40000000f00 */
[----:B------:R-:W-:Y:S02]  /*14c0*/  MOV R21, R17 ;  /* 0x0000001100157202 */ /* 0x000fe40000000f00 */
.L_x_143:
[----:B------:R-:W-:Y:S05]  /*14d0*/  BSYNC.RECONVERGENT B0 ;  /* 0x0000000000007941 */ /* 0x000fea0003800200 */
.L_x_141:
[----:B------:R-:W0:Y:S01]  /*14e0*/  LDCU UR5, c[0x0][0x434] ;  /* 0x00008680ff0577ac */ /* 0x000e220008000800 */
[----:B------:R-:W-:Y:S01]  /*14f0*/  BSSY.RECONVERGENT B0, `(.L_x_144) ;  /* 0x0000035000007945 */ /* 0x000fe20003800200 */
[----:B------:R-:W1:Y:S01]  /*1500*/  LDCU UR12, c[0x0][0x534] ;  /* 0x0000a680ff0c77ac */ /* 0x000e620008000800 */
[----:B------:R-:W2:Y:S01]  /*1510*/  LDCU UR9, c[0x0][0x430] ;  /* 0x00008600ff0977ac */ /* 0x000ea20008000800 */
[----:B------:R-:W-:-:S04]  /*1520*/  USHF.R.S32.HI UR4, URZ, 0x1f, UR10 ;  /* 0x0000001fff047899 */ /* 0x000fc8000801140a */
[----:B------:R-:W-:Y:S01]  /*1530*/  ULOP3.LUT UR4, UR4, 0x1, URZ, 0xfc, !UPT ;  /* 0x0000000104047892 */ /* 0x000fe2000f8efcff */
[----:B0-----:R-:W-:-:S05]  /*1540*/  IMAD.U32 R6, RZ, RZ, UR5 ;  /* 0x00000005ff067e24 */ /* 0x001fca000f8e00ff */
[----:B------:R-:W-:Y:S01]  /*1550*/  IABS R6, R6 ;  /* 0x0000000600067213 */ /* 0x000fe20000000000 */
[----:B--2---:R-:W-:-:S03]  /*1560*/  UIMAD UR9, UR5, UR9, URZ ;  /* 0x00000009050972a4 */ /* 0x004fc6000f8e02ff */
[----:B------:R-:W0:Y:S08]  /*1570*/  I2F.RP R8, R6 ;  /* 0x0000000600087306 */ /* 0x000e300000209400 */
[----:B0-----:R-:W0:Y:S02]  /*1580*/  MUFU.RCP R16, R8 ;  /* 0x0000000800107308 */ /* 0x001e240000001000 */
[----:B0-----:R-:W-:-:S06]  /*1590*/  VIADD R16, R16, 0xffffffe ;  /* 0x0ffffffe10107836 */ /* 0x001fcc0000000000 */
[----:B------:R0:W2:Y:S02]  /*15a0*/  F2I.FTZ.U32.TRUNC.NTZ R17, R16 ;  /* 0x0000001000117305 */ /* 0x0000a4000021f000 */
[----:B0-----:R-:W-:Y:S02]  /*15b0*/  HFMA2 R16, -RZ, RZ, 0, 0 ;  /* 0x00000000ff107431 */ /* 0x001fe400000001ff */
[----:B--2---:R-:W-:-:S04]  /*15c0*/  IMAD.MOV R0, RZ, RZ, -R17 ;  /* 0x000000ffff007224 */ /* 0x004fc800078e0a11 */
[----:B------:R-:W-:Y:S01]  /*15d0*/  IMAD R7, R0, R6, RZ ;  /* 0x0000000600077224 */ /* 0x000fe200078e02ff */
[----:B------:R-:W-:Y:S02]  /*15e0*/  IABS R0, R5 ;  /* 0x0000000500007213 */ /* 0x000fe40000000000 */
[----:B------:R-:W-:Y:S01]  /*15f0*/  LOP3.LUT R5, R5, UR5, RZ, 0x3c, !PT ;  /* 0x0000000505057c12 */ /* 0x000fe2000f8e3cff */
[----:B------:R-:W-:Y:S01]  /*1600*/  IMAD.HI.U32 R7, R17, R7, R16 ;  /* 0x0000000711077227 */ /* 0x000fe200078e0010 */
[----:B------:R-:W-:Y:S02]  /*1610*/  MOV R16, 0xff800000 ;  /* 0xff80000000107802 */ /* 0x000fe40000000f00 */
[----:B------:R-:W-:-:S03]  /*1620*/  ISETP.GE.AND P1, PT, R5, RZ, PT ;  /* 0x000000ff0500720c */ /* 0x000fc60003f26270 */
[----:B------:R-:W-:-:S04]  /*1630*/  IMAD.HI.U32 R7, R7, R0, RZ ;  /* 0x0000000007077227 */ /* 0x000fc800078e00ff */
[----:B------:R-:W-:-:S04]  /*1640*/  IMAD.MOV R13, RZ, RZ, -R7 ;  /* 0x000000ffff0d7224 */ /* 0x000fc800078e0a07 */
[C---:B------:R-:W-:Y:S02]  /*1650*/  IMAD R13, R6.reuse, R13, R0 ;  /* 0x0000000d060d7224 */ /* 0x040fe400078e0200 */
[----:B------:R-:W0:Y:S03]  /*1660*/  S2R R0, SR_TID.X ;  /* 0x0000000000007919 */ /* 0x000e260000002100 */
[----:B------:R-:W-:-:S13]  /*1670*/  ISETP.GT.U32.AND P0, PT, R6, R13, PT ;  /* 0x0000000d0600720c */ /* 0x000fda0003f04070 */
[----:B------:R-:W-:Y:S01]  /*1680*/  @!P0 IMAD.IADD R13, R13, 0x1, -R6 ;  /* 0x000000010d0d8824 */ /* 0x000fe200078e0a06 */
[----:B------:R-:W-:Y:S02]  /*1690*/  @!P0 IADD3 R7, PT, PT, R7, 0x1, RZ ;  /* 0x0000000107078810 */ /* 0x000fe40007ffe0ff */
[----:B------:R-:W-:Y:S02]  /*16a0*/  ISETP.NE.AND P0, PT, RZ, UR5, PT ;  /* 0x00000005ff007c0c */ /* 0x000fe4000bf05270 */
[----:B------:R-:W-:Y:S02]  /*16b0*/  ISETP.GE.U32.AND P2, PT, R13, R6, PT ;  /* 0x000000060d00720c */ /* 0x000fe40003f46070 */
[----:B0-----:R-:W-:-:S11]  /*16c0*/  SHF.R.U32.HI R27, RZ, 0x3, R0 ;  /* 0x00000003ff1b7819 */ /* 0x001fd60000011600 */
[----:B------:R-:W-:Y:S01]  /*16d0*/  @P2 VIADD R7, R7, 0x1 ;  /* 0x0000000107072836 */ /* 0x000fe20000000000 */
[----:B------:R-:W-:-:S03]  /*16e0*/  LOP3.LUT R25, R0, 0x7, RZ, 0xc0, !PT ;  /* 0x0000000700197812 */ /* 0x000fc600078ec0ff */
[----:B------:R-:W-:Y:S01]  /*16f0*/  @!P1 IMAD.MOV R7, RZ, RZ, -R7 ;  /* 0x000000ffff079224 */ /* 0x000fe200078e0a07 */
[----:B-1----:R-:W-:Y:S01]  /*1700*/  ISETP.GE.AND P1, PT, R27, UR12, PT ;  /* 0x0000000c1b007c0c */ /* 0x002fe2000bf26270 */
[----:B------:R-:W0:Y:S01]  /*1710*/  LDCU.64 UR12, c[0x0][0x358] ;  /* 0x00006b00ff0c77ac */ /* 0x000e220008000a00 */
        /* <DEDUP_REMOVED lines=9> */
[----:B------:R-:W1:Y:S01]  /*17b0*/  LDCU.64 UR4, c[0x0][0x428] ;  /* 0x00008500ff0477ac */ /* 0x000e620008000a00 */
[----:B------:R-:W-:Y:S01]  /*17c0*/  IADD3 R16, P0, PT, R25, UR6, RZ ;  /* 0x0000000619107c10 */ /* 0x000fe2000ff1e0ff */
[----:B------:R-:W-:-:S04]  /*17d0*/  IMAD R5, R27, UR14, RZ ;  /* 0x0000000e1b057c24 */ /* 0x000fc8000f8e02ff */
[----:B------:R-:W-:Y:S02]  /*17e0*/  IMAD.X R17, RZ, RZ, RZ, P0 ;  /* 0x000000ffff117224 */ /* 0x000fe400000e06ff */
[----:B------:R-:W-:-:S05]  /*17f0*/  IMAD.WIDE.U32 R16, R27, UR7, R16 ;  /* 0x000000071b107c25 */ /* 0x000fca000f8e0010 */
[----:B------:R-:W-:Y:S02]  /*1800*/  IADD3 R5, PT, PT, R17, R5, RZ ;  /* 0x0000000511057210 */ /* 0x000fe40007ffe0ff */
[----:B-1----:R-:W-:-:S04]  /*1810*/  LEA R18, P0, R16, UR4, 0x2 ;  /* 0x0000000410127c11 */ /* 0x002fc8000f8010ff */
[----:B------:R-:W-:-:S05]  /*1820*/  LEA.HI.X R19, R16, UR5, R5, 0x2, P0 ;  /* 0x0000000510137c11 */ /* 0x000fca00080f1405 */
[----:B0-----:R1:W5:Y:S04]  /*1830*/  LDG.E R16, desc[UR12][R18.64] ;  /* 0x0000000c12107981 */ /* 0x001368000c1e1900 */
.L_x_145:
[----:B0-----:R-:W-:Y:S05]  /*1840*/  BSYNC.RECONVERGENT B0 ;  /* 0x0000000000007941 */ /* 0x001fea0003800200 */
.L_x_144:
[----:B------:R-:W0:Y:S01]  /*1850*/  S2UR UR14, SR_CgaCtaId ;  /* 0x00000000000e79c3 */ /* 0x000e220000008800 */
[----:B------:R-:W-:Y:S01]  /*1860*/  ISETP.GT.U32.AND P0, PT, R0, 0x3f, PT ;  /* 0x0000003f0000780c */ /* 0x000fe20003f04070 */
[----:B------:R-:W-:Y:S01]  /*1870*/  UMOV UR4, 0x400 ;  /* 0x0000040000047882 */ /* 0x000fe20000000000 */
[----:B-1----:R-:W-:Y:S01]  /*1880*/  IMAD.MOV.U32 R18, RZ, RZ, 0x24 ;  /* 0x00000024ff127424 */ /* 0x002fe200078e00ff */
[----:B------:R-:W-:Y:S01]  /*1890*/  MOV R26, 0xff800000 ;  /* 0xff800000001a7802 */ /* 0x000fe20000000f00 */
[----:B------:R-:W-:Y:S01]  /*18a0*/  IMAD.MOV.U32 R8, RZ, RZ, 0x24 ;  /* 0x00000024ff087424 */ /* 0x000fe200078e00ff */
[----:B------:R-:W-:Y:S01]  /*18b0*/  IABS R17, R6 ;  /* 0x0000000600117213 */ /* 0x000fe20000000000 */
[----:B------:R-:W-:Y:S01]  /*18c0*/  BSSY.RECONVERGENT B1, `(.L_x_146) ;  /* 0x000017f000017945 */ /* 0x000fe20003800200 */
[----:B------:R-:W1:Y:S01]  /*18d0*/  LDC R13, c[0x0][0x3e0] ;  /* 0x0000f800ff0d7b82 */ /* 0x000e620000000800 */
[----:B------:R-:W-:Y:S01]  /*18e0*/  ISETP.NE.AND P5, PT, R6, RZ, PT ;  /* 0x000000ff0600720c */ /* 0x000fe20003fa5270 */
[----:B0-----:R-:W-:-:S06]  /*18f0*/  ULEA UR14, UR14, UR4, 0x18 ;  /* 0x000000040e0e7291 */ /* 0x001fcc000f8ec0ff */
[----:B------:R-:W-:Y:S02]  /*1900*/  @!P0 IMAD R18, R27, R18, UR14 ;  /* 0x0000000e1b128e24 */ /* 0x000fe4000f8e0212 */
[C---:B------:R-:W-:Y:S02]  /*1910*/  IMAD R8, R25.reuse, R8, UR14 ;  /* 0x0000000e19087e24 */ /* 0x040fe4000f8e0208 */
[----:B------:R-:W-:Y:S02]  /*1920*/  @!P0 IMAD R5, R25, 0x4, R18 ;  /* 0x0000000419058824 */ /* 0x000fe400078e0212 */
[----:B------:R-:W-:-:S03]  /*1930*/  IMAD R8, R27, 0x4, R8 ;  /* 0x000000041b087824 */ /* 0x000fc600078e0208 */
[----:B-----5:R1:W-:Y:S01]  /*1940*/  @!P0 STS [R5], R16 ;  /* 0x0000001005008388 */ /* 0x0203e20000000800 */
[----:B------:R-:W-:Y:S01]  /*1950*/  BAR.SYNC.DEFER_BLOCKING 0x0 ;  /* 0x0000000000007b1d */ /* 0x000fe20000010000 */
[----:B-1----:R-:W-:-:S05]  /*1960*/  IABS R5, R13 ;  /* 0x0000000d00057213 */ /* 0x002fca0000000000 */
[----:B------:R-:W0:Y:S01]  /*1970*/  I2F.RP R16, R17 ;  /* 0x0000001100107306 */ /* 0x000e220000209400 */
[----:B------:R-:W1:Y:S07]  /*1980*/  @!P0 LDS R26, [R8] ;  /* 0x00000000081a8984 */ /* 0x000e6e0000000800 */
[----:B------:R-:W2:Y:S08]  /*1990*/  I2F.RP R23, R5 ;  /* 0x0000000500177306 */ /* 0x000eb00000209400 */
[----:B0-----:R-:W0:Y:S08]  /*19a0*/  MUFU.RCP R30, R16 ;  /* 0x00000010001e7308 */ /* 0x001e300000001000 */
[----:B--2---:R-:W2:Y:S01]  /*19b0*/  MUFU.RCP R28, R23 ;  /* 0x00000017001c7308 */ /* 0x004ea20000001000 */
[----:B0-----:R-:W-:-:S07]  /*19c0*/  VIADD R30, R30, 0xffffffe ;  /* 0x0ffffffe1e1e7836 */ /* 0x001fce0000000000 */
[----:B------:R0:W-:Y:S01]  /*19d0*/  F2I.FTZ.U32.TRUNC.NTZ R31, R30 ;  /* 0x0000001e001f7305 */ /* 0x0001e2000021f000 */
[----:B--2---:R-:W-:Y:S01]  /*19e0*/  VIADD R28, R28, 0xffffffe ;  /* 0x0ffffffe1c1c7836 */ /* 0x004fe20000000000 */
[----:B-1----:R-:W1:Y:S06]  /*19f0*/  SHFL.BFLY PT, R19, R26, 0x4, 0x1f ;  /* 0x0c801f001a137f89 */ /* 0x002e6c00000e0000 */
[----:B------:R-:W2:Y:S01]  /*1a00*/  F2I.FTZ.U32.TRUNC.NTZ R29, R28 ;  /* 0x0000001c001d7305 */ /* 0x000ea2000021f000 */
[----:B0-----:R-:W-:Y:S02]  /*1a10*/  HFMA2 R30, -RZ, RZ, 0, 0 ;  /* 0x00000000ff1e7431 */ /* 0x001fe400000001ff */
[----:B--2---:R-:W-:-:S02]  /*1a20*/  IMAD.MOV R22, RZ, RZ, -R29 ;  /* 0x000000ffff167224 */ /* 0x004fc400078e0a1d */
[----:B------:R-:W-:Y:S02]  /*1a30*/  IMAD.MOV.U32 R28, RZ, RZ, RZ ;  /* 0x000000ffff1c7224 */ /* 0x000fe400078e00ff */
[----:B------:R-:W-:Y:S01]  /*1a40*/  IMAD R22, R22, R5, RZ ;  /* 0x0000000516167224 */ /* 0x000fe200078e02ff */
[----:B-1----:R-:W-:-:S03]  /*1a50*/  FMNMX.FTZ R19, R19, R26, !PT ;  /* 0x0000001a13137209 */ /* 0x002fc60007810000 */
[----:B------:R-:W-:Y:S02]  /*1a60*/  IMAD.HI.U32 R22, R29, R22, R28 ;  /* 0x000000161d167227 */ /* 0x000fe400078e001c */
[----:B------:R-:W0:Y:S02]  /*1a70*/  SHFL.BFLY PT, R18, R19, 0x2, 0x1f ;  /* 0x0c401f0013127f89 */ /* 0x000e2400000e0000 */
[----:B0-----:R-:W-:-:S05]  /*1a80*/  FMNMX.FTZ R18, R19, R18, !PT ;  /* 0x0000001213127209 */ /* 0x001fca0007810000 */
[----:B------:R-:W0:Y:S02]  /*1a90*/  SHFL.BFLY PT, R15, R18, 0x1, 0x1f ;  /* 0x0c201f00120f7f89 */ /* 0x000e2400000e0000 */
[----:B0-----:R-:W-:Y:S02]  /*1aa0*/  FMNMX.FTZ R15, R18, R15, !PT ;  /* 0x0000000f120f7209 */ /* 0x001fe40007810000 */
[----:B------:R-:W-:Y:S02]  /*1ab0*/  IADD3 R18, PT, PT, RZ, -R31, RZ ;  /* 0x8000001fff127210 */ /* 0x000fe40007ffe0ff */
[----:B------:R-:W-:-:S03]  /*1ac0*/  FSETP.NEU.FTZ.AND P0, PT, R15, -INF , PT ;  /* 0xff8000000f00780b */ /* 0x000fc60003f1d000 */
[----:B------:R-:W-:Y:S01]  /*1ad0*/  IMAD R23, R18, R17, RZ ;  /* 0x0000001112177224 */ /* 0x000fe200078e02ff */
[----:B------:R-:W-:-:S03]  /*1ae0*/  FSEL R15, R15, RZ, P0 ;  /* 0x000000ff0f0f7208 */ /* 0x000fc60000000000 */
[----:B------:R-:W-:-:S04]  /*1af0*/  IMAD.HI.U32 R23, R31, R23, R30 ;  /* 0x000000171f177227 */ /* 0x000fc800078e001e */
[----:B------:R-:W-:-:S04]  /*1b00*/  FADD.FTZ R24, -R15, R26 ;  /* 0x0000001a0f187221 */ /* 0x000fc80000010100 */
[----:B------:R-:W-:-:S06]  /*1b10*/  FMUL.FTZ R24, R24, 1.4426950216293334961 ;  /* 0x3fb8aa3b18187820 */ /* 0x000fcc0000410000 */
[----:B------:R-:W0:Y:S02]  /*1b20*/  MUFU.EX2 R24, R24 ;  /* 0x0000001800187308 */ /* 0x000e240000000800 */
[----:B0-----:R-:W0:Y:S02]  /*1b30*/  SHFL.BFLY PT, R19, R24, 0x4, 0x1f ;  /* 0x0c801f0018137f89 */ /* 0x001e2400000e0000 */
[----:B0-----:R-:W-:Y:S01]  /*1b40*/  FADD.FTZ R19, R24, R19 ;  /* 0x0000001318137221 */ /* 0x001fe20000010000 */
[----:B------:R-:W-:Y:S01]  /*1b50*/  IMAD.IADD R24, R2, 0x1, R17 ;  /* 0x0000000102187824 */ /* 0x000fe200078e0211 */
[----:B------:R-:W-:-:S03]  /*1b60*/  IABS R2, R6 ;  /* 0x0000000600027213 */ /* 0x000fc60000000000 */
[----:B------:R-:W0:Y:S01]  /*1b70*/  SHFL.BFLY PT, R16, R19, 0x2, 0x1f ;  /* 0x0c401f0013107f89 */ /* 0x000e2200000e0000 */
[----:B------:R-:W-:Y:S01]  /*1b80*/  IABS R18, R24 ;  /* 0x0000001800127213 */ /* 0x000fe20000000000 */
[----:B------:R-:W-:-:S04]  /*1b90*/  IMAD.MOV R2, RZ, RZ, -R2 ;  /* 0x000000ffff027224 */ /* 0x000fc800078e0a02 */
[----:B------:R-:W-:-:S04]  /*1ba0*/  IMAD.HI.U32 R23, R23, R18, RZ ;  /* 0x0000001217177227 */ /* 0x000fc800078e00ff */
[----:B------:R-:W-:-:S04]  /*1bb0*/  IMAD.HI.U32 R22, R22, R18, RZ ;  /* 0x0000001216167227 */ /* 0x000fc800078e00ff */
[----:B------:R-:W-:-:S05]  /*1bc0*/  IMAD R2, R23, R2, R18 ;  /* 0x0000000217027224 */ /* 0x000fca00078e0212 */
[----:B------:R-:W-:Y:S01]  /*1bd0*/  ISETP.GT.U32.AND P2, PT, R17, R2, PT ;  /* 0x000000021100720c */ /* 0x000fe20003f44070 */
[----:B0-----:R-:W-:Y:S01]  /*1be0*/  FADD.FTZ R28, R19, R16 ;  /* 0x00000010131c7221 */ /* 0x001fe20000010000 */
[----:B------:R-:W-:-:S04]  /*1bf0*/  IADD3 R16, PT, PT, -R22, RZ, RZ ;  /* 0x000000ff16107210 */ /* 0x000fc80007ffe1ff */
[----:B------:R-:W0:Y:S01]  /*1c00*/  SHFL.BFLY PT, R19, R28, 0x1, 0x1f ;  /* 0x0c201f001c137f89 */ /* 0x000e2200000e0000 */
[----:B------:R-:W-:-:S06]  /*1c10*/  IMAD R16, R5, R16, R18 ;  /* 0x0000001005107224 */ /* 0x000fcc00078e0212 */
[----:B------:R-:W-:Y:S01]  /*1c20*/  @!P2 IMAD.IADD R2, R2, 0x1, -R17 ;  /* 0x000000010202a824 */ /* 0x000fe200078e0a11 */
[----:B------:R-:W-:Y:S02]  /*1c30*/  @!P2 IADD3 R23, PT, PT, R23, 0x1, RZ ;  /* 0x000000011717a810 */ /* 0x000fe40007ffe0ff */
[----:B------:R-:W-:Y:S02]  /*1c40*/  ISETP.GT.U32.AND P0, PT, R5, R16, PT ;  /* 0x000000100500720c */ /* 0x000fe40003f04070 */
[-C--:B------:R-:W-:Y:S02]  /*1c50*/  ISETP.GE.U32.AND P1, PT, R2, R17.reuse, PT ;  /* 0x000000110200720c */ /* 0x080fe40003f26070 */
[C---:B------:R-:W-:Y:S02]  /*1c60*/  LOP3.LUT R2, R24.reuse, R17, RZ, 0x3c, !PT ;  /* 0x0000001118027212 */ /* 0x040fe400078e3cff */
[----:B------:R-:W-:Y:S02]  /*1c70*/  LOP3.LUT R24, R24, R13, RZ, 0x3c, !PT ;  /* 0x0000000d18187212 */ /* 0x000fe400078e3cff */
[----:B------:R-:W-:-:S02]  /*1c80*/  ISETP.GE.AND P3, PT, R2, RZ, PT ;  /* 0x000000ff0200720c */ /* 0x000fc40003f66270 */
[----:B------:R-:W-:-:S03]  /*1c90*/  ISETP.GE.AND P2, PT, R24, RZ, PT ;  /* 0x000000ff1800720c */ /* 0x000fc60003f46270 */
[----:B------:R-:W-:Y:S01]  /*1ca0*/  @!P0 IMAD.IADD R16, R16, 0x1, -R5 ;  /* 0x0000000110108824 */ /* 0x000fe200078e0a05 */
[----:B------:R-:W-:Y:S01]  /*1cb0*/  @!P0 IADD3 R22, PT, PT, R22, 0x1, RZ ;  /* 0x0000000116168810 */ /* 0x000fe20007ffe0ff */
[----:B------:R-:W-:Y:S01]  /*1cc0*/  @P1 VIADD R23, R23, 0x1 ;  /* 0x0000000117171836 */ /* 0x000fe20000000000 */
[----:B------:R-:W-:Y:S02]  /*1cd0*/  ISETP.NE.AND P0, PT, R13, RZ, PT ;  /* 0x000000ff0d00720c */ /* 0x000fe40003f05270 */
[----:B------:R-:W-:Y:S01]  /*1ce0*/  ISETP.GE.U32.AND P4, PT, R16, R5, PT ;  /* 0x000000051000720c */ /* 0x000fe20003f86070 */
[----:B0-----:R-:W-:Y:S01]  /*1cf0*/  FADD.FTZ R19, R28, R19 ;  /* 0x000000131c137221 */ /* 0x001fe20000010000 */
[----:B------:R-:W-:Y:S01]  /*1d00*/  IMAD.MOV.U32 R5, RZ, RZ, R23 ;  /* 0x000000ffff057224 */ /* 0x000fe200078e0017 */
[----:B------:R-:W-:Y:S01]  /*1d10*/  SHF.R.S32.HI R16, RZ, 0x1f, R6 ;  /* 0x0000001fff107819 */ /* 0x000fe20000011406 */
[----:B------:R-:W-:Y:S02]  /*1d20*/  IMAD.MOV.U32 R23, RZ, RZ, 0x7f800000 ;  /* 0x7f800000ff177424 */ /* 0x000fe400078e00ff */
[----:B------:R-:W-:Y:S01]  /*1d30*/  FSETP.NE.FTZ.AND P1, PT, R19, RZ, PT ;  /* 0x000000ff1300720b */ /* 0x000fe20003f35000 */
[----:B------:R-:W-:Y:S01]  /*1d40*/  @!P3 IMAD.MOV R5, RZ, RZ, -R5 ;  /* 0x000000ffff05b224 */ /* 0x000fe200078e0a05 */
[----:B------:R-:W-:Y:S01]  /*1d50*/  ISETP.NE.AND P3, PT, R7, RZ, PT ;  /* 0x000000ff0700720c */ /* 0x000fe20003f65270 */
[----:B------:R-:W-:Y:S01]  /*1d60*/  IMAD R6, R6, UR9, RZ ;  /* 0x0000000906067c24 */ /* 0x000fe2000f8e02ff */
[----:B------:R-:W-:-:S02]  /*1d70*/  @!P5 LOP3.LUT R5, RZ, R17, RZ, 0x33, !PT ;  /* 0x00000011ff05d212 */ /* 0x000fc400078e33ff */
[----:B------:R-:W-:Y:S01]  /*1d80*/  SEL R17, RZ, 0x1, !P3 ;  /* 0x00000001ff117807 */ /* 0x000fe20005800000 */
[----:B------:R-:W-:Y:S01]  /*1d90*/  @P4 VIADD R22, R22, 0x1 ;  /* 0x0000000116164836 */ /* 0x000fe20000000000 */
[----:B------:R-:W-:Y:S02]  /*1da0*/  SHF.R.S32.HI R7, RZ, 0x1f, R5 ;  /* 0x0000001fff077819 */ /* 0x000fe40000011405 */
[----:B------:R-:W-:Y:S02]  /*1db0*/  LOP3.LUT R17, R16, R17, RZ, 0xfc, !PT ;  /* 0x0000001110117212 */ /* 0x000fe400078efcff */
[----:B------:R-:W-:Y:S01]  /*1dc0*/  @!P2 IADD3 R22, PT, PT, -R22, RZ, RZ ;  /* 0x000000ff1616a210 */ /* 0x000fe20007ffe1ff */
[----:B------:R-:W0:Y:S01]  /*1dd0*/  @P1 MUFU.LG2 R2, R19 ;  /* 0x0000001300021308 */ /* 0x000e220000000c00 */
[----:B------:R-:W-:Y:S02]  /*1de0*/  @!P0 LOP3.LUT R22, RZ, R13, RZ, 0x33, !PT ;  /* 0x0000000dff168212 */ /* 0x000fe400078e33ff */
[----:B------:R-:W-:-:S02]  /*1df0*/  LOP3.LUT P0, RZ, R0, 0x3c7, RZ, 0xc0, !PT ;  /* 0x000003c700ff7812 */ /* 0x000fc4000780c0ff */
[----:B------:R-:W-:Y:S01]  /*1e00*/  ISETP.LT.U32.AND P2, PT, R20, R5, PT ;  /* 0x000000051400720c */ /* 0x000fe20003f41070 */
[----:B------:R-:W-:-:S03]  /*1e10*/  IMAD R16, R22, UR11, RZ ;  /* 0x0000000b16107c24 */ /* 0x000fc6000f8e02ff */
[----:B------:R-:W-:-:S04]  /*1e20*/  ISETP.LT.AND.EX P2, PT, R21, R7, PT, P2 ;  /* 0x000000071500720c */ /* 0x000fc80003f41320 */
[----:B------:R-:W-:Y:S01]  /*1e30*/  SEL R7, R20, R5, P2 ;  /* 0x0000000514077207 */ /* 0x000fe20001000000 */
[----:B------:R-:W-:Y:S02]  /*1e40*/  IMAD R5, R17, R16, RZ ;  /* 0x0000001011057224 */ /* 0x000fe400078e02ff */
        /* <DEDUP_REMOVED lines=52> */
.L_x_149:
[----:B------:R-:W-:Y:S01]  /*2190*/  IMAD.MOV.U32 R21, RZ, RZ, RZ ;  /* 0x000000ffff157224 */ /* 0x000fe200078e00ff */
[----:B------:R-:W-:Y:S02]  /*21a0*/  MOV R20, R30 ;  /* 0x0000001e00147202 */ /* 0x000fe40000000f00 */
[----:B------:R-:W-:Y:S02]  /*21b0*/  MOV R18, 0x21d0 ;  /* 0x000021d000127802 */ /* 0x000fe40000000f00 */
[----:B------:R-:W-:Y:S05]  /*21c0*/  CALL.REL.NOINC `($__internal_4_$__cuda_sm20_div_s64) ;  /* 0x0000001c00b87944 */ /* 0x000fea0003c00000 */
[----:B------:R-:W-:Y:S02]  /*21d0*/  IADD3 R13, PT, PT, -R16, RZ, RZ ;  /* 0x000000ff100d7210 */ /* 0x000fe40007ffe1ff */
[----:B------:R-:W-:-:S03]  /*21e0*/  MOV R31, R17 ;  /* 0x00000011001f7202 */ /* 0x000fc60000000f00 */
[----:B------:R-:W-:Y:S01]  /*21f0*/  IMAD R27, R30, R13, R27 ;  /* 0x0000000d1e1b7224 */ /* 0x000fe200078e021b */
[----:B------:R-:W-:-:S07]  /*2200*/  MOV R30, R16 ;  /* 0x00000010001e7202 */ /* 0x000fce0000000f00 */
.L_x_150:
[----:B------:R-:W-:Y:S01]  /*2210*/  IABS R17, UR15 ;  /* 0x0000000f00117c13 */ /* 0x000fe20008000000 */
[----:B------:R-:W-:Y:S01]  /*2220*/  IMAD R3, R3, R14, RZ ;  /* 0x0000000e03037224 */ /* 0x000fe200078e02ff */
[----:B------:R-:W-:Y:S01]  /*2230*/  IABS R15, R27 ;  /* 0x0000001b000f7213 */ /* 0x000fe20000000000 */
[----:B------:R-:W-:Y:S01]  /*2240*/  BSSY.RECONVERGENT B0, `(.L_x_151) ;  /* 0x0000040000007945 */ /* 0x000fe20003800200 */
[----:B------:R-:W0:Y:S01]  /*2250*/  I2F.U32.RP R20, R17 ;  /* 0x0000001100147306 */ /* 0x000e220000209000 */
[----:B------:R-:W-:Y:S01]  /*2260*/  IABS R13, UR15 ;  /* 0x0000000f000d7c13 */ /* 0x000fe20008000000 */
[----:B------:R-:W-:Y:S01]  /*2270*/  IMAD R3, R11, R4, R3 ;  /* 0x000000040b037224 */ /* 0x000fe200078e0203 */
[----:B------:R-:W-:-:S03]  /*2280*/  LOP3.LUT R4, R27, UR15, RZ, 0x3c, !PT ;  /* 0x0000000f1b047c12 */ /* 0x000fc6000f8e3cff */
[----:B------:R-:W-:Y:S01]  /*2290*/  IMAD.MOV R13, RZ, RZ, -R13 ;  /* 0x000000ffff0d7224 */ /* 0x000fe200078e0a0d */
[----:B------:R-:W-:Y:S01]  /*22a0*/  ISETP.GE.AND P0, PT, R4, RZ, PT ;  /* 0x000000ff0400720c */ /* 0x000fe20003f06270 */
[----:B0-----:R-:W0:Y:S02]  /*22b0*/  MUFU.RCP R18, R20 ;  /* 0x0000001400127308 */ /* 0x001e240000001000 */
[----:B0-----:R-:W-:Y:S02]  /*22c0*/  VIADD R18, R18, 0xffffffe ;  /* 0x0ffffffe12127836 */ /* 0x001fe40000000000 */
[----:B------:R-:W-:-:S04]  /*22d0*/  IMAD.WIDE.U32 R20, R11, R14, RZ ;  /* 0x0000000e0b147225 */ /* 0x000fc800078e00ff */
[----:B------:R-:W0:Y:S01]  /*22e0*/  F2I.FTZ.U32.TRUNC.NTZ R19, R18 ;  /* 0x0000001200137305 */ /* 0x000e22000021f000 */
[----:B------:R-:W-:Y:S02]  /*22f0*/  IMAD.IADD R3, R21, 0x1, R3 ;  /* 0x0000000115037824 */ /* 0x000fe400078e0203 */
[----:B------:R-:W-:-:S04]  /*2300*/  IMAD.WIDE.U32 R34, R20, R32, RZ ;  /* 0x0000002014227225 */ /* 0x000fc800078e00ff */
[----:B------:R-:W-:-:S04]  /*2310*/  IMAD R3, R3, R32, RZ ;  /* 0x0000002003037224 */ /* 0x000fc800078e02ff */
[----:B------:R-:W-:Y:S02]  /*2320*/  IMAD R3, R33, R20, R3 ;  /* 0x0000001421037224 */ /* 0x000fe400078e0203 */
[----:B0-----:R-:W-:Y:S01]  /*2330*/  IMAD.MOV R16, RZ, RZ, -R19 ;  /* 0x000000ffff107224 */ /* 0x001fe200078e0a13 */
[----:B------:R-:W-:-:S03]  /*2340*/  MOV R18, RZ ;  /* 0x000000ff00127202 */ /* 0x000fc60000000f00 */
[----:B------:R-:W-:-:S04]  /*2350*/  IMAD R16, R16, R17, RZ ;  /* 0x0000001110107224 */ /* 0x000fc800078e02ff */
[----:B------:R-:W-:-:S04]  /*2360*/  IMAD.HI.U32 R16, R19, R16, R18 ;  /* 0x0000001013107227 */ /* 0x000fc800078e0012 */
[----:B------:R-:W-:Y:S02]  /*2370*/  IMAD.IADD R19, R35, 0x1, R3 ;  /* 0x0000000123137824 */ /* 0x000fe400078e0203 */
[----:B------:R-:W-:-:S03]  /*2380*/  IMAD.HI.U32 R16, R16, R15, RZ ;  /* 0x0000000f10107227 */ /* 0x000fc600078e00ff */
[----:B------:R-:W-:Y:S01]  /*2390*/  LOP3.LUT R3, R31, R19, RZ, 0xfc, !PT ;  /* 0x000000131f037212 */ /* 0x000fe200078efcff */
[----:B------:R-:W-:-:S05]  /*23a0*/  IMAD R18, R16, R13, R15 ;  /* 0x0000000d10127224 */ /* 0x000fca00078e020f */
[----:B------:R-:W-:-:S13]  /*23b0*/  ISETP.GT.U32.AND P1, PT, R17, R18, PT ;  /* 0x000000121100720c */ /* 0x000fda0003f24070 */
[-C--:B------:R-:W-:Y:S02]  /*23c0*/  @!P1 IADD3 R18, PT, PT, R18, -R17.reuse, RZ ;  /* 0x8000001112129210 */ /* 0x080fe40007ffe0ff */
[----:B------:R-:W-:Y:S02]  /*23d0*/  @!P1 IADD3 R16, PT, PT, R16, 0x1, RZ ;  /* 0x0000000110109810 */ /* 0x000fe40007ffe0ff */
[----:B------:R-:W-:Y:S02]  /*23e0*/  ISETP.GE.U32.AND P2, PT, R18, R17, PT ;  /* 0x000000111200720c */ /* 0x000fe40003f46070 */
[----:B------:R-:W-:-:S11]  /*23f0*/  ISETP.NE.AND P1, PT, RZ, UR15, PT ;  /* 0x0000000fff007c0c */ /* 0x000fd6000bf25270 */
        /* <DEDUP_REMOVED lines=29> */
.L_x_152:
[----:B------:R-:W-:Y:S01]  /*25d0*/  IMAD.MOV.U32 R27, RZ, RZ, R30 ;  /* 0x000000ffff1b7224 */ /* 0x000fe200078e001e */
[----:B------:R-:W-:Y:S01]  /*25e0*/  MOV R21, R31 ;  /* 0x0000001f00157202 */ /* 0x000fe20000000f00 */
[----:B------:R-:W-:Y:S01]  /*25f0*/  IMAD.MOV.U32 R20, RZ, RZ, R34 ;  /* 0x000000ffff147224 */ /* 0x000fe200078e0022 */
[----:B------:R-:W-:Y:S02]  /*2600*/  MOV R18, 0x2620 ;  /* 0x0000262000127802 */ /* 0x000fe40000000f00 */
[----:B------:R-:W-:Y:S05]  /*2610*/  CALL.REL.NOINC `($__internal_4_$__cuda_sm20_div_s64) ;  /* 0x0000001800a47944 */ /* 0x000fea0003c00000 */
[----:B------:R-:W-:-:S05]  /*2620*/  IADD3 R31, PT, PT, -R16, RZ, RZ ;  /* 0x000000ff101f7210 */ /* 0x000fca0007ffe1ff */
[----:B------:R-:W-:Y:S02]  /*2630*/  IMAD R31, R31, R34, R30 ;  /* 0x000000221f1f7224 */ /* 0x000fe400078e021e */
.L_x_153:
[----:B------:R-:W-:Y:S05]  /*2640*/  BSYNC.RECONVERGENT B0 ;  /* 0x0000000000007941 */ /* 0x000fea0003800200 */
.L_x_151:
[-C--:B------:R-:W-:Y:S01]  /*2650*/  IABS R17, R14.reuse ;  /* 0x0000000e00117213 */ /* 0x080fe20000000000 */
[----:B------:R-:W0:Y:S01]  /*2660*/  LDC R19, c[0x0][0x3e0] ;  /* 0x0000f800ff137b82 */ /* 0x000e220000000800 */
[----:B------:R-:W-:Y:S01]  /*2670*/  IABS R13, R9 ;  /* 0x00000009000d7213 */ /* 0x000fe20000000000 */
[----:B------:R-:W-:Y:S01]  /*2680*/  IMAD.MOV.U32 R36, RZ, RZ, RZ ;  /* 0x000000ffff247224 */ /* 0x000fe200078e00ff */
[----:B------:R-:W1:Y:S01]  /*2690*/  I2F.U32.RP R21, R17 ;  /* 0x0000001100157306 */ /* 0x000e620000209000 */
[----:B------:R-:W-:Y:S01]  /*26a0*/  IABS R15, R11 ;  /* 0x0000000b000f7213 */ /* 0x000fe20000000000 */
[----:B------:R-:W2:Y:S01]  /*26b0*/  LDCU UR16, c[0x0][0x430] ;  /* 0x00008600ff1077ac */ /* 0x000ea20008000800 */
[----:B------:R-:W-:Y:S02]  /*26c0*/  IABS R28, R14 ;  /* 0x0000000e001c7213 */ /* 0x000fe40000000000 */
[----:B------:R-:W-:Y:S01]  /*26d0*/  ISETP.NE.AND P5, PT, R14, RZ, PT ;  /* 0x000000ff0e00720c */ /* 0x000fe20003fa5270 */
[----:B------:R-:W3:Y:S02]  /*26e0*/  LDCU UR4, c[0x0][0x434] ;  /* 0x00008680ff0477ac */ /* 0x000ee40008000800 */
[----:B------:R-:W4:Y:S01]  /*26f0*/  I2F.U32.RP R18, R13 ;  /* 0x0000000d00127306 */ /* 0x000f220000209000 */
[----:B------:R-:W-:-:S07]  /*2700*/  IMAD.MOV R28, RZ, RZ, -R28 ;  /* 0x000000ffff1c7224 */ /* 0x000fce00078e0a1c */
[----:B------:R-:W5:Y:S01]  /*2710*/  I2F.U32.RP R22, R15 ;  /* 0x0000000f00167306 */ /* 0x000f620000209000 */
[----:B--2---:R-:W-:Y:S01]  /*2720*/  USEL UR16, UR16, 0x1, UP1 ;  /* 0x0000000110107887 */ /* 0x004fe20008800000 */
[----:B0-----:R-:W-:-:S06]  /*2730*/  ISETP.LT.U32.AND P0, PT, R19, 0x1, PT ;  /* 0x000000011300780c */ /* 0x001fcc0003f01070 */
[----:B-1----:R-:W0:Y:S01]  /*2740*/  MUFU.RCP R20, R21 ;  /* 0x0000001500147308 */ /* 0x002e220000001000 */
[----:B------:R-:W-:Y:S01]  /*2750*/  ISETP.LT.AND.EX P0, PT, R2, RZ, PT, P0 ;  /* 0x000000ff0200720c */ /* 0x000fe20003f01300 */
[----:B------:R-:W-:Y:S02]  /*2760*/  USHF.R.S32.HI UR5, URZ, 0x1f, UR16 ;  /* 0x0000001fff057899 */ /* 0x000fe40008011410 */
[----:B---3--:R-:W-:Y:S01]  /*2770*/  UIMAD UR4, UR16, UR4, URZ ;  /* 0x00000004100472a4 */ /* 0x008fe2000f8e02ff */
[----:B------:R-:W-:-:S03]  /*2780*/  SEL R19, R19, 0x1, P0 ;  /* 0x0000000113137807 */ /* 0x000fc60000000000 */
[----:B----4-:R-:W1:Y:S08]  /*2790*/  MUFU.RCP R18, R18 ;  /* 0x0000001200127308 */ /* 0x010e700000001000 */
[----:B-----5:R-:W2:Y:S01]  /*27a0*/  MUFU.RCP R38, R22 ;  /* 0x0000001600267308 */ /* 0x020ea20000001000 */
[----:B0-----:R-:W-:Y:S01]  /*27b0*/  VIADD R20, R20, 0xffffffe ;  /* 0x0ffffffe14147836 */ /* 0x001fe20000000000 */
[----:B------:R-:W-:-:S06]  /*27c0*/  IABS R21, R19 ;  /* 0x0000001300157213 */ /* 0x000fcc0000000000 */
[----:B------:R-:W0:Y:S01]  /*27d0*/  F2I.FTZ.U32.TRUNC.NTZ R37, R20 ;  /* 0x0000001400257305 */ /* 0x000e22000021f000 */
[----:B-1----:R-:W-:Y:S01]  /*27e0*/  VIADD R34, R18, 0xffffffe ;  /* 0x0ffffffe12227836 */ /* 0x002fe20000000000 */
[----:B------:R-:W-:-:S06]  /*27f0*/  IABS R18, R7 ;  /* 0x0000000700127213 */ /* 0x000fcc0000000000 */
[----:B------:R-:W1:Y:S01]  /*2800*/  F2I.FTZ.U32.TRUNC.NTZ R35, R34 ;  /* 0x0000002200237305 */ /* 0x000e62000021f000 */
[----:B--2---:R-:W-:Y:S01]  /*2810*/  VIADD R38, R38, 0xffffffe ;  /* 0x0ffffffe26267836 */ /* 0x004fe20000000000 */
[----:B0-----:R-:W-:-:S06]  /*2820*/  IADD3 R2, PT, PT, RZ, -R37, RZ ;  /* 0x80000025ff027210 */ /* 0x001fcc0007ffe0ff */
[----:B------:R-:W0:Y:S01]  /*2830*/  I2F.U32.RP R32, R21 ;  /* 0x0000001500207306 */ /* 0x000e220000209000 */
[----:B------:R-:W-:Y:S02]  /*2840*/  IMAD R29, R2, R17, RZ ;  /* 0x00000011021d7224 */ /* 0x000fe400078e02ff */
[----:B-1----:R-:W-:-:S05]  /*2850*/  IMAD.MOV R20, RZ, RZ, -R35 ;  /* 0x000000ffff147224 */ /* 0x002fca00078e0a23 */
[----:B------:R-:W1:Y:S01]  /*2860*/  F2I.FTZ.U32.TRUNC.NTZ R39, R38 ;  /* 0x0000002600277305 */ /* 0x000e62000021f000 */
[----:B------:R-:W-:-:S04]  /*2870*/  IMAD.HI.U32 R29, R37, R29, R36 ;  /* 0x0000001d251d7227 */ /* 0x000fc800078e0024 */
[----:B------:R-:W-:Y:S01]  /*2880*/  IMAD R37, R20, R13, RZ ;  /* 0x0000000d14257224 */ /* 0x000fe200078e02ff */
[----:B------:R-:W-:Y:S01]  /*2890*/  IABS R20, R31 ;  /* 0x0000001f00147213 */ /* 0x000fe20000000000 */
[----:B------:R-:W-:Y:S01]  /*28a0*/  IMAD.MOV.U32 R34, RZ, RZ, RZ ;  /* 0x000000ffff227224 */ /* 0x000fe200078e00ff */
[----:B0-----:R-:W0:Y:S03]  /*28b0*/  MUFU.RCP R32, R32 ;  /* 0x0000002000207308 */ /* 0x001e260000001000 */
[----:B------:R-:W-:Y:S01]  /*28c0*/  IMAD.HI.U32 R37, R35, R37, R34 ;  /* 0x0000002523257227 */ /* 0x000fe200078e0022 */
[----:B------:R-:W-:-:S03]  /*28d0*/  IABS R35, R9 ;  /* 0x0000000900237213 */ /* 0x000fc60000000000 */
[----:B-1----:R-:W-:Y:S01]  /*28e0*/  IMAD.MOV R22, RZ, RZ, -R39 ;  /* 0x000000ffff167224 */ /* 0x002fe200078e0a27 */
[----:B------:R-:W1:Y:S01]  /*28f0*/  I2F.U32.RP R2, R18 ;  /* 0x0000001200027306 */ /* 0x000e620000209000 */
[----:B------:R-:W-:Y:S01]  /*2900*/  IADD3 R35, PT, PT, RZ, -R35, RZ ;  /* 0x80000023ff237210 */ /* 0x000fe20007ffe0ff */
[----:B------:R-:W-:-:S04]  /*2910*/  IMAD.HI.U32 R29, R29, R20, RZ ;  /* 0x000000141d1d7227 */ /* 0x000fc800078e00ff */
[----:B------:R-:W-:Y:S02]  /*2920*/  HFMA2 R38, -RZ, RZ, 0, 0 ;  /* 0x00000000ff267431 */ /* 0x000fe400000001ff */
[----:B------:R-:W-:Y:S01]  /*2930*/  IMAD R27, R22, R15, RZ ;  /* 0x0000000f161b7224 */ /* 0x000fe200078e02ff */
[----:B------:R-:W-:Y:S01]  /*2940*/  IABS R22, R16 ;  /* 0x0000001000167213 */ /* 0x000fe20000000000 */
[----:B------:R-:W-:Y:S01]  /*2950*/  IMAD R28, R29, R28, R20 ;  /* 0x0000001c1d1c7224 */ /* 0x000fe200078e0214 */
[----:B------:R-:W-:Y:S01]  /*2960*/  LOP3.LUT R20, R31, R14, RZ, 0x3c, !PT ;  /* 0x0000000e1f147212 */ /* 0x000fe200078e3cff */
[----:B0-----:R-:W-:Y:S02]  /*2970*/  VIADD R32, R32, 0xffffffe ;  /* 0x0ffffffe20207836 */ /* 0x001fe40000000000 */
[----:B------:R-:W-:Y:S01]  /*2980*/  IMAD.HI.U32 R24, R37, R22, RZ ;  /* 0x0000001625187227 */ /* 0x000fe200078e00ff */
[----:B------:R-:W-:Y:S01]  /*2990*/  ISETP.GT.U32.AND P3, PT, R17, R28, PT ;  /* 0x0000001c1100720c */ /* 0x000fe20003f64070 */
[----:B------:R0:W-:Y:S01]  /*29a0*/  F2I.FTZ.U32.TRUNC.NTZ R33, R32 ;  /* 0x0000002000217305 */ /* 0x0001e2000021f000 */
[----:B------:R-:W-:Y:S01]  /*29b0*/  ISETP.GE.AND P2, PT, R20, RZ, PT ;  /* 0x000000ff1400720c */ /* 0x000fe20003f46270 */
[----:B------:R-:W-:Y:S01]  /*29c0*/  IMAD R22, R24, R35, R22 ;  /* 0x0000002318167224 */ /* 0x000fe200078e0216 */
[----:B------:R-:W-:Y:S01]  /*29d0*/  LOP3.LUT R20, R16, R9, RZ, 0x3c, !PT ;  /* 0x0000000910147212 */ /* 0x000fe200078e3cff */
[----:B------:R-:W-:-:S03]  /*29e0*/  IMAD.HI.U32 R27, R39, R27, R38 ;  /* 0x0000001b271b7227 */ /* 0x000fc600078e0026 */
[----:B------:R-:W-:Y:S01]  /*29f0*/  ISETP.GT.U32.AND P1, PT, R13, R22, PT ;  /* 0x000000160d00720c */ /* 0x000fe20003f24070 */
[----:B-1----:R-:W1:Y:S01]  /*2a00*/  MUFU.RCP R2, R2 ;  /* 0x0000000200027308 */ /* 0x002e620000001000 */
[----:B------:R-:W-:-:S03]  /*2a10*/  ISETP.GE.AND P0, PT, R20, RZ, PT ;  /* 0x000000ff1400720c */ /* 0x000fc60003f06270 */
[----:B------:R-:W-:Y:S01]  /*2a20*/  @!P3 IMAD.IADD R28, R28, 0x1, -R17 ;  /* 0x000000011c1cb824 */ /* 0x000fe200078e0a11 */
[----:B------:R-:W-:Y:S02]  /*2a30*/  @!P3 IADD3 R29, PT, PT, R29, 0x1, RZ ;  /* 0x000000011d1db810 */ /* 0x000fe40007ffe0ff */
[----:B0-----:R-:W-:Y:S02]  /*2a40*/  MOV R32, RZ ;  /* 0x000000ff00207202 */ /* 0x001fe40000000f00 */
[----:B------:R-:W-:-:S03]  /*2a50*/  ISETP.GE.U32.AND P6, PT, R28, R17, PT ;  /* 0x000000111c00720c */ /* 0x000fc60003fc6070 */
[----:B------:R-:W-:Y:S02]  /*2a60*/  @!P1 IMAD.IADD R22, R22, 0x1, -R13 ;  /* 0x0000000116169824 */ /* 0x000fe400078e0a0d */
[----:B------:R-:W-:Y:S01]  /*2a70*/  @!P1 VIADD R24, R24, 0x1 ;  /* 0x0000000118189836 */ /* 0x000fe20000000000 */
[----:B------:R-:W-:Y:S01]  /*2a80*/  ISETP.NE.AND P1, PT, R9, RZ, PT ;  /* 0x000000ff0900720c */ /* 0x000fe20003f25270 */
[----:B-1----:R-:W-:Y:S01]  /*2a90*/  VIADD R34, R2, 0xffffffe ;  /* 0x0ffffffe02227836 */ /* 0x002fe20000000000 */
[----:B------:R-:W-:Y:S02]  /*2aa0*/  IADD3 R2, PT, PT, RZ, -R33, RZ ;  /* 0x80000021ff027210 */ /* 0x000fe40007ffe0ff */
[----:B------:R-:W-:Y:S01]  /*2ab0*/  ISETP.GE.U32.AND P4, PT, R22, R13, PT ;  /* 0x0000000d1600720c */ /* 0x000fe20003f86070 */
[----:B------:R-:W0:Y:S01]  /*2ac0*/  F2I.FTZ.U32.TRUNC.NTZ R35, R34 ;  /* 0x0000002200237305 */ /* 0x000e22000021f000 */
[----:B------:R-:W-:Y:S01]  /*2ad0*/  IABS R13, R4 ;  /* 0x00000004000d7213 */ /* 0x000fe20000000000 */
[----:B------:R-:W-:Y:S01]  /*2ae0*/  IMAD R17, R2, R21, RZ ;  /* 0x0000001502117224 */ /* 0x000fe200078e02ff */
[----:B------:R-:W-:Y:S01]  /*2af0*/  IABS R2, R19 ;  /* 0x0000001300027213 */ /* 0x000fe20000000000 */
[----:B------:R-:W-:Y:S01]  /*2b00*/  @P6 VIADD R29, R29, 0x1 ;  /* 0x000000011d1d6836 */ /* 0x000fe20000000000 */
[----:B------:R-:W-:Y:S01]  /*2b10*/  IABS R22, R11 ;  /* 0x0000000b00167213 */ /* 0x000fe20000000000 */
[----:B------:R-:W-:-:S04]  /*2b20*/  IMAD.HI.U32 R17, R33, R17, R32 ;  /* 0x0000001121117227 */ /* 0x000fc800078e0020 */
[----:B------:R-:W-:Y:S02]  /*2b30*/  IMAD.MOV R2, RZ, RZ, -R2 ;  /* 0x000000ffff027224 */ /* 0x000fe400078e0a02 */
[----:B------:R-:W-:Y:S01]  /*2b40*/  IMAD.HI.U32 R17, R17, R13, RZ ;  /* 0x0000000d11117227 */ /* 0x000fe200078e00ff */
[----:B------:R-:W-:-:S03]  /*2b50*/  @P4 IADD3 R24, PT, PT, R24, 0x1, RZ ;  /* 0x0000000118184810 */ /* 0x000fc60007ffe0ff */
[----:B0-----:R-:W-:Y:S01]  /*2b60*/  IMAD.MOV R20, RZ, RZ, -R35 ;  /* 0x000000ffff147224 */ /* 0x001fe200078e0a23 */
[----:B------:R-:W-:Y:S01]  /*2b70*/  @!P0 IADD3 R24, PT, PT, -R24, RZ, RZ ;  /* 0x000000ff18188210 */ /* 0x000fe20007ffe1ff */
[----:B------:R-:W-:Y:S01]  /*2b80*/  IMAD R2, R17, R2, R13 ;  /* 0x0000000211027224 */ /* 0x000fe200078e020d */
[----:B------:R-:W-:Y:S01]  /*2b90*/  @!P1 LOP3.LUT R24, RZ, R9, RZ, 0x33, !PT ;  /* 0x00000009ff189212 */ /* 0x000fe200078e33ff */
[----:B------:R-:W-:Y:S02]  /*2ba0*/  IMAD R13, R20, R18, RZ ;  /* 0x00000012140d7224 */ /* 0x000fe400078e02ff */
[----:B------:R-:W-:Y:S01]  /*2bb0*/  IMAD.MOV.U32 R34, RZ, RZ, RZ ;  /* 0x000000ffff227224 */ /* 0x000fe200078e00ff */
[----:B------:R-:W-:Y:S01]  /*2bc0*/  ISETP.GT.U32.AND P4, PT, R21, R2, PT ;  /* 0x000000021500720c */ /* 0x000fe20003f84070 */
[----:B------:R-:W-:Y:S01]  /*2bd0*/  @!P2 IMAD.MOV R29, RZ, RZ, -R29 ;  /* 0x000000ffff1da224 */ /* 0x000fe200078e0a1d */
[----:B------:R-:W-:Y:S01]  /*2be0*/  @!P5 LOP3.LUT R29, RZ, R14, RZ, 0x33, !PT ;  /* 0x0000000eff1dd212 */ /* 0x000fe200078e33ff */
[----:B------:R-:W-:Y:S01]  /*2bf0*/  IMAD.HI.U32 R34, R35, R13, R34 ;  /* 0x0000000d23227227 */ /* 0x000fe200078e0022 */
[----:B------:R-:W-:-:S02]  /*2c00*/  IABS R13, R7 ;  /* 0x00000007000d7213 */ /* 0x000fc40000000000 */
[----:B------:R-:W-:Y:S01]  /*2c10*/  IABS R20, R24 ;  /* 0x0000001800147213 */ /* 0x000fe20000000000 */
[----:B------:R-:W-:Y:S01]  /*2c20*/  IMAD.MOV R22, RZ, RZ, -R22 ;  /* 0x000000ffff167224 */ /* 0x000fe200078e0a16 */
[----:B------:R-:W-:Y:S01]  /*2c30*/  IABS R28, R29 ;  /* 0x0000001d001c7213 */ /* 0x000fe20000000000 */
[----:B------:R-:W-:Y:S02]  /*2c40*/  IMAD.MOV R13, RZ, RZ, -R13 ;  /* 0x000000ffff0d7224 */ /* 0x000fe400078e0a0d */
[----:B------:R-:W-:Y:S02]  /*2c50*/  IMAD.HI.U32 R34, R34, R20, RZ ;  /* 0x0000001422227227 */ /* 0x000fe400078e00ff */
[-C--:B------:R-:W-:Y:S02]  /*2c60*/  @!P4 IADD3 R2, PT, PT, R2, -R21.reuse, RZ ;  /* 0x800000150202c210 */ /* 0x080fe40007ffe0ff */
[----:B------:R-:W-:Y:S02]  /*2c70*/  IMAD.HI.U32 R27, R27, R28, RZ ;  /* 0x0000001c1b1b7227 */ /* 0x000fe400078e00ff */
[----:B------:R-:W-:-:S02]  /*2c80*/  ISETP.GE.U32.AND P2, PT, R2, R21, PT ;  /* 0x000000150200720c */ /* 0x000fc40003f46070 */
[----:B------:R-:W-:Y:S01]  /*2c90*/  IMAD R13, R34, R13, R20 ;  /* 0x0000000d220d7224 */ /* 0x000fe200078e0214 */
[----:B------:R-:W-:Y:S01]  /*2ca0*/  LOP3.LUT R2, R4, R19, RZ, 0x3c, !PT ;  /* 0x0000001304027212 */ /* 0x000fe200078e3cff */
        /* <DEDUP_REMOVED lines=8> */
[----:B------:R-:W-:Y:S01]  /*2d30*/  @P2 IADD3 R17, PT, PT, R17, 0x1, RZ ;  /* 0x0000000111112810 */ /* 0x000fe20007ffe0ff */
[----:B------:R-:W-:Y:S01]  /*2d40*/  IMAD R2, R14, R2, R31 ;  /* 0x000000020e027224 */ /* 0x000fe200078e021f */
[----:B------:R-:W-:Y:S02]  /*2d50*/  LOP3.LUT R14, R24, R7, RZ, 0x3c, !PT ;  /* 0x00000007180e7212 */ /* 0x000fe400078e3cff */
[----:B------:R-:W-:Y:S01]  /*2d60*/  ISETP.GE.AND P2, PT, R20, RZ, PT ;  /* 0x000000ff1400720c */ /* 0x000fe20003f46270 */
[----:B------:R-:W-:Y:S02]  /*2d70*/  @!P1 IMAD.IADD R13, R13, 0x1, -R18 ;  /* 0x000000010d0d9824 */ /* 0x000fe400078e0a12 */
[----:B------:R-:W-:Y:S02]  /*2d80*/  @!P3 IMAD.IADD R22, R22, 0x1, -R15 ;  /* 0x000000011616b824 */ /* 0x000fe400078e0a0f */
[----:B------:R-:W-:Y:S01]  /*2d90*/  @!P0 IADD3 R17, PT, PT, -R17, RZ, RZ ;  /* 0x000000ff11118210 */ /* 0x000fe20007ffe1ff */
[----:B------:R-:W-:Y:S01]  /*2da0*/  @!P3 VIADD R27, R27, 0x1 ;  /* 0x000000011b1bb836 */ /* 0x000fe20000000000 */
[----:B------:R-:W-:Y:S01]  /*2db0*/  ISETP.GE.U32.AND P5, PT, R13, R18, PT ;  /* 0x000000120d00720c */ /* 0x000fe20003fa6070 */
[----:B------:R-:W-:Y:S01]  /*2dc0*/  @!P1 VIADD R34, R34, 0x1 ;  /* 0x0000000122229836 */ /* 0x000fe20000000000 */
[----:B------:R-:W-:-:S02]  /*2dd0*/  ISETP.GE.U32.AND P6, PT, R22, R15, PT ;  /* 0x0000000f1600720c */ /* 0x000fc40003fc6070 */
[----:B------:R-:W-:Y:S02]  /*2de0*/  ISETP.GE.AND P0, PT, R14, RZ, PT ;  /* 0x000000ff0e00720c */ /* 0x000fe40003f06270 */
[----:B------:R-:W-:Y:S02]  /*2df0*/  @!P4 LOP3.LUT R17, RZ, R19, RZ, 0x33, !PT ;  /* 0x00000013ff11c212 */ /* 0x000fe400078e33ff */
[----:B------:R-:W-:Y:S02]  /*2e00*/  ISETP.NE.AND P3, PT, R7, RZ, PT ;  /* 0x000000ff0700720c */ /* 0x000fe40003f65270 */
[----:B------:R-:W-:Y:S01]  /*2e10*/  ISETP.NE.AND P4, PT, R11, RZ, PT ;  /* 0x000000ff0b00720c */ /* 0x000fe20003f85270 */
[C---:B------:R-:W-:Y:S01]  /*2e20*/  IMAD.WIDE R14, R17.reuse, UR11, RZ ;  /* 0x0000000b110e7c25 */ /* 0x040fe2000f8e02ff */
[----:B------:R-:W-:Y:S02]  /*2e30*/  IADD3 R17, PT, PT, -R17, RZ, RZ ;  /* 0x000000ff11117210 */ /* 0x000fe40007ffe1ff */
[----:B------:R-:W-:Y:S01]  /*2e40*/  IADD3 R13, PT, PT, -R24, RZ, RZ ;  /* 0x000000ff180d7210 */ /* 0x000fe20007ffe1ff */
[----:B------:R-:W-:-:S02]  /*2e50*/  @P5 VIADD R34, R34, 0x1 ;  /* 0x0000000122225836 */ /* 0x000fc40000000000 */
[----:B------:R-:W-:Y:S02]  /*2e60*/  @P6 VIADD R27, R27, 0x1 ;  /* 0x000000011b1b6836 */ /* 0x000fe40000000000 */
[----:B------:R-:W-:Y:S02]  /*2e70*/  @!P0 IMAD.MOV R34, RZ, RZ, -R34 ;  /* 0x000000ffff228224 */ /* 0x000fe400078e0a22 */
[C---:B------:R-:W-:Y:S01]  /*2e80*/  IMAD.WIDE.U32 R14, R3.reuse, UR16, R14 ;  /* 0x00000010030e7c25 */ /* 0x040fe2000f8e000e */
[----:B------:R-:W-:Y:S01]  /*2e90*/  @!P3 LOP3.LUT R34, RZ, R7, RZ, 0x33, !PT ;  /* 0x00000007ff22b212 */ /* 0x000fe200078e33ff */
[----:B------:R-:W-:Y:S02]  /*2ea0*/  UIMAD UR16, UR10, UR16, URZ ;  /* 0x000000100a1072a4 */ /* 0x000fe4000f8e02ff */
[----:B------:R-:W-:Y:S01]  /*2eb0*/  @!P2 IMAD.MOV R27, RZ, RZ, -R27 ;  /* 0x000000ffff1ba224 */ /* 0x000fe200078e0a1b */
[----:B------:R-:W-:Y:S01]  /*2ec0*/  @!P4 LOP3.LUT R27, RZ, R11, RZ, 0x33, !PT ;  /* 0x0000000bff1bc212 */ /* 0x000fe200078e33ff */
[----:B------:R-:W-:-:S02]  /*2ed0*/  IMAD R15, R3, UR5, R15 ;  /* 0x00000005030f7c24 */ /* 0x000fc4000f8e020f */
[----:B------:R-:W-:Y:S01]  /*2ee0*/  IMAD R17, R19, R17, R4 ;  /* 0x0000001113117224 */ /* 0x000fe200078e0204 */
[----:B------:R-:W-:Y:S01]  /*2ef0*/  IADD3 R4, PT, PT, -R27, RZ, RZ ;  /* 0x000000ff1b047210 */ /* 0x000fe20007ffe1ff */
[----:B------:R-:W-:Y:S02]  /*2f00*/  IMAD.MOV R3, RZ, RZ, -R34 ;  /* 0x000000ffff037224 */ /* 0x000fe400078e0a22 */
[----:B------:R-:W-:Y:S02]  /*2f10*/  IMAD R13, R9, R13, R16 ;  /* 0x0000000d090d7224 */ /* 0x000fe400078e0210 */
[----:B------:R-:W-:-:S04]  /*2f20*/  IMAD.WIDE R14, R17, UR9, R14 ;  /* 0x00000009110e7c25 */ /* 0x000fc8000f8e020e */
[----:B------:R-:W-:Y:S01]  /*2f30*/  IMAD.WIDE R16, R2, UR4, RZ ;  /* 0x0000000402107c25 */ /* 0x000fe2000f8e02ff */
[----:B------:R-:W0:Y:S03]  /*2f40*/  LDCU.64 UR4, c[0x0][0x420] ;  /* 0x00008400ff0477ac */ /* 0x000e260008000a00 */
[----:B------:R-:W-:-:S04]  /*2f50*/  IMAD.WIDE R18, R27, R10, RZ ;  /* 0x0000000a1b127225 */ /* 0x000fc800078e02ff */
[----:B------:R-:W-:Y:S01]  /*2f60*/  IMAD R3, R7, R3, R24 ;  /* 0x0000000307037224 */ /* 0x000fe200078e0218 */
[----:B------:R-:W-:Y:S01]  /*2f70*/  IADD3 R2, P1, P0, R18, R14, R16 ;  /* 0x0000000e12027210 */ /* 0x000fe2000783e010 */
[----:B------:R-:W-:Y:S02]  /*2f80*/  IMAD R4, R11, R4, R29 ;  /* 0x000000040b047224 */ /* 0x000fe400078e021d */
[----:B------:R-:W-:Y:S01]  /*2f90*/  IMAD R7, R12, UR9, RZ ;  /* 0x000000090c077c24 */ /* 0x000fe2000f8e02ff */
[----:B------:R-:W-:Y:S01]  /*2fa0*/  IADD3.X R15, PT, PT, R19, R15, R17, P1, P0 ;  /* 0x0000000f130f7210 */ /* 0x000fe20000fe0411 */
        /* <DEDUP_REMOVED lines=12> */
.L_x_148:
[----:B------:R-:W0:Y:S01]  /*3070*/  LDC.64 R2, c[0x0][0x420] ;  /* 0x00010800ff027b82 */ /* 0x000e220000000a00 */
[----:B------:R-:W-:-:S05]  /*3080*/  IADD3 R27, PT, PT, R27, UR6, RZ ;  /* 0x000000061b1b7c10 */ /* 0x000fca000fffe0ff */
[----:B0-----:R-:W-:-:S05]  /*3090*/  IMAD.WIDE.U32 R2, R27, 0x4, R2 ;  /* 0x000000041b027825 */ /* 0x001fca00078e0002 */
[----:B------:R1:W-:Y:S02]  /*30a0*/  STG.E desc[UR12][R2.64], R23 ;  /* 0x0000001702007986 */ /* 0x0003e4000c10190c */
.L_x_147:
[----:B------:R-:W-:Y:S05]  /*30b0*/  BSYNC.RECONVERGENT B1 ;  /* 0x0000000000017941 */ /* 0x000fea0003800200 */
.L_x_146:
[----:B------:R-:W2:Y:S01]  /*30c0*/  LDCU UR8, c[0x0][0x534] ;  /* 0x0000a680ff0877ac */ /* 0x000ea20008000800 */
[----:B------:R-:W-:Y:S01]  /*30d0*/  IMAD.SHL.U32 R29, R0, 0x4, RZ ;  /* 0x00000004001d7824 */ /* 0x000fe200078e00ff */
[----:B------:R-:W-:Y:S02]  /*30e0*/  SHF.R.U32.HI R30, RZ, 0x4, R0 ;  /* 0x00000004ff1e7819 */ /* 0x000fe40000011600 */
[----:B01----:R-:W-:Y:S01]  /*30f0*/  CS2R R2, SRZ ;  /* 0x0000000000027805 */ /* 0x003fe2000001ff00 */
[----:B------:R-:W0:Y:S01]  /*3100*/  LDCU UR9, c[0x0][0x44c] ;  /* 0x00008980ff0977ac */ /* 0x000e220008000800 */
[----:B------:R-:W-:Y:S02]  /*3110*/  CS2R R4, SRZ ;  /* 0x0000000000047805 */ /* 0x000fe4000001ff00 */
[----:B------:R-:W-:Y:S02]  /*3120*/  LOP3.LUT R29, R29, 0x3c, RZ, 0xc0, !PT ;  /* 0x0000003c1d1d7812 */ /* 0x000fe400078ec0ff */
[----:B------:R-:W-:-:S02]  /*3130*/  CS2R R6, SRZ ;  /* 0x0000000000067805 */ /* 0x000fc4000001ff00 */
[----:B------:R-:W-:Y:S01]  /*3140*/  CS2R R10, SRZ ;  /* 0x00000000000a7805 */ /* 0x000fe2000001ff00 */
[----:B------:R-:W-:Y:S01]  /*3150*/  IMAD.MOV.U32 R13, RZ, RZ, RZ ;  /* 0x000000ffff0d7224 */ /* 0x000fe200078e00ff */
[C---:B------:R-:W-:Y:S01]  /*3160*/  LOP3.LUT R28, R29.reuse, 0x40, RZ, 0xfc, !PT ;  /* 0x000000401d1c7812 */ /* 0x040fe200078efcff */
[----:B------:R-:W-:Y:S01]  /*3170*/  IMAD R32, R30, 0xc0, R29 ;  /* 0x000000c01e207824 */ /* 0x000fe200078e021d */
[----:B------:R-:W-:Y:S02]  /*3180*/  LOP3.LUT R15, R29, 0x80, RZ, 0xfc, !PT ;  /* 0x000000801d0f7812 */ /* 0x000fe400078efcff */
[----:B--2---:R-:W-:Y:S01]  /*3190*/  ISETP.GE.AND P0, PT, R25, UR8, PT ;  /* 0x0000000819007c0c */ /* 0x004fe2000bf06270 */
[----:B------:R-:W-:-:S03]  /*31a0*/  UISETP.GE.AND UP0, UPT, UR8, 0x1, UPT ;  /* 0x000000010800788c */ /* 0x000fc6000bf06270 */
[----:B------:R-:W-:Y:S01]  /*31b0*/  ISETP.GT.U32.OR P0, PT, R0, 0x3f, P0 ;  /* 0x0000003f0000780c */ /* 0x000fe20000704470 */
[----:B0-----:R-:W-:Y:S01]  /*31c0*/  UIMAD UR4, UR6, UR9, URZ ;  /* 0x00000009060472a4 */ /* 0x001fe2000f8e02ff */
[----:B------:R-:W-:-:S05]  /*31d0*/  IMAD.MOV.U32 R0, RZ, RZ, RZ ;  /* 0x000000ffff007224 */ /* 0x000fca00078e00ff */
[----:B------:R-:W-:-:S06]  /*31e0*/  IMAD.U32 R12, RZ, RZ, UR4 ;  /* 0x00000004ff0c7e24 */ /* 0x000fcc000f8e00ff */
[----:B------:R-:W-:-:S04]  /*31f0*/  @!P0 FADD.FTZ R9, -R23, R26 ;  /* 0x0000001a17098221 */ /* 0x000fc80000010100 */
[----:B------:R-:W-:-:S06]  /*3200*/  @!P0 FMUL.FTZ R9, R9, 1.4426950216293334961 ;  /* 0x3fb8aa3b09098820 */ /* 0x000fcc0000410000 */
[----:B------:R-:W0:Y:S02]  /*3210*/  @!P0 MUFU.EX2 R9, R9 ;  /* 0x0000000900098308 */ /* 0x000e240000000800 */
[----:B0-----:R0:W-:Y:S01]  /*3220*/  @!P0 STS [R8], R9 ;  /* 0x0000000908008388 */ /* 0x0011e20000000800 */
[----:B------:R-:W-:Y:S01]  /*3230*/  BAR.SYNC.DEFER_BLOCKING 0x0 ;  /* 0x0000000000007b1d */ /* 0x000fe20000010000 */
[----:B------:R-:W-:-:S04]  /*3240*/  IADD3 R32, P0, PT, R32, UR4, RZ ;  /* 0x0000000420207c10 */ /* 0x000fc8000ff1e0ff */
[----:B------:R-:W-:Y:S02]  /*3250*/  LEA.HI.X.SX32 R17, R12, RZ, 0x1, P0 ;  /* 0x000000ff0c117211 */ /* 0x000fe400000f0eff */
[----:B0-----:R-:W-:Y:S01]  /*3260*/  CS2R R8, SRZ ;  /* 0x0000000000087805 */ /* 0x001fe2000001ff00 */
[----:B------:R-:W-:Y:S06]  /*3270*/  BRA.U !UP0, `(.L_x_154) ;  /* 0x0000000908207547 */ /* 0x000fec000b800000 */
[----:B------:R-:W0:Y:S01]  /*3280*/  LDCU.64 UR4, c[0x0][0x3f8] ;  /* 0x00007f00ff0477ac */ /* 0x000e220008000a00 */
[----:B------:R-:W-:Y:S01]  /*3290*/  SHF.L.U64.HI R17, R32, 0x2, R17 ;  /* 0x0000000220117819 */ /* 0x000fe20000010211 */
[----:B------:R-:W-:Y:S01]  /*32a0*/  IMAD.MOV.U32 R31, RZ, RZ, RZ ;  /* 0x000000ffff1f7224 */ /* 0x000fe200078e00ff */
[----:B------:R-:W-:Y:S01]  /*32b0*/  LEA R14, R30, UR14, 0x2 ;  /* 0x0000000e1e0e7c11 */ /* 0x000fe2000f8e10ff */
[----:B------:R-:W-:Y:S01]  /*32c0*/  UISETP.NE.AND UP0, UPT, UR8, 0x1, UPT ;  /* 0x000000010800788c */ /* 0x000fe2000bf05270 */
[----:B------:R-:W-:Y:S01]  /*32d0*/  IMAD.MOV.U32 R0, RZ, RZ, RZ ;  /* 0x000000ffff007224 */ /* 0x000fe200078e00ff */
[----:B------:R-:W-:Y:S02]  /*32e0*/  CS2R R26, SRZ ;  /* 0x00000000001a7805 */ /* 0x000fe4000001ff00 */
[----:B------:R-:W-:Y:S02]  /*32f0*/  CS2R R24, SRZ ;  /* 0x0000000000187805 */ /* 0x000fe4000001ff00 */
[----:B------:R-:W-:-:S02]  /*3300*/  CS2R R22, SRZ ;  /* 0x0000000000167805 */ /* 0x000fc4000001ff00 */
[----:B------:R-:W-:Y:S02]  /*3310*/  CS2R R20, SRZ ;  /* 0x0000000000147805 */ /* 0x000fe4000001ff00 */
[----:B------:R-:W-:Y:S02]  /*3320*/  CS2R R18, SRZ ;  /* 0x0000000000127805 */ /* 0x000fe4000001ff00 */
[----:B0-----:R-:W-:Y:S01]  /*3330*/  LEA R32, P0, R32, UR4, 0x2 ;  /* 0x0000000420207c11 */ /* 0x001fe2000f8010ff */
[----:B------:R-:W-:-:S03]  /*3340*/  UIADD3 UR4, UPT, UPT, UR7, -UR6, URZ ;  /* 0x8000000607047290 */ /* 0x000fc6000fffe0ff */
[----:B------:R-:W-:Y:S02]  /*3350*/  IADD3.X R33, PT, PT, R17, UR5, RZ, P0, !PT ;  /* 0x0000000511217c10 */ /* 0x000fe400087fe4ff */
[----:B------:R-:W-:Y:S01]  /*3360*/  CS2R R16, SRZ ;  /* 0x0000000000107805 */ /* 0x000fe2000001ff00 */
        /* <DEDUP_REMOVED lines=15> */
.L_x_160:
        /* <DEDUP_REMOVED lines=14> */
.L_x_157:
[----:B0-----:R-:W-:Y:S05]  /*3540*/  BSYNC.RECONVERGENT B0 ;  /* 0x0000000000007941 */ /* 0x001fea0003800200 */
.L_x_156:
        /* <DEDUP_REMOVED lines=30> */
.L_x_159:
[----:B------:R-:W-:Y:S05]  /*3730*/  BSYNC.RECONVERGENT B0 ;  /* 0x0000000000007941 */ /* 0x000fea0003800200 */
.L_x_158:
        /* <DEDUP_REMOVED lines=21> */
.L_x_155:
        /* <DEDUP_REMOVED lines=20> */
.L_x_162:
[----:B------:R-:W-:Y:S05]  /*39d0*/  BSYNC.RECONVERGENT B0 ;  /* 0x0000000000007941 */ /* 0x000fea0003800200 */
.L_x_161:
        /* <DEDUP_REMOVED lines=18> */
.L_x_154:
        /* <DEDUP_REMOVED lines=55> */
[----:B--2---:R-:W-:-:S04]  /*3e70*/  IMAD R12, R12, UR4, RZ ;  /* 0x000000040c0c7c24 */ /* 0x004fc8000f8e02ff */
[----:B------:R-:W-:-:S08]  /*3e80*/  IMAD R12, R19, UR5, R12 ;  /* 0x00000005130c7c24 */ /* 0x000fd0000f8e020c */
[----:B------:R-:W-:Y:S02]  /*3e90*/  @!P0 IMAD.IADD R23, R23, 0x1, -R16 ;  /* 0x0000000117178824 */ /* 0x000fe400078e0a10 */
[----:B------:R-:W-:Y:S01]  /*3ea0*/  @!P0 VIADD R14, R14, 0x1 ;  /* 0x000000010e0e8836 */ /* 0x000fe20000000000 */
[----:B------:R-:W-:Y:S02]  /*3eb0*/  ISETP.NE.AND P0, PT, R17, RZ, PT ;  /* 0x000000ff1100720c */ /* 0x000fe40003f05270 */
[----:B------:R-:W-:Y:S01]  /*3ec0*/  ISETP.GE.U32.AND P2, PT, R23, R16, PT ;  /* 0x000000101700720c */ /* 0x000fe20003f46070 */
[----:B------:R-:W-:Y:S01]  /*3ed0*/  IMAD.WIDE.U32 R22, R19, UR4, RZ ;  /* 0x0000000413167c25 */ /* 0x000fe2000f8e00ff */
[----:B------:R-:W1:Y:S03]  /*3ee0*/  LDCU.64 UR4, c[0x0][0x3f0] ;  /* 0x00007e00ff0477ac */ /* 0x000e660008000a00 */
[----:B------:R-:W-:-:S08]  /*3ef0*/  IMAD.IADD R23, R23, 0x1, R12 ;  /* 0x0000000117177824 */ /* 0x000fd000078e020c */
[----:B------:R-:W-:-:S05]  /*3f00*/  @P2 VIADD R14, R14, 0x1 ;  /* 0x000000010e0e2836 */ /* 0x000fca0000000000 */
        /* <DEDUP_REMOVED lines=26> */
        .weak           $__internal_4_$__cuda_sm20_div_s64
        .type           $__internal_4_$__cuda_sm20_div_s64,@function
        .size           $__internal_4_$__cuda_sm20_div_s64,(.L_x_6865 - $__internal_4_$__cuda_sm20_div_s64)
$__internal_4_$__cuda_sm20_div_s64:
        /* <DEDUP_REMOVED lines=34> */
[----:B------:R-:W-:-:S04]  /*42d0*/  IMAD.HI.U32 R13, P3, R17, R22, R36 ;  /* 0x00000016110d7227 */ /* 0x000fc80007860024 */
[CC--:B------:R-:W-:Y:S02]  /*42e0*/  IMAD R22, R17.reuse, R16.reuse, RZ ;  /* 0x0000001011167224 */ /* 0x0c0fe400078e02ff */
[----:B------:R-:W-:-:S03]  /*42f0*/  IMAD.HI.U32 R16, R17, R16, RZ ;  /* 0x0000001011107227 */ /* 0x000fc600078e00ff */
[----:B------:R-:W-:Y:S01]  /*4300*/  IADD3 R22, P2, PT, R22, R13, RZ ;  /* 0x0000000d16167210 */ /* 0x000fe20007f5e0ff */
[----:B------:R-:W-:Y:S01]  /*4310*/  IMAD.X R16, R16, 0x1, R17, P4 ;  /* 0x0000000110107824 */ /* 0x000fe200020e0611 */
[----:B------:R-:W-:Y:S01]  /*4320*/  SEL R13, R24, R21, !P1 ;  /* 0x00000015180d7207 */ /* 0x000fe20004800000 */
[----:B------:R-:W-:Y:S02]  /*4330*/  IMAD.MOV.U32 R37, RZ, RZ, RZ ;  /* 0x000000ffff257224 */ /* 0x000fe400078e00ff */
[----:B------:R-:W-:Y:S01]  /*4340*/  IMAD.HI.U32 R36, R22, R15, RZ ;  /* 0x0000000f16247227 */ /* 0x000fe200078e00ff */
[----:B------:R-:W-:-:S03]  /*4350*/  IADD3.X R16, PT, PT, RZ, RZ, R16, P2, P3 ;  /* 0x000000ffff107210 */ /* 0x000fc600017e6410 */
        /* <DEDUP_REMOVED lines=11> */
[----:B------:R-:W-:-:S05]  /*4410*/  IMAD R16, R22, R28, R17 ;  /* 0x0000001c16107224 */ /* 0x000fca00078e0211 */
[----:B------:R-:W-:Y:S02]  /*4420*/  IADD3.X R13, PT, PT, ~R16, R13, RZ, P0, !PT ;  /* 0x0000000d100d7210 */ /* 0x000fe400007fe5ff */
[----:B------:R-:W-:Y:S02]  /*4430*/  IADD3 R16, P1, PT, R15, -R28, RZ ;  /* 0x8000001c0f107210 */ /* 0x000fe40007f3e0ff */
[C---:B------:R-:W-:Y:S02]  /*4440*/  ISETP.GE.U32.AND.EX P2, PT, R13.reuse, R29, PT, P2 ;  /* 0x0000001d0d00720c */ /* 0x040fe40003f46120 */
[----:B------:R-:W-:Y:S02]  /*4450*/  IADD3 R17, P0, PT, R24, 0x1, RZ ;  /* 0x0000000118117810 */ /* 0x000fe40007f1e0ff */
[----:B------:R-:W-:Y:S01]  /*4460*/  SEL R15, R16, R15, P2 ;  /* 0x0000000f100f7207 */ /* 0x000fe20001000000 */
[----:B------:R-:W-:Y:S01]  /*4470*/  IMAD.X R16, R13, 0x1, ~R29, P1 ;  /* 0x000000010d107824 */ /* 0x000fe200008e0e1d */
[----:B------:R-:W-:Y:S01]  /*4480*/  SEL R24, R17, R24, P2 ;  /* 0x0000001811187207 */ /* 0x000fe20001000000 */
[----:B------:R-:W-:Y:S01]  /*4490*/  IMAD.X R17, RZ, RZ, R22, P0 ;  /* 0x000000ffff117224 */ /* 0x000fe200000e0616 */
[----:B------:R-:W-:Y:S01]  /*44a0*/  ISETP.GE.U32.AND P0, PT, R15, R28, PT ;  /* 0x0000001c0f00720c */ /* 0x000fe20003f06070 */
[----:B------:R-:W-:Y:S01]  /*44b0*/  IMAD.MOV.U32 R28, RZ, RZ, R18 ;  /* 0x000000ffff1c7224 */ /* 0x000fe200078e0012 */
[----:B------:R-:W-:-:S02]  /*44c0*/  SEL R13, R16, R13, P2 ;  /* 0x0000000d100d7207 */ /* 0x000fc40001000000 */
[----:B------:R-:W-:Y:S02]  /*44d0*/  SEL R17, R17, R22, P2 ;  /* 0x0000001611117207 */ /* 0x000fe40001000000 */
[----:B------:R-:W-:Y:S02]  /*44e0*/  IADD3 R15, P1, PT, R24, 0x1, RZ ;  /* 0x00000001180f7810 */ /* 0x000fe40007f3e0ff */
[----:B------:R-:W-:Y:S01]  /*44f0*/  ISETP.GE.U32.AND.EX P0, PT, R13, R29, PT, P0 ;  /* 0x0000001d0d00720c */ /* 0x000fe20003f06100 */
[----:B------:R-:W-:Y:S01]  /*4500*/  IMAD.MOV.U32 R29, RZ, RZ, 0x0 ;  /* 0x00000000ff1d7424 */ /* 0x000fe200078e00ff */
[----:B------:R-:W-:Y:S01]  /*4510*/  LOP3.LUT R13, R19, R21, RZ, 0x3c, !PT ;  /* 0x00000015130d7212 */ /* 0x000fe200078e3cff */
[----:B------:R-:W-:Y:S01]  /*4520*/  IMAD.X R16, RZ, RZ, R17, P1 ;  /* 0x000000ffff107224 */ /* 0x000fe200008e0611 */
[----:B------:R-:W-:Y:S02]  /*4530*/  SEL R15, R15, R24, P0 ;  /* 0x000000180f0f7207 */ /* 0x000fe40000000000 */
[----:B------:R-:W-:-:S02]  /*4540*/  ISETP.GE.AND P2, PT, R13, RZ, PT ;  /* 0x000000ff0d00720c */ /* 0x000fc40003f46270 */
[----:B------:R-:W-:Y:S02]  /*4550*/  SEL R17, R16, R17, P0 ;  /* 0x0000001110117207 */ /* 0x000fe40000000000 */
[----:B------:R-:W-:Y:S02]  /*4560*/  IADD3 R16, P1, PT, RZ, -R15, RZ ;  /* 0x8000000fff107210 */ /* 0x000fe40007f3e0ff */
[----:B------:R-:W-:Y:S02]  /*4570*/  ISETP.NE.U32.AND P0, PT, R20, RZ, PT ;  /* 0x000000ff1400720c */ /* 0x000fe40003f05070 */
[----:B------:R-:W-:Y:S02]  /*4580*/  IADD3.X R22, PT, PT, RZ, ~R17, RZ, P1, !PT ;  /* 0x80000011ff167210 */ /* 0x000fe40000ffe4ff */
[----:B------:R-:W-:Y:S02]  /*4590*/  ISETP.NE.AND.EX P0, PT, R19, RZ, PT, P0 ;  /* 0x000000ff1300720c */ /* 0x000fe40003f05300 */
[----:B------:R-:W-:-:S02]  /*45a0*/  SEL R16, R16, R15, !P2 ;  /* 0x0000000f10107207 */ /* 0x000fc40005000000 */
[----:B------:R-:W-:Y:S02]  /*45b0*/  SEL R22, R22, R17, !P2 ;  /* 0x0000001116167207 */ /* 0x000fe40005000000 */
[----:B------:R-:W-:Y:S02]  /*45c0*/  SEL R16, R16, 0xffffffff, P0 ;  /* 0xffffffff10107807 */ /* 0x000fe40000000000 */
[----:B------:R-:W-:Y:S01]  /*45d0*/  SEL R17, R22, 0xffffffff, P0 ;  /* 0xffffffff16117807 */ /* 0x000fe20000000000 */
[----:B------:R-:W-:Y:S06]  /*45e0*/  RET.REL.NODEC R28 `(_ZN5flash32flash_fwd_splitkv_combine_kernelI23Flash_fwd_kernel_traitsILi192ELi64ELi64ELi4ELb0ELb0EN7cutlass6half_tE19Flash_kernel_traitsILi192ELi64ELi64ELi4ES3_EELi8ELi3ELb0EEEvNS_16Flash_fwd_paramsE) ;  /* 0xffffffb81c847950 */ /* 0x000fec0003c3ffff */
.L_x_163:
        /* <DEDUP_REMOVED lines=9> */
.L_x_6865:


//--------------------- .text._ZN5flash32flash_fwd_splitkv_combine_kernelI23Flash_fwd_kernel_traitsILi192ELi64ELi64ELi4ELb0ELb0EN7cutlass6half_tE19Flash_kernel_traitsILi192ELi64ELi64ELi4ES3_EELi8ELi2ELb0EEEvNS_16Flash_fwd_paramsE --------------------------
	.section	.text._ZN5flash32flash_fwd_splitkv_combine_kernelI23Flash_fwd_kernel_traitsILi192ELi64ELi64ELi4ELb0ELb0EN7cutlass6half_tE19Flash_kernel_traitsILi192ELi64ELi64ELi4ES3_EELi8ELi2ELb0EEEvNS_16Flash_fwd_paramsE,"ax",@progbits
	.align	128
        .global         _ZN5flash32flash_fwd_splitkv_combine_kernelI23Flash_fwd_kernel_traitsILi192ELi64ELi64ELi4ELb0ELb0EN7cutlass6half_tE19Flash_kernel_traitsILi192ELi64ELi64ELi4ES3_EELi8ELi2ELb0EEEvNS_16Flash_fwd_paramsE
        .type           _ZN5flash32flash_fwd_splitkv_combine_kernelI23Flash_fwd_kernel_traitsILi192ELi64ELi64ELi4ELb0ELb0EN7cutlass6half_tE19Flash_kernel_traitsILi192ELi64ELi64ELi4ES3_EELi8ELi2ELb0EEEvNS_16Flash_fwd_paramsE,@function
        .size           _ZN5flash32flash_fwd_splitkv_combine_kernelI23Flash_fwd_kernel_traitsILi192ELi64ELi64ELi4ELb0ELb0EN7cutlass6half_tE19Flash_kernel_traitsILi192ELi64ELi64ELi4ES3_EELi8ELi2ELb0EEEvNS_16Flash_fwd_paramsE,(.L_x_6866 - _ZN5flash32flash_fwd_splitkv_combine_kernelI23Flash_fwd_kernel_traitsILi192ELi64ELi64ELi4ELb0ELb0EN7cutlass6half_tE19Flash_kernel_traitsILi192ELi64ELi64ELi4ES3_EELi8ELi2ELb0EEEvNS_16Flash_fwd_paramsE)
        .other          _ZN5flash32flash_fwd_splitkv_combine_kernelI23Flash_fwd_kernel_traitsILi192ELi64ELi64ELi4ELb0ELb0EN7cutlass6half_tE19Flash_kernel_traitsILi192ELi64ELi64ELi4ES3_EELi8ELi2ELb0EEEvNS_16Flash_fwd_paramsE,@"STO_CUDA_ENTRY STV_DEFAULT"
_ZN5flash32flash_fwd_splitkv_combine_kernelI23Flash_fwd_kernel_traitsILi192ELi64ELi64ELi4ELb0ELb0EN7cutlass6half_tE19Flash_kernel_traitsILi192ELi64ELi64ELi4ES3_EELi8ELi2ELb0EEEvNS_16Flash_fwd_paramsE:
.text._ZN5flash32flash_fwd_splitkv_combine_kernelI23Flash_fwd_kernel_traitsILi192ELi64ELi64ELi4ELb0ELb0EN7cutlass6half_tE19Flash_kernel_traitsILi192ELi64ELi64ELi4ES3_EELi8ELi2ELb0EEEvNS_16Flash_fwd_paramsE:
[----:B------:R-:W-:Y:S01]  /*0000*/  LDC R1, c[0x0][0x37c] ;  /* 0x0000df00ff017b82 */ /* 0x000fe20000000800 */
[----:B------:R-:W0:Y:S07]  /*0010*/  LDCU UR10, c[0x0][0x3e0] ;  /* 0x00007c00ff0a77ac */ /* 0x000e2e0008000800 */
[----:B------:R-:W1:Y:S01]  /*0020*/  S2UR UR6, SR_CTAID.X ;  /* 0x00000000000679c3 */ /* 0x000e620000002500 */
[----:B------:R-:W2:Y:S01]  /*0030*/  S2R R0, SR_TID.X ;  /* 0x0000000000007919 */ /* 0x000ea20000002100 */
        /* <DEDUP_REMOVED lines=10> */
[----:B--2---:R-:W-:Y:S05]  /*00e0*/  BRA.U UP0, `(.L_x_164) ;  /* 0x0000000100607547 */ /* 0x004fea000b800000 */
        /* <DEDUP_REMOVED lines=24> */
.L_x_164:
[----:B------:R-:W-:Y:S01]  /*0270*/  IMAD.U32 R27, RZ, RZ, UR7 ;  /* 0x00000007ff1b7e24 */ /* 0x000fe2000f8e00ff */
[----:B------:R-:W-:Y:S01]  /*0280*/  MOV R20, UR15 ;  /* 0x0000000f00147c02 */ /* 0x000fe20008000f00 */
[----:B------:R-:W-:Y:S01]  /*0290*/  IMAD.U32 R21, RZ, RZ, UR14 ;  /* 0x0000000eff157e24 */ /* 0x000fe2000f8e00ff */
[----:B------:R-:W-:Y:S02]  /*02a0*/  MOV R19, UR8 ;  /* 0x0000000800137c02 */ /* 0x000fe40008000f00 */
[----:B------:R-:W-:Y:S02]  /*02b0*/  MOV R18, 0x2d0 ;  /* 0x000002d000127802 */ /* 0x000fe40000000f00 */
[----:B------:R-:W-:Y:S05]  /*02c0*/  CALL.REL.NOINC `($__internal_5_$__cuda_sm20_div_s64) ;  /* 0x0000003c006c7944 */ /* 0x000fea0003c00000 */
.L_x_165:
        /* <DEDUP_REMOVED lines=30> */
.L_x_167:
[----:B------:R-:W-:Y:S01]  /*04b0*/  IMAD.MOV.U32 R27, RZ, RZ, R16 ;  /* 0x000000ffff1b7224 */ /* 0x000fe200078e0010 */
[----:B------:R-:W-:Y:S02]  /*04c0*/  MOV R21, R17 ;  /* 0x0000001100157202 */ /* 0x000fe40000000f00 */
[----:B------:R-:W-:Y:S02]  /*04d0*/  MOV R18, 0x4f0 ;  /* 0x000004f000127802 */ /* 0x000fe40000000f00 */
[----:B------:R-:W-:Y:S05]  /*04e0*/  CALL.REL.NOINC `($__internal_5_$__cuda_sm20_div_s64) ;  /* 0x0000003800e47944 */ /* 0x000fea0003c00000 */
[----:B------:R-:W-:Y:S02]  /*04f0*/  MOV R30, R16 ;  /* 0x00000010001e7202 */ /* 0x000fe40000000f00 */
[----:B------:R-:W-:Y:S02]  /*0500*/  MOV R31, R17 ;  /* 0x00000011001f7202 */ /* 0x000fe40000000f00 */
.L_x_168:
[----:B------:R-:W-:Y:S05]  /*0510*/  BSYNC.RECONVERGENT B0 ;  /* 0x0000000000007941 */ /* 0x000fea0003800200 */
.L_x_166:
        /* <DEDUP_REMOVED lines=12> */
[----:B------:R-:W-:-:S06]  /*05e0*/  IMAD.HI.U32 R8, R9, R5, R8 ;  /* 0x0000000509087227 */ /* 0x000fcc00078e0008 */
[----:B------:R-:W-:-:S04]  /*05f0*/  IMAD.HI.U32 R5, R8, R3, RZ ;  /* 0x0000000308057227 */ /* 0x000fc800078e00ff */
[----:B------:R-:W-:-:S04]  /*0600*/  IMAD.MOV R6, RZ, RZ, -R5 ;  /* 0x000000ffff067224 */ /* 0x000fc800078e0a05 */
[----:B------:R-:W-:Y:S01]  /*0610*/  IMAD R6, R7, R6, R3 ;  /* 0x0000000607067224 */ /* 0x000fe200078e0203 */
[----:B------:R-:W-:-:S04]  /*0620*/  LOP3.LUT R3, R2, R7, RZ, 0x3c, !PT ;  /* 0x0000000702037212 */ /* 0x000fc800078e3cff */
[----:B------:R-:W-:Y:S02]  /*0630*/  ISETP.GT.U32.AND P1, PT, R7, R6, PT ;  /* 0x000000060700720c */ /* 0x000fe40003f24070 */
[----:B------:R-:W-:-:S11]  /*0640*/  ISETP.GE.AND P0, PT, R3, RZ, PT ;  /* 0x000000ff0300720c */ /* 0x000fd60003f06270 */
[----:B------:R-:W-:Y:S02]  /*0650*/  @!P1 IMAD.IADD R6, R6, 0x1, -R7 ;  /* 0x0000000106069824 */ /* 0x000fe400078e0a07 */
[----:B------:R-:W-:Y:S01]  /*0660*/  @!P1 VIADD R5, R5, 0x1 ;  /* 0x0000000105059836 */ /* 0x000fe20000000000 */
[----:B------:R-:W-:Y:S02]  /*0670*/  ISETP.NE.AND P1, PT, R4, RZ, PT ;  /* 0x000000ff0400720c */ /* 0x000fe40003f25270 */
[----:B------:R-:W-:-:S13]  /*0680*/  ISETP.GE.U32.AND P2, PT, R6, R7, PT ;  /* 0x000000070600720c */ /* 0x000fda0003f46070 */
[----:B------:R-:W-:-:S04]  /*0690*/  @P2 VIADD R5, R5, 0x1 ;  /* 0x0000000105052836 */ /* 0x000fc80000000000 */
        /* <DEDUP_REMOVED lines=30> */
.L_x_170:
[----:B------:R-:W-:Y:S01]  /*0880*/  IMAD.MOV.U32 R27, RZ, RZ, R20 ;  /* 0x000000ffff1b7224 */ /* 0x000fe200078e0014 */
[----:B------:R-:W-:Y:S01]  /*0890*/  MOV R20, R14 ;  /* 0x0000000e00147202 */ /* 0x000fe20000000f00 */
[----:B------:R-:W-:Y:S01]  /*08a0*/  IMAD.MOV.U32 R21, RZ, RZ, R19 ;  /* 0x000000ffff157224 */ /* 0x000fe200078e0013 */
[----:B------:R-:W-:Y:S02]  /*08b0*/  MOV R19, R4 ;  /* 0x0000000400137202 */ /* 0x000fe40000000f00 */
[----:B------:R-:W-:Y:S02]  /*08c0*/  MOV R18, 0x8e0 ;  /* 0x000008e000127802 */ /* 0x000fe40000000f00 */
[----:B------:R-:W-:Y:S05]  /*08d0*/  CALL.REL.NOINC `($__internal_5_$__cuda_sm20_div_s64) ;  /* 0x0000003400e87944 */ /* 0x000fea0003c00000 */
.L_x_171:
[----:B------:R-:W-:Y:S05]  /*08e0*/  BSYNC.RECONVERGENT B0 ;  /* 0x0000000000007941 */ /* 0x000fea0003800200 */
.L_x_169:
        /* <DEDUP_REMOVED lines=25> */
[----:B------:R-:W-:-:S13]  /*0a80*/  ISETP.GE.U32.AND P0, PT, R3, R6, PT ;  /* 0x000000060300720c */ /* 0x000fda0003f06070 */
[----:B------:R-:W-:-:S04]  /*0a90*/  @P0 VIADD R5, R5, 0x1 ;  /* 0x0000000105050836 */ /* 0x000fc80000000000 */
[----:B------:R-:W-:Y:S02]  /*0aa0*/  IMAD.MOV.U32 R6, RZ, RZ, R5 ;  /* 0x000000ffff067224 */ /* 0x000fe400078e0005 */
[----:B------:R-:W0:Y:S02]  /*0ab0*/  LDC R5, c[0x0][0x3e0] ;  /* 0x0000f800ff057b82 */ /* 0x000e240000000800 */
[----:B------:R-:W-:Y:S01]  /*0ac0*/  @!P2 IMAD.MOV R6, RZ, RZ, -R6 ;  /* 0x000000ffff06a224 */ /* 0x000fe200078e0a06 */
[----:B------:R-:W-:-:S05]  /*0ad0*/  @!P1 LOP3.LUT R6, RZ, UR11, RZ, 0x33, !PT ;  /* 0x0000000bff069c12 */ /* 0x000fca000f8e33ff */
[----:B------:R-:W-:Y:S01]  /*0ae0*/  IMAD R12, R6, UR4, RZ ;  /* 0x00000004060c7c24 */ /* 0x000fe2000f8e02ff */
[----:B------:R-:W1:Y:S04]  /*0af0*/  LDCU.U8 UR4, c[0x0][0x549] ;  /* 0x0000a920ff0477ac */ /* 0x000e680008000000 */
[-C--:B------:R-:W-:Y:S02]  /*0b00*/  IABS R9, R12.reuse ;  /* 0x0000000c00097213 */ /* 0x080fe40000000000 */
[----:B------:R-:W-:Y:S02]  /*0b10*/  IABS R18, R12 ;  /* 0x0000000c00127213 */ /* 0x000fe40000000000 */
[----:B------:R-:W2:Y:S03]  /*0b20*/  I2F.RP R8, R9 ;  /* 0x0000000900087306 */ /* 0x000ea60000209400 */
[----:B------:R-:W-:Y:S01]  /*0b30*/  IMAD.MOV R18, RZ, RZ, -R18 ;  /* 0x000000ffff127224 */ /* 0x000fe200078e0a12 */
[----:B0-----:R-:W-:-:S02]  /*0b40*/  IABS R7, R5 ;  /* 0x0000000500077213 */ /* 0x001fc40000000000 */
[----:B------:R-:W-:Y:S01]  /*0b50*/  ISETP.NE.AND P4, PT, R5, RZ, PT ;  /* 0x000000ff0500720c */ /* 0x000fe20003f85270 */
[----:B-1----:R-:W-:Y:S01]  /*0b60*/  UISETP.NE.AND UP1, UPT, UR4, URZ, UPT ;  /* 0x000000ff0400728c */ /* 0x002fe2000bf25270 */
[----:B------:R-:W0:Y:S03]  /*0b70*/  I2F.RP R3, R7 ;  /* 0x0000000700037306 */ /* 0x000e260000209400 */
[----:B------:R-:W-:-:S05]  /*0b80*/  USEL UR11, UR11, 0x1, !UP1 ;  /* 0x000000010b0b7887 */ /* 0x000fca000c800000 */
[----:B--2---:R-:W1:Y:S08]  /*0b90*/  MUFU.RCP R2, R8 ;  /* 0x0000000800027308 */ /* 0x004e700000001000 */
[----:B0-----:R-:W0:Y:S01]  /*0ba0*/  MUFU.RCP R20, R3 ;  /* 0x0000000300147308 */ /* 0x001e220000001000 */
[----:B-1----:R-:W-:Y:S01]  /*0bb0*/  IADD3 R22, PT, PT, R2, 0xffffffe, RZ ;  /* 0x0ffffffe02167810 */ /* 0x002fe20007ffe0ff */
[----:B------:R-:W-:-:S06]  /*0bc0*/  VIADD R2, R5, 0xffffffff ;  /* 0xffffffff05027836 */ /* 0x000fcc0000000000 */
[----:B------:R1:W2:Y:S01]  /*0bd0*/  F2I.FTZ.U32.TRUNC.NTZ R23, R22 ;  /* 0x0000001600177305 */ /* 0x0002a2000021f000 */
[----:B------:R-:W-:Y:S02]  /*0be0*/  IMAD.IADD R8, R2, 0x1, R9 ;  /* 0x0000000102087824 */ /* 0x000fe400078e0209 */
[----:B0-----:R-:W-:-:S03]  /*0bf0*/  VIADD R20, R20, 0xffffffe ;  /* 0x0ffffffe14147836 */ /* 0x001fc60000000000 */
[----:B------:R-:W-:Y:S02]  /*0c00*/  LOP3.LUT R15, R8, R9, RZ, 0x3c, !PT ;  /* 0x00000009080f7212 */ /* 0x000fe400078e3cff */
[----:B------:R-:W0:Y:S02]  /*0c10*/  F2I.FTZ.U32.TRUNC.NTZ R21, R20 ;  /* 0x0000001400157305 */ /* 0x000e24000021f000 */
[----:B------:R-:W-:Y:S01]  /*0c20*/  ISETP.GE.AND P0, PT, R15, RZ, PT ;  /* 0x000000ff0f00720c */ /* 0x000fe20003f06270 */
[----:B-1----:R-:W-:Y:S02]  /*0c30*/  HFMA2 R22, -RZ, RZ, 0, 0 ;  /* 0x00000000ff167431 */ /* 0x002fe400000001ff */
[----:B--2---:R-:W-:-:S04]  /*0c40*/  IMAD.MOV R10, RZ, RZ, -R23 ;  /* 0x000000ffff0a7224 */ /* 0x004fc800078e0a17 */
[----:B------:R-:W-:Y:S01]  /*0c50*/  IMAD R11, R10, R9, RZ ;  /* 0x000000090a0b7224 */ /* 0x000fe200078e02ff */
[----:B------:R-:W-:Y:S01]  /*0c60*/  IABS R10, R8 ;  /* 0x00000008000a7213 */ /* 0x000fe20000000000 */
[----:B0-----:R-:W-:Y:S01]  /*0c70*/  IMAD.MOV R3, RZ, RZ, -R21 ;  /* 0x000000ffff037224 */ /* 0x001fe200078e0a15 */
[----:B------:R-:W-:Y:S01]  /*0c80*/  LOP3.LUT R8, R8, R5, RZ, 0x3c, !PT ;  /* 0x0000000508087212 */ /* 0x000fe200078e3cff */
[----:B------:R-:W-:-:S04]  /*0c90*/  IMAD.HI.U32 R11, R23, R11, R22 ;  /* 0x0000000b170b7227 */ /* 0x000fc800078e0016 */
[----:B------:R-:W-:Y:S02]  /*0ca0*/  IMAD R3, R3, R7, RZ ;  /* 0x0000000703037224 */ /* 0x000fe400078e02ff */
[----:B------:R-:W-:-:S04]  /*0cb0*/  IMAD.HI.U32 R11, R11, R10, RZ ;  /* 0x0000000a0b0b7227 */ /* 0x000fc800078e00ff */
[----:B------:R-:W-:Y:S02]  /*0cc0*/  IMAD R18, R11, R18, R10 ;  /* 0x000000120b127224 */ /* 0x000fe400078e020a */
[----:B------:R-:W-:-:S03]  /*0cd0*/  IMAD.MOV.U32 R20, RZ, RZ, RZ ;  /* 0x000000ffff147224 */ /* 0x000fc600078e00ff */
[----:B------:R-:W-:Y:S01]  /*0ce0*/  ISETP.GT.U32.AND P1, PT, R9, R18, PT ;  /* 0x000000120900720c */ /* 0x000fe20003f24070 */
[----:B------:R-:W-:-:S06]  /*0cf0*/  IMAD.HI.U32 R3, R21, R3, R20 ;  /* 0x0000000315037227 */ /* 0x000fcc00078e0014 */
[----:B------:R-:W-:-:S05]  /*0d00*/  IMAD.HI.U32 R13, R3, R10, RZ ;  /* 0x0000000a030d7227 */ /* 0x000fca00078e00ff */
[----:B------:R-:W-:Y:S01]  /*0d10*/  IADD3 R3, PT, PT, -R13, RZ, RZ ;  /* 0x000000ff0d037210 */ /* 0x000fe20007ffe1ff */
[----:B------:R-:W-:Y:S02]  /*0d20*/  @!P1 IMAD.IADD R18, R18, 0x1, -R9 ;  /* 0x0000000112129824 */ /* 0x000fe400078e0a09 */
[----:B------:R-:W-:Y:S01]  /*0d30*/  @!P1 VIADD R11, R11, 0x1 ;  /* 0x000000010b0b9836 */ /* 0x000fe20000000000 */
[----:B------:R-:W-:Y:S01]  /*0d40*/  ISETP.NE.AND P1, PT, R12, RZ, PT ;  /* 0x000000ff0c00720c */ /* 0x000fe20003f25270 */
[----:B------:R-:W-:Y:S01]  /*0d50*/  IMAD R10, R7, R3, R10 ;  /* 0x00000003070a7224 */ /* 0x000fe200078e020a */
[----:B------:R-:W-:-:S04]  /*0d60*/  ISETP.GE.U32.AND P2, PT, R18, R9, PT ;  /* 0x000000091200720c */ /* 0x000fc80003f46070 */
[----:B------:R-:W-:-:S09]  /*0d70*/  ISETP.GT.U32.AND P3, PT, R7, R10, PT ;  /* 0x0000000a0700720c */ /* 0x000fd20003f64070 */
[----:B------:R-:W-:Y:S01]  /*0d80*/  @P2 VIADD R11, R11, 0x1 ;  /* 0x000000010b0b2836 */ /* 0x000fe20000000000 */
[----:B------:R-:W-:-:S03]  /*0d90*/  ISETP.GE.AND P2, PT, R8, RZ, PT ;  /* 0x000000ff0800720c */ /* 0x000fc60003f46270 */
[----:B------:R-:W-:Y:S01]  /*0da0*/  @!P0 IMAD.MOV R11, RZ, RZ, -R11 ;  /* 0x000000ffff0b8224 */ /* 0x000fe200078e0a0b */
[----:B------:R-:W-:Y:S01]  /*0db0*/  @!P1 LOP3.LUT R11, RZ, R9, RZ, 0x33, !PT ;  /* 0x00000009ff0b9212 */ /* 0x000fe200078e33ff */
[----:B------:R-:W-:Y:S01]  /*0dc0*/  @!P3 IMAD.IADD R10, R10, 0x1, -R7 ;  /* 0x000000010a0ab824 */ /* 0x000fe200078e0a07 */
[----:B------:R-:W-:Y:S02]  /*0dd0*/  @!P3 IADD3 R13, PT, PT, R13, 0x1, RZ ;  /* 0x000000010d0db810 */ /* 0x000fe40007ffe0ff */
[----:B------:R-:W-:Y:S02]  /*0de0*/  ISETP.LT.U32.AND P0, PT, R16, R11, PT ;  /* 0x0000000b1000720c */ /* 0x000fe40003f01070 */
[----:B------:R-:W-:Y:S02]  /*0df0*/  SHF.R.S32.HI R3, RZ, 0x1f, R11 ;  /* 0x0000001fff037819 */ /* 0x000fe4000001140b */
[----:B------:R-:W-:Y:S02]  /*0e00*/  ISETP.GE.U32.AND P1, PT, R10, R7, PT ;  /* 0x000000070a00720c */ /* 0x000fe40003f26070 */
[----:B------:R-:W-:-:S02]  /*0e10*/  ISETP.LT.AND.EX P0, PT, R17, R3, PT, P0 ;  /* 0x000000031100720c */ /* 0x000fc40003f01300 */
[----:B------:R-:W-:Y:S02]  /*0e20*/  ISETP.NE.AND P3, PT, R6, RZ, PT ;  /* 0x000000ff0600720c */ /* 0x000fe40003f65270 */
[C---:B------:R-:W-:Y:S02]  /*0e30*/  SEL R3, R17.reuse, R3, P0 ;  /* 0x0000000311037207 */ /* 0x040fe40000000000 */
[----:B------:R-:W-:Y:S02]  /*0e40*/  SEL R10, RZ, 0x1, !P3 ;  /* 0x00000001ff0a7807 */ /* 0x000fe40005800000 */
[----:B------:R-:W-:Y:S02]  /*0e50*/  LOP3.LUT R7, R17, R3, RZ, 0xfc, !PT ;  /* 0x0000000311077212 */ /* 0x000fe400078efcff */
[----:B------:R-:W-:Y:S01]  /*0e60*/  SEL R11, R16, R11, P0 ;  /* 0x0000000b100b7207 */ /* 0x000fe20000000000 */
[----:B------:R-:W-:Y:S01]  /*0e70*/  @P1 VIADD R13, R13, 0x1 ;  /* 0x000000010d0d1836 */ /* 0x000fe20000000000 */
[----:B------:R-:W-:-:S02]  /*0e80*/  ISETP.NE.U32.AND P1, PT, R7, RZ, PT ;  /* 0x000000ff0700720c */ /* 0x000fc40003f25070 */
[----:B------:R-:W-:Y:S01]  /*0e90*/  SHF.R.S32.HI R7, RZ, 0x1f, R12 ;  /* 0x0000001fff077819 */ /* 0x000fe2000001140c */
[----:B------:R-:W-:-:S03]  /*0ea0*/  IMAD.MOV.U32 R6, RZ, RZ, R13 ;  /* 0x000000ffff067224 */ /* 0x000fc600078e000d */
[----:B------:R-:W-:Y:S01]  /*0eb0*/  LOP3.LUT R10, R7, R10, RZ, 0xfc, !PT ;  /* 0x0000000a070a7212 */ /* 0x000fe200078efcff */
[----:B------:R-:W-:Y:S01]  /*0ec0*/  @!P2 IMAD.MOV R6, RZ, RZ, -R6 ;  /* 0x000000ffff06a224 */ /* 0x000fe200078e0a06 */
[----:B------:R-:W-:-:S05]  /*0ed0*/  @!P4 LOP3.LUT R6, RZ, R5, RZ, 0x33, !PT ;  /* 0x00000005ff06c212 */ /* 0x000fca00078e33ff */
        /* <DEDUP_REMOVED lines=21> */
.L_x_173:
[----:B------:R-:W-:Y:S01]  /*1030*/  IMAD.MOV.U32 R27, RZ, RZ, R16 ;  /* 0x000000ffff1b7224 */ /* 0x000fe200078e0010 */
[----:B------:R-:W-:Y:S01]  /*1040*/  MOV R20, R11 ;  /* 0x0000000b00147202 */ /* 0x000fe20000000f00 */
[----:B------:R-:W-:Y:S01]  /*1050*/  IMAD.MOV.U32 R21, RZ, RZ, R17 ;  /* 0x000000ffff157224 */ /* 0x000fe200078e0011 */
[----:B------:R-:W-:Y:S02]  /*1060*/  MOV R19, R3 ;  /* 0x0000000300137202 */ /* 0x000fe40000000f00 */
[----:B------:R-:W-:Y:S02]  /*1070*/  MOV R18, 0x1090 ;  /* 0x0000109000127802 */ /* 0x000fe40000000f00 */
[----:B------:R-:W-:Y:S05]  /*1080*/  CALL.REL.NOINC `($__internal_5_$__cuda_sm20_div_s64) ;  /* 0x0000002c00fc7944 */ /* 0x000fea0003c00000 */
[----:B------:R-:W-:Y:S02]  /*1090*/  MOV R32, R16 ;  /* 0x0000001000207202 */ /* 0x000fe40000000f00 */
[----:B------:R-:W-:Y:S02]  /*10a0*/  MOV R33, R17 ;  /* 0x0000001100217202 */ /* 0x000fe40000000f00 */
.L_x_174:
[----:B------:R-:W-:Y:S05]  /*10b0*/  BSYNC.RECONVERGENT B0 ;  /* 0x0000000000007941 */ /* 0x000fea0003800200 */
.L_x_172:
        /* <DEDUP_REMOVED lines=33> */
[----:B------:R-:W-:Y:S01]  /*12d0*/  ISETP.NE.U32.AND P1, PT, R7, RZ, PT ;  /* 0x000000ff0700720c */ /* 0x000fe20003f25070 */
[----:B------:R-:W-:-:S04]  /*12e0*/  IMAD R7, R6, UR11, RZ ;  /* 0x0000000b06077c24 */ /* 0x000fc8000f8e02ff */
[----:B------:R-:W-:-:S08]  /*12f0*/  IMAD R10, R10, R7, RZ ;  /* 0x000000070a0a7224 */ /* 0x000fd000078e02ff */
        /* <DEDUP_REMOVED lines=21> */
.L_x_176:
[----:B------:R-:W-:Y:S01]  /*1450*/  IMAD.MOV.U32 R27, RZ, RZ, R30 ;  /* 0x000000ffff1b7224 */ /* 0x000fe200078e001e */
[----:B------:R-:W-:Y:S01]  /*1460*/  MOV R21, R31 ;  /* 0x0000001f00157202 */ /* 0x000fe20000000f00 */
[----:B------:R-:W-:Y:S01]  /*1470*/  IMAD.MOV.U32 R20, RZ, RZ, R9 ;  /* 0x000000ffff147224 */ /* 0x000fe200078e0009 */
[----:B------:R-:W-:Y:S02]  /*1480*/  MOV R18, 0x14a0 ;  /* 0x000014a000127802 */ /* 0x000fe40000000f00 */
[----:B------:R-:W-:Y:S05]  /*1490*/  CALL.REL.NOINC `($__internal_5_$__cuda_sm20_div_s64) ;  /* 0x0000002800f87944 */ /* 0x000fea0003c00000 */
[----:B------:R-:W-:Y:S02]  /*14a0*/  MOV R20, R16 ;  /* 0x0000001000147202 */ /* 0x000fe40000000f00 */
[----:B------:R-:W-:Y:S02]  /*14b0*/  MOV R21, R17 ;  /* 0x0000001100157202 */ /* 0x000fe40000000f00 */
.L_x_177:
[----:B------:R-:W-:Y:S05]  /*14c0*/  BSYNC.RECONVERGENT B0 ;  /* 0x0000000000007941 */ /* 0x000fea0003800200 */
.L_x_175:
[----:B------:R-:W0:Y:S01]  /*14d0*/  LDCU UR5, c[0x0][0x434] ;  /* 0x00008680ff0577ac */ /* 0x000e220008000800 */
[----:B------:R-:W-:Y:S01]  /*14e0*/  BSSY.RECONVERGENT B0, `(.L_x_178) ;  /* 0x0000035000007945 */ /* 0x000fe20003800200 */
[----:B------:R-:W-:Y:S01]  /*14f0*/  MOV R19, 0xff800000 ;  /* 0xff80000000137802 */ /* 0x000fe20000000f00 */
        /* <DEDUP_REMOVED lines=10> */
[----:B------:R-:W0:Y:S02]  /*15a0*/  F2I.FTZ.U32.TRUNC.NTZ R17, R16 ;  /* 0x0000001000117305 */ /* 0x000e24000021f000 */
[----:B0-----:R-:W-:Y:S01]  /*15b0*/  IADD3 R6, PT, PT, RZ, -R17, RZ ;  /* 0x80000011ff067210 */ /* 0x001fe20007ffe0ff */
[----:B------:R-:W-:-:S04]  /*15c0*/  IMAD.MOV.U32 R16, RZ, RZ, RZ ;  /* 0x000000ffff107224 */ /* 0x000fc800078e00ff */
[----:B------:R-:W-:Y:S01]  /*15d0*/  IMAD R7, R6, R8, RZ ;  /* 0x0000000806077224 */ /* 0x000fe200078e02ff */
[----:B------:R-:W-:Y:S02]  /*15e0*/  IABS R6, R5 ;  /* 0x0000000500067213 */ /* 0x000fe40000000000 */
[----:B------:R-:W-:Y:S01]  /*15f0*/  LOP3.LUT R5, R5, UR5, RZ, 0x3c, !PT ;  /* 0x0000000505057c12 */ /* 0x000fe2000f8e3cff */
[----:B------:R-:W-:-:S03]  /*1600*/  IMAD.HI.U32 R7, R17, R7, R16 ;  /* 0x0000000711077227 */ /* 0x000fc600078e0010 */
[----:B------:R-:W-:Y:S02]  /*1610*/  ISETP.GE.AND P1, PT, R5, RZ, PT ;  /* 0x000000ff0500720c */ /* 0x000fe40003f26270 */
[----:B------:R-:W-:Y:S01]  /*1620*/  SHF.R.U32.HI R5, RZ, 0x3, R0 ;  /* 0x00000003ff057819 */ /* 0x000fe20000011600 */
        /* <DEDUP_REMOVED lines=8> */
[----:B------:R-:W-:-:S05]  /*16b0*/  @P2 VIADD R13, R13, 0x1 ;  /* 0x000000010d0d2836 */ /* 0x000fca0000000000 */
[----:B------:R-:W-:Y:S02]  /*16c0*/  MOV R7, R13 ;  /* 0x0000000d00077202 */ /* 0x000fe40000000f00 */
        /* <DEDUP_REMOVED lines=20> */
[----:B------:R-:W-:-:S06]  /*1810*/  LEA.HI.X R19, R16, UR5, R8, 0x2, P0 ;  /* 0x0000000510137c11 */ /* 0x000fcc00080f1408 */
[----:B0-----:R1:W5:Y:S03]  /*1820*/  LDG.E R19, desc[UR12][R18.64] ;  /* 0x0000000c12137981 */ /* 0x001366000c1e1900 */
.L_x_179:
[----:B0-----:R-:W-:Y:S05]  /*1830*/  BSYNC.RECONVERGENT B0 ;  /* 0x0000000000007941 */ /* 0x001fea0003800200 */
.L_x_178:
[----:B------:R-:W0:Y:S01]  /*1840*/  S2UR UR14, SR_CgaCtaId ;  /* 0x00000000000e79c3 */ /* 0x000e220000008800 */
[C---:B------:R-:W-:Y:S01]  /*1850*/  ISETP.GT.U32.AND P0, PT, R0.reuse, 0x1f, PT ;  /* 0x0000001f0000780c */ /* 0x040fe20003f04070 */
[----:B------:R-:W-:Y:S01]  /*1860*/  UMOV UR4, 0x400 ;  /* 0x0000040000047882 */ /* 0x000fe20000000000 */
[----:B-1----:R-:W-:Y:S01]  /*1870*/  IMAD.MOV.U32 R18, RZ, RZ, 0x24 ;  /* 0x00000024ff127424 */ /* 0x002fe200078e00ff */
[----:B------:R-:W-:Y:S01]  /*1880*/  LOP3.LUT R25, R0, 0x3, RZ, 0xc0, !PT ;  /* 0x0000000300197812 */ /* 0x000fe200078ec0ff */
[----:B------:R-:W-:Y:S01]  /*1890*/  IMAD.MOV.U32 R8, RZ, RZ, 0x24 ;  /* 0x00000024ff087424 */ /* 0x000fe200078e00ff */
[-C--:B------:R-:W-:Y:S01]  /*18a0*/  IABS R17, R6.reuse ;  /* 0x0000000600117213 */ /* 0x080fe20000000000 */
[----:B------:R-:W-:Y:S01]  /*18b0*/  IMAD.MOV.U32 R26, RZ, RZ, -0x800000 ;  /* 0xff800000ff1a7424 */ /* 0x000fe200078e00ff */
[----:B------:R-:W-:Y:S01]  /*18c0*/  ISETP.NE.AND P5, PT, R6, RZ, PT ;  /* 0x000000ff0600720c */ /* 0x000fe20003fa5270 */
[----:B------:R-:W-:Y:S02]  /*18d0*/  BSSY.RECONVERGENT B1, `(.L_x_180) ;  /* 0x000017b000017945 */ /* 0x000fe40003800200 */
[----:B------:R-:W-:Y:S01]  /*18e0*/  IMAD.IADD R24, R2, 0x1, R17 ;  /* 0x0000000102187824 */ /* 0x000fe200078e0211 */
[----:B------:R-:W-:-:S04]  /*18f0*/  IABS R2, R6 ;  /* 0x0000000600027213 */ /* 0x000fc80000000000 */
[----:B------:R-:W-:Y:S01]  /*1900*/  IADD3 R2, PT, PT, RZ, -R2, RZ ;  /* 0x80000002ff027210 */ /* 0x000fe20007ffe0ff */
[----:B0-----:R-:W-:-:S06]  /*1910*/  ULEA UR14, UR14, UR4, 0x18 ;  /* 0x000000040e0e7291 */ /* 0x001fcc000f8ec0ff */
[----:B------:R-:W-:Y:S02]  /*1920*/  @!P0 IMAD R18, R5, R18, UR14 ;  /* 0x0000000e05128e24 */ /* 0x000fe4000f8e0212 */
[----:B------:R-:W-:Y:S01]  /*1930*/  IMAD R5, R25, R8, UR14 ;  /* 0x0000000e19057e24 */ /* 0x000fe2000f8e0208 */
[----:B------:R-:W-:Y:S01]  /*1940*/  LOP3.LUT R8, R0, 0x3fc, RZ, 0xc0, !PT ;  /* 0x000003fc00087812 */ /* 0x000fe200078ec0ff */
[----:B------:R-:W-:Y:S02]  /*1950*/  @!P0 IMAD R18, R13, 0x4, R18 ;  /* 0x000000040d128824 */ /* 0x000fe400078e0212 */
[----:B------:R-:W0:Y:S01]  /*1960*/  LDC R13, c[0x0][0x3e0] ;  /* 0x0000f800ff0d7b82 */ /* 0x000e220000000800 */
[----:B------:R-:W-:Y:S02]  /*1970*/  IADD3 R8, PT, PT, R5, R8, RZ ;  /* 0x0000000805087210 */ /* 0x000fe40007ffe0ff */
[----:B-----5:R1:W-:Y:S05]  /*1980*/  @!P0 STS [R18], R19 ;  /* 0x0000001312008388 */ /* 0x0203ea0000000800 */
[----:B------:R-:W-:Y:S01]  /*1990*/  BAR.SYNC.DEFER_BLOCKING 0x0 ;  /* 0x0000000000007b1d */ /* 0x000fe20000010000 */
[----:B0-----:R-:W-:-:S05]  /*19a0*/  IABS R5, R13 ;  /* 0x0000000d00057213 */ /* 0x001fca0000000000 */
[----:B-1----:R-:W0:Y:S01]  /*19b0*/  I2F.RP R18, R17 ;  /* 0x0000001100127306 */ /* 0x002e220000209400 */
[----:B------:R-:W1:Y:S07]  /*19c0*/  @!P0 LDS R26, [R8] ;  /* 0x00000000081a8984 */ /* 0x000e6e0000000800 */
[----:B------:R-:W2:Y:S08]  /*19d0*/  I2F.RP R22, R5 ;  /* 0x0000000500167306 */ /* 0x000eb00000209400 */
[----:B0-----:R-:W0:Y:S08]  /*19e0*/  MUFU.RCP R30, R18 ;  /* 0x00000012001e7308 */ /* 0x001e300000001000 */
[----:B--2---:R-:W2:Y:S01]  /*19f0*/  MUFU.RCP R28, R22 ;  /* 0x00000016001c7308 */ /* 0x004ea20000001000 */
[----:B0-----:R-:W-:-:S07]  /*1a00*/  VIADD R30, R30, 0xffffffe ;  /* 0x0ffffffe1e1e7836 */ /* 0x001fce0000000000 */
[----:B------:R-:W0:Y:S01]  /*1a10*/  F2I.FTZ.U32.TRUNC.NTZ R31, R30 ;  /* 0x0000001e001f7305 */ /* 0x000e22000021f000 */
[----:B--2---:R-:W-:Y:S01]  /*1a20*/  VIADD R28, R28, 0xffffffe ;  /* 0x0ffffffe1c1c7836 */ /* 0x004fe20000000000 */
[----:B-1----:R-:W1:Y:S06]  /*1a30*/  SHFL.BFLY PT, R15, R26, 0x2, 0x1f ;  /* 0x0c401f001a0f7f89 */ /* 0x002e6c00000e0000 */
[----:B------:R-:W2:Y:S01]  /*1a40*/  F2I.FTZ.U32.TRUNC.NTZ R29, R28 ;  /* 0x0000001c001d7305 */ /* 0x000ea2000021f000 */
[----:B0-----:R-:W-:Y:S02]  /*1a50*/  IMAD.MOV R18, RZ, RZ, -R31 ;  /* 0x000000ffff127224 */ /* 0x001fe400078e0a1f */
[----:B------:R-:W-:-:S02]  /*1a60*/  IMAD.MOV.U32 R30, RZ, RZ, RZ ;  /* 0x000000ffff1e7224 */ /* 0x000fc400078e00ff */
[----:B------:R-:W-:Y:S01]  /*1a70*/  IMAD R23, R18, R17, RZ ;  /* 0x0000001112177224 */ /* 0x000fe200078e02ff */
[----:B------:R-:W-:Y:S02]  /*1a80*/  IABS R18, R24 ;  /* 0x0000001800127213 */ /* 0x000fe40000000000 */
[----:B--2---:R-:W-:Y:S01]  /*1a90*/  IADD3 R22, PT, PT, RZ, -R29, RZ ;  /* 0x8000001dff167210 */ /* 0x004fe20007ffe0ff */
[----:B------:R-:W-:-:S04]  /*1aa0*/  IMAD.HI.U32 R23, R31, R23, R30 ;  /* 0x000000171f177227 */ /* 0x000fc800078e001e */
[----:B------:R-:W-:Y:S01]  /*1ab0*/  IMAD R22, R22, R5, RZ ;  /* 0x0000000516167224 */ /* 0x000fe200078e02ff */
[----:B-1----:R-:W-:Y:S01]  /*1ac0*/  FMNMX.FTZ R16, R15, R26, !PT ;  /* 0x0000001a0f107209 */ /* 0x002fe20007810000 */
[----:B------:R-:W-:Y:S02]  /*1ad0*/  IMAD.MOV.U32 R28, RZ, RZ, RZ ;  /* 0x000000ffff1c7224 */ /* 0x000fe400078e00ff */
[----:B------:R-:W-:Y:S02]  /*1ae0*/  IMAD.HI.U32 R23, R23, R18, RZ ;  /* 0x0000001217177227 */ /* 0x000fe400078e00ff */
[----:B------:R-:W0:Y:S02]  /*1af0*/  SHFL.BFLY PT, R15, R16, 0x1, 0x1f ;  /* 0x0c201f00100f7f89 */ /* 0x000e2400000e0000 */
[----:B------:R-:W-:-:S04]  /*1b00*/  IMAD.HI.U32 R22, R29, R22, R28 ;  /* 0x000000161d167227 */ /* 0x000fc800078e001c */
[----:B------:R-:W-:Y:S02]  /*1b10*/  IMAD R2, R23, R2, R18 ;  /* 0x0000000217027224 */ /* 0x000fe400078e0212 */
[----:B------:R-:W-:-:S03]  /*1b20*/  IMAD.HI.U32 R22, R22, R18, RZ ;  /* 0x0000001216167227 */ /* 0x000fc600078e00ff */
[----:B------:R-:W-:Y:S02]  /*1b30*/  ISETP.GT.U32.AND P2, PT, R17, R2, PT ;  /* 0x000000021100720c */ /* 0x000fe40003f44070 */
[----:B0-----:R-:W-:-:S11]  /*1b40*/  FMNMX.FTZ R15, R16, R15, !PT ;  /* 0x0000000f100f7209 */ /* 0x001fd60007810000 */
[----:B------:R-:W-:Y:S01]  /*1b50*/  @!P2 IMAD.IADD R2, R2, 0x1, -R17 ;  /* 0x000000010202a824 */ /* 0x000fe200078e0a11 */
[----:B------:R-:W-:Y:S02]  /*1b60*/  @!P2 IADD3 R23, PT, PT, R23, 0x1, RZ ;  /* 0x000000011717a810 */ /* 0x000fe40007ffe0ff */
[C---:B------:R-:W-:Y:S02]  /*1b70*/  FSETP.NEU.FTZ.AND P0, PT, R15.reuse, -INF , PT ;  /* 0xff8000000f00780b */ /* 0x040fe40003f1d000 */
[-C--:B------:R-:W-:Y:S02]  /*1b80*/  ISETP.GE.U32.AND P1, PT, R2, R17.reuse, PT ;  /* 0x000000110200720c */ /* 0x080fe40003f26070 */
[----:B------:R-:W-:Y:S02]  /*1b90*/  FSEL R15, R15, RZ, P0 ;  /* 0x000000ff0f0f7208 */ /* 0x000fe40000000000 */
[C---:B------:R-:W-:Y:S02]  /*1ba0*/  LOP3.LUT R2, R24.reuse, R17, RZ, 0x3c, !PT ;  /* 0x0000001118027212 */ /* 0x040fe400078e3cff */
[----:B------:R-:W-:Y:S01]  /*1bb0*/  LOP3.LUT R24, R24, R13, RZ, 0x3c, !PT ;  /* 0x0000000d18187212 */ /* 0x000fe200078e3cff */
[----:B------:R-:W-:Y:S01]  /*1bc0*/  FADD.FTZ R19, -R15, R26 ;  /* 0x0000001a0f137221 */ /* 0x000fe20000010100 */
[----:B------:R-:W-:-:S02]  /*1bd0*/  ISETP.GE.AND P3, PT, R2, RZ, PT ;  /* 0x000000ff0200720c */ /* 0x000fc40003f66270 */
[----:B------:R-:W-:Y:S01]  /*1be0*/  ISETP.GE.AND P2, PT, R24, RZ, PT ;  /* 0x000000ff1800720c */ /* 0x000fe20003f46270 */
[----:B------:R-:W-:Y:S02]  /*1bf0*/  FMUL.FTZ R19, R19, 1.4426950216293334961 ;  /* 0x3fb8aa3b13137820 */ /* 0x000fe40000410000 */
[----:B------:R-:W-:-:S04]  /*1c00*/  @P1 VIADD R23, R23, 0x1 ;  /* 0x0000000117171836 */ /* 0x000fc80000000000 */
[----:B------:R-:W0:Y:S02]  /*1c10*/  MUFU.EX2 R19, R19 ;  /* 0x0000001300137308 */ /* 0x000e240000000800 */
[----:B0-----:R-:W0:Y:S02]  /*1c20*/  SHFL.BFLY PT, R16, R19, 0x2, 0x1f ;  /* 0x0c401f0013107f89 */ /* 0x001e2400000e0000 */
[----:B0-----:R-:W-:Y:S01]  /*1c30*/  FADD.FTZ R28, R19, R16 ;  /* 0x00000010131c7221 */ /* 0x001fe20000010000 */
[----:B------:R-:W-:-:S04]  /*1c40*/  IMAD.MOV R16, RZ, RZ, -R22 ;  /* 0x000000ffff107224 */ /* 0x000fc800078e0a16 */
[----:B------:R-:W0:Y:S01]  /*1c50*/  SHFL.BFLY PT, R19, R28, 0x1, 0x1f ;  /* 0x0c201f001c137f89 */ /* 0x000e2200000e0000 */
[----:B------:R-:W-:-:S05]  /*1c60*/  IMAD R16, R5, R16, R18 ;  /* 0x0000001005107224 */ /* 0x000fca00078e0212 */
[----:B------:R-:W-:-:S13]  /*1c70*/  ISETP.GT.U32.AND P0, PT, R5, R16, PT ;  /* 0x000000100500720c */ /* 0x000fda0003f04070 */
[----:B------:R-:W-:Y:S01]  /*1c80*/  @!P0 IMAD.IADD R16, R16, 0x1, -R5 ;  /* 0x0000000110108824 */ /* 0x000fe200078e0a05 */
[----:B------:R-:W-:Y:S02]  /*1c90*/  @!P0 IADD3 R22, PT, PT, R22, 0x1, RZ ;  /* 0x0000000116168810 */ /* 0x000fe40007ffe0ff */
        /* <DEDUP_REMOVED lines=29> */
[----:B------:R-:W-:Y:S02]  /*1e70*/  LEA.HI R27, R0, UR6, RZ, 0x1e ;  /* 0x00000006001b7c11 */ /* 0x000fe4000f8ff0ff */
[----:B------:R-:W-:Y:S02]  /*1e80*/  ISETP.LT.U32.AND P0, PT, R13, 0x1, PT ;  /* 0x000000010d00780c */ /* 0x000fe40003f01070 */
[----:B------:R-:W-:Y:S02]  /*1e90*/  ISETP.GE.AND P1, PT, R27, UR7, PT ;  /* 0x000000071b007c0c */ /* 0x000fe4000bf26270 */
[----:B------:R-:W-:-:S04]  /*1ea0*/  SHF.R.S32.HI R2, RZ, 0x1f, R13 ;  /* 0x0000001fff027819 */ /* 0x000fc8000001140d */
[----:B------:R-:W-:-:S04]  /*1eb0*/  ISETP.LT.AND.EX P0, PT, R2, RZ, PT, P0 ;  /* 0x000000ff0200720c */ /* 0x000fc80003f01300 */
[----:B------:R-:W-:Y:S02]  /*1ec0*/  SEL R30, R13, 0x1, P0 ;  /* 0x000000010d1e7807 */ /* 0x000fe40000000000 */
[----:B------:R-:W-:Y:S01]  /*1ed0*/  SEL R16, R2, RZ, P0 ;  /* 0x000000ff02107207 */ /* 0x000fe20000000000 */
[----:B------:R-:W-:Y:S06]  /*1ee0*/  @P1 BRA `(.L_x_181) ;  /* 0x0000001000641947 */ /* 0x000fec0003800000 */
        /* <DEDUP_REMOVED lines=39> */
.L_x_183:
[----:B------:R-:W-:Y:S01]  /*2160*/  IMAD.MOV.U32 R21, RZ, RZ, RZ ;  /* 0x000000ffff157224 */ /* 0x000fe200078e00ff */
[----:B------:R-:W-:Y:S02]  /*2170*/  MOV R20, R30 ;  /* 0x0000001e00147202 */ /* 0x000fe40000000f00 */
[----:B------:R-:W-:Y:S02]  /*2180*/  MOV R18, 0x21a0 ;  /* 0x000021a000127802 */ /* 0x000fe40000000f00 */
[----:B------:R-:W-:Y:S05]  /*2190*/  CALL.REL.NOINC `($__internal_5_$__cuda_sm20_div_s64) ;  /* 0x0000001c00b87944 */ /* 0x000fea0003c00000 */
[----:B------:R-:W-:Y:S02]  /*21a0*/  IADD3 R13, PT, PT, -R16, RZ, RZ ;  /* 0x000000ff100d7210 */ /* 0x000fe40007ffe1ff */
[----:B------:R-:W-:-:S03]  /*21b0*/  MOV R31, R17 ;  /* 0x00000011001f7202 */ /* 0x000fc60000000f00 */
[----:B------:R-:W-:Y:S01]  /*21c0*/  IMAD R27, R30, R13, R27 ;  /* 0x0000000d1e1b7224 */ /* 0x000fe200078e021b */
[----:B------:R-:W-:-:S07]  /*21d0*/  MOV R30, R16 ;  /* 0x00000010001e7202 */ /* 0x000fce0000000f00 */
.L_x_184:
        /* <DEDUP_REMOVED lines=60> */
.L_x_186:
[----:B------:R-:W-:Y:S01]  /*25a0*/  IMAD.MOV.U32 R27, RZ, RZ, R30 ;  /* 0x000000ffff1b7224 */ /* 0x000fe200078e001e */
[----:B------:R-:W-:Y:S01]  /*25b0*/  MOV R21, R31 ;  /* 0x0000001f00157202 */ /* 0x000fe20000000f00 */
[----:B------:R-:W-:Y:S01]  /*25c0*/  IMAD.MOV.U32 R20, RZ, RZ, R34 ;  /* 0x000000ffff147224 */ /* 0x000fe200078e0022 */
[----:B------:R-:W-:Y:S02]  /*25d0*/  MOV R18, 0x25f0 ;  /* 0x000025f000127802 */ /* 0x000fe40000000f00 */
[----:B------:R-:W-:Y:S05]  /*25e0*/  CALL.REL.NOINC `($__internal_5_$__cuda_sm20_div_s64) ;  /* 0x0000001800a47944 */ /* 0x000fea0003c00000 */
[----:B------:R-:W-:-:S05]  /*25f0*/  IADD3 R31, PT, PT, -R16, RZ, RZ ;  /* 0x000000ff101f7210 */ /* 0x000fca0007ffe1ff */
[----:B------:R-:W-:Y:S02]  /*2600*/  IMAD R31, R31, R34, R30 ;  /* 0x000000221f1f7224 */ /* 0x000fe400078e021e */
.L_x_187:
[----:B------:R-:W-:Y:S05]  /*2610*/  BSYNC.RECONVERGENT B0 ;  /* 0x0000000000007941 */ /* 0x000fea0003800200 */
.L_x_185:
        /* <DEDUP_REMOVED lines=162> */
.L_x_182:
[----:B------:R-:W0:Y:S01]  /*3040*/  LDC.64 R4, c[0x0][0x420] ;  /* 0x00010800ff047b82 */ /* 0x000e220000000a00 */
[----:B------:R-:W-:-:S05]  /*3050*/  LEA.HI R2, R0, UR6, RZ, 0x1e ;  /* 0x0000000600027c11 */ /* 0x000fca000f8ff0ff */
[----:B0-----:R-:W-:-:S05]  /*3060*/  IMAD.WIDE.U32 R2, R2, 0x4, R4 ;  /* 0x0000000402027825 */ /* 0x001fca00078e0004 */
[----:B------:R1:W-:Y:S02]  /*3070*/  STG.E desc[UR12][R2.64], R23 ;  /* 0x0000001702007986 */ /* 0x0003e4000c10190c */
.L_x_181:
[----:B------:R-:W-:Y:S05]  /*3080*/  BSYNC.RECONVERGENT B1 ;  /* 0x0000000000017941 */ /* 0x000fea0003800200 */
.L_x_180:
        /* <DEDUP_REMOVED lines=58> */
.L_x_194:
        /* <DEDUP_REMOVED lines=14> */
.L_x_191:
[----:B0-----:R-:W-:Y:S05]  /*3510*/  BSYNC.RECONVERGENT B0 ;  /* 0x0000000000007941 */ /* 0x001fea0003800200 */
.L_x_190:
        /* <DEDUP_REMOVED lines=30> */
.L_x_193:
[----:B------:R-:W-:Y:S05]  /*3700*/  BSYNC.RECONVERGENT B0 ;  /* 0x0000000000007941 */ /* 0x000fea0003800200 */
.L_x_192:
        /* <DEDUP_REMOVED lines=21> */
.L_x_189:
        /* <DEDUP_REMOVED lines=20> */
.L_x_196:
[----:B------:R-:W-:Y:S05]  /*39a0*/  BSYNC.RECONVERGENT B0 ;  /* 0x0000000000007941 */ /* 0x000fea0003800200 */
.L_x_195:
        /* <DEDUP_REMOVED lines=18> */
.L_x_188:
        /* <DEDUP_REMOVED lines=91> */
        .weak           $__internal_5_$__cuda_sm20_div_s64
        .type           $__internal_5_$__cuda_sm20_div_s64,@function
        .size           $__internal_5_$__cuda_sm20_div_s64,(.L_x_6866 - $__internal_5_$__cuda_sm20_div_s64)
$__internal_5_$__cuda_sm20_div_s64:
        /* <DEDUP_REMOVED lines=83> */
[----:B------:R-:W-:Y:S06]  /*45b0*/  RET.REL.NODEC R28 `(_ZN5flash32flash_fwd_splitkv_combine_kernelI23Flash_fwd_kernel_traitsILi192ELi64ELi64ELi4ELb0ELb0EN7cutlass6half_tE19Flash_kernel_traitsILi192ELi64ELi64ELi4ES3_EELi8ELi2ELb0EEEvNS_16Flash_fwd_paramsE) ;  /* 0xffffffb81c907950 */ /* 0x000fec0003c3ffff */
.L_x_197:
        /* <DEDUP_REMOVED lines=12> */
.L_x_6866:


//--------------------- .text._ZN5flash32flash_fwd_splitkv_combine_kernelI23Flash_fwd_kernel_traitsILi192ELi64ELi64ELi4ELb0ELb0EN7cutlass6half_tE19Flash_kernel_traitsILi192ELi64ELi64ELi4ES3_EELi8ELi1ELb0EEEvNS_16Flash_fwd_paramsE --------------------------
	.section	.text._ZN5flash32flash_fwd_splitkv_combine_kernelI23Flash_fwd_kernel_traitsILi192ELi64ELi64ELi4ELb0ELb0EN7cutlass6half_tE19Flash_kernel_traitsILi192ELi64ELi64ELi4ES3_EELi8ELi1ELb0EEEvNS_16Flash_fwd_paramsE,"ax",@progbits
	.align	128
        .global         _ZN5flash32flash_fwd_splitkv_combine_kernelI23Flash_fwd_kernel_traitsILi192ELi64ELi64ELi4ELb0ELb0EN7cutlass6half_tE19Flash_kernel_traitsILi192ELi64ELi64ELi4ES3_EELi8ELi1ELb0EEEvNS_16Flash_fwd_paramsE
        .type           _ZN5flash32flash_fwd_splitkv_combine_kernelI23Flash_fwd_kernel_traitsILi192ELi64ELi64ELi4ELb0ELb0EN7cutlass6half_tE19Flash_kernel_traitsILi192ELi64ELi64ELi4ES3_EELi8ELi1ELb0EEEvNS_16Flash_fwd_paramsE,@function
        .size           _ZN5flash32flash_fwd_splitkv_combine_kernelI23Flash_fwd_kernel_traitsILi192ELi64ELi64ELi4ELb0ELb0EN7cutlass6half_tE19Flash_kernel_traitsILi192ELi64ELi64ELi4ES3_EELi8ELi1ELb0EEEvNS_16Flash_fwd_paramsE,(.L_x_6867 - _ZN5flash32flash_fwd_splitkv_combine_kernelI23Flash_fwd_kernel_traitsILi192ELi64ELi64ELi4ELb0ELb0EN7cutlass6half_tE19Flash_kernel_traitsILi192ELi64ELi64ELi4ES3_EELi8ELi1ELb0EEEvNS_16Flash_fwd_paramsE)
        .other          _ZN5flash32flash_fwd_splitkv_combine_kernelI23Flash_fwd_kernel_traitsILi192ELi64ELi64ELi4ELb0ELb0EN7cutlass6half_tE19Flash_kernel_traitsILi192ELi64ELi64ELi4ES3_EELi8ELi1ELb0EEEvNS_16Flash_fwd_paramsE,@"STO_CUDA_ENTRY STV_DEFAULT"
_ZN5flash32flash_fwd_splitkv_combine_kernelI23Flash_fwd_kernel_traitsILi192ELi64ELi64ELi4ELb0ELb0EN7cutlass6half_tE19Flash_kernel_traitsILi192ELi64ELi64ELi4ES3_EELi8ELi1ELb0EEEvNS_16Flash_fwd_paramsE:
.text._ZN5flash32flash_fwd_splitkv_combine_kernelI23Flash_fwd_kernel_traitsILi192ELi64ELi64ELi4ELb0ELb0EN7cutlass6half_tE19Flash_kernel_traitsILi192ELi64ELi64ELi4ES3_EELi8ELi1ELb0EEEvNS_16Flash_fwd_paramsE:
        /* <DEDUP_REMOVED lines=38> */
.L_x_198:
[----:B------:R-:W-:Y:S01]  /*0260*/  IMAD.U32 R27, RZ, RZ, UR7 ;  /* 0x00000007ff1b7e24 */ /* 0x000fe2000f8e00ff */
[----:B------:R-:W-:Y:S01]  /*0270*/  MOV R20, UR15 ;  /* 0x0000000f00147c02 */ /* 0x000fe20008000f00 */
[----:B------:R-:W-:Y:S01]  /*0280*/  IMAD.U32 R21, RZ, RZ, UR14 ;  /* 0x0000000eff157e24 */ /* 0x000fe2000f8e00ff */
[----:B------:R-:W-:Y:S02]  /*0290*/  MOV R19, UR8 ;  /* 0x0000000800137c02 */ /* 0x000fe40008000f00 */
[----:B------:R-:W-:Y:S02]  /*02a0*/  MOV R18, 0x2c0 ;  /* 0x000002c000127802 */ /* 0x000fe40000000f00 */
[----:B------:R-:W-:Y:S05]  /*02b0*/  CALL.REL.NOINC `($__internal_6_$__cuda_sm20_div_s64) ;  /* 0x0000003c00647944 */ /* 0x000fea0003c00000 */
.L_x_199:
        /* <DEDUP_REMOVED lines=30> */
.L_x_201:
[----:B------:R-:W-:Y:S01]  /*04a0*/  IMAD.MOV.U32 R27, RZ, RZ, R16 ;  /* 0x000000ffff1b7224 */ /* 0x000fe200078e0010 */
[----:B------:R-:W-:Y:S02]  /*04b0*/  MOV R21, R17 ;  /* 0x0000001100157202 */ /* 0x000fe40000000f00 */
[----:B------:R-:W-:Y:S02]  /*04c0*/  MOV R18, 0x4e0 ;  /* 0x000004e000127802 */ /* 0x000fe40000000f00 */
[----:B------:R-:W-:Y:S05]  /*04d0*/  CALL.REL.NOINC `($__internal_6_$__cuda_sm20_div_s64) ;  /* 0x0000003800dc7944 */ /* 0x000fea0003c00000 */
[----:B------:R-:W-:Y:S02]  /*04e0*/  MOV R6, R16 ;  /* 0x0000001000067202 */ /* 0x000fe40000000f00 */
[----:B------:R-:W-:Y:S02]  /*04f0*/  MOV R7, R17 ;  /* 0x0000001100077202 */ /* 0x000fe40000000f00 */
.L_x_202:
[----:B------:R-:W-:Y:S05]  /*0500*/  BSYNC.RECONVERGENT B0 ;  /* 0x0000000000007941 */ /* 0x000fea0003800200 */
.L_x_200:
        /* <DEDUP_REMOVED lines=55> */
.L_x_204:
[----:B------:R-:W-:Y:S01]  /*0880*/  IMAD.MOV.U32 R27, RZ, RZ, R20 ;  /* 0x000000ffff1b7224 */ /* 0x000fe200078e0014 */
[----:B------:R-:W-:Y:S01]  /*0890*/  MOV R20, R14 ;  /* 0x0000000e00147202 */ /* 0x000fe20000000f00 */
[----:B------:R-:W-:Y:S01]  /*08a0*/  IMAD.MOV.U32 R21, RZ, RZ, R19 ;  /* 0x000000ffff157224 */ /* 0x000fe200078e0013 */
[----:B------:R-:W-:Y:S02]  /*08b0*/  MOV R19, R4 ;  /* 0x0000000400137202 */ /* 0x000fe40000000f00 */
[----:B------:R-:W-:Y:S02]  /*08c0*/  MOV R18, 0x8e0 ;  /* 0x000008e000127802 */ /* 0x000fe40000000f00 */
[----:B------:R-:W-:Y:S05]  /*08d0*/  CALL.REL.NOINC `($__internal_6_$__cuda_sm20_div_s64) ;  /* 0x0000003400dc7944 */ /* 0x000fea0003c00000 */
.L_x_205:
[----:B------:R-:W-:Y:S05]  /*08e0*/  BSYNC.RECONVERGENT B0 ;  /* 0x0000000000007941 */ /* 0x000fea0003800200 */
.L_x_203:
        /* <DEDUP_REMOVED lines=116> */
.L_x_207:
[----:B------:R-:W-:Y:S01]  /*1030*/  IMAD.MOV.U32 R27, RZ, RZ, R16 ;  /* 0x000000ffff1b7224 */ /* 0x000fe200078e0010 */
[----:B------:R-:W-:Y:S01]  /*1040*/  MOV R20, R11 ;  /* 0x0000000b00147202 */ /* 0x000fe20000000f00 */
[----:B------:R-:W-:Y:S01]  /*1050*/  IMAD.MOV.U32 R21, RZ, RZ, R17 ;  /* 0x000000ffff157224 */ /* 0x000fe200078e0011 */
[----:B------:R-:W-:Y:S02]  /*1060*/  MOV R19, R3 ;  /* 0x0000000300137202 */ /* 0x000fe40000000f00 */
[----:B------:R-:W-:Y:S02]  /*1070*/  MOV R18, 0x1090 ;  /* 0x0000109000127802 */ /* 0x000fe40000000f00 */
[----:B------:R-:W-:Y:S05]  /*1080*/  CALL.REL.NOINC `($__internal_6_$__cuda_sm20_div_s64) ;  /* 0x0000002c00f07944 */ /* 0x000fea0003c00000 */
[----:B------:R-:W-:Y:S02]  /*1090*/  MOV R32, R16 ;  /* 0x0000001000207202 */ /* 0x000fe40000000f00 */
[----:B------:R-:W-:Y:S02]  /*10a0*/  MOV R33, R17 ;  /* 0x0000001100217202 */ /* 0x000fe40000000f00 */
.L_x_208:
[----:B------:R-:W-:Y:S05]  /*10b0*/  BSYNC.RECONVERGENT B0 ;  /* 0x0000000000007941 */ /* 0x000fea0003800200 */
.L_x_206:
        /* <DEDUP_REMOVED lines=58> */
.L_x_210:
[----:B------:R-:W-:Y:S01]  /*1460*/  IMAD.MOV.U32 R27, RZ, RZ, R6 ;  /* 0x000000ffff1b7224 */ /* 0x000fe200078e0006 */
[----:B------:R-:W-:Y:S01]  /*1470*/  MOV R21, R7 ;  /* 0x0000000700157202 */ /* 0x000fe20000000f00 */
[----:B------:R-:W-:Y:S01]  /*1480*/  IMAD.MOV.U32 R20, RZ, RZ, R9 ;  /* 0x000000ffff147224 */ /* 0x000fe200078e0009 */
[----:B------:R-:W-:Y:S02]  /*1490*/  MOV R18, 0x14b0 ;  /* 0x000014b000127802 */ /* 0x000fe40000000f00 */
[----:B------:R-:W-:Y:S05]  /*14a0*/  CALL.REL.NOINC `($__internal_6_$__cuda_sm20_div_s64) ;  /* 0x0000002800e87944 */ /* 0x000fea0003c00000 */
[----:B------:R-:W-:Y:S02]  /*14b0*/  MOV R18, R16 ;  /* 0x0000001000127202 */ /* 0x000fe40000000f00 */
[----:B------:R-:W-:Y:S02]  /*14c0*/  MOV R19, R17 ;  /* 0x0000001100137202 */ /* 0x000fe40000000f00 */
.L_x_211:
[----:B------:R-:W-:Y:S05]  /*14d0*/  BSYNC.RECONVERGENT B0 ;  /* 0x0000000000007941 */ /* 0x000fea0003800200 */
.L_x_209:
        /* <DEDUP_REMOVED lines=19> */
[----:B------:R-:W-:-:S03]  /*1610*/  IMAD.HI.U32 R7, R17, R7, R16 ;  /* 0x0000000711077227 */ /* 0x000fc600078e0010 */
        /* <DEDUP_REMOVED lines=34> */
.L_x_213:
[----:B0-----:R-:W-:Y:S05]  /*1840*/  BSYNC.RECONVERGENT B0 ;  /* 0x0000000000007941 */ /* 0x001fea0003800200 */
.L_x_212:
[----:B------:R-:W0:Y:S01]  /*1850*/  S2UR UR14, SR_CgaCtaId ;  /* 0x00000000000e79c3 */ /* 0x000e220000008800 */
[C---:B------:R-:W-:Y:S01]  /*1860*/  ISETP.GT.U32.AND P0, PT, R0.reuse, 0xf, PT ;  /* 0x0000000f0000780c */ /* 0x040fe20003f04070 */
[----:B------:R-:W-:Y:S01]  /*1870*/  UMOV UR4, 0x400 ;  /* 0x0000040000047882 */ /* 0x000fe20000000000 */
[----:B------:R-:W-:Y:S01]  /*1880*/  IMAD.MOV.U32 R15, RZ, RZ, 0x24 ;  /* 0x00000024ff0f7424 */ /* 0x000fe200078e00ff */
[----:B-1----:R-:W-:Y:S01]  /*1890*/  LOP3.LUT R25, R0, 0x1, RZ, 0xc0, !PT ;  /* 0x0000000100197812 */ /* 0x002fe200078ec0ff */
[----:B------:R-:W-:Y:S01]  /*18a0*/  IMAD.MOV.U32 R8, RZ, RZ, 0x24 ;  /* 0x00000024ff087424 */ /* 0x000fe200078e00ff */
[----:B------:R-:W-:Y:S01]  /*18b0*/  SHF.R.U32.HI R27, RZ, 0x1, R0 ;  /* 0x00000001ff1b7819 */ /* 0x000fe20000011600 */
[----:B------:R-:W-:Y:S01]  /*18c0*/  IMAD.MOV.U32 R26, RZ, RZ, -0x800000 ;  /* 0xff800000ff1a7424 */ /* 0x000fe200078e00ff */
[----:B------:R-:W1:Y:S01]  /*18d0*/  LDC R13, c[0x0][0x3e0] ;  /* 0x0000f800ff0d7b82 */ /* 0x000e620000000800 */
[----:B------:R-:W-:Y:S01]  /*18e0*/  IABS R17, R6 ;  /* 0x0000000600117213 */ /* 0x000fe20000000000 */
[----:B------:R-:W-:Y:S01]  /*18f0*/  BSSY.RECONVERGENT B1, `(.L_x_214) ;  /* 0x0000176000017945 */ /* 0x000fe20003800200 */
[----:B------:R-:W-:-:S03]  /*1900*/  ISETP.NE.AND P5, PT, R6, RZ, PT ;  /* 0x000000ff0600720c */ /* 0x000fc60003fa5270 */
[----:B------:R-:W-:Y:S01]  /*1910*/  IMAD.IADD R2, R2, 0x1, R17 ;  /* 0x0000000102027824 */ /* 0x000fe200078e0211 */
[----:B0-----:R-:W-:-:S06]  /*1920*/  ULEA UR14, UR14, UR4, 0x18 ;  /* 0x000000040e0e7291 */ /* 0x001fcc000f8ec0ff */
[----:B------:R-:W-:Y:S02]  /*1930*/  @!P0 IMAD R15, R22, R15, UR14 ;  /* 0x0000000e160f8e24 */ /* 0x000fe4000f8e020f */
[----:B------:R-:W-:Y:S01]  /*1940*/  IMAD R8, R25, R8, UR14 ;  /* 0x0000000e19087e24 */ /* 0x000fe2000f8e0208 */
[----:B-1----:R-:W-:Y:S01]  /*1950*/  IABS R5, R13 ;  /* 0x0000000d00057213 */ /* 0x002fe20000000000 */
[----:B------:R-:W-:Y:S02]  /*1960*/  @!P0 IMAD R15, R16, 0x4, R15 ;  /* 0x00000004100f8824 */ /* 0x000fe400078e020f */
[----:B------:R-:W0:Y:S01]  /*1970*/  I2F.RP R16, R17 ;  /* 0x0000001100107306 */ /* 0x000e220000209400 */
[----:B------:R-:W-:Y:S02]  /*1980*/  LEA R8, R27, R8, 0x2 ;  /* 0x000000081b087211 */ /* 0x000fe400078e10ff */
[----:B-----5:R1:W-:Y:S01]  /*1990*/  @!P0 STS [R15], R20 ;  /* 0x000000140f008388 */ /* 0x0203e20000000800 */
[----:B------:R-:W-:Y:S06]  /*19a0*/  BAR.SYNC.DEFER_BLOCKING 0x0 ;  /* 0x0000000000007b1d */ /* 0x000fec0000010000 */
[----:B------:R-:W2:Y:S08]  /*19b0*/  I2F.RP R22, R5 ;  /* 0x0000000500167306 */ /* 0x000eb00000209400 */
[----:B0-----:R-:W0:Y:S08]  /*19c0*/  MUFU.RCP R21, R16 ;  /* 0x0000001000157308 */ /* 0x001e300000001000 */
[----:B--2---:R-:W2:Y:S01]  /*19d0*/  MUFU.RCP R30, R22 ;  /* 0x00000016001e7308 */ /* 0x004ea20000001000 */
[----:B------:R-:W3:Y:S01]  /*19e0*/  @!P0 LDS R26, [R8] ;  /* 0x00000000081a8984 */ /* 0x000ee20000000800 */
[----:B0-----:R-:W-:-:S06]  /*19f0*/  VIADD R21, R21, 0xffffffe ;  /* 0x0ffffffe15157836 */ /* 0x001fcc0000000000 */
[----:B------:R-:W1:Y:S01]  /*1a00*/  F2I.FTZ.U32.TRUNC.NTZ R21, R21 ;  /* 0x0000001500157305 */ /* 0x000e62000021f000 */
[----:B--2---:R-:W-:-:S07]  /*1a10*/  VIADD R30, R30, 0xffffffe ;  /* 0x0ffffffe1e1e7836 */ /* 0x004fce0000000000 */
[----:B------:R-:W0:Y:S01]  /*1a20*/  F2I.FTZ.U32.TRUNC.NTZ R31, R30 ;  /* 0x0000001e001f7305 */ /* 0x000e22000021f000 */
[----:B-1----:R-:W-:-:S04]  /*1a30*/  IMAD.MOV R20, RZ, RZ, -R21 ;  /* 0x000000ffff147224 */ /* 0x002fc800078e0a15 */
[----:B------:R-:W-:Y:S02]  /*1a40*/  IMAD R29, R20, R17, RZ ;  /* 0x00000011141d7224 */ /* 0x000fe400078e02ff */
[----:B------:R-:W-:Y:S01]  /*1a50*/  IMAD.MOV.U32 R20, RZ, RZ, RZ ;  /* 0x000000ffff147224 */ /* 0x000fe200078e00ff */
[----:B0-----:R-:W-:Y:S01]  /*1a60*/  IADD3 R16, PT, PT, RZ, -R31, RZ ;  /* 0x8000001fff107210 */ /* 0x001fe20007ffe0ff */
[----:B------:R-:W-:Y:S02]  /*1a70*/  IMAD.MOV.U32 R30, RZ, RZ, RZ ;  /* 0x000000ffff1e7224 */ /* 0x000fe400078e00ff */
[----:B------:R-:W-:Y:S01]  /*1a80*/  IMAD.HI.U32 R29, R21, R29, R20 ;  /* 0x0000001d151d7227 */ /* 0x000fe200078e0014 */
[----:B---3--:R-:W0:Y:S01]  /*1a90*/  SHFL.BFLY PT, R15, R26, 0x1, 0x1f ;  /* 0x0c201f001a0f7f89 */ /* 0x008e2200000e0000 */
[----:B------:R-:W-:Y:S02]  /*1aa0*/  IABS R20, R2 ;  /* 0x0000000200147213 */ /* 0x000fe40000000000 */
[----:B------:R-:W-:Y:S01]  /*1ab0*/  IMAD R23, R16, R5, RZ ;  /* 0x0000000510177224 */ /* 0x000fe200078e02ff */
[----:B------:R-:W-:-:S02]  /*1ac0*/  IABS R16, R6 ;  /* 0x0000000600107213 */ /* 0x000fc40000000000 */
[----:B------:R-:W-:Y:S02]  /*1ad0*/  IMAD.HI.U32 R29, R29, R20, RZ ;  /* 0x000000141d1d7227 */ /* 0x000fe400078e00ff */
[----:B------:R-:W-:Y:S02]  /*1ae0*/  IADD3 R24, PT, PT, RZ, -R16, RZ ;  /* 0x80000010ff187210 */ /* 0x000fe40007ffe0ff */
[----:B------:R-:W-:-:S04]  /*1af0*/  IMAD.HI.U32 R23, R31, R23, R30 ;  /* 0x000000171f177227 */ /* 0x000fc800078e001e */
[----:B------:R-:W-:Y:S02]  /*1b00*/  IMAD R24, R29, R24, R20 ;  /* 0x000000181d187224 */ /* 0x000fe400078e0214 */
[----:B------:R-:W-:-:S03]  /*1b10*/  IMAD.HI.U32 R23, R23, R20, RZ ;  /* 0x0000001417177227 */ /* 0x000fc600078e00ff */
[----:B------:R-:W-:Y:S01]  /*1b20*/  ISETP.GT.U32.AND P2, PT, R17, R24, PT ;  /* 0x000000181100720c */ /* 0x000fe20003f44070 */
[----:B------:R-:W-:Y:S01]  /*1b30*/  IMAD.MOV R16, RZ, RZ, -R23 ;  /* 0x000000ffff107224 */ /* 0x000fe200078e0a17 */
[----:B0-----:R-:W-:-:S03]  /*1b40*/  FMNMX.FTZ R15, R15, R26, !PT ;  /* 0x0000001a0f0f7209 */ /* 0x001fc60007810000 */
[----:B------:R-:W-:Y:S01]  /*1b50*/  IMAD R16, R5, R16, R20 ;  /* 0x0000001005107224 */ /* 0x000fe200078e0214 */
[C---:B------:R-:W-:Y:S02]  /*1b60*/  LOP3.LUT R20, R2.reuse, R17, RZ, 0x3c, !PT ;  /* 0x0000001102147212 */ /* 0x040fe400078e3cff */
[C---:B------:R-:W-:Y:S02]  /*1b70*/  FSETP.NEU.FTZ.AND P0, PT, R15.reuse, -INF , PT ;  /* 0xff8000000f00780b */ /* 0x040fe40003f1d000 */
[----:B------:R-:W-:Y:S02]  /*1b80*/  LOP3.LUT R2, R2, R13, RZ, 0x3c, !PT ;  /* 0x0000000d02027212 */ /* 0x000fe400078e3cff */
[----:B------:R-:W-:Y:S01]  /*1b90*/  FSEL R15, R15, RZ, P0 ;  /* 0x000000ff0f0f7208 */ /* 0x000fe20000000000 */
[----:B------:R-:W-:Y:S01]  /*1ba0*/  @!P2 IMAD.IADD R24, R24, 0x1, -R17 ;  /* 0x000000011818a824 */ /* 0x000fe200078e0a11 */
[----:B------:R-:W-:Y:S02]  /*1bb0*/  ISETP.GT.U32.AND P0, PT, R5, R16, PT ;  /* 0x000000100500720c */ /* 0x000fe40003f04070 */
[----:B------:R-:W-:Y:S01]  /*1bc0*/  @!P2 IADD3 R29, PT, PT, R29, 0x1, RZ ;  /* 0x000000011d1da810 */ /* 0x000fe20007ffe0ff */
[----:B------:R-:W-:Y:S01]  /*1bd0*/  FADD.FTZ R22, -R15, R26 ;  /* 0x0000001a0f167221 */ /* 0x000fe20000010100 */
[----:B------:R-:W-:-:S02]  /*1be0*/  ISETP.GE.U32.AND P1, PT, R24, R17, PT ;  /* 0x000000111800720c */ /* 0x000fc40003f26070 */
[----:B------:R-:W-:Y:S01]  /*1bf0*/  ISETP.GE.AND P2, PT, R2, RZ, PT ;  /* 0x000000ff0200720c */ /* 0x000fe20003f46270 */
[----:B------:R-:W-:Y:S01]  /*1c00*/  FMUL.FTZ R22, R22, 1.4426950216293334961 ;  /* 0x3fb8aa3b16167820 */ /* 0x000fe20000410000 */
[----:B------:R-:W-:-:S05]  /*1c10*/  ISETP.GE.AND P3, PT, R20, RZ, PT ;  /* 0x000000ff1400720c */ /* 0x000fca0003f66270 */
[----:B------:R-:W0:Y:S01]  /*1c20*/  MUFU.EX2 R22, R22 ;  /* 0x0000001600167308 */ /* 0x000e220000000800 */
[----:B------:R-:W-:Y:S02]  /*1c30*/  @!P0 IMAD.IADD R16, R16, 0x1, -R5 ;  /* 0x0000000110108824 */ /* 0x000fe400078e0a05 */
[----:B------:R-:W-:Y:S01]  /*1c40*/  @!P0 VIADD R23, R23, 0x1 ;  /* 0x0000000117178836 */ /* 0x000fe20000000000 */
[----:B------:R-:W-:Y:S01]  /*1c50*/  ISETP.NE.AND P0, PT, R13, RZ, PT ;  /* 0x000000ff0d00720c */ /* 0x000fe20003f05270 */
[----:B------:R-:W-:Y:S01]  /*1c60*/  @P1 VIADD R29, R29, 0x1 ;  /* 0x000000011d1d1836 */ /* 0x000fe20000000000 */
[----:B------:R-:W-:-:S04]  /*1c70*/  ISETP.GE.U32.AND P4, PT, R16, R5, PT ;  /* 0x000000051000720c */ /* 0x000fc80003f86070 */
[----:B------:R-:W-:Y:S02]  /*1c80*/  @!P3 IADD3 R29, PT, PT, -R29, RZ, RZ ;  /* 0x000000ff1d1db210 */ /* 0x000fe40007ffe1ff */
[----:B------:R-:W-:Y:S02]  /*1c90*/  ISETP.NE.AND P3, PT, R7, RZ, PT ;  /* 0x000000ff0700720c */ /* 0x000fe40003f65270 */
[----:B------:R-:W-:Y:S02]  /*1ca0*/  @!P5 LOP3.LUT R29, RZ, R17, RZ, 0x33, !PT ;  /* 0x00000011ff1dd212 */ /* 0x000fe400078e33ff */
[----:B------:R-:W-:Y:S01]  /*1cb0*/  SEL R16, RZ, 0x1, !P3 ;  /* 0x00000001ff107807 */ /* 0x000fe20005800000 */
[----:B0-----:R-:W0:Y:S01]  /*1cc0*/  SHFL.BFLY PT, R21, R22, 0x1, 0x1f ;  /* 0x0c201f0016157f89 */ /* 0x001e2200000e0000 */
[----:B------:R-:W-:Y:S01]  /*1cd0*/  SHF.R.S32.HI R17, RZ, 0x1f, R6 ;  /* 0x0000001fff117819 */ /* 0x000fe20000011406 */
[----:B------:R-:W-:Y:S01]  /*1ce0*/  @P4 VIADD R23, R23, 0x1 ;  /* 0x0000000117174836 */ /* 0x000fe20000000000 */
[----:B------:R-:W-:Y:S01]  /*1cf0*/  SHF.R.S32.HI R7, RZ, 0x1f, R29 ;  /* 0x0000001fff077819 */ /* 0x000fe2000001141d */
[----:B------:R-:W-:Y:S01]  /*1d00*/  IMAD R6, R6, UR9, RZ ;  /* 0x0000000906067c24 */ /* 0x000fe2000f8e02ff */
[----:B------:R-:W-:Y:S01]  /*1d10*/  LOP3.LUT R16, R17, R16, RZ, 0xfc, !PT ;  /* 0x0000001011107212 */ /* 0x000fe200078efcff */
[----:B------:R-:W-:-:S02]  /*1d20*/  IMAD.MOV.U32 R5, RZ, RZ, R23 ;  /* 0x000000ffff057224 */ /* 0x000fc400078e0017 */
[----:B------:R-:W-:-:S03]  /*1d30*/  IMAD.MOV.U32 R23, RZ, RZ, 0x7f800000 ;  /* 0x7f800000ff177424 */ /* 0x000fc600078e00ff */
[----:B------:R-:W-:Y:S02]  /*1d40*/  @!P2 IADD3 R5, PT, PT, -R5, RZ, RZ ;  /* 0x000000ff0505a210 */ /* 0x000fe40007ffe1ff */
[----:B------:R-:W-:Y:S02]  /*1d50*/  @!P0 LOP3.LUT R5, RZ, R13, RZ, 0x33, !PT ;  /* 0x0000000dff058212 */ /* 0x000fe400078e33ff */
[----:B------:R-:W-:Y:S02]  /*1d60*/  LOP3.LUT P0, RZ, R0, 0x3f1, RZ, 0xc0, !PT ;  /* 0x000003f100ff7812 */ /* 0x000fe4000780c0ff */
[----:B------:R-:W-:Y:S01]  /*1d70*/  ISETP.LT.U32.AND P2, PT, R18, R29, PT ;  /* 0x0000001d1200720c */ /* 0x000fe20003f41070 */
[----:B------:R-:W-:-:S03]  /*1d80*/  IMAD R5, R5, UR11, RZ ;  /* 0x0000000b05057c24 */ /* 0x000fc6000f8e02ff */
[----:B------:R-:W-:Y:S01]  /*1d90*/  ISETP.LT.AND.EX P2, PT, R19, R7, PT, P2 ;  /* 0x000000071300720c */ /* 0x000fe20003f41320 */
[----:B------:R-:W-:Y:S02]  /*1da0*/  IMAD R5, R16, R5, RZ ;  /* 0x0000000510057224 */ /* 0x000fe400078e02ff */
[----:B0-----:R-:W-:Y:S01]  /*1db0*/  FADD.FTZ R21, R22, R21 ;  /* 0x0000001516157221 */ /* 0x001fe20000010000 */
[----:B------:R-:W-:-:S04]  /*1dc0*/  SEL R7, R18, R29, P2 ;  /* 0x0000001d12077207 */ /* 0x000fc80001000000 */
[----:B------:R-:W-:-:S13]  /*1dd0*/  FSETP.NE.FTZ.AND P1, PT, R21, RZ, PT ;  /* 0x000000ff1500720b */ /* 0x000fda0003f35000 */
[----:B------:R-:W0:Y:S02]  /*1de0*/  @P1 MUFU.LG2 R2, R21 ;  /* 0x0000001500021308 */ /* 0x000e240000000c00 */
        /* <DEDUP_REMOVED lines=52> */
.L_x_217:
[----:B------:R-:W-:Y:S01]  /*2130*/  IMAD.MOV.U32 R21, RZ, RZ, RZ ;  /* 0x000000ffff157224 */ /* 0x000fe200078e00ff */
[----:B------:R-:W-:Y:S02]  /*2140*/  MOV R20, R30 ;  /* 0x0000001e00147202 */ /* 0x000fe40000000f00 */
[----:B------:R-:W-:Y:S02]  /*2150*/  MOV R18, 0x2170 ;  /* 0x0000217000127802 */ /* 0x000fe40000000f00 */
[----:B------:R-:W-:Y:S05]  /*2160*/  CALL.REL.NOINC `($__internal_6_$__cuda_sm20_div_s64) ;  /* 0x0000001c00b87944 */ /* 0x000fea0003c00000 */
[----:B------:R-:W-:Y:S02]  /*2170*/  IADD3 R13, PT, PT, -R16, RZ, RZ ;  /* 0x000000ff100d7210 */ /* 0x000fe40007ffe1ff */
[----:B------:R-:W-:-:S03]  /*2180*/  MOV R31, R17 ;  /* 0x00000011001f7202 */ /* 0x000fc60000000f00 */
[----:B------:R-:W-:Y:S01]  /*2190*/  IMAD R27, R30, R13, R27 ;  /* 0x0000000d1e1b7224 */ /* 0x000fe200078e021b */
[----:B------:R-:W-:-:S07]  /*21a0*/  MOV R30, R16 ;  /* 0x00000010001e7202 */ /* 0x000fce0000000f00 */
.L_x_218:
        /* <DEDUP_REMOVED lines=60> */
.L_x_220:
[----:B------:R-:W-:Y:S01]  /*2570*/  IMAD.MOV.U32 R27, RZ, RZ, R30 ;  /* 0x000000ffff1b7224 */ /* 0x000fe200078e001e */
[----:B------:R-:W-:Y:S01]  /*2580*/  MOV R21, R31 ;  /* 0x0000001f00157202 */ /* 0x000fe20000000f00 */
[----:B------:R-:W-:Y:S01]  /*2590*/  IMAD.MOV.U32 R20, RZ, RZ, R34 ;  /* 0x000000ffff147224 */ /* 0x000fe200078e0022 */
[----:B------:R-:W-:Y:S02]  /*25a0*/  MOV R18, 0x25c0 ;  /* 0x000025c000127802 */ /* 0x000fe40000000f00 */
[----:B------:R-:W-:Y:S05]  /*25b0*/  CALL.REL.NOINC `($__internal_6_$__cuda_sm20_div_s64) ;  /* 0x0000001800a47944 */ /* 0x000fea0003c00000 */
[----:B------:R-:W-:-:S05]  /*25c0*/  IADD3 R31, PT, PT, -R16, RZ, RZ ;  /* 0x000000ff101f7210 */ /* 0x000fca0007ffe1ff */
[----:B------:R-:W-:Y:S02]  /*25d0*/  IMAD R31, R31, R34, R30 ;  /* 0x000000221f1f7224 */ /* 0x000fe400078e021e */
.L_x_221:
[----:B------:R-:W-:Y:S05]  /*25e0*/  BSYNC.RECONVERGENT B0 ;  /* 0x0000000000007941 */ /* 0x000fea0003800200 */
.L_x_219:
        /* <DEDUP_REMOVED lines=162> */
.L_x_216:
[----:B------:R-:W0:Y:S01]  /*3010*/  LDC.64 R2, c[0x0][0x420] ;  /* 0x00010800ff027b82 */ /* 0x000e220000000a00 */
[----:B------:R-:W-:-:S05]  /*3020*/  IADD3 R27, PT, PT, R27, UR6, RZ ;  /* 0x000000061b1b7c10 */ /* 0x000fca000fffe0ff */
[----:B0-----:R-:W-:-:S05]  /*3030*/  IMAD.WIDE.U32 R2, R27, 0x4, R2 ;  /* 0x000000041b027825 */ /* 0x001fca00078e0002 */
[----:B------:R1:W-:Y:S02]  /*3040*/  STG.E desc[UR12][R2.64], R23 ;  /* 0x0000001702007986 */ /* 0x0003e4000c10190c */
.L_x_215:
[----:B------:R-:W-:Y:S05]  /*3050*/  BSYNC.RECONVERGENT B1 ;  /* 0x0000000000017941 */ /* 0x000fea0003800200 */
.L_x_214:
        /* <DEDUP_REMOVED lines=58> */
.L_x_228:
        /* <DEDUP_REMOVED lines=14> */
.L_x_225:
[----:B0-----:R-:W-:Y:S05]  /*34e0*/  BSYNC.RECONVERGENT B0 ;  /* 0x0000000000007941 */ /* 0x001fea0003800200 */
.L_x_224:
        /* <DEDUP_REMOVED lines=30> */
.L_x_227:
[----:B------:R-:W-:Y:S05]  /*36d0*/  BSYNC.RECONVERGENT B0 ;  /* 0x0000000000007941 */ /* 0x000fea0003800200 */
.L_x_226:
        /* <DEDUP_REMOVED lines=21> */
.L_x_223:
        /* <DEDUP_REMOVED lines=20> */
.L_x_230:
[----:B------:R-:W-:Y:S05]  /*3970*/  BSYNC.RECONVERGENT B0 ;  /* 0x0000000000007941 */ /* 0x000fea0003800200 */
.L_x_229:
        /* <DEDUP_REMOVED lines=18> */
.L_x_222:
        /* <DEDUP_REMOVED lines=91> */
        .weak           $__internal_6_$__cuda_sm20_div_s64
        .type           $__internal_6_$__cuda_sm20_div_s64,@function
        .size           $__internal_6_$__cuda_sm20_div_s64,(.L_x_6867 - $__internal_6_$__cuda_sm20_div_s64)
$__internal_6_$__cuda_sm20_div_s64:
        /* <DEDUP_REMOVED lines=83> */
[----:B------:R-:W-:Y:S06]  /*4580*/  RET.REL.NODEC R28 `(_ZN5flash32flash_fwd_splitkv_combine_kernelI23Flash_fwd_kernel_traitsILi192ELi64ELi64ELi4ELb0ELb0EN7cutlass6half_tE19Flash_kernel_traitsILi192ELi64ELi64ELi4ES3_EELi8ELi1ELb0EEEvNS_16Flash_fwd_paramsE) ;  /* 0xffffffb81c9c7950 */ /* 0x000fec0003c3ffff */
.L_x_231:
        /* <DEDUP_REMOVED lines=15> */
.L_x_6867:


//--------------------- .text._ZN5flash32flash_fwd_splitkv_combine_kernelI23Flash_fwd_kernel_traitsILi192ELi64ELi64ELi4ELb0ELb0EN7cutlass6half_tE19Flash_kernel_traitsILi192ELi64ELi64ELi4ES3_EELi8ELi7ELb1EEEvNS_16Flash_fwd_paramsE --------------------------
	.section	.text._ZN5flash32flash_fwd_splitkv_combine_kernelI23Flash_fwd_kernel_traitsILi192ELi64ELi64ELi4ELb0ELb0EN7cutlass6half_tE19Flash_kernel_traitsILi192ELi64ELi64ELi4ES3_EELi8ELi7ELb1EEEvNS_16Flash_fwd_paramsE,"ax",@progbits
	.align	128
        .global         _ZN5flash32flash_fwd_splitkv_combine_kernelI23Flash_fwd_kernel_traitsILi192ELi64ELi64ELi4ELb0ELb0EN7cutlass6half_tE19Flash_kernel_traitsILi192ELi64ELi64ELi4ES3_EELi8ELi7ELb1EEEvNS_16Flash_fwd_paramsE
        .type           _ZN5flash32flash_fwd_splitkv_combine_kernelI23Flash_fwd_kernel_traitsILi192ELi64ELi64ELi4ELb0ELb0EN7cutlass6half_tE19Flash_kernel_traitsILi192ELi64ELi64ELi4ES3_EELi8ELi7ELb1EEEvNS_16Flash_fwd_paramsE,@function
        .size           _ZN5flash32flash_fwd_splitkv_combine_kernelI23Flash_fwd_kernel_traitsILi192ELi64ELi64ELi4ELb0ELb0EN7cutlass6half_tE19Flash_kernel_traitsILi192ELi64ELi64ELi4ES3_EELi8ELi7ELb1EEEvNS_16Flash_fwd_paramsE,(.L_x_6868 - _ZN5flash32flash_fwd_splitkv_combine_kernelI23Flash_fwd_kernel_traitsILi192ELi64ELi64ELi4ELb0ELb0EN7cutlass6half_tE19Flash_kernel_traitsILi192ELi64ELi64ELi4ES3_EELi8ELi7ELb1EEEvNS_16Flash_fwd_paramsE)
        .other          _ZN5flash32flash_fwd_splitkv_combine_kernelI23Flash_fwd_kernel_traitsILi192ELi64ELi64ELi4ELb0ELb0EN7cutlass6half_tE19Flash_kernel_traitsILi192ELi64ELi64ELi4ES3_EELi8ELi7ELb1EEEvNS_16Flash_fwd_paramsE,@"STO_CUDA_ENTRY STV_DEFAULT"
_ZN5flash32flash_fwd_splitkv_combine_kernelI23Flash_fwd_kernel_traitsILi192ELi64ELi64ELi4ELb0ELb0EN7cutlass6half_tE19Flash_kernel_traitsILi192ELi64ELi64ELi4ES3_EELi8ELi7ELb1EEEvNS_16Flash_fwd_paramsE:
.text._ZN5flash32flash_fwd_splitkv_combine_kernelI23Flash_fwd_kernel_traitsILi192ELi64ELi64ELi4ELb0ELb0EN7cutlass6half_tE19Flash_kernel_traitsILi192ELi64ELi64ELi4ES3_EELi8ELi7ELb1EEEvNS_16Flash_fwd_paramsE:
[----:B------:R-:W-:Y:S08]  /*0000*/  LDC R1, c[0x0][0x37c] ;  /* 0x0000df00ff017b82 */ /* 0x000ff00000000800 */
[----:B------:R-:W0:Y:S01]  /*0010*/  LDC.64 R30, c[0x0][0x430] ;  /* 0x00010c00ff1e7b82 */ /* 0x000e220000000a00 */
[----:B------:R-:W0:Y:S07]  /*0020*/  LDCU UR4, c[0x0][0x3e0] ;  /* 0x00007c00ff0477ac */ /* 0x000e2e0008000800 */
[----:B------:R-:W1:Y:S01]  /*0030*/  S2UR UR6, SR_CTAID.X ;  /* 0x00000000000679c3 */ /* 0x000e620000002500 */
[----:B0-----:R-:W-:-:S04]  /*0040*/  IMAD R29, R31, UR4, RZ ;  /* 0x000000041f1d7c24 */ /* 0x001fc8000f8e02ff */
[----:B------:R-:W-:Y:S01]  /*0050*/  IMAD R30, R29, R30, RZ ;  /* 0x0000001e1d1e7224 */ /* 0x000fe200078e02ff */
[----:B-1----:R-:W-:-:S04]  /*0060*/  USHF.L.U32 UR6, UR6, 0x3, URZ ;  /* 0x0000000306067899 */ /* 0x002fc800080006ff */
[----:B------:R-:W-:Y:S02]  /*0070*/  VIMNMX R39, PT, PT, R30, R31, PT ;  /* 0x0000001f1e277248 */ /* 0x000fe40003fe0100 */
[----:B------:R-:W-:Y:S02]  /*0080*/  SHF.R.S32.HI R4, RZ, 0x1f, R30 ;  /* 0x0000001fff047819 */ /* 0x000fe4000001141e */
[----:B------:R-:W-:-:S04]  /*0090*/  SHF.R.S32.HI R15, RZ, 0x1f, R39 ;  /* 0x0000001fff0f7819 */ /* 0x000fc80000011427 */
[----:B------:R-:W-:-:S04]  /*00a0*/  LOP3.LUT R0, R4, R15, RZ, 0xfc, !PT ;  /* 0x0000000f04007212 */ /* 0x000fc800078efcff */
[----:B------:R-:W-:-:S13]  /*00b0*/  ISETP.NE.U32.AND P0, PT, R0, RZ, PT ;  /* 0x000000ff0000720c */ /* 0x000fda0003f05070 */
[----:B------:R-:W-:Y:S05]  /*00c0*/  @P0 BRA `(.L_x_232) ;  /* 0x0000000000500947 */ /* 0x000fea0003800000 */
[----:B------:R-:W0:Y:S01]  /*00d0*/  I2F.U32.RP R6, R39 ;  /* 0x0000002700067306 */ /* 0x000e220000209000 */
[----:B------:R-:W-:Y:S02]  /*00e0*/  HFMA2 R2, -RZ, RZ, 0, 0 ;  /* 0x00000000ff027431 */ /* 0x000fe400000001ff */
[----:B------:R-:W-:Y:S01]  /*00f0*/  IMAD.MOV R0, RZ, RZ, -R39 ;  /* 0x000000ffff007224 */ /* 0x000fe200078e0a27 */
[----:B------:R-:W-:-:S04]  /*0100*/  ISETP.NE.U32.AND P0, PT, R39, RZ, PT ;  /* 0x000000ff2700720c */ /* 0x000fc80003f05070 */
[----:B0-----:R-:W0:Y:S02]  /*0110*/  MUFU.RCP R3, R6 ;  /* 0x0000000600037308 */ /* 0x001e240000001000 */
[----:B0-----:R-:W-:-:S06]  /*0120*/  VIADD R3, R3, 0xffffffe ;  /* 0x0ffffffe03037836 */ /* 0x001fcc0000000000 */
[----:B------:R-:W0:Y:S02]  /*0130*/  F2I.FTZ.U32.TRUNC.NTZ R3, R3 ;  /* 0x0000000300037305 */ /* 0x000e24000021f000 */
[----:B0-----:R-:W-:-:S04]  /*0140*/  IMAD R5, R0, R3, RZ ;  /* 0x0000000300057224 */ /* 0x001fc800078e02ff */
[----:B------:R-:W-:Y:S01]  /*0150*/  IMAD.HI.U32 R5, R3, R5, R2 ;  /* 0x0000000503057227 */ /* 0x000fe200078e0002 */
[----:B------:R-:W-:-:S05]  /*0160*/  MOV R3, RZ ;  /* 0x000000ff00037202 */ /* 0x000fca0000000f00 */
[----:B------:R-:W-:-:S04]  /*0170*/  IMAD.HI.U32 R2, R5, R30, RZ ;  /* 0x0000001e05027227 */ /* 0x000fc800078e00ff */
[----:B------:R-:W-:-:S04]  /*0180*/  IMAD.MOV R0, RZ, RZ, -R2 ;  /* 0x000000ffff007224 */ /* 0x000fc800078e0a02 */
[----:B------:R-:W-:-:S05]  /*0190*/  IMAD R0, R39, R0, R30 ;  /* 0x0000000027007224 */ /* 0x000fca00078e021e */
[----:B------:R-:W-:-:S13]  /*01a0*/  ISETP.GE.U32.AND P2, PT, R0, R39, PT ;  /* 0x000000270000720c */ /* 0x000fda0003f46070 */
[----:B------:R-:W-:Y:S01]  /*01b0*/  @P2 IADD3 R0, PT, PT, -R39, R0, RZ ;  /* 0x0000000027002210 */ /* 0x000fe20007ffe1ff */
[----:B------:R-:W-:-:S03]  /*01c0*/  @P2 VIADD R2, R2, 0x1 ;  /* 0x0000000102022836 */ /* 0x000fc60000000000 */
[----:B------:R-:W-:-:S13]  /*01d0*/  ISETP.GE.U32.AND P1, PT, R0, R39, PT ;  /* 0x000000270000720c */ /* 0x000fda0003f26070 */
[----:B------:R-:W-:Y:S02]  /*01e0*/  @P1 IADD3 R2, PT, PT, R2, 0x1, RZ ;  /* 0x0000000102021810 */ /* 0x000fe40007ffe0ff */
[----:B------:R-:W-:Y:S01]  /*01f0*/  @!P0 LOP3.LUT R2, RZ, R39, RZ, 0x33, !PT ;  /* 0x00000027ff028212 */ /* 0x000fe200078e33ff */
[----:B------:R-:W-:Y:S06]  /*0200*/  BRA `(.L_x_233) ;  /* 0x0000000000207947 */ /* 0x000fec0003800000 */
.L_x_232:
[----:B------:R-:W-:Y:S01]  /*0210*/  IMAD.MOV.U32 R25, RZ, RZ, R30 ;  /* 0x000000ffff197224 */ /* 0x000fe200078e001e */
[----:B------:R-:W-:Y:S01]  /*0220*/  MOV R18, R39 ;  /* 0x0000002700127202 */ /* 0x000fe20000000f00 */
[----:B------:R-:W-:Y:S01]  /*0230*/  IMAD.MOV.U32 R19, RZ, RZ, R4 ;  /* 0x000000ffff137224 */ /* 0x000fe200078e0004 */
[----:B------:R-:W-:Y:S02]  /*0240*/  MOV R17, R15 ;  /* 0x0000000f00117202 */ /* 0x000fe40000000f00 */
[----:B------:R-:W-:Y:S02]  /*0250*/  MOV R16, 0x270 ;  /* 0x0000027000107802 */ /* 0x000fe40000000f00 */
[----:B------:R-:W-:Y:S05]  /*0260*/  CALL.REL.NOINC `($__internal_7_$__cuda_sm20_div_s64) ;  /* 0x00000048003c7944 */ /* 0x000fea0003c00000 */
[----:B------:R-:W-:Y:S02]  /*0270*/  MOV R2, R0 ;  /* 0x0000000000027202 */ /* 0x000fe40000000f00 */
[----:B------:R-:W-:-:S07]  /*0280*/  MOV R3, R19 ;  /* 0x0000001300037202 */ /* 0x000fce0000000f00 */
.L_x_233:
        /* <DEDUP_REMOVED lines=30> */
.L_x_235:
[----:B------:R-:W-:Y:S01]  /*0470*/  IMAD.MOV.U32 R25, RZ, RZ, R2 ;  /* 0x000000ffff197224 */ /* 0x000fe200078e0002 */
[----:B------:R-:W-:Y:S02]  /*0480*/  MOV R19, R3 ;  /* 0x0000000300137202 */ /* 0x000fe40000000f00 */
[----:B------:R-:W-:Y:S02]  /*0490*/  MOV R16, 0x4b0 ;  /* 0x000004b000107802 */ /* 0x000fe40000000f00 */
[----:B------:R-:W-:Y:S05]  /*04a0*/  CALL.REL.NOINC `($__internal_7_$__cuda_sm20_div_s64) ;  /* 0x0000004400ac7944 */ /* 0x000fea0003c00000 */
[----:B------:R-:W-:Y:S02]  /*04b0*/  MOV R26, R0 ;  /* 0x00000000001a7202 */ /* 0x000fe40000000f00 */
[----:B------:R-:W-:Y:S02]  /*04c0*/  MOV R27, R19 ;  /* 0x00000013001b7202 */ /* 0x000fe40000000f00 */
.L_x_236:
[----:B------:R-:W-:Y:S05]  /*04d0*/  BSYNC.RECONVERGENT B0 ;  /* 0x0000000000007941 */ /* 0x000fea0003800200 */
.L_x_234:
[----:B------:R-:W0:Y:S01]  /*04e0*/  LDC R3, c[0x0][0x434] ;  /* 0x00010d00ff037b82 */ /* 0x000e220000000800 */
        /* <DEDUP_REMOVED lines=8> */
[----:B0-----:R-:W-:Y:S02]  /*0570*/  IMAD.MOV R5, RZ, RZ, -R9 ;  /* 0x000000ffff057224 */ /* 0x001fe400078e0a09 */
[----:B------:R-:W-:Y:S02]  /*0580*/  IMAD.MOV.U32 R8, RZ, RZ, RZ ;  /* 0x000000ffff087224 */ /* 0x000fe400078e00ff */
        /* <DEDUP_REMOVED lines=24> */
[----:B------:R-:W-:Y:S01]  /*0710*/  ISETP.NE.U32.AND P0, PT, R10, RZ, PT ;  /* 0x000000ff0a00720c */ /* 0x000fe20003f05070 */
[----:B------:R-:W-:-:S06]  /*0720*/  IMAD.MOV.U32 R19, RZ, RZ, RZ ;  /* 0x000000ffff137224 */ /* 0x000fcc00078e00ff */
[----:B0-----:R-:W0:Y:S02]  /*0730*/  MUFU.RCP R6, R5 ;  /* 0x0000000500067308 */ /* 0x001e240000001000 */
[----:B0-----:R-:W-:-:S06]  /*0740*/  IADD3 R6, PT, PT, R6, 0xffffffe, RZ ;  /* 0x0ffffffe06067810 */ /* 0x001fcc0007ffe0ff */
[----:B------:R-:W0:Y:S02]  /*0750*/  F2I.FTZ.U32.TRUNC.NTZ R7, R6 ;  /* 0x0000000600077305 */ /* 0x000e24000021f000 */
[----:B0-----:R-:W-:Y:S01]  /*0760*/  IADD3 R0, PT, PT, RZ, -R7, RZ ;  /* 0x80000007ff007210 */ /* 0x001fe20007ffe0ff */
[----:B------:R-:W-:-:S04]  /*0770*/  IMAD.MOV.U32 R6, RZ, RZ, RZ ;  /* 0x000000ffff067224 */ /* 0x000fc800078e00ff */
[----:B------:R-:W-:-:S04]  /*0780*/  IMAD R3, R0, R10, RZ ;  /* 0x0000000a00037224 */ /* 0x000fc800078e02ff */
[----:B------:R-:W-:-:S06]  /*0790*/  IMAD.HI.U32 R3, R7, R3, R6 ;  /* 0x0000000307037227 */ /* 0x000fcc00078e0006 */
[----:B------:R-:W-:-:S05]  /*07a0*/  IMAD.HI.U32 R0, R3, R18, RZ ;  /* 0x0000001203007227 */ /* 0x000fca00078e00ff */
[----:B------:R-:W-:-:S05]  /*07b0*/  IADD3 R3, PT, PT, -R0, RZ, RZ ;  /* 0x000000ff00037210 */ /* 0x000fca0007ffe1ff */
[----:B------:R-:W-:-:S05]  /*07c0*/  IMAD R3, R10, R3, R18 ;  /* 0x000000030a037224 */ /* 0x000fca00078e0212 */
[----:B------:R-:W-:-:S13]  /*07d0*/  ISETP.GE.U32.AND P2, PT, R3, R10, PT ;  /* 0x0000000a0300720c */ /* 0x000fda0003f46070 */
[----:B------:R-:W-:Y:S01]  /*07e0*/  @P2 IMAD.IADD R3, R3, 0x1, -R10 ;  /* 0x0000000103032824 */ /* 0x000fe200078e0a0a */
[----:B------:R-:W-:-:S04]  /*07f0*/  @P2 IADD3 R0, PT, PT, R0, 0x1, RZ ;  /* 0x0000000100002810 */ /* 0x000fc80007ffe0ff */
[----:B------:R-:W-:-:S13]  /*0800*/  ISETP.GE.U32.AND P1, PT, R3, R10, PT ;  /* 0x0000000a0300720c */ /* 0x000fda0003f26070 */
[----:B------:R-:W-:Y:S01]  /*0810*/  @P1 VIADD R0, R0, 0x1 ;  /* 0x0000000100001836 */ /* 0x000fe20000000000 */
[----:B------:R-:W-:-:S04]  /*0820*/  @!P0 LOP3.LUT R0, RZ, R10, RZ, 0x33, !PT ;  /* 0x0000000aff008212 */ /* 0x000fc800078e33ff */
[----:B------:R-:W-:Y:S01]  /*0830*/  MOV R18, R0 ;  /* 0x0000000000127202 */ /* 0x000fe20000000f00 */
[----:B------:R-:W-:Y:S05]  /*0840*/  BRA `(.L_x_239) ;  /* 0x00000000001c7947 */ /* 0x000fea0003800000 */
.L_x_238:
[----:B------:R-:W-:Y:S01]  /*0850*/  IMAD.MOV.U32 R25, RZ, RZ, R18 ;  /* 0x000000ffff197224 */ /* 0x000fe200078e0012 */
[----:B------:R-:W-:Y:S01]  /*0860*/  MOV R18, R10 ;  /* 0x0000000a00127202 */ /* 0x000fe20000000f00 */
[----:B------:R-:W-:Y:S01]  /*0870*/  IMAD.MOV.U32 R19, RZ, RZ, R17 ;  /* 0x000000ffff137224 */ /* 0x000fe200078e0011 */
[----:B------:R-:W-:Y:S02]  /*0880*/  MOV R17, R11 ;  /* 0x0000000b00117202 */ /* 0x000fe40000000f00 */
[----:B------:R-:W-:Y:S02]  /*0890*/  MOV R16, 0x8b0 ;  /* 0x000008b000107802 */ /* 0x000fe40000000f00 */
[----:B------:R-:W-:Y:S05]  /*08a0*/  CALL.REL.NOINC `($__internal_7_$__cuda_sm20_div_s64) ;  /* 0x0000004000ac7944 */ /* 0x000fea0003c00000 */
[----:B------:R-:W-:Y:S02]  /*08b0*/  MOV R18, R0 ;  /* 0x0000000000127202 */ /* 0x000fe40000000f00 */
.L_x_239:
[----:B------:R-:W-:Y:S05]  /*08c0*/  BSYNC.RECONVERGENT B0 ;  /* 0x0000000000007941 */ /* 0x000fea0003800200 */
.L_x_237:
[----:B------:R-:W0:Y:S01]  /*08d0*/  LDC R21, c[0x0][0x434] ;  /* 0x00010d00ff157b82 */ /* 0x000e220000000800 */
[----:B------:R-:W-:Y:S01]  /*08e0*/  IMAD.MOV.U32 R6, RZ, RZ, RZ ;  /* 0x000000ffff067224 */ /* 0x000fe200078e00ff */
[----:B------:R-:W-:Y:S01]  /*08f0*/  BSSY.RECONVERGENT B0, `(.L_x_240) ;  /* 0x0000077000007945 */ /* 0x000fe20003800200 */
[----:B0-----:R-:W-:Y:S02]  /*0900*/  IABS R5, R21 ;  /* 0x0000001500057213 */ /* 0x001fe40000000000 */
[----:B------:R-:W-:Y:S02]  /*0910*/  SHF.R.S32.HI R9, RZ, 0x1f, R21 ;  /* 0x0000001fff097819 */ /* 0x000fe40000011415 */
[----:B------:R-:W0:Y:S02]  /*0920*/  I2F.RP R8, R5 ;  /* 0x0000000500087306 */ /* 0x000e240000209400 */
[----:B------:R-:W-:-:S06]  /*0930*/  LOP3.LUT R9, R9, 0x1, RZ, 0xfc, !PT ;  /* 0x0000000109097812 */ /* 0x000fcc00078efcff */
[----:B0-----:R-:W0:Y:S02]  /*0940*/  MUFU.RCP R7, R8 ;  /* 0x0000000800077308 */ /* 0x001e240000001000 */
[----:B0-----:R-:W-:-:S06]  /*0950*/  VIADD R7, R7, 0xffffffe ;  /* 0x0ffffffe07077836 */ /* 0x001fcc0000000000 */
[----:B------:R-:W0:Y:S02]  /*0960*/  F2I.FTZ.U32.TRUNC.NTZ R7, R7 ;  /* 0x0000000700077305 */ /* 0x000e24000021f000 */
[----:B0-----:R-:W-:-:S04]  /*0970*/  IMAD.MOV R0, RZ, RZ, -R7 ;  /* 0x000000ffff007224 */ /* 0x001fc800078e0a07 */
[----:B------:R-:W-:Y:S01]  /*0980*/  IMAD R3, R0, R5, RZ ;  /* 0x0000000500037224 */ /* 0x000fe200078e02ff */
[----:B------:R-:W-:Y:S02]  /*0990*/  IABS R0, R2 ;  /* 0x0000000200007213 */ /* 0x000fe40000000000 */
[----:B------:R-:W-:Y:S01]  /*09a0*/  LOP3.LUT R2, R2, R21, RZ, 0x3c, !PT ;  /* 0x0000001502027212 */ /* 0x000fe200078e3cff */
[----:B------:R-:W-:-:S03]  /*09b0*/  IMAD.HI.U32 R3, R7, R3, R6 ;  /* 0x0000000307037227 */ /* 0x000fc600078e0006 */
[----:B------:R-:W-:Y:S01]  /*09c0*/  ISETP.GE.AND P2, PT, R2, RZ, PT ;  /* 0x000000ff0200720c */ /* 0x000fe20003f46270 */
        /* <DEDUP_REMOVED lines=8> */
[----:B------:R-:W-:Y:S02]  /*0a50*/  ISETP.GE.U32.AND P0, PT, R0, R5, PT ;  /* 0x000000050000720c */ /* 0x000fe40003f06070 */
[----:B------:R-:W0:Y:S11]  /*0a60*/  LDC R0, c[0x0][0x3e0] ;  /* 0x0000f800ff007b82 */ /* 0x000e360000000800 */
[----:B------:R-:W-:-:S04]  /*0a70*/  @P0 VIADD R3, R3, 0x1 ;  /* 0x0000000103030836 */ /* 0x000fc80000000000 */
[----:B------:R-:W-:-:S04]  /*0a80*/  IMAD.MOV.U32 R2, RZ, RZ, R3 ;  /* 0x000000ffff027224 */ /* 0x000fc800078e0003 */
[----:B------:R-:W-:Y:S01]  /*0a90*/  @!P2 IMAD.MOV R2, RZ, RZ, -R2 ;  /* 0x000000ffff02a224 */ /* 0x000fe200078e0a02 */
[----:B------:R-:W-:Y:S02]  /*0aa0*/  @!P1 LOP3.LUT R2, RZ, R21, RZ, 0x33, !PT ;  /* 0x00000015ff029212 */ /* 0x000fe400078e33ff */
[----:B0-----:R-:W-:-:S03]  /*0ab0*/  IABS R6, R0 ;  /* 0x0000000000067213 */ /* 0x001fc60000000000 */
[----:B------:R-:W-:Y:S01]  /*0ac0*/  IMAD R9, R2, R9, RZ ;  /* 0x0000000902097224 */ /* 0x000fe200078e02ff */
[----:B------:R-:W-:Y:S01]  /*0ad0*/  ISETP.NE.AND P5, PT, R0, RZ, PT ;  /* 0x000000ff0000720c */ /* 0x000fe20003fa5270 */
[----:B------:R-:W0:Y:S01]  /*0ae0*/  I2F.RP R13, R6 ;  /* 0x00000006000d7306 */ /* 0x000e220000209400 */
[----:B------:R-:W-:Y:S02]  /*0af0*/  ISETP.NE.AND P4, PT, R2, RZ, PT ;  /* 0x000000ff0200720c */ /* 0x000fe40003f85270 */
[-C--:B------:R-:W-:Y:S02]  /*0b00*/  IABS R8, R9.reuse ;  /* 0x0000000900087213 */ /* 0x080fe40000000000 */
[----:B------:R-:W-:-:S03]  /*0b10*/  IABS R17, R9 ;  /* 0x0000000900117213 */ /* 0x000fc60000000000 */
[----:B------:R-:W1:Y:S02]  /*0b20*/  I2F.RP R7, R8 ;  /* 0x0000000800077306 */ /* 0x000e640000209400 */
[----:B------:R-:W-:-:S06]  /*0b30*/  IMAD.MOV R17, RZ, RZ, -R17 ;  /* 0x000000ffff117224 */ /* 0x000fcc00078e0a11 */
[----:B0-----:R-:W0:Y:S08]  /*0b40*/  MUFU.RCP R22, R13 ;  /* 0x0000000d00167308 */ /* 0x001e300000001000 */
[----:B-1----:R-:W1:Y:S01]  /*0b50*/  MUFU.RCP R3, R7 ;  /* 0x0000000700037308 */ /* 0x002e620000001000 */
[----:B0-----:R-:W-:-:S07]  /*0b60*/  VIADD R22, R22, 0xffffffe ;  /* 0x0ffffffe16167836 */ /* 0x001fce0000000000 */
[----:B------:R0:W-:Y:S01]  /*0b70*/  F2I.FTZ.U32.TRUNC.NTZ R23, R22 ;  /* 0x0000001600177305 */ /* 0x0001e2000021f000 */
[----:B-1----:R-:W-:Y:S02]  /*0b80*/  VIADD R24, R3, 0xffffffe ;  /* 0x0ffffffe03187836 */ /* 0x002fe40000000000 */
[----:B------:R-:W-:-:S05]  /*0b90*/  VIADD R3, R0, 0xffffffff ;  /* 0xffffffff00037836 */ /* 0x000fca0000000000 */
[----:B------:R-:W1:Y:S01]  /*0ba0*/  F2I.FTZ.U32.TRUNC.NTZ R25, R24 ;  /* 0x0000001800197305 */ /* 0x000e62000021f000 */
[----:B------:R-:W-:-:S04]  /*0bb0*/  IADD3 R7, PT, PT, R3, R8, RZ ;  /* 0x0000000803077210 */ /* 0x000fc80007ffe0ff */
[----:B------:R-:W-:Y:S01]  /*0bc0*/  IABS R13, R7 ;  /* 0x00000007000d7213 */ /* 0x000fe20000000000 */
[----:B0-----:R-:W-:Y:S02]  /*0bd0*/  IMAD.MOV.U32 R22, RZ, RZ, RZ ;  /* 0x000000ffff167224 */ /* 0x001fe400078e00ff */
[----:B-1----:R-:W-:Y:S02]  /*0be0*/  IMAD.MOV R5, RZ, RZ, -R25 ;  /* 0x000000ffff057224 */ /* 0x002fe400078e0a19 */
[----:B------:R-:W-:Y:S02]  /*0bf0*/  IMAD.MOV.U32 R24, RZ, RZ, RZ ;  /* 0x000000ffff187224 */ /* 0x000fe400078e00ff */
[----:B------:R-:W-:Y:S02]  /*0c00*/  IMAD R12, R5, R8, RZ ;  /* 0x00000008050c7224 */ /* 0x000fe400078e02ff */
[----:B------:R-:W-:Y:S02]  /*0c10*/  IMAD.MOV R5, RZ, RZ, -R23 ;  /* 0x000000ffff057224 */ /* 0x000fe400078e0a17 */
[----:B------:R-:W-:-:S04]  /*0c20*/  IMAD.HI.U32 R12, R25, R12, R24 ;  /* 0x0000000c190c7227 */ /* 0x000fc800078e0018 */
[----:B------:R-:W-:Y:S02]  /*0c30*/  IMAD R5, R5, R6, RZ ;  /* 0x0000000605057224 */ /* 0x000fe400078e02ff */
[----:B------:R-:W-:-:S04]  /*0c40*/  IMAD.HI.U32 R12, R12, R13, RZ ;  /* 0x0000000d0c0c7227 */ /* 0x000fc800078e00ff */
[----:B------:R-:W-:Y:S02]  /*0c50*/  IMAD R17, R12, R17, R13 ;  /* 0x000000110c117224 */ /* 0x000fe400078e020d */
[----:B------:R-:W-:Y:S01]  /*0c60*/  IMAD.HI.U32 R14, R23, R5, R22 ;  /* 0x00000005170e7227 */ /* 0x000fe200078e0016 */
[----:B------:R-:W-:Y:S02]  /*0c70*/  LOP3.LUT R5, R7, R8, RZ, 0x3c, !PT ;  /* 0x0000000807057212 */ /* 0x000fe400078e3cff */
[----:B------:R-:W-:Y:S02]  /*0c80*/  ISETP.GT.U32.AND P1, PT, R8, R17, PT ;  /* 0x000000110800720c */ /* 0x000fe40003f24070 */
[----:B------:R-:W-:Y:S01]  /*0c90*/  ISETP.GE.AND P0, PT, R5, RZ, PT ;  /* 0x000000ff0500720c */ /* 0x000fe20003f06270 */
[----:B------:R-:W-:Y:S01]  /*0ca0*/  IMAD.HI.U32 R14, R14, R13, RZ ;  /* 0x0000000d0e0e7227 */ /* 0x000fe200078e00ff */
[----:B------:R-:W0:Y:S01]  /*0cb0*/  LDC.U8 R5, c[0x0][0x549] ;  /* 0x00015240ff057b82 */ /* 0x000e220000000000 */
[----:B------:R-:W-:-:S02]  /*0cc0*/  LOP3.LUT R7, R7, R0, RZ, 0x3c, !PT ;  /* 0x0000000007077212 */ /* 0x000fc400078e3cff */
[----:B------:R-:W-:-:S04]  /*0cd0*/  IMAD.MOV R16, RZ, RZ, -R14 ;  /* 0x000000ffff107224 */ /* 0x000fc800078e0a0e */
[----:B------:R-:W-:Y:S02]  /*0ce0*/  IMAD R13, R6, R16, R13 ;  /* 0x00000010060d7224 */ /* 0x000fe400078e020d */
[----:B------:R-:W-:Y:S02]  /*0cf0*/  @!P1 IMAD.IADD R17, R17, 0x1, -R8 ;  /* 0x0000000111119824 */ /* 0x000fe400078e0a08 */
[----:B------:R-:W-:Y:S01]  /*0d00*/  @!P1 VIADD R12, R12, 0x1 ;  /* 0x000000010c0c9836 */ /* 0x000fe20000000000 */
[----:B------:R-:W-:Y:S02]  /*0d10*/  ISETP.GT.U32.AND P2, PT, R6, R13, PT ;  /* 0x0000000d0600720c */ /* 0x000fe40003f44070 */
[----:B------:R-:W-:Y:S02]  /*0d20*/  ISETP.GE.U32.AND P3, PT, R17, R8, PT ;  /* 0x000000081100720c */ /* 0x000fe40003f66070 */
[----:B------:R-:W-:-:S09]  /*0d30*/  ISETP.NE.AND P1, PT, R9, RZ, PT ;  /* 0x000000ff0900720c */ /* 0x000fd20003f25270 */
[----:B------:R-:W-:Y:S02]  /*0d40*/  @!P2 IMAD.IADD R13, R13, 0x1, -R6 ;  /* 0x000000010d0da824 */ /* 0x000fe400078e0a06 */
[----:B------:R-:W-:Y:S01]  /*0d50*/  @P3 IADD3 R12, PT, PT, R12, 0x1, RZ ;  /* 0x000000010c0c3810 */ /* 0x000fe20007ffe0ff */
[----:B------:R-:W-:Y:S01]  /*0d60*/  @!P2 VIADD R14, R14, 0x1 ;  /* 0x000000010e0ea836 */ /* 0x000fe20000000000 */
[----:B------:R-:W-:Y:S02]  /*0d70*/  ISETP.GE.AND P3, PT, R7, RZ, PT ;  /* 0x000000ff0700720c */ /* 0x000fe40003f66270 */
[----:B0-----:R-:W-:Y:S01]  /*0d80*/  ISETP.NE.AND P2, PT, R5, RZ, PT ;  /* 0x000000ff0500720c */ /* 0x001fe20003f45270 */
[----:B------:R-:W-:Y:S01]  /*0d90*/  @!P0 IMAD.MOV R12, RZ, RZ, -R12 ;  /* 0x000000ffff0c8224 */ /* 0x000fe200078e0a0c */
[----:B------:R-:W-:Y:S02]  /*0da0*/  @!P1 LOP3.LUT R12, RZ, R8, RZ, 0x33, !PT ;  /* 0x00000008ff0c9212 */ /* 0x000fe400078e33ff */
[----:B------:R-:W-:-:S02]  /*0db0*/  ISETP.GE.U32.AND P1, PT, R13, R6, PT ;  /* 0x000000060d00720c */ /* 0x000fc40003f26070 */
[-C--:B------:R-:W-:Y:S02]  /*0dc0*/  ISETP.LT.U32.AND P0, PT, R18, R12.reuse, PT ;  /* 0x0000000c1200720c */ /* 0x080fe40003f01070 */
[----:B------:R-:W-:Y:S02]  /*0dd0*/  SHF.R.S32.HI R13, RZ, 0x1f, R12 ;  /* 0x0000001fff0d7819 */ /* 0x000fe4000001140c */
[----:B------:R-:W-:Y:S02]  /*0de0*/  SHF.R.S32.HI R5, RZ, 0x1f, R9 ;  /* 0x0000001fff057819 */ /* 0x000fe40000011409 */
[-C--:B------:R-:W-:Y:S02]  /*0df0*/  ISETP.LT.AND.EX P0, PT, R19, R13.reuse, PT, P0 ;  /* 0x0000000d1300720c */ /* 0x080fe40003f01300 */
[----:B------:R-:W-:Y:S02]  /*0e00*/  SEL R21, R21, 0x1, !P2 ;  /* 0x0000000115157807 */ /* 0x000fe40005000000 */
[----:B------:R-:W-:Y:S01]  /*0e10*/  SEL R7, R19, R13, P0 ;  /* 0x0000000d13077207 */ /* 0x000fe20000000000 */
[----:B------:R-:W-:Y:S01]  /*0e20*/  @P1 VIADD R14, R14, 0x1 ;  /* 0x000000010e0e1836 */ /* 0x000fe20000000000 */
[----:B------:R-:W-:-:S02]  /*0e30*/  SEL R8, R18, R12, P0 ;  /* 0x0000000c12087207 */ /* 0x000fc40000000000 */
[----:B------:R-:W-:Y:S01]  /*0e40*/  LOP3.LUT R6, R19, R7, RZ, 0xfc, !PT ;  /* 0x0000000713067212 */ /* 0x000fe200078efcff */
[----:B------:R-:W-:Y:S01]  /*0e50*/  @!P3 IMAD.MOV R14, RZ, RZ, -R14 ;  /* 0x000000ffff0eb224 */ /* 0x000fe200078e0a0e */
[----:B------:R-:W-:Y:S02]  /*0e60*/  @!P5 LOP3.LUT R14, RZ, R0, RZ, 0x33, !PT ;  /* 0x00000000ff0ed212 */ /* 0x000fe400078e33ff */
[----:B------:R-:W-:Y:S02]  /*0e70*/  ISETP.NE.U32.AND P1, PT, R6, RZ, PT ;  /* 0x000000ff0600720c */ /* 0x000fe40003f25070 */
[----:B------:R-:W-:-:S04]  /*0e80*/  SEL R6, RZ, 0x1, !P4 ;  /* 0x00000001ff067807 */ /* 0x000fc80006000000 */
[----:B------:R-:W-:-:S07]  /*0e90*/  LOP3.LUT R6, R5, R6, RZ, 0xfc, !PT ;  /* 0x0000000605067212 */ /* 0x000fce00078efcff */
        /* <DEDUP_REMOVED lines=21> */
.L_x_241:
[----:B------:R-:W-:Y:S01]  /*0ff0*/  IMAD.MOV.U32 R25, RZ, RZ, R18 ;  /* 0x000000ffff197224 */ /* 0x000fe200078e0012 */
[----:B------:R-:W-:Y:S01]  /*1000*/  MOV R18, R8 ;  /* 0x0000000800127202 */ /* 0x000fe20000000f00 */
[----:B------:R-:W-:Y:S01]  /*1010*/  IMAD.MOV.U32 R17, RZ, RZ, R7 ;  /* 0x000000ffff117224 */ /* 0x000fe200078e0007 */
[----:B------:R-:W-:Y:S02]  /*1020*/  MOV R16, 0x1040 ;  /* 0x0000104000107802 */ /* 0x000fe40000000f00 */
[----:B------:R-:W-:Y:S05]  /*1030*/  CALL.REL.NOINC `($__internal_7_$__cuda_sm20_div_s64) ;  /* 0x0000003800c87944 */ /* 0x000fea0003c00000 */
[----:B------:R-:W-:Y:S02]  /*1040*/  MOV R44, R0 ;  /* 0x00000000002c7202 */ /* 0x000fe40000000f00 */
[----:B------:R-:W-:Y:S02]  /*1050*/  MOV R45, R19 ;  /* 0x00000013002d7202 */ /* 0x000fe40000000f00 */
.L_x_242:
[----:B------:R-:W-:Y:S05]  /*1060*/  BSYNC.RECONVERGENT B0 ;  /* 0x0000000000007941 */ /* 0x000fea0003800200 */
.L_x_240:
[-C--:B------:R-:W-:Y:S01]  /*1070*/  IABS R13, R29.reuse ;  /* 0x0000001d000d7213 */ /* 0x080fe20000000000 */
[----:B------:R-:W0:Y:S01]  /*1080*/  LDC R2, c[0x0][0x434] ;  /* 0x00010d00ff027b82 */ /* 0x000e220000000800 */
[----:B------:R-:W-:Y:S01]  /*1090*/  IABS R0, R29 ;  /* 0x0000001d00007213 */ /* 0x000fe20000000000 */
        /* <DEDUP_REMOVED lines=21> */
[----:B------:R-:W-:-:S04]  /*11f0*/  @P2 VIADD R12, R12, 0x1 ;  /* 0x000000010c0c2836 */ /* 0x000fc80000000000 */
[----:B------:R-:W-:-:S04]  /*1200*/  IMAD.MOV.U32 R5, RZ, RZ, R12 ;  /* 0x000000ffff057224 */ /* 0x000fc800078e000c */
[----:B------:R-:W-:Y:S01]  /*1210*/  @!P0 IMAD.MOV R5, RZ, RZ, -R5 ;  /* 0x000000ffff058224 */ /* 0x000fe200078e0a05 */
[----:B------:R-:W-:Y:S01]  /*1220*/  @!P1 LOP3.LUT R5, RZ, R13, RZ, 0x33, !PT ;  /* 0x0000000dff059212 */ /* 0x000fe200078e33ff */
[----:B------:R-:W-:-:S03]  /*1230*/  IMAD R13, R14, R21, RZ ;  /* 0x000000150e0d7224 */ /* 0x000fc600078e02ff */
[----:B------:R-:W-:Y:S01]  /*1240*/  ISETP.LT.U32.AND P0, PT, R26, R5, PT ;  /* 0x000000051a00720c */ /* 0x000fe20003f01070 */
[----:B------:R-:W-:Y:S01]  /*1250*/  IMAD R6, R6, R13, RZ ;  /* 0x0000000d06067224 */ /* 0x000fe200078e02ff */
        /* <DEDUP_REMOVED lines=27> */
.L_x_244:
[----:B------:R-:W-:Y:S01]  /*1410*/  IMAD.MOV.U32 R25, RZ, RZ, R26 ;  /* 0x000000ffff197224 */ /* 0x000fe200078e001a */
[----:B------:R-:W-:Y:S01]  /*1420*/  MOV R19, R27 ;  /* 0x0000001b00137202 */ /* 0x000fe20000000f00 */
[----:B------:R-:W-:Y:S01]  /*1430*/  IMAD.MOV.U32 R18, RZ, RZ, R5 ;  /* 0x000000ffff127224 */ /* 0x000fe200078e0005 */
[----:B------:R-:W-:Y:S02]  /*1440*/  MOV R16, 0x1460 ;  /* 0x0000146000107802 */ /* 0x000fe40000000f00 */
[----:B------:R-:W-:Y:S05]  /*1450*/  CALL.REL.NOINC `($__internal_7_$__cuda_sm20_div_s64) ;  /* 0x0000003400c07944 */ /* 0x000fea0003c00000 */
[----:B------:R-:W-:Y:S02]  /*1460*/  MOV R22, R0 ;  /* 0x0000000000167202 */ /* 0x000fe40000000f00 */
[----:B------:R-:W-:Y:S02]  /*1470*/  MOV R23, R19 ;  /* 0x0000001300177202 */ /* 0x000fe40000000f00 */
.L_x_245:
[----:B------:R-:W-:Y:S05]  /*1480*/  BSYNC.RECONVERGENT B0 ;  /* 0x0000000000007941 */ /* 0x000fea0003800200 */
.L_x_243:
[----:B------:R-:W0:Y:S01]  /*1490*/  S2R R20, SR_TID.X ;  /* 0x0000000000147919 */ /* 0x000e220000002100 */
[----:B------:R-:W1:Y:S01]  /*14a0*/  LDCU UR4, c[0x0][0x534] ;  /* 0x0000a680ff0477ac */ /* 0x000e620008000800 */
[----:B------:R-:W-:Y:S01]  /*14b0*/  IADD3 R13, P0, PT, R30, -UR6, RZ ;  /* 0x800000061e0d7c10 */ /* 0x000fe2000ff1e0ff */
[----:B------:R-:W2:Y:S03]  /*14c0*/  LDCU.64 UR10, c[0x0][0x358] ;  /* 0x00006b00ff0a77ac */ /* 0x000ea60008000a00 */
[----:B------:R-:W-:Y:S02]  /*14d0*/  IADD3.X R12, PT, PT, R4, -0x1, RZ, P0, !PT ;  /* 0xffffffff040c7810 */ /* 0x000fe400007fe4ff */
[----:B0-----:R-:W-:Y:S02]  /*14e0*/  LOP3.LUT R0, R20, 0x7, RZ, 0xc0, !PT ;  /* 0x0000000714007812 */ /* 0x001fe400078ec0ff */
[----:B------:R-:W-:-:S02]  /*14f0*/  SHF.R.U32.HI R25, RZ, 0x3, R20 ;  /* 0x00000003ff197819 */ /* 0x000fc40000011614 */
[----:B------:R-:W-:Y:S02]  /*1500*/  ISETP.GT.U32.AND P1, PT, R13, R0, PT ;  /* 0x000000000d00720c */ /* 0x000fe40003f24070 */
[----:B------:R-:W-:Y:S01]  /*1510*/  IADD3 R26, P0, PT, R0, UR6, RZ ;  /* 0x00000006001a7c10 */ /* 0x000fe2000ff1e0ff */
[C---:B------:R-:W-:Y:S01]  /*1520*/  VIADD R37, R25.reuse, 0x10 ;  /* 0x0000001019257836 */ /* 0x040fe20000000000 */
[----:B------:R-:W-:Y:S01]  /*1530*/  ISETP.GT.AND.EX P1, PT, R12, RZ, PT, P1 ;  /* 0x000000ff0c00720c */ /* 0x000fe20003f24310 */
[C---:B------:R-:W-:Y:S01]  /*1540*/  VIADD R35, R25.reuse, 0x20 ;  /* 0x0000002019237836 */ /* 0x040fe20000000000 */
[----:B------:R-:W-:Y:S01]  /*1550*/  IADD3.X R27, PT, PT, RZ, RZ, RZ, P0, !PT ;  /* 0x000000ffff1b7210 */ /* 0x000fe200007fe4ff */
[C---:B------:R-:W-:Y:S01]  /*1560*/  VIADD R33, R25.reuse, 0x30 ;  /* 0x0000003019217836 */ /* 0x040fe20000000000 */
[C---:B-1----:R-:W-:Y:S01]  /*1570*/  ISETP.GE.OR P2, PT, R25.reuse, UR4, !P1 ;  /* 0x0000000419007c0c */ /* 0x042fe2000cf46670 */
[----:B------:R-:W-:Y:S01]  /*1580*/  VIADD R31, R25, 0x40 ;  /* 0x00000040191f7836 */ /* 0x000fe20000000000 */
[----:B------:R-:W-:-:S02]  /*1590*/  ISETP.GE.OR P6, PT, R37, UR4, !P1 ;  /* 0x0000000425007c0c */ /* 0x000fc4000cfc6670 */
[----:B------:R-:W-:Y:S02]  /*15a0*/  ISETP.GE.OR P5, PT, R35, UR4, !P1 ;  /* 0x0000000423007c0c */ /* 0x000fe4000cfa6670 */
[----:B------:R-:W-:Y:S02]  /*15b0*/  ISETP.GE.OR P4, PT, R33, UR4, !P1 ;  /* 0x0000000421007c0c */ /* 0x000fe4000cf86670 */
[----:B------:R-:W-:-:S05]  /*15c0*/  ISETP.GE.OR P3, PT, R31, UR4, !P1 ;  /* 0x000000041f007c0c */ /* 0x000fca000cf66670 */
[----:B------:R-:W0:Y:S01]  /*15d0*/  @!P2 LDC.64 R16, c[0x0][0x428] ;  /* 0x00010a00ff10ab82 */ /* 0x000e220000000a00 */
[----:B------:R-:W-:Y:S01]  /*15e0*/  @!P2 IMAD.WIDE.U32 R40, R30, R25, R26 ;  /* 0x000000191e28a225 */ /* 0x000fe200078e001a */
[----:B------:R-:W-:-:S03]  /*15f0*/  @!P6 MOV R43, R27 ;  /* 0x0000001b002be202 */ /* 0x000fc60000000f00 */
[----:B------:R-:W-:Y:S02]  /*1600*/  @!P6 IMAD.MOV.U32 R42, RZ, RZ, R26 ;  /* 0x000000ffff2ae224 */ /* 0x000fe400078e001a */
[----:B------:R-:W-:Y:S01]  /*1610*/  @!P2 IMAD R14, R25, R4, R41 ;  /* 0x00000004190ea224 */ /* 0x000fe200078e0229 */
[----:B------:R-:W1:Y:S01]  /*1620*/  @!P6 LDC.64 R12, c[0x0][0x428] ;  /* 0x00010a00ff0ceb82 */ /* 0x000e620000000a00 */
[----:B------:R-:W-:-:S07]  /*1630*/  @!P6 IMAD.WIDE.U32 R42, R30, R37, R42 ;  /* 0x000000251e2ae225 */ /* 0x000fce00078e002a */
[----:B------:R-:W3:Y:S01]  /*1640*/  @!P5 LDC.64 R18, c[0x0][0x428] ;  /* 0x00010a00ff12db82 */ /* 0x000ee20000000a00 */
[----:B0-----:R-:W-:-:S04]  /*1650*/  @!P2 LEA R46, P0, R40, R16, 0x2 ;  /* 0x00000010282ea211 */ /* 0x001fc800078010ff */
[----:B------:R-:W-:Y:S01]  /*1660*/  @!P2 LEA.HI.X R47, R40, R17, R14, 0x2, P0 ;  /* 0x00000011282fa211 */ /* 0x000fe200000f140e */
[----:B------:R-:W-:Y:S02]  /*1670*/  @!P6 IMAD R14, R37, R4, R43 ;  /* 0x00000004250ee224 */ /* 0x000fe400078e022b */
[----:B------:R-:W0:Y:S01]  /*1680*/  @!P4 LDC.64 R16, c[0x0][0x428] ;  /* 0x00010a00ff10cb82 */ /* 0x000e220000000a00 */
[----:B------:R-:W-:Y:S01]  /*1690*/  @!P5 IMAD.MOV.U32 R43, RZ, RZ, R27 ;  /* 0x000000ffff2bd224 */ /* 0x000fe200078e001b */
[----:B-1----:R-:W-:Y:S01]  /*16a0*/  @!P6 LEA R40, P0, R42, R12, 0x2 ;  /* 0x0000000c2a28e211 */ /* 0x002fe200078010ff */
[----:B------:R-:W-:-:S03]  /*16b0*/  VIADD R37, R25, 0x50 ;  /* 0x0000005019257836 */ /* 0x000fc60000000000 */
[----:B------:R-:W-:Y:S01]  /*16c0*/  @!P6 LEA.HI.X R41, R42, R13, R14, 0x2, P0 ;  /* 0x0000000d2a29e211 */ /* 0x000fe200000f140e */
[----:B------:R-:W-:Y:S01]  /*16d0*/  IMAD.MOV.U32 R14, RZ, RZ, -0x800000 ;  /* 0xff800000ff0e7424 */ /* 0x000fe200078e00ff */
[----:B------:R-:W-:Y:S01]  /*16e0*/  @!P5 MOV R42, R26 ;  /* 0x0000001a002ad202 */ /* 0x000fe20000000f00 */
[----:B------:R-:W1:Y:S04]  /*16f0*/  @!P3 LDC.64 R12, c[0x0][0x428] ;  /* 0x00010a00ff0cbb82 */ /* 0x000e680000000a00 */
[----:B------:R-:W-:Y:S01]  /*1700*/  @!P5 IMAD.WIDE.U32 R42, R30, R35, R42 ;  /* 0x000000231e2ad225 */ /* 0x000fe200078e002a */
[----:B--2---:R1:W2:Y:S01]  /*1710*/  @!P2 LDG.E R14, desc[UR10][R46.64] ;  /* 0x0000000a2e0ea981 */ /* 0x0042a2000c1e1900 */
[----:B------:R-:W-:Y:S02]  /*1720*/  ISETP.GE.OR P2, PT, R37, UR4, !P1 ;  /* 0x0000000425007c0c */ /* 0x000fe4000cf46670 */
[----:B------:R-:W-:Y:S01]  /*1730*/  @!P5 IMAD R24, R35, R4, R43 ;  /* 0x000000042318d224 */ /* 0x000fe200078e022b */
[----:B---3--:R-:W-:-:S02]  /*1740*/  @!P5 LEA R34, P0, R42, R18, 0x2 ;  /* 0x000000122a22d211 */ /* 0x008fc400078010ff */
[----:B------:R-:W-:Y:S02]  /*1750*/  @!P4 MOV R43, R27 ;  /* 0x0000001b002bc202 */ /* 0x000fe40000000f00 */
[----:B------:R-:W-:Y:S01]  /*1760*/  @!P5 LEA.HI.X R35, R42, R19, R24, 0x2, P0 ;  /* 0x000000132a23d211 */ /* 0x000fe200000f1418 */
[----:B------:R-:W-:-:S04]  /*1770*/  @!P4 IMAD.MOV.U32 R42, RZ, RZ, R26 ;  /* 0x000000ffff2ac224 */ /* 0x000fc800078e001a */
[----:B------:R-:W-:Y:S01]  /*1780*/  @!P4 IMAD.WIDE.U32 R42, R30, R33, R42 ;  /* 0x000000211e2ac225 */ /* 0x000fe200078e002a */
[----:B------:R-:W3:Y:S03]  /*1790*/  @!P2 LDC.64 R18, c[0x0][0x428] ;  /* 0x00010a00ff12ab82 */ /* 0x000ee60000000a00 */
[----:B------:R-:W-:Y:S01]  /*17a0*/  @!P4 IMAD R24, R33, R4, R43 ;  /* 0x000000042118c224 */ /* 0x000fe200078e022b */
[C---:B0-----:R-:W-:Y:S02]  /*17b0*/  @!P4 LEA R32, P0, R42.reuse, R16, 0x2 ;  /* 0x000000102a20c211 */ /* 0x041fe400078010ff */
[----:B------:R-:W-:Y:S02]  /*17c0*/  @!P3 MOV R43, R27 ;  /* 0x0000001b002bb202 */ /* 0x000fe40000000f00 */
[----:B------:R-:W-:Y:S01]  /*17d0*/  @!P4 LEA.HI.X R33, R42, R17, R24, 0x2, P0 ;  /* 0x000000112a21c211 */ /* 0x000fe200000f1418 */
[----:B------:R-:W-:-:S02]  /*17e0*/  @!P3 IMAD.MOV.U32 R42, RZ, RZ, R26 ;  /* 0x000000ffff2ab224 */ /* 0x000fc400078e001a */
[----:B------:R-:W-:Y:S02]  /*17f0*/  IMAD.MOV.U32 R24, RZ, RZ, -0x800000 ;  /* 0xff800000ff187424 */ /* 0x000fe400078e00ff */
[----:B------:R-:W-:-:S04]  /*1800*/  @!P3 IMAD.WIDE.U32 R42, R30, R31, R42 ;  /* 0x0000001f1e2ab225 */ /* 0x000fc800078e002a */
[----:B------:R-:W-:Y:S01]  /*1810*/  @!P3 IMAD R16, R31, R4, R43 ;  /* 0x000000041f10b224 */ /* 0x000fe200078e022b */
[C---:B-1----:R-:W-:Y:S01]  /*1820*/  @!P3 LEA R46, P0, R42.reuse, R12, 0x2 ;  /* 0x0000000c2a2eb211 */ /* 0x042fe200078010ff */
[C---:B------:R-:W-:Y:S01]  /*1830*/  VIADD R31, R25.reuse, 0x60 ;  /* 0x00000060191f7836 */ /* 0x040fe20000000000 */
[----:B------:R3:W4:Y:S01]  /*1840*/  @!P6 LDG.E R24, desc[UR10][R40.64] ;  /* 0x0000000a2818e981 */ /* 0x000722000c1e1900 */
[----:B------:R-:W-:Y:S01]  /*1850*/  @!P2 IMAD.MOV.U32 R17, RZ, RZ, R27 ;  /* 0x000000ffff11a224 */ /* 0x000fe200078e001b */
[----:B------:R-:W-:Y:S01]  /*1860*/  @!P3 LEA.HI.X R47, R42, R13, R16, 0x2, P0 ;  /* 0x0000000d2a2fb211 */ /* 0x000fe200000f1410 */
[----:B------:R-:W-:Y:S01]  /*1870*/  VIADD R43, R25, 0x70 ;  /* 0x00000070192b7836 */ /* 0x000fe20000000000 */
[----:B------:R-:W-:Y:S02]  /*1880*/  @!P2 MOV R16, R26 ;  /* 0x0000001a0010a202 */ /* 0x000fe40000000f00 */
[----:B------:R-:W-:Y:S02]  /*1890*/  ISETP.GE.OR P0, PT, R31, UR4, !P1 ;  /* 0x000000041f007c0c */ /* 0x000fe4000cf06670 */
[----:B------:R-:W-:Y:S01]  /*18a0*/  ISETP.GE.OR P6, PT, R43, UR4, !P1 ;  /* 0x000000042b007c0c */ /* 0x000fe2000cfc6670 */
[----:B------:R-:W-:-:S04]  /*18b0*/  @!P2 IMAD.WIDE.U32 R16, R30, R37, R16 ;  /* 0x000000251e10a225 */ /* 0x000fc800078e0010 */
[----:B------:R-:W-:Y:S01]  /*18c0*/  @!P2 IMAD R12, R37, R4, R17 ;  /* 0x00000004250ca224 */ /* 0x000fe200078e0211 */
[----:B---3--:R-:W-:-:S05]  /*18d0*/  @!P2 LEA R40, P1, R16, R18, 0x2 ;  /* 0x000000121028a211 */ /* 0x008fca00078210ff */
[----:B------:R-:W-:Y:S01]  /*18e0*/  @!P0 IMAD.MOV.U32 R48, RZ, RZ, R26 ;  /* 0x000000ffff308224 */ /* 0x000fe200078e001a */
[----:B------:R-:W-:Y:S01]  /*18f0*/  @!P0 MOV R49, R27 ;  /* 0x0000001b00318202 */ /* 0x000fe20000000f00 */
[----:B------:R-:W-:Y:S01]  /*1900*/  IMAD.MOV.U32 R18, RZ, RZ, -0x800000 ;  /* 0xff800000ff127424 */ /* 0x000fe200078e00ff */
[----:B------:R-:W-:Y:S02]  /*1910*/  @!P2 LEA.HI.X R41, R16, R19, R12, 0x2, P1 ;  /* 0x000000131029a211 */ /* 0x000fe400008f140c */
[----:B------:R-:W0:Y:S01]  /*1920*/  @!P0 LDC.64 R16, c[0x0][0x428] ;  /* 0x00010a00ff108b82 */ /* 0x000e220000000a00 */
[----:B------:R-:W-:Y:S02]  /*1930*/  @!P0 IMAD.WIDE.U32 R48, R30, R31, R48 ;  /* 0x0000001f1e308225 */ /* 0x000fe400078e0030 */
[----:B------:R0:W3:Y:S01]  /*1940*/  @!P5 LDG.E R18, desc[UR10][R34.64] ;  /* 0x0000000a2212d981 */ /* 0x0000e2000c1e1900 */
[----:B------:R-:W-:-:S04]  /*1950*/  MOV R19, 0xff800000 ;  /* 0xff80000000137802 */ /* 0x000fc80000000f00 */
[----:B------:R-:W1:Y:S01]  /*1960*/  @!P6 LDC.64 R12, c[0x0][0x428] ;  /* 0x00010a00ff0ceb82 */ /* 0x000e620000000a00 */
[----:B------:R-:W-:Y:S01]  /*1970*/  @!P6 IMAD.MOV.U32 R50, RZ, RZ, R26 ;  /* 0x000000ffff32e224 */ /* 0x000fe200078e001a */
[----:B------:R1:W5:Y:S01]  /*1980*/  @!P4 LDG.E R19, desc[UR10][R32.64] ;  /* 0x0000000a2013c981 */ /* 0x000362000c1e1900 */
[----:B------:R-:W-:Y:S02]  /*1990*/  @!P6 IMAD.MOV.U32 R51, RZ, RZ, R27 ;  /* 0x000000ffff33e224 */ /* 0x000fe400078e001b */
[----:B------:R-:W-:Y:S02]  /*19a0*/  @!P0 IMAD R26, R31, R4, R49 ;  /* 0x000000041f1a8224 */ /* 0x000fe400078e0231 */
[----:B------:R-:W-:-:S04]  /*19b0*/  @!P6 IMAD.WIDE.U32 R50, R30, R43, R50 ;  /* 0x0000002b1e32e225 */ /* 0x000fc800078e0032 */
[----:B------:R-:W-:Y:S02]  /*19c0*/  @!P6 IMAD R4, R43, R4, R51 ;  /* 0x000000042b04e224 */ /* 0x000fe400078e0233 */
[----:B------:R-:W-:-:S06]  /*19d0*/  IMAD.MOV.U32 R36, RZ, RZ, -0x800000 ;  /* 0xff800000ff247424 */ /* 0x000fcc00078e00ff */
[----:B------:R-:W5:Y:S01]  /*19e0*/  @!P3 LDG.E R36, desc[UR10][R46.64] ;  /* 0x0000000a2e24b981 */ /* 0x000f62000c1e1900 */
[C---:B0-----:R-:W-:Y:S02]  /*19f0*/  @!P0 LEA R34, P1, R48.reuse, R16, 0x2 ;  /* 0x0000001030228211 */ /* 0x041fe400078210ff */
[----:B------:R-:W-:Y:S02]  /*1a00*/  MOV R16, 0xff800000 ;  /* 0xff80000000107802 */ /* 0x000fe40000000f00 */
[----:B------:R-:W-:Y:S01]  /*1a10*/  @!P0 LEA.HI.X R35, R48, R17, R26, 0x2, P1 ;  /* 0x0000001130238211 */ /* 0x000fe200008f141a */
[----:B------:R-:W-:Y:S01]  /*1a20*/  IMAD.MOV.U32 R17, RZ, RZ, -0x800000 ;  /* 0xff800000ff117424 */ /* 0x000fe200078e00ff */
[C---:B-1----:R-:W-:Y:S01]  /*1a30*/  @!P6 LEA R32, P1, R50.reuse, R12, 0x2 ;  /* 0x0000000c3220e211 */ /* 0x042fe200078210ff */
[----:B------:R-:W-:Y:S01]  /*1a40*/  IMAD.MOV.U32 R12, RZ, RZ, -0x800000 ;  /* 0xff800000ff0c7424 */ /* 0x000fe200078e00ff */
[----:B------:R-:W5:Y:S02]  /*1a50*/  @!P2 LDG.E R16, desc[UR10][R40.64] ;  /* 0x0000000a2810a981 */ /* 0x000f64000c1e1900 */
[----:B------:R-:W-:-:S02]  /*1a60*/  @!P6 LEA.HI.X R33, R50, R13, R4, 0x2, P1 ;  /* 0x0000000d3221e211 */ /* 0x000fc400008f1404 */
[----:B------:R0:W5:Y:S01]  /*1a70*/  @!P0 LDG.E R17, desc[UR10][R34.64] ;  /* 0x0000000a22118981 */ /* 0x000162000c1e1900 */
[----:B------:R-:W1:Y:S03]  /*1a80*/  S2UR UR4, SR_CgaCtaId ;  /* 0x00000000000479c3 */ /* 0x000e660000008800 */
[----:B------:R0:W5:Y:S01]  /*1a90*/  @!P6 LDG.E R12, desc[UR10][R32.64] ;  /* 0x0000000a200ce981 */ /* 0x000162000c1e1900 */
[----:B------:R-:W-:Y:S01]  /*1aa0*/  UMOV UR5, 0x400 ;  /* 0x0000040000057882 */ /* 0x000fe20000000000 */
[C---:B------:R-:W-:Y:S01]  /*1ab0*/  ISETP.GT.U32.AND P0, PT, R20.reuse, 0x37f, PT ;  /* 0x0000037f1400780c */ /* 0x040fe20003f04070 */
[----:B------:R-:W-:Y:S01]  /*1ac0*/  IMAD.MOV.U32 R37, RZ, RZ, -0x800000 ;  /* 0xff800000ff257424 */ /* 0x000fe200078e00ff */
[C---:B------:R-:W-:Y:S01]  /*1ad0*/  ISETP.GT.U32.AND P5, PT, R20.reuse, 0x2ff, PT ;  /* 0x000002ff1400780c */ /* 0x040fe20003fa4070 */
[----:B------:R-:W0:Y:S01]  /*1ae0*/  LDC R13, c[0x0][0x434] ;  /* 0x00010d00ff0d7b82 */ /* 0x000e220000000800 */
[C---:B------:R-:W-:Y:S01]  /*1af0*/  ISETP.GT.U32.AND P4, PT, R20.reuse, 0x27f, PT ;  /* 0x0000027f1400780c */ /* 0x040fe20003f84070 */
[----:B------:R-:W-:Y:S01]  /*1b00*/  IMAD.MOV.U32 R31, RZ, RZ, -0x800000 ;  /* 0xff800000ff1f7424 */ /* 0x000fe200078e00ff */
[C---:B------:R-:W-:Y:S01]  /*1b10*/  ISETP.GT.U32.AND P3, PT, R20.reuse, 0x1ff, PT ;  /* 0x000001ff1400780c */ /* 0x040fe20003f64070 */
[----:B------:R-:W-:Y:S01]  /*1b20*/  BSSY.RECONVERGENT B1, `(.L_x_246) ;  /* 0x00001d8000017945 */ /* 0x000fe20003800200 */
[----:B------:R-:W-:-:S02]  /*1b30*/  ISETP.GT.U32.AND P2, PT, R20, 0x17f, PT ;  /* 0x0000017f1400780c */ /* 0x000fc40003f44070 */
[C---:B------:R-:W-:Y:S02]  /*1b40*/  ISETP.GT.U32.AND P1, PT, R20.reuse, 0xff, PT ;  /* 0x000000ff1400780c */ /* 0x040fe40003f24070 */
[----:B------:R-:W-:Y:S02]  /*1b50*/  SHF.R.U32.HI R28, RZ, 0x4, R20 ;  /* 0x00000004ff1c7819 */ /* 0x000fe40000011614 */
[----:B------:R-:W-:Y:S01]  /*1b60*/  LOP3.LUT R38, R20, 0xf, RZ, 0xc0, !PT ;  /* 0x0000000f14267812 */ /* 0x000fe200078ec0ff */
[----:B-1----:R-:W-:Y:S01]  /*1b70*/  ULEA UR4, UR4, UR5, 0x18 ;  /* 0x0000000504047291 */ /* 0x002fe2000f8ec0ff */
[----:B0-----:R-:W-:Y:S01]  /*1b80*/  IMAD.MOV.U32 R34, RZ, RZ, -0x800000 ;  /* 0xff800000ff227424 */ /* 0x001fe200078e00ff */
[----:B------:R-:W-:Y:S01]  /*1b90*/  MOV R35, 0xff800000 ;  /* 0xff80000000237802 */ /* 0x000fe20000000f00 */
[----:B------:R-:W-:-:S03]  /*1ba0*/  IMAD.MOV.U32 R32, RZ, RZ, -0x800000 ;  /* 0xff800000ff207424 */ /* 0x000fc600078e00ff */
[----:B------:R-:W-:Y:S01]  /*1bb0*/  LEA R0, R0, UR4, 0x2 ;  /* 0x0000000400007c11 */ /* 0x000fe2000f8e10ff */
[----:B------:R-:W-:Y:S01]  /*1bc0*/  IMAD.MOV.U32 R33, RZ, RZ, -0x800000 ;  /* 0xff800000ff217424 */ /* 0x000fe200078e00ff */
[----:B------:R-:W-:Y:S02]  /*1bd0*/  IABS R4, R13 ;  /* 0x0000000d00047213 */ /* 0x000fe40000000000 */
[----:B------:R-:W-:Y:S01]  /*1be0*/  LEA R27, R28, UR4, 0x2 ;  /* 0x000000041c1b7c11 */ /* 0x000fe2000f8e10ff */
[----:B------:R-:W-:Y:S01]  /*1bf0*/  IMAD R25, R25, 0x24, R0 ;  /* 0x0000002419197824 */ /* 0x000fe200078e0200 */
[----:B------:R-:W0:Y:S01]  /*1c00*/  I2F.RP R26, R4 ;  /* 0x00000004001a7306 */ /* 0x000e220000209400 */
[----:B------:R-:W1:Y:S07]  /*1c10*/  LDCU UR4, c[0x0][0x430] ;  /* 0x00008600ff0477ac */ /* 0x000e6e0008000800 */
[----:B0-----:R-:W0:Y:S02]  /*1c20*/  MUFU.RCP R0, R26 ;  /* 0x0000001a00007308 */ /* 0x001e240000001000 */
[----:B0-----:R-:W-:-:S02]  /*1c30*/  IADD3 R0, PT, PT, R0, 0xffffffe, RZ ;  /* 0x0ffffffe00007810 */ /* 0x001fc40007ffe0ff */
[----:B------:R-:W-:Y:S01]  /*1c40*/  MOV R26, 0xff800000 ;  /* 0xff800000001a7802 */ /* 0x000fe20000000f00 */
[----:B--2---:R0:W-:Y:S02]  /*1c50*/  STS [R25], R14 ;  /* 0x0000000e19007388 */ /* 0x0041e40000000800 */
[----:B0-----:R-:W0:Y:S02]  /*1c60*/  LDC R14, c[0x0][0x3e0] ;  /* 0x0000f800ff0e7b82 */ /* 0x001e240000000800 */
[----:B----4-:R-:W-:Y:S01]  /*1c70*/  @!P0 STS [R25+0x240], R24 ;  /* 0x0002401819008388 */ /* 0x010fe20000000800 */
[----:B------:R-:W-:-:S03]  /*1c80*/  ISETP.GT.U32.AND P0, PT, R20, 0x7f, PT ;  /* 0x0000007f1400780c */ /* 0x000fc60003f04070 */
[----:B---3--:R2:W-:Y:S04]  /*1c90*/  @!P5 STS [R25+0x480], R18 ;  /* 0x000480121900d388 */ /* 0x0085e80000000800 */
[----:B-----5:R3:W-:Y:S04]  /*1ca0*/  @!P4 STS [R25+0x6c0], R19 ;  /* 0x0006c0131900c388 */ /* 0x0207e80000000800 */
[----:B------:R4:W-:Y:S01]  /*1cb0*/  @!P3 STS [R25+0x900], R36 ;  /* 0x000900241900b388 */ /* 0x0009e20000000800 */
[----:B--2---:R-:W-:Y:S01]  /*1cc0*/  IMAD.MOV.U32 R18, RZ, RZ, RZ ;  /* 0x000000ffff127224 */ /* 0x004fe200078e00ff */
[----:B---3--:R-:W2:Y:S02]  /*1cd0*/  F2I.FTZ.U32.TRUNC.NTZ R19, R0 ;  /* 0x0000000000137305 */ /* 0x008ea4000021f000 */
[----:B------:R-:W-:Y:S04]  /*1ce0*/  @!P2 STS [R25+0xb40], R16 ;  /* 0x000b40101900a388 */ /* 0x000fe80000000800 */
[----:B------:R-:W-:Y:S01]  /*1cf0*/  @!P1 STS [R25+0xd80], R17 ;  /* 0x000d801119009388 */ /* 0x000fe20000000800 */
[----:B------:R-:W-:-:S03]  /*1d00*/  LOP3.LUT P1, RZ, R20, 0x380, RZ, 0xc0, !PT ;  /* 0x0000038014ff7812 */ /* 0x000fc6000782c0ff */
[----:B------:R3:W-:Y:S01]  /*1d10*/  @!P0 STS [R25+0xfc0], R12 ;  /* 0x000fc00c19008388 */ /* 0x0007e20000000800 */
[----:B--2---:R-:W-:Y:S01]  /*1d20*/  IADD3 R0, PT, PT, RZ, -R19, RZ ;  /* 0x80000013ff007210 */ /* 0x004fe20007ffe0ff */
[----:B----4-:R-:W-:Y:S01]  /*1d30*/  IMAD R36, R38, 0x24, R27 ;  /* 0x0000002426247824 */ /* 0x010fe200078e021b */
[----:B------:R-:W-:Y:S01]  /*1d40*/  BAR.SYNC.DEFER_BLOCKING 0x0 ;  /* 0x0000000000007b1d */ /* 0x000fe20000010000 */
[----:B------:R-:W-:Y:S02]  /*1d50*/  IMAD.MOV.U32 R27, RZ, RZ, -0x800000 ;  /* 0xff800000ff1b7424 */ /* 0x000fe400078e00ff */
[----:B---3--:R-:W-:Y:S01]  /*1d60*/  IMAD R12, R0, R4, RZ ;  /* 0x00000004000c7224 */ /* 0x008fe200078e02ff */
[----:B------:R-:W-:Y:S02]  /*1d70*/  IABS R0, R2 ;  /* 0x0000000200007213 */ /* 0x000fe40000000000 */
[----:B------:R-:W-:Y:S01]  /*1d80*/  LOP3.LUT R2, R2, R13, RZ, 0x3c, !PT ;  /* 0x0000000d02027212 */ /* 0x000fe200078e3cff */
[----:B------:R-:W-:Y:S01]  /*1d90*/  IMAD.HI.U32 R19, R19, R12, R18 ;  /* 0x0000000c13137227 */ /* 0x000fe200078e0012 */
[----:B------:R-:W-:Y:S05]  /*1da0*/  @!P1 LDS R37, [R36] ;  /* 0x0000000024259984 */ /* 0x000fea0000000800 */
[----:B------:R-:W-:Y:S01]  /*1db0*/  IMAD.HI.U32 R12, R19, R0, RZ ;  /* 0x00000000130c7227 */ /* 0x000fe200078e00ff */
[----:B------:R-:W-:Y:S03]  /*1dc0*/  @!P1 LDS R34, [R36+0x240] ;  /* 0x0002400024229984 */ /* 0x000fe60000000800 */
[----:B------:R-:W-:Y:S01]  /*1dd0*/  IMAD.MOV R17, RZ, RZ, -R12 ;  /* 0x000000ffff117224 */ /* 0x000fe200078e0a0c */
[----:B------:R-:W2:Y:S03]  /*1de0*/  @!P1 LDS R35, [R36+0x480] ;  /* 0x0004800024239984 */ /* 0x000ea60000000800 */
[C---:B------:R-:W-:Y:S01]  /*1df0*/  IMAD R17, R4.reuse, R17, R0 ;  /* 0x0000001104117224 */ /* 0x040fe200078e0200 */
[----:B------:R-:W-:Y:S04]  /*1e00*/  @!P1 LDS R32, [R36+0x6c0] ;  /* 0x0006c00024209984 */ /* 0x000fe80000000800 */
[----:B------:R-:W3:Y:S01]  /*1e10*/  @!P1 LDS R33, [R36+0x900] ;  /* 0x0009000024219984 */ /* 0x000ee20000000800 */
[----:B------:R-:W-:-:S03]  /*1e20*/  ISETP.GT.U32.AND P0, PT, R4, R17, PT ;  /* 0x000000110400720c */ /* 0x000fc60003f04070 */
[----:B------:R-:W-:Y:S04]  /*1e30*/  @!P1 LDS R26, [R36+0xb40] ;  /* 0x000b4000241a9984 */ /* 0x000fe80000000800 */
[----:B------:R-:W4:Y:S04]  /*1e40*/  @!P1 LDS R31, [R36+0xd80] ;  /* 0x000d8000241f9984 */ /* 0x000f280000000800 */
[----:B------:R-:W5:Y:S01]  /*1e50*/  @!P1 LDS R27, [R36+0xfc0] ;  /* 0x000fc000241b9984 */ /* 0x000f620000000800 */
[----:B------:R-:W-:Y:S01]  /*1e60*/  ISETP.GE.AND P1, PT, R2, RZ, PT ;  /* 0x000000ff0200720c */ /* 0x000fe20003f26270 */
[----:B------:R-:W-:Y:S01]  /*1e70*/  @!P0 VIADD R12, R12, 0x1 ;  /* 0x000000010c0c8836 */ /* 0x000fe20000000000 */
[----:B------:R-:W-:-:S02]  /*1e80*/  @!P0 IADD3 R17, PT, PT, R17, -R4, RZ ;  /* 0x8000000411118210 */ /* 0x000fc40007ffe0ff */
[----:B------:R-:W-:Y:S02]  /*1e90*/  ISETP.NE.AND P0, PT, R13, RZ, PT ;  /* 0x000000ff0d00720c */ /* 0x000fe40003f05270 */
[----:B------:R-:W-:Y:S02]  /*1ea0*/  ISETP.GE.U32.AND P2, PT, R17, R4, PT ;  /* 0x000000041100720c */ /* 0x000fe40003f46070 */
[----:B------:R-:W-:Y:S02]  /*1eb0*/  SHF.R.S32.HI R17, RZ, 0x1f, R29 ;  /* 0x0000001fff117819 */ /* 0x000fe4000001141d */
[----:B0-----:R-:W-:Y:S02]  /*1ec0*/  IABS R4, R14 ;  /* 0x0000000e00047213 */ /* 0x001fe40000000000 */
[----:B------:R-:W-:Y:S02]  /*1ed0*/  LOP3.LUT R17, R17, 0x1, RZ, 0xfc, !PT ;  /* 0x0000000111117812 */ /* 0x000fe400078efcff */
[----:B--2---:R-:W-:-:S05]  /*1ee0*/  FMNMX3.FTZ R0, R37, R34, R35, !PT ;  /* 0x0000002225007276 */ /* 0x004fca0007810023 */
[----:B------:R-:W-:-:S05]  /*1ef0*/  @P2 VIADD R12, R12, 0x1 ;  /* 0x000000010c0c2836 */ /* 0x000fca0000000000 */
[----:B------:R-:W-:Y:S02]  /*1f00*/  @!P1 IADD3 R12, PT, PT, -R12, RZ, RZ ;  /* 0x000000ff0c0c9210 */ /* 0x000fe40007ffe1ff */
[----:B---3--:R-:W-:Y:S02]  /*1f10*/  FMNMX3.FTZ R0, R0, R32, R33, !PT ;  /* 0x0000002000007276 */ /* 0x008fe40007810021 */
[----:B------:R-:W-:-:S05]  /*1f20*/  @!P0 LOP3.LUT R12, RZ, R13, RZ, 0x33, !PT ;  /* 0x0000000dff0c8212 */ /* 0x000fca00078e33ff */
[----:B------:R-:W-:Y:S01]  /*1f30*/  IMAD R2, R12, R17, RZ ;  /* 0x000000110c027224 */ /* 0x000fe200078e02ff */
[----:B----4-:R-:W-:-:S04]  /*1f40*/  FMNMX3.FTZ R0, R0, R26, R31, !PT ;  /* 0x0000001a00007276 */ /* 0x010fc8000781001f */
[----:B-----5:R-:W-:Y:S02]  /*1f50*/  FMNMX.FTZ R0, R0, R27, !PT ;  /* 0x0000001b00007209 */ /* 0x020fe40007810000 */
[----:B------:R-:W-:Y:S02]  /*1f60*/  IABS R16, R2 ;  /* 0x0000000200107213 */ /* 0x000fe40000000000 */
[----:B------:R-:W-:Y:S01]  /*1f70*/  ISETP.NE.AND P5, PT, R2, RZ, PT ;  /* 0x000000ff0200720c */ /* 0x000fe20003fa5270 */
[----:B------:R-:W0:Y:S01]  /*1f80*/  SHFL.BFLY PT, R19, R0, 0x8, 0x1f ;  /* 0x0d001f0000137f89 */ /* 0x000e2200000e0000 */
[----:B------:R-:W2:Y:S01]  /*1f90*/  I2F.RP R43, R16 ;  /* 0x00000010002b7306 */ /* 0x000ea20000209400 */
[----:B------:R-:W-:-:S07]  /*1fa0*/  IMAD.IADD R3, R3, 0x1, R16 ;  /* 0x0000000103037824 */ /* 0x000fce00078e0210 */
[----:B--2---:R-:W2:Y:S01]  /*1fb0*/  MUFU.RCP R40, R43 ;  /* 0x0000002b00287308 */ /* 0x004ea20000001000 */
[----:B0-----:R-:W-:-:S07]  /*1fc0*/  FMNMX.FTZ R19, R0, R19, !PT ;  /* 0x0000001300137209 */ /* 0x001fce0007810000 */
[----:B------:R-:W0:Y:S01]  /*1fd0*/  I2F.RP R0, R4 ;  /* 0x0000000400007306 */ /* 0x000e220000209400 */
[----:B------:R-:W3:Y:S01]  /*1fe0*/  SHFL.BFLY PT, R42, R19, 0x4, 0x1f ;  /* 0x0c801f00132a7f89 */ /* 0x000ee200000e0000 */
[----:B--2---:R-:W-:-:S06]  /*1ff0*/  VIADD R40, R40, 0xffffffe ;  /* 0x0ffffffe28287836 */ /* 0x004fcc0000000000 */
[----:B------:R2:W-:Y:S08]  /*2000*/  F2I.FTZ.U32.TRUNC.NTZ R41, R40 ;  /* 0x0000002800297305 */ /* 0x0005f0000021f000 */
[----:B0-----:R-:W0:Y:S01]  /*2010*/  MUFU.RCP R24, R0 ;  /* 0x0000000000187308 */ /* 0x001e220000001000 */
[----:B--2---:R-:W-:Y:S01]  /*2020*/  HFMA2 R40, -RZ, RZ, 0, 0 ;  /* 0x00000000ff287431 */ /* 0x004fe200000001ff */
[----:B---3--:R-:W-:-:S05]  /*2030*/  FMNMX.FTZ R42, R19, R42, !PT ;  /* 0x0000002a132a7209 */ /* 0x008fca0007810000 */
[----:B------:R-:W2:Y:S01]  /*2040*/  SHFL.BFLY PT, R17, R42, 0x2, 0x1f ;  /* 0x0c401f002a117f89 */ /* 0x000ea200000e0000 */
[----:B0-----:R-:W-:-:S04]  /*2050*/  VIADD R24, R24, 0xffffffe ;  /* 0x0ffffffe18187836 */ /* 0x001fc80000000000 */
[----:B------:R-:W0:Y:S02]  /*2060*/  F2I.FTZ.U32.TRUNC.NTZ R25, R24 ;  /* 0x0000001800197305 */ /* 0x000e24000021f000 */
[----:B0-----:R-:W-:Y:S01]  /*2070*/  IADD3 R19, PT, PT, RZ, -R25, RZ ;  /* 0x80000019ff137210 */ /* 0x001fe20007ffe0ff */
[----:B------:R-:W-:Y:S01]  /*2080*/  IMAD.MOV.U32 R24, RZ, RZ, RZ ;  /* 0x000000ffff187224 */ /* 0x000fe200078e00ff */
[----:B--2---:R-:W-:-:S03]  /*2090*/  FMNMX.FTZ R17, R42, R17, !PT ;  /* 0x000000112a117209 */ /* 0x004fc60007810000 */
[----:B------:R-:W-:Y:S02]  /*20a0*/  IMAD R18, R19, R4, RZ ;  /* 0x0000000413127224 */ /* 0x000fe400078e02ff */
[----:B------:R-:W0:Y:S01]  /*20b0*/  SHFL.BFLY PT, R0, R17, 0x1, 0x1f ;  /* 0x0c201f0011007f89 */ /* 0x000e2200000e0000 */
[----:B------:R-:W-:Y:S02]  /*20c0*/  IMAD.MOV R19, RZ, RZ, -R41 ;  /* 0x000000ffff137224 */ /* 0x000fe400078e0a29 */
[----:B------:R-:W-:-:S04]  /*20d0*/  IMAD.HI.U32 R18, R25, R18, R24 ;  /* 0x0000001219127227 */ /* 0x000fc800078e0018 */
[----:B------:R-:W-:-:S04]  /*20e0*/  IMAD R19, R19, R16, RZ ;  /* 0x0000001013137224 */ /* 0x000fc800078e02ff */
[----:B------:R-:W-:Y:S01]  /*20f0*/  IMAD.HI.U32 R40, R41, R19, R40 ;  /* 0x0000001329287227 */ /* 0x000fe200078e0028 */
[----:B------:R-:W-:-:S05]  /*2100*/  IABS R19, R3 ;  /* 0x0000000300137213 */ /* 0x000fca0000000000 */
[----:B------:R-:W-:-:S04]  /*2110*/  IMAD.HI.U32 R25, R18, R19, RZ ;  /* 0x0000001312197227 */ /* 0x000fc800078e00ff */
[----:B------:R-:W-:Y:S01]  /*2120*/  IMAD.HI.U32 R40, R40, R19, RZ ;  /* 0x0000001328287227 */ /* 0x000fe200078e00ff */
[----:B0-----:R-:W-:Y:S02]  /*2130*/  FMNMX.FTZ R0, R17, R0, !PT ;  /* 0x0000000011007209 */ /* 0x001fe40007810000 */
[----:B------:R-:W-:Y:S02]  /*2140*/  IABS R17, R2 ;  /* 0x0000000200117213 */ /* 0x000fe40000000000 */
[----:B------:R-:W-:-:S03]  /*2150*/  FSETP.NEU.FTZ.AND P0, PT, R0, -INF , PT ;  /* 0xff8000000000780b */ /* 0x000fc60003f1d000 */
[----:B------:R-:W-:Y:S01]  /*2160*/  IMAD.MOV R17, RZ, RZ, -R17 ;  /* 0x000000ffff117224 */ /* 0x000fe200078e0a11 */
[----:B------:R-:W-:-:S04]  /*2170*/  FSEL R0, R0, RZ, P0 ;  /* 0x000000ff00007208 */ /* 0x000fc80000000000 */
[----:B------:R-:W-:Y:S01]  /*2180*/  MOV R18, R17 ;  /* 0x0000001100127202 */ /* 0x000fe20000000f00 */
[C---:B------:R-:W-:Y:S01]  /*2190*/  FADD.FTZ R24, -R0.reuse, R37 ;  /* 0x0000002500187221 */ /* 0x040fe20000010100 */
[C---:B------:R-:W-:Y:S01]  /*21a0*/  FADD.FTZ R47, -R0.reuse, R34 ;  /* 0x00000022002f7221 */ /* 0x040fe20000010100 */
[----:B------:R-:W-:Y:S02]  /*21b0*/  IMAD.MOV R17, RZ, RZ, -R25 ;  /* 0x000000ffff117224 */ /* 0x000fe400078e0a19 */
[----:B------:R-:W-:Y:S01]  /*21c0*/  FADD.FTZ R46, -R0, R35 ;  /* 0x00000023002e7221 */ /* 0x000fe20000010100 */
[----:B------:R-:W-:Y:S01]  /*21d0*/  FMUL.FTZ R24, R24, 1.4426950216293334961 ;  /* 0x3fb8aa3b18187820 */ /* 0x000fe20000410000 */
[----:B------:R-:W-:Y:S01]  /*21e0*/  FMUL.FTZ R47, R47, 1.4426950216293334961 ;  /* 0x3fb8aa3b2f2f7820 */ /* 0x000fe20000410000 */
[--C-:B------:R-:W-:Y:S02]  /*21f0*/  IMAD R41, R40, R18, R19.reuse ;  /* 0x0000001228297224 */ /* 0x100fe400078e0213 */
[----:B------:R-:W-:Y:S01]  /*2200*/  FMUL.FTZ R46, R46, 1.4426950216293334961 ;  /* 0x3fb8aa3b2e2e7820 */ /* 0x000fe20000410000 */
[----:B------:R-:W-:Y:S01]  /*2210*/  IMAD R17, R4, R17, R19 ;  /* 0x0000001104117224 */ /* 0x000fe200078e0213 */
[----:B------:R0:W-:Y:S01]  /*2220*/  MUFU.EX2 R18, R47 ;  /* 0x0000002f00127308 */ /* 0x0001e20000000800 */
[C---:B------:R-:W-:Y:S01]  /*2230*/  FADD.FTZ R43, -R0.reuse, R32 ;  /* 0x00000020002b7221 */ /* 0x040fe20000010100 */
[----:B------:R-:W-:Y:S01]  /*2240*/  FADD.FTZ R42, -R0, R33 ;  /* 0x00000021002a7221 */ /* 0x000fe20000010100 */
[----:B------:R-:W-:-:S02]  /*2250*/  ISETP.GT.U32.AND P2, PT, R16, R41, PT ;  /* 0x000000291000720c */ /* 0x000fc40003f44070 */
[----:B------:R-:W-:Y:S01]  /*2260*/  FMUL.FTZ R43, R43, 1.4426950216293334961 ;  /* 0x3fb8aa3b2b2b7820 */ /* 0x000fe20000410000 */
[----:B------:R-:W-:Y:S01]  /*2270*/  FMUL.FTZ R42, R42, 1.4426950216293334961 ;  /* 0x3fb8aa3b2a2a7820 */ /* 0x000fe20000410000 */
[----:B------:R-:W-:Y:S01]  /*2280*/  ISETP.GT.U32.AND P0, PT, R4, R17, PT ;  /* 0x000000110400720c */ /* 0x000fe20003f04070 */
[----:B------:R-:W2:Y:S08]  /*2290*/  MUFU.EX2 R19, R24 ;  /* 0x0000001800137308 */ /* 0x000eb00000000800 */
[----:B------:R-:W-:-:S02]  /*22a0*/  @!P2 IMAD.IADD R41, R41, 0x1, -R16 ;  /* 0x000000012929a824 */ /* 0x000fc400078e0a10 */
[----:B0-----:R-:W-:Y:S01]  /*22b0*/  FADD.FTZ R47, -R0, R31 ;  /* 0x0000001f002f7221 */ /* 0x001fe20000010100 */
[----:B------:R-:W-:Y:S01]  /*22c0*/  @!P2 VIADD R40, R40, 0x1 ;  /* 0x000000012828a836 */ /* 0x000fe20000000000 */
[----:B------:R-:W-:Y:S02]  /*22d0*/  @!P0 IADD3 R17, PT, PT, R17, -R4, RZ ;  /* 0x8000000411118210 */ /* 0x000fe40007ffe0ff */
[----:B------:R-:W-:Y:S01]  /*22e0*/  FMUL.FTZ R47, R47, 1.4426950216293334961 ;  /* 0x3fb8aa3b2f2f7820 */ /* 0x000fe20000410000 */
[----:B------:R-:W-:Y:S02]  /*22f0*/  ISETP.GE.U32.AND P1, PT, R41, R16, PT ;  /* 0x000000102900720c */ /* 0x000fe40003f26070 */
[----:B------:R-:W-:Y:S01]  /*2300*/  ISETP.GE.U32.AND P4, PT, R17, R4, PT ;  /* 0x000000041100720c */ /* 0x000fe20003f86070 */
[----:B--2---:R-:W-:Y:S01]  /*2310*/  FADD.FTZ R18, R19, R18 ;  /* 0x0000001213127221 */ /* 0x004fe20000010000 */
[----:B------:R-:W-:Y:S01]  /*2320*/  FADD.FTZ R24, -R0, R26 ;  /* 0x0000001a00187221 */ /* 0x000fe20000010100 */
[----:B------:R-:W0:Y:S01]  /*2330*/  MUFU.EX2 R19, R46 ;  /* 0x0000002e00137308 */ /* 0x000e220000000800 */
[----:B------:R-:W-:-:S02]  /*2340*/  LOP3.LUT R4, R3, R16, RZ, 0x3c, !PT ;  /* 0x0000001003047212 */ /* 0x000fc400078e3cff */
[----:B------:R-:W-:Y:S01]  /*2350*/  FMUL.FTZ R24, R24, 1.4426950216293334961 ;  /* 0x3fb8aa3b18187820 */ /* 0x000fe20000410000 */
[----:B------:R-:W-:Y:S02]  /*2360*/  LOP3.LUT R3, R3, R14, RZ, 0x3c, !PT ;  /* 0x0000000e03037212 */ /* 0x000fe400078e3cff */
[----:B------:R-:W-:Y:S02]  /*2370*/  @!P0 IADD3 R25, PT, PT, R25, 0x1, RZ ;  /* 0x0000000119198810 */ /* 0x000fe40007ffe0ff */
[----:B------:R-:W-:Y:S01]  /*2380*/  @P1 VIADD R40, R40, 0x1 ;  /* 0x0000000128281836 */ /* 0x000fe20000000000 */
[----:B------:R-:W-:Y:S02]  /*2390*/  ISETP.GE.AND P2, PT, R3, RZ, PT ;  /* 0x000000ff0300720c */ /* 0x000fe40003f46270 */
[----:B------:R-:W-:Y:S01]  /*23a0*/  ISETP.NE.AND P0, PT, R14, RZ, PT ;  /* 0x000000ff0e00720c */ /* 0x000fe20003f05270 */
[----:B------:R-:W-:Y:S01]  /*23b0*/  @P4 VIADD R25, R25, 0x1 ;  /* 0x0000000119194836 */ /* 0x000fe20000000000 */
[----:B------:R-:W-:Y:S01]  /*23c0*/  ISETP.GE.AND P3, PT, R4, RZ, PT ;  /* 0x000000ff0400720c */ /* 0x000fe20003f66270 */
[----:B0-----:R-:W-:Y:S01]  /*23d0*/  FADD.FTZ R19, R18, R19 ;  /* 0x0000001312137221 */ /* 0x001fe20000010000 */
[----:B------:R-:W-:Y:S01]  /*23e0*/  FADD.FTZ R46, -R0, R27 ;  /* 0x0000001b002e7221 */ /* 0x000fe20000010100 */
[----:B------:R-:W0:Y:S03]  /*23f0*/  MUFU.EX2 R18, R43 ;  /* 0x0000002b00127308 */ /* 0x000e260000000800 */
[----:B------:R-:W-:-:S03]  /*2400*/  FMUL.FTZ R46, R46, 1.4426950216293334961 ;  /* 0x3fb8aa3b2e2e7820 */ /* 0x000fc60000410000 */
[----:B------:R-:W-:Y:S02]  /*2410*/  @!P2 IADD3 R25, PT, PT, -R25, RZ, RZ ;  /* 0x000000ff1919a210 */ /* 0x000fe40007ffe1ff */
[----:B------:R-:W-:Y:S02]  /*2420*/  @!P0 LOP3.LUT R25, RZ, R14, RZ, 0x33, !PT ;  /* 0x0000000eff198212 */ /* 0x000fe400078e33ff */
[----:B------:R-:W-:Y:S01]  /*2430*/  @!P3 IMAD.MOV R40, RZ, RZ, -R40 ;  /* 0x000000ffff28b224 */ /* 0x000fe200078e0a28 */
[----:B------:R-:W-:Y:S02]  /*2440*/  LOP3.LUT P0, RZ, R20, 0x38f, RZ, 0xc0, !PT ;  /* 0x0000038f14ff7812 */ /* 0x000fe4000780c0ff */
[----:B------:R-:W-:Y:S02]  /*2450*/  @!P5 LOP3.LUT R40, RZ, R16, RZ, 0x33, !PT ;  /* 0x00000010ff28d212 */ /* 0x000fe400078e33ff */
[----:B------:R-:W-:Y:S02]  /*2460*/  ISETP.NE.AND P3, PT, R12, RZ, PT ;  /* 0x000000ff0c00720c */ /* 0x000fe40003f65270 */
[----:B------:R-:W-:-:S02]  /*2470*/  ISETP.LT.U32.AND P2, PT, R22, R40, PT ;  /* 0x000000281600720c */ /* 0x000fc40003f41070 */
[----:B------:R-:W-:Y:S01]  /*2480*/  SHF.R.S32.HI R3, RZ, 0x1f, R40 ;  /* 0x0000001fff037819 */ /* 0x000fe20000011428 */
[----:B0-----:R-:W-:Y:S01]  /*2490*/  FADD.FTZ R18, R19, R18 ;  /* 0x0000001213127221 */ /* 0x001fe20000010000 */
[----:B------:R-:W-:Y:S01]  /*24a0*/  SEL R12, RZ, 0x1, !P3 ;  /* 0x00000001ff0c7807 */ /* 0x000fe20005800000 */
[----:B------:R-:W0:Y:S01]  /*24b0*/  MUFU.EX2 R19, R42 ;  /* 0x0000002a00137308 */ /* 0x000e220000000800 */
[----:B------:R-:W-:Y:S01]  /*24c0*/  ISETP.LT.AND.EX P2, PT, R23, R3, PT, P2 ;  /* 0x000000031700720c */ /* 0x000fe20003f41320 */
[----:B-1----:R-:W-:Y:S02]  /*24d0*/  IMAD R3, R13, UR4, RZ ;  /* 0x000000040d037c24 */ /* 0x002fe4000f8e02ff */
[----:B------:R-:W-:Y:S01]  /*24e0*/  IMAD R13, R25, R21, RZ ;  /* 0x00000015190d7224 */ /* 0x000fe200078e02ff */
[----:B------:R-:W-:Y:S01]  /*24f0*/  SEL R4, R22, R40, P2 ;  /* 0x0000002816047207 */ /* 0x000fe20001000000 */
[----:B------:R-:W-:Y:S02]  /*2500*/  IMAD R3, R2, R3, RZ ;  /* 0x0000000302037224 */ /* 0x000fe400078e02ff */
[----:B------:R-:W-:Y:S01]  /*2510*/  MUFU.EX2 R42, R46 ;  /* 0x0000002e002a7308 */ /* 0x000fe20000000800 */
[----:B0-----:R-:W-:-:S07]  /*2520*/  FADD.FTZ R19, R18, R19 ;  /* 0x0000001312137221 */ /* 0x001fce0000010000 */
[----:B------:R-:W0:Y:S02]  /*2530*/  MUFU.EX2 R18, R24 ;  /* 0x0000001800127308 */ /* 0x000e240000000800 */
[----:B0-----:R-:W-:-:S06]  /*2540*/  FADD.FTZ R18, R19, R18 ;  /* 0x0000001213127221 */ /* 0x001fcc0000010000 */
[----:B------:R-:W0:Y:S02]  /*2550*/  MUFU.EX2 R19, R47 ;  /* 0x0000002f00137308 */ /* 0x000e240000000800 */
[----:B0-----:R-:W-:-:S04]  /*2560*/  FADD.FTZ R19, R18, R19 ;  /* 0x0000001312137221 */ /* 0x001fc80000010000 */
[----:B------:R-:W-:-:S05]  /*2570*/  FADD.FTZ R42, R19, R42 ;  /* 0x0000002a132a7221 */ /* 0x000fca0000010000 */
[----:B------:R-:W0:Y:S02]  /*2580*/  SHFL.BFLY PT, R43, R42, 0x8, 0x1f ;  /* 0x0d001f002a2b7f89 */ /* 0x000e2400000e0000 */
[----:B0-----:R-:W-:-:S05]  /*2590*/  FADD.FTZ R43, R42, R43 ;  /* 0x0000002b2a2b7221 */ /* 0x001fca0000010000 */
[----:B------:R-:W0:Y:S02]  /*25a0*/  SHFL.BFLY PT, R24, R43, 0x4, 0x1f ;  /* 0x0c801f002b187f89 */ /* 0x000e2400000e0000 */
[----:B0-----:R-:W-:-:S05]  /*25b0*/  FADD.FTZ R24, R43, R24 ;  /* 0x000000182b187221 */ /* 0x001fca0000010000 */
[----:B------:R-:W0:Y:S02]  /*25c0*/  SHFL.BFLY PT, R19, R24, 0x2, 0x1f ;  /* 0x0c401f0018137f89 */ /* 0x000e2400000e0000 */
[----:B0-----:R-:W-:Y:S01]  /*25d0*/  FADD.FTZ R19, R24, R19 ;  /* 0x0000001318137221 */ /* 0x001fe20000010000 */
[----:B------:R-:W-:-:S04]  /*25e0*/  IMAD.MOV.U32 R24, RZ, RZ, 0x7f800000 ;  /* 0x7f800000ff187424 */ /* 0x000fc800078e00ff */
[----:B------:R-:W0:Y:S02]  /*25f0*/  SHFL.BFLY PT, R18, R19, 0x1, 0x1f ;  /* 0x0c201f0013127f89 */ /* 0x000e2400000e0000 */
[----:B0-----:R-:W-:Y:S01]  /*2600*/  FADD.FTZ R18, R19, R18 ;  /* 0x0000001213127221 */ /* 0x001fe20000010000 */
[----:B------:R-:W-:-:S04]  /*2610*/  SHF.R.S32.HI R19, RZ, 0x1f, R2 ;  /* 0x0000001fff137819 */ /* 0x000fc80000011402 */
[----:B------:R-:W-:Y:S02]  /*2620*/  FSETP.NE.FTZ.AND P1, PT, R18, RZ, PT ;  /* 0x000000ff1200720b */ /* 0x000fe40003f35000 */
[----:B------:R-:W-:-:S05]  /*2630*/  LOP3.LUT R12, R19, R12, RZ, 0xfc, !PT ;  /* 0x0000000c130c7212 */ /* 0x000fca00078efcff */
[----:B------:R-:W-:-:S06]  /*2640*/  IMAD R2, R12, R13, RZ ;  /* 0x0000000d0c027224 */ /* 0x000fcc00078e02ff */
        /* <DEDUP_REMOVED lines=9> */
[----:B------:R-:W-:Y:S02]  /*26e0*/  ISETP.GE.AND P1, PT, R25, R30, PT ;  /* 0x0000001e1900720c */ /* 0x000fe40003f26270 */
[----:B------:R-:W-:-:S04]  /*26f0*/  ISETP.LT.AND.EX P0, PT, R0, RZ, PT, P0 ;  /* 0x000000ff0000720c */ /* 0x000fc80003f01300 */
[----:B------:R-:W-:Y:S02]  /*2700*/  SEL R14, R14, 0x1, P0 ;  /* 0x000000010e0e7807 */ /* 0x000fe40000000000 */
[----:B------:R-:W-:-:S05]  /*2710*/  SEL R0, R0, RZ, P0 ;  /* 0x000000ff00007207 */ /* 0x000fca0000000000 */
[----:B------:R-:W-:Y:S05]  /*2720*/  @P1 BRA `(.L_x_247) ;  /* 0x00000010005c1947 */ /* 0x000fea0003800000 */
[----:B------:R-:W-:Y:S01]  /*2730*/  IADD3 R13, P1, PT, R14, 0x1, RZ ;  /* 0x000000010e0d7810 */ /* 0x000fe20007f3e0ff */
[----:B------:R-:W-:-:S03]  /*2740*/  IMAD R12, R0, R39, RZ ;  /* 0x00000027000c7224 */ /* 0x000fc600078e02ff */
[----:B------:R-:W-:Y:S01]  /*2750*/  ISETP.GE.U32.AND P0, PT, R13, 0x3, PT ;  /* 0x000000030d00780c */ /* 0x000fe20003f06070 */
[----:B------:R-:W-:Y:S01]  /*2760*/  IMAD R15, R15, R14, R12 ;  /* 0x0000000e0f0f7224 */ /* 0x000fe200078e020c */
[----:B------:R-:W-:Y:S01]  /*2770*/  IADD3.X R16, PT, PT, RZ, R0, RZ, P1, !PT ;  /* 0x00000000ff107210 */ /* 0x000fe20000ffe4ff */
[----:B------:R-:W-:-:S03]  /*2780*/  IMAD.WIDE.U32 R12, R14, R39, RZ ;  /* 0x000000270e0c7225 */ /* 0x000fc600078e00ff */
        /* <DEDUP_REMOVED lines=33> */
.L_x_249:
[----:B------:R-:W-:Y:S01]  /*29a0*/  IMAD.MOV.U32 R19, RZ, RZ, RZ ;  /* 0x000000ffff137224 */ /* 0x000fe200078e00ff */
[----:B------:R-:W-:Y:S02]  /*29b0*/  MOV R18, R48 ;  /* 0x0000003000127202 */ /* 0x000fe40000000f00 */
[----:B------:R-:W-:Y:S02]  /*29c0*/  MOV R16, 0x29e0 ;  /* 0x000029e000107802 */ /* 0x000fe40000000f00 */
[----:B------:R-:W-:Y:S05]  /*29d0*/  CALL.REL.NOINC `($__internal_7_$__cuda_sm20_div_s64) ;  /* 0x0000002000607944 */ /* 0x000fea0003c00000 */
[----:B------:R-:W-:Y:S02]  /*29e0*/  IADD3 R12, PT, PT, -R0, RZ, RZ ;  /* 0x000000ff000c7210 */ /* 0x000fe40007ffe1ff */
[----:B------:R-:W-:-:S03]  /*29f0*/  MOV R49, R19 ;  /* 0x0000001300317202 */ /* 0x000fc60000000f00 */
[----:B------:R-:W-:Y:S01]  /*2a00*/  IMAD R12, R48, R12, R25 ;  /* 0x0000000c300c7224 */ /* 0x000fe200078e0219 */
[----:B------:R-:W-:-:S07]  /*2a10*/  MOV R48, R0 ;  /* 0x0000000000307202 */ /* 0x000fce0000000f00 */
.L_x_250:
[-C--:B------:R-:W-:Y:S01]  /*2a20*/  IABS R16, R39.reuse ;  /* 0x0000002700107213 */ /* 0x080fe20000000000 */
[----:B------:R-:W-:Y:S01]  /*2a30*/  IMAD R7, R7, R10, RZ ;  /* 0x0000000a07077224 */ /* 0x000fe200078e02ff */
[----:B------:R-:W-:Y:S01]  /*2a40*/  IABS R15, R12 ;  /* 0x0000000c000f7213 */ /* 0x000fe20000000000 */
[----:B------:R-:W-:Y:S01]  /*2a50*/  BSSY.RECONVERGENT B0, `(.L_x_251) ;  /* 0x0000040000007945 */ /* 0x000fe20003800200 */
[----:B------:R-:W0:Y:S01]  /*2a60*/  I2F.U32.RP R17, R16 ;  /* 0x0000001000117306 */ /* 0x000e220000209000 */
[----:B------:R-:W-:Y:S01]  /*2a70*/  IABS R13, R39 ;  /* 0x00000027000d7213 */ /* 0x000fe20000000000 */
[----:B------:R-:W-:Y:S01]  /*2a80*/  IMAD R7, R8, R11, R7 ;  /* 0x0000000b08077224 */ /* 0x000fe200078e0207 */
[----:B------:R-:W-:-:S03]  /*2a90*/  LOP3.LUT R11, R12, R39, RZ, 0x3c, !PT ;  /* 0x000000270c0b7212 */ /* 0x000fc600078e3cff */
[----:B------:R-:W-:Y:S01]  /*2aa0*/  IMAD.MOV R13, RZ, RZ, -R13 ;  /* 0x000000ffff0d7224 */ /* 0x000fe200078e0a0d */
        /* <DEDUP_REMOVED lines=8> */
[----:B------:R-:W-:-:S04]  /*2b30*/  IMAD.WIDE.U32 R18, R8, R10, RZ ;  /* 0x0000000a08127225 */ /* 0x000fc800078e00ff */
[----:B------:R-:W-:-:S04]  /*2b40*/  IMAD.HI.U32 R0, R0, R15, RZ ;  /* 0x0000000f00007227 */ /* 0x000fc800078e00ff */
[----:B------:R-:W-:Y:S02]  /*2b50*/  IMAD R13, R0, R13, R15 ;  /* 0x0000000d000d7224 */ /* 0x000fe400078e020f */
[----:B------:R-:W-:Y:S02]  /*2b60*/  IMAD.IADD R7, R19, 0x1, R7 ;  /* 0x0000000113077824 */ /* 0x000fe400078e0207 */
[----:B------:R-:W-:Y:S01]  /*2b70*/  IMAD.WIDE.U32 R50, R18, R44, RZ ;  /* 0x0000002c12327225 */ /* 0x000fe200078e00ff */
[----:B------:R-:W-:-:S03]  /*2b80*/  ISETP.GT.U32.AND P1, PT, R16, R13, PT ;  /* 0x0000000d1000720c */ /* 0x000fc60003f24070 */
[----:B------:R-:W-:-:S04]  /*2b90*/  IMAD R7, R7, R44, RZ ;  /* 0x0000002c07077224 */ /* 0x000fc800078e02ff */
[----:B------:R-:W-:-:S04]  /*2ba0*/  IMAD R17, R45, R18, R7 ;  /* 0x000000122d117224 */ /* 0x000fc800078e0207 */
[----:B------:R-:W-:Y:S02]  /*2bb0*/  IMAD.IADD R17, R51, 0x1, R17 ;  /* 0x0000000133117824 */ /* 0x000fe400078e0211 */
[-C--:B------:R-:W-:Y:S02]  /*2bc0*/  @!P1 IADD3 R13, PT, PT, R13, -R16.reuse, RZ ;  /* 0x800000100d0d9210 */ /* 0x080fe40007ffe0ff */
[----:B------:R-:W-:Y:S02]  /*2bd0*/  @!P1 IADD3 R0, PT, PT, R0, 0x1, RZ ;  /* 0x0000000100009810 */ /* 0x000fe40007ffe0ff */
[----:B------:R-:W-:Y:S02]  /*2be0*/  ISETP.GE.U32.AND P2, PT, R13, R16, PT ;  /* 0x000000100d00720c */ /* 0x000fe40003f46070 */
[----:B------:R-:W-:-:S11]  /*2bf0*/  ISETP.NE.AND P1, PT, R39, RZ, PT ;  /* 0x000000ff2700720c */ /* 0x000fd60003f25270 */
[----:B------:R-:W-:-:S05]  /*2c00*/  @P2 VIADD R0, R0, 0x1 ;  /* 0x0000000100002836 */ /* 0x000fca0000000000 */
[----:B------:R-:W-:Y:S02]  /*2c10*/  MOV R7, R0 ;  /* 0x0000000000077202 */ /* 0x000fe40000000f00 */
[----:B------:R-:W-:Y:S02]  /*2c20*/  LOP3.LUT R0, R49, R17, RZ, 0xfc, !PT ;  /* 0x0000001131007212 */ /* 0x000fe400078efcff */
[----:B------:R-:W-:Y:S02]  /*2c30*/  @!P0 IADD3 R7, PT, PT, -R7, RZ, RZ ;  /* 0x000000ff07078210 */ /* 0x000fe40007ffe1ff */
[----:B------:R-:W-:Y:S02]  /*2c40*/  ISETP.NE.U32.AND P0, PT, R0, RZ, PT ;  /* 0x000000ff0000720c */ /* 0x000fe40003f05070 */
[----:B------:R-:W-:-:S04]  /*2c50*/  @!P1 LOP3.LUT R7, RZ, R39, RZ, 0x33, !PT ;  /* 0x00000027ff079212 */ /* 0x000fc800078e33ff */
[----:B------:R-:W-:-:S05]  /*2c60*/  IADD3 R0, PT, PT, -R7, RZ, RZ ;  /* 0x000000ff07007210 */ /* 0x000fca0007ffe1ff */
[----:B------:R-:W-:Y:S02]  /*2c70*/  IMAD R39, R39, R0, R12 ;  /* 0x0000000027277224 */ /* 0x000fe400078e020c */
        /* <DEDUP_REMOVED lines=22> */
.L_x_252:
[----:B------:R-:W-:Y:S01]  /*2de0*/  IMAD.MOV.U32 R25, RZ, RZ, R48 ;  /* 0x000000ffff197224 */ /* 0x000fe200078e0030 */
[----:B------:R-:W-:Y:S01]  /*2df0*/  MOV R19, R49 ;  /* 0x0000003100137202 */ /* 0x000fe20000000f00 */
[----:B------:R-:W-:Y:S01]  /*2e00*/  IMAD.MOV.U32 R18, RZ, RZ, R50 ;  /* 0x000000ffff127224 */ /* 0x000fe200078e0032 */
[----:B------:R-:W-:Y:S02]  /*2e10*/  MOV R16, 0x2e30 ;  /* 0x00002e3000107802 */ /* 0x000fe40000000f00 */
[----:B------:R-:W-:Y:S05]  /*2e20*/  CALL.REL.NOINC `($__internal_7_$__cuda_sm20_div_s64) ;  /* 0x0000001c004c7944 */ /* 0x000fea0003c00000 */
[----:B------:R-:W-:-:S05]  /*2e30*/  IADD3 R49, PT, PT, -R0, RZ, RZ ;  /* 0x000000ff00317210 */ /* 0x000fca0007ffe1ff */
[----:B------:R-:W-:Y:S02]  /*2e40*/  IMAD R49, R49, R50, R48 ;  /* 0x0000003231317224 */ /* 0x000fe400078e0230 */
.L_x_253:
[----:B------:R-:W-:Y:S05]  /*2e50*/  BSYNC.RECONVERGENT B0 ;  /* 0x0000000000007941 */ /* 0x000fea0003800200 */
.L_x_251:
[----:B------:R-:W-:Y:S01]  /*2e60*/  IABS R17, R10 ;  /* 0x0000000a00117213 */ /* 0x000fe20000000000 */
[----:B------:R-:W0:Y:S01]  /*2e70*/  LDCU.U8 UR7, c[0x0][0x549] ;  /* 0x0000a920ff0777ac */ /* 0x000e220008000000 */
[----:B------:R-:W-:Y:S02]  /*2e80*/  IABS R16, R8 ;  /* 0x0000000800107213 */ /* 0x000fe40000000000 */
[----:B------:R-:W1:Y:S01]  /*2e90*/  I2F.U32.RP R11, R17 ;  /* 0x00000011000b7306 */ /* 0x000e620000209000 */
[----:B------:R-:W-:Y:S01]  /*2ea0*/  IABS R15, R5 ;  /* 0x00000005000f7213 */ /* 0x000fe20000000000 */
[----:B------:R-:W2:Y:S01]  /*2eb0*/  LDCU.64 UR4, c[0x0][0x430] ;  /* 0x00008600ff0477ac */ /* 0x000ea20008000a00 */
[----:B------:R-:W-:Y:S02]  /*2ec0*/  IABS R13, R4 ;  /* 0x00000004000d7213 */ /* 0x000fe40000000000 */
[----:B------:R-:W-:-:S03]  /*2ed0*/  ISETP.NE.AND P2, PT, R10, RZ, PT ;  /* 0x000000ff0a00720c */ /* 0x000fc60003f45270 */
[----:B------:R-:W3:Y:S01]  /*2ee0*/  I2F.U32.RP R43, R16 ;  /* 0x00000010002b7306 */ /* 0x000ee20000209000 */
[----:B0-----:R-:W-:-:S07]  /*2ef0*/  UISETP.NE.AND UP0, UPT, UR7, URZ, UPT ;  /* 0x000000ff0700728c */ /* 0x001fce000bf05270 */
[----:B------:R-:W0:Y:S01]  /*2f00*/  I2F.U32.RP R42, R15 ;  /* 0x0000000f002a7306 */ /* 0x000e220000209000 */
[----:B--2---:R-:W-:Y:S02]  /*2f10*/  USEL UR8, UR4, 0x1, UP0 ;  /* 0x0000000104087887 */ /* 0x004fe40008000000 */
[----:B------:R-:W-:-:S05]  /*2f20*/  UIMAD UR7, UR5, UR4, URZ ;  /* 0x00000004050772a4 */ /* 0x000fca000f8e02ff */
[----:B------:R-:W-:Y:S01]  /*2f30*/  I2F.U32.RP R25, R13 ;  /* 0x0000000d00197306 */ /* 0x000fe20000209000 */
[----:B------:R-:W-:Y:S02]  /*2f40*/  USHF.R.S32.HI UR4, URZ, 0x1f, UR8 ;  /* 0x0000001fff047899 */ /* 0x000fe40008011408 */
[----:B------:R-:W-:-:S05]  /*2f50*/  UIMAD UR5, UR8, UR5, URZ ;  /* 0x00000005080572a4 */ /* 0x000fca000f8e02ff */
[----:B-1----:R-:W1:Y:S08]  /*2f60*/  MUFU.RCP R11, R11 ;  /* 0x0000000b000b7308 */ /* 0x002e700000001000 */
[----:B---3--:R-:W2:Y:S08]  /*2f70*/  MUFU.RCP R22, R43 ;  /* 0x0000002b00167308 */ /* 0x008eb00000001000 */
[----:B0-----:R-:W0:Y:S01]  /*2f80*/  MUFU.RCP R19, R42 ;  /* 0x0000002a00137308 */ /* 0x001e220000001000 */
[----:B-1----:R-:W-:-:S07]  /*2f90*/  VIADD R40, R11, 0xffffffe ;  /* 0x0ffffffe0b287836 */ /* 0x002fce0000000000 */
[----:B------:R-:W1:Y:S01]  /*2fa0*/  MUFU.RCP R18, R25 ;  /* 0x0000001900127308 */ /* 0x000e620000001000 */
[----:B--2---:R-:W-:-:S07]  /*2fb0*/  VIADD R22, R22, 0xffffffe ;  /* 0x0ffffffe16167836 */ /* 0x004fce0000000000 */
[----:B------:R-:W2:Y:S01]  /*2fc0*/  F2I.FTZ.U32.TRUNC.NTZ R41, R40 ;  /* 0x0000002800297305 */ /* 0x000ea2000021f000 */
[----:B0-----:R-:W-:Y:S01]  /*2fd0*/  IADD3 R19, PT, PT, R19, 0xffffffe, RZ ;  /* 0x0ffffffe13137810 */ /* 0x001fe20007ffe0ff */
[----:B------:R-:W-:-:S06]  /*2fe0*/  HFMA2 R42, -RZ, RZ, 0, 0 ;  /* 0x00000000ff2a7431 */ /* 0x000fcc00000001ff */
[----:B------:R-:W0:Y:S01]  /*2ff0*/  F2I.FTZ.U32.TRUNC.NTZ R23, R22 ;  /* 0x0000001600177305 */ /* 0x000e22000021f000 */
[----:B-1----:R-:W-:Y:S02]  /*3000*/  VIADD R18, R18, 0xffffffe ;  /* 0x0ffffffe12127836 */ /* 0x002fe40000000000 */
[----:B--2---:R-:W-:-:S05]  /*3010*/  IMAD.MOV R12, RZ, RZ, -R41 ;  /* 0x000000ffff0c7224 */ /* 0x004fca00078e0a29 */
[----:B------:R-:W1:Y:S01]  /*3020*/  F2I.FTZ.U32.TRUNC.NTZ R19, R19 ;  /* 0x0000001300137305 */ /* 0x000e62000021f000 */
[----:B------:R-:W-:Y:S02]  /*3030*/  IMAD.MOV.U32 R40, RZ, RZ, RZ ;  /* 0x000000ffff287224 */ /* 0x000fe400078e00ff */
[----:B------:R-:W-:Y:S01]  /*3040*/  IMAD R25, R12, R17, RZ ;  /* 0x000000110c197224 */ /* 0x000fe200078e02ff */
[----:B0-----:R-:W-:-:S04]  /*3050*/  IADD3 R11, PT, PT, RZ, -R23, RZ ;  /* 0x80000017ff0b7210 */ /* 0x001fc80007ffe0ff */
[----:B------:R0:W2:Y:S01]  /*3060*/  F2I.FTZ.U32.TRUNC.NTZ R43, R18 ;  /* 0x00000012002b7305 */ /* 0x0000a2000021f000 */
[----:B------:R-:W-:-:S04]  /*3070*/  IMAD.HI.U32 R25, R41, R25, R40 ;  /* 0x0000001929197227 */ /* 0x000fc800078e0028 */
[----:B------:R-:W-:Y:S02]  /*3080*/  IMAD R11, R11, R16, RZ ;  /* 0x000000100b0b7224 */ /* 0x000fe400078e02ff */
[----:B------:R-:W-:Y:S01]  /*3090*/  IMAD.MOV.U32 R22, RZ, RZ, RZ ;  /* 0x000000ffff167224 */ /* 0x000fe200078e00ff */
[----:B-1----:R-:W-:-:S03]  /*30a0*/  IADD3 R40, PT, PT, RZ, -R19, RZ ;  /* 0x80000013ff287210 */ /* 0x002fc60007ffe0ff */
[----:B------:R-:W-:Y:S01]  /*30b0*/  IMAD.HI.U32 R22, R23, R11, R22 ;  /* 0x0000000b17167227 */ /* 0x000fe200078e0016 */
[----:B------:R-:W-:-:S03]  /*30c0*/  IABS R23, R0 ;  /* 0x0000000000177213 */ /* 0x000fc60000000000 */
[----:B------:R-:W-:Y:S01]  /*30d0*/  IMAD R11, R40, R15, RZ ;  /* 0x0000000f280b7224 */ /* 0x000fe200078e02ff */
[----:B------:R-:W-:Y:S01]  /*30e0*/  IABS R40, R49 ;  /* 0x0000003100287213 */ /* 0x000fe20000000000 */
[----:B0-----:R-:W-:Y:S02]  /*30f0*/  IMAD.MOV.U32 R18, RZ, RZ, RZ ;  /* 0x000000ffff127224 */ /* 0x001fe400078e00ff */
[----:B--2---:R-:W-:Y:S02]  /*3100*/  IMAD.MOV R12, RZ, RZ, -R43 ;  /* 0x000000ffff0c7224 */ /* 0x004fe400078e0a2b */
[----:B------:R-:W-:-:S04]  /*3110*/  IMAD.HI.U32 R18, R19, R11, R18 ;  /* 0x0000000b13127227 */ /* 0x000fc800078e0012 */
[----:B------:R-:W-:Y:S01]  /*3120*/  IMAD R11, R12, R13, RZ ;  /* 0x0000000d0c0b7224 */ /* 0x000fe200078e02ff */
[----:B------:R-:W-:Y:S01]  /*3130*/  IABS R12, R10 ;  /* 0x0000000a000c7213 */ /* 0x000fe20000000000 */
[----:B------:R-:W-:-:S04]  /*3140*/  IMAD.HI.U32 R25, R25, R40, RZ ;  /* 0x0000002819197227 */ /* 0x000fc800078e00ff */
[----:B------:R-:W-:Y:S01]  /*3150*/  IMAD.HI.U32 R42, R43, R11, R42 ;  /* 0x0000000b2b2a7227 */ /* 0x000fe200078e002a */
[----:B------:R-:W-:-:S03]  /*3160*/  IABS R11, R14 ;  /* 0x0000000e000b7213 */ /* 0x000fc60000000000 */
[----:B------:R-:W-:Y:S01]  /*3170*/  IMAD.MOV R12, RZ, RZ, -R12 ;  /* 0x000000ffff0c7224 */ /* 0x000fe200078e0a0c */
[----:B------:R-:W0:Y:S03]  /*3180*/  I2F.U32.RP R41, R11 ;  /* 0x0000000b00297306 */ /* 0x000e260000209000 */
[----:B------:R-:W-:Y:S01]  /*3190*/  IMAD R12, R25, R12, R40 ;  /* 0x0000000c190c7224 */ /* 0x000fe200078e0228 */
[----:B------:R-:W-:-:S04]  /*31a0*/  IABS R40, R5 ;  /* 0x0000000500287213 */ /* 0x000fc80000000000 */
[----:B------:R-:W-:Y:S01]  /*31b0*/  ISETP.GT.U32.AND P1, PT, R17, R12, PT ;  /* 0x0000000c1100720c */ /* 0x000fe20003f24070 */
[----:B------:R-:W-:Y:S01]  /*31c0*/  IMAD.MOV R40, RZ, RZ, -R40 ;  /* 0x000000ffff287224 */ /* 0x000fe200078e0a28 */
[----:B0-----:R-:W0:Y:S11]  /*31d0*/  MUFU.RCP R19, R41 ;  /* 0x0000002900137308 */ /* 0x001e360000001000 */
[----:B------:R-:W-:-:S02]  /*31e0*/  @!P1 IMAD.IADD R12, R12, 0x1, -R17 ;  /* 0x000000010c0c9824 */ /* 0x000fc400078e0a11 */
[----:B------:R-:W-:-:S03]  /*31f0*/  @!P1 VIADD R25, R25, 0x1 ;  /* 0x0000000119199836 */ /* 0x000fc60000000000 */
[----:B------:R-:W-:Y:S01]  /*3200*/  ISETP.GE.U32.AND P3, PT, R12, R17, PT ;  /* 0x000000110c00720c */ /* 0x000fe20003f66070 */
[----:B------:R-:W-:Y:S01]  /*3210*/  IMAD.HI.U32 R17, R18, R23, RZ ;  /* 0x0000001712117227 */ /* 0x000fe200078e00ff */
[----:B------:R-:W-:-:S03]  /*3220*/  LOP3.LUT R18, R49, R10, RZ, 0x3c, !PT ;  /* 0x0000000a31127212 */ /* 0x000fc600078e3cff */
[----:B------:R-:W-:Y:S01]  /*3230*/  IMAD R40, R17, R40, R23 ;  /* 0x0000002811287224 */ /* 0x000fe200078e0217 */
[----:B0-----:R-:W-:Y:S02]  /*3240*/  IADD3 R19, PT, PT, R19, 0xffffffe, RZ ;  /* 0x0ffffffe13137810 */ /* 0x001fe40007ffe0ff */
[----:B------:R-:W-:Y:S02]  /*3250*/  ISETP.GE.AND P0, PT, R18, RZ, PT ;  /* 0x000000ff1200720c */ /* 0x000fe40003f06270 */
[----:B------:R-:W-:Y:S02]  /*3260*/  ISETP.GT.U32.AND P1, PT, R15, R40, PT ;  /* 0x000000280f00720c */ /* 0x000fe40003f24070 */
[----:B------:R-:W0:Y:S01]  /*3270*/  F2I.FTZ.U32.TRUNC.NTZ R19, R19 ;  /* 0x0000001300137305 */ /* 0x000e22000021f000 */
[----:B------:R-:W-:Y:S01]  /*3280*/  @P3 VIADD R25, R25, 0x1 ;  /* 0x0000000119193836 */ /* 0x000fe20000000000 */
[----:B------:R-:W-:-:S07]  /*3290*/  MOV R18, RZ ;  /* 0x000000ff00127202 */ /* 0x000fce0000000f00 */
[----:B------:R-:W-:Y:S02]  /*32a0*/  @!P0 IADD3 R25, PT, PT, -R25, RZ, RZ ;  /* 0x000000ff19198210 */ /* 0x000fe40007ffe1ff */
[----:B------:R-:W-:Y:S01]  /*32b0*/  @!P1 IMAD.IADD R40, R40, 0x1, -R15 ;  /* 0x0000000128289824 */ /* 0x000fe200078e0a0f */
[----:B------:R-:W-:Y:S02]  /*32c0*/  @!P2 LOP3.LUT R25, RZ, R10, RZ, 0x33, !PT ;  /* 0x0000000aff19a212 */ /* 0x000fe400078e33ff */
[----:B------:R-:W-:Y:S01]  /*32d0*/  ISETP.NE.AND P2, PT, R5, RZ, PT ;  /* 0x000000ff0500720c */ /* 0x000fe20003f45270 */
[----:B0-----:R-:W-:Y:S01]  /*32e0*/  IMAD.MOV R12, RZ, RZ, -R19 ;  /* 0x000000ffff0c7224 */ /* 0x001fe200078e0a13 */
[----:B------:R-:W-:Y:S02]  /*32f0*/  ISETP.GE.U32.AND P3, PT, R40, R15, PT ;  /* 0x0000000f2800720c */ /* 0x000fe40003f66070 */
[----:B------:R-:W-:Y:S01]  /*3300*/  LOP3.LUT R15, R0, R5, RZ, 0x3c, !PT ;  /* 0x00000005000f7212 */ /* 0x000fe200078e3cff */
[----:B------:R-:W-:Y:S01]  /*3310*/  IMAD R23, R12, R11, RZ ;  /* 0x0000000b0c177224 */ /* 0x000fe200078e02ff */
[----:B------:R-:W-:Y:S01]  /*3320*/  @!P1 IADD3 R17, PT, PT, R17, 0x1, RZ ;  /* 0x0000000111119810 */ /* 0x000fe20007ffe0ff */
[----:B------:R-:W-:Y:S01]  /*3330*/  IMAD.MOV R12, RZ, RZ, -R25 ;  /* 0x000000ffff0c7224 */ /* 0x000fe200078e0a19 */
[----:B------:R-:W-:Y:S01]  /*3340*/  ISETP.GE.AND P0, PT, R15, RZ, PT ;  /* 0x000000ff0f00720c */ /* 0x000fe20003f06270 */
[----:B------:R-:W-:Y:S01]  /*3350*/  IMAD.HI.U32 R23, R19, R23, R18 ;  /* 0x0000001713177227 */ /* 0x000fe200078e0012 */
[----:B------:R-:W-:-:S02]  /*3360*/  IABS R18, R7 ;  /* 0x0000000700127213 */ /* 0x000fc40000000000 */
[----:B------:R-:W-:Y:S01]  /*3370*/  IABS R15, R25 ;  /* 0x00000019000f7213 */ /* 0x000fe20000000000 */
[----:B------:R-:W-:Y:S01]  /*3380*/  IMAD R49, R10, R12, R49 ;  /* 0x0000000c0a317224 */ /* 0x000fe200078e0231 */
[----:B------:R-:W-:Y:S01]  /*3390*/  IABS R10, R14 ;  /* 0x0000000e000a7213 */ /* 0x000fe20000000000 */
[----:B------:R-:W-:Y:S01]  /*33a0*/  IMAD.HI.U32 R23, R23, R18, RZ ;  /* 0x0000001217177227 */ /* 0x000fe200078e00ff */
[----:B------:R-:W-:Y:S02]  /*33b0*/  IABS R12, R8 ;  /* 0x00000008000c7213 */ /* 0x000fe40000000000 */
[----:B------:R-:W-:Y:S01]  /*33c0*/  @P3 IADD3 R17, PT, PT, R17, 0x1, RZ ;  /* 0x0000000111113810 */ /* 0x000fe20007ffe0ff */
[----:B------:R-:W-:Y:S02]  /*33d0*/  IMAD.MOV R10, RZ, RZ, -R10 ;  /* 0x000000ffff0a7224 */ /* 0x000fe400078e0a0a */
[----:B------:R-:W-:Y:S02]  /*33e0*/  IMAD.MOV R12, RZ, RZ, -R12 ;  /* 0x000000ffff0c7224 */ /* 0x000fe400078e0a0c */
[----:B------:R-:W-:Y:S01]  /*33f0*/  @!P0 IMAD.MOV R17, RZ, RZ, -R17 ;  /* 0x000000ffff118224 */ /* 0x000fe200078e0a11 */
[----:B------:R-:W-:Y:S01]  /*3400*/  @!P2 LOP3.LUT R17, RZ, R5, RZ, 0x33, !PT ;  /* 0x00000005ff11a212 */ /* 0x000fe200078e33ff */
[----:B------:R-:W-:-:S04]  /*3410*/  IMAD.HI.U32 R22, R22, R15, RZ ;  /* 0x0000000f16167227 */ /* 0x000fc800078e00ff */
[----:B------:R-:W-:Y:S02]  /*3420*/  IMAD R10, R23, R10, R18 ;  /* 0x0000000a170a7224 */ /* 0x000fe400078e0212 */
[----:B------:R-:W-:Y:S01]  /*3430*/  IMAD R19, R22, R12, R15 ;  /* 0x0000000c16137224 */ /* 0x000fe200078e020f */
[----:B------:R-:W-:Y:S02]  /*3440*/  IABS R12, R4 ;  /* 0x00000004000c7213 */ /* 0x000fe40000000000 */
[----:B------:R-:W-:Y:S02]  /*3450*/  IABS R15, R17 ;  /* 0x00000011000f7213 */ /* 0x000fe40000000000 */
[----:B------:R-:W-:Y:S01]  /*3460*/  ISETP.GT.U32.AND P4, PT, R11, R10, PT ;  /* 0x0000000a0b00720c */ /* 0x000fe20003f84070 */
[----:B------:R-:W-:Y:S01]  /*3470*/  IMAD.MOV R12, RZ, RZ, -R12 ;  /* 0x000000ffff0c7224 */ /* 0x000fe200078e0a0c */
[----:B------:R-:W-:Y:S01]  /*3480*/  ISETP.GT.U32.AND P3, PT, R16, R19, PT ;  /* 0x000000131000720c */ /* 0x000fe20003f64070 */
[----:B------:R-:W-:-:S04]  /*3490*/  IMAD.HI.U32 R42, R42, R15, RZ ;  /* 0x0000000f2a2a7227 */ /* 0x000fc800078e00ff */
[----:B------:R-:W-:-:S05]  /*34a0*/  IMAD R12, R42, R12, R15 ;  /* 0x0000000c2a0c7224 */ /* 0x000fca00078e020f */
[----:B------:R-:W-:Y:S01]  /*34b0*/  ISETP.GT.U32.AND P1, PT, R13, R12, PT ;  /* 0x0000000c0d00720c */ /* 0x000fe20003f24070 */
[----:B------:R-:W-:Y:S01]  /*34c0*/  @!P4 VIADD R23, R23, 0x1 ;  /* 0x000000011717c836 */ /* 0x000fe20000000000 */
[-C--:B------:R-:W-:Y:S02]  /*34d0*/  @!P4 IADD3 R10, PT, PT, R10, -R11.reuse, RZ ;  /* 0x8000000b0a0ac210 */ /* 0x080fe40007ffe0ff */
[----:B------:R-:W-:Y:S02]  /*34e0*/  ISETP.NE.AND P4, PT, R14, RZ, PT ;  /* 0x000000ff0e00720c */ /* 0x000fe40003f85270 */
[----:B------:R-:W-:Y:S02]  /*34f0*/  ISETP.GE.U32.AND P2, PT, R10, R11, PT ;  /* 0x0000000b0a00720c */ /* 0x000fe40003f46070 */
[----:B------:R-:W-:Y:S02]  /*3500*/  LOP3.LUT R10, R7, R14, RZ, 0x3c, !PT ;  /* 0x0000000e070a7212 */ /* 0x000fe400078e3cff */
[----:B------:R-:W-:-:S02]  /*3510*/  @!P3 IADD3 R19, PT, PT, R19, -R16, RZ ;  /* 0x800000101313b210 */ /* 0x000fc40007ffe0ff */
[----:B------:R-:W-:Y:S01]  /*3520*/  ISETP.GE.AND P0, PT, R10, RZ, PT ;  /* 0x000000ff0a00720c */ /* 0x000fe20003f06270 */
[----:B------:R-:W-:Y:S01]  /*3530*/  @!P1 IMAD.IADD R12, R12, 0x1, -R13 ;  /* 0x000000010c0c9824 */ /* 0x000fe200078e0a0d */
[----:B------:R-:W-:Y:S01]  /*3540*/  LOP3.LUT R10, R25, R8, RZ, 0x3c, !PT ;  /* 0x00000008190a7212 */ /* 0x000fe200078e3cff */
[----:B------:R-:W-:Y:S01]  /*3550*/  @!P1 VIADD R42, R42, 0x1 ;  /* 0x000000012a2a9836 */ /* 0x000fe20000000000 */
[----:B------:R-:W-:Y:S02]  /*3560*/  ISETP.GE.U32.AND P6, PT, R19, R16, PT ;  /* 0x000000101300720c */ /* 0x000fe40003fc6070 */
[----:B------:R-:W-:Y:S01]  /*3570*/  ISETP.GE.U32.AND P5, PT, R12, R13, PT ;  /* 0x0000000d0c00720c */ /* 0x000fe20003fa6070 */
[----:B------:R-:W-:Y:S01]  /*3580*/  @P2 VIADD R23, R23, 0x1 ;  /* 0x0000000117172836 */ /* 0x000fe20000000000 */
[----:B------:R-:W-:Y:S02]  /*3590*/  ISETP.GE.AND P2, PT, R10, RZ, PT ;  /* 0x000000ff0a00720c */ /* 0x000fe40003f46270 */
[----:B------:R-:W-:-:S02]  /*35a0*/  LOP3.LUT R10, R17, R4, RZ, 0x3c, !PT ;  /* 0x00000004110a7212 */ /* 0x000fc400078e3cff */
[----:B------:R-:W-:Y:S01]  /*35b0*/  @!P3 IADD3 R22, PT, PT, R22, 0x1, RZ ;  /* 0x000000011616b810 */ /* 0x000fe20007ffe0ff */
[----:B------:R-:W-:Y:S01]  /*35c0*/  @!P0 IMAD.MOV R23, RZ, RZ, -R23 ;  /* 0x000000ffff178224 */ /* 0x000fe200078e0a17 */
[----:B------:R-:W-:Y:S02]  /*35d0*/  ISETP.GE.AND P0, PT, R10, RZ, PT ;  /* 0x000000ff0a00720c */ /* 0x000fe40003f06270 */
[----:B------:R-:W-:Y:S02]  /*35e0*/  @!P4 LOP3.LUT R23, RZ, R14, RZ, 0x33, !PT ;  /* 0x0000000eff17c212 */ /* 0x000fe400078e33ff */
[----:B------:R-:W-:Y:S01]  /*35f0*/  ISETP.NE.AND P4, PT, R4, RZ, PT ;  /* 0x000000ff0400720c */ /* 0x000fe20003f85270 */
[----:B------:R-:W-:Y:S01]  /*3600*/  @P5 VIADD R42, R42, 0x1 ;  /* 0x000000012a2a5836 */ /* 0x000fe20000000000 */
[----:B------:R-:W-:Y:S01]  /*3610*/  ISETP.NE.AND P3, PT, R8, RZ, PT ;  /* 0x000000ff0800720c */ /* 0x000fe20003f65270 */
[----:B------:R-:W-:Y:S01]  /*3620*/  IMAD.MOV R10, RZ, RZ, -R23 ;  /* 0x000000ffff0a7224 */ /* 0x000fe200078e0a17 */
[----:B------:R-:W-:Y:S01]  /*3630*/  @P6 IADD3 R22, PT, PT, R22, 0x1, RZ ;  /* 0x0000000116166810 */ /* 0x000fe20007ffe0ff */
[----:B------:R-:W-:-:S03]  /*3640*/  IMAD.WIDE R12, R23, R21, RZ ;  /* 0x00000015170c7225 */ /* 0x000fc600078e02ff */
[----:B------:R-:W-:Y:S01]  /*3650*/  @!P2 IADD3 R22, PT, PT, -R22, RZ, RZ ;  /* 0x000000ff1616a210 */ /* 0x000fe20007ffe1ff */
[----:B------:R-:W-:Y:S01]  /*3660*/  IMAD R10, R14, R10, R7 ;  /* 0x0000000a0e0a7224 */ /* 0x000fe200078e0207 */
[----:B------:R-:W-:Y:S01]  /*3670*/  @!P0 IADD3 R42, PT, PT, -R42, RZ, RZ ;  /* 0x000000ff2a2a8210 */ /* 0x000fe20007ffe1ff */
[----:B------:R-:W-:Y:S02]  /*3680*/  IMAD.MOV R7, RZ, RZ, -R17 ;  /* 0x000000ffff077224 */ /* 0x000fe400078e0a11 */
[----:B------:R-:W-:Y:S01]  /*3690*/  @!P4 LOP3.LUT R42, RZ, R4, RZ, 0x33, !PT ;  /* 0x00000004ff2ac212 */ /* 0x000fe200078e33ff */
[----:B------:R-:W-:Y:S01]  /*36a0*/  IMAD.WIDE.U32 R12, R39, UR8, R12 ;  /* 0x00000008270c7c25 */ /* 0x000fe2000f8e000c */
[----:B------:R-:W-:-:S03]  /*36b0*/  @!P3 LOP3.LUT R22, RZ, R8, RZ, 0x33, !PT ;  /* 0x00000008ff16b212 */ /* 0x000fc600078e33ff */
[----:B------:R-:W-:Y:S01]  /*36c0*/  IMAD R7, R5, R7, R0 ;  /* 0x0000000705077224 */ /* 0x000fe200078e0200 */
[----:B------:R-:W-:Y:S01]  /*36d0*/  IADD3 R0, PT, PT, -R42, RZ, RZ ;  /* 0x000000ff2a007210 */ /* 0x000fe20007ffe1ff */
[----:B------:R-:W-:Y:S02]  /*36e0*/  IMAD R13, R39, UR4, R13 ;  /* 0x00000004270d7c24 */ /* 0x000fe4000f8e020d */
[----:B------:R-:W-:Y:S02]  /*36f0*/  IMAD.MOV R11, RZ, RZ, -R22 ;  /* 0x000000ffff0b7224 */ /* 0x000fe400078e0a16 */
[----:B------:R-:W-:Y:S02]  /*3700*/  IMAD R0, R4, R0, R17 ;  /* 0x0000000004007224 */ /* 0x000fe400078e0211 */
[----:B------:R-:W-:-:S04]  /*3710*/  IMAD.WIDE R12, R10, UR7, R12 ;  /* 0x000000070a0c7c25 */ /* 0x000fc8000f8e020c */
[----:B------:R-:W-:Y:S01]  /*3720*/  IMAD.WIDE R14, R49, UR5, RZ ;  /* 0x00000005310e7c25 */ /* 0x000fe2000f8e02ff */
[----:B------:R-:W0:Y:S03]  /*3730*/  LDCU.64 UR4, c[0x0][0x420] ;  /* 0x00008400ff0477ac */ /* 0x000e260008000a00 */
[----:B------:R-:W-:-:S04]  /*3740*/  IMAD.WIDE R22, R22, R6, RZ ;  /* 0x0000000616167225 */ /* 0x000fc800078e02ff */
[----:B------:R-:W-:Y:S01]  /*3750*/  IMAD R4, R29, UR8, RZ ;  /* 0x000000081d047c24 */ /* 0x000fe2000f8e02ff */
[----:B------:R-:W-:Y:S01]  /*3760*/  IADD3 R5, P1, P0, R22, R12, R14 ;  /* 0x0000000c16057210 */ /* 0x000fe2000783e00e */
[----:B------:R-:W-:Y:S02]  /*3770*/  IMAD R11, R8, R11, R25 ;  /* 0x0000000b080b7224 */ /* 0x000fe400078e0219 */
[----:B------:R-:W-:Y:S01]  /*3780*/  IMAD R6, R9, UR7, RZ ;  /* 0x0000000709067c24 */ /* 0x000fe2000f8e02ff */
[----:B------:R-:W-:Y:S01]  /*3790*/  IADD3.X R13, PT, PT, R23, R13, R15, P1, P0 ;  /* 0x0000000d170d7210 */ /* 0x000fe20000fe040f */
[----:B------:R-:W-:-:S04]  /*37a0*/  IMAD.WIDE R8, R7, R4, RZ ;  /* 0x0000000407087225 */ /* 0x000fc800078e02ff */
        /* <DEDUP_REMOVED lines=11> */
.L_x_248:
[----:B------:R-:W0:Y:S01]  /*3860*/  LDC.64 R2, c[0x0][0x420] ;  /* 0x00010800ff027b82 */ /* 0x000e220000000a00 */
[----:B------:R-:W-:-:S05]  /*3870*/  IADD3 R0, PT, PT, R28, UR6, RZ ;  /* 0x000000061c007c10 */ /* 0x000fca000fffe0ff */
[----:B0-----:R-:W-:-:S05]  /*3880*/  IMAD.WIDE.U32 R2, R0, 0x4, R2 ;  /* 0x0000000400027825 */ /* 0x001fca00078e0002 */
[----:B------:R1:W-:Y:S02]  /*3890*/  STG.E desc[UR10][R2.64], R24 ;  /* 0x0000001802007986 */ /* 0x0003e4000c10190a */
.L_x_247:
[----:B------:R-:W-:Y:S05]  /*38a0*/  BSYNC.RECONVERGENT B1 ;  /* 0x0000000000017941 */ /* 0x000fea0003800200 */
.L_x_246:
[----:B------:R-:W2:Y:S01]  /*38b0*/  LDCU UR8, c[0x0][0x534] ;  /* 0x0000a680ff0877ac */ /* 0x000ea20008000800 */
[C---:B------:R-:W-:Y:S01]  /*38c0*/  LOP3.LUT R0, R38.reuse, 0x10, RZ, 0xfc, !PT ;  /* 0x0000001026007812 */ /* 0x040fe200078efcff */
[----:B------:R-:W3:Y:S01]  /*38d0*/  LDC R17, c[0x0][0x44c] ;  /* 0x00011300ff117b82 */ /* 0x000ee20000000800 */
[----:B-1----:R-:W-:Y:S01]  /*38e0*/  LOP3.LUT R2, R38, 0x50, RZ, 0xfc, !PT ;  /* 0x0000005026027812 */ /* 0x002fe200078efcff */
[----:B------:R-:W-:-:S05]  /*38f0*/  IMAD.SHL.U32 R15, R20, 0x4, RZ ;  /* 0x00000004140f7824 */ /* 0x000fca00078e00ff */
[----:B------:R-:W-:Y:S02]  /*3900*/  LOP3.LUT R15, R15, 0x3c, RZ, 0xc0, !PT ;  /* 0x0000003c0f0f7812 */ /* 0x000fe400078ec0ff */
[----:B--2---:R-:W-:Y:S01]  /*3910*/  ISETP.GE.AND P0, PT, R38, UR8, PT ;  /* 0x0000000826007c0c */ /* 0x004fe2000bf06270 */
[----:B------:R-:W-:Y:S01]  /*3920*/  UISETP.GE.AND UP0, UPT, UR8, 0x1, UPT ;  /* 0x000000010800788c */ /* 0x000fe2000bf06270 */
[----:B------:R-:W-:Y:S02]  /*3930*/  ISETP.GE.AND P6, PT, R0, UR8, PT ;  /* 0x0000000800007c0c */ /* 0x000fe4000bfc6270 */
[----:B------:R-:W-:Y:S02]  /*3940*/  ISETP.GT.U32.OR P0, PT, R20, 0x7f, P0 ;  /* 0x0000007f1400780c */ /* 0x000fe40000704470 */
[----:B------:R-:W-:Y:S02]  /*3950*/  LOP3.LUT R0, R38, 0x20, RZ, 0xfc, !PT ;  /* 0x0000002026007812 */ /* 0x000fe400078efcff */
[----:B------:R-:W-:-:S02]  /*3960*/  ISETP.GE.AND P2, PT, R2, UR8, PT ;  /* 0x0000000802007c0c */ /* 0x000fc4000bf46270 */
[----:B------:R-:W-:Y:S02]  /*3970*/  ISETP.GE.AND P5, PT, R0, UR8, PT ;  /* 0x0000000800007c0c */ /* 0x000fe4000bfa6270 */
[----:B------:R-:W-:Y:S02]  /*3980*/  LOP3.LUT R0, R38, 0x30, RZ, 0xfc, !PT ;  /* 0x0000003026007812 */ /* 0x000fe400078efcff */
[----:B------:R-:W-:Y:S02]  /*3990*/  ISETP.GT.U32.OR P6, PT, R20, 0x7f, P6 ;  /* 0x0000007f1400780c */ /* 0x000fe400037c4470 */
[----:B------:R-:W-:Y:S01]  /*39a0*/  ISETP.GE.AND P4, PT, R0, UR8, PT ;  /* 0x0000000800007c0c */ /* 0x000fe2000bf86270 */
[----:B0-----:R-:W-:Y:S01]  /*39b0*/  @!P0 FADD.FTZ R5, -R24, R37 ;  /* 0x0000002518058221 */ /* 0x001fe20000010100 */
[----:B------:R-:W-:Y:S02]  /*39c0*/  LOP3.LUT R0, R38, 0x40, RZ, 0xfc, !PT ;  /* 0x0000004026007812 */ /* 0x000fe400078efcff */
[----:B------:R-:W-:Y:S01]  /*39d0*/  ISETP.GT.U32.OR P5, PT, R20, 0x7f, P5 ;  /* 0x0000007f1400780c */ /* 0x000fe20002fa4470 */
[----:B------:R-:W-:Y:S01]  /*39e0*/  @!P0 FMUL.FTZ R5, R5, 1.4426950216293334961 ;  /* 0x3fb8aa3b05058820 */ /* 0x000fe20000410000 */
[----:B------:R-:W-:-:S02]  /*39f0*/  ISETP.GE.AND P3, PT, R0, UR8, PT ;  /* 0x0000000800007c0c */ /* 0x000fc4000bf66270 */
[C---:B------:R-:W-:Y:S02]  /*3a00*/  LOP3.LUT R0, R38.reuse, 0x60, RZ, 0xfc, !PT ;  /* 0x0000006026007812 */ /* 0x040fe400078efcff */
[----:B------:R-:W-:Y:S01]  /*3a10*/  LOP3.LUT R38, R38, 0x70, RZ, 0xfc, !PT ;  /* 0x0000007026267812 */ /* 0x000fe200078efcff */
[----:B------:R-:W0:Y:S01]  /*3a20*/  @!P0 MUFU.EX2 R5, R5 ;  /* 0x0000000500058308 */ /* 0x000e220000000800 */
[----:B------:R-:W-:Y:S01]  /*3a30*/  ISETP.GE.AND P1, PT, R0, UR8, PT ;  /* 0x0000000800007c0c */ /* 0x000fe2000bf26270 */
[----:B------:R-:W-:Y:S01]  /*3a40*/  @!P6 FADD.FTZ R3, -R24, R34 ;  /* 0x000000221803e221 */ /* 0x000fe20000010100 */
[----:B------:R-:W-:Y:S01]  /*3a50*/  ISETP.GT.U32.OR P4, PT, R20, 0x7f, P4 ;  /* 0x0000007f1400780c */ /* 0x000fe20002784470 */
[----:B------:R-:W-:Y:S01]  /*3a60*/  IMAD R34, R28, 0xc0, R15 ;  /* 0x000000c01c227824 */ /* 0x000fe200078e020f */
[----:B------:R-:W-:Y:S01]  /*3a70*/  ISETP.GT.U32.OR P3, PT, R20, 0x7f, P3 ;  /* 0x0000007f1400780c */ /* 0x000fe20001f64470 */
[----:B------:R-:W-:Y:S01]  /*3a80*/  @!P5 FADD.FTZ R35, -R24, R35 ;  /* 0x000000231823d221 */ /* 0x000fe20000010100 */
[C---:B------:R-:W-:Y:S01]  /*3a90*/  ISETP.GT.U32.OR P2, PT, R20.reuse, 0x7f, P2 ;  /* 0x0000007f1400780c */ /* 0x040fe20001744470 */
[----:B------:R-:W-:Y:S01]  /*3aa0*/  @!P6 FMUL.FTZ R3, R3, 1.4426950216293334961 ;  /* 0x3fb8aa3b0303e820 */ /* 0x000fe20000410000 */
[----:B------:R-:W-:Y:S01]  /*3ab0*/  ISETP.GT.U32.OR P1, PT, R20, 0x7f, P1 ;  /* 0x0000007f1400780c */ /* 0x000fe20000f24470 */
[----:B------:R-:W-:Y:S01]  /*3ac0*/  @!P5 FMUL.FTZ R35, R35, 1.4426950216293334961 ;  /* 0x3fb8aa3b2323d820 */ /* 0x000fe20000410000 */
[----:B------:R-:W-:-:S03]  /*3ad0*/  IMAD.MOV.U32 R0, RZ, RZ, RZ ;  /* 0x000000ffff007224 */ /* 0x000fc600078e00ff */
[----:B------:R-:W1:Y:S02]  /*3ae0*/  @!P6 MUFU.EX2 R3, R3 ;  /* 0x000000030003e308 */ /* 0x000e640000000800 */
[----:B------:R-:W-:Y:S01]  /*3af0*/  @!P4 FADD.FTZ R32, -R24, R32 ;  /* 0x000000201820c221 */ /* 0x000fe20000010100 */
[----:B0-----:R0:W-:Y:S01]  /*3b00*/  @!P0 STS [R36], R5 ;  /* 0x0000000524008388 */ /* 0x0011e20000000800 */
[----:B------:R-:W-:Y:S01]  /*3b10*/  ISETP.GE.AND P0, PT, R38, UR8, PT ;  /* 0x0000000826007c0c */ /* 0x000fe2000bf06270 */
[C---:B------:R-:W-:Y:S01]  /*3b20*/  @!P3 FADD.FTZ R9, -R24.reuse, R33 ;  /* 0x000000211809b221 */ /* 0x040fe20000010100 */
[----:B------:R-:W-:Y:S01]  /*3b30*/  @!P2 FADD.FTZ R11, -R24, R26 ;  /* 0x0000001a180ba221 */ /* 0x000fe20000010100 */
[----:B------:R-:W-:Y:S01]  /*3b40*/  @!P4 FMUL.FTZ R7, R32, 1.4426950216293334961 ;  /* 0x3fb8aa3b2007c820 */ /* 0x000fe20000410000 */
[----:B------:R-:W-:Y:S01]  /*3b50*/  ISETP.GT.U32.OR P0, PT, R20, 0x7f, P0 ;  /* 0x0000007f1400780c */ /* 0x000fe20000704470 */
[C---:B------:R-:W-:Y:S01]  /*3b60*/  @!P1 FADD.FTZ R31, -R24.reuse, R31 ;  /* 0x0000001f181f9221 */ /* 0x040fe20000010100 */
[----:B------:R-:W-:Y:S01]  /*3b70*/  @!P3 FMUL.FTZ R9, R9, 1.4426950216293334961 ;  /* 0x3fb8aa3b0909b820 */ /* 0x000fe20000410000 */
[----:B------:R-:W-:Y:S01]  /*3b80*/  @!P2 FMUL.FTZ R11, R11, 1.4426950216293334961 ;  /* 0x3fb8aa3b0b0ba820 */ /* 0x000fe20000410000 */
[----:B------:R-:W2:Y:S01]  /*3b90*/  @!P5 MUFU.EX2 R35, R35 ;  /* 0x000000230023d308 */ /* 0x000ea20000000800 */
[----:B------:R-:W-:Y:S01]  /*3ba0*/  @!P1 FMUL.FTZ R19, R31, 1.4426950216293334961 ;  /* 0x3fb8aa3b1f139820 */ /* 0x000fe20000410000 */
[----:B-1----:R1:W-:Y:S06]  /*3bb0*/  @!P6 STS [R36+0x240], R3 ;  /* 0x000240032400e388 */ /* 0x0023ec0000000800 */
[----:B------:R-:W4:Y:S01]  /*3bc0*/  @!P4 MUFU.EX2 R7, R7 ;  /* 0x000000070007c308 */ /* 0x000f220000000800 */
[----:B------:R-:W-:-:S04]  /*3bd0*/  @!P0 FADD.FTZ R13, -R24, R27 ;  /* 0x0000001b180d8221 */ /* 0x000fc80000010100 */
[----:B------:R-:W-:-:S03]  /*3be0*/  @!P0 FMUL.FTZ R13, R13, 1.4426950216293334961 ;  /* 0x3fb8aa3b0d0d8820 */ /* 0x000fc60000410000 */
[----:B------:R-:W5:Y:S01]  /*3bf0*/  @!P3 MUFU.EX2 R9, R9 ;  /* 0x000000090009b308 */ /* 0x000f620000000800 */
[----:B--2---:R3:W-:Y:S01]  /*3c00*/  @!P5 STS [R36+0x480], R35 ;  /* 0x000480232400d388 */ /* 0x0047e20000000800 */
[----:B0-----:R-:W-:-:S06]  /*3c10*/  CS2R R4, SRZ ;  /* 0x0000000000047805 */ /* 0x001fcc000001ff00 */
[----:B------:R-:W0:Y:S01]  /*3c20*/  @!P2 MUFU.EX2 R11, R11 ;  /* 0x0000000b000ba308 */ /* 0x000e220000000800 */
[----:B----4-:R2:W-:Y:S01]  /*3c30*/  @!P4 STS [R36+0x6c0], R7 ;  /* 0x0006c0072400c388 */ /* 0x0105e20000000800 */
[----:B-1----:R-:W-:-:S06]  /*3c40*/  CS2R R2, SRZ ;  /* 0x0000000000027805 */ /* 0x002fcc000001ff00 */
[----:B------:R-:W1:Y:S01]  /*3c50*/  @!P1 MUFU.EX2 R19, R19 ;  /* 0x0000001300139308 */ /* 0x000e620000000800 */
[----:B-----5:R4:W-:Y:S07]  /*3c60*/  @!P3 STS [R36+0x900], R9 ;  /* 0x000900092400b388 */ /* 0x0209ee0000000800 */
[----:B------:R-:W5:Y:S01]  /*3c70*/  @!P0 MUFU.EX2 R13, R13 ;  /* 0x0000000d000d8308 */ /* 0x000f620000000800 */
[----:B0-----:R0:W-:Y:S01]  /*3c80*/  @!P2 STS [R36+0xb40], R11 ;  /* 0x000b400b2400a388 */ /* 0x0011e20000000800 */
[----:B---3--:R-:W-:-:S03]  /*3c90*/  IMAD R35, R17, UR6, RZ ;  /* 0x0000000611237c24 */ /* 0x008fc6000f8e02ff */
[----:B-1----:R-:W-:Y:S01]  /*3ca0*/  @!P1 STS [R36+0xd80], R19 ;  /* 0x000d801324009388 */ /* 0x002fe20000000800 */
[----:B--2---:R-:W-:-:S03]  /*3cb0*/  CS2R R6, SRZ ;  /* 0x0000000000067805 */ /* 0x004fc6000001ff00 */
[----:B-----5:R1:W-:Y:S01]  /*3cc0*/  @!P0 STS [R36+0xfc0], R13 ;  /* 0x000fc00d24008388 */ /* 0x0203e20000000800 */
[----:B------:R-:W-:Y:S01]  /*3cd0*/  BAR.SYNC.DEFER_BLOCKING 0x0 ;  /* 0x0000000000007b1d */ /* 0x000fe20000010000 */
[C---:B------:R-:W-:Y:S02]  /*3ce0*/  IADD3 R34, P0, PT, R35.reuse, R34, RZ ;  /* 0x0000002223227210 */ /* 0x040fe40007f1e0ff */
[----:B----4-:R-:W-:Y:S02]  /*3cf0*/  CS2R R8, SRZ ;  /* 0x0000000000087805 */ /* 0x010fe4000001ff00 */
[----:B0-----:R-:W-:Y:S02]  /*3d00*/  CS2R R10, SRZ ;  /* 0x00000000000a7805 */ /* 0x001fe4000001ff00 */
[----:B------:R-:W-:Y:S01]  /*3d10*/  LEA.HI.X.SX32 R35, R35, RZ, 0x1, P0 ;  /* 0x000000ff23237211 */ /* 0x000fe200000f0eff */
[----:B-1----:R-:W-:Y:S01]  /*3d20*/  IMAD.MOV.U32 R13, RZ, RZ, RZ ;  /* 0x000000ffff0d7224 */ /* 0x002fe200078e00ff */
[----:B------:R-:W-:Y:S06]  /*3d30*/  BRA.U !UP0, `(.L_x_254) ;  /* 0x0000000908307547 */ /* 0x000fec000b800000 */
[----:B------:R-:W0:Y:S01]  /*3d40*/  LDCU.64 UR4, c[0x0][0x3f8] ;  /* 0x00007f00ff0477ac */ /* 0x000e220008000a00 */
[----:B------:R-:W-:Y:S01]  /*3d50*/  SHF.L.U64.HI R35, R34, 0x2, R35 ;  /* 0x0000000222237819 */ /* 0x000fe20000010223 */
[C---:B------:R-:W-:Y:S01]  /*3d60*/  IMAD R32, R30.reuse, R17, RZ ;  /* 0x000000111e207224 */ /* 0x040fe200078e02ff */
[----:B------:R-:W-:Y:S01]  /*3d70*/  CS2R R26, SRZ ;  /* 0x00000000001a7805 */ /* 0x000fe2000001ff00 */
[----:B------:R-:W1:Y:S01]  /*3d80*/  LDCU UR7, c[0x0][0x534] ;  /* 0x0000a680ff0777ac */ /* 0x000e620008000800 */
[----:B------:R-:W-:Y:S01]  /*3d90*/  VIADD R33, R30, -UR6 ;  /* 0x800000061e217c36 */ /* 0x000fe20008000000 */
[----:B------:R-:W-:Y:S01]  /*3da0*/  CS2R R24, SRZ ;  /* 0x0000000000187805 */ /* 0x000fe2000001ff00 */
[----:B------:R-:W-:Y:S01]  /*3db0*/  IMAD.MOV.U32 R31, RZ, RZ, RZ ;  /* 0x000000ffff1f7224 */ /* 0x000fe200078e00ff */
[----:B------:R-:W-:Y:S01]  /*3dc0*/  UISETP.GE.U32.AND UP1, UPT, UR8, 0x4, UPT ;  /* 0x000000040800788c */ /* 0x000fe2000bf26070 */
[----:B------:R-:W-:Y:S01]  /*3dd0*/  IMAD.MOV.U32 R0, RZ, RZ, RZ ;  /* 0x000000ffff007224 */ /* 0x000fe200078e00ff */
[----:B------:R-:W-:-:S02]  /*3de0*/  CS2R R22, SRZ ;  /* 0x0000000000167805 */ /* 0x000fc4000001ff00 */
[----:B------:R-:W-:Y:S02]  /*3df0*/  CS2R R20, SRZ ;  /* 0x0000000000147805 */ /* 0x000fe4000001ff00 */
[----:B------:R-:W-:Y:S02]  /*3e00*/  CS2R R18, SRZ ;  /* 0x0000000000127805 */ /* 0x000fe4000001ff00 */
[----:B------:R-:W-:Y:S02]  /*3e10*/  CS2R R16, SRZ ;  /* 0x0000000000107805 */ /* 0x000fe4000001ff00 */
[----:B0-----:R-:W-:-:S04]  /*3e20*/  LEA R34, P0, R34, UR4, 0x2 ;  /* 0x0000000422227c11 */ /* 0x001fc8000f8010ff */
[----:B------:R-:W-:Y:S01]  /*3e30*/  IADD3.X R35, PT, PT, R35, UR5, RZ, P0, !PT ;  /* 0x0000000523237c10 */ /* 0x000fe200087fe4ff */
[----:B-1----:R-:W-:Y:S01]  /*3e40*/  ULOP3.LUT UP0, UR7, UR7, 0x3, URZ, 0xc0, !UPT ;  /* 0x0000000307077892 */ /* 0x002fe2000f80c0ff */
[----:B------:R-:W-:Y:S11]  /*3e50*/  BRA.U !UP1, `(.L_x_255) ;  /* 0x0000000509647547 */ /* 0x000ff6000b800000 */
[----:B------:R-:W0:Y:S01]  /*3e60*/  S2UR UR4, SR_CgaCtaId ;  /* 0x00000000000479c3 */ /* 0x000e220000008800 */
[----:B------:R-:W-:Y:S01]  /*3e70*/  UMOV UR5, 0x400 ;  /* 0x0000040000057882 */ /* 0x000fe20000000000 */
[----:B------:R-:W-:Y:S01]  /*3e80*/  ULOP3.LUT UR8, UR8, 0x7ffffffc, URZ, 0xc0, !UPT ;  /* 0x7ffffffc08087892 */ /* 0x000fe2000f8ec0ff */
[----:B------:R-:W-:Y:S01]  /*3e90*/  ISETP.GE.AND P1, PT, R28, R33, PT ;  /* 0x000000211c00720c */ /* 0x000fe20003f26270 */
[----:B------:R-:W-:Y:S01]  /*3ea0*/  IMAD.MOV.U32 R0, RZ, RZ, RZ ;  /* 0x000000ffff007224 */ /* 0x000fe200078e00ff */
[----:B------:R-:W-:Y:S02]  /*3eb0*/  CS2R R2, SRZ ;  /* 0x0000000000027805 */ /* 0x000fe4000001ff00 */
[----:B------:R-:W-:Y:S02]  /*3ec0*/  CS2R R4, SRZ ;  /* 0x0000000000047805 */ /* 0x000fe4000001ff00 */
[----:B------:R-:W-:Y:S02]  /*3ed0*/  CS2R R6, SRZ ;  /* 0x0000000000067805 */ /* 0x000fe4000001ff00 */
[----:B------:R-:W-:-:S02]  /*3ee0*/  CS2R R8, SRZ ;  /* 0x0000000000087805 */ /* 0x000fc4000001ff00 */
[----:B------:R-:W-:Y:S01]  /*3ef0*/  CS2R R10, SRZ ;  /* 0x00000000000a7805 */ /* 0x000fe2000001ff00 */
[----:B------:R-:W-:Y:S02]  /*3f00*/  IMAD.MOV.U32 R13, RZ, RZ, RZ ;  /* 0x000000ffff0d7224 */ /* 0x000fe400078e00ff */
[----:B------:R-:W-:Y:S01]  /*3f10*/  IMAD.U32 R31, RZ, RZ, UR8 ;  /* 0x00000008ff1f7e24 */ /* 0x000fe2000f8e00ff */
[----:B0-----:R-:W-:Y:S02]  /*3f20*/  ULEA UR4, UR4, UR5, 0x18 ;  /* 0x0000000504047291 */ /* 0x001fe4000f8ec0ff */
[----:B------:R-:W-:-:S04]  /*3f30*/  UIADD3 UR5, UPT, UPT, -UR8, URZ, URZ ;  /* 0x000000ff08057290 */ /* 0x000fc8000fffe1ff */
[----:B------:R-:W-:-:S05]  /*3f40*/  LEA R14, R28, UR4, 0x2 ;  /* 0x000000041c0e7c11 */ /* 0x000fca000f8e10ff */
[----:B------:R-:W-:-:S07]  /*3f50*/  VIADD R14, R14, 0x48 ;  /* 0x000000480e0e7836 */ /* 0x000fce0000000000 */
.L_x_256:
[----:B------:R-:W2:Y:S01]  /*3f60*/  @!P1 LDG.E.128 R16, desc[UR10][R34.64] ;  /* 0x0000000a22109981 */ /* 0x000ea2000c1e1d00 */
[C-C-:B------:R-:W-:Y:S01]  /*3f70*/  @!P1 IMAD.WIDE R36, R32.reuse, 0x4, R34.reuse ;  /* 0x0000000420249825 */ /* 0x140fe200078e0222 */
[----:B------:R-:W-:Y:S02]  /*3f80*/  UIADD3 UR5, UPT, UPT, UR5, 0x4, URZ ;  /* 0x0000000405057890 */ /* 0x000fe4000fffe0ff */
[----:B------:R-:W2:Y:S01]  /*3f90*/  LDS R12, [R14+-0x48] ;  /* 0xffffb8000e0c7984 */ /* 0x000ea20000000800 */
[----:B------:R-:W-:Y:S01]  /*3fa0*/  @!P1 IMAD.WIDE R38, R32, 0x8, R34 ;  /* 0x0000000820269825 */ /* 0x000fe200078e0222 */
[----:B------:R-:W-:Y:S02]  /*3fb0*/  UISETP.NE.AND UP1, UPT, UR5, URZ, UPT ;  /* 0x000000ff0500728c */ /* 0x000fe4000bf25270 */
[----:B------:R-:W3:Y:S04]  /*3fc0*/  @!P1 LDG.E.128 R20, desc[UR10][R34.64+0x100] ;  /* 0x0001000a22149981 */ /* 0x000ee8000c1e1d00 */
[----:B------:R-:W4:Y:S01]  /*3fd0*/  @!P1 LDG.E.128 R24, desc[UR10][R34.64+0x200] ;  /* 0x0002000a22189981 */ /* 0x000f22000c1e1d00 */
[C---:B--2---:R-:W-:Y:S01]  /*3fe0*/  FFMA.FTZ R13, R12.reuse, R16, R13 ;  /* 0x000000100c0d7223 */ /* 0x044fe2000001000d */
[C---:B------:R-:W-:Y:S01]  /*3ff0*/  FFMA.FTZ R10, R12.reuse, R17, R10 ;  /* 0x000000110c0a7223 */ /* 0x040fe2000001000a */
[C---:B------:R-:W-:Y:S01]  /*4000*/  FFMA.FTZ R11, R12.reuse, R18, R11 ;  /* 0x000000120c0b7223 */ /* 0x040fe2000001000b */
[C---:B------:R-:W-:Y:S02]  /*4010*/  FFMA.FTZ R8, R12.reuse, R19, R8 ;  /* 0x000000130c087223 */ /* 0x040fe40000010008 */
[----:B------:R-:W2:Y:S01]  /*4020*/  @!P1 LDG.E.128 R16, desc[UR10][R36.64] ;  /* 0x0000000a24109981 */ /* 0x000ea2000c1e1d00 */
[C---:B---3--:R-:W-:Y:S01]  /*4030*/  FFMA.FTZ R9, R12.reuse, R20, R9 ;  /* 0x000000140c097223 */ /* 0x048fe20000010009 */
[C---:B------:R-:W-:Y:S01]  /*4040*/  FFMA.FTZ R6, R12.reuse, R21, R6 ;  /* 0x000000150c067223 */ /* 0x040fe20000010006 */
[C---:B------:R-:W-:Y:S01]  /*4050*/  FFMA.FTZ R7, R12.reuse, R22, R7 ;  /* 0x000000160c077223 */ /* 0x040fe20000010007 */
[C---:B------:R-:W-:Y:S01]  /*4060*/  FFMA.FTZ R4, R12.reuse, R23, R4 ;  /* 0x000000170c047223 */ /* 0x040fe20000010004 */
[C---:B----4-:R-:W-:Y:S01]  /*4070*/  FFMA.FTZ R5, R12.reuse, R24, R5 ;  /* 0x000000180c057223 */ /* 0x050fe20000010005 */
[----:B------:R-:W3:Y:S01]  /*4080*/  @!P1 LDG.E.128 R20, desc[UR10][R36.64+0x100] ;  /* 0x0001000a24149981 */ /* 0x000ee2000c1e1d00 */
[C---:B------:R-:W-:Y:S01]  /*4090*/  FFMA.FTZ R2, R12.reuse, R25, R2 ;  /* 0x000000190c027223 */ /* 0x040fe20000010002 */
[C---:B------:R-:W-:Y:S01]  /*40a0*/  FFMA.FTZ R3, R12.reuse, R26, R3 ;  /* 0x0000001a0c037223 */ /* 0x040fe20000010003 */
[----:B------:R-:W-:Y:S02]  /*40b0*/  FFMA.FTZ R0, R12, R27, R0 ;  /* 0x0000001b0c007223 */ /* 0x000fe40000010000 */
[----:B------:R-:W2:Y:S04]  /*40c0*/  LDS R12, [R14+-0x24] ;  /* 0xffffdc000e0c7984 */ /* 0x000ea80000000800 */
[----:B------:R0:W4:Y:S02]  /*40d0*/  @!P1 LDG.E.128 R24, desc[UR10][R36.64+0x200] ;  /* 0x0002000a24189981 */ /* 0x000124000c1e1d00 */
[C---:B0-----:R-:W-:Y:S01]  /*40e0*/  @!P1 IMAD.WIDE R36, R32.reuse, 0xc, R34 ;  /* 0x0000000c20249825 */ /* 0x041fe200078e0222 */
[C---:B------:R-:W-:Y:S04]  /*40f0*/  LEA R34, P0, R32.reuse, R34, 0x4 ;  /* 0x0000002220227211 */ /* 0x040fe800078020ff */
[----:B------:R-:W-:Y:S01]  /*4100*/  LEA.HI.X.SX32 R35, R32, R35, 0x4, P0 ;  /* 0x0000002320237211 */ /* 0x000fe200000f26ff */
        /* <DEDUP_REMOVED lines=8> */
[C---:B------:R-:W-:Y:S02]  /*4190*/  FFMA.FTZ R4, R12.reuse, R23, R4 ;  /* 0x000000170c047223 */ /* 0x040fe40000010004 */
[----:B------:R-:W3:Y:S01]  /*41a0*/  @!P1 LDG.E.128 R20, desc[UR10][R38.64+0x100] ;  /* 0x0001000a26149981 */ /* 0x000ee2000c1e1d00 */
[C---:B----4-:R-:W-:Y:S01]  /*41b0*/  FFMA.FTZ R5, R12.reuse, R24, R5 ;  /* 0x000000180c057223 */ /* 0x050fe20000010005 */
[C---:B------:R-:W-:Y:S01]  /*41c0*/  FFMA.FTZ R2, R12.reuse, R25, R2 ;  /* 0x000000190c027223 */ /* 0x040fe20000010002 */
[C---:B------:R-:W-:Y:S01]  /*41d0*/  FFMA.FTZ R3, R12.reuse, R26, R3 ;  /* 0x0000001a0c037223 */ /* 0x040fe20000010003 */
[----:B------:R-:W-:Y:S02]  /*41e0*/  FFMA.FTZ R0, R12, R27, R0 ;  /* 0x0000001b0c007223 */ /* 0x000fe40000010000 */
[----:B------:R-:W4:Y:S04]  /*41f0*/  @!P1 LDG.E.128 R24, desc[UR10][R38.64+0x200] ;  /* 0x0002000a26189981 */ /* 0x000f28000c1e1d00 */
[----:B------:R-:W2:Y:S02]  /*4200*/  LDS R12, [R14] ;  /* 0x000000000e0c7984 */ /* 0x000ea40000000800 */
        /* <DEDUP_REMOVED lines=15> */
[----:B------:R0:W2:Y:S02]  /*4300*/  LDS R12, [R14+0x24] ;  /* 0x000024000e0c7984 */ /* 0x0000a40000000800 */
[----:B0-----:R-:W-:Y:S01]  /*4310*/  IADD3 R14, PT, PT, R14, 0x90, RZ ;  /* 0x000000900e0e7810 */ /* 0x001fe20007ffe0ff */
[C---:B--2---:R-:W-:Y:S01]  /*4320*/  FFMA.FTZ R13, R12.reuse, R16, R13 ;  /* 0x000000100c0d7223 */ /* 0x044fe2000001000d */
[C---:B------:R-:W-:Y:S01]  /*4330*/  FFMA.FTZ R10, R12.reuse, R17, R10 ;  /* 0x000000110c0a7223 */ /* 0x040fe2000001000a */
[C---:B------:R-:W-:Y:S01]  /*4340*/  FFMA.FTZ R11, R12.reuse, R18, R11 ;  /* 0x000000120c0b7223 */ /* 0x040fe2000001000b */
[C---:B------:R-:W-:Y:S01]  /*4350*/  FFMA.FTZ R8, R12.reuse, R19, R8 ;  /* 0x000000130c087223 */ /* 0x040fe20000010008 */
[C---:B---3--:R-:W-:Y:S01]  /*4360*/  FFMA.FTZ R9, R12.reuse, R20, R9 ;  /* 0x000000140c097223 */ /* 0x048fe20000010009 */
[C---:B------:R-:W-:Y:S01]  /*4370*/  FFMA.FTZ R6, R12.reuse, R21, R6 ;  /* 0x000000150c067223 */ /* 0x040fe20000010006 */
[C---:B------:R-:W-:Y:S01]  /*4380*/  FFMA.FTZ R7, R12.reuse, R22, R7 ;  /* 0x000000160c077223 */ /* 0x040fe20000010007 */
[C---:B------:R-:W-:Y:S01]  /*4390*/  FFMA.FTZ R4, R12.reuse, R23, R4 ;  /* 0x000000170c047223 */ /* 0x040fe20000010004 */
[C---:B----4-:R-:W-:Y:S01]  /*43a0*/  FFMA.FTZ R5, R12.reuse, R24, R5 ;  /* 0x000000180c057223 */ /* 0x050fe20000010005 */
[C---:B------:R-:W-:Y:S01]  /*43b0*/  FFMA.FTZ R2, R12.reuse, R25, R2 ;  /* 0x000000190c027223 */ /* 0x040fe20000010002 */
[C---:B------:R-:W-:Y:S01]  /*43c0*/  FFMA.FTZ R3, R12.reuse, R26, R3 ;  /* 0x0000001a0c037223 */ /* 0x040fe20000010003 */
[----:B------:R-:W-:Y:S01]  /*43d0*/  FFMA.FTZ R0, R12, R27, R0 ;  /* 0x0000001b0c007223 */ /* 0x000fe20000010000 */
[----:B------:R-:W-:Y:S09]  /*43e0*/  BRA.U UP1, `(.L_x_256) ;  /* 0xfffffff901dc7547 */ /* 0x000ff2000b83ffff */
.L_x_255:
[----:B------:R-:W-:Y:S05]  /*43f0*/  BRA.U !UP0, `(.L_x_254) ;  /* 0x0000000108807547 */ /* 0x000fea000b800000 */
[----:B------:R-:W0:Y:S01]  /*4400*/  S2UR UR4, SR_CgaCtaId ;  /* 0x00000000000479c3 */ /* 0x000e220000008800 */
[----:B------:R-:W-:Y:S01]  /*4410*/  UMOV UR5, 0x400 ;  /* 0x0000040000057882 */ /* 0x000fe20000000000 */
[----:B------:R-:W-:Y:S01]  /*4420*/  IMAD R31, R31, 0x9, R28 ;  /* 0x000000091f1f7824 */ /* 0x000fe200078e021c */
[----:B------:R-:W-:Y:S01]  /*4430*/  IADD3 R34, P1, PT, R34, 0x200, RZ ;  /* 0x0000020022227810 */ /* 0x000fe20007f3e0ff */
[----:B------:R-:W-:Y:S01]  /*4440*/  UIADD3 UR7, UPT, UPT, -UR7, URZ, URZ ;  /* 0x000000ff07077290 */ /* 0x000fe2000fffe1ff */
[----:B------:R-:W-:Y:S01]  /*4450*/  ISETP.GE.AND P0, PT, R28, R33, PT ;  /* 0x000000211c00720c */ /* 0x000fe20003f06270 */
[----:B------:R-:W-:Y:S01]  /*4460*/  IMAD.WIDE R32, R32, 0x4, RZ ;  /* 0x0000000420207825 */ /* 0x000fe200078e02ff */
[----:B------:R-:W-:Y:S01]  /*4470*/  IADD3.X R35, PT, PT, RZ, R35, RZ, P1, !PT ;  /* 0x00000023ff237210 */ /* 0x000fe20000ffe4ff */
[----:B0-----:R-:W-:-:S06]  /*4480*/  ULEA UR4, UR4, UR5, 0x18 ;  /* 0x0000000504047291 */ /* 0x001fcc000f8ec0ff */
[----:B------:R-:W-:-:S07]  /*4490*/  LEA R14, R31, UR4, 0x2 ;  /* 0x000000041f0e7c11 */ /* 0x000fce000f8e10ff */
.L_x_257:
[----:B------:R-:W2:Y:S01]  /*44a0*/  @!P0 LDG.E.128 R16, desc[UR10][R34.64+-0x200] ;  /* 0xfffe000a22108981 */ /* 0x000ea2000c1e1d00 */
[----:B------:R-:W-:Y:S03]  /*44b0*/  UIADD3 UR7, UPT, UPT, UR7, 0x1, URZ ;  /* 0x0000000107077890 */ /* 0x000fe6000fffe0ff */
[----:B------:R-:W3:Y:S01]  /*44c0*/  @!P0 LDG.E.128 R20, desc[UR10][R34.64+-0x100] ;  /* 0xffff000a22148981 */ /* 0x000ee2000c1e1d00 */
[----:B------:R-:W-:Y:S03]  /*44d0*/  UISETP.NE.AND UP0, UPT, UR7, URZ, UPT ;  /* 0x000000ff0700728c */ /* 0x000fe6000bf05270 */
[----:B------:R0:W4:Y:S04]  /*44e0*/  @!P0 LDG.E.128 R24, desc[UR10][R34.64] ;  /* 0x0000000a22188981 */ /* 0x000128000c1e1d00 */
[----:B------:R1:W2:Y:S01]  /*44f0*/  LDS R12, [R14] ;  /* 0x000000000e0c7984 */ /* 0x0002a20000000800 */
[----:B0-----:R-:W-:Y:S02]  /*4500*/  IADD3 R34, P1, PT, R32, R34, RZ ;  /* 0x0000002220227210 */ /* 0x001fe40007f3e0ff */
[----:B-1----:R-:W-:Y:S02]  /*4510*/  IADD3 R14, PT, PT, R14, 0x24, RZ ;  /* 0x000000240e0e7810 */ /* 0x002fe40007ffe0ff */
[----:B------:R-:W-:Y:S01]  /*4520*/  IADD3.X R35, PT, PT, R33, R35, RZ, P1, !PT ;  /* 0x0000002321237210 */ /* 0x000fe20000ffe4ff */
        /* <DEDUP_REMOVED lines=13> */
.L_x_254:
[----:B------:R-:W-:-:S04]  /*4600*/  IADD3 R28, PT, PT, R28, UR6, RZ ;  /* 0x000000061c1c7c10 */ /* 0x000fc8000fffe0ff */
[----:B------:R-:W-:-:S13]  /*4610*/  ISETP.GE.AND P0, PT, R28, R30, PT ;  /* 0x0000001e1c00720c */ /* 0x000fda0003f06270 */
[----:B------:R-:W-:Y:S05]  /*4620*/  @P0 EXIT ;  /* 0x000000000000094d */ /* 0x000fea0003800000 */
[-C--:B------:R-:W-:Y:S01]  /*4630*/  IABS R18, R29.reuse ;  /* 0x0000001d00127213 */ /* 0x080fe20000000000 */
[----:B------:R-:W0:Y:S01]  /*4640*/  LDC R14, c[0x0][0x434] ;  /* 0x00010d00ff0e7b82 */ /* 0x000e220000000800 */
[----:B------:R-:W-:Y:S01]  /*4650*/  IABS R20, R28 ;  /* 0x0000001c00147213 */ /* 0x000fe20000000000 */
[----:B------:R-:W1:Y:S01]  /*4660*/  LDCU.128 UR4, c[0x0][0x400] ;  /* 0x00008000ff0477ac */ /* 0x000e620008000c00 */
[----:B------:R-:W2:Y:S01]  /*4670*/  I2F.RP R16, R18 ;  /* 0x0000001200107306 */ /* 0x000ea20000209400 */
[----:B------:R-:W-:Y:S01]  /*4680*/  IABS R19, R29 ;  /* 0x0000001d00137213 */ /* 0x000fe20000000000 */
[----:B------:R-:W3:Y:S01]  /*4690*/  LDCU.64 UR8, c[0x0][0x410] ;  /* 0x00008200ff0877ac */ /* 0x000ee20008000a00 */
[----:B------:R-:W-:Y:S02]  /*46a0*/  F2FP.F16.F32.PACK_AB R10, R10, R13 ;  /* 0x0000000d0a0a723e */ /* 0x000fe400000000ff */
[----:B------:R-:W-:Y:S02]  /*46b0*/  IADD3 R19, PT, PT, RZ, -R19, RZ ;  /* 0x80000013ff137210 */ /* 0x000fe40007ffe0ff */
[----:B------:R-:W-:-:S02]  /*46c0*/  F2FP.F16.F32.PACK_AB R11, R8, R11 ;  /* 0x0000000b080b723e */ /* 0x000fc400000000ff */
[----:B------:R-:W-:Y:S02]  /*46d0*/  F2FP.F16.F32.PACK_AB R6, R6, R9 ;  /* 0x000000090606723e */ /* 0x000fe400000000ff */
[----:B------:R-:W-:Y:S02]  /*46e0*/  F2FP.F16.F32.PACK_AB R7, R4, R7 ;  /* 0x000000070407723e */ /* 0x000fe400000000ff */
[----:B------:R-:W-:Y:S01]  /*46f0*/  F2FP.F16.F32.PACK_AB R2, R2, R5 ;  /* 0x000000050202723e */ /* 0x000fe200000000ff */
[----:B--2---:R-:W2:Y:S01]  /*4700*/  MUFU.RCP R22, R16 ;  /* 0x0000001000167308 */ /* 0x004ea20000001000 */
[----:B------:R-:W-:Y:S01]  /*4710*/  F2FP.F16.F32.PACK_AB R3, R0, R3 ;  /* 0x000000030003723e */ /* 0x000fe200000000ff */
[----:B--2---:R-:W-:-:S06]  /*4720*/  VIADD R22, R22, 0xffffffe ;  /* 0x0ffffffe16167836 */ /* 0x004fcc0000000000 */
[----:B------:R-:W2:Y:S02]  /*4730*/  F2I.FTZ.U32.TRUNC.NTZ R23, R22 ;  /* 0x0000001600177305 */ /* 0x000ea4000021f000 */
[----:B--2---:R-:W-:Y:S02]  /*4740*/  IMAD.MOV R12, RZ, RZ, -R23 ;  /* 0x000000ffff0c7224 */ /* 0x004fe400078e0a17 */
[----:B------:R-:W-:Y:S02]  /*4750*/  IMAD.MOV.U32 R22, RZ, RZ, RZ ;  /* 0x000000ffff167224 */ /* 0x000fe400078e00ff */
[----:B------:R-:W-:Y:S01]  /*4760*/  IMAD R17, R12, R18, RZ ;  /* 0x000000120c117224 */ /* 0x000fe200078e02ff */
[----:B0-----:R-:W-:-:S03]  /*4770*/  IABS R12, R14 ;  /* 0x0000000e000c7213 */ /* 0x001fc60000000000 */
[----:B------:R-:W-:-:S06]  /*4780*/  IMAD.HI.U32 R17, R23, R17, R22 ;  /* 0x0000001117117227 */ /* 0x000fcc00078e0016 */
[----:B------:R-:W-:Y:S02]  /*4790*/  IMAD.HI.U32 R16, R17, R20, RZ ;  /* 0x0000001411107227 */ /* 0x000fe400078e00ff */
[----:B------:R-:W0:Y:S02]  /*47a0*/  I2F.RP R17, R12 ;  /* 0x0000000c00117306 */ /* 0x000e240000209400 */
[----:B------:R-:W-:-:S05]  /*47b0*/  IMAD R19, R16, R19, R20 ;  /* 0x0000001310137224 */ /* 0x000fca00078e0214 */
[----:B------:R-:W-:Y:S01]  /*47c0*/  ISETP.GT.U32.AND P1, PT, R18, R19, PT ;  /* 0x000000131200720c */ /* 0x000fe20003f24070 */
[----:B0-----:R-:W0:-:S12]  /*47d0*/  MUFU.RCP R17, R17 ;  /* 0x0000001100117308 */ /* 0x001e180000001000 */
[----:B------:R-:W-:Y:S02]  /*47e0*/  @!P1 IMAD.IADD R19, R19, 0x1, -R18 ;  /* 0x0000000113139824 */ /* 0x000fe400078e0a12 */
[----:B------:R-:W-:Y:S01]  /*47f0*/  @!P1 VIADD R16, R16, 0x1 ;  /* 0x0000000110109836 */ /* 0x000fe20000000000 */
[----:B------:R-:W-:Y:S02]  /*4800*/  ISETP.NE.AND P1, PT, R29, RZ, PT ;  /* 0x000000ff1d00720c */ /* 0x000fe40003f25270 */
[----:B------:R-:W-:Y:S02]  /*4810*/  ISETP.GE.U32.AND P2, PT, R19, R18, PT ;  /* 0x000000121300720c */ /* 0x000fe40003f46070 */
[----:B------:R-:W-:-:S04]  /*4820*/  LOP3.LUT R18, R28, R29, RZ, 0x3c, !PT ;  /* 0x0000001d1c127212 */ /* 0x000fc800078e3cff */
[----:B------:R-:W-:Y:S02]  /*4830*/  ISETP.GE.AND P0, PT, R18, RZ, PT ;  /* 0x000000ff1200720c */ /* 0x000fe40003f06270 */
[----:B0-----:R-:W-:-:S04]  /*4840*/  IADD3 R18, PT, PT, R17, 0xffffffe, RZ ;  /* 0x0ffffffe11127810 */ /* 0x001fc80007ffe0ff */
[----:B------:R-:W0:Y:S01]  /*4850*/  F2I.FTZ.U32.TRUNC.NTZ R19, R18 ;  /* 0x0000001200137305 */ /* 0x000e22000021f000 */
[----:B------:R-:W-:-:S06]  /*4860*/  @P2 VIADD R16, R16, 0x1 ;  /* 0x0000000110102836 */ /* 0x000fcc0000000000 */
[----:B------:R-:W-:Y:S01]  /*4870*/  @!P0 IMAD.MOV R16, RZ, RZ, -R16 ;  /* 0x000000ffff108224 */ /* 0x000fe200078e0a10 */
[----:B------:R-:W-:-:S05]  /*4880*/  @!P1 LOP3.LUT R16, RZ, R29, RZ, 0x33, !PT ;  /* 0x0000001dff109212 */ /* 0x000fca00078e33ff */
[----:B------:R-:W-:Y:S01]  /*4890*/  IMAD R29, R29, R16, RZ ;  /* 0x000000101d1d7224 */ /* 0x000fe200078e02ff */
[----:B0-----:R-:W-:Y:S01]  /*48a0*/  IADD3 R17, PT, PT, RZ, -R19, RZ ;  /* 0x80000013ff117210 */ /* 0x001fe20007ffe0ff */
[----:B------:R-:W-:Y:S02]  /*48b0*/  IMAD.MOV.U32 R18, RZ, RZ, RZ ;  /* 0x000000ffff127224 */ /* 0x000fe400078e00ff */
[----:B------:R-:W-:Y:S02]  /*48c0*/  IMAD.IADD R23, R28, 0x1, -R29 ;  /* 0x000000011c177824 */ /* 0x000fe400078e0a1d */
[----:B------:R-:W-:-:S03]  /*48d0*/  IMAD R21, R17, R12, RZ ;  /* 0x0000000c11157224 */ /* 0x000fc600078e02ff */
[----:B------:R-:W-:Y:S01]  /*48e0*/  IABS R17, R23 ;  /* 0x0000001700117213 */ /* 0x000fe20000000000 */
[----:B------:R-:W-:Y:S01]  /*48f0*/  IMAD.HI.U32 R21, R19, R21, R18 ;  /* 0x0000001513157227 */ /* 0x000fe200078e0012 */
[----:B------:R-:W-:-:S04]  /*4900*/  LOP3.LUT R23, R23, R14, RZ, 0x3c, !PT ;  /* 0x0000000e17177212 */ /* 0x000fc800078e3cff */
[----:B------:R-:W-:Y:S01]  /*4910*/  ISETP.GE.AND P1, PT, R23, RZ, PT ;  /* 0x000000ff1700720c */ /* 0x000fe20003f26270 */
[----:B------:R-:W-:-:S05]  /*4920*/  IMAD.HI.U32 R21, R21, R17, RZ ;  /* 0x0000001115157227 */ /* 0x000fca00078e00ff */
[----:B------:R-:W-:-:S05]  /*4930*/  IADD3 R18, PT, PT, -R21, RZ, RZ ;  /* 0x000000ff15127210 */ /* 0x000fca0007ffe1ff */
[----:B------:R-:W-:Y:S02]  /*4940*/  IMAD R17, R12, R18, R17 ;  /* 0x000000120c117224 */ /* 0x000fe400078e0211 */
[----:B-1----:R-:W-:-:S03]  /*4950*/  IMAD.WIDE.U32 R18, R16, UR4, RZ ;  /* 0x0000000410127c25 */ /* 0x002fc6000f8e00ff */
        /* <DEDUP_REMOVED lines=9> */
[----:B------:R-:W-:Y:S02]  /*49f0*/  @P2 IADD3 R21, PT, PT, R21, 0x1, RZ ;  /* 0x0000000115152810 */ /* 0x000fe40007ffe0ff */
[----:B------:R-:W-:-:S03]  /*4a00*/  IMAD.IADD R19, R19, 0x1, R12 ;  /* 0x0000000113137824 */ /* 0x000fc600078e020c */
[----:B------:R-:W-:Y:S01]  /*4a10*/  @!P1 IMAD.MOV R21, RZ, RZ, -R21 ;  /* 0x000000ffff159224 */ /* 0x000fe200078e0a15 */
[----:B------:R-:W-:-:S04]  /*4a20*/  @!P0 LOP3.LUT R21, RZ, R14, RZ, 0x33, !PT ;  /* 0x0000000eff158212 */ /* 0x000fc800078e33ff */
[----:B------:R-:W-:Y:S01]  /*4a30*/  SHF.R.S32.HI R16, RZ, 0x1f, R21 ;  /* 0x0000001fff107819 */ /* 0x000fe20000011415 */
[C---:B------:R-:W-:Y:S02]  /*4a40*/  IMAD R29, R21.reuse, R14, R29 ;  /* 0x0000000e151d7224 */ /* 0x040fe400078e021d */
[----:B---3--:R-:W-:-:S03]  /*4a50*/  IMAD.WIDE.U32 R18, R21, UR8, R18 ;  /* 0x0000000815127c25 */ /* 0x008fc6000f8e0012 */
[----:B------:R-:W-:Y:S01]  /*4a60*/  IADD3 R29, PT, PT, R28, -R29, RZ ;  /* 0x8000001d1c1d7210 */ /* 0x000fe20007ffe0ff */
[----:B------:R-:W-:-:S03]  /*4a70*/  IMAD R16, R16, UR8, RZ ;  /* 0x0000000810107c24 */ /* 0x000fc6000f8e02ff */
[----:B------:R-:W-:Y:S01]  /*4a80*/  SHF.R.S32.HI R12, RZ, 0x1f, R29 ;  /* 0x0000001fff0c7819 */ /* 0x000fe2000001141d */
[----:B------:R-:W-:-:S04]  /*4a90*/  IMAD R21, R21, UR9, R16 ;  /* 0x0000000915157c24 */ /* 0x000fc8000f8e0210 */
[----:B------:R-:W-:Y:S02]  /*4aa0*/  IMAD.IADD R19, R19, 0x1, R21 ;  /* 0x0000000113137824 */ /* 0x000fe400078e0215 */
[----:B------:R-:W-:Y:S02]  /*4ab0*/  IMAD R12, R12, UR6, RZ ;  /* 0x000000060c0c7c24 */ /* 0x000fe4000f8e02ff */
[----:B------:R-:W-:-:S04]  /*4ac0*/  IMAD.WIDE.U32 R18, R29, UR6, R18 ;  /* 0x000000061d127c25 */ /* 0x000fc8000f8e0012 */
[----:B------:R-:W-:Y:S01]  /*4ad0*/  IMAD R29, R29, UR7, R12 ;  /* 0x000000071d1d7c24 */ /* 0x000fe2000f8e020c */
[----:B------:R-:W-:-:S04]  /*4ae0*/  IADD3 R15, P0, PT, R15, R18, RZ ;  /* 0x000000120f0f7210 */ /* 0x000fc80007f1e0ff */
[----:B------:R-:W-:Y:S02]  /*4af0*/  IADD3.X R14, PT, PT, R19, R29, RZ, P0, !PT ;  /* 0x0000001d130e7210 */ /* 0x000fe400007fe4ff */
[----:B0-----:R-:W-:-:S04]  /*4b00*/  LEA R12, P0, R15, UR4, 0x1 ;  /* 0x000000040f0c7c11 */ /* 0x001fc8000f8008ff */
[----:B------:R-:W-:-:S05]  /*4b10*/  LEA.HI.X R13, R15, UR5, R14, 0x1, P0 ;  /* 0x000000050f0d7c11 */ /* 0x000fca00080f0c0e */
[----:B------:R-:W-:Y:S04]  /*4b20*/  STG.E.64 desc[UR10][R12.64], R10 ;  /* 0x0000000a0c007986 */ /* 0x000fe8000c101b0a */
[----:B------:R-:W-:Y:S04]  /*4b30*/  STG.E.64 desc[UR10][R12.64+0x80], R6 ;  /* 0x000080060c007986 */ /* 0x000fe8000c101b0a */
[----:B------:R-:W-:Y:S01]  /*4b40*/  STG.E.64 desc[UR10][R12.64+0x100], R2 ;  /* 0x000100020c007986 */ /* 0x000fe2000c101b0a */
[----:B------:R-:W-:Y:S05]  /*4b50*/  EXIT ;  /* 0x000000000000794d */ /* 0x000fea0003800000 */
        .weak           $__internal_7_$__cuda_sm20_div_s64
        .type           $__internal_7_$__cuda_sm20_div_s64,@function
        .size           $__internal_7_$__cuda_sm20_div_s64,(.L_x_6868 - $__internal_7_$__cuda_sm20_div_s64)
$__internal_7_$__cuda_sm20_div_s64:
        /* <DEDUP_REMOVED lines=10> */
[----:B------:R-:W-:Y:S01]  /*4c00*/  IMAD R23, R42, R41, R23 ;  /* 0x000000292a177224 */ /* 0x000fe200078e0217 */
[----:B------:R-:W-:-:S03]  /*4c10*/  IADD3 R13, P0, PT, RZ, -R22, RZ ;  /* 0x80000016ff0d7210 */ /* 0x000fc60007f1e0ff */
[----:B------:R-:W-:Y:S02]  /*4c20*/  IMAD R0, R43, R40, R23 ;  /* 0x000000282b007224 */ /* 0x000fe400078e0217 */
[----:B------:R-:W-:-:S04]  /*4c30*/  IMAD.HI.U32 R22, R42, R13, RZ ;  /* 0x0000000d2a167227 */ /* 0x000fc800078e00ff */
[----:B------:R-:W-:Y:S02]  /*4c40*/  IMAD.X R0, RZ, RZ, ~R0, P0 ;  /* 0x000000ffff007224 */ /* 0x000fe400000e0e00 */
[----:B------:R-:W-:Y:S02]  /*4c50*/  IMAD.MOV.U32 R23, RZ, RZ, R42 ;  /* 0x000000ffff177224 */ /* 0x000fe400078e002a */
[----:B------:R-:W-:-:S04]  /*4c60*/  IMAD.HI.U32 R12, R43, R0, RZ ;  /* 0x000000002b0c7227 */ /* 0x000fc800078e00ff */
[----:B------:R-:W-:-:S04]  /*4c70*/  IMAD.WIDE.U32 R22, P0, R42, R0, R22 ;  /* 0x000000002a167225 */ /* 0x000fc80007800016 */
[C---:B------:R-:W-:Y:S02]  /*4c80*/  IMAD R0, R43.reuse, R0, RZ ;  /* 0x000000002b007224 */ /* 0x040fe400078e02ff */
[----:B------:R-:W-:-:S04]  /*4c90*/  IMAD.HI.U32 R13, P1, R43, R13, R22 ;  /* 0x0000000d2b0d7227 */ /* 0x000fc80007820016 */
[----:B------:R-:W-:Y:S01]  /*4ca0*/  IMAD.X R12, R12, 0x1, R43, P0 ;  /* 0x000000010c0c7824 */ /* 0x000fe200000e062b */
[----:B------:R-:W-:-:S04]  /*4cb0*/  IADD3 R23, P0, PT, R0, R13, RZ ;  /* 0x0000000d00177210 */ /* 0x000fc80007f1e0ff */
[----:B------:R-:W-:Y:S01]  /*4cc0*/  IADD3.X R13, PT, PT, RZ, RZ, R12, P0, P1 ;  /* 0x000000ffff0d7210 */ /* 0x000fe200007e240c */
[----:B------:R-:W-:Y:S01]  /*4cd0*/  IMAD.WIDE.U32 R42, R23, R40, RZ ;  /* 0x00000028172a7225 */ /* 0x000fe200078e00ff */
[----:B------:R-:W-:-:S03]  /*4ce0*/  ISETP.GE.AND P1, PT, R19, RZ, PT ;  /* 0x000000ff1300720c */ /* 0x000fc60003f26270 */
[----:B------:R-:W-:Y:S01]  /*4cf0*/  IMAD R0, R23, R41, R43 ;  /* 0x0000002917007224 */ /* 0x000fe200078e022b */
[----:B------:R-:W-:-:S03]  /*4d00*/  IADD3 R12, P0, PT, RZ, -R42, RZ ;  /* 0x8000002aff0c7210 */ /* 0x000fc60007f1e0ff */
[----:B------:R-:W-:Y:S02]  /*4d10*/  IMAD R0, R13, R40, R0 ;  /* 0x000000280d007224 */ /* 0x000fe400078e0200 */
[----:B------:R-:W-:-:S04]  /*4d20*/  IMAD.HI.U32 R22, R23, R12, RZ ;  /* 0x0000000c17167227 */ /* 0x000fc800078e00ff */
[----:B------:R-:W-:-:S04]  /*4d30*/  IMAD.X R0, RZ, RZ, ~R0, P0 ;  /* 0x000000ffff007224 */ /* 0x000fc800000e0e00 */
[----:B------:R-:W-:-:S04]  /*4d40*/  IMAD.WIDE.U32 R22, P0, R23, R0, R22 ;  /* 0x0000000017167225 */ /* 0x000fc80007800016 */
[----:B------:R-:W-:-:S04]  /*4d50*/  IMAD.HI.U32 R12, P3, R13, R12, R22 ;  /* 0x0000000c0d0c7227 */ /* 0x000fc80007860016 */
[----:B------:R-:W-:-:S04]  /*4d60*/  IMAD.HI.U32 R22, R13, R0, RZ ;  /* 0x000000000d167227 */ /* 0x000fc800078e00ff */
[----:B------:R-:W-:Y:S01]  /*4d70*/  IMAD.MOV.U32 R23, RZ, RZ, RZ ;  /* 0x000000ffff177224 */ /* 0x000fe200078e00ff */
[----:B------:R-:W-:Y:S01]  /*4d80*/  IADD3.X R43, PT, PT, R22, R13, RZ, P0, !PT ;  /* 0x0000000d162b7210 */ /* 0x000fe200007fe4ff */
[----:B------:R-:W-:Y:S01]  /*4d90*/  IMAD R13, R13, R0, RZ ;  /* 0x000000000d0d7224 */ /* 0x000fe200078e02ff */
[----:B------:R-:W-:-:S04]  /*4da0*/  IADD3 R0, P0, PT, RZ, -R25, RZ ;  /* 0x80000019ff007210 */ /* 0x000fc80007f1e0ff */
[----:B------:R-:W-:Y:S01]  /*4db0*/  IADD3 R13, P2, PT, R13, R12, RZ ;  /* 0x0000000c0d0d7210 */ /* 0x000fe20007f5e0ff */
[----:B------:R-:W-:Y:S01]  /*4dc0*/  IMAD.X R12, RZ, RZ, ~R19, P0 ;  /* 0x000000ffff0c7224 */ /* 0x000fe200000e0e13 */
[----:B------:R-:W-:Y:S02]  /*4dd0*/  SEL R0, R0, R25, !P1 ;  /* 0x0000001900007207 */ /* 0x000fe40004800000 */
[----:B------:R-:W-:Y:S02]  /*4de0*/  IADD3.X R43, PT, PT, RZ, RZ, R43, P2, P3 ;  /* 0x000000ffff2b7210 */ /* 0x000fe400017e642b */
[-C--:B------:R-:W-:Y:S01]  /*4df0*/  SEL R12, R12, R19.reuse, !P1 ;  /* 0x000000130c0c7207 */ /* 0x080fe20004800000 */
[----:B------:R-:W-:Y:S01]  /*4e00*/  IMAD.HI.U32 R22, R13, R0, RZ ;  /* 0x000000000d167227 */ /* 0x000fe200078e00ff */
[----:B------:R-:W-:-:S03]  /*4e10*/  LOP3.LUT R19, R17, R19, RZ, 0x3c, !PT ;  /* 0x0000001311137212 */ /* 0x000fc600078e3cff */
[----:B------:R-:W-:-:S04]  /*4e20*/  IMAD.WIDE.U32 R22, R13, R12, R22 ;  /* 0x0000000c0d167225 */ /* 0x000fc800078e0016 */
[----:B------:R-:W-:-:S04]  /*4e30*/  IMAD.HI.U32 R22, P2, R43, R0, R22 ;  /* 0x000000002b167227 */ /* 0x000fc80007840016 */
[----:B------:R-:W-:-:S05]  /*4e40*/  IMAD R23, R43, R12, RZ ;  /* 0x0000000c2b177224 */ /* 0x000fca00078e02ff */
[----:B------:R-:W-:-:S05]  /*4e50*/  IADD3 R23, P1, PT, R23, R22, RZ ;  /* 0x0000001617177210 */ /* 0x000fca0007f3e0ff */
[----:B------:R-:W-:-:S04]  /*4e60*/  IMAD.WIDE.U32 R46, R23, R40, RZ ;  /* 0x00000028172e7225 */ /* 0x000fc800078e00ff */
[----:B------:R-:W-:Y:S01]  /*4e70*/  IMAD R22, R23, R41, R47 ;  /* 0x0000002917167224 */ /* 0x000fe200078e022f */
[----:B------:R-:W-:Y:S01]  /*4e80*/  IADD3 R13, P0, PT, -R46, R0, RZ ;  /* 0x000000002e0d7210 */ /* 0x000fe20007f1e1ff */
[----:B------:R-:W-:-:S04]  /*4e90*/  IMAD.HI.U32 R0, R43, R12, RZ ;  /* 0x0000000c2b007227 */ /* 0x000fc800078e00ff */
[----:B------:R-:W-:Y:S01]  /*4ea0*/  IMAD.X R0, RZ, RZ, R0, P2 ;  /* 0x000000ffff007224 */ /* 0x000fe200010e0600 */
[----:B------:R-:W-:-:S03]  /*4eb0*/  ISETP.GE.U32.AND P2, PT, R13, R40, PT ;  /* 0x000000280d00720c */ /* 0x000fc60003f46070 */
[----:B------:R-:W-:-:S04]  /*4ec0*/  IMAD.X R43, RZ, RZ, R0, P1 ;  /* 0x000000ffff2b7224 */ /* 0x000fc800008e0600 */
[----:B------:R-:W-:-:S05]  /*4ed0*/  IMAD R47, R43, R40, R22 ;  /* 0x000000282b2f7224 */ /* 0x000fca00078e0216 */
[----:B------:R-:W-:Y:S02]  /*4ee0*/  IADD3.X R47, PT, PT, ~R47, R12, RZ, P0, !PT ;  /* 0x0000000c2f2f7210 */ /* 0x000fe400007fe5ff */
[----:B------:R-:W-:Y:S02]  /*4ef0*/  IADD3 R0, P0, PT, R13, -R40, RZ ;  /* 0x800000280d007210 */ /* 0x000fe40007f1e0ff */
[----:B------:R-:W-:-:S04]  /*4f00*/  ISETP.GE.U32.AND.EX P2, PT, R47, R41, PT, P2 ;  /* 0x000000292f00720c */ /* 0x000fc80003f46120 */
[----:B------:R-:W-:Y:S01]  /*4f10*/  SEL R13, R0, R13, P2 ;  /* 0x0000000d000d7207 */ /* 0x000fe20001000000 */
[----:B------:R-:W-:-:S03]  /*4f20*/  IMAD.X R0, R47, 0x1, ~R41, P0 ;  /* 0x000000012f007824 */ /* 0x000fc600000e0e29 */
[----:B------:R-:W-:Y:S02]  /*4f30*/  ISETP.GE.U32.AND P1, PT, R13, R40, PT ;  /* 0x000000280d00720c */ /* 0x000fe40003f26070 */
[----:B------:R-:W-:Y:S02]  /*4f40*/  SEL R47, R0, R47, P2 ;  /* 0x0000002f002f7207 */ /* 0x000fe40001000000 */
[----:B------:R-:W-:Y:S02]  /*4f50*/  IADD3 R0, P0, PT, R23, 0x1, RZ ;  /* 0x0000000117007810 */ /* 0x000fe40007f1e0ff */
[----:B------:R-:W-:Y:S02]  /*4f60*/  ISETP.GE.U32.AND.EX P1, PT, R47, R41, PT, P1 ;  /* 0x000000292f00720c */ /* 0x000fe40003f26110 */
[----:B------:R-:W-:Y:S01]  /*4f70*/  SEL R23, R0, R23, P2 ;  /* 0x0000001700177207 */ /* 0x000fe20001000000 */
[----:B------:R-:W-:-:S03]  /*4f80*/  IMAD.X R0, RZ, RZ, R43, P0 ;  /* 0x000000ffff007224 */ /* 0x000fc600000e062b */
[----:B------:R-:W-:Y:S02]  /*4f90*/  IADD3 R12, P0, PT, R23, 0x1, RZ ;  /* 0x00000001170c7810 */ /* 0x000fe40007f1e0ff */
[----:B------:R-:W-:Y:S02]  /*4fa0*/  SEL R0, R0, R43, P2 ;  /* 0x0000002b00007207 */ /* 0x000fe40001000000 */
[----:B------:R-:W-:Y:S02]  /*4fb0*/  SEL R12, R12, R23, P1 ;  /* 0x000000170c0c7207 */ /* 0x000fe40000800000 */
[----:B------:R-:W-:Y:S01]  /*4fc0*/  ISETP.GE.AND P2, PT, R19, RZ, PT ;  /* 0x000000ff1300720c */ /* 0x000fe20003f46270 */
[----:B------:R-:W-:Y:S01]  /*4fd0*/  IMAD.X R13, RZ, RZ, R0, P0 ;  /* 0x000000ffff0d7224 */ /* 0x000fe200000e0600 */
[----:B------:R-:W-:-:S04]  /*4fe0*/  ISETP.NE.U32.AND P0, PT, R18, RZ, PT ;  /* 0x000000ff1200720c */ /* 0x000fc80003f05070 */
[----:B------:R-:W-:Y:S02]  /*4ff0*/  SEL R0, R13, R0, P1 ;  /* 0x000000000d007207 */ /* 0x000fe40000800000 */
[----:B------:R-:W-:Y:S02]  /*5000*/  IADD3 R13, P1, PT, RZ, -R12, RZ ;  /* 0x8000000cff0d7210 */ /* 0x000fe40007f3e0ff */
[----:B------:R-:W-:Y:S02]  /*5010*/  ISETP.NE.AND.EX P0, PT, R17, RZ, PT, P0 ;  /* 0x000000ff1100720c */ /* 0x000fe40003f05300 */
[----:B------:R-:W-:Y:S02]  /*5020*/  IADD3.X R19, PT, PT, RZ, ~R0, RZ, P1, !PT ;  /* 0x80000000ff137210 */ /* 0x000fe40000ffe4ff */
[----:B------:R-:W-:Y:S01]  /*5030*/  SEL R13, R13, R12, !P2 ;  /* 0x0000000c0d0d7207 */ /* 0x000fe20005000000 */
[----:B------:R-:W-:Y:S01]  /*5040*/  IMAD.MOV.U32 R12, RZ, RZ, R16 ;  /* 0x000000ffff0c7224 */ /* 0x000fe200078e0010 */
[----:B------:R-:W-:-:S02]  /*5050*/  SEL R19, R19, R0, !P2 ;  /* 0x0000000013137207 */ /* 0x000fc40005000000 */
[----:B------:R-:W-:Y:S01]  /*5060*/  SEL R0, R13, 0xffffffff, P0 ;  /* 0xffffffff0d007807 */ /* 0x000fe20000000000 */
[----:B------:R-:W-:Y:S01]  /*5070*/  IMAD.MOV.U32 R13, RZ, RZ, 0x0 ;  /* 0x00000000ff0d7424 */ /* 0x000fe200078e00ff */
[----:B------:R-:W-:-:S03]  /*5080*/  SEL R19, R19, 0xffffffff, P0 ;  /* 0xffffffff13137807 */ /* 0x000fc60000000000 */
[----:B------:R-:W-:Y:S05]  /*5090*/  RET.REL.NODEC R12 `(_ZN5flash32flash_fwd_splitkv_combine_kernelI23Flash_fwd_kernel_traitsILi192ELi64ELi64ELi4ELb0ELb0EN7cutlass6half_tE19Flash_kernel_traitsILi192ELi64ELi64ELi4ES3_EELi8ELi7ELb1EEEvNS_16Flash_fwd_paramsE) ;  /* 0xffffffac0cd87950 */ /* 0x000fea0003c3ffff */
.L_x_258:
        /* <DEDUP_REMOVED lines=14> */
.L_x_6868:


//--------------------- .text._ZN5flash32flash_fwd_splitkv_combine_kernelI23Flash_fwd_kernel_traitsILi192ELi64ELi64ELi4ELb0ELb0EN7cutlass6half_tE19Flash_kernel_traitsILi192ELi64ELi64ELi4ES3_EELi8ELi6ELb1EEEvNS_16Flash_fwd_paramsE --------------------------
	.section	.text._ZN5flash32flash_fwd_splitkv_combine_kernelI23Flash_fwd_kernel_traitsILi192ELi64ELi64ELi4ELb0ELb0EN7cutlass6half_tE19Flash_kernel_traitsILi192ELi64ELi64ELi4ES3_EELi8ELi6ELb1EEEvNS_16Flash_fwd_paramsE,"ax",@progbits
	.align	128
        .global         _ZN5flash32flash_fwd_splitkv_combine_kernelI23Flash_fwd_kernel_traitsILi192ELi64ELi64ELi4ELb0ELb0EN7cutlass6half_tE19Flash_kernel_traitsILi192ELi64ELi64ELi4ES3_EELi8ELi6ELb1EEEvNS_16Flash_fwd_paramsE
        .type           _ZN5flash32flash_fwd_splitkv_combine_kernelI23Flash_fwd_kernel_traitsILi192ELi64ELi64ELi4ELb0ELb0EN7cutlass6half_tE19Flash_kernel_traitsILi192ELi64ELi64ELi4ES3_EELi8ELi6ELb1EEEvNS_16Flash_fwd_paramsE,@function
        .size           _ZN5flash32flash_fwd_splitkv_combine_kernelI23Flash_fwd_kernel_traitsILi192ELi64ELi64ELi4ELb0ELb0EN7cutlass6half_tE19Flash_kernel_traitsILi192ELi64ELi64ELi4ES3_EELi8ELi6ELb1EEEvNS_16Flash_fwd_paramsE,(.L_x_6869 - _ZN5flash32flash_fwd_splitkv_combine_kernelI23Flash_fwd_kernel_traitsILi192ELi64ELi64ELi4ELb0ELb0EN7cutlass6half_tE19Flash_kernel_traitsILi192ELi64ELi64ELi4ES3_EELi8ELi6ELb1EEEvNS_16Flash_fwd_paramsE)
        .other          _ZN5flash32flash_fwd_splitkv_combine_kernelI23Flash_fwd_kernel_traitsILi192ELi64ELi64ELi4ELb0ELb0EN7cutlass6half_tE19Flash_kernel_traitsILi192ELi64ELi64ELi4ES3_EELi8ELi6ELb1EEEvNS_16Flash_fwd_paramsE,@"STO_CUDA_ENTRY STV_DEFAULT"
_ZN5flash32flash_fwd_splitkv_combine_kernelI23Flash_fwd_kernel_traitsILi192ELi64ELi64ELi4ELb0ELb0EN7cutlass6half_tE19Flash_kernel_traitsILi192ELi64ELi64ELi4ES3_EELi8ELi6ELb1EEEvNS_16Flash_fwd_paramsE:
.text._ZN5flash32flash_fwd_splitkv_combine_kernelI23Flash_fwd_kernel_traitsILi192ELi64ELi64ELi4ELb0ELb0EN7cutlass6half_tE19Flash_kernel_traitsILi192ELi64ELi64ELi4ES3_EELi8ELi6ELb1EEEvNS_16Flash_fwd_paramsE:
        /* <DEDUP_REMOVED lines=14> */
[----:B------:R-:W-:Y:S01]  /*00e0*/  IMAD.MOV R0, RZ, RZ, -R35 ;  /* 0x000000ffff007224 */ /* 0x000fe200078e0a23 */
[----:B------:R-:W-:Y:S02]  /*00f0*/  ISETP.NE.U32.AND P0, PT, R35, RZ, PT ;  /* 0x000000ff2300720c */ /* 0x000fe40003f05070 */
[----:B------:R-:W-:-:S04]  /*0100*/  MOV R13, RZ ;  /* 0x000000ff000d7202 */ /* 0x000fc80000000f00 */
[----:B0-----:R-:W0:Y:S02]  /*0110*/  MUFU.RCP R6, R2 ;  /* 0x0000000200067308 */ /* 0x001e240000001000 */
[----:B0-----:R-:W-:-:S06]  /*0120*/  VIADD R6, R6, 0xffffffe ;  /* 0x0ffffffe06067836 */ /* 0x001fcc0000000000 */
[----:B------:R0:W1:Y:S02]  /*0130*/  F2I.FTZ.U32.TRUNC.NTZ R7, R6 ;  /* 0x0000000600077305 */ /* 0x000064000021f000 */
[----:B0-----:R-:W-:Y:S02]  /*0140*/  HFMA2 R6, -RZ, RZ, 0, 0 ;  /* 0x00000000ff067431 */ /* 0x001fe400000001ff */
[----:B-1----:R-:W-:-:S04]  /*0150*/  IMAD R5, R0, R7, RZ ;  /* 0x0000000700057224 */ /* 0x002fc800078e02ff */
[----:B------:R-:W-:-:S06]  /*0160*/  IMAD.HI.U32 R5, R7, R5, R6 ;  /* 0x0000000507057227 */ /* 0x000fcc00078e0006 */
        /* <DEDUP_REMOVED lines=10> */
.L_x_259:
[----:B------:R-:W-:Y:S01]  /*0210*/  IMAD.MOV.U32 R25, RZ, RZ, R30 ;  /* 0x000000ffff197224 */ /* 0x000fe200078e001e */
[----:B------:R-:W-:Y:S01]  /*0220*/  MOV R18, R35 ;  /* 0x0000002300127202 */ /* 0x000fe20000000f00 */
[----:B------:R-:W-:Y:S01]  /*0230*/  IMAD.MOV.U32 R17, RZ, RZ, R4 ;  /* 0x000000ffff117224 */ /* 0x000fe200078e0004 */
[----:B------:R-:W-:Y:S02]  /*0240*/  MOV R15, R3 ;  /* 0x00000003000f7202 */ /* 0x000fe40000000f00 */
[----:B------:R-:W-:Y:S02]  /*0250*/  MOV R16, 0x270 ;  /* 0x0000027000107802 */ /* 0x000fe40000000f00 */
[----:B------:R-:W-:Y:S05]  /*0260*/  CALL.REL.NOINC `($__internal_8_$__cuda_sm20_div_s64) ;  /* 0x0000004000847944 */ /* 0x000fea0003c00000 */
.L_x_260:
        /* <DEDUP_REMOVED lines=30> */
.L_x_262:
[----:B------:R-:W-:Y:S01]  /*0450*/  IMAD.MOV.U32 R25, RZ, RZ, R12 ;  /* 0x000000ffff197224 */ /* 0x000fe200078e000c */
[----:B------:R-:W-:Y:S02]  /*0460*/  MOV R17, R13 ;  /* 0x0000000d00117202 */ /* 0x000fe40000000f00 */
[----:B------:R-:W-:Y:S02]  /*0470*/  MOV R16, 0x490 ;  /* 0x0000049000107802 */ /* 0x000fe40000000f00 */
[----:B------:R-:W-:Y:S05]  /*0480*/  CALL.REL.NOINC `($__internal_8_$__cuda_sm20_div_s64) ;  /* 0x0000003c00fc7944 */ /* 0x000fea0003c00000 */
[----:B------:R-:W-:Y:S02]  /*0490*/  MOV R26, R12 ;  /* 0x0000000c001a7202 */ /* 0x000fe40000000f00 */
[----:B------:R-:W-:Y:S02]  /*04a0*/  MOV R27, R13 ;  /* 0x0000000d001b7202 */ /* 0x000fe40000000f00 */
.L_x_263:
[----:B------:R-:W-:Y:S05]  /*04b0*/  BSYNC.RECONVERGENT B0 ;  /* 0x0000000000007941 */ /* 0x000fea0003800200 */
.L_x_261:
        /* <DEDUP_REMOVED lines=55> */
.L_x_265:
[----:B------:R-:W-:Y:S01]  /*0830*/  IMAD.MOV.U32 R25, RZ, RZ, R18 ;  /* 0x000000ffff197224 */ /* 0x000fe200078e0012 */
[----:B------:R-:W-:Y:S01]  /*0840*/  MOV R18, R10 ;  /* 0x0000000a00127202 */ /* 0x000fe20000000f00 */
[----:B------:R-:W-:Y:S01]  /*0850*/  IMAD.MOV.U32 R17, RZ, RZ, R15 ;  /* 0x000000ffff117224 */ /* 0x000fe200078e000f */
[----:B------:R-:W-:Y:S02]  /*0860*/  MOV R15, R11 ;  /* 0x0000000b000f7202 */ /* 0x000fe40000000f00 */
[----:B------:R-:W-:Y:S02]  /*0870*/  MOV R16, 0x890 ;  /* 0x0000089000107802 */ /* 0x000fe40000000f00 */
[----:B------:R-:W-:Y:S05]  /*0880*/  CALL.REL.NOINC `($__internal_8_$__cuda_sm20_div_s64) ;  /* 0x0000003800fc7944 */ /* 0x000fea0003c00000 */
.L_x_266:
[----:B------:R-:W-:Y:S05]  /*0890*/  BSYNC.RECONVERGENT B0 ;  /* 0x0000000000007941 */ /* 0x000fea0003800200 */
.L_x_264:
[----:B------:R-:W0:Y:S01]  /*08a0*/  LDC R21, c[0x0][0x434] ;  /* 0x00010d00ff157b82 */ /* 0x000e220000000800 */
[----:B------:R-:W-:Y:S01]  /*08b0*/  IMAD.MOV.U32 R8, RZ, RZ, RZ ;  /* 0x000000ffff087224 */ /* 0x000fe200078e00ff */
[----:B------:R-:W-:Y:S01]  /*08c0*/  BSSY.RECONVERGENT B0, `(.L_x_267) ;  /* 0x0000078000007945 */ /* 0x000fe20003800200 */
[----:B0-----:R-:W-:-:S04]  /*08d0*/  IABS R6, R21 ;  /* 0x0000001500067213 */ /* 0x001fc80000000000 */
[----:B------:R-:W0:Y:S08]  /*08e0*/  I2F.RP R14, R6 ;  /* 0x00000006000e7306 */ /* 0x000e300000209400 */
        /* <DEDUP_REMOVED lines=9> */
[----:B------:R-:W-:Y:S01]  /*0980*/  IMAD.MOV.U32 R7, RZ, RZ, R2 ;  /* 0x000000ffff077224 */ /* 0x000fe200078e0002 */
[----:B------:R-:W-:-:S03]  /*0990*/  SHF.R.S32.HI R0, RZ, 0x1f, R21 ;  /* 0x0000001fff007819 */ /* 0x000fc60000011415 */
[----:B------:R-:W-:Y:S01]  /*09a0*/  IMAD.HI.U32 R2, R8, R7, RZ ;  /* 0x0000000708027227 */ /* 0x000fe200078e00ff */
[----:B------:R-:W-:-:S03]  /*09b0*/  LOP3.LUT R0, R0, 0x1, RZ, 0xfc, !PT ;  /* 0x0000000100007812 */ /* 0x000fc600078efcff */
[----:B------:R-:W-:-:S04]  /*09c0*/  IMAD.MOV R5, RZ, RZ, -R2 ;  /* 0x000000ffff057224 */ /* 0x000fc800078e0a02 */
[----:B------:R-:W-:-:S05]  /*09d0*/  IMAD R5, R6, R5, R7 ;  /* 0x0000000506057224 */ /* 0x000fca00078e0207 */
[----:B------:R-:W-:-:S13]  /*09e0*/  ISETP.GT.U32.AND P1, PT, R6, R5, PT ;  /* 0x000000050600720c */ /* 0x000fda0003f24070 */
[----:B------:R-:W-:Y:S02]  /*09f0*/  @!P1 IMAD.IADD R5, R5, 0x1, -R6 ;  /* 0x0000000105059824 */ /* 0x000fe400078e0a06 */
[----:B------:R-:W-:Y:S01]  /*0a00*/  @!P1 VIADD R2, R2, 0x1 ;  /* 0x0000000102029836 */ /* 0x000fe20000000000 */
[----:B------:R-:W-:Y:S02]  /*0a10*/  ISETP.NE.AND P1, PT, R21, RZ, PT ;  /* 0x000000ff1500720c */ /* 0x000fe40003f25270 */
[----:B------:R-:W-:-:S13]  /*0a20*/  ISETP.GE.U32.AND P0, PT, R5, R6, PT ;  /* 0x000000060500720c */ /* 0x000fda0003f06070 */
[----:B------:R-:W-:-:S04]  /*0a30*/  @P0 VIADD R2, R2, 0x1 ;  /* 0x0000000102020836 */ /* 0x000fc80000000000 */
[----:B------:R-:W-:-:S04]  /*0a40*/  IMAD.MOV.U32 R5, RZ, RZ, R2 ;  /* 0x000000ffff057224 */ /* 0x000fc800078e0002 */
[----:B------:R-:W-:Y:S01]  /*0a50*/  @!P2 IMAD.MOV R5, RZ, RZ, -R5 ;  /* 0x000000ffff05a224 */ /* 0x000fe200078e0a05 */
[----:B------:R-:W-:-:S05]  /*0a60*/  @!P1 LOP3.LUT R5, RZ, R21, RZ, 0x33, !PT ;  /* 0x00000015ff059212 */ /* 0x000fca00078e33ff */
[----:B------:R-:W-:Y:S02]  /*0a70*/  IMAD R9, R5, R0, RZ ;  /* 0x0000000005097224 */ /* 0x000fe400078e02ff */
[----:B------:R-:W0:Y:S03]  /*0a80*/  LDC R0, c[0x0][0x3e0] ;  /* 0x0000f800ff007b82 */ /* 0x000e260000000800 */
[-C--:B------:R-:W-:Y:S02]  /*0a90*/  IABS R14, R9.reuse ;  /* 0x00000009000e7213 */ /* 0x080fe40000000000 */
[----:B------:R-:W-:Y:S02]  /*0aa0*/  IABS R17, R9 ;  /* 0x0000000900117213 */ /* 0x000fe40000000000 */
[----:B------:R-:W1:Y:S03]  /*0ab0*/  I2F.RP R7, R14 ;  /* 0x0000000e00077306 */ /* 0x000e660000209400 */
[----:B------:R-:W-:-:S05]  /*0ac0*/  IMAD.MOV R17, RZ, RZ, -R17 ;  /* 0x000000ffff117224 */ /* 0x000fca00078e0a11 */
[----:B-1----:R-:W1:Y:S01]  /*0ad0*/  MUFU.RCP R2, R7 ;  /* 0x0000000700027308 */ /* 0x002e620000001000 */
[----:B0-----:R-:W-:Y:S02]  /*0ae0*/  IABS R8, R0 ;  /* 0x0000000000087213 */ /* 0x001fe40000000000 */
[----:B------:R-:W-:-:S05]  /*0af0*/  ISETP.NE.AND P5, PT, R0, RZ, PT ;  /* 0x000000ff0000720c */ /* 0x000fca0003fa5270 */
[----:B------:R-:W0:Y:S01]  /*0b00*/  I2F.RP R6, R8 ;  /* 0x0000000800067306 */ /* 0x000e220000209400 */
[----:B-1----:R-:W-:Y:S02]  /*0b10*/  VIADD R22, R2, 0xffffffe ;  /* 0x0ffffffe02167836 */ /* 0x002fe40000000000 */
[----:B------:R-:W-:-:S05]  /*0b20*/  VIADD R2, R0, 0xffffffff ;  /* 0xffffffff00027836 */ /* 0x000fca0000000000 */
[----:B------:R-:W1:Y:S01]  /*0b30*/  F2I.FTZ.U32.TRUNC.NTZ R23, R22 ;  /* 0x0000001600177305 */ /* 0x000e62000021f000 */
[----:B------:R-:W-:-:S07]  /*0b40*/  IADD3 R7, PT, PT, R2, R14, RZ ;  /* 0x0000000e02077210 */ /* 0x000fce0007ffe0ff */
[----:B0-----:R-:W0:Y:S01]  /*0b50*/  MUFU.RCP R18, R6 ;  /* 0x0000000600127308 */ /* 0x001e220000001000 */
[----:B-1----:R-:W-:Y:S02]  /*0b60*/  IMAD.MOV R15, RZ, RZ, -R23 ;  /* 0x000000ffff0f7224 */ /* 0x002fe400078e0a17 */
[----:B------:R-:W-:Y:S02]  /*0b70*/  IMAD.MOV.U32 R22, RZ, RZ, RZ ;  /* 0x000000ffff167224 */ /* 0x000fe400078e00ff */
[----:B------:R-:W-:Y:S01]  /*0b80*/  IMAD R16, R15, R14, RZ ;  /* 0x0000000e0f107224 */ /* 0x000fe200078e02ff */
[----:B------:R-:W-:-:S03]  /*0b90*/  IABS R15, R7 ;  /* 0x00000007000f7213 */ /* 0x000fc60000000000 */
[----:B------:R-:W-:-:S04]  /*0ba0*/  IMAD.HI.U32 R16, R23, R16, R22 ;  /* 0x0000001017107227 */ /* 0x000fc800078e0016 */
[----:B0-----:R-:W-:Y:S02]  /*0bb0*/  VIADD R18, R18, 0xffffffe ;  /* 0x0ffffffe12127836 */ /* 0x001fe40000000000 */
[----:B------:R-:W-:Y:S02]  /*0bc0*/  IMAD.HI.U32 R16, R16, R15, RZ ;  /* 0x0000000f10107227 */ /* 0x000fe400078e00ff */
[----:B------:R-:W0:Y:S02]  /*0bd0*/  F2I.FTZ.U32.TRUNC.NTZ R19, R18 ;  /* 0x0000001200137305 */ /* 0x000e24000021f000 */
[----:B------:R-:W-:-:S05]  /*0be0*/  IMAD R17, R16, R17, R15 ;  /* 0x0000001110117224 */ /* 0x000fca00078e020f */
[----:B------:R-:W-:Y:S01]  /*0bf0*/  ISETP.GT.U32.AND P1, PT, R14, R17, PT ;  /* 0x000000110e00720c */ /* 0x000fe20003f24070 */
[----:B0-----:R-:W-:Y:S02]  /*0c00*/  IMAD.MOV R6, RZ, RZ, -R19 ;  /* 0x000000ffff067224 */ /* 0x001fe400078e0a13 */
[----:B------:R-:W-:Y:S02]  /*0c10*/  IMAD.MOV.U32 R18, RZ, RZ, RZ ;  /* 0x000000ffff127224 */ /* 0x000fe400078e00ff */
[----:B------:R-:W-:-:S08]  /*0c20*/  IMAD R6, R6, R8, RZ ;  /* 0x0000000806067224 */ /* 0x000fd000078e02ff */
[----:B------:R-:W-:Y:S02]  /*0c30*/  @!P1 IMAD.IADD R17, R17, 0x1, -R14 ;  /* 0x0000000111119824 */ /* 0x000fe400078e0a0e */
[----:B------:R-:W-:-:S03]  /*0c40*/  IMAD.HI.U32 R6, R19, R6, R18 ;  /* 0x0000000613067227 */ /* 0x000fc600078e0012 */
[-C--:B------:R-:W-:Y:S01]  /*0c50*/  ISETP.GE.U32.AND P2, PT, R17, R14.reuse, PT ;  /* 0x0000000e1100720c */ /* 0x080fe20003f46070 */
[----:B------:R-:W-:Y:S01]  /*0c60*/  @!P1 VIADD R16, R16, 0x1 ;  /* 0x0000000110109836 */ /* 0x000fe20000000000 */
[----:B------:R-:W-:Y:S01]  /*0c70*/  ISETP.NE.AND P1, PT, R9, RZ, PT ;  /* 0x000000ff0900720c */ /* 0x000fe20003f25270 */
[----:B------:R-:W-:Y:S01]  /*0c80*/  IMAD.HI.U32 R20, R6, R15, RZ ;  /* 0x0000000f06147227 */ /* 0x000fe200078e00ff */
[C---:B------:R-:W-:Y:S02]  /*0c90*/  LOP3.LUT R6, R7.reuse, R14, RZ, 0x3c, !PT ;  /* 0x0000000e07067212 */ /* 0x040fe400078e3cff */
[----:B------:R-:W-:Y:S01]  /*0ca0*/  LOP3.LUT R7, R7, R0, RZ, 0x3c, !PT ;  /* 0x0000000007077212 */ /* 0x000fe200078e3cff */
[----:B------:R-:W-:Y:S01]  /*0cb0*/  IMAD.MOV R17, RZ, RZ, -R20 ;  /* 0x000000ffff117224 */ /* 0x000fe200078e0a14 */
[----:B------:R-:W-:Y:S02]  /*0cc0*/  ISETP.GE.AND P0, PT, R6, RZ, PT ;  /* 0x000000ff0600720c */ /* 0x000fe40003f06270 */
[----:B------:R-:W0:Y:S01]  /*0cd0*/  LDC.U8 R6, c[0x0][0x549] ;  /* 0x00015240ff067b82 */ /* 0x000e220000000000 */
[----:B------:R-:W-:-:S02]  /*0ce0*/  IMAD R15, R8, R17, R15 ;  /* 0x00000011080f7224 */ /* 0x000fc400078e020f */
[----:B------:R-:W-:Y:S02]  /*0cf0*/  @P2 IADD3 R16, PT, PT, R16, 0x1, RZ ;  /* 0x0000000110102810 */ /* 0x000fe40007ffe0ff */
[----:B------:R-:W-:Y:S02]  /*0d00*/  ISETP.GE.AND P2, PT, R7, RZ, PT ;  /* 0x000000ff0700720c */ /* 0x000fe40003f46270 */
[----:B------:R-:W-:-:S04]  /*0d10*/  ISETP.GT.U32.AND P3, PT, R8, R15, PT ;  /* 0x0000000f0800720c */ /* 0x000fc80003f64070 */
[----:B------:R-:W-:Y:S01]  /*0d20*/  @!P0 IMAD.MOV R16, RZ, RZ, -R16 ;  /* 0x000000ffff108224 */ /* 0x000fe200078e0a10 */
[----:B------:R-:W-:-:S04]  /*0d30*/  @!P1 LOP3.LUT R16, RZ, R14, RZ, 0x33, !PT ;  /* 0x0000000eff109212 */ /* 0x000fc800078e33ff */
[----:B------:R-:W-:-:S04]  /*0d40*/  ISETP.LT.U32.AND P0, PT, R12, R16, PT ;  /* 0x000000100c00720c */ /* 0x000fc80003f01070 */
[----:B------:R-:W-:Y:S02]  /*0d50*/  @!P3 IMAD.IADD R15, R15, 0x1, -R8 ;  /* 0x000000010f0fb824 */ /* 0x000fe400078e0a08 */
[----:B------:R-:W-:Y:S01]  /*0d60*/  @!P3 VIADD R20, R20, 0x1 ;  /* 0x000000011414b836 */ /* 0x000fe20000000000 */
[----:B------:R-:W-:Y:S02]  /*0d70*/  ISETP.NE.AND P3, PT, R5, RZ, PT ;  /* 0x000000ff0500720c */ /* 0x000fe40003f65270 */
[----:B------:R-:W-:Y:S02]  /*0d80*/  ISETP.GE.U32.AND P1, PT, R15, R8, PT ;  /* 0x000000080f00720c */ /* 0x000fe40003f26070 */
[----:B------:R-:W-:Y:S02]  /*0d90*/  SHF.R.S32.HI R15, RZ, 0x1f, R16 ;  /* 0x0000001fff0f7819 */ /* 0x000fe40000011410 */
[----:B0-----:R-:W-:Y:S02]  /*0da0*/  ISETP.NE.AND P4, PT, R6, RZ, PT ;  /* 0x000000ff0600720c */ /* 0x001fe40003f85270 */
[----:B------:R-:W-:-:S02]  /*0db0*/  ISETP.LT.AND.EX P0, PT, R13, R15, PT, P0 ;  /* 0x0000000f0d00720c */ /* 0x000fc40003f01300 */
[----:B------:R-:W-:Y:S02]  /*0dc0*/  SEL R6, RZ, 0x1, !P3 ;  /* 0x00000001ff067807 */ /* 0x000fe40005800000 */
[C---:B------:R-:W-:Y:S02]  /*0dd0*/  SEL R7, R13.reuse, R15, P0 ;  /* 0x0000000f0d077207 */ /* 0x040fe40000000000 */
[----:B------:R-:W-:Y:S01]  /*0de0*/  SHF.R.S32.HI R5, RZ, 0x1f, R9 ;  /* 0x0000001fff057819 */ /* 0x000fe20000011409 */
[----:B------:R-:W-:Y:S01]  /*0df0*/  @P1 VIADD R20, R20, 0x1 ;  /* 0x0000000114141836 */ /* 0x000fe20000000000 */
[----:B------:R-:W-:Y:S02]  /*0e00*/  LOP3.LUT R8, R13, R7, RZ, 0xfc, !PT ;  /* 0x000000070d087212 */ /* 0x000fe400078efcff */
[----:B------:R-:W-:Y:S01]  /*0e10*/  LOP3.LUT R6, R5, R6, RZ, 0xfc, !PT ;  /* 0x0000000605067212 */ /* 0x000fe200078efcff */
[----:B------:R-:W-:Y:S01]  /*0e20*/  @!P2 IMAD.MOV R20, RZ, RZ, -R20 ;  /* 0x000000ffff14a224 */ /* 0x000fe200078e0a14 */
[----:B------:R-:W-:-:S02]  /*0e30*/  ISETP.NE.U32.AND P1, PT, R8, RZ, PT ;  /* 0x000000ff0800720c */ /* 0x000fc40003f25070 */
[----:B------:R-:W-:Y:S02]  /*0e40*/  @!P5 LOP3.LUT R20, RZ, R0, RZ, 0x33, !PT ;  /* 0x00000000ff14d212 */ /* 0x000fe400078e33ff */
[----:B------:R-:W-:Y:S02]  /*0e50*/  SEL R21, R21, 0x1, !P4 ;  /* 0x0000000115157807 */ /* 0x000fe40006000000 */
[----:B------:R-:W-:-:S07]  /*0e60*/  SEL R8, R12, R16, P0 ;  /* 0x000000100c087207 */ /* 0x000fce0000000000 */
        /* <DEDUP_REMOVED lines=21> */
.L_x_268:
[----:B------:R-:W-:Y:S01]  /*0fc0*/  IMAD.MOV.U32 R25, RZ, RZ, R12 ;  /* 0x000000ffff197224 */ /* 0x000fe200078e000c */
[----:B------:R-:W-:Y:S01]  /*0fd0*/  MOV R18, R8 ;  /* 0x0000000800127202 */ /* 0x000fe20000000f00 */
[----:B------:R-:W-:Y:S01]  /*0fe0*/  IMAD.MOV.U32 R17, RZ, RZ, R13 ;  /* 0x000000ffff117224 */ /* 0x000fe200078e000d */
[----:B------:R-:W-:Y:S02]  /*0ff0*/  MOV R15, R7 ;  /* 0x00000007000f7202 */ /* 0x000fe40000000f00 */
[----:B------:R-:W-:Y:S02]  /*1000*/  MOV R16, 0x1020 ;  /* 0x0000102000107802 */ /* 0x000fe40000000f00 */
[----:B------:R-:W-:Y:S05]  /*1010*/  CALL.REL.NOINC `($__internal_8_$__cuda_sm20_div_s64) ;  /* 0x0000003400187944 */ /* 0x000fea0003c00000 */
[----:B------:R-:W-:Y:S02]  /*1020*/  MOV R38, R12 ;  /* 0x0000000c00267202 */ /* 0x000fe40000000f00 */
[----:B------:R-:W-:Y:S02]  /*1030*/  MOV R39, R13 ;  /* 0x0000000d00277202 */ /* 0x000fe40000000f00 */
.L_x_269:
[----:B------:R-:W-:Y:S05]  /*1040*/  BSYNC.RECONVERGENT B0 ;  /* 0x0000000000007941 */ /* 0x000fea0003800200 */
.L_x_267:
[-C--:B------:R-:W-:Y:S01]  /*1050*/  IABS R15, R29.reuse ;  /* 0x0000001d000f7213 */ /* 0x080fe20000000000 */
[----:B------:R-:W0:Y:S01]  /*1060*/  LDC R0, c[0x0][0x434] ;  /* 0x00010d00ff007b82 */ /* 0x000e220000000800 */
[----:B------:R-:W-:Y:S01]  /*1070*/  IABS R5, R29 ;  /* 0x0000001d00057213 */ /* 0x000fe20000000000 */
[----:B------:R-:W-:Y:S01]  /*1080*/  BSSY.RECONVERGENT B0, `(.L_x_270) ;  /* 0x000003e000007945 */ /* 0x000fe20003800200 */
[----:B------:R-:W1:Y:S03]  /*1090*/  I2F.RP R14, R15 ;  /* 0x0000000f000e7306 */ /* 0x000e660000209400 */
[----:B------:R-:W-:-:S05]  /*10a0*/  IMAD.MOV R5, RZ, RZ, -R5 ;  /* 0x000000ffff057224 */ /* 0x000fca00078e0a05 */
[----:B-1----:R-:W1:Y:S01]  /*10b0*/  MUFU.RCP R16, R14 ;  /* 0x0000000e00107308 */ /* 0x002e620000001000 */
[----:B0-----:R-:W-:Y:S01]  /*10c0*/  IADD3 R0, PT, PT, R0, -0x1, R15 ;  /* 0xffffffff00007810 */ /* 0x001fe20007ffe00f */
[----:B-1----:R-:W-:-:S06]  /*10d0*/  VIADD R16, R16, 0xffffffe ;  /* 0x0ffffffe10107836 */ /* 0x002fcc0000000000 */
[----:B------:R-:W0:Y:S02]  /*10e0*/  F2I.FTZ.U32.TRUNC.NTZ R17, R16 ;  /* 0x0000001000117305 */ /* 0x000e24000021f000 */
[----:B0-----:R-:W-:Y:S02]  /*10f0*/  IMAD.MOV R12, RZ, RZ, -R17 ;  /* 0x000000ffff0c7224 */ /* 0x001fe400078e0a11 */
[----:B------:R-:W-:Y:S02]  /*1100*/  IMAD.MOV.U32 R16, RZ, RZ, RZ ;  /* 0x000000ffff107224 */ /* 0x000fe400078e00ff */
[----:B------:R-:W-:Y:S01]  /*1110*/  IMAD R13, R12, R15, RZ ;  /* 0x0000000f0c0d7224 */ /* 0x000fe200078e02ff */
[----:B------:R-:W-:-:S03]  /*1120*/  IABS R12, R0 ;  /* 0x00000000000c7213 */ /* 0x000fc60000000000 */
        /* <DEDUP_REMOVED lines=11> */
[----:B------:R-:W-:Y:S02]  /*11e0*/  IMAD.MOV.U32 R5, RZ, RZ, R13 ;  /* 0x000000ffff057224 */ /* 0x000fe400078e000d */
[----:B------:R-:W-:Y:S02]  /*11f0*/  IMAD R13, R20, R21, RZ ;  /* 0x00000015140d7224 */ /* 0x000fe400078e02ff */
        /* <DEDUP_REMOVED lines=31> */
.L_x_271:
[----:B------:R-:W-:Y:S01]  /*13f0*/  IMAD.MOV.U32 R25, RZ, RZ, R26 ;  /* 0x000000ffff197224 */ /* 0x000fe200078e001a */
[----:B------:R-:W-:Y:S01]  /*1400*/  MOV R17, R27 ;  /* 0x0000001b00117202 */ /* 0x000fe20000000f00 */
[----:B------:R-:W-:Y:S01]  /*1410*/  IMAD.MOV.U32 R18, RZ, RZ, R5 ;  /* 0x000000ffff127224 */ /* 0x000fe200078e0005 */
[----:B------:R-:W-:Y:S02]  /*1420*/  MOV R16, 0x1440 ;  /* 0x0000144000107802 */ /* 0x000fe40000000f00 */
[----:B------:R-:W-:Y:S05]  /*1430*/  CALL.REL.NOINC `($__internal_8_$__cuda_sm20_div_s64) ;  /* 0x0000003000107944 */ /* 0x000fea0003c00000 */
[----:B------:R-:W-:Y:S02]  /*1440*/  MOV R36, R12 ;  /* 0x0000000c00247202 */ /* 0x000fe40000000f00 */
[----:B------:R-:W-:Y:S02]  /*1450*/  MOV R37, R13 ;  /* 0x0000000d00257202 */ /* 0x000fe40000000f00 */
.L_x_272:
[----:B------:R-:W-:Y:S05]  /*1460*/  BSYNC.RECONVERGENT B0 ;  /* 0x0000000000007941 */ /* 0x000fea0003800200 */
.L_x_270:
        /* <DEDUP_REMOVED lines=11> */
[C---:B------:R-:W-:Y:S02]  /*1520*/  VIADD R27, R33.reuse, 0x20 ;  /* 0x00000020211b7836 */ /* 0x040fe40000000000 */
[C---:B------:R-:W-:Y:S01]  /*1530*/  VIADD R25, R33.reuse, 0x30 ;  /* 0x0000003021197836 */ /* 0x040fe20000000000 */
[----:B-1----:R-:W-:Y:S01]  /*1540*/  ISETP.GE.OR P0, PT, R33, UR4, !P3 ;  /* 0x0000000421007c0c */ /* 0x002fe2000df06670 */
[----:B------:R-:W-:Y:S01]  /*1550*/  IMAD.X R41, RZ, RZ, RZ, P1 ;  /* 0x000000ffff297224 */ /* 0x000fe200008e06ff */
[----:B------:R-:W-:-:S02]  /*1560*/  ISETP.GE.OR P6, PT, R31, UR4, !P3 ;  /* 0x000000041f007c0c */ /* 0x000fc4000dfc6670 */
[----:B------:R-:W-:Y:S02]  /*1570*/  ISETP.GE.OR P5, PT, R27, UR4, !P3 ;  /* 0x000000041b007c0c */ /* 0x000fe4000dfa6670 */
[----:B------:R-:W-:-:S07]  /*1580*/  ISETP.GE.OR P3, PT, R25, UR4, !P3 ;  /* 0x0000000419007c0c */ /* 0x000fce000df66670 */
[----:B------:R-:W0:Y:S01]  /*1590*/  @!P0 LDC.64 R22, c[0x0][0x428] ;  /* 0x00010a00ff168b82 */ /* 0x000e220000000a00 */
[----:B------:R-:W-:Y:S01]  /*15a0*/  @!P0 IMAD.WIDE.U32 R42, R30, R33, R40 ;  /* 0x000000211e2a8225 */ /* 0x000fe200078e0028 */
[----:B------:R-:W-:-:S03]  /*15b0*/  @!P6 MOV R45, R41 ;  /* 0x00000029002de202 */ /* 0x000fc60000000f00 */
[----:B------:R-:W-:Y:S02]  /*15c0*/  @!P0 IMAD R20, R33, R4, R43 ;  /* 0x0000000421148224 */ /* 0x000fe400078e022b */
[----:B------:R-:W-:Y:S01]  /*15d0*/  @!P6 IMAD.MOV.U32 R44, RZ, RZ, R40 ;  /* 0x000000ffff2ce224 */ /* 0x000fe200078e0028 */
[----:B------:R-:W1:Y:S01]  /*15e0*/  @!P6 LDC.64 R16, c[0x0][0x428] ;  /* 0x00010a00ff10eb82 */ /* 0x000e620000000a00 */
[----:B------:R-:W-:Y:S02]  /*15f0*/  @!P5 IMAD.MOV.U32 R43, RZ, RZ, R41 ;  /* 0x000000ffff2bd224 */ /* 0x000fe400078e0029 */
[----:B------:R-:W-:-:S05]  /*1600*/  @!P6 IMAD.WIDE.U32 R44, R30, R31, R44 ;  /* 0x0000001f1e2ce225 */ /* 0x000fca00078e002c */
[----:B------:R-:W3:Y:S08]  /*1610*/  @!P3 LDC.64 R12, c[0x0][0x428] ;  /* 0x00010a00ff0cbb82 */ /* 0x000ef00000000a00 */
[----:B------:R-:W4:Y:S01]  /*1620*/  @!P5 LDC.64 R14, c[0x0][0x428] ;  /* 0x00010a00ff0edb82 */ /* 0x000f220000000a00 */
[----:B0-----:R-:W-:-:S04]  /*1630*/  @!P0 LEA R22, P1, R42, R22, 0x2 ;  /* 0x000000162a168211 */ /* 0x001fc800078210ff */
[----:B------:R-:W-:Y:S01]  /*1640*/  @!P0 LEA.HI.X R23, R42, R23, R20, 0x2, P1 ;  /* 0x000000172a178211 */ /* 0x000fe200008f1414 */
[--C-:B------:R-:W-:Y:S02]  /*1650*/  @!P5 IMAD.MOV.U32 R42, RZ, RZ, R40.reuse ;  /* 0x000000ffff2ad224 */ /* 0x100fe400078e0028 */
[----:B------:R-:W-:Y:S01]  /*1660*/  @!P3 IMAD.WIDE.U32 R40, R30, R25, R40 ;  /* 0x000000191e28b225 */ /* 0x000fe200078e0028 */
[----:B-1----:R-:W-:-:S03]  /*1670*/  @!P6 LEA R16, P2, R44, R16, 0x2 ;  /* 0x000000102c10e211 */ /* 0x002fc600078410ff */
[----:B------:R-:W-:-:S04]  /*1680*/  @!P5 IMAD.WIDE.U32 R42, R30, R27, R42 ;  /* 0x0000001b1e2ad225 */ /* 0x000fc800078e002a */
[-C--:B------:R-:W-:Y:S02]  /*1690*/  @!P6 IMAD R20, R31, R4.reuse, R45 ;  /* 0x000000041f14e224 */ /* 0x080fe400078e022d */
[-C--:B------:R-:W-:Y:S02]  /*16a0*/  @!P5 IMAD R24, R27, R4.reuse, R43 ;  /* 0x000000041b18d224 */ /* 0x080fe400078e022b */
[----:B------:R-:W-:Y:S02]  /*16b0*/  @!P3 IMAD R25, R25, R4, R41 ;  /* 0x000000041919b224 */ /* 0x000fe400078e0229 */
[----:B------:R-:W-:Y:S01]  /*16c0*/  IMAD.MOV.U32 R4, RZ, RZ, -0x800000 ;  /* 0xff800000ff047424 */ /* 0x000fe200078e00ff */
[----:B----4-:R-:W-:-:S05]  /*16d0*/  @!P5 LEA R14, P1, R42, R14, 0x2 ;  /* 0x0000000e2a0ed211 */ /* 0x010fca00078210ff */
[----:B--2---:R-:W2:Y:S01]  /*16e0*/  @!P0 LDG.E R4, desc[UR10][R22.64] ;  /* 0x0000000a16048981 */ /* 0x004ea2000c1e1900 */
[----:B---3--:R-:W-:Y:S01]  /*16f0*/  @!P3 LEA R26, P0, R40, R12, 0x2 ;  /* 0x0000000c281ab211 */ /* 0x008fe200078010ff */
[----:B------:R-:W-:Y:S01]  /*1700*/  IMAD.MOV.U32 R12, RZ, RZ, -0x800000 ;  /* 0xff800000ff0c7424 */ /* 0x000fe200078e00ff */
[----:B------:R-:W-:Y:S02]  /*1710*/  @!P6 LEA.HI.X R17, R44, R17, R20, 0x2, P2 ;  /* 0x000000112c11e211 */ /* 0x000fe400010f1414 */
[----:B------:R-:W-:Y:S01]  /*1720*/  @!P3 LEA.HI.X R27, R40, R13, R25, 0x2, P0 ;  /* 0x0000000d281bb211 */ /* 0x000fe200000f1419 */
[----:B------:R-:W-:Y:S01]  /*1730*/  IMAD.MOV.U32 R13, RZ, RZ, -0x800000 ;  /* 0xff800000ff0d7424 */ /* 0x000fe200078e00ff */
[----:B------:R-:W-:Y:S01]  /*1740*/  MOV R20, 0xff800000 ;  /* 0xff80000000147802 */ /* 0x000fe20000000f00 */
[----:B------:R0:W3:Y:S01]  /*1750*/  @!P6 LDG.E R12, desc[UR10][R16.64] ;  /* 0x0000000a100ce981 */ /* 0x0000e2000c1e1900 */
[----:B------:R-:W-:-:S03]  /*1760*/  @!P5 LEA.HI.X R15, R42, R15, R24, 0x2, P1 ;  /* 0x0000000f2a0fd211 */ /* 0x000fc600008f1418 */
[----:B------:R-:W4:Y:S04]  /*1770*/  @!P3 LDG.E R13, desc[UR10][R26.64] ;  /* 0x0000000a1a0db981 */ /* 0x000f28000c1e1900 */
[----:B------:R1:W5:Y:S01]  /*1780*/  @!P5 LDG.E R20, desc[UR10][R14.64] ;  /* 0x0000000a0e14d981 */ /* 0x000362000c1e1900 */
[----:B------:R-:W0:Y:S01]  /*1790*/  S2UR UR4, SR_CgaCtaId ;  /* 0x00000000000479c3 */ /* 0x000e220000008800 */
[----:B------:R-:W-:Y:S01]  /*17a0*/  UMOV UR5, 0x400 ;  /* 0x0000040000057882 */ /* 0x000fe20000000000 */
[C---:B------:R-:W-:Y:S02]  /*17b0*/  ISETP.GT.U32.AND P3, PT, R19.reuse, 0x1ff, PT ;  /* 0x000001ff1300780c */ /* 0x040fe40003f64070 */
[C---:B------:R-:W-:Y:S02]  /*17c0*/  ISETP.GT.U32.AND P2, PT, R19.reuse, 0x17f, PT ;  /* 0x0000017f1300780c */ /* 0x040fe40003f44070 */
[----:B------:R-:W-:-:S02]  /*17d0*/  ISETP.GT.U32.AND P1, PT, R19, 0xff, PT ;  /* 0x000000ff1300780c */ /* 0x000fc40003f24070 */
[----:B------:R-:W-:Y:S01]  /*17e0*/  ISETP.GT.U32.AND P0, PT, R19, 0x7f, PT ;  /* 0x0000007f1300780c */ /* 0x000fe20003f04070 */
[----:B0-----:R-:W-:-:S06]  /*17f0*/  ULEA UR4, UR4, UR5, 0x18 ;  /* 0x0000000504047291 */ /* 0x001fcc000f8ec0ff */
[----:B------:R-:W-:-:S05]  /*1800*/  LEA R18, R18, UR4, 0x2 ;  /* 0x0000000412127c11 */ /* 0x000fca000f8e10ff */
[----:B------:R-:W-:Y:S01]  /*1810*/  IMAD R17, R33, 0x24, R18 ;  /* 0x0000002421117824 */ /* 0x000fe200078e0212 */
[----:B------:R-:W-:Y:S02]  /*1820*/  SHF.R.U32.HI R28, RZ, 0x4, R19 ;  /* 0x00000004ff1c7819 */ /* 0x000fe40000011613 */
[----:B------:R-:W-:Y:S02]  /*1830*/  LOP3.LUT R34, R19, 0xf, RZ, 0xc0, !PT ;  /* 0x0000000f13227812 */ /* 0x000fe400078ec0ff */
[----:B-1----:R-:W-:Y:S01]  /*1840*/  LEA R15, R28, UR4, 0x2 ;  /* 0x000000041c0f7c11 */ /* 0x002fe2000f8e10ff */
[----:B------:R-:W-:Y:S02]  /*1850*/  IMAD.MOV.U32 R33, RZ, RZ, -0x800000 ;  /* 0xff800000ff217424 */ /* 0x000fe400078e00ff */
[----:B------:R-:W-:Y:S01]  /*1860*/  IMAD.MOV.U32 R31, RZ, RZ, -0x800000 ;  /* 0xff800000ff1f7424 */ /* 0x000fe200078e00ff */
[----:B------:R-:W-:Y:S01]  /*1870*/  MOV R27, 0xff800000 ;  /* 0xff800000001b7802 */ /* 0x000fe20000000f00 */
[----:B------:R-:W-:Y:S01]  /*1880*/  IMAD.MOV.U32 R26, RZ, RZ, -0x800000 ;  /* 0xff800000ff1a7424 */ /* 0x000fe200078e00ff */
[----:B------:R-:W0:Y:S01]  /*1890*/  LDCU UR4, c[0x0][0x430] ;  /* 0x00008600ff0477ac */ /* 0x000e220008000800 */
[----:B------:R-:W-:-:S02]  /*18a0*/  IMAD R32, R34, 0x24, R15 ;  /* 0x0000002422207824 */ /* 0x000fc400078e020f */
[----:B------:R-:W1:Y:S01]  /*18b0*/  LDC R15, c[0x0][0x434] ;  /* 0x00010d00ff0f7b82 */ /* 0x000e620000000800 */
[----:B--2---:R-:W-:Y:S04]  /*18c0*/  @!P3 STS [R17], R4 ;  /* 0x000000041100b388 */ /* 0x004fe80000000800 */
[----:B---3--:R-:W-:Y:S04]  /*18d0*/  @!P2 STS [R17+0x240], R12 ;  /* 0x0002400c1100a388 */ /* 0x008fe80000000800 */
[----:B----4-:R-:W-:Y:S04]  /*18e0*/  @!P0 STS [R17+0x6c0], R13 ;  /* 0x0006c00d11008388 */ /* 0x010fe80000000800 */
[----:B-----5:R-:W-:Y:S01]  /*18f0*/  @!P1 STS [R17+0x480], R20 ;  /* 0x0004801411009388 */ /* 0x020fe20000000800 */
[----:B------:R-:W-:Y:S06]  /*1900*/  BAR.SYNC.DEFER_BLOCKING 0x0 ;  /* 0x0000000000007b1d */ /* 0x000fec0000010000 */
[----:B------:R-:W-:Y:S04]  /*1910*/  @!P0 LDS R33, [R32] ;  /* 0x0000000020218984 */ /* 0x000fe80000000800 */
[----:B------:R-:W-:Y:S04]  /*1920*/  @!P0 LDS R26, [R32+0x240] ;  /* 0x00024000201a8984 */ /* 0x000fe80000000800 */
[----:B------:R-:W2:Y:S04]  /*1930*/  @!P0 LDS R31, [R32+0x480] ;  /* 0x00048000201f8984 */ /* 0x000ea80000000800 */
[----:B------:R-:W3:Y:S01]  /*1940*/  @!P0 LDS R27, [R32+0x6c0] ;  /* 0x0006c000201b8984 */ /* 0x000ee20000000800 */
[----:B--2---:R-:W-:-:S04]  /*1950*/  FMNMX3.FTZ R4, R33, R26, R31, !PT ;  /* 0x0000001a21047276 */ /* 0x004fc8000781001f */
[----:B---3--:R-:W-:-:S05]  /*1960*/  FMNMX.FTZ R13, R4, R27, !PT ;  /* 0x0000001b040d7209 */ /* 0x008fca0007810000 */
[----:B------:R-:W2:Y:S01]  /*1970*/  SHFL.BFLY PT, R18, R13, 0x8, 0x1f ;  /* 0x0d001f000d127f89 */ /* 0x000ea200000e0000 */
[----:B-1----:R-:W-:-:S04]  /*1980*/  IABS R4, R15 ;  /* 0x0000000f00047213 */ /* 0x002fc80000000000 */
[----:B------:R-:W1:Y:S01]  /*1990*/  I2F.RP R20, R4 ;  /* 0x0000000400147306 */ /* 0x000e620000209400 */
[----:B--2---:R-:W-:-:S05]  /*19a0*/  FMNMX.FTZ R18, R13, R18, !PT ;  /* 0x000000120d127209 */ /* 0x004fca0007810000 */
[----:B------:R-:W2:Y:S02]  /*19b0*/  SHFL.BFLY PT, R17, R18, 0x4, 0x1f ;  /* 0x0c801f0012117f89 */ /* 0x000ea400000e0000 */
[----:B-1----:R-:W1:Y:S02]  /*19c0*/  MUFU.RCP R22, R20 ;  /* 0x0000001400167308 */ /* 0x002e640000001000 */
[----:B-1----:R-:W-:Y:S01]  /*19d0*/  VIADD R22, R22, 0xffffffe ;  /* 0x0ffffffe16167836 */ /* 0x002fe20000000000 */
[----:B--2---:R-:W-:-:S05]  /*19e0*/  FMNMX.FTZ R17, R18, R17, !PT ;  /* 0x0000001112117209 */ /* 0x004fca0007810000 */
[----:B------:R-:W1:Y:S01]  /*19f0*/  F2I.FTZ.U32.TRUNC.NTZ R23, R22 ;  /* 0x0000001600177305 */ /* 0x000e62000021f000 */
[----:B------:R-:W2:Y:S01]  /*1a00*/  SHFL.BFLY PT, R14, R17, 0x2, 0x1f ;  /* 0x0c401f00110e7f89 */ /* 0x000ea200000e0000 */
[----:B-1----:R-:W-:Y:S02]  /*1a10*/  IMAD.MOV R12, RZ, RZ, -R23 ;  /* 0x000000ffff0c7224 */ /* 0x002fe400078e0a17 */
[----:B------:R-:W-:Y:S02]  /*1a20*/  IMAD.MOV.U32 R22, RZ, RZ, RZ ;  /* 0x000000ffff167224 */ /* 0x000fe400078e00ff */
[----:B------:R-:W-:Y:S01]  /*1a30*/  IMAD R13, R12, R4, RZ ;  /* 0x000000040c0d7224 */ /* 0x000fe200078e02ff */
[----:B------:R-:W-:-:S03]  /*1a40*/  IABS R12, R0 ;  /* 0x00000000000c7213 */ /* 0x000fc60000000000 */
[----:B------:R-:W-:Y:S01]  /*1a50*/  IMAD.HI.U32 R13, R23, R13, R22 ;  /* 0x0000000d170d7227 */ /* 0x000fe200078e0016 */
[----:B--2---:R-:W-:-:S05]  /*1a60*/  FMNMX.FTZ R16, R17, R14, !PT ;  /* 0x0000000e11107209 */ /* 0x004fca0007810000 */
[----:B------:R-:W-:Y:S01]  /*1a70*/  IMAD.HI.U32 R17, R13, R12, RZ ;  /* 0x0000000c0d117227 */ /* 0x000fe200078e00ff */
[----:B------:R-:W1:Y:S03]  /*1a80*/  SHFL.BFLY PT, R23, R16, 0x1, 0x1f ;  /* 0x0c201f0010177f89 */ /* 0x000e6600000e0000 */
[----:B------:R-:W-:-:S04]  /*1a90*/  IMAD.MOV R13, RZ, RZ, -R17 ;  /* 0x000000ffff0d7224 */ /* 0x000fc800078e0a11 */
[----:B------:R-:W-:Y:S01]  /*1aa0*/  IMAD R13, R4, R13, R12 ;  /* 0x0000000d040d7224 */ /* 0x000fe200078e020c */
[----:B------:R-:W-:Y:S01]  /*1ab0*/  LOP3.LUT R0, R0, R15, RZ, 0x3c, !PT ;  /* 0x0000000f00007212 */ /* 0x000fe200078e3cff */
[----:B------:R-:W2:Y:S03]  /*1ac0*/  LDC R12, c[0x0][0x3e0] ;  /* 0x0000f800ff0c7b82 */ /* 0x000ea60000000800 */
[----:B------:R-:W-:Y:S02]  /*1ad0*/  ISETP.GT.U32.AND P0, PT, R4, R13, PT ;  /* 0x0000000d0400720c */ /* 0x000fe40003f04070 */
[----:B-1----:R-:W-:-:S11]  /*1ae0*/  FMNMX.FTZ R23, R16, R23, !PT ;  /* 0x0000001710177209 */ /* 0x002fd60007810000 */
[-C--:B------:R-:W-:Y:S02]  /*1af0*/  @!P0 IADD3 R13, PT, PT, R13, -R4.reuse, RZ ;  /* 0x800000040d0d8210 */ /* 0x080fe40007ffe0ff */
[----:B------:R-:W-:Y:S02]  /*1b00*/  FSETP.NEU.FTZ.AND P1, PT, R23, -INF , PT ;  /* 0xff8000001700780b */ /* 0x000fe40003f3d000 */
[----:B------:R-:W-:Y:S02]  /*1b10*/  ISETP.GE.U32.AND P2, PT, R13, R4, PT ;  /* 0x000000040d00720c */ /* 0x000fe40003f46070 */
[----:B------:R-:W-:Y:S01]  /*1b20*/  FSEL R14, R23, RZ, P1 ;  /* 0x000000ff170e7208 */ /* 0x000fe20000800000 */
[----:B------:R-:W-:Y:S01]  /*1b30*/  @!P0 VIADD R17, R17, 0x1 ;  /* 0x0000000111118836 */ /* 0x000fe20000000000 */
[----:B------:R-:W-:Y:S02]  /*1b40*/  ISETP.GE.AND P1, PT, R0, RZ, PT ;  /* 0x000000ff0000720c */ /* 0x000fe40003f26270 */
[----:B------:R-:W-:Y:S01]  /*1b50*/  ISETP.NE.AND P0, PT, R15, RZ, PT ;  /* 0x000000ff0f00720c */ /* 0x000fe20003f05270 */
[C---:B------:R-:W-:Y:S01]  /*1b60*/  FADD.FTZ R41, -R14.reuse, R33 ;  /* 0x000000210e297221 */ /* 0x040fe20000010100 */
[C---:B------:R-:W-:Y:S01]  /*1b70*/  FADD.FTZ R4, -R14.reuse, R26 ;  /* 0x0000001a0e047221 */ /* 0x040fe20000010100 */
[----:B------:R-:W-:-:S02]  /*1b80*/  FADD.FTZ R20, -R14, R31 ;  /* 0x0000001f0e147221 */ /* 0x000fc40000010100 */
[----:B------:R-:W-:Y:S01]  /*1b90*/  FMUL.FTZ R41, R41, 1.4426950216293334961 ;  /* 0x3fb8aa3b29297820 */ /* 0x000fe20000410000 */
[----:B------:R-:W-:Y:S01]  /*1ba0*/  FMUL.FTZ R4, R4, 1.4426950216293334961 ;  /* 0x3fb8aa3b04047820 */ /* 0x000fe20000410000 */
[----:B------:R-:W-:Y:S01]  /*1bb0*/  @P2 VIADD R17, R17, 0x1 ;  /* 0x0000000111112836 */ /* 0x000fe20000000000 */
[----:B------:R-:W-:Y:S01]  /*1bc0*/  SHF.R.S32.HI R0, RZ, 0x1f, R29 ;  /* 0x0000001fff007819 */ /* 0x000fe2000001141d */
[----:B------:R-:W-:Y:S01]  /*1bd0*/  FMUL.FTZ R20, R20, 1.4426950216293334961 ;  /* 0x3fb8aa3b14147820 */ /* 0x000fe20000410000 */
[----:B------:R-:W-:Y:S01]  /*1be0*/  FADD.FTZ R18, -R14, R27 ;  /* 0x0000001b0e127221 */ /* 0x000fe20000010100 */
[----:B------:R-:W-:Y:S01]  /*1bf0*/  MUFU.EX2 R41, R41 ;  /* 0x0000002900297308 */ /* 0x000fe20000000800 */
[----:B------:R-:W-:Y:S01]  /*1c00*/  @!P1 IMAD.MOV R17, RZ, RZ, -R17 ;  /* 0x000000ffff119224 */ /* 0x000fe200078e0a11 */
[----:B------:R-:W-:Y:S02]  /*1c10*/  LOP3.LUT R0, R0, 0x1, RZ, 0xfc, !PT ;  /* 0x0000000100007812 */ /* 0x000fe400078efcff */
[----:B------:R-:W-:-:S04]  /*1c20*/  @!P0 LOP3.LUT R17, RZ, R15, RZ, 0x33, !PT ;  /* 0x0000000fff118212 */ /* 0x000fc800078e33ff */
[----:B------:R-:W1:Y:S01]  /*1c30*/  MUFU.EX2 R4, R4 ;  /* 0x0000000400047308 */ /* 0x000e620000000800 */
[----:B------:R-:W-:Y:S01]  /*1c40*/  FMUL.FTZ R18, R18, 1.4426950216293334961 ;  /* 0x3fb8aa3b12127820 */ /* 0x000fe20000410000 */
[----:B------:R-:W-:-:S06]  /*1c50*/  IMAD R13, R17, R0, RZ ;  /* 0x00000000110d7224 */ /* 0x000fcc00078e02ff */
[----:B------:R-:W3:Y:S08]  /*1c60*/  MUFU.EX2 R25, R20 ;  /* 0x0000001400197308 */ /* 0x000ef00000000800 */
[----:B------:R-:W4:Y:S01]  /*1c70*/  MUFU.EX2 R0, R18 ;  /* 0x0000001200007308 */ /* 0x000f220000000800 */
[----:B-1----:R-:W-:-:S04]  /*1c80*/  FADD.FTZ R4, R41, R4 ;  /* 0x0000000429047221 */ /* 0x002fc80000010000 */
[----:B---3--:R-:W-:Y:S01]  /*1c90*/  FADD.FTZ R25, R4, R25 ;  /* 0x0000001904197221 */ /* 0x008fe20000010000 */
[----:B------:R-:W-:-:S03]  /*1ca0*/  IABS R23, R13 ;  /* 0x0000000d00177213 */ /* 0x000fc60000000000 */
[----:B----4-:R-:W-:-:S05]  /*1cb0*/  FADD.FTZ R0, R25, R0 ;  /* 0x0000000019007221 */ /* 0x010fca0000010000 */
[----:B------:R-:W1:Y:S01]  /*1cc0*/  SHFL.BFLY PT, R25, R0, 0x8, 0x1f ;  /* 0x0d001f0000197f89 */ /* 0x000e6200000e0000 */
[----:B------:R-:W3:Y:S01]  /*1cd0*/  I2F.RP R22, R23 ;  /* 0x0000001700167306 */ /* 0x000ee20000209400 */
[----:B--2---:R-:W-:-:S07]  /*1ce0*/  IABS R16, R12 ;  /* 0x0000000c00107213 */ /* 0x004fce0000000000 */
[----:B------:R-:W2:Y:S08]  /*1cf0*/  I2F.RP R20, R16 ;  /* 0x0000001000147306 */ /* 0x000eb00000209400 */
[----:B---3--:R-:W3:Y:S01]  /*1d00*/  MUFU.RCP R42, R22 ;  /* 0x00000016002a7308 */ /* 0x008ee20000001000 */
[----:B-1----:R-:W-:-:S07]  /*1d10*/  FADD.FTZ R25, R0, R25 ;  /* 0x0000001900197221 */ /* 0x002fce0000010000 */
[----:B--2---:R-:W1:Y:S01]  /*1d20*/  MUFU.RCP R40, R20 ;  /* 0x0000001400287308 */ /* 0x004e620000001000 */
[----:B------:R-:W2:Y:S01]  /*1d30*/  SHFL.BFLY PT, R18, R25, 0x4, 0x1f ;  /* 0x0c801f0019127f89 */ /* 0x000ea200000e0000 */
[----:B---3--:R-:W-:-:S06]  /*1d40*/  VIADD R42, R42, 0xffffffe ;  /* 0x0ffffffe2a2a7836 */ /* 0x008fcc0000000000 */
[----:B------:R-:W3:Y:S01]  /*1d50*/  F2I.FTZ.U32.TRUNC.NTZ R43, R42 ;  /* 0x0000002a002b7305 */ /* 0x000ee2000021f000 */
[----:B-1----:R-:W-:-:S07]  /*1d60*/  IADD3 R40, PT, PT, R40, 0xffffffe, RZ ;  /* 0x0ffffffe28287810 */ /* 0x002fce0007ffe0ff */
[----:B------:R1:W4:Y:S01]  /*1d70*/  F2I.FTZ.U32.TRUNC.NTZ R41, R40 ;  /* 0x0000002800297305 */ /* 0x000322000021f000 */
[----:B--2---:R-:W-:Y:S01]  /*1d80*/  FADD.FTZ R18, R25, R18 ;  /* 0x0000001219127221 */ /* 0x004fe20000010000 */
[----:B---3--:R-:W-:Y:S02]  /*1d90*/  IMAD.MOV R4, RZ, RZ, -R43 ;  /* 0x000000ffff047224 */ /* 0x008fe400078e0a2b */
[----:B------:R-:W-:Y:S02]  /*1da0*/  IMAD.MOV.U32 R42, RZ, RZ, RZ ;  /* 0x000000ffff2a7224 */ /* 0x000fe400078e00ff */
[----:B------:R-:W2:Y:S01]  /*1db0*/  SHFL.BFLY PT, R25, R18, 0x2, 0x1f ;  /* 0x0c401f0012197f89 */ /* 0x000ea200000e0000 */
[----:B------:R-:W-:Y:S02]  /*1dc0*/  IMAD R4, R4, R23, RZ ;  /* 0x0000001704047224 */ /* 0x000fe400078e02ff */
[----:B-1----:R-:W-:Y:S02]  /*1dd0*/  HFMA2 R40, -RZ, RZ, 0, 0 ;  /* 0x00000000ff287431 */ /* 0x002fe400000001ff */
[----:B----4-:R-:W-:-:S02]  /*1de0*/  IMAD.MOV R0, RZ, RZ, -R41 ;  /* 0x000000ffff007224 */ /* 0x010fc400078e0a29 */
[----:B------:R-:W-:-:S04]  /*1df0*/  IMAD.HI.U32 R4, R43, R4, R42 ;  /* 0x000000042b047227 */ /* 0x000fc800078e002a */
[----:B------:R-:W-:Y:S02]  /*1e00*/  IMAD R43, R0, R16, RZ ;  /* 0x00000010002b7224 */ /* 0x000fe400078e02ff */
[----:B------:R-:W-:Y:S01]  /*1e10*/  IMAD.IADD R2, R2, 0x1, R23 ;  /* 0x0000000102027824 */ /* 0x000fe200078e0217 */
[----:B------:R-:W-:Y:S01]  /*1e20*/  IABS R0, R13 ;  /* 0x0000000d00007213 */ /* 0x000fe20000000000 */
[----:B------:R-:W-:-:S03]  /*1e30*/  IMAD.HI.U32 R43, R41, R43, R40 ;  /* 0x0000002b292b7227 */ /* 0x000fc600078e0028 */
[----:B------:R-:W-:Y:S01]  /*1e40*/  IABS R41, R2 ;  /* 0x0000000200297213 */ /* 0x000fe20000000000 */
[----:B------:R-:W-:-:S04]  /*1e50*/  IMAD.MOV R0, RZ, RZ, -R0 ;  /* 0x000000ffff007224 */ /* 0x000fc800078e0a00 */
[----:B------:R-:W-:-:S04]  /*1e60*/  IMAD.HI.U32 R4, R4, R41, RZ ;  /* 0x0000002904047227 */ /* 0x000fc800078e00ff */
[----:B------:R-:W-:-:S04]  /*1e70*/  IMAD.HI.U32 R43, R43, R41, RZ ;  /* 0x000000292b2b7227 */ /* 0x000fc800078e00ff */
[----:B--2---:R-:W-:Y:S01]  /*1e80*/  FADD.FTZ R25, R18, R25 ;  /* 0x0000001912197221 */ /* 0x004fe20000010000 */
[----:B------:R-:W-:Y:S02]  /*1e90*/  IMAD R20, R4, R0, R41 ;  /* 0x0000000004147224 */ /* 0x000fe400078e0229 */
[----:B------:R-:W-:-:S03]  /*1ea0*/  IMAD.MOV R0, RZ, RZ, -R43 ;  /* 0x000000ffff007224 */ /* 0x000fc600078e0a2b */
[----:B------:R-:W-:Y:S01]  /*1eb0*/  ISETP.GT.U32.AND P1, PT, R23, R20, PT ;  /* 0x000000141700720c */ /* 0x000fe20003f24070 */
[C---:B------:R-:W-:Y:S02]  /*1ec0*/  IMAD R41, R16.reuse, R0, R41 ;  /* 0x0000000010297224 */ /* 0x040fe400078e0229 */
[----:B------:R-:W1:Y:S03]  /*1ed0*/  SHFL.BFLY PT, R0, R25, 0x1, 0x1f ;  /* 0x0c201f0019007f89 */ /* 0x000e6600000e0000 */
[----:B------:R-:W-:-:S07]  /*1ee0*/  ISETP.GT.U32.AND P2, PT, R16, R41, PT ;  /* 0x000000291000720c */ /* 0x000fce0003f44070 */
[----:B------:R-:W-:-:S05]  /*1ef0*/  @!P1 IMAD.IADD R20, R20, 0x1, -R23 ;  /* 0x0000000114149824 */ /* 0x000fca00078e0a17 */
[-C--:B------:R-:W-:Y:S01]  /*1f00*/  ISETP.GE.U32.AND P0, PT, R20, R23.reuse, PT ;  /* 0x000000171400720c */ /* 0x080fe20003f06070 */
[----:B------:R-:W-:Y:S01]  /*1f10*/  @!P2 IMAD.IADD R41, R41, 0x1, -R16 ;  /* 0x000000012929a824 */ /* 0x000fe200078e0a10 */
[----:B------:R-:W-:Y:S02]  /*1f20*/  LOP3.LUT R18, R2, R23, RZ, 0x3c, !PT ;  /* 0x0000001702127212 */ /* 0x000fe400078e3cff */
[----:B------:R-:W-:Y:S02]  /*1f30*/  @!P1 IADD3 R4, PT, PT, R4, 0x1, RZ ;  /* 0x0000000104049810 */ /* 0x000fe40007ffe0ff */
[----:B------:R-:W-:Y:S02]  /*1f40*/  ISETP.GE.U32.AND P5, PT, R41, R16, PT ;  /* 0x000000102900720c */ /* 0x000fe40003fa6070 */
[----:B------:R-:W-:Y:S01]  /*1f50*/  LOP3.LUT R2, R2, R12, RZ, 0x3c, !PT ;  /* 0x0000000c02027212 */ /* 0x000fe200078e3cff */
[----:B-1----:R-:W-:Y:S01]  /*1f60*/  FADD.FTZ R0, R25, R0 ;  /* 0x0000000019007221 */ /* 0x002fe20000010000 */
[----:B------:R-:W-:Y:S01]  /*1f70*/  ISETP.GE.AND P3, PT, R18, RZ, PT ;  /* 0x000000ff1200720c */ /* 0x000fe20003f66270 */
[----:B------:R-:W-:Y:S01]  /*1f80*/  @!P2 VIADD R43, R43, 0x1 ;  /* 0x000000012b2ba836 */ /* 0x000fe20000000000 */
[----:B------:R-:W-:Y:S01]  /*1f90*/  ISETP.GE.AND P1, PT, R2, RZ, PT ;  /* 0x000000ff0200720c */ /* 0x000fe20003f26270 */
[----:B------:R-:W-:Y:S01]  /*1fa0*/  @P0 VIADD R4, R4, 0x1 ;  /* 0x0000000104040836 */ /* 0x000fe20000000000 */
[----:B------:R-:W-:-:S02]  /*1fb0*/  FSETP.NE.FTZ.AND P0, PT, R0, RZ, PT ;  /* 0x000000ff0000720b */ /* 0x000fc40003f15000 */
[----:B------:R-:W-:Y:S02]  /*1fc0*/  ISETP.NE.AND P2, PT, R12, RZ, PT ;  /* 0x000000ff0c00720c */ /* 0x000fe40003f45270 */
[----:B------:R-:W-:Y:S02]  /*1fd0*/  ISETP.NE.AND P6, PT, R13, RZ, PT ;  /* 0x000000ff0d00720c */ /* 0x000fe40003fc5270 */
[----:B------:R-:W-:-:S03]  /*1fe0*/  @P5 IADD3 R43, PT, PT, R43, 0x1, RZ ;  /* 0x000000012b2b5810 */ /* 0x000fc60007ffe0ff */
[----:B------:R-:W-:Y:S01]  /*1ff0*/  @!P3 IMAD.MOV R4, RZ, RZ, -R4 ;  /* 0x000000ffff04b224 */ /* 0x000fe200078e0a04 */
[----:B------:R-:W-:Y:S01]  /*2000*/  ISETP.NE.AND P3, PT, R17, RZ, PT ;  /* 0x000000ff1100720c */ /* 0x000fe20003f65270 */
[----:B------:R-:W-:Y:S02]  /*2010*/  @!P1 IMAD.MOV R43, RZ, RZ, -R43 ;  /* 0x000000ffff2b9224 */ /* 0x000fe400078e0a2b */
[----:B------:R-:W1:Y:S02]  /*2020*/  @P0 MUFU.LG2 R17, R0 ;  /* 0x0000000000110308 */ /* 0x000e640000000c00 */
[----:B------:R-:W-:Y:S02]  /*2030*/  @!P2 LOP3.LUT R43, RZ, R12, RZ, 0x33, !PT ;  /* 0x0000000cff2ba212 */ /* 0x000fe400078e33ff */
[----:B------:R-:W-:Y:S02]  /*2040*/  LOP3.LUT P2, RZ, R19, 0x38f, RZ, 0xc0, !PT ;  /* 0x0000038f13ff7812 */ /* 0x000fe4000784c0ff */
[----:B------:R-:W-:-:S02]  /*2050*/  @!P6 LOP3.LUT R4, RZ, R23, RZ, 0x33, !PT ;  /* 0x00000017ff04e212 */ /* 0x000fc400078e33ff */
[----:B------:R-:W-:Y:S02]  /*2060*/  SEL R23, RZ, 0x1, !P3 ;  /* 0x00000001ff177807 */ /* 0x000fe40005800000 */
[----:B------:R-:W-:Y:S02]  /*2070*/  SHF.R.S32.HI R2, RZ, 0x1f, R13 ;  /* 0x0000001fff027819 */ /* 0x000fe4000001140d */
[-C--:B------:R-:W-:Y:S02]  /*2080*/  ISETP.LT.U32.AND P1, PT, R36, R4.reuse, PT ;  /* 0x000000042400720c */ /* 0x080fe40003f21070 */
[----:B------:R-:W-:Y:S02]  /*2090*/  SHF.R.S32.HI R25, RZ, 0x1f, R4 ;  /* 0x0000001fff197819 */ /* 0x000fe40000011404 */
[----:B------:R-:W-:Y:S01]  /*20a0*/  LOP3.LUT R23, R2, R23, RZ, 0xfc, !PT ;  /* 0x0000001702177212 */ /* 0x000fe200078efcff */
[----:B------:R-:W-:Y:S01]  /*20b0*/  IMAD R2, R43, R21, RZ ;  /* 0x000000152b027224 */ /* 0x000fe200078e02ff */
[----:B------:R-:W-:Y:S01]  /*20c0*/  ISETP.LT.AND.EX P1, PT, R37, R25, PT, P1 ;  /* 0x000000192500720c */ /* 0x000fe20003f21310 */
[----:B0-----:R-:W-:Y:S01]  /*20d0*/  IMAD R20, R15, UR4, RZ ;  /* 0x000000040f147c24 */ /* 0x001fe2000f8e02ff */
[----:B------:R-:W-:Y:S01]  /*20e0*/  BSSY.RECONVERGENT B1, `(.L_x_273) ;  /* 0x000012a000017945 */ /* 0x000fe20003800200 */
[----:B------:R-:W-:Y:S01]  /*20f0*/  IMAD.MOV.U32 R24, RZ, RZ, 0x7f800000 ;  /* 0x7f800000ff187424 */ /* 0x000fe200078e00ff */
[----:B------:R-:W-:Y:S01]  /*2100*/  SEL R4, R36, R4, P1 ;  /* 0x0000000424047207 */ /* 0x000fe20000800000 */
[----:B------:R-:W-:-:S02]  /*2110*/  IMAD R2, R23, R2, RZ ;  /* 0x0000000217027224 */ /* 0x000fc400078e02ff */
[----:B-1----:R-:W-:Y:S01]  /*2120*/  @P0 FFMA.FTZ R24, R17, 0.69314718246459960938, R14 ;  /* 0x3f31721811180823 */ /* 0x002fe2000001000e */
        /* <DEDUP_REMOVED lines=24> */
[----:B------:R-:W-:Y:S02]  /*22b0*/  IMAD R15, R12, R14, R3 ;  /* 0x0000000e0c0f7224 */ /* 0x000fe400078e0203 */
[----:B------:R-:W-:-:S03]  /*22c0*/  IMAD R3, R13, R20, RZ ;  /* 0x000000140d037224 */ /* 0x000fc600078e02ff */
        /* <DEDUP_REMOVED lines=26> */
.L_x_276:
[----:B------:R-:W-:Y:S01]  /*2470*/  IMAD.MOV.U32 R17, RZ, RZ, RZ ;  /* 0x000000ffff117224 */ /* 0x000fe200078e00ff */
[----:B------:R-:W-:Y:S02]  /*2480*/  MOV R18, R40 ;  /* 0x0000002800127202 */ /* 0x000fe40000000f00 */
[----:B------:R-:W-:Y:S02]  /*2490*/  MOV R16, 0x24b0 ;  /* 0x000024b000107802 */ /* 0x000fe40000000f00 */
[----:B------:R-:W-:Y:S05]  /*24a0*/  CALL.REL.NOINC `($__internal_8_$__cuda_sm20_div_s64) ;  /* 0x0000001c00f47944 */ /* 0x000fea0003c00000 */
[----:B------:R-:W-:Y:S02]  /*24b0*/  IADD3 R14, PT, PT, -R12, RZ, RZ ;  /* 0x000000ff0c0e7210 */ /* 0x000fe40007ffe1ff */
[----:B------:R-:W-:-:S03]  /*24c0*/  MOV R41, R13 ;  /* 0x0000000d00297202 */ /* 0x000fc60000000f00 */
[----:B------:R-:W-:Y:S01]  /*24d0*/  IMAD R14, R40, R14, R25 ;  /* 0x0000000e280e7224 */ /* 0x000fe200078e0219 */
[----:B------:R-:W-:-:S07]  /*24e0*/  MOV R40, R12 ;  /* 0x0000000c00287202 */ /* 0x000fce0000000f00 */
.L_x_277:
[-C--:B------:R-:W-:Y:S01]  /*24f0*/  IABS R16, R35.reuse ;  /* 0x0000002300107213 */ /* 0x080fe20000000000 */
[----:B------:R-:W-:Y:S01]  /*2500*/  IMAD R7, R7, R10, RZ ;  /* 0x0000000a07077224 */ /* 0x000fe200078e02ff */
[----:B------:R-:W-:Y:S01]  /*2510*/  MOV R22, RZ ;  /* 0x000000ff00167202 */ /* 0x000fe20000000f00 */
[----:B------:R-:W-:Y:S01]  /*2520*/  BSSY.RECONVERGENT B0, `(.L_x_278) ;  /* 0x0000040000007945 */ /* 0x000fe20003800200 */
[----:B------:R-:W0:Y:S01]  /*2530*/  I2F.U32.RP R17, R16 ;  /* 0x0000001000117306 */ /* 0x000e220000209000 */
[----:B------:R-:W-:Y:S01]  /*2540*/  IABS R12, R35 ;  /* 0x00000023000c7213 */ /* 0x000fe20000000000 */
[----:B------:R-:W-:Y:S01]  /*2550*/  IMAD R7, R8, R11, R7 ;  /* 0x0000000b08077224 */ /* 0x000fe200078e0207 */
[----:B------:R-:W-:Y:S02]  /*2560*/  IABS R13, R14 ;  /* 0x0000000e000d7213 */ /* 0x000fe40000000000 */
[----:B------:R-:W-:-:S04]  /*2570*/  LOP3.LUT R11, R14, R35, RZ, 0x3c, !PT ;  /* 0x000000230e0b7212 */ /* 0x000fc800078e3cff */
[----:B------:R-:W-:Y:S01]  /*2580*/  ISETP.GE.AND P0, PT, R11, RZ, PT ;  /* 0x000000ff0b00720c */ /* 0x000fe20003f06270 */
[----:B0-----:R-:W0:Y:S02]  /*2590*/  MUFU.RCP R23, R17 ;  /* 0x0000001100177308 */ /* 0x001e240000001000 */
[----:B0-----:R-:W-:-:S06]  /*25a0*/  VIADD R23, R23, 0xffffffe ;  /* 0x0ffffffe17177836 */ /* 0x001fcc0000000000 */
[----:B------:R-:W0:Y:S02]  /*25b0*/  F2I.FTZ.U32.TRUNC.NTZ R23, R23 ;  /* 0x0000001700177305 */ /* 0x000e24000021f000 */
[----:B0-----:R-:W-:-:S04]  /*25c0*/  IMAD.MOV R15, RZ, RZ, -R23 ;  /* 0x000000ffff0f7224 */ /* 0x001fc800078e0a17 */
        /* <DEDUP_REMOVED lines=15> */
[----:B------:R-:W-:Y:S02]  /*26c0*/  ISETP.NE.AND P1, PT, R35, RZ, PT ;  /* 0x000000ff2300720c */ /* 0x000fe40003f25270 */
[----:B------:R-:W-:-:S09]  /*26d0*/  LOP3.LUT R11, R41, R15, RZ, 0xfc, !PT ;  /* 0x0000000f290b7212 */ /* 0x000fd200078efcff */
[----:B------:R-:W-:-:S05]  /*26e0*/  @P2 VIADD R12, R12, 0x1 ;  /* 0x000000010c0c2836 */ /* 0x000fca0000000000 */
[----:B------:R-:W-:-:S04]  /*26f0*/  MOV R7, R12 ;  /* 0x0000000c00077202 */ /* 0x000fc80000000f00 */
[----:B------:R-:W-:Y:S02]  /*2700*/  @!P0 IADD3 R7, PT, PT, -R7, RZ, RZ ;  /* 0x000000ff07078210 */ /* 0x000fe40007ffe1ff */
[----:B------:R-:W-:Y:S02]  /*2710*/  ISETP.NE.U32.AND P0, PT, R11, RZ, PT ;  /* 0x000000ff0b00720c */ /* 0x000fe40003f05070 */
[----:B------:R-:W-:-:S04]  /*2720*/  @!P1 LOP3.LUT R7, RZ, R35, RZ, 0x33, !PT ;  /* 0x00000023ff079212 */ /* 0x000fc800078e33ff */
[----:B------:R-:W-:-:S05]  /*2730*/  IADD3 R11, PT, PT, -R7, RZ, RZ ;  /* 0x000000ff070b7210 */ /* 0x000fca0007ffe1ff */
[----:B------:R-:W-:Y:S02]  /*2740*/  IMAD R35, R35, R11, R14 ;  /* 0x0000000b23237224 */ /* 0x000fe400078e020e */
        /* <DEDUP_REMOVED lines=22> */
.L_x_279:
[----:B------:R-:W-:Y:S01]  /*28b0*/  IMAD.MOV.U32 R25, RZ, RZ, R40 ;  /* 0x000000ffff197224 */ /* 0x000fe200078e0028 */
[----:B------:R-:W-:Y:S01]  /*28c0*/  MOV R17, R41 ;  /* 0x0000002900117202 */ /* 0x000fe20000000f00 */
[----:B------:R-:W-:Y:S01]  /*28d0*/  IMAD.MOV.U32 R18, RZ, RZ, R44 ;  /* 0x000000ffff127224 */ /* 0x000fe200078e002c */
[----:B------:R-:W-:Y:S02]  /*28e0*/  MOV R16, 0x2900 ;  /* 0x0000290000107802 */ /* 0x000fe40000000f00 */
[----:B------:R-:W-:Y:S05]  /*28f0*/  CALL.REL.NOINC `($__internal_8_$__cuda_sm20_div_s64) ;  /* 0x0000001800e07944 */ /* 0x000fea0003c00000 */
[----:B------:R-:W-:-:S05]  /*2900*/  IADD3 R41, PT, PT, -R12, RZ, RZ ;  /* 0x000000ff0c297210 */ /* 0x000fca0007ffe1ff */
[----:B------:R-:W-:Y:S02]  /*2910*/  IMAD R41, R41, R44, R40 ;  /* 0x0000002c29297224 */ /* 0x000fe400078e0228 */
.L_x_280:
[----:B------:R-:W-:Y:S05]  /*2920*/  BSYNC.RECONVERGENT B0 ;  /* 0x0000000000007941 */ /* 0x000fea0003800200 */
.L_x_278:
[----:B------:R-:W-:Y:S01]  /*2930*/  IABS R14, R10 ;  /* 0x0000000a000e7213 */ /* 0x000fe20000000000 */
[----:B------:R-:W0:Y:S01]  /*2940*/  LDC R16, c[0x0][0x3e0] ;  /* 0x0000f800ff107b82 */ /* 0x000e220000000800 */
[----:B------:R-:W-:Y:S01]  /*2950*/  IABS R11, R5 ;  /* 0x00000005000b7213 */ /* 0x000fe20000000000 */
[----:B------:R-:W1:Y:S01]  /*2960*/  LDCU UR4, c[0x0][0x434] ;  /* 0x00008680ff0477ac */ /* 0x000e620008000800 */
[----:B------:R-:W2:Y:S01]  /*2970*/  I2F.U32.RP R18, R14 ;  /* 0x0000000e00127306 */ /* 0x000ea20000209000 */
[----:B------:R-:W-:Y:S01]  /*2980*/  IABS R13, R8 ;  /* 0x00000008000d7213 */ /* 0x000fe20000000000 */
[----:B------:R-:W-:Y:S01]  /*2990*/  IMAD R9, R9, R20, RZ ;  /* 0x0000001409097224 */ /* 0x000fe200078e02ff */
[----:B------:R-:W-:-:S05]  /*29a0*/  IABS R22, R12 ;  /* 0x0000000c00167213 */ /* 0x000fca0000000000 */
[----:B------:R-:W3:Y:S08]  /*29b0*/  I2F.U32.RP R17, R11 ;  /* 0x0000000b00117306 */ /* 0x000ef00000209000 */
[----:B--2---:R-:W2:Y:S01]  /*29c0*/  MUFU.RCP R42, R18 ;  /* 0x00000012002a7308 */ /* 0x004ea20000001000 */
[----:B0-----:R-:W-:-:S07]  /*29d0*/  ISETP.LT.U32.AND P0, PT, R16, 0x1, PT ;  /* 0x000000011000780c */ /* 0x001fce0003f01070 */
[----:B---3--:R-:W0:Y:S01]  /*29e0*/  MUFU.RCP R38, R17 ;  /* 0x0000001100267308 */ /* 0x008e220000001000 */
[----:B------:R-:W-:-:S04]  /*29f0*/  ISETP.LT.AND.EX P0, PT, R0, RZ, PT, P0 ;  /* 0x000000ff0000720c */ /* 0x000fc80003f01300 */
[----:B------:R-:W-:-:S03]  /*2a00*/  SEL R16, R16, 0x1, P0 ;  /* 0x0000000110107807 */ /* 0x000fc60000000000 */
[----:B------:R-:W-:Y:S01]  /*2a10*/  I2F.U32.RP R15, R13 ;  /* 0x0000000d000f7306 */ /* 0x000fe20000209000 */
[----:B--2---:R-:W-:Y:S01]  /*2a20*/  VIADD R42, R42, 0xffffffe ;  /* 0x0ffffffe2a2a7836 */ /* 0x004fe20000000000 */
[----:B------:R-:W-:-:S06]  /*2a30*/  IABS R18, R4 ;  /* 0x0000000400127213 */ /* 0x000fcc0000000000 */
[----:B------:R-:W2:Y:S01]  /*2a40*/  F2I.FTZ.U32.TRUNC.NTZ R43, R42 ;  /* 0x0000002a002b7305 */ /* 0x000ea2000021f000 */
[----:B0-----:R-:W-:Y:S01]  /*2a50*/  VIADD R38, R38, 0xffffffe ;  /* 0x0ffffffe26267836 */ /* 0x001fe20000000000 */
[----:B------:R-:W-:-:S06]  /*2a60*/  IABS R17, R16 ;  /* 0x0000001000117213 */ /* 0x000fcc0000000000 */
[----:B------:R-:W0:Y:S01]  /*2a70*/  F2I.FTZ.U32.TRUNC.NTZ R39, R38 ;  /* 0x0000002600277305 */ /* 0x000e22000021f000 */
[----:B--2---:R-:W-:-:S07]  /*2a80*/  IMAD.MOV R23, RZ, RZ, -R43 ;  /* 0x000000ffff177224 */ /* 0x004fce00078e0a2b */
[----:B------:R-:W2:Y:S01]  /*2a90*/  MUFU.RCP R15, R15 ;  /* 0x0000000f000f7308 */ /* 0x000ea20000001000 */
[----:B------:R-:W-:Y:S02]  /*2aa0*/  IMAD.MOV.U32 R42, RZ, RZ, RZ ;  /* 0x000000ffff2a7224 */ /* 0x000fe400078e00ff */
[----:B------:R-:W-:Y:S01]  /*2ab0*/  IMAD R36, R23, R14, RZ ;  /* 0x0000000e17247224 */ /* 0x000fe200078e02ff */
[----:B0-----:R-:W-:-:S04]  /*2ac0*/  IADD3 R0, PT, PT, RZ, -R39, RZ ;  /* 0x80000027ff007210 */ /* 0x001fc80007ffe0ff */
[----:B------:R-:W0:Y:S01]  /*2ad0*/  I2F.U32.RP R23, R17 ;  /* 0x0000001100177306 */ /* 0x000e220000209000 */
[----:B------:R-:W-:Y:S02]  /*2ae0*/  IMAD.MOV.U32 R38, RZ, RZ, RZ ;  /* 0x000000ffff267224 */ /* 0x000fe400078e00ff */
[----:B------:R-:W-:-:S04]  /*2af0*/  IMAD.HI.U32 R36, R43, R36, R42 ;  /* 0x000000242b247227 */ /* 0x000fc800078e002a */
[----:B------:R-:W-:Y:S01]  /*2b00*/  IMAD R37, R0, R11, RZ ;  /* 0x0000000b00257224 */ /* 0x000fe200078e02ff */
[----:B------:R-:W-:Y:S01]  /*2b10*/  IABS R0, R10 ;  /* 0x0000000a00007213 */ /* 0x000fe20000000000 */
[----:B--2---:R-:W-:Y:S01]  /*2b20*/  VIADD R42, R15, 0xffffffe ;  /* 0x0ffffffe0f2a7836 */ /* 0x004fe20000000000 */
[----:B------:R-:W-:Y:S01]  /*2b30*/  IABS R15, R41 ;  /* 0x00000029000f7213 */ /* 0x000fe20000000000 */
[----:B------:R-:W-:Y:S01]  /*2b40*/  IMAD.HI.U32 R37, R39, R37, R38 ;  /* 0x0000002527257227 */ /* 0x000fe200078e0026 */
[----:B------:R-:W-:Y:S01]  /*2b50*/  IADD3 R39, PT, PT, RZ, -R0, RZ ;  /* 0x80000000ff277210 */ /* 0x000fe20007ffe0ff */
[----:B------:R-:W2:Y:S01]  /*2b60*/  I2F.U32.RP R25, R18 ;  /* 0x0000001200197306 */ /* 0x000ea20000209000 */
[----:B------:R-:W-:Y:S01]  /*2b70*/  IABS R0, R5 ;  /* 0x0000000500007213 */ /* 0x000fe20000000000 */
[----:B------:R-:W-:-:S04]  /*2b80*/  IMAD.HI.U32 R36, R36, R15, RZ ;  /* 0x0000000f24247227 */ /* 0x000fc800078e00ff */
[----:B------:R-:W-:Y:S02]  /*2b90*/  IMAD.MOV R0, RZ, RZ, -R0 ;  /* 0x000000ffff007224 */ /* 0x000fe400078e0a00 */
[----:B0-----:R-:W0:Y:S01]  /*2ba0*/  MUFU.RCP R23, R23 ;  /* 0x0000001700177308 */ /* 0x001e220000001000 */
[----:B------:R-:W-:-:S04]  /*2bb0*/  IMAD.HI.U32 R37, R37, R22, RZ ;  /* 0x0000001625257227 */ /* 0x000fc800078e00ff */
[----:B------:R-:W-:Y:S02]  /*2bc0*/  IMAD R39, R36, R39, R15 ;  /* 0x0000002724277224 */ /* 0x000fe400078e020f */
[----:B------:R-:W-:Y:S01]  /*2bd0*/  IMAD R0, R37, R0, R22 ;  /* 0x0000000025007224 */ /* 0x000fe200078e0216 */
[----:B------:R3:W4:Y:S01]  /*2be0*/  F2I.FTZ.U32.TRUNC.NTZ R43, R42 ;  /* 0x0000002a002b7305 */ /* 0x000722000021f000 */
[----:B------:R-:W-:Y:S02]  /*2bf0*/  LOP3.LUT R22, R12, R5, RZ, 0x3c, !PT ;  /* 0x000000050c167212 */ /* 0x000fe400078e3cff */
[----:B------:R-:W-:Y:S02]  /*2c00*/  ISETP.GT.U32.AND P2, PT, R14, R39, PT ;  /* 0x000000270e00720c */ /* 0x000fe40003f44070 */
[----:B------:R-:W-:Y:S02]  /*2c10*/  ISETP.GT.U32.AND P3, PT, R11, R0, PT ;  /* 0x000000000b00720c */ /* 0x000fe40003f64070 */
[----:B------:R-:W-:Y:S01]  /*2c20*/  ISETP.GE.AND P0, PT, R22, RZ, PT ;  /* 0x000000ff1600720c */ /* 0x000fe20003f06270 */
[----:B--2---:R-:W2:Y:S01]  /*2c30*/  MUFU.RCP R25, R25 ;  /* 0x0000001900197308 */ /* 0x004ea20000001000 */
[----:B0-----:R-:W-:-:S02]  /*2c40*/  VIADD R23, R23, 0xffffffe ;  /* 0x0ffffffe17177836 */ /* 0x001fc40000000000 */
[----:B------:R-:W-:Y:S02]  /*2c50*/  IMAD.MOV.U32 R22, RZ, RZ, RZ ;  /* 0x000000ffff167224 */ /* 0x000fe400078e00ff */
[----:B---3--:R-:W-:-:S03]  /*2c60*/  HFMA2 R42, -RZ, RZ, 0, 0 ;  /* 0x00000000ff2a7431 */ /* 0x008fc600000001ff */
[----:B------:R-:W0:Y:S01]  /*2c70*/  F2I.FTZ.U32.TRUNC.NTZ R23, R23 ;  /* 0x0000001700177305 */ /* 0x000e22000021f000 */
[--C-:B----4-:R-:W-:Y:S01]  /*2c80*/  IMAD.MOV R15, RZ, RZ, -R43.reuse ;  /* 0x000000ffff0f7224 */ /* 0x110fe200078e0a2b */
[----:B------:R-:W-:Y:S01]  /*2c90*/  @!P3 IADD3 R0, PT, PT, R0, -R11, RZ ;  /* 0x8000000b0000b210 */ /* 0x000fe20007ffe0ff */
[----:B------:R-:W-:Y:S01]  /*2ca0*/  @!P2 IMAD.IADD R39, R39, 0x1, -R14 ;  /* 0x000000012727a824 */ /* 0x000fe200078e0a0e */
[----:B------:R-:W-:Y:S01]  /*2cb0*/  @!P3 IADD3 R37, PT, PT, R37, 0x1, RZ ;  /* 0x000000012525b810 */ /* 0x000fe20007ffe0ff */
[----:B------:R-:W-:Y:S01]  /*2cc0*/  IMAD R15, R15, R13, RZ ;  /* 0x0000000d0f0f7224 */ /* 0x000fe200078e02ff */
[----:B------:R-:W-:Y:S01]  /*2cd0*/  ISETP.GE.U32.AND P6, PT, R0, R11, PT ;  /* 0x0000000b0000720c */ /* 0x000fe20003fc6070 */
[----:B------:R-:W-:Y:S01]  /*2ce0*/  @!P2 VIADD R36, R36, 0x1 ;  /* 0x000000012424a836 */ /* 0x000fe20000000000 */
[----:B------:R-:W-:Y:S01]  /*2cf0*/  ISETP.GE.U32.AND P1, PT, R39, R14, PT ;  /* 0x0000000e2700720c */ /* 0x000fe20003f26070 */
[----:B------:R-:W-:Y:S01]  /*2d00*/  IMAD.HI.U32 R42, R43, R15, R42 ;  /* 0x0000000f2b2a7227 */ /* 0x000fe200078e002a */
[----:B------:R-:W-:-:S02]  /*2d10*/  LOP3.LUT R14, R41, R10, RZ, 0x3c, !PT ;  /* 0x0000000a290e7212 */ /* 0x000fc400078e3cff */
[----:B------:R-:W-:Y:S01]  /*2d20*/  IABS R0, R16 ;  /* 0x0000001000007213 */ /* 0x000fe20000000000 */
[----:B--2---:R-:W-:Y:S01]  /*2d30*/  VIADD R25, R25, 0xffffffe ;  /* 0x0ffffffe19197836 */ /* 0x004fe20000000000 */
[----:B------:R-:W-:Y:S01]  /*2d40*/  ISETP.GE.AND P5, PT, R14, RZ, PT ;  /* 0x000000ff0e00720c */ /* 0x000fe20003fa6270 */
[--C-:B0-----:R-:W-:Y:S01]  /*2d50*/  IMAD.MOV R15, RZ, RZ, -R23.reuse ;  /* 0x000000ffff0f7224 */ /* 0x101fe200078e0a17 */
[----:B------:R-:W-:Y:S01]  /*2d60*/  IABS R14, R7 ;  /* 0x00000007000e7213 */ /* 0x000fe20000000000 */
[----:B------:R-:W0:Y:S01]  /*2d70*/  F2I.FTZ.U32.TRUNC.NTZ R39, R25 ;  /* 0x0000001900277305 */ /* 0x000e22000021f000 */
[----:B------:R-:W-:Y:S01]  /*2d80*/  ISETP.NE.AND P2, PT, R10, RZ, PT ;  /* 0x000000ff0a00720c */ /* 0x000fe20003f45270 */
[----:B------:R-:W-:Y:S01]  /*2d90*/  IMAD R15, R15, R17, RZ ;  /* 0x000000110f0f7224 */ /* 0x000fe200078e02ff */
[----:B------:R-:W-:Y:S01]  /*2da0*/  IADD3 R0, PT, PT, RZ, -R0, RZ ;  /* 0x80000000ff007210 */ /* 0x000fe20007ffe0ff */
[----:B------:R-:W-:Y:S01]  /*2db0*/  @P1 VIADD R36, R36, 0x1 ;  /* 0x0000000124241836 */ /* 0x000fe20000000000 */
[----:B------:R-:W-:Y:S01]  /*2dc0*/  ISETP.NE.AND P1, PT, R5, RZ, PT ;  /* 0x000000ff0500720c */ /* 0x000fe20003f25270 */
[----:B------:R-:W-:Y:S01]  /*2dd0*/  IMAD.HI.U32 R11, R23, R15, R22 ;  /* 0x0000000f170b7227 */ /* 0x000fe200078e0016 */
[----:B------:R-:W-:-:S03]  /*2de0*/  IABS R22, R8 ;  /* 0x0000000800167213 */ /* 0x000fc60000000000 */
[----:B------:R-:W-:Y:S02]  /*2df0*/  @P6 VIADD R37, R37, 0x1 ;  /* 0x0000000125256836 */ /* 0x000fe40000000000 */
[----:B------:R-:W-:-:S03]  /*2e00*/  IMAD.HI.U32 R11, R11, R14, RZ ;  /* 0x0000000e0b0b7227 */ /* 0x000fc600078e00ff */
[----:B------:R-:W-:Y:S01]  /*2e10*/  @!P0 IADD3 R37, PT, PT, -R37, RZ, RZ ;  /* 0x000000ff25258210 */ /* 0x000fe20007ffe1ff */
[----:B------:R-:W-:Y:S01]  /*2e20*/  IMAD R0, R11, R0, R14 ;  /* 0x000000000b007224 */ /* 0x000fe200078e020e */
[----:B------:R-:W-:Y:S01]  /*2e30*/  IABS R14, R4 ;  /* 0x00000004000e7213 */ /* 0x000fe20000000000 */
[--C-:B0-----:R-:W-:Y:S01]  /*2e40*/  IMAD.MOV R15, RZ, RZ, -R39.reuse ;  /* 0x000000ffff0f7224 */ /* 0x101fe200078e0a27 */
[----:B------:R-:W-:Y:S01]  /*2e50*/  @!P1 LOP3.LUT R37, RZ, R5, RZ, 0x33, !PT ;  /* 0x00000005ff259212 */ /* 0x000fe200078e33ff */
[----:B------:R-:W-:Y:S01]  /*2e60*/  @!P5 IMAD.MOV R36, RZ, RZ, -R36 ;  /* 0x000000ffff24d224 */ /* 0x000fe200078e0a24 */
[----:B------:R-:W-:Y:S01]  /*2e70*/  ISETP.GT.U32.AND P0, PT, R17, R0, PT ;  /* 0x000000001100720c */ /* 0x000fe20003f04070 */
[----:B------:R-:W-:Y:S01]  /*2e80*/  IMAD R15, R15, R18, RZ ;  /* 0x000000120f0f7224 */ /* 0x000fe200078e02ff */
[----:B------:R-:W-:Y:S01]  /*2e90*/  @!P2 LOP3.LUT R36, RZ, R10, RZ, 0x33, !PT ;  /* 0x0000000aff24a212 */ /* 0x000fe200078e33ff */
[----:B------:R-:W-:Y:S02]  /*2ea0*/  IMAD.MOV R22, RZ, RZ, -R22 ;  /* 0x000000ffff167224 */ /* 0x000fe400078e0a16 */
[----:B------:R-:W-:Y:S01]  /*2eb0*/  IMAD.HI.U32 R38, R39, R15, R38 ;  /* 0x0000000f27267227 */ /* 0x000fe200078e0026 */
[----:B------:R-:W-:-:S02]  /*2ec0*/  IABS R23, R36 ;  /* 0x0000002400177213 */ /* 0x000fc40000000000 */
[----:B------:R-:W-:Y:S01]  /*2ed0*/  IABS R15, R37 ;  /* 0x00000025000f7213 */ /* 0x000fe20000000000 */
[----:B------:R-:W-:Y:S02]  /*2ee0*/  IMAD.MOV R14, RZ, RZ, -R14 ;  /* 0x000000ffff0e7224 */ /* 0x000fe400078e0a0e */
[----:B------:R-:W-:Y:S02]  /*2ef0*/  IMAD.HI.U32 R42, R42, R23, RZ ;  /* 0x000000172a2a7227 */ /* 0x000fe400078e00ff */
[----:B------:R-:W-:Y:S02]  /*2f00*/  @!P0 IADD3 R0, PT, PT, R0, -R17, RZ ;  /* 0x8000001100008210 */ /* 0x000fe40007ffe0ff */
[----:B------:R-:W-:Y:S02]  /*2f10*/  IMAD.HI.U32 R38, R38, R15, RZ ;  /* 0x0000000f26267227 */ /* 0x000fe400078e00ff */
[----:B------:R-:W-:Y:S02]  /*2f20*/  ISETP.GE.U32.AND P2, PT, R0, R17, PT ;  /* 0x000000110000720c */ /* 0x000fe40003f46070 */
[----:B------:R-:W-:Y:S01]  /*2f30*/  IMAD R22, R42, R22, R23 ;  /* 0x000000162a167224 */ /* 0x000fe200078e0217 */
[----:B------:R-:W0:Y:S01]  /*2f40*/  LDC R0, c[0x0][0x430] ;  /* 0x00010c00ff007b82 */ /* 0x000e220000000800 */
[----:B------:R-:W-:Y:S01]  /*2f50*/  IMAD R15, R38, R14, R15 ;  /* 0x0000000e260f7224 */ /* 0x000fe200078e020f */
[----:B------:R-:W-:Y:S01]  /*2f60*/  LOP3.LUT R14, R7, R16, RZ, 0x3c, !PT ;  /* 0x00000010070e7212 */ /* 0x000fe200078e3cff */
[----:B------:R-:W-:Y:S01]  /*2f70*/  @!P0 VIADD R11, R11, 0x1 ;  /* 0x000000010b0b8836 */ /* 0x000fe20000000000 */
[----:B------:R-:W-:-:S02]  /*2f80*/  ISETP.GT.U32.AND P3, PT, R13, R22, PT ;  /* 0x000000160d00720c */ /* 0x000fc40003f64070 */
[----:B------:R-:W-:Y:S02]  /*2f90*/  ISETP.GT.U32.AND P1, PT, R18, R15, PT ;  /* 0x0000000f1200720c */ /* 0x000fe40003f24070 */
[----:B------:R-:W-:Y:S01]  /*2fa0*/  ISETP.GE.AND P5, PT, R14, RZ, PT ;  /* 0x000000ff0e00720c */ /* 0x000fe20003fa6270 */
[----:B------:R-:W-:Y:S01]  /*2fb0*/  IMAD.MOV R14, RZ, RZ, -R36 ;  /* 0x000000ffff0e7224 */ /* 0x000fe200078e0a24 */
[----:B------:R-:W-:Y:S02]  /*2fc0*/  ISETP.NE.AND P0, PT, R16, RZ, PT ;  /* 0x000000ff1000720c */ /* 0x000fe40003f05270 */
[----:B------:R-:W-:Y:S01]  /*2fd0*/  @P2 IADD3 R11, PT, PT, R11, 0x1, RZ ;  /* 0x000000010b0b2810 */ /* 0x000fe20007ffe0ff */
[----:B------:R-:W-:Y:S01]  /*2fe0*/  IMAD R14, R10, R14, R41 ;  /* 0x0000000e0a0e7224 */ /* 0x000fe200078e0229 */
[----:B------:R-:W-:Y:S02]  /*2ff0*/  LOP3.LUT R17, R36, R8, RZ, 0x3c, !PT ;  /* 0x0000000824117212 */ /* 0x000fe400078e3cff */
[----:B------:R-:W-:Y:S01]  /*3000*/  LOP3.LUT R10, R37, R4, RZ, 0x3c, !PT ;  /* 0x00000004250a7212 */ /* 0x000fe200078e3cff */
[----:B------:R-:W-:Y:S01]  /*3010*/  @!P3 IMAD.IADD R22, R22, 0x1, -R13 ;  /* 0x000000011616b824 */ /* 0x000fe200078e0a0d */
[----:B------:R-:W-:Y:S01]  /*3020*/  ISETP.GE.AND P2, PT, R17, RZ, PT ;  /* 0x000000ff1100720c */ /* 0x000fe20003f46270 */
[----:B------:R-:W-:-:S02]  /*3030*/  @!P1 IMAD.IADD R15, R15, 0x1, -R18 ;  /* 0x000000010f0f9824 */ /* 0x000fc400078e0a12 */
[----:B------:R-:W-:Y:S01]  /*3040*/  @!P5 IADD3 R11, PT, PT, -R11, RZ, RZ ;  /* 0x000000ff0b0bd210 */ /* 0x000fe20007ffe1ff */
[----:B------:R-:W-:Y:S01]  /*3050*/  @!P3 VIADD R42, R42, 0x1 ;  /* 0x000000012a2ab836 */ /* 0x000fe20000000000 */
[----:B------:R-:W-:Y:S01]  /*3060*/  ISETP.GE.U32.AND P6, PT, R22, R13, PT ;  /* 0x0000000d1600720c */ /* 0x000fe20003fc6070 */
[----:B------:R-:W-:Y:S01]  /*3070*/  @!P1 VIADD R38, R38, 0x1 ;  /* 0x0000000126269836 */ /* 0x000fe20000000000 */
[----:B------:R-:W-:Y:S02]  /*3080*/  ISETP.GE.U32.AND P5, PT, R15, R18, PT ;  /* 0x000000120f00720c */ /* 0x000fe40003fa6070 */
[----:B0-----:R-:W-:Y:S02]  /*3090*/  SEL R0, R0, 0x1, P4 ;  /* 0x0000000100007807 */ /* 0x001fe40002000000 */
[----:B------:R-:W-:Y:S02]  /*30a0*/  ISETP.NE.AND P4, PT, R8, RZ, PT ;  /* 0x000000ff0800720c */ /* 0x000fe40003f85270 */
[----:B------:R-:W-:-:S02]  /*30b0*/  @!P0 LOP3.LUT R11, RZ, R16, RZ, 0x33, !PT ;  /* 0x00000010ff0b8212 */ /* 0x000fc400078e33ff */
[----:B------:R-:W-:Y:S02]  /*30c0*/  ISETP.GE.AND P0, PT, R10, RZ, PT ;  /* 0x000000ff0a00720c */ /* 0x000fe40003f06270 */
[----:B------:R-:W-:Y:S01]  /*30d0*/  ISETP.NE.AND P3, PT, R4, RZ, PT ;  /* 0x000000ff0400720c */ /* 0x000fe20003f65270 */
[----:B------:R-:W-:Y:S01]  /*30e0*/  IMAD.WIDE R22, R11, R21, RZ ;  /* 0x000000150b167225 */ /* 0x000fe200078e02ff */
[----:B------:R-:W-:Y:S02]  /*30f0*/  IADD3 R10, PT, PT, -R37, RZ, RZ ;  /* 0x000000ff250a7210 */ /* 0x000fe40007ffe1ff */
[----:B------:R-:W-:Y:S01]  /*3100*/  IADD3 R11, PT, PT, -R11, RZ, RZ ;  /* 0x000000ff0b0b7210 */ /* 0x000fe20007ffe1ff */
[----:B------:R-:W-:Y:S01]  /*3110*/  @P6 VIADD R42, R42, 0x1 ;  /* 0x000000012a2a6836 */ /* 0x000fe20000000000 */
[----:B------:R-:W-:Y:S01]  /*3120*/  SHF.R.S32.HI R18, RZ, 0x1f, R0 ;  /* 0x0000001fff127819 */ /* 0x000fe20000011400 */
[----:B------:R-:W-:Y:S02]  /*3130*/  @P5 VIADD R38, R38, 0x1 ;  /* 0x0000000126265836 */ /* 0x000fe40000000000 */
[----:B------:R-:W-:Y:S01]  /*3140*/  @!P2 IMAD.MOV R42, RZ, RZ, -R42 ;  /* 0x000000ffff2aa224 */ /* 0x000fe200078e0a2a */
[----:B------:R-:W-:Y:S01]  /*3150*/  @!P4 LOP3.LUT R42, RZ, R8, RZ, 0x33, !PT ;  /* 0x00000008ff2ac212 */ /* 0x000fe200078e33ff */
[----:B------:R-:W-:-:S04]  /*3160*/  IMAD.WIDE.U32 R22, R35, R0, R22 ;  /* 0x0000000023167225 */ /* 0x000fc800078e0016 */
[----:B------:R-:W-:Y:S01]  /*3170*/  IMAD R10, R5, R10, R12 ;  /* 0x0000000a050a7224 */ /* 0x000fe200078e020c */
[----:B------:R-:W-:Y:S01]  /*3180*/  IADD3 R5, PT, PT, -R42, RZ, RZ ;  /* 0x000000ff2a057210 */ /* 0x000fe20007ffe1ff */
[----:B------:R-:W-:Y:S02]  /*3190*/  IMAD R11, R16, R11, R7 ;  /* 0x0000000b100b7224 */ /* 0x000fe400078e0207 */
[----:B------:R-:W-:Y:S01]  /*31a0*/  @!P0 IMAD.MOV R38, RZ, RZ, -R38 ;  /* 0x000000ffff268224 */ /* 0x000fe200078e0a26 */
[----:B------:R-:W-:Y:S01]  /*31b0*/  @!P3 LOP3.LUT R38, RZ, R4, RZ, 0x33, !PT ;  /* 0x00000004ff26b212 */ /* 0x000fe200078e33ff */
[----:B------:R-:W-:Y:S02]  /*31c0*/  IMAD R23, R35, R18, R23 ;  /* 0x0000001223177224 */ /* 0x000fe400078e0217 */
[----:B-1----:R-:W-:Y:S01]  /*31d0*/  IMAD R7, R0, UR4, RZ ;  /* 0x0000000400077c24 */ /* 0x002fe2000f8e02ff */
[----:B------:R-:W0:Y:S01]  /*31e0*/  LDCU.64 UR4, c[0x0][0x420] ;  /* 0x00008400ff0477ac */ /* 0x000e220008000a00 */
[----:B------:R-:W-:-:S04]  /*31f0*/  IMAD.WIDE R20, R11, R20, R22 ;  /* 0x000000140b147225 */ /* 0x000fc800078e0216 */
[----:B------:R-:W-:-:S04]  /*3200*/  IMAD.WIDE R14, R14, R7, RZ ;  /* 0x000000070e0e7225 */ /* 0x000fc800078e02ff */
[----:B------:R-:W-:Y:S02]  /*3210*/  IMAD.MOV R11, RZ, RZ, -R38 ;  /* 0x000000ffff0b7224 */ /* 0x000fe400078e0a26 */
[----:B------:R-:W-:-:S04]  /*3220*/  IMAD.WIDE R6, R42, R6, RZ ;  /* 0x000000062a067225 */ /* 0x000fc800078e02ff */
[----:B------:R-:W-:Y:S02]  /*3230*/  IMAD R8, R8, R5, R36 ;  /* 0x0000000508087224 */ /* 0x000fe400078e0224 */
[----:B------:R-:W-:Y:S01]  /*3240*/  IMAD R5, R29, R0, RZ ;  /* 0x000000001d057224 */ /* 0x000fe200078e02ff */
[----:B------:R-:W-:Y:S01]  /*3250*/  IADD3 R0, P1, P0, R6, R20, R14 ;  /* 0x0000001406007210 */ /* 0x000fe2000783e00e */
[----:B------:R-:W-:Y:S02]  /*3260*/  IMAD R4, R4, R11, R37 ;  /* 0x0000000b04047224 */ /* 0x000fe400078e0225 */
[----:B------:R-:W-:Y:S01]  /*3270*/  IMAD.WIDE R10, R10, R5, RZ ;  /* 0x000000050a0a7225 */ /* 0x000fe200078e02ff */
        /* <DEDUP_REMOVED lines=12> */
.L_x_275:
[----:B------:R-:W0:Y:S01]  /*3340*/  LDC.64 R2, c[0x0][0x420] ;  /* 0x00010800ff027b82 */ /* 0x000e220000000a00 */
[----:B------:R-:W-:-:S05]  /*3350*/  IADD3 R0, PT, PT, R28, UR6, RZ ;  /* 0x000000061c007c10 */ /* 0x000fca000fffe0ff */
[----:B0-----:R-:W-:-:S05]  /*3360*/  IMAD.WIDE.U32 R2, R0, 0x4, R2 ;  /* 0x0000000400027825 */ /* 0x001fca00078e0002 */
[----:B------:R0:W-:Y:S02]  /*3370*/  STG.E desc[UR10][R2.64], R24 ;  /* 0x0000001802007986 */ /* 0x0001e4000c10190a */
.L_x_274:
[----:B------:R-:W-:Y:S05]  /*3380*/  BSYNC.RECONVERGENT B1 ;  /* 0x0000000000017941 */ /* 0x000fea0003800200 */
.L_x_273:
[----:B------:R-:W2:Y:S01]  /*3390*/  LDCU UR7, c[0x0][0x534] ;  /* 0x0000a680ff0777ac */ /* 0x000ea20008000800 */
[----:B------:R-:W-:Y:S01]  /*33a0*/  LOP3.LUT R0, R34, 0x10, RZ, 0xfc, !PT ;  /* 0x0000001022007812 */ /* 0x000fe200078efcff */
[----:B------:R-:W3:Y:S01]  /*33b0*/  LDC R17, c[0x0][0x44c] ;  /* 0x00011300ff117b82 */ /* 0x000ee20000000800 */
[----:B------:R-:W-:Y:S01]  /*33c0*/  IMAD.SHL.U32 R15, R19, 0x4, RZ ;  /* 0x00000004130f7824 */ /* 0x000fe200078e00ff */
[----:B01----:R-:W-:Y:S02]  /*33d0*/  CS2R R2, SRZ ;  /* 0x0000000000027805 */ /* 0x003fe4000001ff00 */
[----:B------:R-:W-:Y:S02]  /*33e0*/  CS2R R4, SRZ ;  /* 0x0000000000047805 */ /* 0x000fe4000001ff00 */
[----:B------:R-:W-:Y:S02]  /*33f0*/  LOP3.LUT R15, R15, 0x3c, RZ, 0xc0, !PT ;  /* 0x0000003c0f0f7812 */ /* 0x000fe400078ec0ff */
[----:B--2---:R-:W-:Y:S01]  /*3400*/  ISETP.GE.AND P2, PT, R0, UR7, PT ;  /* 0x0000000700007c0c */ /* 0x004fe2000bf46270 */
[----:B------:R-:W-:Y:S01]  /*3410*/  UISETP.GE.AND UP0, UPT, UR7, 0x1, UPT ;  /* 0x000000010700788c */ /* 0x000fe2000bf06270 */
[----:B------:R-:W-:-:S02]  /*3420*/  ISETP.GE.AND P3, PT, R34, UR7, PT ;  /* 0x0000000722007c0c */ /* 0x000fc4000bf66270 */
[C---:B------:R-:W-:Y:S02]  /*3430*/  LOP3.LUT R0, R34.reuse, 0x20, RZ, 0xfc, !PT ;  /* 0x0000002022007812 */ /* 0x040fe400078efcff */
[----:B------:R-:W-:Y:S02]  /*3440*/  LOP3.LUT R34, R34, 0x30, RZ, 0xfc, !PT ;  /* 0x0000003022227812 */ /* 0x000fe400078efcff */
[----:B------:R-:W-:Y:S01]  /*3450*/  ISETP.GE.AND P1, PT, R0, UR7, PT ;  /* 0x0000000700007c0c */ /* 0x000fe2000bf26270 */
[----:B---3--:R-:W-:Y:S01]  /*3460*/  IMAD R35, R17, UR6, RZ ;  /* 0x0000000611237c24 */ /* 0x008fe2000f8e02ff */
[----:B------:R-:W-:Y:S01]  /*3470*/  ISETP.GE.AND P0, PT, R34, UR7, PT ;  /* 0x0000000722007c0c */ /* 0x000fe2000bf06270 */
[----:B------:R-:W-:Y:S01]  /*3480*/  IMAD R34, R28, 0xc0, R15 ;  /* 0x000000c01c227824 */ /* 0x000fe200078e020f */
[C---:B------:R-:W-:Y:S01]  /*3490*/  ISETP.GT.U32.OR P3, PT, R19.reuse, 0x7f, P3 ;  /* 0x0000007f1300780c */ /* 0x040fe20001f64470 */
[----:B------:R-:W-:Y:S01]  /*34a0*/  IMAD.MOV.U32 R0, RZ, RZ, RZ ;  /* 0x000000ffff007224 */ /* 0x000fe200078e00ff */
[----:B------:R-:W-:-:S02]  /*34b0*/  ISETP.GT.U32.OR P2, PT, R19, 0x7f, P2 ;  /* 0x0000007f1300780c */ /* 0x000fc40001744470 */
[C---:B------:R-:W-:Y:S02]  /*34c0*/  ISETP.GT.U32.OR P1, PT, R19.reuse, 0x7f, P1 ;  /* 0x0000007f1300780c */ /* 0x040fe40000f24470 */
[----:B------:R-:W-:-:S07]  /*34d0*/  ISETP.GT.U32.OR P0, PT, R19, 0x7f, P0 ;  /* 0x0000007f1300780c */ /* 0x000fce0000704470 */
[C---:B------:R-:W-:Y:S02]  /*34e0*/  @!P3 FADD.FTZ R7, -R24.reuse, R33 ;  /* 0x000000211807b221 */ /* 0x040fe40000010100 */
[C---:B------:R-:W-:Y:S02]  /*34f0*/  @!P2 FADD.FTZ R9, -R24.reuse, R26 ;  /* 0x0000001a1809a221 */ /* 0x040fe40000010100 */
[C---:B------:R-:W-:Y:S01]  /*3500*/  @!P1 FADD.FTZ R31, -R24.reuse, R31 ;  /* 0x0000001f181f9221 */ /* 0x040fe20000010100 */
[----:B------:R-:W-:Y:S01]  /*3510*/  @!P3 FMUL.FTZ R7, R7, 1.4426950216293334961 ;  /* 0x3fb8aa3b0707b820 */ /* 0x000fe20000410000 */
[----:B------:R-:W-:Y:S01]  /*3520*/  @!P0 FADD.FTZ R11, -R24, R27 ;  /* 0x0000001b180b8221 */ /* 0x000fe20000010100 */
[----:B------:R-:W-:Y:S01]  /*3530*/  @!P2 FMUL.FTZ R9, R9, 1.4426950216293334961 ;  /* 0x3fb8aa3b0909a820 */ /* 0x000fe20000410000 */
[----:B------:R-:W-:Y:S02]  /*3540*/  @!P1 FMUL.FTZ R13, R31, 1.4426950216293334961 ;  /* 0x3fb8aa3b1f0d9820 */ /* 0x000fe40000410000 */
[----:B------:R-:W-:Y:S01]  /*3550*/  @!P0 FMUL.FTZ R11, R11, 1.4426950216293334961 ;  /* 0x3fb8aa3b0b0b8820 */ /* 0x000fe20000410000 */
[----:B------:R-:W0:Y:S08]  /*3560*/  @!P3 MUFU.EX2 R7, R7 ;  /* 0x000000070007b308 */ /* 0x000e300000000800 */
[----:B------:R-:W1:Y:S08]  /*3570*/  @!P2 MUFU.EX2 R9, R9 ;  /* 0x000000090009a308 */ /* 0x000e700000000800 */
[----:B------:R-:W2:Y:S01]  /*3580*/  @!P1 MUFU.EX2 R13, R13 ;  /* 0x0000000d000d9308 */ /* 0x000ea20000000800 */
[----:B0-----:R0:W-:Y:S07]  /*3590*/  @!P3 STS [R32], R7 ;  /* 0x000000072000b388 */ /* 0x0011ee0000000800 */
[----:B------:R-:W3:Y:S01]  /*35a0*/  @!P0 MUFU.EX2 R11, R11 ;  /* 0x0000000b000b8308 */ /* 0x000ee20000000800 */
[----:B-1----:R1:W-:Y:S04]  /*35b0*/  @!P2 STS [R32+0x240], R9 ;  /* 0x000240092000a388 */ /* 0x0023e80000000800 */
[----:B--2---:R2:W-:Y:S04]  /*35c0*/  @!P1 STS [R32+0x480], R13 ;  /* 0x0004800d20009388 */ /* 0x0045e80000000800 */
[----:B---3--:R3:W-:Y:S01]  /*35d0*/  @!P0 STS [R32+0x6c0], R11 ;  /* 0x0006c00b20008388 */ /* 0x0087e20000000800 */
[----:B------:R-:W-:Y:S01]  /*35e0*/  BAR.SYNC.DEFER_BLOCKING 0x0 ;  /* 0x0000000000007b1d */ /* 0x000fe20000010000 */
[----:B------:R-:W-:-:S02]  /*35f0*/  IADD3 R34, P0, PT, R35, R34, RZ ;  /* 0x0000002223227210 */ /* 0x000fc40007f1e0ff */
[----:B0-----:R-:W-:Y:S02]  /*3600*/  CS2R R6, SRZ ;  /* 0x0000000000067805 */ /* 0x001fe4000001ff00 */
[----:B-1----:R-:W-:Y:S02]  /*3610*/  CS2R R8, SRZ ;  /* 0x0000000000087805 */ /* 0x002fe4000001ff00 */
[----:B------:R-:W-:Y:S01]  /*3620*/  LEA.HI.X.SX32 R35, R35, RZ, 0x1, P0 ;  /* 0x000000ff23237211 */ /* 0x000fe200000f0eff */
[----:B--2---:R-:W-:Y:S01]  /*3630*/  IMAD.MOV.U32 R13, RZ, RZ, RZ ;  /* 0x000000ffff0d7224 */ /* 0x004fe200078e00ff */
[----:B---3--:R-:W-:Y:S01]  /*3640*/  CS2R R10, SRZ ;  /* 0x00000000000a7805 */ /* 0x008fe2000001ff00 */
[----:B------:R-:W-:Y:S06]  /*3650*/  BRA.U !UP0, `(.L_x_281) ;  /* 0x0000000908307547 */ /* 0x000fec000b800000 */
[----:B------:R-:W0:Y:S01]  /*3660*/  LDCU.64 UR4, c[0x0][0x3f8] ;  /* 0x00007f00ff0477ac */ /* 0x000e220008000a00 */
[----:B------:R-:W-:Y:S01]  /*3670*/  SHF.L.U64.HI R35, R34, 0x2, R35 ;  /* 0x0000000222237819 */ /* 0x000fe20000010223 */
[C---:B------:R-:W-:Y:S01]  /*3680*/  IMAD R32, R30.reuse, R17, RZ ;  /* 0x000000111e207224 */ /* 0x040fe200078e02ff */
[----:B------:R-:W-:Y:S01]  /*3690*/  CS2R R26, SRZ ;  /* 0x00000000001a7805 */ /* 0x000fe2000001ff00 */
[----:B------:R-:W-:Y:S01]  /*36a0*/  UISETP.GE.U32.AND UP1, UPT, UR7, 0x4, UPT ;  /* 0x000000040700788c */ /* 0x000fe2000bf26070 */
[----:B------:R-:W-:Y:S01]  /*36b0*/  VIADD R33, R30, -UR6 ;  /* 0x800000061e217c36 */ /* 0x000fe20008000000 */
[----:B------:R-:W-:Y:S01]  /*36c0*/  CS2R R24, SRZ ;  /* 0x0000000000187805 */ /* 0x000fe2000001ff00 */
[----:B------:R-:W-:Y:S01]  /*36d0*/  IMAD.MOV.U32 R31, RZ, RZ, RZ ;  /* 0x000000ffff1f7224 */ /* 0x000fe200078e00ff */
[----:B------:R-:W-:Y:S01]  /*36e0*/  CS2R R22, SRZ ;  /* 0x0000000000167805 */ /* 0x000fe2000001ff00 */
[----:B------:R-:W-:Y:S01]  /*36f0*/  IMAD.MOV.U32 R0, RZ, RZ, RZ ;  /* 0x000000ffff007224 */ /* 0x000fe200078e00ff */
[----:B------:R-:W-:-:S02]  /*3700*/  CS2R R20, SRZ ;  /* 0x0000000000147805 */ /* 0x000fc4000001ff00 */
[----:B------:R-:W-:Y:S02]  /*3710*/  CS2R R18, SRZ ;  /* 0x0000000000127805 */ /* 0x000fe4000001ff00 */
[----:B------:R-:W-:Y:S02]  /*3720*/  CS2R R16, SRZ ;  /* 0x0000000000107805 */ /* 0x000fe4000001ff00 */
[----:B0-----:R-:W-:Y:S01]  /*3730*/  LEA R34, P0, R34, UR4, 0x2 ;  /* 0x0000000422227c11 */ /* 0x001fe2000f8010ff */
[----:B------:R-:W-:-:S03]  /*3740*/  ULOP3.LUT UR4, UR7, 0x3, URZ, 0xc0, !UPT ;  /* 0x0000000307047892 */ /* 0x000fc6000f8ec0ff */
[----:B------:R-:W-:Y:S01]  /*3750*/  IADD3.X R35, PT, PT, R35, UR5, RZ, P0, !PT ;  /* 0x0000000523237c10 */ /* 0x000fe200087fe4ff */
[----:B------:R-:W-:Y:S01]  /*3760*/  UISETP.NE.AND UP0, UPT, UR4, URZ, UPT ;  /* 0x000000ff0400728c */ /* 0x000fe2000bf05270 */
[----:B------:R-:W-:Y:S10]  /*3770*/  BRA.U !UP1, `(.L_x_282) ;  /* 0x0000000509647547 */ /* 0x000ff4000b800000 */
[----:B------:R-:W0:Y:S01]  /*3780*/  S2UR UR5, SR_CgaCtaId ;  /* 0x00000000000579c3 */ /* 0x000e220000008800 */
[----:B------:R-:W-:Y:S01]  /*3790*/  ULOP3.LUT UR8, UR7, 0x7ffffffc, URZ, 0xc0, !UPT ;  /* 0x7ffffffc07087892 */ /* 0x000fe2000f8ec0ff */
[----:B------:R-:W-:Y:S01]  /*37a0*/  ISETP.GE.AND P1, PT, R28, R33, PT ;  /* 0x000000211c00720c */ /* 0x000fe20003f26270 */
[----:B------:R-:W-:Y:S01]  /*37b0*/  IMAD.MOV.U32 R0, RZ, RZ, RZ ;  /* 0x000000ffff007224 */ /* 0x000fe200078e00ff */
[----:B------:R-:W-:Y:S01]  /*37c0*/  UMOV UR7, 0x400 ;  /* 0x0000040000077882 */ /* 0x000fe20000000000 */
        /* <DEDUP_REMOVED lines=11> */
.L_x_283:
        /* <DEDUP_REMOVED lines=73> */
.L_x_282:
        /* <DEDUP_REMOVED lines=11> */
.L_x_284:
        /* <DEDUP_REMOVED lines=22> */
.L_x_281:
        /* <DEDUP_REMOVED lines=86> */
        .weak           $__internal_8_$__cuda_sm20_div_s64
        .type           $__internal_8_$__cuda_sm20_div_s64,@function
        .size           $__internal_8_$__cuda_sm20_div_s64,(.L_x_6869 - $__internal_8_$__cuda_sm20_div_s64)
$__internal_8_$__cuda_sm20_div_s64:
        /* <DEDUP_REMOVED lines=25> */
[----:B------:R-:W-:Y:S01]  /*4610*/  IADD3 R14, P0, PT, RZ, -R46, RZ ;  /* 0x8000002eff0e7210 */ /* 0x000fe20007f1e0ff */
[----:B------:R-:W-:Y:S01]  /*4620*/  IMAD.MOV.U32 R47, RZ, RZ, RZ ;  /* 0x000000ffff2f7224 */ /* 0x000fe200078e00ff */
[----:B------:R-:W-:Y:S01]  /*4630*/  ISETP.GE.AND P1, PT, R17, RZ, PT ;  /* 0x000000ff1100720c */ /* 0x000fe20003f26270 */
[----:B------:R-:W-:Y:S02]  /*4640*/  IMAD R12, R23, R36, R12 ;  /* 0x00000024170c7224 */ /* 0x000fe400078e020c */
[----:B------:R-:W-:-:S03]  /*4650*/  IMAD.HI.U32 R42, R43, R14, RZ ;  /* 0x0000000e2b2a7227 */ /* 0x000fc600078e00ff */
[----:B------:R-:W-:-:S05]  /*4660*/  IADD3.X R12, PT, PT, RZ, ~R12, RZ, P0, !PT ;  /* 0x8000000cff0c7210 */ /* 0x000fca00007fe4ff */
[----:B------:R-:W-:-:S04]  /*4670*/  IMAD.WIDE.U32 R42, P5, R43, R12, R42 ;  /* 0x0000000c2b2a7225 */ /* 0x000fc800078a002a */
[----:B------:R-:W-:-:S04]  /*4680*/  IMAD.HI.U32 R13, P3, R23, R14, R42 ;  /* 0x0000000e170d7227 */ /* 0x000fc8000786002a */
[CC--:B------:R-:W-:Y:S02]  /*4690*/  IMAD R14, R23.reuse, R12.reuse, RZ ;  /* 0x0000000c170e7224 */ /* 0x0c0fe400078e02ff */
[----:B------:R-:W-:-:S03]  /*46a0*/  IMAD.HI.U32 R12, R23, R12, RZ ;  /* 0x0000000c170c7227 */ /* 0x000fc600078e00ff */
[----:B------:R-:W-:Y:S01]  /*46b0*/  IADD3 R14, P2, PT, R14, R13, RZ ;  /* 0x0000000d0e0e7210 */ /* 0x000fe20007f5e0ff */
[----:B------:R-:W-:Y:S01]  /*46c0*/  IMAD.X R43, R12, 0x1, R23, P5 ;  /* 0x000000010c2b7824 */ /* 0x000fe200028e0617 */
[----:B------:R-:W-:-:S04]  /*46d0*/  IADD3 R13, P0, PT, RZ, -R25, RZ ;  /* 0x80000019ff0d7210 */ /* 0x000fc80007f1e0ff */
[----:B------:R-:W-:Y:S01]  /*46e0*/  SEL R13, R13, R25, !P1 ;  /* 0x000000190d0d7207 */ /* 0x000fe20004800000 */
[----:B------:R-:W-:Y:S01]  /*46f0*/  IMAD.X R22, RZ, RZ, ~R17, P0 ;  /* 0x000000ffff167224 */ /* 0x000fe200000e0e11 */
[----:B------:R-:W-:-:S03]  /*4700*/  IADD3.X R43, PT, PT, RZ, RZ, R43, P2, P3 ;  /* 0x000000ffff2b7210 */ /* 0x000fc600017e642b */
[----:B------:R-:W-:Y:S01]  /*4710*/  IMAD.HI.U32 R46, R14, R13, RZ ;  /* 0x0000000d0e2e7227 */ /* 0x000fe200078e00ff */
[----:B------:R-:W-:-:S05]  /*4720*/  SEL R12, R22, R17, !P1 ;  /* 0x00000011160c7207 */ /* 0x000fca0004800000 */
        /* <DEDUP_REMOVED lines=11> */
[CC--:B------:R-:W-:Y:S02]  /*47e0*/  ISETP.GE.U32.AND P3, PT, R13.reuse, R36.reuse, PT ;  /* 0x000000240d00720c */ /* 0x0c0fe40003f66070 */
[----:B------:R-:W-:Y:S01]  /*47f0*/  IADD3 R14, P2, PT, R13, -R36, RZ ;  /* 0x800000240d0e7210 */ /* 0x000fe20007f5e0ff */
[----:B------:R-:W-:-:S05]  /*4800*/  IMAD.X R12, R12, 0x1, ~R43, P0 ;  /* 0x000000010c0c7824 */ /* 0x000fca00000e0e2b */
[----:B------:R-:W-:-:S04]  /*4810*/  ISETP.GE.U32.AND.EX P3, PT, R12, R37, PT, P3 ;  /* 0x000000250c00720c */ /* 0x000fc80003f66130 */
[----:B------:R-:W-:Y:S02]  /*4820*/  SEL R13, R14, R13, P3 ;  /* 0x0000000d0e0d7207 */ /* 0x000fe40001800000 */
[----:B------:R-:W-:Y:S02]  /*4830*/  IADD3 R14, P1, PT, R23, 0x1, RZ ;  /* 0x00000001170e7810 */ /* 0x000fe40007f3e0ff */
[----:B------:R-:W-:Y:S01]  /*4840*/  ISETP.GE.U32.AND P0, PT, R13, R36, PT ;  /* 0x000000240d00720c */ /* 0x000fe20003f06070 */
[----:B------:R-:W-:Y:S01]  /*4850*/  IMAD.X R13, R12, 0x1, ~R37, P2 ;  /* 0x000000010c0d7824 */ /* 0x000fe200010e0e25 */
[----:B------:R-:W-:Y:S01]  /*4860*/  SEL R14, R14, R23, P3 ;  /* 0x000000170e0e7207 */ /* 0x000fe20001800000 */
[----:B------:R-:W-:-:S03]  /*4870*/  IMAD.X R23, RZ, RZ, R22, P1 ;  /* 0x000000ffff177224 */ /* 0x000fc600008e0616 */
[----:B------:R-:W-:Y:S02]  /*4880*/  SEL R13, R13, R12, P3 ;  /* 0x0000000c0d0d7207 */ /* 0x000fe40001800000 */
[----:B------:R-:W-:Y:S02]  /*4890*/  SEL R23, R23, R22, P3 ;  /* 0x0000001617177207 */ /* 0x000fe40001800000 */
[----:B------:R-:W-:Y:S02]  /*48a0*/  IADD3 R43, P1, PT, R14, 0x1, RZ ;  /* 0x000000010e2b7810 */ /* 0x000fe40007f3e0ff */
[----:B------:R-:W-:Y:S02]  /*48b0*/  ISETP.GE.U32.AND.EX P0, PT, R13, R37, PT, P0 ;  /* 0x000000250d00720c */ /* 0x000fe40003f06100 */
[----:B------:R-:W-:Y:S02]  /*48c0*/  IADD3.X R12, PT, PT, RZ, R23, RZ, P1, !PT ;  /* 0x00000017ff0c7210 */ /* 0x000fe40000ffe4ff */
[----:B------:R-:W-:-:S02]  /*48d0*/  SEL R43, R43, R14, P0 ;  /* 0x0000000e2b2b7207 */ /* 0x000fc40000000000 */
[----:B------:R-:W-:Y:S02]  /*48e0*/  SEL R23, R12, R23, P0 ;  /* 0x000000170c177207 */ /* 0x000fe40000000000 */
[----:B------:R-:W-:Y:S02]  /*48f0*/  IADD3 R12, P1, PT, RZ, -R43, RZ ;  /* 0x8000002bff0c7210 */ /* 0x000fe40007f3e0ff */
[----:B------:R-:W-:Y:S01]  /*4900*/  LOP3.LUT R13, R15, R17, RZ, 0x3c, !PT ;  /* 0x000000110f0d7212 */ /* 0x000fe200078e3cff */
[----:B------:R-:W-:Y:S01]  /*4910*/  IMAD.MOV.U32 R17, RZ, RZ, 0x0 ;  /* 0x00000000ff117424 */ /* 0x000fe200078e00ff */
[----:B------:R-:W-:Y:S01]  /*4920*/  ISETP.NE.U32.AND P0, PT, R18, RZ, PT ;  /* 0x000000ff1200720c */ /* 0x000fe20003f05070 */
[----:B------:R-:W-:Y:S01]  /*4930*/  IMAD.X R14, RZ, RZ, ~R23, P1 ;  /* 0x000000ffff0e7224 */ /* 0x000fe200008e0e17 */
[----:B------:R-:W-:Y:S02]  /*4940*/  ISETP.GE.AND P2, PT, R13, RZ, PT ;  /* 0x000000ff0d00720c */ /* 0x000fe40003f46270 */
[----:B------:R-:W-:-:S02]  /*4950*/  ISETP.NE.AND.EX P0, PT, R15, RZ, PT, P0 ;  /* 0x000000ff0f00720c */ /* 0x000fc40003f05300 */
[----:B------:R-:W-:Y:S02]  /*4960*/  SEL R12, R12, R43, !P2 ;  /* 0x0000002b0c0c7207 */ /* 0x000fe40005000000 */
[----:B------:R-:W-:Y:S02]  /*4970*/  SEL R14, R14, R23, !P2 ;  /* 0x000000170e0e7207 */ /* 0x000fe40005000000 */
[----:B------:R-:W-:Y:S02]  /*4980*/  SEL R12, R12, 0xffffffff, P0 ;  /* 0xffffffff0c0c7807 */ /* 0x000fe40000000000 */
[----:B------:R-:W-:Y:S01]  /*4990*/  SEL R13, R14, 0xffffffff, P0 ;  /* 0xffffffff0e0d7807 */ /* 0x000fe20000000000 */
[----:B------:R-:W-:Y:S06]  /*49a0*/  RET.REL.NODEC R16 `(_ZN5flash32flash_fwd_splitkv_combine_kernelI23Flash_fwd_kernel_traitsILi192ELi64ELi64ELi4ELb0ELb0EN7cutlass6half_tE19Flash_kernel_traitsILi192ELi64ELi64ELi4ES3_EELi8ELi6ELb1EEEvNS_16Flash_fwd_paramsE) ;  /* 0xffffffb410947950 */ /* 0x000fec0003c3ffff */
.L_x_285:
        /* <DEDUP_REMOVED lines=13> */
.L_x_6869:


//--------------------- .text._ZN5flash32flash_fwd_splitkv_combine_kernelI23Flash_fwd_kernel_traitsILi192ELi64ELi64ELi4ELb0ELb0EN7cutlass6half_tE19Flash_kernel_traitsILi192ELi64ELi64ELi4ES3_EELi8ELi5ELb1EEEvNS_16Flash_fwd_paramsE --------------------------
	.section	.text._ZN5flash32flash_fwd_splitkv_combine_kernelI23Flash_fwd_kernel_traitsILi192ELi64ELi64ELi4ELb0ELb0EN7cutlass6half_tE19Flash_kernel_traitsILi192ELi64ELi64ELi4ES3_EELi8ELi5ELb1EEEvNS_16Flash_fwd_paramsE,"ax",@progbits
	.align	128
        .global         _ZN5flash32flash_fwd_splitkv_combine_kernelI23Flash_fwd_kernel_traitsILi192ELi64ELi64ELi4ELb0ELb0EN7cutlass6half_tE19Flash_kernel_traitsILi192ELi64ELi64ELi4ES3_EELi8ELi5ELb1EEEvNS_16Flash_fwd_paramsE
        .type           _ZN5flash32flash_fwd_splitkv_combine_kernelI23Flash_fwd_kernel_traitsILi192ELi64ELi64ELi4ELb0ELb0EN7cutlass6half_tE19Flash_kernel_traitsILi192ELi64ELi64ELi4ES3_EELi8ELi5ELb1EEEvNS_16Flash_fwd_paramsE,@function
        .size           _ZN5flash32flash_fwd_splitkv_combine_kernelI23Flash_fwd_kernel_traitsILi192ELi64ELi64ELi4ELb0ELb0EN7cutlass6half_tE19Flash_kernel_traitsILi192ELi64ELi64ELi4ES3_EELi8ELi5ELb1EEEvNS_16Flash_fwd_paramsE,(.L_x_6870 - _ZN5flash32flash_fwd_splitkv_combine_kernelI23Flash_fwd_kernel_traitsILi192ELi64ELi64ELi4ELb0ELb0EN7cutlass6half_tE19Flash_kernel_traitsILi192ELi64ELi64ELi4ES3_EELi8ELi5ELb1EEEvNS_16Flash_fwd_paramsE)
        .other          _ZN5flash32flash_fwd_splitkv_combine_kernelI23Flash_fwd_kernel_traitsILi192ELi64ELi64ELi4ELb0ELb0EN7cutlass6half_tE19Flash_kernel_traitsILi192ELi64ELi64ELi4ES3_EELi8ELi5ELb1EEEvNS_16Flash_fwd_paramsE,@"STO_CUDA_ENTRY STV_DEFAULT"
_ZN5flash32flash_fwd_splitkv_combine_kernelI23Flash_fwd_kernel_traitsILi192ELi64ELi64ELi4ELb0ELb0EN7cutlass6half_tE19Flash_kernel_traitsILi192ELi64ELi64ELi4ES3_EELi8ELi5ELb1EEEvNS_16Flash_fwd_paramsE:
.text._ZN5flash32flash_fwd_splitkv_combine_kernelI23Flash_fwd_kernel_traitsILi192ELi64ELi64ELi4ELb0ELb0EN7cutlass6half_tE19Flash_kernel_traitsILi192ELi64ELi64ELi4ES3_EELi8ELi5ELb1EEEvNS_16Flash_fwd_paramsE:
        /* <DEDUP_REMOVED lines=39> */
.L_x_286:
[----:B------:R-:W-:Y:S01]  /*0270*/  IMAD.U32 R29, RZ, RZ, UR7 ;  /* 0x00000007ff1d7e24 */ /* 0x000fe2000f8e00ff */
[----:B------:R-:W-:Y:S01]  /*0280*/  MOV R18, UR14 ;  /* 0x0000000e00127c02 */ /* 0x000fe20008000f00 */
[----:B------:R-:W-:Y:S01]  /*0290*/  IMAD.U32 R17, RZ, RZ, UR4 ;  /* 0x00000004ff117e24 */ /* 0x000fe2000f8e00ff */
[----:B------:R-:W-:Y:S02]  /*02a0*/  MOV R15, UR8 ;  /* 0x00000008000f7c02 */ /* 0x000fe40008000f00 */
[----:B------:R-:W-:Y:S02]  /*02b0*/  MOV R16, 0x2d0 ;  /* 0x000002d000107802 */ /* 0x000fe40000000f00 */
[----:B------:R-:W-:Y:S05]  /*02c0*/  CALL.REL.NOINC `($__internal_9_$__cuda_sm20_div_s64) ;  /* 0x0000003c00f87944 */ /* 0x000fea0003c00000 */
[----:B------:R-:W-:-:S07]  /*02d0*/  MOV R10, R14 ;  /* 0x0000000e000a7202 */ /* 0x000fce0000000f00 */
.L_x_287:
        /* <DEDUP_REMOVED lines=30> */
.L_x_289:
[----:B------:R-:W-:Y:S01]  /*04c0*/  IMAD.MOV.U32 R29, RZ, RZ, R10 ;  /* 0x000000ffff1d7224 */ /* 0x000fe200078e000a */
[----:B------:R-:W-:Y:S02]  /*04d0*/  MOV R17, R11 ;  /* 0x0000000b00117202 */ /* 0x000fe40000000f00 */
[----:B------:R-:W-:Y:S02]  /*04e0*/  MOV R16, 0x500 ;  /* 0x0000050000107802 */ /* 0x000fe40000000f00 */
[----:B------:R-:W-:Y:S05]  /*04f0*/  CALL.REL.NOINC `($__internal_9_$__cuda_sm20_div_s64) ;  /* 0x0000003c006c7944 */ /* 0x000fea0003c00000 */
[----:B------:R-:W-:Y:S02]  /*0500*/  MOV R22, R14 ;  /* 0x0000000e00167202 */ /* 0x000fe40000000f00 */
[----:B------:R-:W-:Y:S02]  /*0510*/  MOV R23, R11 ;  /* 0x0000000b00177202 */ /* 0x000fe40000000f00 */
.L_x_290:
[----:B------:R-:W-:Y:S05]  /*0520*/  BSYNC.RECONVERGENT B0 ;  /* 0x0000000000007941 */ /* 0x000fea0003800200 */
.L_x_288:
        /* <DEDUP_REMOVED lines=55> */
.L_x_292:
[----:B------:R-:W-:Y:S01]  /*08a0*/  IMAD.MOV.U32 R29, RZ, RZ, R18 ;  /* 0x000000ffff1d7224 */ /* 0x000fe200078e0012 */
[----:B------:R-:W-:Y:S01]  /*08b0*/  MOV R18, R12 ;  /* 0x0000000c00127202 */ /* 0x000fe20000000f00 */
[----:B------:R-:W-:Y:S01]  /*08c0*/  IMAD.MOV.U32 R17, RZ, RZ, R15 ;  /* 0x000000ffff117224 */ /* 0x000fe200078e000f */
[----:B------:R-:W-:Y:S02]  /*08d0*/  MOV R15, R2 ;  /* 0x00000002000f7202 */ /* 0x000fe40000000f00 */
[----:B------:R-:W-:Y:S02]  /*08e0*/  MOV R16, 0x900 ;  /* 0x0000090000107802 */ /* 0x000fe40000000f00 */
[----:B------:R-:W-:Y:S05]  /*08f0*/  CALL.REL.NOINC `($__internal_9_$__cuda_sm20_div_s64) ;  /* 0x00000038006c7944 */ /* 0x000fea0003c00000 */
[----:B------:R-:W-:Y:S02]  /*0900*/  MOV R15, R11 ;  /* 0x0000000b000f7202 */ /* 0x000fe40000000f00 */
.L_x_293:
[----:B------:R-:W-:Y:S05]  /*0910*/  BSYNC.RECONVERGENT B0 ;  /* 0x0000000000007941 */ /* 0x000fea0003800200 */
.L_x_291:
        /* <DEDUP_REMOVED lines=116> */
.L_x_295:
[----:B------:R-:W-:Y:S01]  /*1060*/  IMAD.MOV.U32 R17, RZ, RZ, R15 ;  /* 0x000000ffff117224 */ /* 0x000fe200078e000f */
[----:B------:R-:W-:Y:S01]  /*1070*/  MOV R18, R9 ;  /* 0x0000000900127202 */ /* 0x000fe20000000f00 */
[----:B------:R-:W-:Y:S01]  /*1080*/  IMAD.MOV.U32 R29, RZ, RZ, R14 ;  /* 0x000000ffff1d7224 */ /* 0x000fe200078e000e */
[----:B------:R-:W-:Y:S02]  /*1090*/  MOV R15, R3 ;  /* 0x00000003000f7202 */ /* 0x000fe40000000f00 */
[----:B------:R-:W-:Y:S02]  /*10a0*/  MOV R16, 0x10c0 ;  /* 0x000010c000107802 */ /* 0x000fe40000000f00 */
[----:B------:R-:W-:Y:S05]  /*10b0*/  CALL.REL.NOINC `($__internal_9_$__cuda_sm20_div_s64) ;  /* 0x00000030007c7944 */ /* 0x000fea0003c00000 */
[----:B------:R-:W-:Y:S02]  /*10c0*/  MOV R34, R14 ;  /* 0x0000000e00227202 */ /* 0x000fe40000000f00 */
[----:B------:R-:W-:Y:S02]  /*10d0*/  MOV R35, R11 ;  /* 0x0000000b00237202 */ /* 0x000fe40000000f00 */
.L_x_296:
[----:B------:R-:W-:Y:S05]  /*10e0*/  BSYNC.RECONVERGENT B0 ;  /* 0x0000000000007941 */ /* 0x000fea0003800200 */
.L_x_294:
        /* <DEDUP_REMOVED lines=58> */
.L_x_298:
[----:B------:R-:W-:Y:S01]  /*1490*/  IMAD.MOV.U32 R29, RZ, RZ, R22 ;  /* 0x000000ffff1d7224 */ /* 0x000fe200078e0016 */
[----:B------:R-:W-:Y:S01]  /*14a0*/  MOV R17, R23 ;  /* 0x0000001700117202 */ /* 0x000fe20000000f00 */
[----:B------:R-:W-:Y:S01]  /*14b0*/  IMAD.MOV.U32 R18, RZ, RZ, R7 ;  /* 0x000000ffff127224 */ /* 0x000fe200078e0007 */
[----:B------:R-:W-:Y:S02]  /*14c0*/  MOV R16, 0x14e0 ;  /* 0x000014e000107802 */ /* 0x000fe40000000f00 */
[----:B------:R-:W-:Y:S05]  /*14d0*/  CALL.REL.NOINC `($__internal_9_$__cuda_sm20_div_s64) ;  /* 0x0000002c00747944 */ /* 0x000fea0003c00000 */
[----:B------:R-:W-:Y:S02]  /*14e0*/  MOV R20, R14 ;  /* 0x0000000e00147202 */ /* 0x000fe40000000f00 */
[----:B------:R-:W-:Y:S02]  /*14f0*/  MOV R21, R11 ;  /* 0x0000000b00157202 */ /* 0x000fe40000000f00 */
.L_x_299:
[----:B------:R-:W-:Y:S05]  /*1500*/  BSYNC.RECONVERGENT B0 ;  /* 0x0000000000007941 */ /* 0x000fea0003800200 */
.L_x_297:
        /* <DEDUP_REMOVED lines=39> */
[----:B------:R-:W-:Y:S01]  /*1780*/  SHF.R.U32.HI R28, RZ, 0x4, R19 ;  /* 0x00000004ff1c7819 */ /* 0x000fe20000011613 */
[----:B-1----:R-:W-:-:S02]  /*1790*/  ULEA UR4, UR4, UR5, 0x18 ;  /* 0x0000000504047291 */ /* 0x002fc4000f8ec0ff */
[----:B------:R-:W-:-:S04]  /*17a0*/  USHF.R.S32.HI UR5, URZ, 0x1f, UR10 ;  /* 0x0000001fff057899 */ /* 0x000fc8000801140a */
[----:B------:R-:W-:Y:S01]  /*17b0*/  LEA R18, R6, UR4, 0x2 ;  /* 0x0000000406127c11 */ /* 0x000fe2000f8e10ff */
[----:B------:R-:W-:Y:S01]  /*17c0*/  ULOP3.LUT UR5, UR5, 0x1, URZ, 0xfc, !UPT ;  /* 0x0000000105057892 */ /* 0x000fe2000f8efcff */
[----:B------:R-:W-:Y:S02]  /*17d0*/  LEA R25, R28, UR4, 0x2 ;  /* 0x000000041c197c11 */ /* 0x000fe4000f8e10ff */
[----:B------:R-:W-:Y:S01]  /*17e0*/  @!P0 LOP3.LUT R6, R19, 0xf, RZ, 0xc0, !PT ;  /* 0x0000000f13068812 */ /* 0x000fe200078ec0ff */
[----:B0-----:R-:W-:Y:S01]  /*17f0*/  IMAD R16, R5, 0x24, R18 ;  /* 0x0000002405107824 */ /* 0x001fe200078e0212 */
[----:B------:R-:W0:Y:S03]  /*1800*/  LDCU UR4, c[0x0][0x434] ;  /* 0x00008680ff0477ac */ /* 0x000e260008000800 */
        /* <DEDUP_REMOVED lines=53> */
[----:B------:R-:W-:Y:S02]  /*1b60*/  ISETP.NE.AND P5, PT, R5, RZ, PT ;  /* 0x000000ff0500720c */ /* 0x000fe40003fa5270 */
[----:B------:R-:W-:Y:S01]  /*1b70*/  IADD3 R22, PT, PT, R4, R15, RZ ;  /* 0x0000000f04167210 */ /* 0x000fe20007ffe0ff */
[----:B------:R-:W1:Y:S01]  /*1b80*/  I2F.RP R18, R15 ;  /* 0x0000000f00127306 */ /* 0x000e620000209400 */
[----:B------:R-:W-:-:S05]  /*1b90*/  IABS R4, R5 ;  /* 0x0000000500047213 */ /* 0x000fca0000000000 */
[----:B------:R-:W-:Y:S02]  /*1ba0*/  IMAD.MOV R4, RZ, RZ, -R4 ;  /* 0x000000ffff047224 */ /* 0x000fe400078e0a04 */
[----:B0-----:R-:W-:Y:S02]  /*1bb0*/  FADD.FTZ R29, R14, R29 ;  /* 0x0000001d0e1d7221 */ /* 0x001fe40000010000 */
[----:B------:R-:W0:Y:S03]  /*1bc0*/  I2F.RP R14, R6 ;  /* 0x00000006000e7306 */ /* 0x000e260000209400 */
[----:B------:R-:W2:Y:S05]  /*1bd0*/  SHFL.BFLY PT, R16, R29, 0x8, 0x1f ;  /* 0x0d001f001d107f89 */ /* 0x000eaa00000e0000 */
[----:B-1----:R-:W1:Y:S08]  /*1be0*/  MUFU.RCP R32, R18 ;  /* 0x0000001200207308 */ /* 0x002e700000001000 */
[----:B0-----:R-:W0:Y:S01]  /*1bf0*/  MUFU.RCP R30, R14 ;  /* 0x0000000e001e7308 */ /* 0x001e220000001000 */
[----:B-1----:R-:W-:-:S02]  /*1c00*/  VIADD R32, R32, 0xffffffe ;  /* 0x0ffffffe20207836 */ /* 0x002fc40000000000 */
[----:B--2---:R-:W-:-:S05]  /*1c10*/  FADD.FTZ R16, R29, R16 ;  /* 0x000000101d107221 */ /* 0x004fca0000010000 */
[----:B------:R-:W1:Y:S01]  /*1c20*/  F2I.FTZ.U32.TRUNC.NTZ R33, R32 ;  /* 0x0000002000217305 */ /* 0x000e62000021f000 */
[----:B------:R-:W2:Y:S01]  /*1c30*/  SHFL.BFLY PT, R17, R16, 0x4, 0x1f ;  /* 0x0c801f0010117f89 */ /* 0x000ea200000e0000 */
[----:B0-----:R-:W-:-:S06]  /*1c40*/  VIADD R30, R30, 0xffffffe ;  /* 0x0ffffffe1e1e7836 */ /* 0x001fcc0000000000 */
[----:B------:R-:W0:Y:S01]  /*1c50*/  F2I.FTZ.U32.TRUNC.NTZ R31, R30 ;  /* 0x0000001e001f7305 */ /* 0x000e22000021f000 */
[----:B-1----:R-:W-:Y:S02]  /*1c60*/  IMAD.MOV R26, RZ, RZ, -R33 ;  /* 0x000000ffff1a7224 */ /* 0x002fe400078e0a21 */
[----:B------:R-:W-:Y:S02]  /*1c70*/  IMAD.MOV.U32 R32, RZ, RZ, RZ ;  /* 0x000000ffff207224 */ /* 0x000fe400078e00ff */
[----:B------:R-:W-:Y:S02]  /*1c80*/  IMAD R26, R26, R15, RZ ;  /* 0x0000000f1a1a7224 */ /* 0x000fe400078e02ff */
[----:B0-----:R-:W-:Y:S02]  /*1c90*/  IMAD.MOV R27, RZ, RZ, -R31 ;  /* 0x000000ffff1b7224 */ /* 0x001fe400078e0a1f */
[----:B------:R-:W-:-:S04]  /*1ca0*/  IMAD.HI.U32 R26, R33, R26, R32 ;  /* 0x0000001a211a7227 */ /* 0x000fc800078e0020 */
[----:B--2---:R-:W-:Y:S01]  /*1cb0*/  FADD.FTZ R17, R16, R17 ;  /* 0x0000001110117221 */ /* 0x004fe20000010000 */
[----:B------:R-:W-:Y:S01]  /*1cc0*/  IABS R16, R22 ;  /* 0x0000001600107213 */ /* 0x000fe20000000000 */
[----:B------:R-:W-:Y:S02]  /*1cd0*/  IMAD R18, R27, R6, RZ ;  /* 0x000000061b127224 */ /* 0x000fe400078e02ff */
[----:B------:R-:W-:Y:S01]  /*1ce0*/  IMAD.MOV.U32 R30, RZ, RZ, RZ ;  /* 0x000000ffff1e7224 */ /* 0x000fe200078e00ff */
        /* <DEDUP_REMOVED lines=96> */
.L_x_303:
[----:B------:R-:W-:Y:S01]  /*22f0*/  IMAD.MOV.U32 R17, RZ, RZ, RZ ;  /* 0x000000ffff117224 */ /* 0x000fe200078e00ff */
[----:B------:R-:W-:Y:S02]  /*2300*/  MOV R18, R32 ;  /* 0x0000002000127202 */ /* 0x000fe40000000f00 */
[----:B------:R-:W-:Y:S02]  /*2310*/  MOV R16, 0x2330 ;  /* 0x0000233000107802 */ /* 0x000fe40000000f00 */
[----:B------:R-:W-:Y:S05]  /*2320*/  CALL.REL.NOINC `($__internal_9_$__cuda_sm20_div_s64) ;  /* 0x0000001c00e07944 */ /* 0x000fea0003c00000 */
[----:B------:R-:W-:Y:S02]  /*2330*/  IADD3 R13, PT, PT, -R14, RZ, RZ ;  /* 0x000000ff0e0d7210 */ /* 0x000fe40007ffe1ff */
[----:B------:R-:W-:-:S03]  /*2340*/  MOV R33, R11 ;  /* 0x0000000b00217202 */ /* 0x000fc60000000f00 */
[----:B------:R-:W-:Y:S01]  /*2350*/  IMAD R29, R32, R13, R29 ;  /* 0x0000000d201d7224 */ /* 0x000fe200078e021d */
[----:B------:R-:W-:-:S07]  /*2360*/  MOV R32, R14 ;  /* 0x0000000e00207202 */ /* 0x000fce0000000f00 */
.L_x_304:
        /* <DEDUP_REMOVED lines=60> */
.L_x_306:
[----:B------:R-:W-:Y:S01]  /*2730*/  IMAD.MOV.U32 R29, RZ, RZ, R32 ;  /* 0x000000ffff1d7224 */ /* 0x000fe200078e0020 */
[----:B------:R-:W-:Y:S01]  /*2740*/  MOV R17, R33 ;  /* 0x0000002100117202 */ /* 0x000fe20000000f00 */
[----:B------:R-:W-:Y:S01]  /*2750*/  IMAD.MOV.U32 R18, RZ, RZ, R36 ;  /* 0x000000ffff127224 */ /* 0x000fe200078e0024 */
[----:B------:R-:W-:Y:S02]  /*2760*/  MOV R16, 0x2780 ;  /* 0x0000278000107802 */ /* 0x000fe40000000f00 */
[----:B------:R-:W-:Y:S05]  /*2770*/  CALL.REL.NOINC `($__internal_9_$__cuda_sm20_div_s64) ;  /* 0x0000001800cc7944 */ /* 0x000fea0003c00000 */
[----:B------:R-:W-:-:S05]  /*2780*/  IADD3 R33, PT, PT, -R14, RZ, RZ ;  /* 0x000000ff0e217210 */ /* 0x000fca0007ffe1ff */
[----:B------:R-:W-:Y:S02]  /*2790*/  IMAD R33, R33, R36, R32 ;  /* 0x0000002421217224 */ /* 0x000fe400078e0220 */
.L_x_307:
[----:B------:R-:W-:Y:S05]  /*27a0*/  BSYNC.RECONVERGENT B0 ;  /* 0x0000000000007941 */ /* 0x000fea0003800200 */
.L_x_305:
[----:B------:R-:W-:Y:S01]  /*27b0*/  IABS R15, R12 ;  /* 0x0000000c000f7213 */ /* 0x000fe20000000000 */
[----:B------:R-:W0:Y:S01]  /*27c0*/  LDC R18, c[0x0][0x3e0] ;  /* 0x0000f800ff127b82 */ /* 0x000e220000000800 */
[----:B------:R-:W-:Y:S01]  /*27d0*/  IABS R11, R7 ;  /* 0x00000007000b7213 */ /* 0x000fe20000000000 */
[----:B------:R-:W1:Y:S01]  /*27e0*/  LDCU UR15, c[0x0][0x430] ;  /* 0x00008600ff0f77ac */ /* 0x000e620008000800 */
[----:B------:R-:W2:Y:S01]  /*27f0*/  I2F.U32.RP R26, R15 ;  /* 0x0000000f001a7306 */ /* 0x000ea20000209000 */
[----:B------:R-:W-:Y:S02]  /*2800*/  IABS R13, R9 ;  /* 0x00000009000d7213 */ /* 0x000fe40000000000 */
        /* <DEDUP_REMOVED lines=16> */
[----:B0-----:R-:W-:Y:S01]  /*2910*/  VIADD R16, R16, 0xffffffe ;  /* 0x0ffffffe10107836 */ /* 0x001fe20000000000 */
[----:B------:R-:W-:-:S06]  /*2920*/  IABS R21, R6 ;  /* 0x0000000600157213 */ /* 0x000fcc0000000000 */
[----:B------:R-:W0:Y:S01]  /*2930*/  F2I.FTZ.U32.TRUNC.NTZ R17, R16 ;  /* 0x0000001000117305 */ /* 0x000e22000021f000 */
[----:B-1----:R-:W-:-:S07]  /*2940*/  IMAD.MOV R0, RZ, RZ, -R37 ;  /* 0x000000ffff007224 */ /* 0x002fce00078e0a25 */
[----:B------:R-:W1:Y:S01]  /*2950*/  I2F.U32.RP R27, R20 ;  /* 0x00000014001b7306 */ /* 0x000e620000209000 */
[----:B------:R-:W-:Y:S02]  /*2960*/  IMAD.MOV.U32 R36, RZ, RZ, RZ ;  /* 0x000000ffff247224 */ /* 0x000fe400078e00ff */
[----:B------:R-:W-:Y:S01]  /*2970*/  IMAD R31, R0, R15, RZ ;  /* 0x0000000f001f7224 */ /* 0x000fe200078e02ff */
[----:B------:R-:W-:Y:S01]  /*2980*/  IABS R0, R7 ;  /* 0x0000000700007213 */ /* 0x000fe20000000000 */
[----:B0-----:R-:W-:-:S03]  /*2990*/  IMAD.MOV R30, RZ, RZ, -R17 ;  /* 0x000000ffff1e7224 */ /* 0x001fc600078e0a11 */
[----:B------:R-:W0:Y:S01]  /*29a0*/  MUFU.RCP R34, R34 ;  /* 0x0000002200227308 */ /* 0x000e220000001000 */
[----:B------:R-:W-:Y:S02]  /*29b0*/  IMAD.MOV.U32 R16, RZ, RZ, RZ ;  /* 0x000000ffff107224 */ /* 0x000fe400078e00ff */
[----:B------:R-:W-:Y:S02]  /*29c0*/  IMAD R30, R30, R11, RZ ;  /* 0x0000000b1e1e7224 */ /* 0x000fe400078e02ff */
[----:B------:R-:W-:-:S03]  /*29d0*/  IMAD.HI.U32 R31, R37, R31, R36 ;  /* 0x0000001f251f7227 */ /* 0x000fc600078e0024 */
[----:B-1----:R-:W1:Y:S01]  /*29e0*/  MUFU.RCP R27, R27 ;  /* 0x0000001b001b7308 */ /* 0x002e620000001000 */
[----:B------:R-:W-:Y:S01]  /*29f0*/  IMAD.HI.U32 R30, R17, R30, R16 ;  /* 0x0000001e111e7227 */ /* 0x000fe200078e0010 */
[----:B------:R-:W-:Y:S02]  /*2a00*/  IABS R17, R12 ;  /* 0x0000000c00117213 */ /* 0x000fe40000000000 */
[----:B------:R-:W-:Y:S01]  /*2a10*/  IABS R16, R14 ;  /* 0x0000000e00107213 */ /* 0x000fe20000000000 */
[----:B------:R-:W-:Y:S01]  /*2a20*/  IMAD.HI.U32 R31, R31, R26, RZ ;  /* 0x0000001a1f1f7227 */ /* 0x000fe200078e00ff */
[----:B------:R-:W-:Y:S02]  /*2a30*/  IADD3 R17, PT, PT, RZ, -R17, RZ ;  /* 0x80000011ff117210 */ /* 0x000fe40007ffe0ff */
[----:B------:R-:W2:Y:S01]  /*2a40*/  I2F.U32.RP R29, R21 ;  /* 0x00000015001d7306 */ /* 0x000ea20000209000 */
[----:B0-----:R-:W-:Y:S01]  /*2a50*/  IADD3 R34, PT, PT, R34, 0xffffffe, RZ ;  /* 0x0ffffffe22227810 */ /* 0x001fe20007ffe0ff */
[----:B------:R-:W-:-:S02]  /*2a60*/  IMAD.MOV R0, RZ, RZ, -R0 ;  /* 0x000000ffff007224 */ /* 0x000fc400078e0a00 */
[----:B------:R-:W-:Y:S02]  /*2a70*/  IMAD R26, R31, R17, R26 ;  /* 0x000000111f1a7224 */ /* 0x000fe400078e021a */
[----:B------:R-:W-:Y:S02]  /*2a80*/  IMAD.HI.U32 R37, R30, R16, RZ ;  /* 0x000000101e257227 */ /* 0x000fe400078e00ff */
[----:B------:R0:W3:Y:S01]  /*2a90*/  F2I.FTZ.U32.TRUNC.NTZ R35, R34 ;  /* 0x0000002200237305 */ /* 0x0000e2000021f000 */
[----:B------:R-:W-:Y:S01]  /*2aa0*/  ISETP.GT.U32.AND P3, PT, R15, R26, PT ;  /* 0x0000001a0f00720c */ /* 0x000fe20003f64070 */
[----:B-1----:R-:W-:Y:S02]  /*2ab0*/  VIADD R27, R27, 0xffffffe ;  /* 0x0ffffffe1b1b7836 */ /* 0x002fe40000000000 */
[----:B------:R-:W-:-:S04]  /*2ac0*/  IMAD R0, R37, R0, R16 ;  /* 0x0000000025007224 */ /* 0x000fc800078e0210 */
[----:B--2---:R-:W1:Y:S01]  /*2ad0*/  MUFU.RCP R29, R29 ;  /* 0x0000001d001d7308 */ /* 0x004e620000001000 */
[----:B------:R-:W-:-:S05]  /*2ae0*/  ISETP.GT.U32.AND P1, PT, R11, R0, PT ;  /* 0x000000000b00720c */ /* 0x000fca0003f24070 */
[----:B------:R-:W-:Y:S02]  /*2af0*/  @!P3 IMAD.IADD R26, R26, 0x1, -R15 ;  /* 0x000000011a1ab824 */ /* 0x000fe400078e0a0f */
[----:B0-----:R-:W-:Y:S01]  /*2b00*/  HFMA2 R34, -RZ, RZ, 0, 0 ;  /* 0x00000000ff227431 */ /* 0x001fe200000001ff */
[----:B------:R-:W0:Y:S01]  /*2b10*/  F2I.FTZ.U32.TRUNC.NTZ R27, R27 ;  /* 0x0000001b001b7305 */ /* 0x000e22000021f000 */
[--C-:B---3--:R-:W-:Y:S01]  /*2b20*/  IMAD.MOV R16, RZ, RZ, -R35.reuse ;  /* 0x000000ffff107224 */ /* 0x108fe200078e0a23 */
[----:B------:R-:W-:Y:S01]  /*2b30*/  ISETP.GE.U32.AND P6, PT, R26, R15, PT ;  /* 0x0000000f1a00720c */ /* 0x000fe20003fc6070 */
[----:B------:R-:W-:Y:S01]  /*2b40*/  @!P3 VIADD R31, R31, 0x1 ;  /* 0x000000011f1fb836 */ /* 0x000fe20000000000 */
[----:B------:R-:W-:Y:S01]  /*2b50*/  LOP3.LUT R26, R33, R12, RZ, 0x3c, !PT ;  /* 0x0000000c211a7212 */ /* 0x000fe200078e3cff */
[----:B------:R-:W-:Y:S01]  /*2b60*/  IMAD R17, R16, R13, RZ ;  /* 0x0000000d10117224 */ /* 0x000fe200078e02ff */
[-C--:B------:R-:W-:Y:S01]  /*2b70*/  @!P1 IADD3 R0, PT, PT, R0, -R11.reuse, RZ ;  /* 0x8000000b00009210 */ /* 0x080fe20007ffe0ff */
[----:B------:R-:W-:Y:S01]  /*2b80*/  @!P1 VIADD R37, R37, 0x1 ;  /* 0x0000000125259836 */ /* 0x000fe20000000000 */
[----:B------:R-:W-:Y:S01]  /*2b90*/  ISETP.GE.AND P2, PT, R26, RZ, PT ;  /* 0x000000ff1a00720c */ /* 0x000fe20003f46270 */
[----:B-1----:R-:W-:Y:S01]  /*2ba0*/  VIADD R29, R29, 0xffffffe ;  /* 0x0ffffffe1d1d7836 */ /* 0x002fe20000000000 */
[----:B------:R-:W-:Y:S01]  /*2bb0*/  ISETP.GE.U32.AND P4, PT, R0, R11, PT ;  /* 0x0000000b0000720c */ /* 0x000fe20003f86070 */
[----:B------:R-:W-:Y:S01]  /*2bc0*/  IMAD.HI.U32 R17, R35, R17, R34 ;  /* 0x0000001123117227 */ /* 0x000fe200078e0022 */
[----:B------:R-:W-:Y:S01]  /*2bd0*/  LOP3.LUT R16, R14, R7, RZ, 0x3c, !PT ;  /* 0x000000070e107212 */ /* 0x000fe200078e3cff */
[----:B------:R-:W1:Y:S01]  /*2be0*/  F2I.FTZ.U32.TRUNC.NTZ R35, R29 ;  /* 0x0000001d00237305 */ /* 0x000e62000021f000 */
[----:B------:R-:W-:Y:S01]  /*2bf0*/  IABS R0, R18 ;  /* 0x0000001200007213 */ /* 0x000fe20000000000 */
[--C-:B0-----:R-:W-:Y:S01]  /*2c00*/  IMAD.MOV R15, RZ, RZ, -R27.reuse ;  /* 0x000000ffff0f7224 */ /* 0x101fe200078e0a1b */
[----:B------:R-:W-:Y:S01]  /*2c10*/  ISETP.GE.AND P0, PT, R16, RZ, PT ;  /* 0x000000ff1000720c */ /* 0x000fe20003f06270 */
[----:B------:R-:W-:Y:S01]  /*2c20*/  IMAD.MOV.U32 R26, RZ, RZ, RZ ;  /* 0x000000ffff1a7224 */ /* 0x000fe200078e00ff */
[----:B------:R-:W-:Y:S01]  /*2c30*/  IABS R11, R3 ;  /* 0x00000003000b7213 */ /* 0x000fe20000000000 */
[----:B------:R-:W-:Y:S01]  /*2c40*/  IMAD R15, R15, R20, RZ ;  /* 0x000000140f0f7224 */ /* 0x000fe200078e02ff */
[----:B------:R-:W-:Y:S01]  /*2c50*/  ISETP.NE.AND P1, PT, R7, RZ, PT ;  /* 0x000000ff0700720c */ /* 0x000fe20003f25270 */
[----:B------:R-:W-:Y:S01]  /*2c60*/  IMAD.MOV R0, RZ, RZ, -R0 ;  /* 0x000000ffff007224 */ /* 0x000fe200078e0a00 */
[----:B------:R-:W-:Y:S01]  /*2c70*/  @P6 IADD3 R31, PT, PT, R31, 0x1, RZ ;  /* 0x000000011f1f6810 */ /* 0x000fe20007ffe0ff */
[----:B------:R-:W-:Y:S01]  /*2c80*/  IMAD.HI.U32 R15, R27, R15, R26 ;  /* 0x0000000f1b0f7227 */ /* 0x000fe200078e001a */
[----:B------:R-:W-:-:S03]  /*2c90*/  IABS R26, R9 ;  /* 0x00000009001a7213 */ /* 0x000fc60000000000 */
[----:B------:R-:W-:Y:S01]  /*2ca0*/  @P4 VIADD R37, R37, 0x1 ;  /* 0x0000000125254836 */ /* 0x000fe20000000000 */
[----:B-1----:R-:W-:Y:S01]  /*2cb0*/  IADD3 R16, PT, PT, RZ, -R35, RZ ;  /* 0x80000023ff107210 */ /* 0x002fe20007ffe0ff */
[----:B------:R-:W-:-:S03]  /*2cc0*/  IMAD.HI.U32 R15, R15, R11, RZ ;  /* 0x0000000b0f0f7227 */ /* 0x000fc600078e00ff */
[----:B------:R-:W-:Y:S01]  /*2cd0*/  @!P0 IADD3 R37, PT, PT, -R37, RZ, RZ ;  /* 0x000000ff25258210 */ /* 0x000fe20007ffe1ff */
[----:B------:R-:W-:Y:S01]  /*2ce0*/  IMAD R11, R15, R0, R11 ;  /* 0x000000000f0b7224 */ /* 0x000fe200078e020b */
[----:B------:R-:W-:Y:S01]  /*2cf0*/  @!P1 LOP3.LUT R37, RZ, R7, RZ, 0x33, !PT ;  /* 0x00000007ff259212 */ /* 0x000fe200078e33ff */
[----:B------:R-:W-:Y:S01]  /*2d00*/  IMAD R27, R16, R21, RZ ;  /* 0x00000015101b7224 */ /* 0x000fe200078e02ff */
[----:B------:R-:W-:Y:S01]  /*2d10*/  IABS R0, R6 ;  /* 0x0000000600007213 */ /* 0x000fe20000000000 */
[----:B------:R-:W-:Y:S01]  /*2d20*/  @!P2 IMAD.MOV R31, RZ, RZ, -R31 ;  /* 0x000000ffff1fa224 */ /* 0x000fe200078e0a1f */
[----:B------:R-:W-:Y:S01]  /*2d30*/  @!P5 LOP3.LUT R31, RZ, R12, RZ, 0x33, !PT ;  /* 0x0000000cff1fd212 */ /* 0x000fe200078e33ff */
[----:B------:R-:W-:Y:S01]  /*2d40*/  IMAD.HI.U32 R34, R35, R27, R34 ;  /* 0x0000001b23227227 */ /* 0x000fe200078e0022 */
[----:B------:R-:W-:Y:S02]  /*2d50*/  ISETP.GT.U32.AND P4, PT, R20, R11, PT ;  /* 0x0000000b1400720c */ /* 0x000fe40003f84070 */
[----:B------:R-:W-:Y:S01]  /*2d60*/  IABS R27, R31 ;  /* 0x0000001f001b7213 */ /* 0x000fe20000000000 */
[----:B------:R-:W-:Y:S01]  /*2d70*/  IMAD.MOV R26, RZ, RZ, -R26 ;  /* 0x000000ffff1a7224 */ /* 0x000fe200078e0a1a */
[----:B------:R-:W-:Y:S01]  /*2d80*/  IABS R16, R37 ;  /* 0x0000002500107213 */ /* 0x000fe20000000000 */
[----:B------:R-:W-:-:S02]  /*2d90*/  IMAD.MOV R0, RZ, RZ, -R0 ;  /* 0x000000ffff007224 */ /* 0x000fc400078e0a00 */
[----:B------:R-:W-:-:S04]  /*2da0*/  IMAD.HI.U32 R17, R17, R27, RZ ;  /* 0x0000001b11117227 */ /* 0x000fc800078e00ff */
[----:B------:R-:W-:Y:S02]  /*2db0*/  IMAD.HI.U32 R29, R34, R16, RZ ;  /* 0x00000010221d7227 */ /* 0x000fe400078e00ff */
[----:B------:R-:W-:Y:S02]  /*2dc0*/  @!P4 IADD3 R11, PT, PT, R11, -R20, RZ ;  /* 0x800000140b0bc210 */ /* 0x000fe40007ffe0ff */
[----:B------:R-:W-:Y:S02]  /*2dd0*/  IMAD R26, R17, R26, R27 ;  /* 0x0000001a111a7224 */ /* 0x000fe400078e021b */
[----:B------:R-:W-:Y:S01]  /*2de0*/  IMAD R16, R29, R0, R16 ;  /* 0x000000001d107224 */ /* 0x000fe200078e0210 */
[----:B------:R-:W-:Y:S01]  /*2df0*/  ISETP.GE.U32.AND P2, PT, R11, R20, PT ;  /* 0x000000140b00720c */ /* 0x000fe20003f46070 */
[----:B------:R-:W-:Y:S01]  /*2e00*/  @!P4 VIADD R15, R15, 0x1 ;  /* 0x000000010f0fc836 */ /* 0x000fe20000000000 */
[----:B------:R-:W-:Y:S02]  /*2e10*/  ISETP.GT.U32.AND P3, PT, R13, R26, PT ;  /* 0x0000001a0d00720c */ /* 0x000fe40003f64070 */
[----:B------:R-:W-:-:S02]  /*2e20*/  LOP3.LUT R0, R3, R18, RZ, 0x3c, !PT ;  /* 0x0000001203007212 */ /* 0x000fc400078e3cff */
[----:B------:R-:W-:Y:S02]  /*2e30*/  ISETP.GT.U32.AND P1, PT, R21, R16, PT ;  /* 0x000000101500720c */ /* 0x000fe40003f24070 */
[----:B------:R-:W-:Y:S01]  /*2e40*/  ISETP.GE.AND P0, PT, R0, RZ, PT ;  /* 0x000000ff0000720c */ /* 0x000fe20003f06270 */
[----:B------:R-:W-:Y:S01]  /*2e50*/  IMAD.MOV R0, RZ, RZ, -R31 ;  /* 0x000000ffff007224 */ /* 0x000fe200078e0a1f */
[----:B------:R-:W-:Y:S02]  /*2e60*/  ISETP.NE.AND P4, PT, R18, RZ, PT ;  /* 0x000000ff1200720c */ /* 0x000fe40003f85270 */
[----:B------:R-:W-:Y:S01]  /*2e70*/  LOP3.LUT R11, R31, R9, RZ, 0x3c, !PT ;  /* 0x000000091f0b7212 */ /* 0x000fe200078e3cff */
[----:B------:R-:W-:Y:S01]  /*2e80*/  IMAD R0, R12, R0, R33 ;  /* 0x000000000c007224 */ /* 0x000fe200078e0221 */
[----:B------:R-:W-:Y:S01]  /*2e90*/  @P2 IADD3 R15, PT, PT, R15, 0x1, RZ ;  /* 0x000000010f0f2810 */ /* 0x000fe20007ffe0ff */
[----:B------:R-:W-:Y:S01]  /*2ea0*/  @!P3 IMAD.IADD R26, R26, 0x1, -R13 ;  /* 0x000000011a1ab824 */ /* 0x000fe200078e0a0d */
[----:B------:R-:W-:Y:S01]  /*2eb0*/  ISETP.GE.AND P2, PT, R11, RZ, PT ;  /* 0x000000ff0b00720c */ /* 0x000fe20003f46270 */
[----:B------:R-:W-:Y:S01]  /*2ec0*/  @!P3 VIADD R17, R17, 0x1 ;  /* 0x000000011111b836 */ /* 0x000fe20000000000 */
[----:B------:R-:W-:Y:S01]  /*2ed0*/  LOP3.LUT R11, R37, R6, RZ, 0x3c, !PT ;  /* 0x00000006250b7212 */ /* 0x000fe200078e3cff */
[----:B------:R-:W-:Y:S01]  /*2ee0*/  @!P1 IMAD.IADD R16, R16, 0x1, -R21 ;  /* 0x0000000110109824 */ /* 0x000fe200078e0a15 */
[----:B------:R-:W-:Y:S01]  /*2ef0*/  ISETP.GE.U32.AND P6, PT, R26, R13, PT ;  /* 0x0000000d1a00720c */ /* 0x000fe20003fc6070 */
[----:B------:R-:W-:Y:S01]  /*2f00*/  @!P1 VIADD R29, R29, 0x1 ;  /* 0x000000011d1d9836 */ /* 0x000fe20000000000 */
[----:B------:R-:W-:-:S02]  /*2f10*/  @!P0 IADD3 R15, PT, PT, -R15, RZ, RZ ;  /* 0x000000ff0f0f8210 */ /* 0x000fc40007ffe1ff */
[----:B------:R-:W-:Y:S02]  /*2f20*/  @!P4 LOP3.LUT R15, RZ, R18, RZ, 0x33, !PT ;  /* 0x00000012ff0fc212 */ /* 0x000fe400078e33ff */
        /* <DEDUP_REMOVED lines=26> */
[----:B------:R-:W-:Y:S02]  /*30d0*/  IMAD R3, R10, UR9, RZ ;  /* 0x000000090a037c24 */ /* 0x000fe4000f8e02ff */
[----:B------:R-:W-:Y:S01]  /*30e0*/  IMAD R2, R6, R2, R37 ;  /* 0x0000000206027224 */ /* 0x000fe200078e0225 */
        /* <DEDUP_REMOVED lines=13> */
.L_x_302:
[----:B------:R-:W0:Y:S01]  /*31c0*/  LDC.64 R2, c[0x0][0x420] ;  /* 0x00010800ff027b82 */ /* 0x000e220000000a00 */
[----:B------:R-:W-:-:S05]  /*31d0*/  IADD3 R0, PT, PT, R28, UR6, RZ ;  /* 0x000000061c007c10 */ /* 0x000fca000fffe0ff */
[----:B0-----:R-:W-:-:S05]  /*31e0*/  IMAD.WIDE.U32 R2, R0, 0x4, R2 ;  /* 0x0000000400027825 */ /* 0x001fca00078e0002 */
[----:B------:R1:W-:Y:S02]  /*31f0*/  STG.E desc[UR12][R2.64], R22 ;  /* 0x0000001602007986 */ /* 0x0003e4000c10190c */
.L_x_301:
[----:B------:R-:W-:Y:S05]  /*3200*/  BSYNC.RECONVERGENT B1 ;  /* 0x0000000000017941 */ /* 0x000fea0003800200 */
.L_x_300:
[----:B------:R-:W2:Y:S01]  /*3210*/  LDCU UR14, c[0x0][0x534] ;  /* 0x0000a680ff0e77ac */ /* 0x000ea20008000800 */
[C---:B------:R-:W-:Y:S01]  /*3220*/  LOP3.LUT R0, R19.reuse, 0xf, RZ, 0xc0, !PT ;  /* 0x0000000f13007812 */ /* 0x040fe200078ec0ff */
[----:B------:R-:W-:Y:S01]  /*3230*/  IMAD.SHL.U32 R15, R19, 0x4, RZ ;  /* 0x00000004130f7824 */ /* 0x000fe200078e00ff */
[----:B------:R-:W-:Y:S01]  /*3240*/  CS2R R4, SRZ ;  /* 0x0000000000047805 */ /* 0x000fe2000001ff00 */
[----:B------:R-:W3:Y:S01]  /*3250*/  LDCU UR9, c[0x0][0x44c] ;  /* 0x00008980ff0977ac */ /* 0x000ee20008000800 */
[----:B01----:R-:W-:Y:S02]  /*3260*/  LOP3.LUT R2, R0, 0x10, RZ, 0xfc, !PT ;  /* 0x0000001000027812 */ /* 0x003fe400078efcff */
[----:B------:R-:W-:Y:S02]  /*3270*/  CS2R R10, SRZ ;  /* 0x00000000000a7805 */ /* 0x000fe4000001ff00 */
[----:B------:R-:W-:Y:S01]  /*3280*/  LOP3.LUT R15, R15, 0x3c, RZ, 0xc0, !PT ;  /* 0x0000003c0f0f7812 */ /* 0x000fe200078ec0ff */
[----:B------:R-:W-:-:S04]  /*3290*/  IMAD.MOV.U32 R13, RZ, RZ, RZ ;  /* 0x000000ffff0d7224 */ /* 0x000fc800078e00ff */
[----:B------:R-:W-:Y:S01]  /*32a0*/  IMAD R30, R28, 0xc0, R15 ;  /* 0x000000c01c1e7824 */ /* 0x000fe200078e020f */
[----:B--2---:R-:W-:Y:S01]  /*32b0*/  ISETP.GE.AND P1, PT, R0, UR14, PT ;  /* 0x0000000e00007c0c */ /* 0x004fe2000bf26270 */
[----:B------:R-:W-:Y:S01]  /*32c0*/  UISETP.GE.AND UP0, UPT, UR14, 0x1, UPT ;  /* 0x000000010e00788c */ /* 0x000fe2000bf06270 */
[----:B------:R-:W-:Y:S02]  /*32d0*/  ISETP.GE.AND P0, PT, R2, UR14, PT ;  /* 0x0000000e02007c0c */ /* 0x000fe4000bf06270 */
[----:B------:R-:W-:Y:S02]  /*32e0*/  CS2R R2, SRZ ;  /* 0x0000000000027805 */ /* 0x000fe4000001ff00 */
[C---:B------:R-:W-:Y:S01]  /*32f0*/  ISETP.GT.U32.OR P1, PT, R19.reuse, 0x7f, P1 ;  /* 0x0000007f1300780c */ /* 0x040fe20000f24470 */
[----:B---3--:R-:W-:Y:S01]  /*3300*/  UIMAD UR4, UR6, UR9, URZ ;  /* 0x00000009060472a4 */ /* 0x008fe2000f8e02ff */
[----:B------:R-:W-:-:S05]  /*3310*/  ISETP.GT.U32.OR P0, PT, R19, 0x7f, P0 ;  /* 0x0000007f1300780c */ /* 0x000fca0000704470 */
[----:B------:R-:W-:-:S06]  /*3320*/  IMAD.U32 R12, RZ, RZ, UR4 ;  /* 0x00000004ff0c7e24 */ /* 0x000fcc000f8e00ff */
[----:B------:R-:W-:Y:S01]  /*3330*/  @!P1 FADD.FTZ R7, -R22, R24 ;  /* 0x0000001816079221 */ /* 0x000fe20000010100 */
[----:B------:R-:W-:Y:S02]  /*3340*/  @!P1 IMAD R6, R0, 0x24, R25 ;  /* 0x0000002400069824 */ /* 0x000fe400078e0219 */
[----:B------:R-:W-:Y:S01]  /*3350*/  @!P0 FADD.FTZ R22, -R22, R23 ;  /* 0x0000001716168221 */ /* 0x000fe20000010100 */
[----:B------:R-:W-:Y:S02]  /*3360*/  @!P0 IMAD R25, R0, 0x24, R25 ;  /* 0x0000002400198824 */ /* 0x000fe400078e0219 */
[----:B------:R-:W-:Y:S01]  /*3370*/  @!P1 FMUL.FTZ R7, R7, 1.4426950216293334961 ;  /* 0x3fb8aa3b07079820 */ /* 0x000fe20000410000 */
[----:B------:R-:W-:Y:S02]  /*3380*/  IMAD.MOV.U32 R0, RZ, RZ, RZ ;  /* 0x000000ffff007224 */ /* 0x000fe400078e00ff */
[----:B------:R-:W-:-:S03]  /*3390*/  @!P0 FMUL.FTZ R8, R22, 1.4426950216293334961 ;  /* 0x3fb8aa3b16088820 */ /* 0x000fc60000410000 */
[----:B------:R-:W0:Y:S08]  /*33a0*/  @!P1 MUFU.EX2 R7, R7 ;  /* 0x0000000700079308 */ /* 0x000e300000000800 */
[----:B------:R-:W1:Y:S01]  /*33b0*/  @!P0 MUFU.EX2 R8, R8 ;  /* 0x0000000800088308 */ /* 0x000e620000000800 */
[----:B0-----:R0:W-:Y:S04]  /*33c0*/  @!P1 STS [R6], R7 ;  /* 0x0000000706009388 */ /* 0x0011e80000000800 */
[----:B-1----:R1:W-:Y:S01]  /*33d0*/  @!P0 STS [R25+0x240], R8 ;  /* 0x0002400819008388 */ /* 0x0023e20000000800 */
[----:B------:R-:W-:Y:S01]  /*33e0*/  BAR.SYNC.DEFER_BLOCKING 0x0 ;  /* 0x0000000000007b1d */ /* 0x000fe20000010000 */
[----:B------:R-:W-:-:S04]  /*33f0*/  IADD3 R30, P0, PT, R30, UR4, RZ ;  /* 0x000000041e1e7c10 */ /* 0x000fc8000ff1e0ff */
        /* <DEDUP_REMOVED lines=8> */
[----:B------:R-:W-:Y:S01]  /*3480*/  UISETP.GE.U32.AND UP1, UPT, UR14, 0x4, UPT ;  /* 0x000000040e00788c */ /* 0x000fe2000bf26070 */
[----:B------:R-:W-:Y:S01]  /*3490*/  IMAD.MOV.U32 R0, RZ, RZ, RZ ;  /* 0x000000ffff007224 */ /* 0x000fe200078e00ff */
[----:B------:R-:W-:Y:S02]  /*34a0*/  CS2R R24, SRZ ;  /* 0x0000000000187805 */ /* 0x000fe4000001ff00 */
[----:B------:R-:W-:Y:S02]  /*34b0*/  CS2R R22, SRZ ;  /* 0x0000000000167805 */ /* 0x000fe4000001ff00 */
[----:B------:R-:W-:-:S02]  /*34c0*/  CS2R R20, SRZ ;  /* 0x0000000000147805 */ /* 0x000fc4000001ff00 */
[----:B------:R-:W-:Y:S01]  /*34d0*/  CS2R R18, SRZ ;  /* 0x0000000000127805 */ /* 0x000fe2000001ff00 */
[----:B------:R-:W-:Y:S02]  /*34e0*/  UIADD3 UR8, UPT, UPT, UR7, -UR6, URZ ;  /* 0x8000000607087290 */ /* 0x000fe4000fffe0ff */
[----:B------:R-:W-:Y:S01]  /*34f0*/  UIMAD UR9, UR7, UR9, URZ ;  /* 0x00000009070972a4 */ /* 0x000fe2000f8e02ff */
[----:B0-----:R-:W-:Y:S01]  /*3500*/  LEA R30, P0, R30, UR4, 0x2 ;  /* 0x000000041e1e7c11 */ /* 0x001fe2000f8010ff */
[----:B------:R-:W-:-:S03]  /*3510*/  ULOP3.LUT UR4, UR14, 0x3, URZ, 0xc0, !UPT ;  /* 0x000000030e047892 */ /* 0x000fc6000f8ec0ff */
[----:B------:R-:W-:Y:S02]  /*3520*/  IADD3.X R31, PT, PT, R17, UR5, RZ, P0, !PT ;  /* 0x00000005111f7c10 */ /* 0x000fe400087fe4ff */
[----:B------:R-:W-:Y:S01]  /*3530*/  CS2R R16, SRZ ;  /* 0x0000000000107805 */ /* 0x000fe2000001ff00 */
[----:B------:R-:W-:Y:S01]  /*3540*/  UISETP.NE.AND UP0, UPT, UR4, URZ, UPT ;  /* 0x000000ff0400728c */ /* 0x000fe2000bf05270 */
[----:B------:R-:W-:Y:S10]  /*3550*/  BRA.U !UP1, `(.L_x_309) ;  /* 0x0000000509787547 */ /* 0x000ff4000b800000 */
[----:B------:R-:W0:Y:S01]  /*3560*/  S2UR UR5, SR_CgaCtaId ;  /* 0x00000000000579c3 */ /* 0x000e220000008800 */
[----:B------:R-:W-:Y:S01]  /*3570*/  UMOV UR11, 0x400 ;  /* 0x00000400000b7882 */ /* 0x000fe20000000000 */
[----:B------:R-:W-:Y:S01]  /*3580*/  ULOP3.LUT UR14, UR14, 0x7ffffffc, URZ, 0xc0, !UPT ;  /* 0x7ffffffc0e0e7892 */ /* 0x000fe2000f8ec0ff */
[----:B------:R-:W-:Y:S01]  /*3590*/  ISETP.GE.AND P1, PT, R28, UR8, PT ;  /* 0x000000081c007c0c */ /* 0x000fe2000bf26270 */
[----:B------:R-:W-:Y:S01]  /*35a0*/  IMAD.MOV.U32 R0, RZ, RZ, RZ ;  /* 0x000000ffff007224 */ /* 0x000fe200078e00ff */
[----:B------:R-:W-:Y:S02]  /*35b0*/  CS2R R2, SRZ ;  /* 0x0000000000027805 */ /* 0x000fe4000001ff00 */
[----:B------:R-:W-:Y:S02]  /*35c0*/  CS2R R4, SRZ ;  /* 0x0000000000047805 */ /* 0x000fe4000001ff00 */
[----:B------:R-:W-:Y:S02]  /*35d0*/  CS2R R6, SRZ ;  /* 0x0000000000067805 */ /* 0x000fe4000001ff00 */
[----:B------:R-:W-:-:S02]  /*35e0*/  CS2R R8, SRZ ;  /* 0x0000000000087805 */ /* 0x000fc4000001ff00 */
[----:B------:R-:W-:Y:S01]  /*35f0*/  CS2R R10, SRZ ;  /* 0x00000000000a7805 */ /* 0x000fe2000001ff00 */
[----:B------:R-:W-:Y:S01]  /*3600*/  IMAD.MOV.U32 R13, RZ, RZ, RZ ;  /* 0x000000ffff0d7224 */ /* 0x000fe200078e00ff */
[----:B------:R-:W-:Y:S01]  /*3610*/  UIMAD.WIDE UR16, UR9, 0xc, URZ ;  /* 0x0000000c091078a5 */ /* 0x000fe2000f8e02ff */
[----:B------:R-:W-:Y:S01]  /*3620*/  IMAD.U32 R29, RZ, RZ, UR14 ;  /* 0x0000000eff1d7e24 */ /* 0x000fe2000f8e00ff */
[----:B0-----:R-:W-:Y:S02]  /*3630*/  ULEA UR5, UR5, UR11, 0x18 ;  /* 0x0000000b05057291 */ /* 0x001fe4000f8ec0ff */
[----:B------:R-:W-:-:S04]  /*3640*/  UIADD3 UR11, UPT, UPT, -UR14, URZ, URZ ;  /* 0x000000ff0e0b7290 */ /* 0x000fc8000fffe1ff */
[----:B------:R-:W-:-:S05]  /*3650*/  LEA R14, R28, UR5, 0x2 ;  /* 0x000000051c0e7c11 */ /* 0x000fca000f8e10ff */
[----:B------:R-:W-:-:S07]  /*3660*/  VIADD R14, R14, 0x48 ;  /* 0x000000480e0e7836 */ /* 0x000fce0000000000 */
.L_x_310:
[----:B------:R-:W2:Y:S01]  /*3670*/  @!P1 LDG.E.128 R16, desc[UR12][R30.64] ;  /* 0x0000000c1e109981 */ /* 0x000ea2000c1e1d00 */
[----:B------:R-:W-:Y:S01]  /*3680*/  MOV R35, UR9 ;  /* 0x0000000900237c02 */ /* 0x000fe20008000f00 */
[----:B------:R-:W-:Y:S01]  /*3690*/  UIADD3 UR11, UPT, UPT, UR11, 0x4, URZ ;  /* 0x000000040b0b7890 */ /* 0x000fe2000fffe0ff */
[----:B------:R-:W-:Y:S01]  /*36a0*/  MOV R37, UR9 ;  /* 0x0000000900257c02 */ /* 0x000fe20008000f00 */
[----:B------:R-:W2:Y:S02]  /*36b0*/  LDS R12, [R14+-0x48] ;  /* 0xffffb8000e0c7984 */ /* 0x000ea40000000800 */
[--C-:B------:R-:W-:Y:S01]  /*36c0*/  @!P1 IMAD.WIDE R32, R35, 0x4, R30.reuse ;  /* 0x0000000423209825 */ /* 0x100fe200078e021e */
[----:B------:R-:W-:Y:S01]  /*36d0*/  UISETP.NE.AND UP1, UPT, UR11, URZ, UPT ;  /* 0x000000ff0b00728c */ /* 0x000fe2000bf25270 */
[----:B------:R-:W3:Y:S02]  /*36e0*/  @!P1 LDG.E.128 R20, desc[UR12][R30.64+0x100] ;  /* 0x0001000c1e149981 */ /* 0x000ee4000c1e1d00 */
[----:B------:R-:W-:Y:S02]  /*36f0*/  @!P1 IMAD.WIDE R34, R37, 0x8, R30 ;  /* 0x0000000825229825 */ /* 0x000fe400078e021e */
[----:B------:R-:W4:Y:S02]  /*3700*/  @!P1 LDG.E.128 R24, desc[UR12][R30.64+0x200] ;  /* 0x0002000c1e189981 */ /* 0x000f24000c1e1d00 */
        /* <DEDUP_REMOVED lines=16> */
[----:B0-----:R-:W-:Y:S04]  /*3810*/  @!P1 IADD3 R32, P0, PT, R30, UR16, RZ ;  /* 0x000000101e209c10 */ /* 0x001fe8000ff1e0ff */
[----:B------:R-:W-:Y:S02]  /*3820*/  @!P1 IADD3.X R33, PT, PT, R31, UR17, RZ, P0, !PT ;  /* 0x000000111f219c10 */ /* 0x000fe400087fe4ff */
[----:B------:R-:W-:Y:S01]  /*3830*/  LEA R30, P0, R37, R30, 0x4 ;  /* 0x0000001e251e7211 */ /* 0x000fe200078020ff */
        /* <DEDUP_REMOVED lines=14> */
[----:B------:R0:W4:Y:S04]  /*3920*/  @!P1 LDG.E.128 R24, desc[UR12][R34.64+0x200] ;  /* 0x0002000c22189981 */ /* 0x000128000c1e1d00 */
[----:B------:R-:W2:Y:S01]  /*3930*/  LDS R12, [R14] ;  /* 0x000000000e0c7984 */ /* 0x000ea20000000800 */
[----:B0-----:R-:W-:Y:S04]  /*3940*/  MOV R35, UR9 ;  /* 0x0000000900237c02 */ /* 0x001fe80008000f00 */
        /* <DEDUP_REMOVED lines=31> */
.L_x_309:
[----:B------:R-:W-:Y:S05]  /*3b40*/  BRA.U !UP0, `(.L_x_308) ;  /* 0x0000000108807547 */ /* 0x000fea000b800000 */
[----:B------:R-:W0:Y:S01]  /*3b50*/  S2UR UR5, SR_CgaCtaId ;  /* 0x00000000000579c3 */ /* 0x000e220000008800 */
[----:B------:R-:W-:Y:S01]  /*3b60*/  UMOV UR11, 0x400 ;  /* 0x00000400000b7882 */ /* 0x000fe20000000000 */
[----:B------:R-:W-:Y:S01]  /*3b70*/  IMAD R29, R29, 0x9, R28 ;  /* 0x000000091d1d7824 */ /* 0x000fe200078e021c */
[----:B------:R-:W-:Y:S01]  /*3b80*/  IADD3 R30, P1, PT, R30, 0x200, RZ ;  /* 0x000002001e1e7810 */ /* 0x000fe20007f3e0ff */
[----:B------:R-:W-:Y:S01]  /*3b90*/  UIMAD.WIDE UR14, UR9, 0x4, URZ ;  /* 0x00000004090e78a5 */ /* 0x000fe2000f8e02ff */
[----:B------:R-:W-:Y:S01]  /*3ba0*/  ISETP.GE.AND P0, PT, R28, UR8, PT ;  /* 0x000000081c007c0c */ /* 0x000fe2000bf06270 */
[----:B------:R-:W-:Y:S02]  /*3bb0*/  UIADD3 UR4, UPT, UPT, -UR4, URZ, URZ ;  /* 0x000000ff04047290 */ /* 0x000fe4000fffe1ff */
[----:B------:R-:W-:Y:S01]  /*3bc0*/  IMAD.X R31, RZ, RZ, R31, P1 ;  /* 0x000000ffff1f7224 */ /* 0x000fe200008e061f */
[----:B0-----:R-:W-:-:S06]  /*3bd0*/  ULEA UR5, UR5, UR11, 0x18 ;  /* 0x0000000b05057291 */ /* 0x001fcc000f8ec0ff */
[----:B------:R-:W-:-:S07]  /*3be0*/  LEA R14, R29, UR5, 0x2 ;  /* 0x000000051d0e7c11 */ /* 0x000fce000f8e10ff */
.L_x_311:
[----:B------:R-:W2:Y:S01]  /*3bf0*/  @!P0 LDG.E.128 R16, desc[UR12][R30.64+-0x200] ;  /* 0xfffe000c1e108981 */ /* 0x000ea2000c1e1d00 */
[----:B------:R-:W-:Y:S03]  /*3c00*/  UIADD3 UR4, UPT, UPT, UR4, 0x1, URZ ;  /* 0x0000000104047890 */ /* 0x000fe6000fffe0ff */
[----:B------:R-:W3:Y:S01]  /*3c10*/  @!P0 LDG.E.128 R20, desc[UR12][R30.64+-0x100] ;  /* 0xffff000c1e148981 */ /* 0x000ee2000c1e1d00 */
[----:B------:R-:W-:Y:S03]  /*3c20*/  UISETP.NE.AND UP0, UPT, UR4, URZ, UPT ;  /* 0x000000ff0400728c */ /* 0x000fe6000bf05270 */
[----:B------:R0:W4:Y:S04]  /*3c30*/  @!P0 LDG.E.128 R24, desc[UR12][R30.64] ;  /* 0x0000000c1e188981 */ /* 0x000128000c1e1d00 */
[----:B------:R1:W2:Y:S01]  /*3c40*/  LDS R12, [R14] ;  /* 0x000000000e0c7984 */ /* 0x0002a20000000800 */
[----:B0-----:R-:W-:Y:S02]  /*3c50*/  IADD3 R30, P1, PT, R30, UR14, RZ ;  /* 0x0000000e1e1e7c10 */ /* 0x001fe4000ff3e0ff */
[----:B-1----:R-:W-:Y:S02]  /*3c60*/  IADD3 R14, PT, PT, R14, 0x24, RZ ;  /* 0x000000240e0e7810 */ /* 0x002fe40007ffe0ff */
[----:B------:R-:W-:Y:S01]  /*3c70*/  IADD3.X R31, PT, PT, R31, UR15, RZ, P1, !PT ;  /* 0x0000000f1f1f7c10 */ /* 0x000fe20008ffe4ff */
        /* <DEDUP_REMOVED lines=13> */
.L_x_308:
[----:B------:R-:W-:-:S04]  /*3d50*/  IADD3 R28, PT, PT, R28, UR6, RZ ;  /* 0x000000061c1c7c10 */ /* 0x000fc8000fffe0ff */
[----:B------:R-:W-:-:S13]  /*3d60*/  ISETP.GE.AND P0, PT, R28, UR7, PT ;  /* 0x000000071c007c0c */ /* 0x000fda000bf06270 */
[----:B------:R-:W-:Y:S05]  /*3d70*/  @P0 EXIT ;  /* 0x000000000000094d */ /* 0x000fea0003800000 */
[----:B------:R-:W-:Y:S01]  /*3d80*/  IABS R18, UR10 ;  /* 0x0000000a00127c13 */ /* 0x000fe20008000000 */
[----:B------:R-:W0:Y:S01]  /*3d90*/  LDC R17, c[0x0][0x434] ;  /* 0x00010d00ff117b82 */ /* 0x000e220000000800 */
[----:B------:R-:W-:Y:S01]  /*3da0*/  IABS R20, R28 ;  /* 0x0000001c00147213 */ /* 0x000fe20000000000 */
[----:B------:R-:W1:Y:S01]  /*3db0*/  LDCU.128 UR4, c[0x0][0x400] ;  /* 0x00008000ff0477ac */ /* 0x000e620008000c00 */
[----:B------:R-:W2:Y:S01]  /*3dc0*/  I2F.RP R16, R18 ;  /* 0x0000001200107306 */ /* 0x000ea20000209400 */
[----:B------:R-:W-:Y:S01]  /*3dd0*/  IABS R14, UR10 ;  /* 0x0000000a000e7c13 */ /* 0x000fe20008000000 */
        /* <DEDUP_REMOVED lines=9> */
[----:B--2---:R-:W-:Y:S01]  /*3e70*/  VIADD R22, R22, 0xffffffe ;  /* 0x0ffffffe16167836 */ /* 0x004fe20000000000 */
        /* <DEDUP_REMOVED lines=13> */
[----:B------:R-:W-:Y:S01]  /*3f50*/  @!P1 IMAD.IADD R21, R21, 0x1, -R18 ;  /* 0x0000000115159824 */ /* 0x000fe200078e0a12 */
[----:B0-----:R-:W-:Y:S01]  /*3f60*/  IADD3 R22, PT, PT, R12, 0xffffffe, RZ ;  /* 0x0ffffffe0c167810 */ /* 0x001fe20007ffe0ff */
[----:B------:R-:W-:Y:S01]  /*3f70*/  @!P1 VIADD R19, R19, 0x1 ;  /* 0x0000000113139836 */ /* 0x000fe20000000000 */
[----:B------:R-:W-:Y:S02]  /*3f80*/  ISETP.NE.AND P1, PT, RZ, UR10, PT ;  /* 0x0000000aff007c0c */ /* 0x000fe4000bf25270 */
[----:B------:R-:W-:Y:S01]  /*3f90*/  ISETP.GE.U32.AND P2, PT, R21, R18, PT ;  /* 0x000000121500720c */ /* 0x000fe20003f46070 */
[----:B------:R-:W0:-:S12]  /*3fa0*/  F2I.FTZ.U32.TRUNC.NTZ R23, R22 ;  /* 0x0000001600177305 */ /* 0x000e18000021f000 */
[----:B------:R-:W-:Y:S01]  /*3fb0*/  @P2 VIADD R19, R19, 0x1 ;  /* 0x0000000113132836 */ /* 0x000fe20000000000 */
[----:B0-----:R-:W-:-:S03]  /*3fc0*/  IADD3 R21, PT, PT, RZ, -R23, RZ ;  /* 0x80000017ff157210 */ /* 0x001fc60007ffe0ff */
[----:B------:R-:W-:Y:S01]  /*3fd0*/  @!P0 IMAD.MOV R19, RZ, RZ, -R19 ;  /* 0x000000ffff138224 */ /* 0x000fe200078e0a13 */
        /* <DEDUP_REMOVED lines=14> */
[----:B-1----:R-:W-:-:S04]  /*40c0*/  IMAD R12, R12, UR4, RZ ;  /* 0x000000040c0c7c24 */ /* 0x002fc8000f8e02ff */
        /* <DEDUP_REMOVED lines=8> */
[----:B------:R-:W-:-:S05]  /*4150*/  @P2 IADD3 R14, PT, PT, R14, 0x1, RZ ;  /* 0x000000010e0e2810 */ /* 0x000fca0007ffe0ff */
        /* <DEDUP_REMOVED lines=21> */
        .weak           $__internal_9_$__cuda_sm20_div_s64
        .type           $__internal_9_$__cuda_sm20_div_s64,@function
        .size           $__internal_9_$__cuda_sm20_div_s64,(.L_x_6870 - $__internal_9_$__cuda_sm20_div_s64)
$__internal_9_$__cuda_sm20_div_s64:
        /* <DEDUP_REMOVED lines=82> */
[----:B------:R-:W-:Y:S06]  /*47d0*/  RET.REL.NODEC R16 `(_ZN5flash32flash_fwd_splitkv_combine_kernelI23Flash_fwd_kernel_traitsILi192ELi64ELi64ELi4ELb0ELb0EN7cutlass6half_tE19Flash_kernel_traitsILi192ELi64ELi64ELi4ES3_EELi8ELi5ELb1EEEvNS_16Flash_fwd_paramsE) ;  /* 0xffffffb810087950 */ /* 0x000fec0003c3ffff */
.L_x_312:
        /* <DEDUP_REMOVED lines=10> */
.L_x_6870:


//--------------------- .text._ZN5flash32flash_fwd_splitkv_combine_kernelI23Flash_fwd_kernel_traitsILi192ELi64ELi64ELi4ELb0ELb0EN7cutlass6half_tE19Flash_kernel_traitsILi192ELi64ELi64ELi4ES3_EELi8ELi4ELb1EEEvNS_16Flash_fwd_paramsE --------------------------
	.section	.text._ZN5flash32flash_fwd_splitkv_combine_kernelI23Flash_fwd_kernel_traitsILi192ELi64ELi64ELi4ELb0ELb0EN7cutlass6half_tE19Flash_kernel_traitsILi192ELi64ELi64ELi4ES3_EELi8ELi4ELb1EEEvNS_16Flash_fwd_paramsE,"ax",@progbits
	.align	128
        .global         _ZN5flash32flash_fwd_splitkv_combine_kernelI23Flash_fwd_kernel_traitsILi192ELi64ELi64ELi4ELb0ELb0EN7cutlass6half_tE19Flash_kernel_traitsILi192ELi64ELi64ELi4ES3_EELi8ELi4ELb1EEEvNS_16Flash_fwd_paramsE
        .type           _ZN5flash32flash_fwd_splitkv_combine_kernelI23Flash_fwd_kernel_traitsILi192ELi64ELi64ELi4ELb0ELb0EN7cutlass6half_tE19Flash_kernel_traitsILi192ELi64ELi64ELi4ES3_EELi8ELi4ELb1EEEvNS_16Flash_fwd_paramsE,@function
        .size           _ZN5flash32flash_fwd_splitkv_combine_kernelI23Flash_fwd_kernel_traitsILi192ELi64ELi64ELi4ELb0ELb0EN7cutlass6half_tE19Flash_kernel_traitsILi192ELi64ELi64ELi4ES3_EELi8ELi4ELb1EEEvNS_16Flash_fwd_paramsE,(.L_x_6871 - _ZN5flash32flash_fwd_splitkv_combine_kernelI23Flash_fwd_kernel_traitsILi192ELi64ELi64ELi4ELb0ELb0EN7cutlass6half_tE19Flash_kernel_traitsILi192ELi64ELi64ELi4ES3_EELi8ELi4ELb1EEEvNS_16Flash_fwd_paramsE)
        .other          _ZN5flash32flash_fwd_splitkv_combine_kernelI23Flash_fwd_kernel_traitsILi192ELi64ELi64ELi4ELb0ELb0EN7cutlass6half_tE19Flash_kernel_traitsILi192ELi64ELi64ELi4ES3_EELi8ELi4ELb1EEEvNS_16Flash_fwd_paramsE,@"STO_CUDA_ENTRY STV_DEFAULT"
_ZN5flash32flash_fwd_splitkv_combine_kernelI23Flash_fwd_kernel_traitsILi192ELi64ELi64ELi4ELb0ELb0EN7cutlass6half_tE19Flash_kernel_traitsILi192ELi64ELi64ELi4ES3_EELi8ELi4ELb1EEEvNS_16Flash_fwd_paramsE:
.text._ZN5flash32flash_fwd_splitkv_combine_kernelI23Flash_fwd_kernel_traitsILi192ELi64ELi64ELi4ELb0ELb0EN7cutlass6half_tE19Flash_kernel_traitsILi192ELi64ELi64ELi4ES3_EELi8ELi4ELb1EEEvNS_16Flash_fwd_paramsE:
        /* <DEDUP_REMOVED lines=38> */
.L_x_313:
[----:B------:R-:W-:Y:S01]  /*0260*/  IMAD.U32 R22, RZ, RZ, UR7 ;  /* 0x00000007ff167e24 */ /* 0x000fe2000f8e00ff */
[----:B------:R-:W-:Y:S01]  /*0270*/  MOV R18, UR14 ;  /* 0x0000000e00127c02 */ /* 0x000fe20008000f00 */
[----:B------:R-:W-:Y:S01]  /*0280*/  IMAD.U32 R19, RZ, RZ, UR15 ;  /* 0x0000000fff137e24 */ /* 0x000fe2000f8e00ff */
[----:B------:R-:W-:Y:S02]  /*0290*/  MOV R17, UR8 ;  /* 0x0000000800117c02 */ /* 0x000fe40008000f00 */
[----:B------:R-:W-:Y:S02]  /*02a0*/  MOV R16, 0x2c0 ;  /* 0x000002c000107802 */ /* 0x000fe40000000f00 */
[----:B------:R-:W-:Y:S05]  /*02b0*/  CALL.REL.NOINC `($__internal_10_$__cuda_sm20_div_s64) ;  /* 0x0000003c00907944 */ /* 0x000fea0003c00000 */
[----:B------:R-:W-:-:S07]  /*02c0*/  MOV R13, R19 ;  /* 0x00000013000d7202 */ /* 0x000fce0000000f00 */
.L_x_314:
        /* <DEDUP_REMOVED lines=30> */
.L_x_316:
[----:B------:R-:W-:Y:S01]  /*04b0*/  IMAD.MOV.U32 R22, RZ, RZ, R12 ;  /* 0x000000ffff167224 */ /* 0x000fe200078e000c */
[----:B------:R-:W-:Y:S02]  /*04c0*/  MOV R19, R13 ;  /* 0x0000000d00137202 */ /* 0x000fe40000000f00 */
[----:B------:R-:W-:Y:S02]  /*04d0*/  MOV R16, 0x4f0 ;  /* 0x000004f000107802 */ /* 0x000fe40000000f00 */
[----:B------:R-:W-:Y:S05]  /*04e0*/  CALL.REL.NOINC `($__internal_10_$__cuda_sm20_div_s64) ;  /* 0x0000003c00047944 */ /* 0x000fea0003c00000 */
[----:B------:R-:W-:Y:S02]  /*04f0*/  MOV R24, R12 ;  /* 0x0000000c00187202 */ /* 0x000fe40000000f00 */
[----:B------:R-:W-:Y:S02]  /*0500*/  MOV R25, R19 ;  /* 0x0000001300197202 */ /* 0x000fe40000000f00 */
.L_x_317:
[----:B------:R-:W-:Y:S05]  /*0510*/  BSYNC.RECONVERGENT B0 ;  /* 0x0000000000007941 */ /* 0x000fea0003800200 */
.L_x_315:
        /* <DEDUP_REMOVED lines=36> */
[----:B------:R-:W-:Y:S01]  /*0760*/  IMAD.MOV.U32 R4, RZ, RZ, RZ ;  /* 0x000000ffff047224 */ /* 0x000fe200078e00ff */
[----:B------:R-:W-:Y:S01]  /*0770*/  ISETP.NE.U32.AND P0, PT, R13, RZ, PT ;  /* 0x000000ff0d00720c */ /* 0x000fe20003f05070 */
[----:B------:R-:W-:-:S05]  /*0780*/  IMAD.MOV.U32 R19, RZ, RZ, RZ ;  /* 0x000000ffff137224 */ /* 0x000fca00078e00ff */
[----:B0-----:R-:W0:Y:S02]  /*0790*/  MUFU.RCP R5, R6 ;  /* 0x0000000600057308 */ /* 0x001e240000001000 */
[----:B0-----:R-:W-:-:S06]  /*07a0*/  IADD3 R5, PT, PT, R5, 0xffffffe, RZ ;  /* 0x0ffffffe05057810 */ /* 0x001fcc0007ffe0ff */
[----:B------:R-:W0:Y:S02]  /*07b0*/  F2I.FTZ.U32.TRUNC.NTZ R5, R5 ;  /* 0x0000000500057305 */ /* 0x000e24000021f000 */
[----:B0-----:R-:W-:-:S05]  /*07c0*/  IADD3 R2, PT, PT, RZ, -R5, RZ ;  /* 0x80000005ff027210 */ /* 0x001fca0007ffe0ff */
        /* <DEDUP_REMOVED lines=13> */
.L_x_319:
[----:B------:R-:W-:Y:S01]  /*08a0*/  IMAD.MOV.U32 R22, RZ, RZ, R18 ;  /* 0x000000ffff167224 */ /* 0x000fe200078e0012 */
[----:B------:R-:W-:Y:S01]  /*08b0*/  MOV R18, R13 ;  /* 0x0000000d00127202 */ /* 0x000fe20000000f00 */
[----:B------:R-:W-:Y:S01]  /*08c0*/  IMAD.MOV.U32 R19, RZ, RZ, R17 ;  /* 0x000000ffff137224 */ /* 0x000fe200078e0011 */
[----:B------:R-:W-:Y:S02]  /*08d0*/  MOV R17, R3 ;  /* 0x0000000300117202 */ /* 0x000fe40000000f00 */
[----:B------:R-:W-:Y:S02]  /*08e0*/  MOV R16, 0x900 ;  /* 0x0000090000107802 */ /* 0x000fe40000000f00 */
[----:B------:R-:W-:Y:S05]  /*08f0*/  CALL.REL.NOINC `($__internal_10_$__cuda_sm20_div_s64) ;  /* 0x0000003800007944 */ /* 0x000fea0003c00000 */
[----:B------:R-:W-:Y:S02]  /*0900*/  MOV R18, R12 ;  /* 0x0000000c00127202 */ /* 0x000fe40000000f00 */
.L_x_320:
[----:B------:R-:W-:Y:S05]  /*0910*/  BSYNC.RECONVERGENT B0 ;  /* 0x0000000000007941 */ /* 0x000fea0003800200 */
.L_x_318:
        /* <DEDUP_REMOVED lines=75> */
[----:B------:R-:W-:Y:S01]  /*0dd0*/  @!P3 IMAD.IADD R9, R9, 0x1, -R6 ;  /* 0x000000010909b824 */ /* 0x000fe200078e0a06 */
[----:B------:R-:W-:Y:S01]  /*0de0*/  @!P3 IADD3 R12, PT, PT, R12, 0x1, RZ ;  /* 0x000000010c0cb810 */ /* 0x000fe20007ffe0ff */
[----:B------:R-:W-:Y:S01]  /*0df0*/  @!P0 IMAD.MOV R10, RZ, RZ, -R10 ;  /* 0x000000ffff0a8224 */ /* 0x000fe200078e0a0a */
[----:B------:R-:W-:Y:S02]  /*0e00*/  @!P1 LOP3.LUT R10, RZ, R8, RZ, 0x33, !PT ;  /* 0x00000008ff0a9212 */ /* 0x000fe400078e33ff */
[----:B------:R-:W-:Y:S02]  /*0e10*/  ISETP.GE.U32.AND P1, PT, R9, R6, PT ;  /* 0x000000060900720c */ /* 0x000fe40003f26070 */
[----:B------:R-:W-:Y:S02]  /*0e20*/  ISETP.LT.U32.AND P0, PT, R18, R10, PT ;  /* 0x0000000a1200720c */ /* 0x000fe40003f01070 */
[----:B------:R-:W-:Y:S02]  /*0e30*/  SHF.R.S32.HI R9, RZ, 0x1f, R10 ;  /* 0x0000001fff097819 */ /* 0x000fe4000001140a */
[----:B------:R-:W-:-:S02]  /*0e40*/  ISETP.NE.AND P3, PT, R5, RZ, PT ;  /* 0x000000ff0500720c */ /* 0x000fc40003f65270 */
[----:B------:R-:W-:-:S04]  /*0e50*/  ISETP.LT.AND.EX P0, PT, R19, R9, PT, P0 ;  /* 0x000000091300720c */ /* 0x000fc80003f01300 */
[C---:B------:R-:W-:Y:S01]  /*0e60*/  SEL R2, R19.reuse, R9, P0 ;  /* 0x0000000913027207 */ /* 0x040fe20000000000 */
[----:B------:R-:W-:Y:S01]  /*0e70*/  @P1 VIADD R12, R12, 0x1 ;  /* 0x000000010c0c1836 */ /* 0x000fe20000000000 */
[----:B------:R-:W-:Y:S02]  /*0e80*/  SEL R9, RZ, 0x1, !P3 ;  /* 0x00000001ff097807 */ /* 0x000fe40005800000 */
[----:B------:R-:W-:Y:S01]  /*0e90*/  LOP3.LUT R6, R19, R2, RZ, 0xfc, !PT ;  /* 0x0000000213067212 */ /* 0x000fe200078efcff */
[----:B------:R-:W-:Y:S01]  /*0ea0*/  IMAD.MOV.U32 R5, RZ, RZ, R12 ;  /* 0x000000ffff057224 */ /* 0x000fe200078e000c */
[----:B------:R-:W-:Y:S02]  /*0eb0*/  SEL R10, R18, R10, P0 ;  /* 0x0000000a120a7207 */ /* 0x000fe40000000000 */
[----:B------:R-:W-:Y:S01]  /*0ec0*/  ISETP.NE.U32.AND P1, PT, R6, RZ, PT ;  /* 0x000000ff0600720c */ /* 0x000fe20003f25070 */
[----:B------:R-:W-:Y:S01]  /*0ed0*/  @!P2 IMAD.MOV R5, RZ, RZ, -R5 ;  /* 0x000000ffff05a224 */ /* 0x000fe200078e0a05 */
[----:B------:R-:W-:-:S02]  /*0ee0*/  SHF.R.S32.HI R6, RZ, 0x1f, R11 ;  /* 0x0000001fff067819 */ /* 0x000fc4000001140b */
[----:B------:R-:W-:Y:S02]  /*0ef0*/  @!P4 LOP3.LUT R5, RZ, R4, RZ, 0x33, !PT ;  /* 0x00000004ff05c212 */ /* 0x000fe400078e33ff */
[----:B------:R-:W-:-:S07]  /*0f00*/  LOP3.LUT R9, R6, R9, RZ, 0xfc, !PT ;  /* 0x0000000906097212 */ /* 0x000fce00078efcff */
        /* <DEDUP_REMOVED lines=21> */
.L_x_322:
[----:B------:R-:W-:Y:S01]  /*1060*/  IMAD.MOV.U32 R22, RZ, RZ, R18 ;  /* 0x000000ffff167224 */ /* 0x000fe200078e0012 */
[----:B------:R-:W-:Y:S01]  /*1070*/  MOV R18, R10 ;  /* 0x0000000a00127202 */ /* 0x000fe20000000f00 */
[----:B------:R-:W-:Y:S01]  /*1080*/  IMAD.MOV.U32 R17, RZ, RZ, R2 ;  /* 0x000000ffff117224 */ /* 0x000fe200078e0002 */
[----:B------:R-:W-:Y:S02]  /*1090*/  MOV R16, 0x10b0 ;  /* 0x000010b000107802 */ /* 0x000fe40000000f00 */
[----:B------:R-:W-:Y:S05]  /*10a0*/  CALL.REL.NOINC `($__internal_10_$__cuda_sm20_div_s64) ;  /* 0x0000003000147944 */ /* 0x000fea0003c00000 */
[----:B------:R-:W-:Y:S02]  /*10b0*/  MOV R32, R12 ;  /* 0x0000000c00207202 */ /* 0x000fe40000000f00 */
[----:B------:R-:W-:Y:S02]  /*10c0*/  MOV R33, R19 ;  /* 0x0000001300217202 */ /* 0x000fe40000000f00 */
.L_x_323:
[----:B------:R-:W-:Y:S05]  /*10d0*/  BSYNC.RECONVERGENT B0 ;  /* 0x0000000000007941 */ /* 0x000fea0003800200 */
.L_x_321:
        /* <DEDUP_REMOVED lines=58> */
.L_x_325:
[----:B------:R-:W-:Y:S01]  /*1480*/  IMAD.MOV.U32 R22, RZ, RZ, R24 ;  /* 0x000000ffff167224 */ /* 0x000fe200078e0018 */
[----:B------:R-:W-:Y:S01]  /*1490*/  MOV R19, R25 ;  /* 0x0000001900137202 */ /* 0x000fe20000000f00 */
[----:B------:R-:W-:Y:S01]  /*14a0*/  IMAD.MOV.U32 R18, RZ, RZ, R7 ;  /* 0x000000ffff127224 */ /* 0x000fe200078e0007 */
[----:B------:R-:W-:Y:S02]  /*14b0*/  MOV R16, 0x14d0 ;  /* 0x000014d000107802 */ /* 0x000fe40000000f00 */
[----:B------:R-:W-:Y:S05]  /*14c0*/  CALL.REL.NOINC `($__internal_10_$__cuda_sm20_div_s64) ;  /* 0x0000002c000c7944 */ /* 0x000fea0003c00000 */
[----:B------:R-:W-:Y:S02]  /*14d0*/  MOV R18, R12 ;  /* 0x0000000c00127202 */ /* 0x000fe40000000f00 */
.L_x_326:
[----:B------:R-:W-:Y:S05]  /*14e0*/  BSYNC.RECONVERGENT B0 ;  /* 0x0000000000007941 */ /* 0x000fea0003800200 */
.L_x_324:
        /* <DEDUP_REMOVED lines=14> */
[--C-:B-1----:R-:W-:Y:S02]  /*15d0*/  SHF.R.U32.HI R16, RZ, 0x3, R20.reuse ;  /* 0x00000003ff107819 */ /* 0x102fe40000011614 */
[C---:B------:R-:W-:Y:S02]  /*15e0*/  ISETP.GT.U32.AND P1, PT, R20.reuse, 0x7f, PT ;  /* 0x0000007f1400780c */ /* 0x040fe40003f24070 */
[----:B------:R-:W-:Y:S02]  /*15f0*/  LOP3.LUT R25, R20, 0xf, RZ, 0xc0, !PT ;  /* 0x0000000f14197812 */ /* 0x000fe400078ec0ff */
[----:B------:R-:W-:Y:S01]  /*1600*/  SHF.R.U32.HI R28, RZ, 0x4, R20 ;  /* 0x00000004ff1c7819 */ /* 0x000fe20000011614 */
        /* <DEDUP_REMOVED lines=9> */
[----:B------:R-:W-:-:S02]  /*16a0*/  LOP3.LUT R15, R20, 0x7, RZ, 0xc0, !PT ;  /* 0x00000007140f7812 */ /* 0x000fc400078ec0ff */
[----:B------:R-:W-:-:S03]  /*16b0*/  ISETP.GE.AND P2, PT, R4, RZ, PT ;  /* 0x000000ff0400720c */ /* 0x000fc60003f46270 */
[----:B------:R-:W-:-:S05]  /*16c0*/  IMAD.HI.U32 R6, R6, R5, RZ ;  /* 0x0000000506067227 */ /* 0x000fca00078e00ff */
[----:B------:R-:W-:-:S05]  /*16d0*/  IADD3 R12, PT, PT, -R6, RZ, RZ ;  /* 0x000000ff060c7210 */ /* 0x000fca0007ffe1ff */
[----:B------:R-:W-:Y:S01]  /*16e0*/  IMAD R5, R8, R12, R5 ;  /* 0x0000000c08057224 */ /* 0x000fe200078e0205 */
[----:B------:R-:W-:-:S04]  /*16f0*/  MOV R12, 0xff800000 ;  /* 0xff800000000c7802 */ /* 0x000fc80000000f00 */
[----:B------:R-:W-:-:S13]  /*1700*/  ISETP.GT.U32.AND P0, PT, R8, R5, PT ;  /* 0x000000050800720c */ /* 0x000fda0003f04070 */
[----:B------:R-:W-:Y:S02]  /*1710*/  @!P0 IMAD.IADD R5, R5, 0x1, -R8 ;  /* 0x0000000105058824 */ /* 0x000fe400078e0a08 */
[----:B------:R-:W-:Y:S01]  /*1720*/  @!P0 VIADD R6, R6, 0x1 ;  /* 0x0000000106068836 */ /* 0x000fe20000000000 */
[----:B------:R-:W-:Y:S02]  /*1730*/  ISETP.NE.AND P0, PT, RZ, UR5, PT ;  /* 0x00000005ff007c0c */ /* 0x000fe4000bf05270 */
[----:B------:R-:W-:Y:S02]  /*1740*/  ISETP.GE.U32.AND P3, PT, R5, R8, PT ;  /* 0x000000080500720c */ /* 0x000fe40003f66070 */
[----:B------:R-:W-:-:S04]  /*1750*/  MOV R8, 0x400 ;  /* 0x0000040000087802 */ /* 0x000fc80000000f00 */
[----:B---3--:R-:W-:-:S05]  /*1760*/  LEA R17, R17, R8, 0x18 ;  /* 0x0000000811117211 */ /* 0x008fca00078ec0ff */
        /* <DEDUP_REMOVED lines=25> */
.L_x_328:
[----:B------:R-:W-:Y:S05]  /*1900*/  BSYNC.RECONVERGENT B0 ;  /* 0x0000000000007941 */ /* 0x000fea0003800200 */
.L_x_327:
[----:B-----5:R1:W-:Y:S01]  /*1910*/  @!P1 STS [R5], R12 ;  /* 0x0000000c05009388 */ /* 0x0203e20000000800 */
[----:B------:R-:W-:Y:S01]  /*1920*/  BAR.SYNC.DEFER_BLOCKING 0x0 ;  /* 0x0000000000007b1d */ /* 0x000fe20000010000 */
[----:B------:R-:W-:-:S05]  /*1930*/  ISETP.NE.AND P5, PT, R14, RZ, PT ;  /* 0x000000ff0e00720c */ /* 0x000fca0003fa5270 */
[----:B------:R-:W-:Y:S02]  /*1940*/  BSSY.RECONVERGENT B1, `(.L_x_329) ;  /* 0x000017c000017945 */ /* 0x000fe40003800200 */
[----:B-1----:R-:W1:Y:S01]  /*1950*/  LDC R12, c[0x0][0x3e0] ;  /* 0x0000f800ff0c7b82 */ /* 0x002e620000000800 */
[----:B------:R-:W2:Y:S04]  /*1960*/  @!P1 LDS R24, [R8] ;  /* 0x0000000008189984 */ /* 0x000ea80000000800 */
[----:B--2---:R-:W2:Y:S02]  /*1970*/  SHFL.BFLY PT, R15, R24, 0x8, 0x1f ;  /* 0x0d001f00180f7f89 */ /* 0x004ea400000e0000 */
[----:B--2---:R-:W-:-:S05]  /*1980*/  FMNMX.FTZ R15, R15, R24, !PT ;  /* 0x000000180f0f7209 */ /* 0x004fca0007810000 */
[----:B------:R-:W2:Y:S02]  /*1990*/  SHFL.BFLY PT, R16, R15, 0x4, 0x1f ;  /* 0x0c801f000f107f89 */ /* 0x000ea400000e0000 */
[----:B--2---:R-:W-:Y:S02]  /*19a0*/  FMNMX.FTZ R16, R15, R16, !PT ;  /* 0x000000100f107209 */ /* 0x004fe40007810000 */
[----:B------:R-:W-:-:S03]  /*19b0*/  IABS R15, R14 ;  /* 0x0000000e000f7213 */ /* 0x000fc60000000000 */
[----:B------:R-:W2:Y:S02]  /*19c0*/  SHFL.BFLY PT, R17, R16, 0x2, 0x1f ;  /* 0x0c401f0010117f89 */ /* 0x000ea400000e0000 */
[----:B--2---:R-:W-:Y:S02]  /*19d0*/  FMNMX.FTZ R17, R16, R17, !PT ;  /* 0x0000001110117209 */ /* 0x004fe40007810000 */
[----:B------:R-:W2:Y:S03]  /*19e0*/  I2F.RP R16, R15 ;  /* 0x0000000f00107306 */ /* 0x000ea60000209400 */
[----:B------:R-:W3:Y:S05]  /*19f0*/  SHFL.BFLY PT, R4, R17, 0x1, 0x1f ;  /* 0x0c201f0011047f89 */ /* 0x000eea00000e0000 */
[----:B--2---:R-:W2:Y:S01]  /*1a00*/  MUFU.RCP R16, R16 ;  /* 0x0000001000107308 */ /* 0x004ea20000001000 */
[----:B---3--:R-:W-:-:S04]  /*1a10*/  FMNMX.FTZ R4, R17, R4, !PT ;  /* 0x0000000411047209 */ /* 0x008fc80007810000 */
[----:B------:R-:W-:Y:S01]  /*1a20*/  FSETP.NEU.FTZ.AND P0, PT, R4, -INF , PT ;  /* 0xff8000000400780b */ /* 0x000fe20003f1d000 */
[----:B--2---:R-:W-:-:S03]  /*1a30*/  VIADD R34, R16, 0xffffffe ;  /* 0x0ffffffe10227836 */ /* 0x004fc60000000000 */
[----:B------:R-:W-:Y:S01]  /*1a40*/  FSEL R5, R4, RZ, P0 ;  /* 0x000000ff04057208 */ /* 0x000fe20000000000 */
[----:B------:R-:W2:Y:S01]  /*1a50*/  F2I.FTZ.U32.TRUNC.NTZ R35, R34 ;  /* 0x0000002200237305 */ /* 0x000ea2000021f000 */
[----:B-1----:R-:W-:-:S03]  /*1a60*/  IABS R4, R12 ;  /* 0x0000000c00047213 */ /* 0x002fc60000000000 */
[----:B------:R-:W-:-:S04]  /*1a70*/  FADD.FTZ R21, -R5, R24 ;  /* 0x0000001805157221 */ /* 0x000fc80000010100 */
[----:B------:R-:W-:Y:S01]  /*1a80*/  FMUL.FTZ R21, R21, 1.4426950216293334961 ;  /* 0x3fb8aa3b15157820 */ /* 0x000fe20000410000 */
[----:B0-----:R-:W0:Y:S01]  /*1a90*/  I2F.RP R23, R4 ;  /* 0x0000000400177306 */ /* 0x001e220000209400 */
[----:B--2---:R-:W-:-:S07]  /*1aa0*/  IMAD.MOV R26, RZ, RZ, -R35 ;  /* 0x000000ffff1a7224 */ /* 0x004fce00078e0a23 */
[----:B------:R-:W1:Y:S01]  /*1ab0*/  MUFU.EX2 R21, R21 ;  /* 0x0000001500157308 */ /* 0x000e620000000800 */
[----:B------:R-:W-:Y:S02]  /*1ac0*/  IMAD.MOV.U32 R34, RZ, RZ, RZ ;  /* 0x000000ffff227224 */ /* 0x000fe400078e00ff */
[----:B------:R-:W-:-:S04]  /*1ad0*/  IMAD R26, R26, R15, RZ ;  /* 0x0000000f1a1a7224 */ /* 0x000fc800078e02ff */
[----:B------:R-:W-:Y:S01]  /*1ae0*/  IMAD.HI.U32 R26, R35, R26, R34 ;  /* 0x0000001a231a7227 */ /* 0x000fe200078e0022 */
[----:B0-----:R-:W0:Y:S01]  /*1af0*/  MUFU.RCP R30, R23 ;  /* 0x00000017001e7308 */ /* 0x001e220000001000 */
[----:B-1----:R-:W1:Y:S02]  /*1b00*/  SHFL.BFLY PT, R22, R21, 0x8, 0x1f ;  /* 0x0d001f0015167f89 */ /* 0x002e6400000e0000 */
[----:B0-----:R-:W-:Y:S02]  /*1b10*/  VIADD R30, R30, 0xffffffe ;  /* 0x0ffffffe1e1e7836 */ /* 0x001fe40000000000 */
[----:B------:R-:W-:Y:S01]  /*1b20*/  IMAD.IADD R23, R0, 0x1, R15 ;  /* 0x0000000100177824 */ /* 0x000fe200078e020f */
[----:B------:R-:W-:Y:S02]  /*1b30*/  IABS R0, R14 ;  /* 0x0000000e00007213 */ /* 0x000fe40000000000 */
[----:B------:R-:W0:Y:S03]  /*1b40*/  F2I.FTZ.U32.TRUNC.NTZ R31, R30 ;  /* 0x0000001e001f7305 */ /* 0x000e26000021f000 */
[----:B------:R-:W-:-:S02]  /*1b50*/  IMAD.MOV R0, RZ, RZ, -R0 ;  /* 0x000000ffff007224 */ /* 0x000fc400078e0a00 */
[----:B-1----:R-:W-:Y:S01]  /*1b60*/  FADD.FTZ R22, R21, R22 ;  /* 0x0000001615167221 */ /* 0x002fe20000010000 */
[----:B0-----:R-:W-:Y:S02]  /*1b70*/  IMAD.MOV R21, RZ, RZ, -R31 ;  /* 0x000000ffff157224 */ /* 0x001fe400078e0a1f */
[----:B------:R-:W-:Y:S02]  /*1b80*/  HFMA2 R30, -RZ, RZ, 0, 0 ;  /* 0x00000000ff1e7431 */ /* 0x000fe400000001ff */
[----:B------:R-:W0:Y:S02]  /*1b90*/  SHFL.BFLY PT, R17, R22, 0x4, 0x1f ;  /* 0x0c801f0016117f89 */ /* 0x000e2400000e0000 */
[----:B0-----:R-:W-:Y:S01]  /*1ba0*/  FADD.FTZ R17, R22, R17 ;  /* 0x0000001116117221 */ /* 0x001fe20000010000 */
[----:B------:R-:W-:Y:S01]  /*1bb0*/  IMAD R22, R21, R4, RZ ;  /* 0x0000000415167224 */ /* 0x000fe200078e02ff */
[----:B------:R-:W-:-:S03]  /*1bc0*/  IABS R21, R23 ;  /* 0x0000001700157213 */ /* 0x000fc60000000000 */
[----:B------:R-:W0:Y:S01]  /*1bd0*/  SHFL.BFLY PT, R16, R17, 0x2, 0x1f ;  /* 0x0c401f0011107f89 */ /* 0x000e2200000e0000 */
[----:B------:R-:W-:-:S04]  /*1be0*/  IMAD.HI.U32 R22, R31, R22, R30 ;  /* 0x000000161f167227 */ /* 0x000fc800078e001e */
[----:B------:R-:W-:-:S04]  /*1bf0*/  IMAD.HI.U32 R26, R26, R21, RZ ;  /* 0x000000151a1a7227 */ /* 0x000fc800078e00ff */
[----:B------:R-:W-:Y:S02]  /*1c00*/  IMAD R0, R26, R0, R21 ;  /* 0x000000001a007224 */ /* 0x000fe400078e0215 */
[----:B------:R-:W-:-:S03]  /*1c10*/  IMAD.HI.U32 R22, R22, R21, RZ ;  /* 0x0000001516167227 */ /* 0x000fc600078e00ff */
[----:B------:R-:W-:Y:S01]  /*1c20*/  ISETP.GT.U32.AND P2, PT, R15, R0, PT ;  /* 0x000000000f00720c */ /* 0x000fe20003f44070 */
[----:B0-----:R-:W-:Y:S01]  /*1c30*/  FADD.FTZ R30, R17, R16 ;  /* 0x00000010111e7221 */ /* 0x001fe20000010000 */
[----:B------:R-:W-:-:S11]  /*1c40*/  IMAD.MOV R16, RZ, RZ, -R22 ;  /* 0x000000ffff107224 */ /* 0x000fd600078e0a16 */
[----:B------:R-:W-:Y:S01]  /*1c50*/  @!P2 IMAD.IADD R0, R0, 0x1, -R15 ;  /* 0x000000010000a824 */ /* 0x000fe200078e0a0f */
[----:B------:R-:W-:Y:S01]  /*1c60*/  @!P2 IADD3 R26, PT, PT, R26, 0x1, RZ ;  /* 0x000000011a1aa810 */ /* 0x000fe20007ffe0ff */
[----:B------:R-:W0:Y:S01]  /*1c70*/  SHFL.BFLY PT, R17, R30, 0x1, 0x1f ;  /* 0x0c201f001e117f89 */ /* 0x000e2200000e0000 */
[----:B------:R-:W-:Y:S02]  /*1c80*/  IMAD R21, R4, R16, R21 ;  /* 0x0000001004157224 */ /* 0x000fe400078e0215 */
[-C--:B------:R-:W-:Y:S02]  /*1c90*/  ISETP.GE.U32.AND P1, PT, R0, R15.reuse, PT ;  /* 0x0000000f0000720c */ /* 0x080fe40003f26070 */
[C---:B------:R-:W-:Y:S02]  /*1ca0*/  LOP3.LUT R0, R23.reuse, R15, RZ, 0x3c, !PT ;  /* 0x0000000f17007212 */ /* 0x040fe400078e3cff */
[----:B------:R-:W-:Y:S02]  /*1cb0*/  ISETP.GT.U32.AND P0, PT, R4, R21, PT ;  /* 0x000000150400720c */ /* 0x000fe40003f04070 */
[----:B------:R-:W-:-:S02]  /*1cc0*/  LOP3.LUT R23, R23, R12, RZ, 0x3c, !PT ;  /* 0x0000000c17177212 */ /* 0x000fc400078e3cff */
[----:B------:R-:W-:Y:S02]  /*1cd0*/  ISETP.GE.AND P3, PT, R0, RZ, PT ;  /* 0x000000ff0000720c */ /* 0x000fe40003f66270 */
[----:B------:R-:W-:Y:S01]  /*1ce0*/  ISETP.GE.AND P2, PT, R23, RZ, PT ;  /* 0x000000ff1700720c */ /* 0x000fe20003f46270 */
[----:B------:R-:W-:Y:S02]  /*1cf0*/  IMAD.MOV.U32 R23, RZ, RZ, 0x7f800000 ;  /* 0x7f800000ff177424 */ /* 0x000fe400078e00ff */
[----:B------:R-:W-:-:S04]  /*1d00*/  @P1 VIADD R26, R26, 0x1 ;  /* 0x000000011a1a1836 */ /* 0x000fc80000000000 */
[----:B------:R-:W-:Y:S02]  /*1d10*/  @!P0 IMAD.IADD R21, R21, 0x1, -R4 ;  /* 0x0000000115158824 */ /* 0x000fe400078e0a04 */
[----:B------:R-:W-:Y:S01]  /*1d20*/  @!P0 VIADD R22, R22, 0x1 ;  /* 0x0000000116168836 */ /* 0x000fe20000000000 */
[----:B------:R-:W-:Y:S01]  /*1d30*/  ISETP.NE.AND P0, PT, R12, RZ, PT ;  /* 0x000000ff0c00720c */ /* 0x000fe20003f05270 */
[----:B0-----:R-:W-:Y:S01]  /*1d40*/  FADD.FTZ R17, R30, R17 ;  /* 0x000000111e117221 */ /* 0x001fe20000010000 */
[----:B------:R-:W-:Y:S01]  /*1d50*/  ISETP.GE.U32.AND P4, PT, R21, R4, PT ;  /* 0x000000041500720c */ /* 0x000fe20003f86070 */
[----:B------:R-:W-:Y:S01]  /*1d60*/  @!P3 IMAD.MOV R26, RZ, RZ, -R26 ;  /* 0x000000ffff1ab224 */ /* 0x000fe200078e0a1a */
[----:B------:R-:W-:Y:S02]  /*1d70*/  ISETP.NE.AND P3, PT, R6, RZ, PT ;  /* 0x000000ff0600720c */ /* 0x000fe40003f65270 */
[----:B------:R-:W-:Y:S02]  /*1d80*/  FSETP.NE.FTZ.AND P1, PT, R17, RZ, PT ;  /* 0x000000ff1100720b */ /* 0x000fe40003f35000 */
[----:B------:R-:W-:-:S02]  /*1d90*/  @!P5 LOP3.LUT R26, RZ, R15, RZ, 0x33, !PT ;  /* 0x0000000fff1ad212 */ /* 0x000fc400078e33ff */
[----:B------:R-:W-:Y:S02]  /*1da0*/  SEL R15, RZ, 0x1, !P3 ;  /* 0x00000001ff0f7807 */ /* 0x000fe40005800000 */
[----:B------:R-:W-:Y:S02]  /*1db0*/  SHF.R.S32.HI R4, RZ, 0x1f, R14 ;  /* 0x0000001fff047819 */ /* 0x000fe4000001140e */
[----:B------:R-:W-:Y:S02]  /*1dc0*/  SHF.R.S32.HI R21, RZ, 0x1f, R26 ;  /* 0x0000001fff157819 */ /* 0x000fe4000001141a */
[----:B------:R-:W-:Y:S02]  /*1dd0*/  @P4 IADD3 R22, PT, PT, R22, 0x1, RZ ;  /* 0x0000000116164810 */ /* 0x000fe40007ffe0ff */
[----:B------:R-:W-:Y:S01]  /*1de0*/  LOP3.LUT R15, R4, R15, RZ, 0xfc, !PT ;  /* 0x0000000f040f7212 */ /* 0x000fe200078efcff */
[----:B------:R-:W0:Y:S02]  /*1df0*/  @P1 MUFU.LG2 R0, R17 ;  /* 0x0000001100001308 */ /* 0x000e240000000c00 */
[----:B------:R-:W-:Y:S01]  /*1e00*/  @!P2 IMAD.MOV R22, RZ, RZ, -R22 ;  /* 0x000000ffff16a224 */ /* 0x000fe200078e0a16 */
[----:B------:R-:W-:-:S02]  /*1e10*/  @!P0 LOP3.LUT R22, RZ, R12, RZ, 0x33, !PT ;  /* 0x0000000cff168212 */ /* 0x000fc400078e33ff */
[----:B------:R-:W-:Y:S02]  /*1e20*/  LOP3.LUT P0, RZ, R20, 0x38f, RZ, 0xc0, !PT ;  /* 0x0000038f14ff7812 */ /* 0x000fe4000780c0ff */
[----:B------:R-:W-:Y:S01]  /*1e30*/  ISETP.LT.U32.AND P2, PT, R18, R26, PT ;  /* 0x0000001a1200720c */ /* 0x000fe20003f41070 */
[----:B------:R-:W-:-:S03]  /*1e40*/  IMAD R4, R22, UR11, RZ ;  /* 0x0000000b16047c24 */ /* 0x000fc6000f8e02ff */
[----:B------:R-:W-:Y:S01]  /*1e50*/  ISETP.LT.AND.EX P2, PT, R19, R21, PT, P2 ;  /* 0x000000151300720c */ /* 0x000fe20003f41320 */
[----:B------:R-:W-:-:S03]  /*1e60*/  IMAD R4, R15, R4, RZ ;  /* 0x000000040f047224 */ /* 0x000fc600078e02ff */
        /* <DEDUP_REMOVED lines=16> */
[----:B------:R-:W-:-:S03]  /*1f70*/  IMAD R17, R12, UR14, RZ ;  /* 0x0000000e0c117c24 */ /* 0x000fc6000f8e02ff */
[----:B------:R-:W-:Y:S01]  /*1f80*/  ISETP.GE.U32.AND P0, PT, R14, 0x3, PT ;  /* 0x000000030e00780c */ /* 0x000fe20003f06070 */
[----:B------:R-:W-:Y:S01]  /*1f90*/  IMAD.WIDE.U32 R14, R34, UR14, RZ ;  /* 0x0000000e220e7c25 */ /* 0x000fe2000f8e00ff */
[----:B------:R-:W-:-:S03]  /*1fa0*/  IADD3.X R16, PT, PT, RZ, R12, RZ, P1, !PT ;  /* 0x0000000cff107210 */ /* 0x000fc60000ffe4ff */
[----:B------:R-:W-:Y:S01]  /*1fb0*/  IMAD R17, R34, UR8, R17 ;  /* 0x0000000822117c24 */ /* 0x000fe2000f8e0211 */
[----:B------:R-:W-:-:S04]  /*1fc0*/  ISETP.GE.U32.AND.EX P0, PT, R16, RZ, PT, P0 ;  /* 0x000000ff1000720c */ /* 0x000fc80003f06100 */
        /* <DEDUP_REMOVED lines=32> */
.L_x_332:
[----:B------:R-:W-:Y:S01]  /*21d0*/  IMAD.MOV.U32 R22, RZ, RZ, R30 ;  /* 0x000000ffff167224 */ /* 0x000fe200078e001e */
[----:B------:R-:W-:Y:S01]  /*21e0*/  MOV R19, RZ ;  /* 0x000000ff00137202 */ /* 0x000fe20000000f00 */
[----:B------:R-:W-:Y:S01]  /*21f0*/  IMAD.MOV.U32 R18, RZ, RZ, R34 ;  /* 0x000000ffff127224 */ /* 0x000fe200078e0022 */
[----:B------:R-:W-:Y:S02]  /*2200*/  MOV R16, 0x2220 ;  /* 0x0000222000107802 */ /* 0x000fe40000000f00 */
[----:B------:R-:W-:Y:S05]  /*2210*/  CALL.REL.NOINC `($__internal_10_$__cuda_sm20_div_s64) ;  /* 0x0000001c00b87944 */ /* 0x000fea0003c00000 */
[----:B------:R-:W-:Y:S02]  /*2220*/  IADD3 R15, PT, PT, -R12, RZ, RZ ;  /* 0x000000ff0c0f7210 */ /* 0x000fe40007ffe1ff */
[----:B------:R-:W-:-:S03]  /*2230*/  MOV R31, R19 ;  /* 0x00000013001f7202 */ /* 0x000fc60000000f00 */
[----:B------:R-:W-:Y:S01]  /*2240*/  IMAD R14, R34, R15, R30 ;  /* 0x0000000f220e7224 */ /* 0x000fe200078e021e */
[----:B------:R-:W-:-:S07]  /*2250*/  MOV R30, R12 ;  /* 0x0000000c001e7202 */ /* 0x000fce0000000f00 */
.L_x_333:
[----:B------:R-:W-:Y:S01]  /*2260*/  IABS R17, UR14 ;  /* 0x0000000e00117c13 */ /* 0x000fe20008000000 */
[----:B------:R-:W-:Y:S01]  /*2270*/  IMAD R2, R2, R13, RZ ;  /* 0x0000000d02027224 */ /* 0x000fe200078e02ff */
[----:B------:R-:W-:Y:S01]  /*2280*/  MOV R18, RZ ;  /* 0x000000ff00127202 */ /* 0x000fe20000000f00 */
[----:B------:R-:W-:Y:S01]  /*2290*/  BSSY.RECONVERGENT B0, `(.L_x_334) ;  /* 0x0000040000007945 */ /* 0x000fe20003800200 */
[----:B------:R-:W0:Y:S01]  /*22a0*/  I2F.U32.RP R21, R17 ;  /* 0x0000001100157306 */ /* 0x000e220000209000 */
[----:B------:R-:W-:Y:S01]  /*22b0*/  IABS R12, UR14 ;  /* 0x0000000e000c7c13 */ /* 0x000fe20008000000 */
[----:B------:R-:W-:Y:S01]  /*22c0*/  IMAD R3, R10, R3, R2 ;  /* 0x000000030a037224 */ /* 0x000fe200078e0202 */
[----:B------:R-:W-:Y:S02]  /*22d0*/  IABS R15, R14 ;  /* 0x0000000e000f7213 */ /* 0x000fe40000000000 */
[----:B------:R-:W-:-:S04]  /*22e0*/  LOP3.LUT R2, R14, UR14, RZ, 0x3c, !PT ;  /* 0x0000000e0e027c12 */ /* 0x000fc8000f8e3cff */
        /* <DEDUP_REMOVED lines=51> */
.L_x_335:
[----:B------:R-:W-:Y:S01]  /*2620*/  IMAD.MOV.U32 R22, RZ, RZ, R30 ;  /* 0x000000ffff167224 */ /* 0x000fe200078e001e */
[----:B------:R-:W-:Y:S01]  /*2630*/  MOV R19, R31 ;  /* 0x0000001f00137202 */ /* 0x000fe20000000f00 */
[----:B------:R-:W-:Y:S01]  /*2640*/  IMAD.MOV.U32 R18, RZ, RZ, R34 ;  /* 0x000000ffff127224 */ /* 0x000fe200078e0022 */
[----:B------:R-:W-:Y:S02]  /*2650*/  MOV R16, 0x2670 ;  /* 0x0000267000107802 */ /* 0x000fe40000000f00 */
[----:B------:R-:W-:Y:S05]  /*2660*/  CALL.REL.NOINC `($__internal_10_$__cuda_sm20_div_s64) ;  /* 0x0000001800a47944 */ /* 0x000fea0003c00000 */
[----:B------:R-:W-:-:S05]  /*2670*/  IADD3 R15, PT, PT, -R12, RZ, RZ ;  /* 0x000000ff0c0f7210 */ /* 0x000fca0007ffe1ff */
[----:B------:R-:W-:Y:S02]  /*2680*/  IMAD R30, R15, R34, R30 ;  /* 0x000000220f1e7224 */ /* 0x000fe400078e021e */
.L_x_336:
[----:B------:R-:W-:Y:S05]  /*2690*/  BSYNC.RECONVERGENT B0 ;  /* 0x0000000000007941 */ /* 0x000fea0003800200 */
.L_x_334:
        /* <DEDUP_REMOVED lines=41> */
[----:B------:R-:W-:-:S03]  /*2930*/  IMAD.HI.U32 R33, R33, R26, RZ ;  /* 0x0000001a21217227 */ /* 0x000fc600078e00ff */
[----:B------:R-:W2:Y:S01]  /*2940*/  I2F.U32.RP R29, R21 ;  /* 0x00000015001d7306 */ /* 0x000ea20000209000 */
[----:B0-----:R-:W-:Y:S01]  /*2950*/  IADD3 R34, PT, PT, R34, 0xffffffe, RZ ;  /* 0x0ffffffe22227810 */ /* 0x001fe20007ffe0ff */
[----:B------:R-:W-:-:S04]  /*2960*/  IMAD.HI.U32 R31, R31, R17, RZ ;  /* 0x000000111f1f7227 */ /* 0x000fc800078e00ff */
[----:B------:R-:W-:Y:S02]  /*2970*/  IMAD R37, R33, R18, R26 ;  /* 0x0000001221257224 */ /* 0x000fe400078e021a */
[----:B------:R-:W-:Y:S01]  /*2980*/  HFMA2 R26, -RZ, RZ, 0, 0 ;  /* 0x00000000ff1a7431 */ /* 0x000fe200000001ff */
[----:B------:R-:W0:Y:S01]  /*2990*/  F2I.FTZ.U32.TRUNC.NTZ R35, R34 ;  /* 0x0000002200237305 */ /* 0x000e22000021f000 */
[----:B------:R-:W-:Y:S01]  /*29a0*/  IMAD R17, R31, R0, R17 ;  /* 0x000000001f117224 */ /* 0x000fe200078e0211 */
[----:B-1----:R-:W-:Y:S02]  /*29b0*/  IADD3 R27, PT, PT, R27, 0xffffffe, RZ ;  /* 0x0ffffffe1b1b7810 */ /* 0x002fe40007ffe0ff */
[----:B------:R-:W-:Y:S02]  /*29c0*/  ISETP.GT.U32.AND P3, PT, R16, R37, PT ;  /* 0x000000251000720c */ /* 0x000fe40003f64070 */
[----:B------:R-:W-:Y:S02]  /*29d0*/  ISETP.GT.U32.AND P1, PT, R14, R17, PT ;  /* 0x000000110e00720c */ /* 0x000fe40003f24070 */
[----:B--2---:R-:W1:Y:S01]  /*29e0*/  MUFU.RCP R29, R29 ;  /* 0x0000001d001d7308 */ /* 0x004e620000001000 */
[----:B------:R-:W-:-:S04]  /*29f0*/  LOP3.LUT R18, R30, R13, RZ, 0x3c, !PT ;  /* 0x0000000d1e127212 */ /* 0x000fc800078e3cff */
[----:B------:R-:W-:Y:S01]  /*2a00*/  ISETP.GE.AND P2, PT, R18, RZ, PT ;  /* 0x000000ff1200720c */ /* 0x000fe20003f46270 */
[--C-:B0-----:R-:W-:Y:S02]  /*2a10*/  IMAD.MOV R0, RZ, RZ, -R35.reuse ;  /* 0x000000ffff007224 */ /* 0x101fe400078e0a23 */
[----:B------:R-:W0:Y:S01]  /*2a20*/  F2I.FTZ.U32.TRUNC.NTZ R27, R27 ;  /* 0x0000001b001b7305 */ /* 0x000e22000021f000 */
[----:B------:R-:W-:Y:S01]  /*2a30*/  IMAD.MOV.U32 R34, RZ, RZ, RZ ;  /* 0x000000ffff227224 */ /* 0x000fe200078e00ff */
[----:B------:R-:W-:Y:S01]  /*2a40*/  @!P3 IADD3 R33, PT, PT, R33, 0x1, RZ ;  /* 0x000000012121b810 */ /* 0x000fe20007ffe0ff */
[----:B------:R-:W-:Y:S02]  /*2a50*/  IMAD R39, R0, R15, RZ ;  /* 0x0000000f00277224 */ /* 0x000fe400078e02ff */
[----:B------:R-:W-:Y:S02]  /*2a60*/  @!P3 IMAD.IADD R37, R37, 0x1, -R16 ;  /* 0x000000012525b824 */ /* 0x000fe400078e0a10 */
[----:B------:R-:W-:Y:S01]  /*2a70*/  IMAD.HI.U32 R39, R35, R39, R34 ;  /* 0x0000002723277227 */ /* 0x000fe200078e0022 */
[----:B-1----:R-:W-:-:S03]  /*2a80*/  IADD3 R34, PT, PT, R29, 0xffffffe, RZ ;  /* 0x0ffffffe1d227810 */ /* 0x002fc60007ffe0ff */
[----:B------:R-:W-:Y:S01]  /*2a90*/  @!P1 IMAD.IADD R17, R17, 0x1, -R14 ;  /* 0x0000000111119824 */ /* 0x000fe200078e0a0e */
[----:B------:R-:W-:Y:S01]  /*2aa0*/  ISETP.GE.U32.AND P6, PT, R37, R16, PT ;  /* 0x000000102500720c */ /* 0x000fe20003fc6070 */
[----:B------:R-:W1:Y:S01]  /*2ab0*/  F2I.FTZ.U32.TRUNC.NTZ R35, R34 ;  /* 0x0000002200237305 */ /* 0x000e62000021f000 */
[----:B------:R-:W-:Y:S01]  /*2ac0*/  LOP3.LUT R16, R12, R7, RZ, 0x3c, !PT ;  /* 0x000000070c107212 */ /* 0x000fe200078e3cff */
[--C-:B0-----:R-:W-:Y:S01]  /*2ad0*/  IMAD.MOV R0, RZ, RZ, -R27.reuse ;  /* 0x000000ffff007224 */ /* 0x101fe200078e0a1b */
[----:B------:R-:W-:Y:S01]  /*2ae0*/  ISETP.GE.U32.AND P4, PT, R17, R14, PT ;  /* 0x0000000e1100720c */ /* 0x000fe20003f86070 */
[----:B------:R-:W-:Y:S01]  /*2af0*/  @!P1 VIADD R31, R31, 0x1 ;  /* 0x000000011f1f9836 */ /* 0x000fe20000000000 */
[----:B------:R-:W-:Y:S01]  /*2b00*/  ISETP.GE.AND P0, PT, R16, RZ, PT ;  /* 0x000000ff1000720c */ /* 0x000fe20003f06270 */
[----:B------:R-:W-:Y:S01]  /*2b10*/  IMAD R29, R0, R19, RZ ;  /* 0x00000013001d7224 */ /* 0x000fe200078e02ff */
[----:B------:R-:W-:Y:S02]  /*2b20*/  ISETP.NE.AND P1, PT, R7, RZ, PT ;  /* 0x000000ff0700720c */ /* 0x000fe40003f25270 */
[----:B------:R-:W-:Y:S01]  /*2b30*/  IABS R0, R22 ;  /* 0x0000001600007213 */ /* 0x000fe20000000000 */
[----:B------:R-:W-:Y:S01]  /*2b40*/  IMAD.HI.U32 R29, R27, R29, R26 ;  /* 0x0000001d1b1d7227 */ /* 0x000fe200078e001a */
[----:B------:R-:W-:-:S03]  /*2b50*/  IABS R14, R3 ;  /* 0x00000003000e7213 */ /* 0x000fc60000000000 */
[----:B------:R-:W-:Y:S02]  /*2b60*/  IMAD.MOV R0, RZ, RZ, -R0 ;  /* 0x000000ffff007224 */ /* 0x000fe400078e0a00 */
[----:B-1----:R-:W-:Y:S01]  /*2b70*/  IMAD.MOV R16, RZ, RZ, -R35 ;  /* 0x000000ffff107224 */ /* 0x002fe200078e0a23 */
[----:B------:R-:W-:Y:S01]  /*2b80*/  @P4 IADD3 R31, PT, PT, R31, 0x1, RZ ;  /* 0x000000011f1f4810 */ /* 0x000fe20007ffe0ff */
[----:B------:R-:W-:-:S03]  /*2b90*/  IMAD.HI.U32 R29, R29, R14, RZ ;  /* 0x0000000e1d1d7227 */ /* 0x000fc600078e00ff */
[----:B------:R-:W-:Y:S01]  /*2ba0*/  @!P0 IADD3 R31, PT, PT, -R31, RZ, RZ ;  /* 0x000000ff1f1f8210 */ /* 0x000fe20007ffe1ff */
[----:B------:R-:W-:Y:S01]  /*2bb0*/  @P6 VIADD R33, R33, 0x1 ;  /* 0x0000000121216836 */ /* 0x000fe20000000000 */
[----:B------:R-:W-:Y:S01]  /*2bc0*/  @!P1 LOP3.LUT R31, RZ, R7, RZ, 0x33, !PT ;  /* 0x00000007ff1f9212 */ /* 0x000fe200078e33ff */
[----:B------:R-:W-:Y:S01]  /*2bd0*/  IMAD R0, R29, R0, R14 ;  /* 0x000000001d007224 */ /* 0x000fe200078e020e */
[----:B------:R-:W-:Y:S01]  /*2be0*/  IABS R14, R6 ;  /* 0x00000006000e7213 */ /* 0x000fe20000000000 */
[----:B------:R-:W-:Y:S01]  /*2bf0*/  IMAD R17, R16, R21, RZ ;  /* 0x0000001510117224 */ /* 0x000fe200078e02ff */
[----:B------:R-:W-:Y:S01]  /*2c00*/  IABS R16, R31 ;  /* 0x0000001f00107213 */ /* 0x000fe20000000000 */
[----:B------:R-:W-:Y:S01]  /*2c10*/  IMAD.MOV.U32 R34, RZ, RZ, RZ ;  /* 0x000000ffff227224 */ /* 0x000fe200078e00ff */
[----:B------:R-:W-:Y:S01]  /*2c20*/  ISETP.GT.U32.AND P4, PT, R19, R0, PT ;  /* 0x000000001300720c */ /* 0x000fe20003f84070 */
[----:B------:R-:W-:Y:S01]  /*2c30*/  @!P2 IMAD.MOV R33, RZ, RZ, -R33 ;  /* 0x000000ffff21a224 */ /* 0x000fe200078e0a21 */
[----:B------:R-:W-:Y:S01]  /*2c40*/  @!P5 LOP3.LUT R33, RZ, R13, RZ, 0x33, !PT ;  /* 0x0000000dff21d212 */ /* 0x000fe200078e33ff */
[----:B------:R-:W-:Y:S01]  /*2c50*/  IMAD.HI.U32 R34, R35, R17, R34 ;  /* 0x0000001123227227 */ /* 0x000fe200078e0022 */
[----:B------:R-:W-:-:S02]  /*2c60*/  IABS R17, R10 ;  /* 0x0000000a00117213 */ /* 0x000fc40000000000 */
[----:B------:R-:W-:Y:S01]  /*2c70*/  IABS R18, R33 ;  /* 0x0000002100127213 */ /* 0x000fe20000000000 */
[----:B------:R-:W-:Y:S02]  /*2c80*/  IMAD.MOV R14, RZ, RZ, -R14 ;  /* 0x000000ffff0e7224 */ /* 0x000fe400078e0a0e */
[----:B------:R-:W-:-:S04]  /*2c90*/  IMAD.HI.U32 R27, R34, R16, RZ ;  /* 0x00000010221b7227 */ /* 0x000fc800078e00ff */
[----:B------:R-:W-:Y:S01]  /*2ca0*/  IMAD.MOV R17, RZ, RZ, -R17 ;  /* 0x000000ffff117224 */ /* 0x000fe200078e0a11 */
[----:B------:R-:W-:Y:S01]  /*2cb0*/  @!P4 IADD3 R0, PT, PT, R0, -R19, RZ ;  /* 0x800000130000c210 */ /* 0x000fe20007ffe0ff */
[----:B------:R-:W-:-:S03]  /*2cc0*/  IMAD.HI.U32 R39, R39, R18, RZ ;  /* 0x0000001227277227 */ /* 0x000fc600078e00ff */
[----:B------:R-:W-:Y:S01]  /*2cd0*/  ISETP.GE.U32.AND P2, PT, R0, R19, PT ;  /* 0x000000130000720c */ /* 0x000fe20003f46070 */
        /* <DEDUP_REMOVED lines=62> */
.L_x_331:
[----:B------:R-:W0:Y:S01]  /*30c0*/  LDC.64 R2, c[0x0][0x420] ;  /* 0x00010800ff027b82 */ /* 0x000e220000000a00 */
[----:B------:R-:W-:-:S05]  /*30d0*/  IADD3 R0, PT, PT, R28, UR6, RZ ;  /* 0x000000061c007c10 */ /* 0x000fca000fffe0ff */
[----:B0-----:R-:W-:-:S05]  /*30e0*/  IMAD.WIDE.U32 R2, R0, 0x4, R2 ;  /* 0x0000000400027825 */ /* 0x001fca00078e0002 */
[----:B------:R1:W-:Y:S02]  /*30f0*/  STG.E desc[UR12][R2.64], R23 ;  /* 0x0000001702007986 */ /* 0x0003e4000c10190c */
.L_x_330:
[----:B------:R-:W-:Y:S05]  /*3100*/  BSYNC.RECONVERGENT B1 ;  /* 0x0000000000017941 */ /* 0x000fea0003800200 */
.L_x_329:
[----:B------:R-:W2:Y:S01]  /*3110*/  LDCU UR14, c[0x0][0x534] ;  /* 0x0000a680ff0e77ac */ /* 0x000ea20008000800 */
[C---:B------:R-:W-:Y:S01]  /*3120*/  IMAD.SHL.U32 R15, R25.reuse, 0x4, RZ ;  /* 0x00000004190f7824 */ /* 0x040fe200078e00ff */
[----:B01----:R-:W-:Y:S01]  /*3130*/  CS2R R2, SRZ ;  /* 0x0000000000027805 */ /* 0x003fe2000001ff00 */
[----:B------:R-:W-:Y:S01]  /*3140*/  IMAD.MOV.U32 R0, RZ, RZ, RZ ;  /* 0x000000ffff007224 */ /* 0x000fe200078e00ff */
[----:B------:R-:W0:Y:S01]  /*3150*/  LDCU UR9, c[0x0][0x44c] ;  /* 0x00008980ff0977ac */ /* 0x000e220008000800 */
[----:B------:R-:W-:Y:S01]  /*3160*/  IMAD R30, R28, 0xc0, R15 ;  /* 0x000000c01c1e7824 */ /* 0x000fe200078e020f */
[----:B------:R-:W-:Y:S02]  /*3170*/  CS2R R4, SRZ ;  /* 0x0000000000047805 */ /* 0x000fe4000001ff00 */
[----:B------:R-:W-:Y:S02]  /*3180*/  CS2R R6, SRZ ;  /* 0x0000000000067805 */ /* 0x000fe4000001ff00 */
[----:B------:R-:W-:Y:S01]  /*3190*/  CS2R R10, SRZ ;  /* 0x00000000000a7805 */ /* 0x000fe2000001ff00 */
[----:B------:R-:W-:Y:S01]  /*31a0*/  IMAD.MOV.U32 R13, RZ, RZ, RZ ;  /* 0x000000ffff0d7224 */ /* 0x000fe200078e00ff */
        /* <DEDUP_REMOVED lines=49> */
.L_x_339:
        /* <DEDUP_REMOVED lines=77> */
.L_x_338:
        /* <DEDUP_REMOVED lines=11> */
.L_x_340:
        /* <DEDUP_REMOVED lines=22> */
.L_x_337:
        /* <DEDUP_REMOVED lines=86> */
        .weak           $__internal_10_$__cuda_sm20_div_s64
        .type           $__internal_10_$__cuda_sm20_div_s64,@function
        .size           $__internal_10_$__cuda_sm20_div_s64,(.L_x_6871 - $__internal_10_$__cuda_sm20_div_s64)
$__internal_10_$__cuda_sm20_div_s64:
        /* <DEDUP_REMOVED lines=29> */
[----:B------:R-:W-:-:S04]  /*42d0*/  IMAD.X R12, RZ, RZ, ~R12, P0 ;  /* 0x000000ffff0c7224 */ /* 0x000fc800000e0e0c */
[----:B------:R-:W-:-:S04]  /*42e0*/  IMAD.WIDE.U32 R36, P4, R37, R12, R36 ;  /* 0x0000000c25247225 */ /* 0x000fc80007880024 */
[C---:B------:R-:W-:Y:S02]  /*42f0*/  IMAD R15, R21.reuse, R12, RZ ;  /* 0x0000000c150f7224 */ /* 0x040fe400078e02ff */
[----:B------:R-:W-:-:S04]  /*4300*/  IMAD.HI.U32 R14, P3, R21, R14, R36 ;  /* 0x0000000e150e7227 */ /* 0x000fc80007860024 */
[----:B------:R-:W-:Y:S01]  /*4310*/  IMAD.HI.U32 R12, R21, R12, RZ ;  /* 0x0000000c150c7227 */ /* 0x000fe200078e00ff */
[----:B------:R-:W-:Y:S02]  /*4320*/  IADD3 R15, P2, PT, R15, R14, RZ ;  /* 0x0000000e0f0f7210 */ /* 0x000fe40007f5e0ff */
[-C--:B------:R-:W-:Y:S01]  /*4330*/  IADD3 R14, P0, PT, RZ, -R22.reuse, RZ ;  /* 0x80000016ff0e7210 */ /* 0x080fe20007f1e0ff */
[----:B------:R-:W-:Y:S02]  /*4340*/  IMAD.X R21, R12, 0x1, R21, P4 ;  /* 0x000000010c157824 */ /* 0x000fe400020e0615 */
[----:B------:R-:W-:Y:S01]  /*4350*/  IMAD.MOV.U32 R37, RZ, RZ, RZ ;  /* 0x000000ffff257224 */ /* 0x000fe200078e00ff */
[----:B------:R-:W-:Y:S02]  /*4360*/  SEL R14, R14, R22, !P1 ;  /* 0x000000160e0e7207 */ /* 0x000fe40004800000 */
[----:B------:R-:W-:-:S03]  /*4370*/  IADD3.X R22, PT, PT, RZ, ~R19, RZ, P0, !PT ;  /* 0x80000013ff167210 */ /* 0x000fc600007fe4ff */
[----:B------:R-:W-:Y:S01]  /*4380*/  IMAD.HI.U32 R36, R15, R14, RZ ;  /* 0x0000000e0f247227 */ /* 0x000fe200078e00ff */
[-C--:B------:R-:W-:Y:S02]  /*4390*/  SEL R12, R22, R19.reuse, !P1 ;  /* 0x00000013160c7207 */ /* 0x080fe40004800000 */
[----:B------:R-:W-:-:S03]  /*43a0*/  LOP3.LUT R19, R17, R19, RZ, 0x3c, !PT ;  /* 0x0000001311137212 */ /* 0x000fc600078e3cff */
        /* <DEDUP_REMOVED lines=11> */
[-C--:B------:R-:W-:Y:S02]  /*4460*/  ISETP.GE.U32.AND P3, PT, R14, R26.reuse, PT ;  /* 0x0000001a0e00720c */ /* 0x080fe40003f66070 */
[----:B------:R-:W-:Y:S01]  /*4470*/  IADD3 R29, P1, PT, R22, 0x1, RZ ;  /* 0x00000001161d7810 */ /* 0x000fe20007f3e0ff */
[----:B------:R-:W-:-:S05]  /*4480*/  IMAD R15, R21, R26, R15 ;  /* 0x0000001a150f7224 */ /* 0x000fca00078e020f */
[----:B------:R-:W-:Y:S02]  /*4490*/  IADD3.X R12, PT, PT, ~R15, R12, RZ, P0, !PT ;  /* 0x0000000c0f0c7210 */ /* 0x000fe400007fe5ff */
[----:B------:R-:W-:Y:S02]  /*44a0*/  IADD3 R15, P2, PT, R14, -R26, RZ ;  /* 0x8000001a0e0f7210 */ /* 0x000fe40007f5e0ff */
[----:B------:R-:W-:-:S04]  /*44b0*/  ISETP.GE.U32.AND.EX P3, PT, R12, R27, PT, P3 ;  /* 0x0000001b0c00720c */ /* 0x000fc80003f66130 */
[----:B------:R-:W-:Y:S01]  /*44c0*/  SEL R15, R15, R14, P3 ;  /* 0x0000000e0f0f7207 */ /* 0x000fe20001800000 */
[----:B------:R-:W-:Y:S01]  /*44d0*/  IMAD.X R14, RZ, RZ, R21, P1 ;  /* 0x000000ffff0e7224 */ /* 0x000fe200008e0615 */
[----:B------:R-:W-:Y:S02]  /*44e0*/  SEL R29, R29, R22, P3 ;  /* 0x000000161d1d7207 */ /* 0x000fe40001800000 */
[----:B------:R-:W-:Y:S01]  /*44f0*/  ISETP.GE.U32.AND P0, PT, R15, R26, PT ;  /* 0x0000001a0f00720c */ /* 0x000fe20003f06070 */
[----:B------:R-:W-:Y:S01]  /*4500*/  IMAD.X R15, R12, 0x1, ~R27, P2 ;  /* 0x000000010c0f7824 */ /* 0x000fe200010e0e1b */
[----:B------:R-:W-:Y:S02]  /*4510*/  SEL R14, R14, R21, P3 ;  /* 0x000000150e0e7207 */ /* 0x000fe40001800000 */
[----:B------:R-:W-:Y:S02]  /*4520*/  ISETP.GE.AND P2, PT, R19, RZ, PT ;  /* 0x000000ff1300720c */ /* 0x000fe40003f46270 */
[----:B------:R-:W-:-:S02]  /*4530*/  SEL R15, R15, R12, P3 ;  /* 0x0000000c0f0f7207 */ /* 0x000fc40001800000 */
[----:B------:R-:W-:Y:S02]  /*4540*/  IADD3 R12, P1, PT, R29, 0x1, RZ ;  /* 0x000000011d0c7810 */ /* 0x000fe40007f3e0ff */
[----:B------:R-:W-:-:S03]  /*4550*/  ISETP.GE.U32.AND.EX P0, PT, R15, R27, PT, P0 ;  /* 0x0000001b0f00720c */ /* 0x000fc60003f06100 */
[----:B------:R-:W-:Y:S01]  /*4560*/  IMAD.X R15, RZ, RZ, R14, P1 ;  /* 0x000000ffff0f7224 */ /* 0x000fe200008e060e */
[----:B------:R-:W-:-:S04]  /*4570*/  SEL R12, R12, R29, P0 ;  /* 0x0000001d0c0c7207 */ /* 0x000fc80000000000 */
[----:B------:R-:W-:Y:S02]  /*4580*/  SEL R14, R15, R14, P0 ;  /* 0x0000000e0f0e7207 */ /* 0x000fe40000000000 */
[----:B------:R-:W-:Y:S02]  /*4590*/  IADD3 R15, P1, PT, RZ, -R12, RZ ;  /* 0x8000000cff0f7210 */ /* 0x000fe40007f3e0ff */
[----:B------:R-:W-:Y:S02]  /*45a0*/  ISETP.NE.U32.AND P0, PT, R18, RZ, PT ;  /* 0x000000ff1200720c */ /* 0x000fe40003f05070 */
[----:B------:R-:W-:Y:S02]  /*45b0*/  IADD3.X R19, PT, PT, RZ, ~R14, RZ, P1, !PT ;  /* 0x8000000eff137210 */ /* 0x000fe40000ffe4ff */
[----:B------:R-:W-:Y:S02]  /*45c0*/  ISETP.NE.AND.EX P0, PT, R17, RZ, PT, P0 ;  /* 0x000000ff1100720c */ /* 0x000fe40003f05300 */
[----:B------:R-:W-:-:S02]  /*45d0*/  SEL R15, R15, R12, !P2 ;  /* 0x0000000c0f0f7207 */ /* 0x000fc40005000000 */
[----:B------:R-:W-:Y:S01]  /*45e0*/  SEL R19, R19, R14, !P2 ;  /* 0x0000000e13137207 */ /* 0x000fe20005000000 */
[----:B------:R-:W-:Y:S01]  /*45f0*/  IMAD.MOV.U32 R14, RZ, RZ, R16 ;  /* 0x000000ffff0e7224 */ /* 0x000fe200078e0010 */
[----:B------:R-:W-:Y:S01]  /*4600*/  SEL R12, R15, 0xffffffff, P0 ;  /* 0xffffffff0f0c7807 */ /* 0x000fe20000000000 */
[----:B------:R-:W-:Y:S01]  /*4610*/  IMAD.MOV.U32 R15, RZ, RZ, 0x0 ;  /* 0x00000000ff0f7424 */ /* 0x000fe200078e00ff */
[----:B------:R-:W-:-:S03]  /*4620*/  SEL R19, R19, 0xffffffff, P0 ;  /* 0xffffffff13137807 */ /* 0x000fc60000000000 */
[----:B------:R-:W-:Y:S05]  /*4630*/  RET.REL.NODEC R14 `(_ZN5flash32flash_fwd_splitkv_combine_kernelI23Flash_fwd_kernel_traitsILi192ELi64ELi64ELi4ELb0ELb0EN7cutlass6half_tE19Flash_kernel_traitsILi192ELi64ELi64ELi4ES3_EELi8ELi4ELb1EEEvNS_16Flash_fwd_paramsE) ;  /* 0xffffffb80e707950 */ /* 0x000fea0003c3ffff */
.L_x_341:
        /* <DEDUP_REMOVED lines=12> */
.L_x_6871:


//--------------------- .text._ZN5flash32flash_fwd_splitkv_combine_kernelI23Flash_fwd_kernel_traitsILi192ELi64ELi64ELi4ELb0ELb0EN7cutlass6half_tE19Flash_kernel_traitsILi192ELi64ELi64ELi4ES3_EELi8ELi3ELb1EEEvNS_16Flash_fwd_paramsE --------------------------
	.section	.text._ZN5flash32flash_fwd_splitkv_combine_kernelI23Flash_fwd_kernel_traitsILi192ELi64ELi64ELi4ELb0ELb0EN7cutlass6half_tE19Flash_kernel_traitsILi192ELi64ELi64ELi4ES3_EELi8ELi3ELb1EEEvNS_16Flash_fwd_paramsE,"ax",@progbits
	.align	128
        .global         _ZN5flash32flash_fwd_splitkv_combine_kernelI23Flash_fwd_kernel_traitsILi192ELi64ELi64ELi4ELb0ELb0EN7cutlass6half_tE19Flash_kernel_traitsILi192ELi64ELi64ELi4ES3_EELi8ELi3ELb1EEEvNS_16Flash_fwd_paramsE
        .type           _ZN5flash32flash_fwd_splitkv_combine_kernelI23Flash_fwd_kernel_traitsILi192ELi64ELi64ELi4ELb0ELb0EN7cutlass6half_tE19Flash_kernel_traitsILi192ELi64ELi64ELi4ES3_EELi8ELi3ELb1EEEvNS_16Flash_fwd_paramsE,@function
        .size           _ZN5flash32flash_fwd_splitkv_combine_kernelI23Flash_fwd_kernel_traitsILi192ELi64ELi64ELi4ELb0ELb0EN7cutlass6half_tE19Flash_kernel_traitsILi192ELi64ELi64ELi4ES3_EELi8ELi3ELb1EEEvNS_16Flash_fwd_paramsE,(.L_x_6872 - _ZN5flash32flash_fwd_splitkv_combine_kernelI23Flash_fwd_kernel_traitsILi192ELi64ELi64ELi4ELb0ELb0EN7cutlass6half_tE19Flash_kernel_traitsILi192ELi64ELi64ELi4ES3_EELi8ELi3ELb1EEEvNS_16Flash_fwd_paramsE)
        .other          _ZN5flash32flash_fwd_splitkv_combine_kernelI23Flash_fwd_kernel_traitsILi192ELi64ELi64ELi4ELb0ELb0EN7cutlass6half_tE19Flash_kernel_traitsILi192ELi64ELi64ELi4ES3_EELi8ELi3ELb1EEEvNS_16Flash_fwd_paramsE,@"STO_CUDA_ENTRY STV_DEFAULT"
_ZN5flash32flash_fwd_splitkv_combine_kernelI23Flash_fwd_kernel_traitsILi192ELi64ELi64ELi4ELb0ELb0EN7cutlass6half_tE19Flash_kernel_traitsILi192ELi64ELi64ELi4ES3_EELi8ELi3ELb1EEEvNS_16Flash_fwd_paramsE:
.text._ZN5flash32flash_fwd_splitkv_combine_kernelI23Flash_fwd_kernel_traitsILi192ELi64ELi64ELi4ELb0ELb0EN7cutlass6half_tE19Flash_kernel_traitsILi192ELi64ELi64ELi4ES3_EELi8ELi3ELb1EEEvNS_16Flash_fwd_paramsE:
        /* <DEDUP_REMOVED lines=38> */
.L_x_342:
[----:B------:R-:W-:Y:S01]  /*0260*/  IMAD.U32 R27, RZ, RZ, UR7 ;  /* 0x00000007ff1b7e24 */ /* 0x000fe2000f8e00ff */
[----:B------:R-:W-:Y:S01]  /*0270*/  MOV R20, UR14 ;  /* 0x0000000e00147c02 */ /* 0x000fe20008000f00 */
[----:B------:R-:W-:Y:S01]  /*0280*/  IMAD.U32 R21, RZ, RZ, UR15 ;  /* 0x0000000fff157e24 */ /* 0x000fe2000f8e00ff */
[----:B------:R-:W-:Y:S02]  /*0290*/  MOV R19, UR8 ;  /* 0x0000000800137c02 */ /* 0x000fe40008000f00 */
[----:B------:R-:W-:Y:S02]  /*02a0*/  MOV R18, 0x2c0 ;  /* 0x000002c000127802 */ /* 0x000fe40000000f00 */
[----:B------:R-:W-:Y:S05]  /*02b0*/  CALL.REL.NOINC `($__internal_11_$__cuda_sm20_div_s64) ;  /* 0x0000003c007c7944 */ /* 0x000fea0003c00000 */
.L_x_343:
        /* <DEDUP_REMOVED lines=30> */
.L_x_345:
[----:B------:R-:W-:Y:S01]  /*04a0*/  IMAD.MOV.U32 R27, RZ, RZ, R16 ;  /* 0x000000ffff1b7224 */ /* 0x000fe200078e0010 */
[----:B------:R-:W-:Y:S02]  /*04b0*/  MOV R21, R17 ;  /* 0x0000001100157202 */ /* 0x000fe40000000f00 */
[----:B------:R-:W-:Y:S02]  /*04c0*/  MOV R18, 0x4e0 ;  /* 0x000004e000127802 */ /* 0x000fe40000000f00 */
[----:B------:R-:W-:Y:S05]  /*04d0*/  CALL.REL.NOINC `($__internal_11_$__cuda_sm20_div_s64) ;  /* 0x0000003800f47944 */ /* 0x000fea0003c00000 */
[----:B------:R-:W-:Y:S02]  /*04e0*/  MOV R6, R16 ;  /* 0x0000001000067202 */ /* 0x000fe40000000f00 */
[----:B------:R-:W-:Y:S02]  /*04f0*/  MOV R7, R17 ;  /* 0x0000001100077202 */ /* 0x000fe40000000f00 */
.L_x_346:
[----:B------:R-:W-:Y:S05]  /*0500*/  BSYNC.RECONVERGENT B0 ;  /* 0x0000000000007941 */ /* 0x000fea0003800200 */
.L_x_344:
        /* <DEDUP_REMOVED lines=55> */
.L_x_348:
[----:B------:R-:W-:Y:S01]  /*0880*/  IMAD.MOV.U32 R27, RZ, RZ, R20 ;  /* 0x000000ffff1b7224 */ /* 0x000fe200078e0014 */
[----:B------:R-:W-:Y:S01]  /*0890*/  MOV R20, R14 ;  /* 0x0000000e00147202 */ /* 0x000fe20000000f00 */
[----:B------:R-:W-:Y:S01]  /*08a0*/  IMAD.MOV.U32 R21, RZ, RZ, R19 ;  /* 0x000000ffff157224 */ /* 0x000fe200078e0013 */
[----:B------:R-:W-:Y:S02]  /*08b0*/  MOV R19, R4 ;  /* 0x0000000400137202 */ /* 0x000fe40000000f00 */
[----:B------:R-:W-:Y:S02]  /*08c0*/  MOV R18, 0x8e0 ;  /* 0x000008e000127802 */ /* 0x000fe40000000f00 */
[----:B------:R-:W-:Y:S05]  /*08d0*/  CALL.REL.NOINC `($__internal_11_$__cuda_sm20_div_s64) ;  /* 0x0000003400f47944 */ /* 0x000fea0003c00000 */
.L_x_349:
[----:B------:R-:W-:Y:S05]  /*08e0*/  BSYNC.RECONVERGENT B0 ;  /* 0x0000000000007941 */ /* 0x000fea0003800200 */
.L_x_347:
        /* <DEDUP_REMOVED lines=116> */
.L_x_351:
[----:B------:R-:W-:Y:S01]  /*1030*/  IMAD.MOV.U32 R27, RZ, RZ, R16 ;  /* 0x000000ffff1b7224 */ /* 0x000fe200078e0010 */
[----:B------:R-:W-:Y:S01]  /*1040*/  MOV R20, R11 ;  /* 0x0000000b00147202 */ /* 0x000fe20000000f00 */
[----:B------:R-:W-:Y:S01]  /*1050*/  IMAD.MOV.U32 R21, RZ, RZ, R17 ;  /* 0x000000ffff157224 */ /* 0x000fe200078e0011 */
[----:B------:R-:W-:Y:S02]  /*1060*/  MOV R19, R3 ;  /* 0x0000000300137202 */ /* 0x000fe40000000f00 */
[----:B------:R-:W-:Y:S02]  /*1070*/  MOV R18, 0x1090 ;  /* 0x0000109000127802 */ /* 0x000fe40000000f00 */
[----:B------:R-:W-:Y:S05]  /*1080*/  CALL.REL.NOINC `($__internal_11_$__cuda_sm20_div_s64) ;  /* 0x0000003000087944 */ /* 0x000fea0003c00000 */
[----:B------:R-:W-:Y:S02]  /*1090*/  MOV R32, R16 ;  /* 0x0000001000207202 */ /* 0x000fe40000000f00 */
[----:B------:R-:W-:Y:S02]  /*10a0*/  MOV R33, R17 ;  /* 0x0000001100217202 */ /* 0x000fe40000000f00 */
.L_x_352:
[----:B------:R-:W-:Y:S05]  /*10b0*/  BSYNC.RECONVERGENT B0 ;  /* 0x0000000000007941 */ /* 0x000fea0003800200 */
.L_x_350:
        /* <DEDUP_REMOVED lines=58> */
.L_x_354:
[----:B------:R-:W-:Y:S01]  /*1460*/  IMAD.MOV.U32 R27, RZ, RZ, R6 ;  /* 0x000000ffff1b7224 */ /* 0x000fe200078e0006 */
[----:B------:R-:W-:Y:S01]  /*1470*/  MOV R21, R7 ;  /* 0x0000000700157202 */ /* 0x000fe20000000f00 */
[----:B------:R-:W-:Y:S01]  /*1480*/  IMAD.MOV.U32 R20, RZ, RZ, R9 ;  /* 0x000000ffff147224 */ /* 0x000fe200078e0009 */
[----:B------:R-:W-:Y:S02]  /*1490*/  MOV R18, 0x14b0 ;  /* 0x000014b000127802 */ /* 0x000fe40000000f00 */
[----:B------:R-:W-:Y:S05]  /*14a0*/  CALL.REL.NOINC `($__internal_11_$__cuda_sm20_div_s64) ;  /* 0x0000002c00007944 */ /* 0x000fea0003c00000 */
[----:B------:R-:W-:Y:S02]  /*14b0*/  MOV R20, R16 ;  /* 0x0000001000147202 */ /* 0x000fe40000000f00 */
[----:B------:R-:W-:Y:S02]  /*14c0*/  MOV R21, R17 ;  /* 0x0000001100157202 */ /* 0x000fe40000000f00 */
.L_x_355:
[----:B------:R-:W-:Y:S05]  /*14d0*/  BSYNC.RECONVERGENT B0 ;  /* 0x0000000000007941 */ /* 0x000fea0003800200 */
.L_x_353:
[----:B------:R-:W0:Y:S01]  /*14e0*/  LDCU UR5, c[0x0][0x434] ;  /* 0x00008680ff0577ac */ /* 0x000e220008000800 */
[----:B------:R-:W-:Y:S01]  /*14f0*/  IABS R6, R5 ;  /* 0x0000000500067213 */ /* 0x000fe20000000000 */
[----:B------:R-:W-:Y:S01]  /*1500*/  BSSY.RECONVERGENT B0, `(.L_x_356) ;  /* 0x000003d000007945 */ /* 0x000fe20003800200 */
[----:B------:R-:W-:Y:S01]  /*1510*/  IMAD.MOV.U32 R23, RZ, RZ, -0x800000 ;  /* 0xff800000ff177424 */ /* 0x000fe200078e00ff */
[----:B------:R-:W1:Y:S01]  /*1520*/  LDCU UR16, c[0x0][0x534] ;  /* 0x0000a680ff1077ac */ /* 0x000e620008000800 */
[----:B------:R-:W-:Y:S01]  /*1530*/  IMAD.MOV.U32 R26, RZ, RZ, -0x800000 ;  /* 0xff800000ff1a7424 */ /* 0x000fe200078e00ff */
[----:B------:R-:W2:Y:S01]  /*1540*/  LDCU UR9, c[0x0][0x430] ;  /* 0x00008600ff0977ac */ /* 0x000ea20008000800 */
[----:B------:R-:W-:Y:S01]  /*1550*/  USHF.R.S32.HI UR4, URZ, 0x1f, UR10 ;  /* 0x0000001fff047899 */ /* 0x000fe2000801140a */
[----:B------:R-:W3:Y:S01]  /*1560*/  LDCU.64 UR12, c[0x0][0x358] ;  /* 0x00006b00ff0c77ac */ /* 0x000ee20008000a00 */
[----:B0-----:R-:W-:Y:S01]  /*1570*/  IMAD.U32 R7, RZ, RZ, UR5 ;  /* 0x00000005ff077e24 */ /* 0x001fe2000f8e00ff */
[----:B------:R-:W-:Y:S01]  /*1580*/  LOP3.LUT R5, R5, UR5, RZ, 0x3c, !PT ;  /* 0x0000000505057c12 */ /* 0x000fe2000f8e3cff */
[----:B------:R-:W-:-:S03]  /*1590*/  ULOP3.LUT UR4, UR4, 0x1, URZ, 0xfc, !UPT ;  /* 0x0000000104047892 */ /* 0x000fc6000f8efcff */
[----:B------:R-:W-:Y:S02]  /*15a0*/  IABS R7, R7 ;  /* 0x0000000700077213 */ /* 0x000fe40000000000 */
[----:B------:R-:W-:Y:S01]  /*15b0*/  ISETP.GE.AND P2, PT, R5, RZ, PT ;  /* 0x000000ff0500720c */ /* 0x000fe20003f46270 */
[----:B--2---:R-:W-:Y:S01]  /*15c0*/  UIMAD UR9, UR5, UR9, URZ ;  /* 0x00000009050972a4 */ /* 0x004fe2000f8e02ff */
[----:B------:R-:W0:Y:S01]  /*15d0*/  I2F.RP R13, R7 ;  /* 0x00000007000d7306 */ /* 0x000e220000209400 */
[----:B------:R-:W-:-:S07]  /*15e0*/  MOV R5, 0x400 ;  /* 0x0000040000057802 */ /* 0x000fce0000000f00 */
[----:B0-----:R-:W0:Y:S02]  /*15f0*/  MUFU.RCP R16, R13 ;  /* 0x0000000d00107308 */ /* 0x001e240000001000 */
[----:B0-----:R-:W-:-:S06]  /*1600*/  VIADD R16, R16, 0xffffffe ;  /* 0x0ffffffe10107836 */ /* 0x001fcc0000000000 */
[----:B------:R0:W2:Y:S02]  /*1610*/  F2I.FTZ.U32.TRUNC.NTZ R17, R16 ;  /* 0x0000001000117305 */ /* 0x0000a4000021f000 */
[----:B0-----:R-:W-:Y:S02]  /*1620*/  HFMA2 R16, -RZ, RZ, 0, 0 ;  /* 0x00000000ff107431 */ /* 0x001fe400000001ff */
[----:B--2---:R-:W-:-:S04]  /*1630*/  IMAD.MOV R0, RZ, RZ, -R17 ;  /* 0x000000ffff007224 */ /* 0x004fc800078e0a11 */
[----:B------:R-:W-:-:S04]  /*1640*/  IMAD R0, R0, R7, RZ ;  /* 0x0000000700007224 */ /* 0x000fc800078e02ff */
[----:B------:R-:W-:Y:S02]  /*1650*/  IMAD.HI.U32 R17, R17, R0, R16 ;  /* 0x0000000011117227 */ /* 0x000fe400078e0010 */
[----:B------:R-:W0:Y:S04]  /*1660*/  S2R R0, SR_TID.X ;  /* 0x0000000000007919 */ /* 0x000e280000002100 */
[----:B------:R-:W-:-:S04]  /*1670*/  IMAD.HI.U32 R8, R17, R6, RZ ;  /* 0x0000000611087227 */ /* 0x000fc800078e00ff */
[----:B------:R-:W-:-:S04]  /*1680*/  IMAD.MOV R13, RZ, RZ, -R8 ;  /* 0x000000ffff0d7224 */ /* 0x000fc800078e0a08 */
[C---:B------:R-:W-:Y:S02]  /*1690*/  IMAD R16, R7.reuse, R13, R6 ;  /* 0x0000000d07107224 */ /* 0x040fe400078e0206 */
[----:B------:R-:W2:Y:S03]  /*16a0*/  S2R R6, SR_CgaCtaId ;  /* 0x0000000000067919 */ /* 0x000ea60000008800 */
[----:B------:R-:W-:-:S13]  /*16b0*/  ISETP.GT.U32.AND P0, PT, R7, R16, PT ;  /* 0x000000100700720c */ /* 0x000fda0003f04070 */
[----:B------:R-:W-:Y:S01]  /*16c0*/  @!P0 IMAD.IADD R16, R16, 0x1, -R7 ;  /* 0x0000000110108824 */ /* 0x000fe200078e0a07 */
[----:B------:R-:W-:Y:S02]  /*16d0*/  @!P0 IADD3 R8, PT, PT, R8, 0x1, RZ ;  /* 0x0000000108088810 */ /* 0x000fe40007ffe0ff */
[----:B------:R-:W-:Y:S02]  /*16e0*/  ISETP.NE.AND P0, PT, RZ, UR5, PT ;  /* 0x00000005ff007c0c */ /* 0x000fe4000bf05270 */
[----:B------:R-:W-:Y:S02]  /*16f0*/  ISETP.GE.U32.AND P3, PT, R16, R7, PT ;  /* 0x000000071000720c */ /* 0x000fe40003f66070 */
[C---:B0-----:R-:W-:Y:S02]  /*1700*/  ISETP.GT.U32.AND P1, PT, R0.reuse, 0x3f, PT ;  /* 0x0000003f0000780c */ /* 0x041fe40003f24070 */
[----:B------:R-:W-:Y:S02]  /*1710*/  SHF.R.U32.HI R27, RZ, 0x3, R0 ;  /* 0x00000003ff1b7819 */ /* 0x000fe40000011600 */
[----:B------:R-:W-:-:S02]  /*1720*/  LOP3.LUT R25, R0, 0x7, RZ, 0xc0, !PT ;  /* 0x0000000700197812 */ /* 0x000fc400078ec0ff */
[----:B--2---:R-:W-:-:S05]  /*1730*/  LEA R6, R6, R5, 0x18 ;  /* 0x0000000506067211 */ /* 0x004fca00078ec0ff */
[----:B------:R-:W-:Y:S02]  /*1740*/  @P3 VIADD R8, R8, 0x1 ;  /* 0x0000000108083836 */ /* 0x000fe40000000000 */
[----:B------:R-:W-:-:S03]  /*1750*/  @!P1 IMAD R16, R27, 0x24, R6 ;  /* 0x000000241b109824 */ /* 0x000fc600078e0206 */
[----:B------:R-:W-:Y:S01]  /*1760*/  @!P2 IADD3 R8, PT, PT, -R8, RZ, RZ ;  /* 0x000000ff0808a210 */ /* 0x000fe20007ffe1ff */
[----:B------:R-:W-:Y:S01]  /*1770*/  IMAD R6, R25, 0x24, R6 ;  /* 0x0000002419067824 */ /* 0x000fe200078e0206 */
[----:B-1----:R-:W-:Y:S01]  /*1780*/  ISETP.GE.AND P2, PT, R27, UR16, PT ;  /* 0x000000101b007c0c */ /* 0x002fe2000bf46270 */
[----:B------:R-:W-:Y:S01]  /*1790*/  @!P1 IMAD R16, R25, 0x4, R16 ;  /* 0x0000000419109824 */ /* 0x000fe200078e0210 */
[----:B------:R-:W-:Y:S02]  /*17a0*/  @!P0 LOP3.LUT R8, RZ, UR5, RZ, 0x33, !PT ;  /* 0x00000005ff088c12 */ /* 0x000fe4000f8e33ff */
[----:B------:R-:W-:-:S03]  /*17b0*/  LEA R6, R27, R6, 0x2 ;  /* 0x000000061b067211 */ /* 0x000fc600078e10ff */
[----:B------:R-:W-:-:S06]  /*17c0*/  IMAD R15, R8, UR4, RZ ;  /* 0x00000004080f7c24 */ /* 0x000fcc000f8e02ff */
[----:B---3--:R-:W-:Y:S05]  /*17d0*/  @P2 BRA `(.L_x_357) ;  /* 0x00000000003c2947 */ /* 0x008fea0003800000 */
        /* <DEDUP_REMOVED lines=13> */
[----:B------:R-:W-:-:S06]  /*18b0*/  LEA.HI.X R23, R18, UR5, R5, 0x2, P0 ;  /* 0x0000000512177c11 */ /* 0x000fcc00080f1405 */
[----:B------:R0:W5:Y:S03]  /*18c0*/  LDG.E R23, desc[UR12][R22.64] ;  /* 0x0000000c16177981 */ /* 0x000166000c1e1900 */
.L_x_357:
[----:B------:R-:W-:Y:S05]  /*18d0*/  BSYNC.RECONVERGENT B0 ;  /* 0x0000000000007941 */ /* 0x000fea0003800200 */
.L_x_356:
[----:B-----5:R1:W-:Y:S01]  /*18e0*/  @!P1 STS [R16], R23 ;  /* 0x0000001710009388 */ /* 0x0203e20000000800 */
[----:B------:R-:W2:Y:S01]  /*18f0*/  LDC R13, c[0x0][0x3e0] ;  /* 0x0000f800ff0d7b82 */ /* 0x000ea20000000800 */
[----:B------:R-:W-:Y:S01]  /*1900*/  IABS R17, R15 ;  /* 0x0000000f00117213 */ /* 0x000fe20000000000 */
[----:B------:R-:W-:Y:S06]  /*1910*/  BSSY.RECONVERGENT B1, `(.L_x_358) ;  /* 0x0000178000017945 */ /* 0x000fec0003800200 */
[----:B------:R-:W-:Y:S01]  /*1920*/  BAR.SYNC.DEFER_BLOCKING 0x0 ;  /* 0x0000000000007b1d */ /* 0x000fe20000010000 */
[----:B------:R-:W-:-:S02]  /*1930*/  ISETP.NE.AND P5, PT, R15, RZ, PT ;  /* 0x000000ff0f00720c */ /* 0x000fc40003fa5270 */
[----:B--2---:R-:W-:-:S03]  /*1940*/  IABS R5, R13 ;  /* 0x0000000d00057213 */ /* 0x004fc60000000000 */
[----:B-1----:R-:W1:Y:S01]  /*1950*/  I2F.RP R16, R17 ;  /* 0x0000001100107306 */ /* 0x002e620000209400 */
[----:B------:R-:W2:Y:S07]  /*1960*/  @!P1 LDS R26, [R6] ;  /* 0x00000000061a9984 */ /* 0x000eae0000000800 */
[----:B------:R-:W3:Y:S08]  /*1970*/  I2F.RP R23, R5 ;  /* 0x0000000500177306 */ /* 0x000ef00000209400 */
[----:B-1----:R-:W1:Y:S08]  /*1980*/  MUFU.RCP R30, R16 ;  /* 0x00000010001e7308 */ /* 0x002e700000001000 */
[----:B---3--:R-:W3:Y:S01]  /*1990*/  MUFU.RCP R28, R23 ;  /* 0x00000017001c7308 */ /* 0x008ee20000001000 */
[----:B-1----:R-:W-:-:S07]  /*19a0*/  VIADD R30, R30, 0xffffffe ;  /* 0x0ffffffe1e1e7836 */ /* 0x002fce0000000000 */
[----:B------:R1:W-:Y:S01]  /*19b0*/  F2I.FTZ.U32.TRUNC.NTZ R31, R30 ;  /* 0x0000001e001f7305 */ /* 0x0003e2000021f000 */
[----:B---3--:R-:W-:Y:S01]  /*19c0*/  VIADD R28, R28, 0xffffffe ;  /* 0x0ffffffe1c1c7836 */ /* 0x008fe20000000000 */
[----:B--2---:R-:W2:Y:S06]  /*19d0*/  SHFL.BFLY PT, R19, R26, 0x4, 0x1f ;  /* 0x0c801f001a137f89 */ /* 0x004eac00000e0000 */
[----:B------:R-:W0:Y:S01]  /*19e0*/  F2I.FTZ.U32.TRUNC.NTZ R29, R28 ;  /* 0x0000001c001d7305 */ /* 0x000e22000021f000 */
[----:B-1----:R-:W-:Y:S02]  /*19f0*/  IMAD.MOV.U32 R30, RZ, RZ, RZ ;  /* 0x000000ffff1e7224 */ /* 0x002fe400078e00ff */
[----:B0-----:R-:W-:-:S02]  /*1a00*/  IMAD.MOV R22, RZ, RZ, -R29 ;  /* 0x000000ffff167224 */ /* 0x001fc400078e0a1d */
[----:B------:R-:W-:Y:S02]  /*1a10*/  IMAD.MOV.U32 R28, RZ, RZ, RZ ;  /* 0x000000ffff1c7224 */ /* 0x000fe400078e00ff */
[----:B------:R-:W-:Y:S01]  /*1a20*/  IMAD R22, R22, R5, RZ ;  /* 0x0000000516167224 */ /* 0x000fe200078e02ff */
[----:B--2---:R-:W-:-:S03]  /*1a30*/  FMNMX.FTZ R19, R19, R26, !PT ;  /* 0x0000001a13137209 */ /* 0x004fc60007810000 */
[----:B------:R-:W-:Y:S02]  /*1a40*/  IMAD.HI.U32 R22, R29, R22, R28 ;  /* 0x000000161d167227 */ /* 0x000fe400078e001c */
[----:B------:R-:W0:Y:S02]  /*1a50*/  SHFL.BFLY PT, R18, R19, 0x2, 0x1f ;  /* 0x0c401f0013127f89 */ /* 0x000e2400000e0000 */
[----:B0-----:R-:W-:-:S05]  /*1a60*/  FMNMX.FTZ R18, R19, R18, !PT ;  /* 0x0000001213127209 */ /* 0x001fca0007810000 */
[----:B------:R-:W0:Y:S02]  /*1a70*/  SHFL.BFLY PT, R7, R18, 0x1, 0x1f ;  /* 0x0c201f0012077f89 */ /* 0x000e2400000e0000 */
[----:B0-----:R-:W-:Y:S01]  /*1a80*/  FMNMX.FTZ R7, R18, R7, !PT ;  /* 0x0000000712077209 */ /* 0x001fe20007810000 */
[----:B------:R-:W-:-:S03]  /*1a90*/  IMAD.MOV R18, RZ, RZ, -R31 ;  /* 0x000000ffff127224 */ /* 0x000fc600078e0a1f */
[----:B------:R-:W-:Y:S01]  /*1aa0*/  FSETP.NEU.FTZ.AND P0, PT, R7, -INF , PT ;  /* 0xff8000000700780b */ /* 0x000fe20003f1d000 */
[----:B------:R-:W-:-:S03]  /*1ab0*/  IMAD R23, R18, R17, RZ ;  /* 0x0000001112177224 */ /* 0x000fc600078e02ff */
[----:B------:R-:W-:Y:S01]  /*1ac0*/  FSEL R7, R7, RZ, P0 ;  /* 0x000000ff07077208 */ /* 0x000fe20000000000 */
[----:B------:R-:W-:-:S04]  /*1ad0*/  IMAD.HI.U32 R23, R31, R23, R30 ;  /* 0x000000171f177227 */ /* 0x000fc800078e001e */
[----:B------:R-:W-:-:S04]  /*1ae0*/  FADD.FTZ R24, -R7, R26 ;  /* 0x0000001a07187221 */ /* 0x000fc80000010100 */
[----:B------:R-:W-:-:S06]  /*1af0*/  FMUL.FTZ R24, R24, 1.4426950216293334961 ;  /* 0x3fb8aa3b18187820 */ /* 0x000fcc0000410000 */
[----:B------:R-:W0:Y:S02]  /*1b00*/  MUFU.EX2 R24, R24 ;  /* 0x0000001800187308 */ /* 0x000e240000000800 */
[----:B0-----:R-:W0:Y:S02]  /*1b10*/  SHFL.BFLY PT, R19, R24, 0x4, 0x1f ;  /* 0x0c801f0018137f89 */ /* 0x001e2400000e0000 */
[----:B0-----:R-:W-:Y:S01]  /*1b20*/  FADD.FTZ R19, R24, R19 ;  /* 0x0000001318137221 */ /* 0x001fe20000010000 */
[----:B------:R-:W-:Y:S02]  /*1b30*/  IADD3 R24, PT, PT, R2, R17, RZ ;  /* 0x0000001102187210 */ /* 0x000fe40007ffe0ff */
[----:B------:R-:W-:Y:S02]  /*1b40*/  IABS R2, R15 ;  /* 0x0000000f00027213 */ /* 0x000fe40000000000 */
[----:B------:R-:W0:Y:S01]  /*1b50*/  SHFL.BFLY PT, R16, R19, 0x2, 0x1f ;  /* 0x0c401f0013107f89 */ /* 0x000e2200000e0000 */
[----:B------:R-:W-:-:S02]  /*1b60*/  IABS R18, R24 ;  /* 0x0000001800127213 */ /* 0x000fc40000000000 */
[----:B------:R-:W-:-:S03]  /*1b70*/  IMAD.MOV R2, RZ, RZ, -R2 ;  /* 0x000000ffff027224 */ /* 0x000fc600078e0a02 */
        /* <DEDUP_REMOVED lines=8> */
[----:B------:R-:W-:Y:S02]  /*1c00*/  @!P2 IMAD.IADD R2, R2, 0x1, -R17 ;  /* 0x000000010202a824 */ /* 0x000fe400078e0a11 */
[----:B------:R-:W-:Y:S01]  /*1c10*/  @!P2 VIADD R23, R23, 0x1 ;  /* 0x000000011717a836 */ /* 0x000fe20000000000 */
[----:B------:R-:W-:Y:S02]  /*1c20*/  ISETP.GT.U32.AND P0, PT, R5, R16, PT ;  /* 0x000000100500720c */ /* 0x000fe40003f04070 */
[-C--:B------:R-:W-:Y:S02]  /*1c30*/  ISETP.GE.U32.AND P1, PT, R2, R17.reuse, PT ;  /* 0x000000110200720c */ /* 0x080fe40003f26070 */
[C---:B------:R-:W-:Y:S02]  /*1c40*/  LOP3.LUT R2, R24.reuse, R17, RZ, 0x3c, !PT ;  /* 0x0000001118027212 */ /* 0x040fe400078e3cff */
[----:B------:R-:W-:Y:S02]  /*1c50*/  LOP3.LUT R24, R24, R13, RZ, 0x3c, !PT ;  /* 0x0000000d18187212 */ /* 0x000fe400078e3cff */
[----:B------:R-:W-:-:S02]  /*1c60*/  ISETP.GE.AND P3, PT, R2, RZ, PT ;  /* 0x000000ff0200720c */ /* 0x000fc40003f66270 */
[----:B------:R-:W-:-:S03]  /*1c70*/  ISETP.GE.AND P2, PT, R24, RZ, PT ;  /* 0x000000ff1800720c */ /* 0x000fc60003f46270 */
[----:B------:R-:W-:Y:S02]  /*1c80*/  @!P0 IMAD.IADD R16, R16, 0x1, -R5 ;  /* 0x0000000110108824 */ /* 0x000fe400078e0a05 */
[----:B------:R-:W-:Y:S01]  /*1c90*/  @P1 IADD3 R23, PT, PT, R23, 0x1, RZ ;  /* 0x0000000117171810 */ /* 0x000fe20007ffe0ff */
[----:B------:R-:W-:Y:S01]  /*1ca0*/  @!P0 VIADD R22, R22, 0x1 ;  /* 0x0000000116168836 */ /* 0x000fe20000000000 */
[----:B------:R-:W-:Y:S01]  /*1cb0*/  ISETP.NE.AND P0, PT, R13, RZ, PT ;  /* 0x000000ff0d00720c */ /* 0x000fe20003f05270 */
[----:B0-----:R-:W-:Y:S01]  /*1cc0*/  FADD.FTZ R19, R28, R19 ;  /* 0x000000131c137221 */ /* 0x001fe20000010000 */
[----:B------:R-:W-:Y:S01]  /*1cd0*/  ISETP.GE.U32.AND P4, PT, R16, R5, PT ;  /* 0x000000051000720c */ /* 0x000fe20003f86070 */
[----:B------:R-:W-:-:S03]  /*1ce0*/  IMAD.MOV.U32 R5, RZ, RZ, R23 ;  /* 0x000000ffff057224 */ /* 0x000fc600078e0017 */
[----:B------:R-:W-:Y:S01]  /*1cf0*/  FSETP.NE.FTZ.AND P1, PT, R19, RZ, PT ;  /* 0x000000ff1300720b */ /* 0x000fe20003f35000 */
[----:B------:R-:W-:Y:S01]  /*1d00*/  @!P3 IMAD.MOV R5, RZ, RZ, -R5 ;  /* 0x000000ffff05b224 */ /* 0x000fe200078e0a05 */
[----:B------:R-:W-:Y:S02]  /*1d10*/  ISETP.NE.AND P3, PT, R8, RZ, PT ;  /* 0x000000ff0800720c */ /* 0x000fe40003f65270 */
[----:B------:R-:W-:Y:S02]  /*1d20*/  @!P5 LOP3.LUT R5, RZ, R17, RZ, 0x33, !PT ;  /* 0x00000011ff05d212 */ /* 0x000fe400078e33ff */
[----:B------:R-:W-:Y:S02]  /*1d30*/  SEL R17, RZ, 0x1, !P3 ;  /* 0x00000001ff117807 */ /* 0x000fe40005800000 */
[----:B------:R-:W-:Y:S02]  /*1d40*/  SHF.R.S32.HI R8, RZ, 0x1f, R15 ;  /* 0x0000001fff087819 */ /* 0x000fe4000001140f */
[----:B------:R-:W-:-:S02]  /*1d50*/  @P4 IADD3 R22, PT, PT, R22, 0x1, RZ ;  /* 0x0000000116164810 */ /* 0x000fc40007ffe0ff */
[----:B------:R-:W-:Y:S01]  /*1d60*/  SHF.R.S32.HI R23, RZ, 0x1f, R5 ;  /* 0x0000001fff177819 */ /* 0x000fe20000011405 */
[----:B------:R-:W0:Y:S01]  /*1d70*/  @P1 MUFU.LG2 R2, R19 ;  /* 0x0000001300021308 */ /* 0x000e220000000c00 */
[----:B------:R-:W-:Y:S01]  /*1d80*/  LOP3.LUT R17, R8, R17, RZ, 0xfc, !PT ;  /* 0x0000001108117212 */ /* 0x000fe200078efcff */
[----:B------:R-:W-:Y:S01]  /*1d90*/  @!P2 IMAD.MOV R22, RZ, RZ, -R22 ;  /* 0x000000ffff16a224 */ /* 0x000fe200078e0a16 */
[----:B------:R-:W-:Y:S02]  /*1da0*/  @!P0 LOP3.LUT R22, RZ, R13, RZ, 0x33, !PT ;  /* 0x0000000dff168212 */ /* 0x000fe400078e33ff */
[----:B------:R-:W-:Y:S02]  /*1db0*/  LOP3.LUT P0, RZ, R0, 0x3c7, RZ, 0xc0, !PT ;  /* 0x000003c700ff7812 */ /* 0x000fe4000780c0ff */
[----:B------:R-:W-:Y:S01]  /*1dc0*/  ISETP.LT.U32.AND P2, PT, R20, R5, PT ;  /* 0x000000051400720c */ /* 0x000fe20003f41070 */
[----:B------:R-:W-:-:S03]  /*1dd0*/  IMAD R16, R22, UR11, RZ ;  /* 0x0000000b16107c24 */ /* 0x000fc6000f8e02ff */
[----:B------:R-:W-:Y:S01]  /*1de0*/  ISETP.LT.AND.EX P2, PT, R21, R23, PT, P2 ;  /* 0x000000171500720c */ /* 0x000fe20003f41320 */
[----:B------:R-:W-:-:S03]  /*1df0*/  IMAD.MOV.U32 R23, RZ, RZ, 0x7f800000 ;  /* 0x7f800000ff177424 */ /* 0x000fc600078e00ff */
[----:B------:R-:W-:Y:S01]  /*1e00*/  SEL R8, R20, R5, P2 ;  /* 0x0000000514087207 */ /* 0x000fe20001000000 */
[----:B------:R-:W-:Y:S02]  /*1e10*/  IMAD R5, R17, R16, RZ ;  /* 0x0000001011057224 */ /* 0x000fe400078e02ff */
        /* <DEDUP_REMOVED lines=53> */
.L_x_361:
[----:B------:R-:W-:Y:S01]  /*2170*/  IMAD.MOV.U32 R21, RZ, RZ, RZ ;  /* 0x000000ffff157224 */ /* 0x000fe200078e00ff */
[----:B------:R-:W-:Y:S02]  /*2180*/  MOV R20, R30 ;  /* 0x0000001e00147202 */ /* 0x000fe40000000f00 */
[----:B------:R-:W-:Y:S02]  /*2190*/  MOV R18, 0x21b0 ;  /* 0x000021b000127802 */ /* 0x000fe40000000f00 */
[----:B------:R-:W-:Y:S05]  /*21a0*/  CALL.REL.NOINC `($__internal_11_$__cuda_sm20_div_s64) ;  /* 0x0000001c00c07944 */ /* 0x000fea0003c00000 */
[----:B------:R-:W-:Y:S02]  /*21b0*/  IADD3 R13, PT, PT, -R16, RZ, RZ ;  /* 0x000000ff100d7210 */ /* 0x000fe40007ffe1ff */
[----:B------:R-:W-:-:S03]  /*21c0*/  MOV R31, R17 ;  /* 0x00000011001f7202 */ /* 0x000fc60000000f00 */
[----:B------:R-:W-:Y:S01]  /*21d0*/  IMAD R27, R30, R13, R27 ;  /* 0x0000000d1e1b7224 */ /* 0x000fe200078e021b */
[----:B------:R-:W-:-:S07]  /*21e0*/  MOV R30, R16 ;  /* 0x00000010001e7202 */ /* 0x000fce0000000f00 */
.L_x_362:
        /* <DEDUP_REMOVED lines=60> */
.L_x_364:
[----:B------:R-:W-:Y:S01]  /*25b0*/  IMAD.MOV.U32 R27, RZ, RZ, R30 ;  /* 0x000000ffff1b7224 */ /* 0x000fe200078e001e */
[----:B------:R-:W-:Y:S01]  /*25c0*/  MOV R21, R31 ;  /* 0x0000001f00157202 */ /* 0x000fe20000000f00 */
[----:B------:R-:W-:Y:S01]  /*25d0*/  IMAD.MOV.U32 R20, RZ, RZ, R34 ;  /* 0x000000ffff147224 */ /* 0x000fe200078e0022 */
[----:B------:R-:W-:Y:S02]  /*25e0*/  MOV R18, 0x2600 ;  /* 0x0000260000127802 */ /* 0x000fe40000000f00 */
[----:B------:R-:W-:Y:S05]  /*25f0*/  CALL.REL.NOINC `($__internal_11_$__cuda_sm20_div_s64) ;  /* 0x0000001800ac7944 */ /* 0x000fea0003c00000 */
[----:B------:R-:W-:-:S05]  /*2600*/  IADD3 R31, PT, PT, -R16, RZ, RZ ;  /* 0x000000ff101f7210 */ /* 0x000fca0007ffe1ff */
[----:B------:R-:W-:Y:S02]  /*2610*/  IMAD R31, R31, R34, R30 ;  /* 0x000000221f1f7224 */ /* 0x000fe400078e021e */
.L_x_365:
[----:B------:R-:W-:Y:S05]  /*2620*/  BSYNC.RECONVERGENT B0 ;  /* 0x0000000000007941 */ /* 0x000fea0003800200 */
.L_x_363:
        /* <DEDUP_REMOVED lines=162> */
.L_x_360:
[----:B------:R-:W0:Y:S01]  /*3050*/  LDC.64 R2, c[0x0][0x420] ;  /* 0x00010800ff027b82 */ /* 0x000e220000000a00 */
[----:B------:R-:W-:-:S05]  /*3060*/  IADD3 R27, PT, PT, R27, UR6, RZ ;  /* 0x000000061b1b7c10 */ /* 0x000fca000fffe0ff */
[----:B0-----:R-:W-:-:S05]  /*3070*/  IMAD.WIDE.U32 R2, R27, 0x4, R2 ;  /* 0x000000041b027825 */ /* 0x001fca00078e0002 */
[----:B------:R1:W-:Y:S02]  /*3080*/  STG.E desc[UR12][R2.64], R23 ;  /* 0x0000001702007986 */ /* 0x0003e4000c10190c */
.L_x_359:
[----:B------:R-:W-:Y:S05]  /*3090*/  BSYNC.RECONVERGENT B1 ;  /* 0x0000000000017941 */ /* 0x000fea0003800200 */
.L_x_358:
        /* <DEDUP_REMOVED lines=9> */
[----:B------:R-:W-:Y:S02]  /*3130*/  IMAD.MOV.U32 R13, RZ, RZ, RZ ;  /* 0x000000ffff0d7224 */ /* 0x000fe400078e00ff */
[----:B------:R-:W-:Y:S01]  /*3140*/  IMAD R30, R28, 0xc0, R15 ;  /* 0x000000c01c1e7824 */ /* 0x000fe200078e020f */
        /* <DEDUP_REMOVED lines=50> */
.L_x_368:
        /* <DEDUP_REMOVED lines=77> */
.L_x_367:
        /* <DEDUP_REMOVED lines=11> */
.L_x_369:
        /* <DEDUP_REMOVED lines=22> */
.L_x_366:
        /* <DEDUP_REMOVED lines=36> */
[----:B------:R-:W-:Y:S02]  /*3d90*/  ISETP.GE.U32.AND P2, PT, R23, R18, PT ;  /* 0x000000121700720c */ /* 0x000fe40003f46070 */
[----:B------:R0:W2:Y:S11]  /*3da0*/  F2I.FTZ.U32.TRUNC.NTZ R23, R22 ;  /* 0x0000001600177305 */ /* 0x0000b6000021f000 */
[----:B------:R-:W-:-:S04]  /*3db0*/  @P2 VIADD R19, R19, 0x1 ;  /* 0x0000000113132836 */ /* 0x000fc80000000000 */
[----:B------:R-:W-:Y:S01]  /*3dc0*/  @!P0 IMAD.MOV R19, RZ, RZ, -R19 ;  /* 0x000000ffff138224 */ /* 0x000fe200078e0a13 */
[----:B------:R-:W-:Y:S01]  /*3dd0*/  @!P1 LOP3.LUT R19, RZ, UR10, RZ, 0x33, !PT ;  /* 0x0000000aff139c12 */ /* 0x000fe2000f8e33ff */
[----:B0-----:R-:W-:Y:S01]  /*3de0*/  IMAD.MOV.U32 R22, RZ, RZ, RZ ;  /* 0x000000ffff167224 */ /* 0x001fe200078e00ff */
[----:B--2---:R-:W-:-:S03]  /*3df0*/  IADD3 R25, PT, PT, RZ, -R23, RZ ;  /* 0x80000017ff197210 */ /* 0x004fc60007ffe0ff */
[----:B------:R-:W-:Y:S02]  /*3e00*/  IMAD R18, R19, UR10, RZ ;  /* 0x0000000a13127c24 */ /* 0x000fe4000f8e02ff */
[----:B------:R-:W-:Y:S02]  /*3e10*/  IMAD R14, R25, R16, RZ ;  /* 0x00000010190e7224 */ /* 0x000fe400078e02ff */
[----:B------:R-:W-:Y:S02]  /*3e20*/  IMAD.IADD R20, R21, 0x1, -R18 ;  /* 0x0000000115147824 */ /* 0x000fe400078e0a12 */
[----:B------:R-:W-:-:S03]  /*3e30*/  IMAD.HI.U32 R14, R23, R14, R22 ;  /* 0x0000000e170e7227 */ /* 0x000fc600078e0016 */
        /* <DEDUP_REMOVED lines=39> */
        .weak           $__internal_11_$__cuda_sm20_div_s64
        .type           $__internal_11_$__cuda_sm20_div_s64,@function
        .size           $__internal_11_$__cuda_sm20_div_s64,(.L_x_6872 - $__internal_11_$__cuda_sm20_div_s64)
$__internal_11_$__cuda_sm20_div_s64:
        /* <DEDUP_REMOVED lines=83> */
[----:B------:R-:W-:Y:S06]  /*45e0*/  RET.REL.NODEC R28 `(_ZN5flash32flash_fwd_splitkv_combine_kernelI23Flash_fwd_kernel_traitsILi192ELi64ELi64ELi4ELb0ELb0EN7cutlass6half_tE19Flash_kernel_traitsILi192ELi64ELi64ELi4ES3_EELi8ELi3ELb1EEEvNS_16Flash_fwd_paramsE) ;  /* 0xffffffb81c847950 */ /* 0x000fec0003c3ffff */
.L_x_370:
        /* <DEDUP_REMOVED lines=9> */
.L_x_6872:


//--------------------- .text._ZN5flash32flash_fwd_splitkv_combine_kernelI23Flash_fwd_kernel_traitsILi192ELi64ELi64ELi4ELb0ELb0EN7cutlass6half_tE19Flash_kernel_traitsILi192ELi64ELi64ELi4ES3_EELi8ELi2ELb1EEEvNS_16Flash_fwd_paramsE --------------------------
	.section	.text._ZN5flash32flash_fwd_splitkv_combine_kernelI23Flash_fwd_kernel_traitsILi192ELi64ELi64ELi4ELb0ELb0EN7cutlass6half_tE19Flash_kernel_traitsILi192ELi64ELi64ELi4ES3_EELi8ELi2ELb1EEEvNS_16Flash_fwd_paramsE,"ax",@progbits
	.align	128
        .global         _ZN5flash32flash_fwd_splitkv_combine_kernelI23Flash_fwd_kernel_traitsILi192ELi64ELi64ELi4ELb0ELb0EN7cutlass6half_tE19Flash_kernel_traitsILi192ELi64ELi64ELi4ES3_EELi8ELi2ELb1EEEvNS_16Flash_fwd_paramsE
        .type           _ZN5flash32flash_fwd_splitkv_combine_kernelI23Flash_fwd_kernel_traitsILi192ELi64ELi64ELi4ELb0ELb0EN7cutlass6half_tE19Flash_kernel_traitsILi192ELi64ELi64ELi4ES3_EELi8ELi2ELb1EEEvNS_16Flash_fwd_paramsE,@function
        .size           _ZN5flash32flash_fwd_splitkv_combine_kernelI23Flash_fwd_kernel_traitsILi192ELi64ELi64ELi4ELb0ELb0EN7cutlass6half_tE19Flash_kernel_traitsILi192ELi64ELi64ELi4ES3_EELi8ELi2ELb1EEEvNS_16Flash_fwd_paramsE,(.L_x_6873 - _ZN5flash32flash_fwd_splitkv_combine_kernelI23Flash_fwd_kernel_traitsILi192ELi64ELi64ELi4ELb0ELb0EN7cutlass6half_tE19Flash_kernel_traitsILi192ELi64ELi64ELi4ES3_EELi8ELi2ELb1EEEvNS_16Flash_fwd_paramsE)
        .other          _ZN5flash32flash_fwd_splitkv_combine_kernelI23Flash_fwd_kernel_traitsILi192ELi64ELi64ELi4ELb0ELb0EN7cutlass6half_tE19Flash_kernel_traitsILi192ELi64ELi64ELi4ES3_EELi8ELi2ELb1EEEvNS_16Flash_fwd_paramsE,@"STO_CUDA_ENTRY STV_DEFAULT"
_ZN5flash32flash_fwd_splitkv_combine_kernelI23Flash_fwd_kernel_traitsILi192ELi64ELi64ELi4ELb0ELb0EN7cutlass6half_tE19Flash_kernel_traitsILi192ELi64ELi64ELi4ES3_EELi8ELi2ELb1EEEvNS_16Flash_fwd_paramsE:
.text._ZN5flash32flash_fwd_splitkv_combine_kernelI23Flash_fwd_kernel_traitsILi192ELi64ELi64ELi4ELb0ELb0EN7cutlass6half_tE19Flash_kernel_traitsILi192ELi64ELi64ELi4ES3_EELi8ELi2ELb1EEEvNS_16Flash_fwd_paramsE:
        /* <DEDUP_REMOVED lines=39> */
.L_x_371:
[----:B------:R-:W-:Y:S01]  /*0270*/  IMAD.U32 R27, RZ, RZ, UR7 ;  /* 0x00000007ff1b7e24 */ /* 0x000fe2000f8e00ff */
[----:B------:R-:W-:Y:S01]  /*0280*/  MOV R20, UR14 ;  /* 0x0000000e00147c02 */ /* 0x000fe20008000f00 */
[----:B------:R-:W-:Y:S01]  /*0290*/  IMAD.U32 R21, RZ, RZ, UR15 ;  /* 0x0000000fff157e24 */ /* 0x000fe2000f8e00ff */
[----:B------:R-:W-:Y:S02]  /*02a0*/  MOV R19, UR8 ;  /* 0x0000000800137c02 */ /* 0x000fe40008000f00 */
[----:B------:R-:W-:Y:S02]  /*02b0*/  MOV R18, 0x2d0 ;  /* 0x000002d000127802 */ /* 0x000fe40000000f00 */
[----:B------:R-:W-:Y:S05]  /*02c0*/  CALL.REL.NOINC `($__internal_12_$__cuda_sm20_div_s64) ;  /* 0x0000003c00687944 */ /* 0x000fea0003c00000 */
.L_x_372:
        /* <DEDUP_REMOVED lines=30> */
.L_x_374:
[----:B------:R-:W-:Y:S01]  /*04b0*/  IMAD.MOV.U32 R27, RZ, RZ, R16 ;  /* 0x000000ffff1b7224 */ /* 0x000fe200078e0010 */
[----:B------:R-:W-:Y:S02]  /*04c0*/  MOV R21, R17 ;  /* 0x0000001100157202 */ /* 0x000fe40000000f00 */
[----:B------:R-:W-:Y:S02]  /*04d0*/  MOV R18, 0x4f0 ;  /* 0x000004f000127802 */ /* 0x000fe40000000f00 */
[----:B------:R-:W-:Y:S05]  /*04e0*/  CALL.REL.NOINC `($__internal_12_$__cuda_sm20_div_s64) ;  /* 0x0000003800e07944 */ /* 0x000fea0003c00000 */
[----:B------:R-:W-:Y:S02]  /*04f0*/  MOV R30, R16 ;  /* 0x00000010001e7202 */ /* 0x000fe40000000f00 */
[----:B------:R-:W-:Y:S02]  /*0500*/  MOV R31, R17 ;  /* 0x00000011001f7202 */ /* 0x000fe40000000f00 */
.L_x_375:
[----:B------:R-:W-:Y:S05]  /*0510*/  BSYNC.RECONVERGENT B0 ;  /* 0x0000000000007941 */ /* 0x000fea0003800200 */
.L_x_373:
        /* <DEDUP_REMOVED lines=54> */
.L_x_377:
[----:B------:R-:W-:Y:S01]  /*0880*/  IMAD.MOV.U32 R27, RZ, RZ, R20 ;  /* 0x000000ffff1b7224 */ /* 0x000fe200078e0014 */
[----:B------:R-:W-:Y:S01]  /*0890*/  MOV R20, R14 ;  /* 0x0000000e00147202 */ /* 0x000fe20000000f00 */
[----:B------:R-:W-:Y:S01]  /*08a0*/  IMAD.MOV.U32 R21, RZ, RZ, R19 ;  /* 0x000000ffff157224 */ /* 0x000fe200078e0013 */
[----:B------:R-:W-:Y:S02]  /*08b0*/  MOV R19, R4 ;  /* 0x0000000400137202 */ /* 0x000fe40000000f00 */
[----:B------:R-:W-:Y:S02]  /*08c0*/  MOV R18, 0x8e0 ;  /* 0x000008e000127802 */ /* 0x000fe40000000f00 */
[----:B------:R-:W-:Y:S05]  /*08d0*/  CALL.REL.NOINC `($__internal_12_$__cuda_sm20_div_s64) ;  /* 0x0000003400e47944 */ /* 0x000fea0003c00000 */
.L_x_378:
[----:B------:R-:W-:Y:S05]  /*08e0*/  BSYNC.RECONVERGENT B0 ;  /* 0x0000000000007941 */ /* 0x000fea0003800200 */
.L_x_376:
        /* <DEDUP_REMOVED lines=116> */
.L_x_380:
[----:B------:R-:W-:Y:S01]  /*1030*/  IMAD.MOV.U32 R27, RZ, RZ, R16 ;  /* 0x000000ffff1b7224 */ /* 0x000fe200078e0010 */
[----:B------:R-:W-:Y:S01]  /*1040*/  MOV R20, R11 ;  /* 0x0000000b00147202 */ /* 0x000fe20000000f00 */
[----:B------:R-:W-:Y:S01]  /*1050*/  IMAD.MOV.U32 R21, RZ, RZ, R17 ;  /* 0x000000ffff157224 */ /* 0x000fe200078e0011 */
[----:B------:R-:W-:Y:S02]  /*1060*/  MOV R19, R3 ;  /* 0x0000000300137202 */ /* 0x000fe40000000f00 */
[----:B------:R-:W-:Y:S02]  /*1070*/  MOV R18, 0x1090 ;  /* 0x0000109000127802 */ /* 0x000fe40000000f00 */
[----:B------:R-:W-:Y:S05]  /*1080*/  CALL.REL.NOINC `($__internal_12_$__cuda_sm20_div_s64) ;  /* 0x0000002c00f87944 */ /* 0x000fea0003c00000 */
[----:B------:R-:W-:Y:S02]  /*1090*/  MOV R32, R16 ;  /* 0x0000001000207202 */ /* 0x000fe40000000f00 */
[----:B------:R-:W-:Y:S02]  /*10a0*/  MOV R33, R17 ;  /* 0x0000001100217202 */ /* 0x000fe40000000f00 */
.L_x_381:
[----:B------:R-:W-:Y:S05]  /*10b0*/  BSYNC.RECONVERGENT B0 ;  /* 0x0000000000007941 */ /* 0x000fea0003800200 */
.L_x_379:
        /* <DEDUP_REMOVED lines=57> */
.L_x_383:
[----:B------:R-:W-:Y:S01]  /*1450*/  IMAD.MOV.U32 R27, RZ, RZ, R30 ;  /* 0x000000ffff1b7224 */ /* 0x000fe200078e001e */
[----:B------:R-:W-:Y:S01]  /*1460*/  MOV R21, R31 ;  /* 0x0000001f00157202 */ /* 0x000fe20000000f00 */
[----:B------:R-:W-:Y:S01]  /*1470*/  IMAD.MOV.U32 R20, RZ, RZ, R9 ;  /* 0x000000ffff147224 */ /* 0x000fe200078e0009 */
[----:B------:R-:W-:Y:S02]  /*1480*/  MOV R18, 0x14a0 ;  /* 0x000014a000127802 */ /* 0x000fe40000000f00 */
[----:B------:R-:W-:Y:S05]  /*1490*/  CALL.REL.NOINC `($__internal_12_$__cuda_sm20_div_s64) ;  /* 0x0000002800f47944 */ /* 0x000fea0003c00000 */
[----:B------:R-:W-:Y:S02]  /*14a0*/  MOV R20, R16 ;  /* 0x0000001000147202 */ /* 0x000fe40000000f00 */
[----:B------:R-:W-:Y:S02]  /*14b0*/  MOV R21, R17 ;  /* 0x0000001100157202 */ /* 0x000fe40000000f00 */
.L_x_384:
[----:B------:R-:W-:Y:S05]  /*14c0*/  BSYNC.RECONVERGENT B0 ;  /* 0x0000000000007941 */ /* 0x000fea0003800200 */
.L_x_382:
[----:B------:R-:W0:Y:S01]  /*14d0*/  LDCU UR5, c[0x0][0x434] ;  /* 0x00008680ff0577ac */ /* 0x000e220008000800 */
[----:B------:R-:W1:Y:S01]  /*14e0*/  S2R R18, SR_CgaCtaId ;  /* 0x0000000000127919 */ /* 0x000e620000008800 */
[C---:B------:R-:W-:Y:S01]  /*14f0*/  ISETP.GT.U32.AND P1, PT, R0.reuse, 0x1f, PT ;  /* 0x0000001f0000780c */ /* 0x040fe20003f24070 */
[----:B------:R-:W-:Y:S01]  /*1500*/  BSSY.RECONVERGENT B0, `(.L_x_385) ;  /* 0x000003d000007945 */ /* 0x000fe20003800200 */
[----:B------:R-:W2:Y:S01]  /*1510*/  LDCU UR4, c[0x0][0x534] ;  /* 0x0000a680ff0477ac */ /* 0x000ea20008000800 */
[----:B------:R-:W-:Y:S01]  /*1520*/  LOP3.LUT R25, R0, 0x3, RZ, 0xc0, !PT ;  /* 0x0000000300197812 */ /* 0x000fe200078ec0ff */
[----:B------:R-:W-:Y:S01]  /*1530*/  IMAD.MOV.U32 R19, RZ, RZ, -0x800000 ;  /* 0xff800000ff137424 */ /* 0x000fe200078e00ff */
[----:B------:R-:W-:Y:S01]  /*1540*/  MOV R26, 0xff800000 ;  /* 0xff800000001a7802 */ /* 0x000fe20000000f00 */
[----:B------:R-:W3:Y:S01]  /*1550*/  LDCU UR9, c[0x0][0x430] ;  /* 0x00008600ff0977ac */ /* 0x000ee20008000800 */
[----:B------:R-:W-:Y:S01]  /*1560*/  USHF.R.S32.HI UR16, URZ, 0x1f, UR10 ;  /* 0x0000001fff107899 */ /* 0x000fe2000801140a */
[----:B------:R-:W4:Y:S01]  /*1570*/  LDCU.64 UR12, c[0x0][0x358] ;  /* 0x00006b00ff0c77ac */ /* 0x000f220008000a00 */
[----:B0-----:R-:W-:-:S05]  /*1580*/  IMAD.U32 R7, RZ, RZ, UR5 ;  /* 0x00000005ff077e24 */ /* 0x001fca000f8e00ff */
[----:B------:R-:W-:Y:S01]  /*1590*/  IABS R7, R7 ;  /* 0x0000000700077213 */ /* 0x000fe20000000000 */
[----:B---3--:R-:W-:-:S03]  /*15a0*/  UIMAD UR9, UR5, UR9, URZ ;  /* 0x00000009050972a4 */ /* 0x008fc6000f8e02ff */
[----:B------:R-:W0:Y:S08]  /*15b0*/  I2F.RP R13, R7 ;  /* 0x00000007000d7306 */ /* 0x000e300000209400 */
        /* <DEDUP_REMOVED lines=8> */
[----:B------:R-:W-:-:S03]  /*1640*/  IMAD.HI.U32 R17, R17, R8, R16 ;  /* 0x0000000811117227 */ /* 0x000fc600078e0010 */
[----:B------:R-:W-:-:S03]  /*1650*/  ISETP.GE.AND P2, PT, R5, RZ, PT ;  /* 0x000000ff0500720c */ /* 0x000fc60003f46270 */
[----:B------:R-:W-:-:S05]  /*1660*/  IMAD.HI.U32 R8, R17, R6, RZ ;  /* 0x0000000611087227 */ /* 0x000fca00078e00ff */
[----:B------:R-:W-:-:S05]  /*1670*/  IADD3 R13, PT, PT, -R8, RZ, RZ ;  /* 0x000000ff080d7210 */ /* 0x000fca0007ffe1ff */
[----:B------:R-:W-:Y:S01]  /*1680*/  IMAD R6, R7, R13, R6 ;  /* 0x0000000d07067224 */ /* 0x000fe200078e0206 */
[----:B------:R-:W-:-:S04]  /*1690*/  MOV R13, 0x400 ;  /* 0x00000400000d7802 */ /* 0x000fc80000000f00 */
[----:B------:R-:W-:Y:S02]  /*16a0*/  ISETP.GT.U32.AND P0, PT, R7, R6, PT ;  /* 0x000000060700720c */ /* 0x000fe40003f04070 */
[----:B-1----:R-:W-:Y:S02]  /*16b0*/  LEA R18, R18, R13, 0x18 ;  /* 0x0000000d12127211 */ /* 0x002fe400078ec0ff */
[----:B------:R-:W-:-:S03]  /*16c0*/  SHF.R.U32.HI R13, RZ, 0x3, R0 ;  /* 0x00000003ff0d7819 */ /* 0x000fc60000011600 */
[--C-:B------:R-:W-:Y:S02]  /*16d0*/  IMAD R5, R25, 0x24, R18.reuse ;  /* 0x0000002419057824 */ /* 0x100fe400078e0212 */
[----:B------:R-:W-:-:S04]  /*16e0*/  @!P1 IMAD R18, R13, 0x24, R18 ;  /* 0x000000240d129824 */ /* 0x000fc800078e0212 */
[----:B------:R-:W-:Y:S02]  /*16f0*/  @!P0 IMAD.IADD R6, R6, 0x1, -R7 ;  /* 0x0000000106068824 */ /* 0x000fe400078e0a07 */
[----:B------:R-:W-:Y:S01]  /*1700*/  @!P0 VIADD R8, R8, 0x1 ;  /* 0x0000000108088836 */ /* 0x000fe20000000000 */
[----:B------:R-:W-:Y:S02]  /*1710*/  ISETP.NE.AND P0, PT, RZ, UR5, PT ;  /* 0x00000005ff007c0c */ /* 0x000fe4000bf05270 */
[----:B------:R-:W-:Y:S02]  /*1720*/  ISETP.GE.U32.AND P3, PT, R6, R7, PT ;  /* 0x000000070600720c */ /* 0x000fe40003f66070 */
[C---:B------:R-:W-:Y:S02]  /*1730*/  LOP3.LUT R7, R0.reuse, 0x7, RZ, 0xc0, !PT ;  /* 0x0000000700077812 */ /* 0x040fe400078ec0ff */
[----:B------:R-:W-:-:S03]  /*1740*/  LOP3.LUT R6, R0, 0x3fc, RZ, 0xc0, !PT ;  /* 0x000003fc00067812 */ /* 0x000fc600078ec0ff */
[----:B------:R-:W-:Y:S01]  /*1750*/  @!P1 IMAD R18, R7, 0x4, R18 ;  /* 0x0000000407129824 */ /* 0x000fe200078e0212 */
[----:B------:R-:W-:-:S05]  /*1760*/  IADD3 R6, PT, PT, R5, R6, RZ ;  /* 0x0000000605067210 */ /* 0x000fca0007ffe0ff */
[----:B------:R-:W-:-:S04]  /*1770*/  @P3 VIADD R8, R8, 0x1 ;  /* 0x0000000108083836 */ /* 0x000fc80000000000 */
[----:B------:R-:W-:Y:S01]  /*1780*/  @!P2 IMAD.MOV R8, RZ, RZ, -R8 ;  /* 0x000000ffff08a224 */ /* 0x000fe200078e0a08 */
[----:B--2---:R-:W-:Y:S01]  /*1790*/  ISETP.GE.AND P2, PT, R13, UR4, PT ;  /* 0x000000040d007c0c */ /* 0x004fe2000bf46270 */
[----:B------:R-:W-:Y:S01]  /*17a0*/  ULOP3.LUT UR4, UR16, 0x1, URZ, 0xfc, !UPT ;  /* 0x0000000110047892 */ /* 0x000fe2000f8efcff */
[----:B------:R-:W-:-:S05]  /*17b0*/  @!P0 LOP3.LUT R8, RZ, UR5, RZ, 0x33, !PT ;  /* 0x00000005ff088c12 */ /* 0x000fca000f8e33ff */
[----:B------:R-:W-:-:S06]  /*17c0*/  IMAD R15, R8, UR4, RZ ;  /* 0x00000004080f7c24 */ /* 0x000fcc000f8e02ff */
[----:B----4-:R-:W-:Y:S05]  /*17d0*/  @P2 BRA `(.L_x_386) ;  /* 0x00000000003c2947 */ /* 0x010fea0003800000 */
        /* <DEDUP_REMOVED lines=15> */
.L_x_386:
[----:B------:R-:W-:Y:S05]  /*18d0*/  BSYNC.RECONVERGENT B0 ;  /* 0x0000000000007941 */ /* 0x000fea0003800200 */
.L_x_385:
[----:B-----5:R1:W-:Y:S01]  /*18e0*/  @!P1 STS [R18], R19 ;  /* 0x0000001312009388 */ /* 0x0203e20000000800 */
[----:B------:R-:W2:Y:S01]  /*18f0*/  LDC R13, c[0x0][0x3e0] ;  /* 0x0000f800ff0d7b82 */ /* 0x000ea20000000800 */
[----:B------:R-:W-:Y:S01]  /*1900*/  IABS R17, R15 ;  /* 0x0000000f00117213 */ /* 0x000fe20000000000 */
[----:B------:R-:W-:Y:S06]  /*1910*/  BSSY.RECONVERGENT B1, `(.L_x_387) ;  /* 0x0000174000017945 */ /* 0x000fec0003800200 */
[----:B------:R-:W-:Y:S01]  /*1920*/  BAR.SYNC.DEFER_BLOCKING 0x0 ;  /* 0x0000000000007b1d */ /* 0x000fe20000010000 */
[----:B------:R-:W-:-:S02]  /*1930*/  ISETP.NE.AND P5, PT, R15, RZ, PT ;  /* 0x000000ff0f00720c */ /* 0x000fc40003fa5270 */
[----:B------:R-:W-:Y:S02]  /*1940*/  IADD3 R24, PT, PT, R2, R17, RZ ;  /* 0x0000001102187210 */ /* 0x000fe40007ffe0ff */
[----:B------:R-:W-:-:S05]  /*1950*/  IABS R2, R15 ;  /* 0x0000000f00027213 */ /* 0x000fca0000000000 */
[----:B------:R-:W-:Y:S01]  /*1960*/  IMAD.MOV R2, RZ, RZ, -R2 ;  /* 0x000000ffff027224 */ /* 0x000fe200078e0a02 */
[----:B--2---:R-:W-:Y:S01]  /*1970*/  IABS R5, R13 ;  /* 0x0000000d00057213 */ /* 0x004fe20000000000 */
[----:B-1----:R-:W1:Y:S01]  /*1980*/  I2F.RP R18, R17 ;  /* 0x0000001100127306 */ /* 0x002e620000209400 */
[----:B------:R-:W2:Y:S07]  /*1990*/  @!P1 LDS R26, [R6] ;  /* 0x00000000061a9984 */ /* 0x000eae0000000800 */
[----:B0-----:R-:W0:Y:S08]  /*19a0*/  I2F.RP R22, R5 ;  /* 0x0000000500167306 */ /* 0x001e300000209400 */
[----:B-1----:R-:W1:Y:S08]  /*19b0*/  MUFU.RCP R30, R18 ;  /* 0x00000012001e7308 */ /* 0x002e700000001000 */
[----:B0-----:R-:W0:Y:S01]  /*19c0*/  MUFU.RCP R28, R22 ;  /* 0x00000016001c7308 */ /* 0x001e220000001000 */
[----:B-1----:R-:W-:-:S07]  /*19d0*/  VIADD R30, R30, 0xffffffe ;  /* 0x0ffffffe1e1e7836 */ /* 0x002fce0000000000 */
[----:B------:R-:W1:Y:S01]  /*19e0*/  F2I.FTZ.U32.TRUNC.NTZ R31, R30 ;  /* 0x0000001e001f7305 */ /* 0x000e62000021f000 */
[----:B0-----:R-:W-:Y:S01]  /*19f0*/  VIADD R28, R28, 0xffffffe ;  /* 0x0ffffffe1c1c7836 */ /* 0x001fe20000000000 */
[----:B--2---:R-:W0:Y:S06]  /*1a00*/  SHFL.BFLY PT, R7, R26, 0x2, 0x1f ;  /* 0x0c401f001a077f89 */ /* 0x004e2c00000e0000 */
[----:B------:R-:W2:Y:S01]  /*1a10*/  F2I.FTZ.U32.TRUNC.NTZ R29, R28 ;  /* 0x0000001c001d7305 */ /* 0x000ea2000021f000 */
[----:B-1----:R-:W-:Y:S02]  /*1a20*/  IMAD.MOV R18, RZ, RZ, -R31 ;  /* 0x000000ffff127224 */ /* 0x002fe400078e0a1f */
[----:B------:R-:W-:-:S02]  /*1a30*/  IMAD.MOV.U32 R30, RZ, RZ, RZ ;  /* 0x000000ffff1e7224 */ /* 0x000fc400078e00ff */
[----:B------:R-:W-:Y:S01]  /*1a40*/  IMAD R23, R18, R17, RZ ;  /* 0x0000001112177224 */ /* 0x000fe200078e02ff */
[----:B------:R-:W-:Y:S01]  /*1a50*/  IABS R18, R24 ;  /* 0x0000001800127213 */ /* 0x000fe20000000000 */
[----:B--2---:R-:W-:Y:S02]  /*1a60*/  IMAD.MOV R22, RZ, RZ, -R29 ;  /* 0x000000ffff167224 */ /* 0x004fe400078e0a1d */
[----:B------:R-:W-:Y:S01]  /*1a70*/  IMAD.HI.U32 R23, R31, R23, R30 ;  /* 0x000000171f177227 */ /* 0x000fe200078e001e */
[----:B0-----:R-:W-:-:S03]  /*1a80*/  FMNMX.FTZ R16, R7, R26, !PT ;  /* 0x0000001a07107209 */ /* 0x001fc60007810000 */
[----:B------:R-:W-:Y:S02]  /*1a90*/  IMAD R22, R22, R5, RZ ;  /* 0x0000000516167224 */ /* 0x000fe400078e02ff */
[----:B------:R-:W-:Y:S01]  /*1aa0*/  IMAD.MOV.U32 R28, RZ, RZ, RZ ;  /* 0x000000ffff1c7224 */ /* 0x000fe200078e00ff */
[----:B------:R-:W0:Y:S01]  /*1ab0*/  SHFL.BFLY PT, R7, R16, 0x1, 0x1f ;  /* 0x0c201f0010077f89 */ /* 0x000e2200000e0000 */
[----:B------:R-:W-:-:S04]  /*1ac0*/  IMAD.HI.U32 R23, R23, R18, RZ ;  /* 0x0000001217177227 */ /* 0x000fc800078e00ff */
[----:B------:R-:W-:-:S04]  /*1ad0*/  IMAD.HI.U32 R22, R29, R22, R28 ;  /* 0x000000161d167227 */ /* 0x000fc800078e001c */
[----:B------:R-:W-:Y:S02]  /*1ae0*/  IMAD R2, R23, R2, R18 ;  /* 0x0000000217027224 */ /* 0x000fe400078e0212 */
[----:B------:R-:W-:-:S03]  /*1af0*/  IMAD.HI.U32 R22, R22, R18, RZ ;  /* 0x0000001216167227 */ /* 0x000fc600078e00ff */
[----:B------:R-:W-:Y:S02]  /*1b00*/  ISETP.GT.U32.AND P2, PT, R17, R2, PT ;  /* 0x000000021100720c */ /* 0x000fe40003f44070 */
[----:B0-----:R-:W-:-:S11]  /*1b10*/  FMNMX.FTZ R7, R16, R7, !PT ;  /* 0x0000000710077209 */ /* 0x001fd60007810000 */
[----:B------:R-:W-:Y:S01]  /*1b20*/  @!P2 IMAD.IADD R2, R2, 0x1, -R17 ;  /* 0x000000010202a824 */ /* 0x000fe200078e0a11 */
[----:B------:R-:W-:Y:S01]  /*1b30*/  FSETP.NEU.FTZ.AND P0, PT, R7, -INF , PT ;  /* 0xff8000000700780b */ /* 0x000fe20003f1d000 */
[----:B------:R-:W-:-:S03]  /*1b40*/  @!P2 VIADD R23, R23, 0x1 ;  /* 0x000000011717a836 */ /* 0x000fc60000000000 */
[----:B------:R-:W-:Y:S02]  /*1b50*/  FSEL R7, R7, RZ, P0 ;  /* 0x000000ff07077208 */ /* 0x000fe40000000000 */
[-C--:B------:R-:W-:Y:S02]  /*1b60*/  ISETP.GE.U32.AND P1, PT, R2, R17.reuse, PT ;  /* 0x000000110200720c */ /* 0x080fe40003f26070 */
[C---:B------:R-:W-:Y:S01]  /*1b70*/  LOP3.LUT R2, R24.reuse, R17, RZ, 0x3c, !PT ;  /* 0x0000001118027212 */ /* 0x040fe200078e3cff */
[----:B------:R-:W-:Y:S01]  /*1b80*/  FADD.FTZ R19, -R7, R26 ;  /* 0x0000001a07137221 */ /* 0x000fe20000010100 */
[----:B------:R-:W-:Y:S02]  /*1b90*/  LOP3.LUT R24, R24, R13, RZ, 0x3c, !PT ;  /* 0x0000000d18187212 */ /* 0x000fe400078e3cff */
[----:B------:R-:W-:Y:S01]  /*1ba0*/  ISETP.GE.AND P3, PT, R2, RZ, PT ;  /* 0x000000ff0200720c */ /* 0x000fe20003f66270 */
[----:B------:R-:W-:Y:S01]  /*1bb0*/  FMUL.FTZ R19, R19, 1.4426950216293334961 ;  /* 0x3fb8aa3b13137820 */ /* 0x000fe20000410000 */
[----:B------:R-:W-:-:S05]  /*1bc0*/  ISETP.GE.AND P2, PT, R24, RZ, PT ;  /* 0x000000ff1800720c */ /* 0x000fca0003f46270 */
[----:B------:R-:W0:Y:S01]  /*1bd0*/  MUFU.EX2 R19, R19 ;  /* 0x0000001300137308 */ /* 0x000e220000000800 */
[----:B------:R-:W-:Y:S01]  /*1be0*/  @P1 IADD3 R23, PT, PT, R23, 0x1, RZ ;  /* 0x0000000117171810 */ /* 0x000fe20007ffe0ff */
[----:B0-----:R-:W0:Y:S02]  /*1bf0*/  SHFL.BFLY PT, R16, R19, 0x2, 0x1f ;  /* 0x0c401f0013107f89 */ /* 0x001e2400000e0000 */
[----:B0-----:R-:W-:Y:S01]  /*1c00*/  FADD.FTZ R28, R19, R16 ;  /* 0x00000010131c7221 */ /* 0x001fe20000010000 */
[----:B------:R-:W-:-:S04]  /*1c10*/  IADD3 R16, PT, PT, -R22, RZ, RZ ;  /* 0x000000ff16107210 */ /* 0x000fc80007ffe1ff */
[----:B------:R-:W0:Y:S01]  /*1c20*/  SHFL.BFLY PT, R19, R28, 0x1, 0x1f ;  /* 0x0c201f001c137f89 */ /* 0x000e2200000e0000 */
[----:B------:R-:W-:-:S05]  /*1c30*/  IMAD R16, R5, R16, R18 ;  /* 0x0000001005107224 */ /* 0x000fca00078e0212 */
[----:B------:R-:W-:-:S13]  /*1c40*/  ISETP.GT.U32.AND P0, PT, R5, R16, PT ;  /* 0x000000100500720c */ /* 0x000fda0003f04070 */
[----:B------:R-:W-:Y:S02]  /*1c50*/  @!P0 IMAD.IADD R16, R16, 0x1, -R5 ;  /* 0x0000000110108824 */ /* 0x000fe400078e0a05 */
        /* <DEDUP_REMOVED lines=77> */
.L_x_390:
[----:B------:R-:W-:Y:S01]  /*2130*/  IMAD.MOV.U32 R21, RZ, RZ, RZ ;  /* 0x000000ffff157224 */ /* 0x000fe200078e00ff */
[----:B------:R-:W-:Y:S02]  /*2140*/  MOV R20, R30 ;  /* 0x0000001e00147202 */ /* 0x000fe40000000f00 */
[----:B------:R-:W-:Y:S02]  /*2150*/  MOV R18, 0x2170 ;  /* 0x0000217000127802 */ /* 0x000fe40000000f00 */
[----:B------:R-:W-:Y:S05]  /*2160*/  CALL.REL.NOINC `($__internal_12_$__cuda_sm20_div_s64) ;  /* 0x0000001c00c07944 */ /* 0x000fea0003c00000 */
[----:B------:R-:W-:Y:S02]  /*2170*/  IADD3 R13, PT, PT, -R16, RZ, RZ ;  /* 0x000000ff100d7210 */ /* 0x000fe40007ffe1ff */
[----:B------:R-:W-:-:S03]  /*2180*/  MOV R31, R17 ;  /* 0x00000011001f7202 */ /* 0x000fc60000000f00 */
[----:B------:R-:W-:Y:S01]  /*2190*/  IMAD R27, R30, R13, R27 ;  /* 0x0000000d1e1b7224 */ /* 0x000fe200078e021b */
[----:B------:R-:W-:-:S07]  /*21a0*/  MOV R30, R16 ;  /* 0x00000010001e7202 */ /* 0x000fce0000000f00 */
.L_x_391:
        /* <DEDUP_REMOVED lines=60> */
.L_x_393:
[----:B------:R-:W-:Y:S01]  /*2570*/  IMAD.MOV.U32 R27, RZ, RZ, R30 ;  /* 0x000000ffff1b7224 */ /* 0x000fe200078e001e */
[----:B------:R-:W-:Y:S01]  /*2580*/  MOV R21, R31 ;  /* 0x0000001f00157202 */ /* 0x000fe20000000f00 */
[----:B------:R-:W-:Y:S01]  /*2590*/  IMAD.MOV.U32 R20, RZ, RZ, R34 ;  /* 0x000000ffff147224 */ /* 0x000fe200078e0022 */
[----:B------:R-:W-:Y:S02]  /*25a0*/  MOV R18, 0x25c0 ;  /* 0x000025c000127802 */ /* 0x000fe40000000f00 */
[----:B------:R-:W-:Y:S05]  /*25b0*/  CALL.REL.NOINC `($__internal_12_$__cuda_sm20_div_s64) ;  /* 0x0000001800ac7944 */ /* 0x000fea0003c00000 */
[----:B------:R-:W-:-:S05]  /*25c0*/  IADD3 R31, PT, PT, -R16, RZ, RZ ;  /* 0x000000ff101f7210 */ /* 0x000fca0007ffe1ff */
[----:B------:R-:W-:Y:S02]  /*25d0*/  IMAD R31, R31, R34, R30 ;  /* 0x000000221f1f7224 */ /* 0x000fe400078e021e */
.L_x_394:
[----:B------:R-:W-:Y:S05]  /*25e0*/  BSYNC.RECONVERGENT B0 ;  /* 0x0000000000007941 */ /* 0x000fea0003800200 */
.L_x_392:
        /* <DEDUP_REMOVED lines=162> */
.L_x_389:
[----:B------:R-:W0:Y:S01]  /*3010*/  LDC.64 R4, c[0x0][0x420] ;  /* 0x00010800ff047b82 */ /* 0x000e220000000a00 */
[----:B------:R-:W-:-:S05]  /*3020*/  LEA.HI R2, R0, UR6, RZ, 0x1e ;  /* 0x0000000600027c11 */ /* 0x000fca000f8ff0ff */
[----:B0-----:R-:W-:-:S05]  /*3030*/  IMAD.WIDE.U32 R2, R2, 0x4, R4 ;  /* 0x0000000402027825 */ /* 0x001fca00078e0004 */
[----:B------:R1:W-:Y:S02]  /*3040*/  STG.E desc[UR12][R2.64], R23 ;  /* 0x0000001702007986 */ /* 0x0003e4000c10190c */
.L_x_388:
[----:B------:R-:W-:Y:S05]  /*3050*/  BSYNC.RECONVERGENT B1 ;  /* 0x0000000000017941 */ /* 0x000fea0003800200 */
.L_x_387:
        /* <DEDUP_REMOVED lines=61> */
.L_x_397:
        /* <DEDUP_REMOVED lines=77> */
.L_x_396:
        /* <DEDUP_REMOVED lines=11> */
.L_x_398:
        /* <DEDUP_REMOVED lines=22> */
.L_x_395:
        /* <DEDUP_REMOVED lines=86> */
        .weak           $__internal_12_$__cuda_sm20_div_s64
        .type           $__internal_12_$__cuda_sm20_div_s64,@function
        .size           $__internal_12_$__cuda_sm20_div_s64,(.L_x_6873 - $__internal_12_$__cuda_sm20_div_s64)
$__internal_12_$__cuda_sm20_div_s64:
        /* <DEDUP_REMOVED lines=83> */
[----:B------:R-:W-:Y:S06]  /*45a0*/  RET.REL.NODEC R28 `(_ZN5flash32flash_fwd_splitkv_combine_kernelI23Flash_fwd_kernel_traitsILi192ELi64ELi64ELi4ELb0ELb0EN7cutlass6half_tE19Flash_kernel_traitsILi192ELi64ELi64ELi4ES3_EELi8ELi2ELb1EEEvNS_16Flash_fwd_paramsE) ;  /* 0xffffffb81c947950 */ /* 0x000fec0003c3ffff */
.L_x_399:
        /* <DEDUP_REMOVED lines=13> */
.L_x_6873:


//--------------------- .text._ZN5flash32flash_fwd_splitkv_combine_kernelI23Flash_fwd_kernel_traitsILi192ELi64ELi64ELi4ELb0ELb0EN7cutlass6half_tE19Flash_kernel_traitsILi192ELi64ELi64ELi4ES3_EELi8ELi1ELb1EEEvNS_16Flash_fwd_paramsE --------------------------
	.section	.text._ZN5flash32flash_fwd_splitkv_combine_kernelI23Flash_fwd_kernel_traitsILi192ELi64ELi64ELi4ELb0ELb0EN7cutlass6half_tE19Flash_kernel_traitsILi192ELi64ELi64ELi4ES3_EELi8ELi1ELb1EEEvNS_16Flash_fwd_paramsE,"ax",@progbits
	.align	128
        .global         _ZN5flash32flash_fwd_splitkv_combine_kernelI23Flash_fwd_kernel_traitsILi192ELi64ELi64ELi4ELb0ELb0EN7cutlass6half_tE19Flash_kernel_traitsILi192ELi64ELi64ELi4ES3_EELi8ELi1ELb1EEEvNS_16Flash_fwd_paramsE
        .type           _ZN5flash32flash_fwd_splitkv_combine_kernelI23Flash_fwd_kernel_traitsILi192ELi64ELi64ELi4ELb0ELb0EN7cutlass6half_tE19Flash_kernel_traitsILi192ELi64ELi64ELi4ES3_EELi8ELi1ELb1EEEvNS_16Flash_fwd_paramsE,@function
        .size           _ZN5flash32flash_fwd_splitkv_combine_kernelI23Flash_fwd_kernel_traitsILi192ELi64ELi64ELi4ELb0ELb0EN7cutlass6half_tE19Flash_kernel_traitsILi192ELi64ELi64ELi4ES3_EELi8ELi1ELb1EEEvNS_16Flash_fwd_paramsE,(.L_x_6874 - _ZN5flash32flash_fwd_splitkv_combine_kernelI23Flash_fwd_kernel_traitsILi192ELi64ELi64ELi4ELb0ELb0EN7cutlass6half_tE19Flash_kernel_traitsILi192ELi64ELi64ELi4ES3_EELi8ELi1ELb1EEEvNS_16Flash_fwd_paramsE)
        .other          _ZN5flash32flash_fwd_splitkv_combine_kernelI23Flash_fwd_kernel_traitsILi192ELi64ELi64ELi4ELb0ELb0EN7cutlass6half_tE19Flash_kernel_traitsILi192ELi64ELi64ELi4ES3_EELi8ELi1ELb1EEEvNS_16Flash_fwd_paramsE,@"STO_CUDA_ENTRY STV_DEFAULT"
_ZN5flash32flash_fwd_splitkv_combine_kernelI23Flash_fwd_kernel_traitsILi192ELi64ELi64ELi4ELb0ELb0EN7cutlass6half_tE19Flash_kernel_traitsILi192ELi64ELi64ELi4ES3_EELi8ELi1ELb1EEEvNS_16Flash_fwd_paramsE:
.text._ZN5flash32flash_fwd_splitkv_combine_kernelI23Flash_fwd_kernel_traitsILi192ELi64ELi64ELi4ELb0ELb0EN7cutlass6half_tE19Flash_kernel_traitsILi192ELi64ELi64ELi4ES3_EELi8ELi1ELb1EEEvNS_16Flash_fwd_paramsE:
        /* <DEDUP_REMOVED lines=38> */
.L_x_400:
[----:B------:R-:W-:Y:S01]  /*0260*/  IMAD.U32 R27, RZ, RZ, UR7 ;  /* 0x00000007ff1b7e24 */ /* 0x000fe2000f8e00ff */
[----:B------:R-:W-:Y:S01]  /*0270*/  MOV R20, UR14 ;  /* 0x0000000e00147c02 */ /* 0x000fe20008000f00 */
[----:B------:R-:W-:Y:S01]  /*0280*/  IMAD.U32 R21, RZ, RZ, UR15 ;  /* 0x0000000fff157e24 */ /* 0x000fe2000f8e00ff */
[----:B------:R-:W-:Y:S02]  /*0290*/  MOV R19, UR8 ;  /* 0x0000000800137c02 */ /* 0x000fe40008000f00 */
[----:B------:R-:W-:Y:S02]  /*02a0*/  MOV R18, 0x2c0 ;  /* 0x000002c000127802 */ /* 0x000fe40000000f00 */
[----:B------:R-:W-:Y:S05]  /*02b0*/  CALL.REL.NOINC `($__internal_13_$__cuda_sm20_div_s64) ;  /* 0x0000003c00647944 */ /* 0x000fea0003c00000 */
.L_x_401:
        /* <DEDUP_REMOVED lines=30> */
.L_x_403:
[----:B------:R-:W-:Y:S01]  /*04a0*/  IMAD.MOV.U32 R27, RZ, RZ, R16 ;  /* 0x000000ffff1b7224 */ /* 0x000fe200078e0010 */
[----:B------:R-:W-:Y:S02]  /*04b0*/  MOV R21, R17 ;  /* 0x0000001100157202 */ /* 0x000fe40000000f00 */
[----:B------:R-:W-:Y:S02]  /*04c0*/  MOV R18, 0x4e0 ;  /* 0x000004e000127802 */ /* 0x000fe40000000f00 */
[----:B------:R-:W-:Y:S05]  /*04d0*/  CALL.REL.NOINC `($__internal_13_$__cuda_sm20_div_s64) ;  /* 0x0000003800dc7944 */ /* 0x000fea0003c00000 */
[----:B------:R-:W-:Y:S02]  /*04e0*/  MOV R6, R16 ;  /* 0x0000001000067202 */ /* 0x000fe40000000f00 */
[----:B------:R-:W-:Y:S02]  /*04f0*/  MOV R7, R17 ;  /* 0x0000001100077202 */ /* 0x000fe40000000f00 */
.L_x_404:
[----:B------:R-:W-:Y:S05]  /*0500*/  BSYNC.RECONVERGENT B0 ;  /* 0x0000000000007941 */ /* 0x000fea0003800200 */
.L_x_402:
        /* <DEDUP_REMOVED lines=55> */
.L_x_406:
[----:B------:R-:W-:Y:S01]  /*0880*/  IMAD.MOV.U32 R27, RZ, RZ, R20 ;  /* 0x000000ffff1b7224 */ /* 0x000fe200078e0014 */
[----:B------:R-:W-:Y:S01]  /*0890*/  MOV R20, R14 ;  /* 0x0000000e00147202 */ /* 0x000fe20000000f00 */
[----:B------:R-:W-:Y:S01]  /*08a0*/  IMAD.MOV.U32 R21, RZ, RZ, R19 ;  /* 0x000000ffff157224 */ /* 0x000fe200078e0013 */
[----:B------:R-:W-:Y:S02]  /*08b0*/  MOV R19, R4 ;  /* 0x0000000400137202 */ /* 0x000fe40000000f00 */
[----:B------:R-:W-:Y:S02]  /*08c0*/  MOV R18, 0x8e0 ;  /* 0x000008e000127802 */ /* 0x000fe40000000f00 */
[----:B------:R-:W-:Y:S05]  /*08d0*/  CALL.REL.NOINC `($__internal_13_$__cuda_sm20_div_s64) ;  /* 0x0000003400dc7944 */ /* 0x000fea0003c00000 */
.L_x_407:
[----:B------:R-:W-:Y:S05]  /*08e0*/  BSYNC.RECONVERGENT B0 ;  /* 0x0000000000007941 */ /* 0x000fea0003800200 */
.L_x_405:
        /* <DEDUP_REMOVED lines=116> */
.L_x_409:
[----:B------:R-:W-:Y:S01]  /*1030*/  IMAD.MOV.U32 R27, RZ, RZ, R16 ;  /* 0x000000ffff1b7224 */ /* 0x000fe200078e0010 */
[----:B------:R-:W-:Y:S01]  /*1040*/  MOV R20, R11 ;  /* 0x0000000b00147202 */ /* 0x000fe20000000f00 */
[----:B------:R-:W-:Y:S01]  /*1050*/  IMAD.MOV.U32 R21, RZ, RZ, R17 ;  /* 0x000000ffff157224 */ /* 0x000fe200078e0011 */
[----:B------:R-:W-:Y:S02]  /*1060*/  MOV R19, R3 ;  /* 0x0000000300137202 */ /* 0x000fe40000000f00 */
[----:B------:R-:W-:Y:S02]  /*1070*/  MOV R18, 0x1090 ;  /* 0x0000109000127802 */ /* 0x000fe40000000f00 */
[----:B------:R-:W-:Y:S05]  /*1080*/  CALL.REL.NOINC `($__internal_13_$__cuda_sm20_div_s64) ;  /* 0x0000002c00f07944 */ /* 0x000fea0003c00000 */
[----:B------:R-:W-:Y:S02]  /*1090*/  MOV R32, R16 ;  /* 0x0000001000207202 */ /* 0x000fe40000000f00 */
[----:B------:R-:W-:Y:S02]  /*10a0*/  MOV R33, R17 ;  /* 0x0000001100217202 */ /* 0x000fe40000000f00 */
.L_x_410:
[----:B------:R-:W-:Y:S05]  /*10b0*/  BSYNC.RECONVERGENT B0 ;  /* 0x0000000000007941 */ /* 0x000fea0003800200 */
.L_x_408:
        /* <DEDUP_REMOVED lines=58> */
.L_x_412:
[----:B------:R-:W-:Y:S01]  /*1460*/  IMAD.MOV.U32 R27, RZ, RZ, R6 ;  /* 0x000000ffff1b7224 */ /* 0x000fe200078e0006 */
[----:B------:R-:W-:Y:S01]  /*1470*/  MOV R21, R7 ;  /* 0x0000000700157202 */ /* 0x000fe20000000f00 */
[----:B------:R-:W-:Y:S01]  /*1480*/  IMAD.MOV.U32 R20, RZ, RZ, R9 ;  /* 0x000000ffff147224 */ /* 0x000fe200078e0009 */
[----:B------:R-:W-:Y:S02]  /*1490*/  MOV R18, 0x14b0 ;  /* 0x000014b000127802 */ /* 0x000fe40000000f00 */
[----:B------:R-:W-:Y:S05]  /*14a0*/  CALL.REL.NOINC `($__internal_13_$__cuda_sm20_div_s64) ;  /* 0x0000002800e87944 */ /* 0x000fea0003c00000 */
[----:B------:R-:W-:Y:S02]  /*14b0*/  MOV R18, R16 ;  /* 0x0000001000127202 */ /* 0x000fe40000000f00 */
[----:B------:R-:W-:Y:S02]  /*14c0*/  MOV R19, R17 ;  /* 0x0000001100137202 */ /* 0x000fe40000000f00 */
.L_x_413:
[----:B------:R-:W-:Y:S05]  /*14d0*/  BSYNC.RECONVERGENT B0 ;  /* 0x0000000000007941 */ /* 0x000fea0003800200 */
.L_x_411:
[----:B------:R-:W0:Y:S01]  /*14e0*/  LDCU UR5, c[0x0][0x434] ;  /* 0x00008680ff0577ac */ /* 0x000e220008000800 */
[----:B------:R-:W-:Y:S01]  /*14f0*/  IABS R6, R5 ;  /* 0x0000000500067213 */ /* 0x000fe20000000000 */
[----:B------:R-:W1:Y:S01]  /*1500*/  S2R R15, SR_CgaCtaId ;  /* 0x00000000000f7919 */ /* 0x000e620000008800 */
[----:B------:R-:W-:Y:S01]  /*1510*/  BSSY.RECONVERGENT B0, `(.L_x_414) ;  /* 0x000003f000007945 */ /* 0x000fe20003800200 */
[----:B------:R-:W2:Y:S01]  /*1520*/  LDCU UR16, c[0x0][0x534] ;  /* 0x0000a680ff1077ac */ /* 0x000ea20008000800 */
[----:B------:R-:W-:Y:S01]  /*1530*/  IMAD.MOV.U32 R26, RZ, RZ, -0x800000 ;  /* 0xff800000ff1a7424 */ /* 0x000fe200078e00ff */
[----:B------:R-:W3:Y:S01]  /*1540*/  LDCU UR9, c[0x0][0x430] ;  /* 0x00008600ff0977ac */ /* 0x000ee20008000800 */
[----:B------:R-:W-:Y:S01]  /*1550*/  USHF.R.S32.HI UR4, URZ, 0x1f, UR10 ;  /* 0x0000001fff047899 */ /* 0x000fe2000801140a */
[----:B------:R-:W4:Y:S01]  /*1560*/  LDCU.64 UR12, c[0x0][0x358] ;  /* 0x00006b00ff0c77ac */ /* 0x000f220008000a00 */
[----:B0-----:R-:W-:Y:S01]  /*1570*/  IMAD.U32 R7, RZ, RZ, UR5 ;  /* 0x00000005ff077e24 */ /* 0x001fe2000f8e00ff */
[----:B------:R-:W-:Y:S01]  /*1580*/  LOP3.LUT R5, R5, UR5, RZ, 0x3c, !PT ;  /* 0x0000000505057c12 */ /* 0x000fe2000f8e3cff */
[----:B------:R-:W-:-:S03]  /*1590*/  ULOP3.LUT UR4, UR4, 0x1, URZ, 0xfc, !UPT ;  /* 0x0000000104047892 */ /* 0x000fc6000f8efcff */
[----:B------:R-:W-:Y:S02]  /*15a0*/  IABS R7, R7 ;  /* 0x0000000700077213 */ /* 0x000fe40000000000 */
[----:B------:R-:W-:Y:S01]  /*15b0*/  ISETP.GE.AND P2, PT, R5, RZ, PT ;  /* 0x000000ff0500720c */ /* 0x000fe20003f46270 */
[----:B---3--:R-:W-:Y:S01]  /*15c0*/  UIMAD UR9, UR5, UR9, URZ ;  /* 0x00000009050972a4 */ /* 0x008fe2000f8e02ff */
[----:B------:R-:W0:Y:S08]  /*15d0*/  I2F.RP R13, R7 ;  /* 0x00000007000d7306 */ /* 0x000e300000209400 */
[----:B0-----:R-:W0:Y:S02]  /*15e0*/  MUFU.RCP R16, R13 ;  /* 0x0000000d00107308 */ /* 0x001e240000001000 */
[----:B0-----:R-:W-:-:S06]  /*15f0*/  VIADD R16, R16, 0xffffffe ;  /* 0x0ffffffe10107836 */ /* 0x001fcc0000000000 */
[----:B------:R-:W0:Y:S02]  /*1600*/  F2I.FTZ.U32.TRUNC.NTZ R17, R16 ;  /* 0x0000001000117305 */ /* 0x000e24000021f000 */
[----:B0-----:R-:W-:Y:S02]  /*1610*/  IMAD.MOV R0, RZ, RZ, -R17 ;  /* 0x000000ffff007224 */ /* 0x001fe400078e0a11 */
[----:B------:R-:W-:Y:S02]  /*1620*/  IMAD.MOV.U32 R16, RZ, RZ, RZ ;  /* 0x000000ffff107224 */ /* 0x000fe400078e00ff */
[----:B------:R-:W-:-:S04]  /*1630*/  IMAD R0, R0, R7, RZ ;  /* 0x0000000700007224 */ /* 0x000fc800078e02ff */
[----:B------:R-:W-:Y:S01]  /*1640*/  IMAD.HI.U32 R17, R17, R0, R16 ;  /* 0x0000000011117227 */ /* 0x000fe200078e0010 */
[----:B------:R-:W-:Y:S01]  /*1650*/  MOV R16, 0xff800000 ;  /* 0xff80000000107802 */ /* 0x000fe20000000f00 */
[----:B------:R-:W0:Y:S04]  /*1660*/  S2R R0, SR_TID.X ;  /* 0x0000000000007919 */ /* 0x000e280000002100 */
[----:B------:R-:W-:-:S05]  /*1670*/  IMAD.HI.U32 R8, R17, R6, RZ ;  /* 0x0000000611087227 */ /* 0x000fca00078e00ff */
[----:B------:R-:W-:-:S05]  /*1680*/  IADD3 R13, PT, PT, -R8, RZ, RZ ;  /* 0x000000ff080d7210 */ /* 0x000fca0007ffe1ff */
[C---:B------:R-:W-:Y:S02]  /*1690*/  IMAD R6, R7.reuse, R13, R6 ;  /* 0x0000000d07067224 */ /* 0x040fe400078e0206 */
[----:B------:R-:W3:Y:S03]  /*16a0*/  LDC R13, c[0x0][0x3e0] ;  /* 0x0000f800ff0d7b82 */ /* 0x000ee60000000800 */
[----:B------:R-:W-:-:S13]  /*16b0*/  ISETP.GT.U32.AND P0, PT, R7, R6, PT ;  /* 0x000000060700720c */ /* 0x000fda0003f04070 */
[----:B------:R-:W-:Y:S01]  /*16c0*/  @!P0 IMAD.IADD R6, R6, 0x1, -R7 ;  /* 0x0000000106068824 */ /* 0x000fe200078e0a07 */
[----:B0-----:R-:W-:Y:S01]  /*16d0*/  SHF.R.U32.HI R20, RZ, 0x3, R0 ;  /* 0x00000003ff147819 */ /* 0x001fe20000011600 */
[----:B------:R-:W-:Y:S01]  /*16e0*/  @!P0 VIADD R8, R8, 0x1 ;  /* 0x0000000108088836 */ /* 0x000fe20000000000 */
[----:B------:R-:W-:Y:S02]  /*16f0*/  ISETP.NE.AND P0, PT, RZ, UR5, PT ;  /* 0x00000005ff007c0c */ /* 0x000fe4000bf05270 */
[----:B------:R-:W-:Y:S02]  /*1700*/  ISETP.GE.U32.AND P3, PT, R6, R7, PT ;  /* 0x000000070600720c */ /* 0x000fe40003f66070 */
[C---:B------:R-:W-:Y:S02]  /*1710*/  ISETP.GT.U32.AND P1, PT, R0.reuse, 0xf, PT ;  /* 0x0000000f0000780c */ /* 0x040fe40003f24070 */
[----:B------:R-:W-:Y:S02]  /*1720*/  MOV R6, 0x400 ;  /* 0x0000040000067802 */ /* 0x000fe40000000f00 */
[----:B------:R-:W-:-:S02]  /*1730*/  LOP3.LUT R25, R0, 0x1, RZ, 0xc0, !PT ;  /* 0x0000000100197812 */ /* 0x000fc400078ec0ff */
[----:B-1----:R-:W-:Y:S02]  /*1740*/  LEA R6, R15, R6, 0x18 ;  /* 0x000000060f067211 */ /* 0x002fe400078ec0ff */
[----:B------:R-:W-:Y:S02]  /*1750*/  SHF.R.U32.HI R27, RZ, 0x1, R0 ;  /* 0x00000001ff1b7819 */ /* 0x000fe40000011600 */
[----:B------:R-:W-:Y:S01]  /*1760*/  LOP3.LUT R17, R0, 0x7, RZ, 0xc0, !PT ;  /* 0x0000000700117812 */ /* 0x000fe200078ec0ff */
[----:B------:R-:W-:Y:S02]  /*1770*/  @P3 VIADD R8, R8, 0x1 ;  /* 0x0000000108083836 */ /* 0x000fe40000000000 */
[C---:B------:R-:W-:Y:S02]  /*1780*/  @!P1 IMAD R22, R20.reuse, 0x24, R6 ;  /* 0x0000002414169824 */ /* 0x040fe400078e0206 */
[----:B------:R-:W-:Y:S01]  /*1790*/  @!P2 IMAD.MOV R8, RZ, RZ, -R8 ;  /* 0x000000ffff08a224 */ /* 0x000fe200078e0a08 */
[----:B--2---:R-:W-:Y:S01]  /*17a0*/  ISETP.GE.AND P2, PT, R20, UR16, PT ;  /* 0x0000001014007c0c */ /* 0x004fe2000bf46270 */
[----:B------:R-:W-:Y:S01]  /*17b0*/  IMAD R6, R25, 0x24, R6 ;  /* 0x0000002419067824 */ /* 0x000fe200078e0206 */
[----:B------:R-:W-:-:S02]  /*17c0*/  @!P0 LOP3.LUT R8, RZ, UR5, RZ, 0x33, !PT ;  /* 0x00000005ff088c12 */ /* 0x000fc4000f8e33ff */
[----:B------:R-:W-:Y:S01]  /*17d0*/  @!P1 LEA R7, R17, R22, 0x2 ;  /* 0x0000001611079211 */ /* 0x000fe200078e10ff */
[----:B------:R-:W-:Y:S02]  /*17e0*/  IMAD R6, R27, 0x4, R6 ;  /* 0x000000041b067824 */ /* 0x000fe400078e0206 */
[----:B------:R-:W-:-:S06]  /*17f0*/  IMAD R15, R8, UR4, RZ ;  /* 0x00000004080f7c24 */ /* 0x000fcc000f8e02ff */
[----:B---34-:R-:W-:Y:S05]  /*1800*/  @P2 BRA `(.L_x_415) ;  /* 0x00000000003c2947 */ /* 0x018fea0003800000 */
        /* <DEDUP_REMOVED lines=15> */
.L_x_415:
[----:B------:R-:W-:Y:S05]  /*1900*/  BSYNC.RECONVERGENT B0 ;  /* 0x0000000000007941 */ /* 0x000fea0003800200 */
.L_x_414:
[----:B-----5:R-:W-:Y:S01]  /*1910*/  @!P1 STS [R7], R16 ;  /* 0x0000001007009388 */ /* 0x020fe20000000800 */
[----:B0-----:R-:W-:Y:S01]  /*1920*/  IABS R17, R15 ;  /* 0x0000000f00117213 */ /* 0x001fe20000000000 */
[----:B------:R-:W-:Y:S01]  /*1930*/  BSSY.RECONVERGENT B1, `(.L_x_416) ;  /* 0x0000170000017945 */ /* 0x000fe20003800200 */
[----:B------:R-:W-:Y:S01]  /*1940*/  IABS R5, R13 ;  /* 0x0000000d00057213 */ /* 0x000fe20000000000 */
[----:B------:R-:W-:Y:S01]  /*1950*/  BAR.SYNC.DEFER_BLOCKING 0x0 ;  /* 0x0000000000007b1d */ /* 0x000fe20000010000 */
[----:B------:R-:W-:Y:S01]  /*1960*/  ISETP.NE.AND P5, PT, R15, RZ, PT ;  /* 0x000000ff0f00720c */ /* 0x000fe20003fa5270 */
[----:B------:R-:W-:-:S04]  /*1970*/  IMAD.IADD R2, R2, 0x1, R17 ;  /* 0x0000000102027824 */ /* 0x000fc800078e0211 */
[----:B------:R-:W0:Y:S08]  /*1980*/  I2F.RP R23, R17 ;  /* 0x0000001100177306 */ /* 0x000e300000209400 */
[----:B------:R-:W1:Y:S08]  /*1990*/  I2F.RP R22, R5 ;  /* 0x0000000500167306 */ /* 0x000e700000209400 */
[----:B0-----:R-:W0:Y:S01]  /*19a0*/  MUFU.RCP R21, R23 ;  /* 0x0000001700157308 */ /* 0x001e220000001000 */
[----:B------:R-:W2:Y:S07]  /*19b0*/  @!P1 LDS R26, [R6] ;  /* 0x00000000061a9984 */ /* 0x000eae0000000800 */
[----:B-1----:R-:W1:Y:S01]  /*19c0*/  MUFU.RCP R30, R22 ;  /* 0x00000016001e7308 */ /* 0x002e620000001000 */
[----:B0-----:R-:W-:-:S07]  /*19d0*/  VIADD R21, R21, 0xffffffe ;  /* 0x0ffffffe15157836 */ /* 0x001fce0000000000 */
[----:B------:R-:W0:Y:S01]  /*19e0*/  F2I.FTZ.U32.TRUNC.NTZ R21, R21 ;  /* 0x0000001500157305 */ /* 0x000e22000021f000 */
[----:B-1----:R-:W-:-:S07]  /*19f0*/  VIADD R30, R30, 0xffffffe ;  /* 0x0ffffffe1e1e7836 */ /* 0x002fce0000000000 */
[----:B------:R-:W1:Y:S01]  /*1a00*/  F2I.FTZ.U32.TRUNC.NTZ R31, R30 ;  /* 0x0000001e001f7305 */ /* 0x000e62000021f000 */
[----:B0-----:R-:W-:Y:S01]  /*1a10*/  IMAD.MOV R20, RZ, RZ, -R21 ;  /* 0x000000ffff147224 */ /* 0x001fe200078e0a15 */
[----:B--2---:R-:W0:Y:S03]  /*1a20*/  SHFL.BFLY PT, R7, R26, 0x1, 0x1f ;  /* 0x0c201f001a077f89 */ /* 0x004e2600000e0000 */
[----:B------:R-:W-:Y:S02]  /*1a30*/  IMAD R29, R20, R17, RZ ;  /* 0x00000011141d7224 */ /* 0x000fe400078e02ff */
[----:B------:R-:W-:Y:S02]  /*1a40*/  HFMA2 R20, -RZ, RZ, 0, 0 ;  /* 0x00000000ff147431 */ /* 0x000fe400000001ff */
[----:B-1----:R-:W-:Y:S02]  /*1a50*/  IMAD.MOV R16, RZ, RZ, -R31 ;  /* 0x000000ffff107224 */ /* 0x002fe400078e0a1f */
[----:B------:R-:W-:-:S02]  /*1a60*/  IMAD.MOV.U32 R30, RZ, RZ, RZ ;  /* 0x000000ffff1e7224 */ /* 0x000fc400078e00ff */
[----:B------:R-:W-:Y:S01]  /*1a70*/  IMAD R23, R16, R5, RZ ;  /* 0x0000000510177224 */ /* 0x000fe200078e02ff */
[----:B------:R-:W-:Y:S01]  /*1a80*/  IABS R16, R15 ;  /* 0x0000000f00107213 */ /* 0x000fe20000000000 */
[----:B------:R-:W-:Y:S01]  /*1a90*/  IMAD.HI.U32 R29, R21, R29, R20 ;  /* 0x0000001d151d7227 */ /* 0x000fe200078e0014 */
[----:B------:R-:W-:-:S03]  /*1aa0*/  IABS R20, R2 ;  /* 0x0000000200147213 */ /* 0x000fc60000000000 */
[----:B------:R-:W-:-:S04]  /*1ab0*/  IMAD.HI.U32 R23, R31, R23, R30 ;  /* 0x000000171f177227 */ /* 0x000fc800078e001e */
[----:B------:R-:W-:Y:S02]  /*1ac0*/  IMAD.MOV R24, RZ, RZ, -R16 ;  /* 0x000000ffff187224 */ /* 0x000fe400078e0a10 */
[----:B------:R-:W-:Y:S01]  /*1ad0*/  IMAD.HI.U32 R23, R23, R20, RZ ;  /* 0x0000001417177227 */ /* 0x000fe200078e00ff */
[----:B0-----:R-:W-:-:S03]  /*1ae0*/  FMNMX.FTZ R7, R7, R26, !PT ;  /* 0x0000001a07077209 */ /* 0x001fc60007810000 */
[----:B------:R-:W-:Y:S01]  /*1af0*/  IMAD.HI.U32 R29, R29, R20, RZ ;  /* 0x000000141d1d7227 */ /* 0x000fe200078e00ff */
[----:B------:R-:W-:Y:S02]  /*1b00*/  IADD3 R16, PT, PT, -R23, RZ, RZ ;  /* 0x000000ff17107210 */ /* 0x000fe40007ffe1ff */
[----:B------:R-:W-:Y:S01]  /*1b10*/  FSETP.NEU.FTZ.AND P0, PT, R7, -INF , PT ;  /* 0xff8000000700780b */ /* 0x000fe20003f1d000 */
[--C-:B------:R-:W-:Y:S02]  /*1b20*/  IMAD R24, R29, R24, R20.reuse ;  /* 0x000000181d187224 */ /* 0x100fe400078e0214 */
[----:B------:R-:W-:Y:S01]  /*1b30*/  IMAD R16, R5, R16, R20 ;  /* 0x0000001005107224 */ /* 0x000fe200078e0214 */
[----:B------:R-:W-:Y:S02]  /*1b40*/  FSEL R7, R7, RZ, P0 ;  /* 0x000000ff07077208 */ /* 0x000fe40000000000 */
[----:B------:R-:W-:Y:S02]  /*1b50*/  ISETP.GT.U32.AND P2, PT, R17, R24, PT ;  /* 0x000000181100720c */ /* 0x000fe40003f44070 */
[----:B------:R-:W-:Y:S01]  /*1b60*/  ISETP.GT.U32.AND P0, PT, R5, R16, PT ;  /* 0x000000100500720c */ /* 0x000fe20003f04070 */
[----:B------:R-:W-:Y:S01]  /*1b70*/  FADD.FTZ R22, -R7, R26 ;  /* 0x0000001a07167221 */ /* 0x000fe20000010100 */
[----:B------:R-:W-:-:S02]  /*1b80*/  LOP3.LUT R20, R2, R17, RZ, 0x3c, !PT ;  /* 0x0000001102147212 */ /* 0x000fc400078e3cff */
[----:B------:R-:W-:Y:S01]  /*1b90*/  LOP3.LUT R2, R2, R13, RZ, 0x3c, !PT ;  /* 0x0000000d02027212 */ /* 0x000fe200078e3cff */
[----:B------:R-:W-:Y:S01]  /*1ba0*/  FMUL.FTZ R22, R22, 1.4426950216293334961 ;  /* 0x3fb8aa3b16167820 */ /* 0x000fe20000410000 */
[----:B------:R-:W-:-:S05]  /*1bb0*/  ISETP.GE.AND P3, PT, R20, RZ, PT ;  /* 0x000000ff1400720c */ /* 0x000fca0003f66270 */
[----:B------:R-:W0:Y:S01]  /*1bc0*/  MUFU.EX2 R22, R22 ;  /* 0x0000001600167308 */ /* 0x000e220000000800 */
[----:B------:R-:W-:Y:S02]  /*1bd0*/  @!P2 IMAD.IADD R24, R24, 0x1, -R17 ;  /* 0x000000011818a824 */ /* 0x000fe400078e0a11 */
[----:B------:R-:W-:Y:S02]  /*1be0*/  @!P0 IMAD.IADD R16, R16, 0x1, -R5 ;  /* 0x0000000110108824 */ /* 0x000fe400078e0a05 */
[----:B------:R-:W-:Y:S01]  /*1bf0*/  @!P2 VIADD R29, R29, 0x1 ;  /* 0x000000011d1da836 */ /* 0x000fe20000000000 */
[----:B------:R-:W-:Y:S01]  /*1c00*/  ISETP.GE.U32.AND P1, PT, R24, R17, PT ;  /* 0x000000111800720c */ /* 0x000fe20003f26070 */
[----:B------:R-:W-:Y:S01]  /*1c10*/  @!P0 VIADD R23, R23, 0x1 ;  /* 0x0000000117178836 */ /* 0x000fe20000000000 */
[----:B------:R-:W-:Y:S02]  /*1c20*/  ISETP.GE.U32.AND P4, PT, R16, R5, PT ;  /* 0x000000051000720c */ /* 0x000fe40003f86070 */
[----:B------:R-:W-:-:S02]  /*1c30*/  ISETP.GE.AND P2, PT, R2, RZ, PT ;  /* 0x000000ff0200720c */ /* 0x000fc40003f46270 */
[----:B------:R-:W-:Y:S01]  /*1c40*/  ISETP.NE.AND P0, PT, R13, RZ, PT ;  /* 0x000000ff0d00720c */ /* 0x000fe20003f05270 */
[----:B0-----:R-:W0:Y:S06]  /*1c50*/  SHFL.BFLY PT, R21, R22, 0x1, 0x1f ;  /* 0x0c201f0016157f89 */ /* 0x001e2c00000e0000 */
[----:B------:R-:W-:Y:S02]  /*1c60*/  @P1 IADD3 R29, PT, PT, R29, 0x1, RZ ;  /* 0x000000011d1d1810 */ /* 0x000fe40007ffe0ff */
[----:B------:R-:W-:-:S03]  /*1c70*/  @P4 VIADD R23, R23, 0x1 ;  /* 0x0000000117174836 */ /* 0x000fc60000000000 */
[----:B------:R-:W-:Y:S01]  /*1c80*/  @!P3 IMAD.MOV R29, RZ, RZ, -R29 ;  /* 0x000000ffff1db224 */ /* 0x000fe200078e0a1d */
[----:B------:R-:W-:Y:S02]  /*1c90*/  ISETP.NE.AND P3, PT, R8, RZ, PT ;  /* 0x000000ff0800720c */ /* 0x000fe40003f65270 */
[----:B------:R-:W-:Y:S02]  /*1ca0*/  MOV R5, R23 ;  /* 0x0000001700057202 */ /* 0x000fe40000000f00 */
[----:B------:R-:W-:Y:S02]  /*1cb0*/  @!P5 LOP3.LUT R29, RZ, R17, RZ, 0x33, !PT ;  /* 0x00000011ff1dd212 */ /* 0x000fe400078e33ff */
[----:B------:R-:W-:Y:S01]  /*1cc0*/  SEL R16, RZ, 0x1, !P3 ;  /* 0x00000001ff107807 */ /* 0x000fe20005800000 */
[----:B------:R-:W-:Y:S01]  /*1cd0*/  @!P2 IMAD.MOV R5, RZ, RZ, -R5 ;  /* 0x000000ffff05a224 */ /* 0x000fe200078e0a05 */
[----:B------:R-:W-:Y:S02]  /*1ce0*/  @!P0 LOP3.LUT R5, RZ, R13, RZ, 0x33, !PT ;  /* 0x0000000dff058212 */ /* 0x000fe400078e33ff */
[----:B------:R-:W-:-:S02]  /*1cf0*/  LOP3.LUT P0, RZ, R0, 0x3f1, RZ, 0xc0, !PT ;  /* 0x000003f100ff7812 */ /* 0x000fc4000780c0ff */
[----:B------:R-:W-:Y:S01]  /*1d00*/  SHF.R.S32.HI R23, RZ, 0x1f, R15 ;  /* 0x0000001fff177819 */ /* 0x000fe2000001140f */
[----:B------:R-:W-:Y:S01]  /*1d10*/  IMAD R5, R5, UR11, RZ ;  /* 0x0000000b05057c24 */ /* 0x000fe2000f8e02ff */
[----:B------:R-:W-:Y:S01]  /*1d20*/  ISETP.LT.U32.AND P2, PT, R18, R29, PT ;  /* 0x0000001d1200720c */ /* 0x000fe20003f41070 */
[----:B0-----:R-:W-:Y:S01]  /*1d30*/  FADD.FTZ R21, R22, R21 ;  /* 0x0000001516157221 */ /* 0x001fe20000010000 */
[----:B------:R-:W-:Y:S02]  /*1d40*/  SHF.R.S32.HI R17, RZ, 0x1f, R29 ;  /* 0x0000001fff117819 */ /* 0x000fe4000001141d */
[----:B------:R-:W-:Y:S01]  /*1d50*/  LOP3.LUT R16, R23, R16, RZ, 0xfc, !PT ;  /* 0x0000001017107212 */ /* 0x000fe200078efcff */
[----:B------:R-:W-:Y:S01]  /*1d60*/  IMAD.MOV.U32 R23, RZ, RZ, 0x7f800000 ;  /* 0x7f800000ff177424 */ /* 0x000fe200078e00ff */
[----:B------:R-:W-:Y:S02]  /*1d70*/  FSETP.NE.FTZ.AND P1, PT, R21, RZ, PT ;  /* 0x000000ff1500720b */ /* 0x000fe40003f35000 */
[----:B------:R-:W-:Y:S01]  /*1d80*/  ISETP.LT.AND.EX P2, PT, R19, R17, PT, P2 ;  /* 0x000000111300720c */ /* 0x000fe20003f41320 */
[----:B------:R-:W-:-:S03]  /*1d90*/  IMAD R5, R16, R5, RZ ;  /* 0x0000000510057224 */ /* 0x000fc600078e02ff */
[----:B------:R-:W-:-:S07]  /*1da0*/  SEL R8, R18, R29, P2 ;  /* 0x0000001d12087207 */ /* 0x000fce0001000000 */
[----:B------:R-:W0:Y:S02]  /*1db0*/  @P1 MUFU.LG2 R2, R21 ;  /* 0x0000001500021308 */ /* 0x000e240000000c00 */
        /* <DEDUP_REMOVED lines=53> */
.L_x_419:
[----:B------:R-:W-:Y:S01]  /*2110*/  IMAD.MOV.U32 R21, RZ, RZ, RZ ;  /* 0x000000ffff157224 */ /* 0x000fe200078e00ff */
[----:B------:R-:W-:Y:S02]  /*2120*/  MOV R20, R30 ;  /* 0x0000001e00147202 */ /* 0x000fe40000000f00 */
[----:B------:R-:W-:Y:S02]  /*2130*/  MOV R18, 0x2150 ;  /* 0x0000215000127802 */ /* 0x000fe40000000f00 */
[----:B------:R-:W-:Y:S05]  /*2140*/  CALL.REL.NOINC `($__internal_13_$__cuda_sm20_div_s64) ;  /* 0x0000001c00c07944 */ /* 0x000fea0003c00000 */
[----:B------:R-:W-:Y:S02]  /*2150*/  IADD3 R13, PT, PT, -R16, RZ, RZ ;  /* 0x000000ff100d7210 */ /* 0x000fe40007ffe1ff */
[----:B------:R-:W-:-:S03]  /*2160*/  MOV R31, R17 ;  /* 0x00000011001f7202 */ /* 0x000fc60000000f00 */
[----:B------:R-:W-:Y:S01]  /*2170*/  IMAD R27, R30, R13, R27 ;  /* 0x0000000d1e1b7224 */ /* 0x000fe200078e021b */
[----:B------:R-:W-:-:S07]  /*2180*/  MOV R30, R16 ;  /* 0x00000010001e7202 */ /* 0x000fce0000000f00 */
.L_x_420:
        /* <DEDUP_REMOVED lines=60> */
.L_x_422:
[----:B------:R-:W-:Y:S01]  /*2550*/  IMAD.MOV.U32 R27, RZ, RZ, R30 ;  /* 0x000000ffff1b7224 */ /* 0x000fe200078e001e */
[----:B------:R-:W-:Y:S01]  /*2560*/  MOV R21, R31 ;  /* 0x0000001f00157202 */ /* 0x000fe20000000f00 */
[----:B------:R-:W-:Y:S01]  /*2570*/  IMAD.MOV.U32 R20, RZ, RZ, R34 ;  /* 0x000000ffff147224 */ /* 0x000fe200078e0022 */
[----:B------:R-:W-:Y:S02]  /*2580*/  MOV R18, 0x25a0 ;  /* 0x000025a000127802 */ /* 0x000fe40000000f00 */
[----:B------:R-:W-:Y:S05]  /*2590*/  CALL.REL.NOINC `($__internal_13_$__cuda_sm20_div_s64) ;  /* 0x0000001800ac7944 */ /* 0x000fea0003c00000 */
[----:B------:R-:W-:-:S05]  /*25a0*/  IADD3 R31, PT, PT, -R16, RZ, RZ ;  /* 0x000000ff101f7210 */ /* 0x000fca0007ffe1ff */
[----:B------:R-:W-:Y:S02]  /*25b0*/  IMAD R31, R31, R34, R30 ;  /* 0x000000221f1f7224 */ /* 0x000fe400078e021e */
.L_x_423:
[----:B------:R-:W-:Y:S05]  /*25c0*/  BSYNC.RECONVERGENT B0 ;  /* 0x0000000000007941 */ /* 0x000fea0003800200 */
.L_x_421:
        /* <DEDUP_REMOVED lines=162> */
.L_x_418:
[----:B------:R-:W0:Y:S01]  /*2ff0*/  LDC.64 R2, c[0x0][0x420] ;  /* 0x00010800ff027b82 */ /* 0x000e220000000a00 */
[----:B------:R-:W-:-:S05]  /*3000*/  IADD3 R27, PT, PT, R27, UR6, RZ ;  /* 0x000000061b1b7c10 */ /* 0x000fca000fffe0ff */
[----:B0-----:R-:W-:-:S05]  /*3010*/  IMAD.WIDE.U32 R2, R27, 0x4, R2 ;  /* 0x000000041b027825 */ /* 0x001fca00078e0002 */
[----:B------:R1:W-:Y:S02]  /*3020*/  STG.E desc[UR12][R2.64], R23 ;  /* 0x0000001702007986 */ /* 0x0003e4000c10190c */
.L_x_417:
[----:B------:R-:W-:Y:S05]  /*3030*/  BSYNC.RECONVERGENT B1 ;  /* 0x0000000000017941 */ /* 0x000fea0003800200 */
.L_x_416:
        /* <DEDUP_REMOVED lines=61> */
.L_x_426:
        /* <DEDUP_REMOVED lines=77> */
.L_x_425:
        /* <DEDUP_REMOVED lines=11> */
.L_x_427:
        /* <DEDUP_REMOVED lines=22> */
.L_x_424:
        /* <DEDUP_REMOVED lines=86> */
        .weak           $__internal_13_$__cuda_sm20_div_s64
        .type           $__internal_13_$__cuda_sm20_div_s64,@function
        .size           $__internal_13_$__cuda_sm20_div_s64,(.L_x_6874 - $__internal_13_$__cuda_sm20_div_s64)
$__internal_13_$__cuda_sm20_div_s64:
        /* <DEDUP_REMOVED lines=83> */
[----:B------:R-:W-:Y:S06]  /*4580*/  RET.REL.NODEC R28 `(_ZN5flash32flash_fwd_splitkv_combine_kernelI23Flash_fwd_kernel_traitsILi192ELi64ELi64ELi4ELb0ELb0EN7cutlass6half_tE19Flash_kernel_traitsILi192ELi64ELi64ELi4ES3_EELi8ELi1ELb1EEEvNS_16Flash_fwd_paramsE) ;  /* 0xffffffb81c9c7950 */ /* 0x000fec0003c3ffff */
.L_x_428:
        /* <DEDUP_REMOVED lines=15> */
.L_x_6874:


//--------------------- .text._ZN5flash24flash_fwd_splitkv_kernelI23Flash_fwd_kernel_traitsILi192ELi64ELi64ELi4ELb0ELb0EN7cutlass6half_tE19Flash_kernel_traitsILi192ELi64ELi64ELi4ES3_EELb0ELb0ELb0ELb0ELb0ELb0ELb0ELb0EEEvNS_16Flash_fwd_paramsE --------------------------
	.section	.text._ZN5flash24flash_fwd_splitkv_kernelI23Flash_fwd_kernel_traitsILi192ELi64ELi64ELi4ELb0ELb0EN7cutlass6half_tE19Flash_kernel_traitsILi192ELi64ELi64ELi4ES3_EELb0ELb0ELb0ELb0ELb0ELb0ELb0ELb0EEEvNS_16Flash_fwd_paramsE,"ax",@progbits
	.align	128
        .global         _ZN5flash24flash_fwd_splitkv_kernelI23Flash_fwd_kernel_traitsILi192ELi64ELi64ELi4ELb0ELb0EN7cutlass6half_tE19Flash_kernel_traitsILi192ELi64ELi64ELi4ES3_EELb0ELb0ELb0ELb0ELb0ELb0ELb0ELb0EEEvNS_16Flash_fwd_paramsE
        .type           _ZN5flash24flash_fwd_splitkv_kernelI23Flash_fwd_kernel_traitsILi192ELi64ELi64ELi4ELb0ELb0EN7cutlass6half_tE19Flash_kernel_traitsILi192ELi64ELi64ELi4ES3_EELb0ELb0ELb0ELb0ELb0ELb0ELb0ELb0EEEvNS_16Flash_fwd_paramsE,@function
        .size           _ZN5flash24flash_fwd_splitkv_kernelI23Flash_fwd_kernel_traitsILi192ELi64ELi64ELi4ELb0ELb0EN7cutlass6half_tE19Flash_kernel_traitsILi192ELi64ELi64ELi4ES3_EELb0ELb0ELb0ELb0ELb0ELb0ELb0ELb0EEEvNS_16Flash_fwd_paramsE,(.L_x_6889 - _ZN5flash24flash_fwd_splitkv_kernelI23Flash_fwd_kernel_traitsILi192ELi64ELi64ELi4ELb0ELb0EN7cutlass6half_tE19Flash_kernel_traitsILi192ELi64ELi64ELi4ES3_EELb0ELb0ELb0ELb0ELb0ELb0ELb0ELb0EEEvNS_16Flash_fwd_paramsE)
        .other          _ZN5flash24flash_fwd_splitkv_kernelI23Flash_fwd_kernel_traitsILi192ELi64ELi64ELi4ELb0ELb0EN7cutlass6half_tE19Flash_kernel_traitsILi192ELi64ELi64ELi4ES3_EELb0ELb0ELb0ELb0ELb0ELb0ELb0ELb0EEEvNS_16Flash_fwd_paramsE,@"STO_CUDA_ENTRY STV_DEFAULT"
_ZN5flash24flash_fwd_splitkv_kernelI23Flash_fwd_kernel_traitsILi192ELi64ELi64ELi4ELb0ELb0EN7cutlass6half_tE19Flash_kernel_traitsILi192ELi64ELi64ELi4ES3_EELb0ELb0ELb0ELb0ELb0ELb0ELb0ELb0EEEvNS_16Flash_fwd_paramsE:
.text._ZN5flash24flash_fwd_splitkv_kernelI23Flash_fwd_kernel_traitsILi192ELi64ELi64ELi4ELb0ELb0EN7cutlass6half_tE19Flash_kernel_traitsILi192ELi64ELi64ELi4ES3_EELb0ELb0ELb0ELb0ELb0ELb0ELb0ELb0EEEvNS_16Flash_fwd_paramsE:
[----:B------:R-:W-:Y:S01]  /*0000*/  LDC R1, c[0x0][0x37c] ;  /* 0x0000df00ff017b82 */ /* 0x000fe20000000800 */
[----:B------:R-:W1:Y:S01]  /*0010*/  S2R R0, SR_CTAID.Y ;  /* 0x0000000000007919 */ /* 0x000e620000002600 */
[----:B------:R-:W2:Y:S06]  /*0020*/  LDCU.64 UR8, c[0x0][0x460] ;  /* 0x00008c00ff0877ac */ /* 0x000eac0008000a00 */
[----:B------:R-:W1:Y:S01]  /*0030*/  LDC.64 R2, c[0x0][0x460] ;  /* 0x00011800ff027b82 */ /* 0x000e620000000a00 */
[----:B------:R-:W-:Y:S01]  /*0040*/  IMAD.MOV.U32 R200, RZ, RZ, -0x1 ;  /* 0xffffffffffc87424 */ /* 0x000fe200078e00ff */
[----:B------:R-:W3:Y:S01]  /*0050*/  LDCU.64 UR4, c[0x0][0x478] ;  /* 0x00008f00ff0477ac */ /* 0x000ee20008000a00 */
[----:B------:R-:W4:Y:S05]  /*0060*/  LDCU.64 UR14, c[0x0][0x358] ;  /* 0x00006b00ff0e77ac */ /* 0x000f2a0008000a00 */
[----:B------:R-:W4:Y:S01]  /*0070*/  LDC.64 R6, c[0x0][0x468] ;  /* 0x00011a00ff067b82 */ /* 0x000f220000000a00 */
[----:B------:R-:W3:Y:S01]  /*0080*/  LDCU.64 UR6, c[0x0][0x470] ;  /* 0x00008e00ff0677ac */ /* 0x000ee20008000a00 */
[----:B--2---:R-:W-:-:S02]  /*0090*/  ISETP.NE.U32.AND P0, PT, RZ, UR8, PT ;  /* 0x00000008ff007c0c */ /* 0x004fc4000bf05070 */
[----:B------:R-:W-:Y:S02]  /*00a0*/  ISETP.NE.U32.AND P4, PT, RZ, UR8, PT ;  /* 0x00000008ff007c0c */ /* 0x000fe4000bf85070 */
[----:B---3--:R-:W-:Y:S02]  /*00b0*/  ISETP.NE.U32.AND P2, PT, RZ, UR4, PT ;  /* 0x00000004ff007c0c */ /* 0x008fe4000bf45070 */
[----:B------:R-:W-:Y:S02]  /*00c0*/  ISETP.NE.AND.EX P0, PT, RZ, UR9, PT, P0 ;  /* 0x00000009ff007c0c */ /* 0x000fe4000bf05300 */
[----:B------:R-:W-:Y:S02]  /*00d0*/  ISETP.NE.AND.EX P4, PT, RZ, UR9, PT, P4 ;  /* 0x00000009ff007c0c */ /* 0x000fe4000bf85340 */
[----:B------:R-:W-:Y:S02]  /*00e0*/  ISETP.NE.AND.EX P2, PT, RZ, UR5, PT, P2 ;  /* 0x00000005ff007c0c */ /* 0x000fe4000bf45320 */
[----:B------:R-:W-:Y:S01]  /*00f0*/  ISETP.NE.U32.AND P3, PT, RZ, UR6, PT ;  /* 0x00000006ff007c0c */ /* 0x000fe2000bf65070 */
[----:B-1----:R-:W-:Y:S01]  /*0100*/  IMAD.WIDE.U32 R12, R0, 0x4, R2 ;  /* 0x00000004000c7825 */ /* 0x002fe200078e0002 */
[----:B------:R-:W-:-:S02]  /*0110*/  SHF.R.U32.HI R10, RZ, 0x1e, R0 ;  /* 0x0000001eff0a7819 */ /* 0x000fc40000011600 */
[----:B------:R-:W-:Y:S01]  /*0120*/  ISETP.NE.AND.EX P3, PT, RZ, UR7, PT, P3 ;  /* 0x00000007ff007c0c */ /* 0x000fe2000bf65330 */
[----:B------:R-:W-:Y:S02]  /*0130*/  IMAD.SHL.U32 R9, R0, 0x4, RZ ;  /* 0x0000000400097824 */ /* 0x000fe400078e00ff */
[----:B----4-:R1:W2:Y:S04]  /*0140*/  @P0 LDG.E R200, desc[UR14][R12.64] ;  /* 0x0000000e0cc80981 */ /* 0x0102a8000c1e1900 */
[----:B------:R-:W2:Y:S01]  /*0150*/  @P4 LDG.E R11, desc[UR14][R12.64+0x4] ;  /* 0x0000040e0c0b4981 */ /* 0x000ea2000c1e1900 */
[C---:B------:R-:W-:Y:S01]  /*0160*/  @P2 IADD3 R92, P0, PT, R9.reuse, UR4, RZ ;  /* 0x00000004095c2c10 */ /* 0x040fe2000ff1e0ff */
[----:B------:R-:W-:Y:S01]  /*0170*/  IMAD.MOV.U32 R3, RZ, RZ, RZ ;  /* 0x000000ffff037224 */ /* 0x000fe200078e00ff */
[----:B------:R-:W3:Y:S02]  /*0180*/  @!P2 LDC R2, c[0x0][0x43c] ;  /* 0x00010f00ff02ab82 */ /* 0x000ee40000000800 */
[----:B------:R-:W-:Y:S01]  /*0190*/  @P2 IADD3.X R93, PT, PT, R10, UR5, RZ, P0, !PT ;  /* 0x000000050a5d2c10 */ /* 0x000fe200087fe4ff */
[----:B------:R-:W4:Y:S01]  /*01a0*/  S2R R15, SR_CTAID.X ;  /* 0x00000000000f7919 */ /* 0x000f220000002500 */
[----:B------:R-:W-:-:S03]  /*01b0*/  @P3 IADD3 R4, P1, PT, R9, UR6, RZ ;  /* 0x0000000609043c10 */ /* 0x000fc6000ff3e0ff */
[----:B------:R-:W5:Y:S01]  /*01c0*/  @P2 LDG.E R92, desc[UR14][R92.64] ;  /* 0x0000000e5c5c2981 */ /* 0x000f62000c1e1900 */
[----:B------:R-:W-:Y:S01]  /*01d0*/  IADD3 R16, P0, PT, R9, R6, RZ ;  /* 0x0000000609107210 */ /* 0x000fe20007f1e0ff */
[----:B------:R-:W1:Y:S01]  /*01e0*/  LDCU.U8 UR4, c[0x0][0x532] ;  /* 0x0000a640ff0477ac */ /* 0x000e620008000000 */
[----:B------:R-:W-:-:S03]  /*01f0*/  @P3 IADD3.X R5, PT, PT, R10, UR7, RZ, P1, !PT ;  /* 0x000000070a053c10 */ /* 0x000fc60008ffe4ff */
[----:B------:R-:W-:Y:S01]  /*0200*/  IMAD.X R17, R10, 0x1, R7, P0 ;  /* 0x000000010a117824 */ /* 0x000fe200000e0607 */
[C---:B------:R-:W-:Y:S01]  /*0210*/  ISETP.NE.U32.AND P0, PT, R6.reuse, RZ, PT ;  /* 0x000000ff0600720c */ /* 0x040fe20003f05070 */
[----:B------:R4:W5:Y:S03]  /*0220*/  @P3 LDG.E R3, desc[UR14][R4.64] ;  /* 0x0000000e04033981 */ /* 0x000966000c1e1900 */
[----:B------:R-:W-:Y:S01]  /*0230*/  ISETP.NE.AND.EX P0, PT, R7, RZ, PT, P0 ;  /* 0x000000ff0700720c */ /* 0x000fe20003f05300 */
[----:B-1----:R-:W1:Y:S01]  /*0240*/  @!P4 LDC R13, c[0x0][0x434] ;  /* 0x00010d00ff0dcb82 */ /* 0x002e620000000800 */
[----:B------:R-:W-:Y:S02]  /*0250*/  ISETP.EQ.U32.AND P3, PT, R6, RZ, PT ;  /* 0x000000ff0600720c */ /* 0x000fe40003f62070 */
[----:B------:R-:W-:-:S09]  /*0260*/  ISETP.NE.AND P1, PT, RZ, UR4, PT ;  /* 0x00000004ff007c0c */ /* 0x000fd2000bf25270 */
[----:B------:R-:W1:Y:S01]  /*0270*/  @!P0 LDC R6, c[0x0][0x438] ;  /* 0x00010e00ff068b82 */ /* 0x000e620000000800 */
[----:B------:R-:W-:-:S07]  /*0280*/  ISETP.EQ.OR.EX P3, PT, R7, RZ, !P1, P3 ;  /* 0x000000ff0700720c */ /* 0x000fce0004f62730 */
[----:B----4-:R-:W4:Y:S01]  /*0290*/  @!P2 LDC.64 R4, c[0x0][0x488] ;  /* 0x00012200ff04ab82 */ /* 0x010f220000000a00 */
[----:B------:R-:W-:Y:S02]  /*02a0*/  IMAD.MOV.U32 R8, RZ, RZ, -0x1 ;  /* 0xffffffffff087424 */ /* 0x000fe400078e00ff */
[----:B------:R-:W-:-:S04]  /*02b0*/  IMAD.SHL.U32 R194, R15, 0x40, RZ ;  /* 0x000000400fc27824 */ /* 0x000fc800078e00ff */
[----:B------:R1:W5:Y:S01]  /*02c0*/  @!P3 LDG.E R8, desc[UR14][R16.64] ;  /* 0x0000000e1008b981 */ /* 0x000362000c1e1900 */
[----:B--2---:R-:W-:-:S05]  /*02d0*/  @P4 IMAD.IADD R13, R11, 0x1, -R200 ;  /* 0x000000010b0d4824 */ /* 0x004fca00078e0ac8 */
[----:B-1----:R-:W-:Y:S01]  /*02e0*/  ISETP.GT.AND P3, PT, R13, R194, PT ;  /* 0x000000c20d00720c */ /* 0x002fe20003f64270 */
[----:B---34-:R-:W-:-:S12]  /*02f0*/  @!P0 BRA `(.L_x_429) ;  /* 0x00000000000c8947 */ /* 0x018fd80003800000 */
[----:B------:R-:W2:Y:S02]  /*0300*/  @P1 LDG.E R7, desc[UR14][R16.64+0x4] ;  /* 0x0000040e10071981 */ /* 0x000ea4000c1e1900 */
[----:B--2--5:R-:W-:-:S06]  /*0310*/  @P1 IADD3 R6, PT, PT, R7, -R8, RZ ;  /* 0x8000000807061210 */ /* 0x024fcc0007ffe0ff */
[----:B------:R1:W5:Y:S02]  /*0320*/  @!P1 LDG.E R6, desc[UR14][R16.64] ;  /* 0x0000000e10069981 */ /* 0x000364000c1e1900 */
.L_x_429:
[----:B------:R-:W-:Y:S05]  /*0330*/  @!P3 EXIT ;  /* 0x000000000000b94d */ /* 0x000fea0003800000 */
[----:B------:R-:W2:Y:S01]  /*0340*/  LDCU UR5, c[0x0][0x438] ;  /* 0x00008700ff0577ac */ /* 0x000ea20008000800 */
[----:B------:R-:W-:Y:S01]  /*0350*/  @!P2 ISETP.NE.U32.AND P0, PT, R4, RZ, PT ;  /* 0x000000ff0400a20c */ /* 0x000fe20003f05070 */
[----:B-----5:R-:W-:Y:S01]  /*0360*/  @P2 IMAD.IADD R92, R92, 0x1, -R3 ;  /* 0x000000015c5c2824 */ /* 0x020fe200078e0a03 */
[----:B------:R-:W3:Y:S02]  /*0370*/  S2R R19, SR_CTAID.Z ;  /* 0x0000000000137919 */ /* 0x000ee40000002700 */
[----:B------:R-:W-:Y:S01]  /*0380*/  @!P2 ISETP.NE.AND.EX P0, PT, R5, RZ, PT, P0 ;  /* 0x000000ff0500a20c */ /* 0x000fe20003f05300 */
[----:B------:R-:W4:Y:S03]  /*0390*/  S2R R188, SR_TID.X ;  /* 0x0000000000bc7919 */ /* 0x000f260000002100 */
[----:B------:R-:W-:-:S04]  /*03a0*/  @!P2 SEL R2, R2, RZ, P0 ;  /* 0x000000ff0202a207 */ /* 0x000fc80000000000 */
[----:B------:R-:W-:Y:S01]  /*03b0*/  @!P2 IADD3 R92, PT, PT, R2, R6, -R3 ;  /* 0x00000006025ca210 */ /* 0x000fe20007ffe803 */
[----:B------:R-:W-:Y:S01]  /*03c0*/  IMAD.MOV.U32 R6, RZ, RZ, R0 ;  /* 0x000000ffff067224 */ /* 0x000fe200078e0000 */
[----:B--2---:R-:W-:-:S03]  /*03d0*/  UIADD3 UR5, UPT, UPT, UR5, 0x3f, URZ ;  /* 0x0000003f05057890 */ /* 0x004fc6000fffe0ff */
[----:B------:R-:W-:Y:S01]  /*03e0*/  VIADD R5, R92, 0x3f ;  /* 0x0000003f5c057836 */ /* 0x000fe20000000000 */
[----:B------:R-:W-:-:S04]  /*03f0*/  USHF.R.S32.HI UR4, URZ, 0x1f, UR5 ;  /* 0x0000001fff047899 */ /* 0x000fc80008011405 */
[----:B------:R-:W-:Y:S01]  /*0400*/  SHF.R.S32.HI R2, RZ, 0x1f, R5 ;  /* 0x0000001fff027819 */ /* 0x000fe20000011405 */
[----:B------:R-:W-:-:S03]  /*0410*/  ULEA.HI UR4, UR4, UR5, URZ, 0x6 ;  /* 0x0000000504047291 */ /* 0x000fc6000f8f30ff */
[----:B------:R-:W-:Y:S01]  /*0420*/  LEA.HI R2, R2, R5, RZ, 0x6 ;  /* 0x0000000502027211 */ /* 0x000fe200078f30ff */
[----:B------:R-:W-:-:S03]  /*0430*/  USHF.R.S32.HI UR4, URZ, 0x6, UR4 ;  /* 0x00000006ff047899 */ /* 0x000fc60008011404 */
[----:B------:R-:W-:-:S04]  /*0440*/  SHF.R.S32.HI R2, RZ, 0x6, R2 ;  /* 0x00000006ff027819 */ /* 0x000fc80000011402 */
[----:B------:R-:W-:-:S04]  /*0450*/  VIMNMX R2, PT, PT, R2, UR4, PT ;  /* 0x0000000402027c48 */ /* 0x000fc8000bfe0100 */
[----:B------:R-:W-:-:S13]  /*0460*/  ISETP.GT.AND P0, PT, R2, RZ, PT ;  /* 0x000000ff0200720c */ /* 0x000fda0003f04270 */
[----:B---34-:R-:W-:Y:S05]  /*0470*/  @P0 BRA `(.L_x_430) ;  /* 0x00000008000c0947 */ /* 0x018fea0003800000 */
[----:B------:R-:W-:Y:S01]  /*0480*/  ISETP.NE.AND P0, PT, R200, -0x1, PT ;  /* 0xffffffffc800780c */ /* 0x000fe20003f05270 */
[----:B------:R-:W2:Y:S01]  /*0490*/  LDC.64 R2, c[0x0][0x408] ;  /* 0x00010200ff027b82 */ /* 0x000ea20000000a00 */
[----:B------:R-:W-:Y:S01]  /*04a0*/  IMAD.SHL.U32 R7, R188, 0x8, RZ ;  /* 0x00000008bc077824 */ /* 0x000fe200078e00ff */
[----:B------:R-:W3:Y:S01]  /*04b0*/  LDCU UR7, c[0x0][0x3e0] ;  /* 0x00007c00ff0777ac */ /* 0x000ee20008000800 */
[----:B------:R-:W-:Y:S01]  /*04c0*/  SHF.R.U32.HI R188, RZ, 0x3, R188 ;  /* 0x00000003ffbc7819 */ /* 0x000fe200000116bc */
[----:B------:R-:W-:Y:S01]  /*04d0*/  BSSY.RECONVERGENT B0, `(.L_x_431) ;  /* 0x000002b000007945 */ /* 0x000fe20003800200 */
[----:B------:R-:W-:Y:S01]  /*04e0*/  IADD3 R13, PT, PT, -R194, R13, RZ ;  /* 0x0000000dc20d7210 */ /* 0x000fe20007ffe1ff */
[----:B------:R-:W4:Y:S01]  /*04f0*/  LDCU.64 UR4, c[0x0][0x410] ;  /* 0x00008200ff0477ac */ /* 0x000f220008000a00 */
[----:B------:R-:W5:Y:S05]  /*0500*/  LDCU UR6, c[0x0][0x434] ;  /* 0x00008680ff0677ac */ /* 0x000f6a0008000800 */
[----:B------:R-:W1:Y:S01]  /*0510*/  @!P0 LDC.64 R4, c[0x0][0x400] ;  /* 0x00010000ff048b82 */ /* 0x000e620000000a00 */
[----:B--2---:R-:W-:-:S04]  /*0520*/  @P0 IMAD.WIDE.U32 R8, R200, R2, RZ ;  /* 0x00000002c8080225 */ /* 0x004fc800078e00ff */
[C---:B-1----:R-:W-:Y:S01]  /*0530*/  @!P0 IMAD.WIDE.U32 R10, R0.reuse, R4, RZ ;  /* 0x00000004000a8225 */ /* 0x042fe200078e00ff */
[----:B------:R-:W-:Y:S02]  /*0540*/  LOP3.LUT R4, R7, 0x38, RZ, 0xc0, !PT ;  /* 0x0000003807047812 */ /* 0x000fe400078ec0ff */
[----:B------:R-:W-:Y:S01]  /*0550*/  @P0 MOV R10, R8 ;  /* 0x00000008000a0202 */ /* 0x000fe20000000f00 */
[----:B------:R-:W-:Y:S02]  /*0560*/  @!P0 IMAD R0, R0, R5, R11 ;  /* 0x0000000500008224 */ /* 0x000fe400078e020b */
[----:B------:R-:W-:Y:S02]  /*0570*/  IMAD.MOV.U32 R5, RZ, RZ, RZ ;  /* 0x000000ffff057224 */ /* 0x000fe400078e00ff */
[----:B------:R-:W-:Y:S02]  /*0580*/  @P0 IMAD R0, R200, R3, R9 ;  /* 0x00000003c8000224 */ /* 0x000fe400078e0209 */
[----:B------:R-:W-:-:S04]  /*0590*/  IMAD.WIDE.U32 R14, R194, R2, R4 ;  /* 0x00000002c20e7225 */ /* 0x000fc800078e0004 */
[----:B------:R-:W-:Y:S01]  /*05a0*/  IMAD R7, R194, R3, R15 ;  /* 0x00000003c2077224 */ /* 0x000fe200078e020f */
[----:B------:R-:W-:Y:S01]  /*05b0*/  IADD3 R10, P0, PT, R10, R14, RZ ;  /* 0x0000000e0a0a7210 */ /* 0x000fe20007f1e0ff */
[----:B------:R-:W-:Y:S01]  /*05c0*/  VIADD R8, R188, 0x10 ;  /* 0x00000010bc087836 */ /* 0x000fe20000000000 */
[C---:B------:R-:W-:Y:S02]  /*05d0*/  LOP3.LUT R15, R4.reuse, 0x40, RZ, 0xfc, !PT ;  /* 0x00000040040f7812 */ /* 0x040fe400078efcff */
[----:B------:R-:W-:Y:S01]  /*05e0*/  LOP3.LUT R14, R4, 0x80, RZ, 0xfc, !PT ;  /* 0x00000080040e7812 */ /* 0x000fe200078efcff */
[----:B------:R-:W-:Y:S01]  /*05f0*/  IMAD.X R11, R0, 0x1, R7, P0 ;  /* 0x00000001000b7824 */ /* 0x000fe200000e0607 */
[----:B------:R-:W-:Y:S01]  /*0600*/  ISETP.GE.AND P0, PT, R188, R13, PT ;  /* 0x0000000dbc00720c */ /* 0x000fe20003f06270 */
[----:B---3--:R-:W-:Y:S01]  /*0610*/  IMAD R7, R6, UR7, R19 ;  /* 0x0000000706077c24 */ /* 0x008fe2000f8e0213 */
[C---:B------:R-:W-:Y:S01]  /*0620*/  IADD3 R6, PT, PT, R188.reuse, 0x20, RZ ;  /* 0x00000020bc067810 */ /* 0x040fe20007ffe0ff */
[----:B----4-:R-:W-:Y:S01]  /*0630*/  IMAD.WIDE.U32 R10, R19, UR4, R10 ;  /* 0x00000004130a7c25 */ /* 0x010fe2000f8e000a */
[----:B------:R-:W-:-:S02]  /*0640*/  IADD3 R0, PT, PT, R188, 0x30, RZ ;  /* 0x00000030bc007810 */ /* 0x000fc40007ffe0ff */
[-C--:B------:R-:W-:Y:S01]  /*0650*/  ISETP.GE.AND P3, PT, R8, R13.reuse, PT ;  /* 0x0000000d0800720c */ /* 0x080fe20003f66270 */
[----:B-----5:R-:W-:Y:S01]  /*0660*/  IMAD R7, R7, UR6, R194 ;  /* 0x0000000607077c24 */ /* 0x020fe2000f8e02c2 */
[-C--:B------:R-:W-:Y:S01]  /*0670*/  ISETP.GE.AND P2, PT, R6, R13.reuse, PT ;  /* 0x0000000d0600720c */ /* 0x080fe20003f46270 */
[----:B------:R-:W-:Y:S01]  /*0680*/  IMAD R19, R19, UR5, R11 ;  /* 0x0000000513137c24 */ /* 0x000fe2000f8e020b */
[----:B------:R-:W-:-:S03]  /*0690*/  ISETP.GE.AND P1, PT, R0, R13, PT ;  /* 0x0000000d0000720c */ /* 0x000fc60003f26270 */
[----:B------:R-:W-:Y:S10]  /*06a0*/  @P0 BRA `(.L_x_432) ;  /* 0x0000000000340947 */ /* 0x000ff40003800000 */
[----:B------:R-:W1:Y:S01]  /*06b0*/  LDCU UR6, c[0x0][0x440] ;  /* 0x00008800ff0677ac */ /* 0x000e620008000800 */
[----:B------:R-:W-:Y:S01]  /*06c0*/  IMAD.MOV.U32 R18, RZ, RZ, R10 ;  /* 0x000000ffff127224 */ /* 0x000fe200078e000a */
[----:B------:R-:W2:Y:S03]  /*06d0*/  LDCU.64 UR4, c[0x0][0x3f0] ;  /* 0x00007e00ff0477ac */ /* 0x000ea60008000a00 */
[----:B------:R-:W-:-:S04]  /*06e0*/  IMAD.WIDE.U32 R20, R188, R2, R18 ;  /* 0x00000002bc147225 */ /* 0x000fc800078e0012 */
[----:B------:R-:W-:Y:S01]  /*06f0*/  IMAD R9, R188, R3, R21 ;  /* 0x00000003bc097224 */ /* 0x000fe200078e0215 */
[----:B-1----:R-:W-:Y:S02]  /*0700*/  ISETP.GE.AND P6, PT, R4, UR6, PT ;  /* 0x0000000604007c0c */ /* 0x002fe4000bfc6270 */
[----:B------:R-:W-:Y:S02]  /*0710*/  ISETP.GE.AND P5, PT, R15, UR6, PT ;  /* 0x000000060f007c0c */ /* 0x000fe4000bfa6270 */
[----:B------:R-:W-:Y:S02]  /*0720*/  ISETP.GE.AND P4, PT, R14, UR6, PT ;  /* 0x000000060e007c0c */ /* 0x000fe4000bf86270 */
[----:B--2---:R-:W-:-:S04]  /*0730*/  LEA R16, P0, R20, UR4, 0x1 ;  /* 0x0000000414107c11 */ /* 0x004fc8000f8008ff */
[----:B------:R-:W-:-:S05]  /*0740*/  LEA.HI.X R17, R20, UR5, R9, 0x1, P0 ;  /* 0x0000000514117c11 */ /* 0x000fca00080f0c09 */
[----:B------:R1:W-:Y:S04]  /*0750*/  @!P6 STG.E.128 desc[UR14][R16.64], RZ ;  /* 0x000000ff1000e986 */ /* 0x0003e8000c101d0e */
[----:B------:R1:W-:Y:S04]  /*0760*/  @!P5 STG.E.128 desc[UR14][R16.64+0x80], RZ ;  /* 0x000080ff1000d986 */ /* 0x0003e8000c101d0e */
[----:B------:R1:W-:Y:S02]  /*0770*/  @!P4 STG.E.128 desc[UR14][R16.64+0x100], RZ ;  /* 0x000100ff1000c986 */ /* 0x0003e4000c101d0e */
.L_x_432:
[----:B------:R-:W-:Y:S05]  /*0780*/  BSYNC.RECONVERGENT B0 ;  /* 0x0000000000007941 */ /* 0x000fea0003800200 */
.L_x_431:
[----:B------:R-:W-:Y:S04]  /*0790*/  BSSY.RECONVERGENT B0, `(.L_x_433) ;  /* 0x0000014000007945 */ /* 0x000fe80003800200 */
[----:B------:R-:W-:Y:S05]  /*07a0*/  @P3 BRA `(.L_x_434) ;  /* 0x0000000000483947 */ /* 0x000fea0003800000 */
[----:B------:R-:W2:Y:S01]  /*07b0*/  LDCU UR6, c[0x0][0x440] ;  /* 0x00008800ff0677ac */ /* 0x000ea20008000800 */
[----:B------:R-:W-:Y:S01]  /*07c0*/  IADD3 R9, P0, PT, R188, 0x10, RZ ;  /* 0x00000010bc097810 */ /* 0x000fe20007f1e0ff */
[----:B-1----:R-:W-:Y:S01]  /*07d0*/  IMAD.MOV.U32 R16, RZ, RZ, R10 ;  /* 0x000000ffff107224 */ /* 0x002fe200078e000a */
[----:B------:R-:W1:Y:S03]  /*07e0*/  LDCU.64 UR4, c[0x0][0x3f0] ;  /* 0x00007e00ff0477ac */ /* 0x000e660008000a00 */
[----:B------:R-:W-:-:S04]  /*07f0*/  IMAD.X R17, RZ, RZ, RZ, P0 ;  /* 0x000000ffff117224 */ /* 0x000fc800000e06ff */
[----:B------:R-:W-:Y:S01]  /*0800*/  IMAD R12, R17, R2, RZ ;  /* 0x00000002110c7224 */ /* 0x000fe200078e02ff */
[----:B------:R-:W-:-:S03]  /*0810*/  MOV R17, R19 ;  /* 0x0000001300117202 */ /* 0x000fc60000000f00 */
[C---:B------:R-:W-:Y:S02]  /*0820*/  IMAD R12, R9.reuse, R3, R12 ;  /* 0x00000003090c7224 */ /* 0x040fe400078e020c */
[----:B------:R-:W-:Y:S01]  /*0830*/  IMAD.WIDE.U32 R16, R9, R2, R16 ;  /* 0x0000000209107225 */ /* 0x000fe200078e0010 */
[----:B--2---:R-:W-:Y:S02]  /*0840*/  ISETP.GE.AND P4, PT, R4, UR6, PT ;  /* 0x0000000604007c0c */ /* 0x004fe4000bf86270 */
[----:B------:R-:W-:Y:S01]  /*0850*/  ISETP.GE.AND P3, PT, R15, UR6, PT ;  /* 0x000000060f007c0c */ /* 0x000fe2000bf66270 */
[----:B------:R-:W-:Y:S01]  /*0860*/  IMAD.IADD R12, R17, 0x1, R12 ;  /* 0x00000001110c7824 */ /* 0x000fe200078e020c */
[----:B------:R-:W-:Y:S02]  /*0870*/  ISETP.GE.AND P0, PT, R14, UR6, PT ;  /* 0x000000060e007c0c */ /* 0x000fe4000bf06270 */
[----:B-1----:R-:W-:-:S04]  /*0880*/  LEA R20, P5, R16, UR4, 0x1 ;  /* 0x0000000410147c11 */ /* 0x002fc8000f8a08ff */
[----:B------:R-:W-:-:S05]  /*0890*/  LEA.HI.X R21, R16, UR5, R12, 0x1, P5 ;  /* 0x0000000510157c11 */ /* 0x000fca000a8f0c0c */
[----:B------:R2:W-:Y:S04]  /*08a0*/  @!P4 STG.E.128 desc[UR14][R20.64], RZ ;  /* 0x000000ff1400c986 */ /* 0x0005e8000c101d0e */
[----:B------:R2:W-:Y:S04]  /*08b0*/  @!P3 STG.E.128 desc[UR14][R20.64+0x80], RZ ;  /* 0x000080ff1400b986 */ /* 0x0005e8000c101d0e */
[----:B------:R2:W-:Y:S02]  /*08c0*/  @!P0 STG.E.128 desc[UR14][R20.64+0x100], RZ ;  /* 0x000100ff14008986 */ /* 0x0005e4000c101d0e */
.L_x_434:
[----:B------:R-:W-:Y:S05]  /*08d0*/  BSYNC.RECONVERGENT B0 ;  /* 0x0000000000007941 */ /* 0x000fea0003800200 */
.L_x_433:
[----:B------:R-:W-:Y:S04]  /*08e0*/  BSSY.RECONVERGENT B0, `(.L_x_435) ;  /* 0x0000014000007945 */ /* 0x000fe80003800200 */
[----:B------:R-:W-:Y:S05]  /*08f0*/  @P2 BRA `(.L_x_436) ;  /* 0x0000000000482947 */ /* 0x000fea0003800000 */
[----:B------:R-:W3:Y:S01]  /*0900*/  LDCU UR6, c[0x0][0x440] ;  /* 0x00008800ff0677ac */ /* 0x000ee20008000800 */
[----:B------:R-:W-:Y:S01]  /*0910*/  IADD3 R9, P0, PT, R188, 0x20, RZ ;  /* 0x00000020bc097810 */ /* 0x000fe20007f1e0ff */
[----:B-1----:R-:W-:Y:S01]  /*0920*/  IMAD.MOV.U32 R16, RZ, RZ, R10 ;  /* 0x000000ffff107224 */ /* 0x002fe200078e000a */
[----:B------:R-:W2:Y:S03]  /*0930*/  LDCU.64 UR4, c[0x0][0x3f0] ;  /* 0x00007e00ff0477ac */ /* 0x000ea60008000a00 */
[----:B------:R-:W-:-:S04]  /*0940*/  IMAD.X R17, RZ, RZ, RZ, P0 ;  /* 0x000000ffff117224 */ /* 0x000fc800000e06ff */
[----:B------:R-:W-:Y:S01]  /*0950*/  IMAD R12, R17, R2, RZ ;  /* 0x00000002110c7224 */ /* 0x000fe200078e02ff */
[----:B------:R-:W-:-:S03]  /*0960*/  MOV R17, R19 ;  /* 0x0000001300117202 */ /* 0x000fc60000000f00 */
[C---:B------:R-:W-:Y:S02]  /*0970*/  IMAD R12, R9.reuse, R3, R12 ;  /* 0x00000003090c7224 */ /* 0x040fe400078e020c */
[----:B------:R-:W-:Y:S01]  /*0980*/  IMAD.WIDE.U32 R16, R9, R2, R16 ;  /* 0x0000000209107225 */ /* 0x000fe200078e0010 */
[----:B---3--:R-:W-:Y:S02]  /*0990*/  ISETP.GE.AND P3, PT, R4, UR6, PT ;  /* 0x0000000604007c0c */ /* 0x008fe4000bf66270 */
[----:B------:R-:W-:Y:S01]  /*09a0*/  ISETP.GE.AND P2, PT, R15, UR6, PT ;  /* 0x000000060f007c0c */ /* 0x000fe2000bf46270 */
[----:B------:R-:W-:Y:S01]  /*09b0*/  IMAD.IADD R9, R17, 0x1, R12 ;  /* 0x0000000111097824 */ /* 0x000fe200078e020c */
[----:B------:R-:W-:Y:S02]  /*09c0*/  ISETP.GE.AND P0, PT, R14, UR6, PT ;  /* 0x000000060e007c0c */ /* 0x000fe4000bf06270 */
[----:B--2---:R-:W-:-:S04]  /*09d0*/  LEA R20, P4, R16, UR4, 0x1 ;  /* 0x0000000410147c11 */ /* 0x004fc8000f8808ff */
[----:B------:R-:W-:-:S05]  /*09e0*/  LEA.HI.X R21, R16, UR5, R9, 0x1, P4 ;  /* 0x0000000510157c11 */ /* 0x000fca000a0f0c09 */
[----:B------:R3:W-:Y:S04]  /*09f0*/  @!P3 STG.E.128 desc[UR14][R20.64], RZ ;  /* 0x000000ff1400b986 */ /* 0x0007e8000c101d0e */
[----:B------:R3:W-:Y:S04]  /*0a00*/  @!P2 STG.E.128 desc[UR14][R20.64+0x80], RZ ;  /* 0x000080ff1400a986 */ /* 0x0007e8000c101d0e */
[----:B------:R3:W-:Y:S02]  /*0a10*/  @!P0 STG.E.128 desc[UR14][R20.64+0x100], RZ ;  /* 0x000100ff14008986 */ /* 0x0007e4000c101d0e */
.L_x_436:
[----:B------:R-:W-:Y:S05]  /*0a20*/  BSYNC.RECONVERGENT B0 ;  /* 0x0000000000007941 */ /* 0x000fea0003800200 */
.L_x_435:
[----:B------:R-:W-:Y:S04]  /*0a30*/  BSSY.RECONVERGENT B0, `(.L_x_437) ;  /* 0x0000013000007945 */ /* 0x000fe80003800200 */
[----:B------:R-:W-:Y:S05]  /*0a40*/  @P1 BRA `(.L_x_438) ;  /* 0x0000000000441947 */ /* 0x000fea0003800000 */
[----:B------:R-:W4:Y:S01]  /*0a50*/  LDCU UR6, c[0x0][0x440] ;  /* 0x00008800ff0677ac */ /* 0x000f220008000800 */
[----:B------:R-:W-:Y:S01]  /*0a60*/  IADD3 R9, P0, PT, R188, 0x30, RZ ;  /* 0x00000030bc097810 */ /* 0x000fe20007f1e0ff */
[----:B------:R-:W5:Y:S04]  /*0a70*/  LDCU.64 UR4, c[0x0][0x3f0] ;  /* 0x00007e00ff0477ac */ /* 0x000f680008000a00 */
[----:B------:R-:W-:-:S04]  /*0a80*/  IMAD.X R11, RZ, RZ, RZ, P0 ;  /* 0x000000ffff0b7224 */ /* 0x000fc800000e06ff */
[-C--:B------:R-:W-:Y:S02]  /*0a90*/  IMAD R12, R11, R2.reuse, RZ ;  /* 0x000000020b0c7224 */ /* 0x080fe400078e02ff */
[----:B------:R-:W-:Y:S02]  /*0aa0*/  IMAD.MOV.U32 R11, RZ, RZ, R19 ;  /* 0x000000ffff0b7224 */ /* 0x000fe400078e0013 */
[C---:B------:R-:W-:Y:S02]  /*0ab0*/  IMAD R3, R9.reuse, R3, R12 ;  /* 0x0000000309037224 */ /* 0x040fe400078e020c */
[----:B------:R-:W-:Y:S01]  /*0ac0*/  IMAD.WIDE.U32 R10, R9, R2, R10 ;  /* 0x00000002090a7225 */ /* 0x000fe200078e000a */
[----:B----4-:R-:W-:Y:S02]  /*0ad0*/  ISETP.GE.AND P1, PT, R15, UR6, PT ;  /* 0x000000060f007c0c */ /* 0x010fe4000bf26270 */
[----:B------:R-:W-:Y:S01]  /*0ae0*/  ISETP.GE.AND P2, PT, R4, UR6, PT ;  /* 0x0000000604007c0c */ /* 0x000fe2000bf46270 */
[----:B------:R-:W-:Y:S01]  /*0af0*/  IMAD.IADD R3, R11, 0x1, R3 ;  /* 0x000000010b037824 */ /* 0x000fe200078e0203 */
[----:B------:R-:W-:-:S02]  /*0b00*/  ISETP.GE.AND P0, PT, R14, UR6, PT ;  /* 0x000000060e007c0c */ /* 0x000fc4000bf06270 */
[----:B-----5:R-:W-:-:S04]  /*0b10*/  LEA R2, P3, R10, UR4, 0x1 ;  /* 0x000000040a027c11 */ /* 0x020fc8000f8608ff */
[----:B------:R-:W-:-:S05]  /*0b20*/  LEA.HI.X R3, R10, UR5, R3, 0x1, P3 ;  /* 0x000000050a037c11 */ /* 0x000fca00098f0c03 */
[----:B------:R4:W-:Y:S04]  /*0b30*/  @!P2 STG.E.128 desc[UR14][R2.64], RZ ;  /* 0x000000ff0200a986 */ /* 0x0009e8000c101d0e */
[----:B------:R4:W-:Y:S04]  /*0b40*/  @!P1 STG.E.128 desc[UR14][R2.64+0x80], RZ ;  /* 0x000080ff02009986 */ /* 0x0009e8000c101d0e */
[----:B------:R4:W-:Y:S02]  /*0b50*/  @!P0 STG.E.128 desc[UR14][R2.64+0x100], RZ ;  /* 0x000100ff02008986 */ /* 0x0009e4000c101d0e */
.L_x_438:
[----:B------:R-:W-:Y:S05]  /*0b60*/  BSYNC.RECONVERGENT B0 ;  /* 0x0000000000007941 */ /* 0x000fea0003800200 */
.L_x_437:
[----:B------:R-:W4:Y:S01]  /*0b70*/  LDCU.64 UR4, c[0x0][0x420] ;  /* 0x00008400ff0477ac */ /* 0x000f220008000a00 */
[----:B------:R-:W-:-:S04]  /*0b80*/  ISETP.NE.AND P4, PT, R4, RZ, PT ;  /* 0x000000ff0400720c */ /* 0x000fc80003f85270 */
[-C--:B------:R-:W-:Y:S02]  /*0b90*/  ISETP.GE.OR P3, PT, R188, R13.reuse, P4 ;  /* 0x0000000dbc00720c */ /* 0x080fe40002766670 */
[-C--:B------:R-:W-:Y:S02]  /*0ba0*/  ISETP.GE.OR P2, PT, R8, R13.reuse, P4 ;  /* 0x0000000d0800720c */ /* 0x080fe40002746670 */
[-C--:B------:R-:W-:Y:S02]  /*0bb0*/  ISETP.GE.OR P1, PT, R6, R13.reuse, P4 ;  /* 0x0000000d0600720c */ /* 0x080fe40002726670 */
[C---:B------:R-:W-:Y:S02]  /*0bc0*/  IADD3 R188, P0, PT, R7.reuse, R188, RZ ;  /* 0x000000bc07bc7210 */ /* 0x040fe40007f1e0ff */
[----:B------:R-:W-:Y:S02]  /*0bd0*/  ISETP.GE.OR P4, PT, R0, R13, P4 ;  /* 0x0000000d0000720c */ /* 0x000fe40002786670 */
[----:B------:R-:W-:-:S02]  /*0be0*/  LEA.HI.X.SX32 R7, R7, RZ, 0x1, P0 ;  /* 0x000000ff07077211 */ /* 0x000fc400000f0eff */
[----:B----4-:R-:W-:Y:S01]  /*0bf0*/  LEA R2, P0, R188, UR4, 0x2 ;  /* 0x00000004bc027c11 */ /* 0x010fe2000f8010ff */
[----:B------:R-:W-:-:S03]  /*0c00*/  @!P3 IMAD.MOV.U32 R9, RZ, RZ, 0x7f800000 ;  /* 0x7f800000ff09b424 */ /* 0x000fc600078e00ff */
[----:B------:R-:W-:Y:S01]  /*0c10*/  LEA.HI.X R3, R188, UR5, R7, 0x2, P0 ;  /* 0x00000005bc037c11 */ /* 0x000fe200080f1407 */
[----:B------:R-:W-:Y:S02]  /*0c20*/  @!P2 IMAD.MOV.U32 R7, RZ, RZ, 0x7f800000 ;  /* 0x7f800000ff07a424 */ /* 0x000fe400078e00ff */
[----:B------:R-:W-:Y:S02]  /*0c30*/  @!P1 IMAD.MOV.U32 R5, RZ, RZ, 0x7f800000 ;  /* 0x7f800000ff059424 */ /* 0x000fe400078e00ff */
[----:B------:R4:W-:Y:S04]  /*0c40*/  @!P3 STG.E desc[UR14][R2.64], R9 ;  /* 0x000000090200b986 */ /* 0x0009e8000c10190e */
[----:B------:R4:W-:Y:S04]  /*0c50*/  @!P2 STG.E desc[UR14][R2.64+0x40], R7 ;  /* 0x000040070200a986 */ /* 0x0009e8000c10190e */
[----:B------:R4:W-:Y:S01]  /*0c60*/  @!P1 STG.E desc[UR14][R2.64+0x80], R5 ;  /* 0x0000800502009986 */ /* 0x0009e2000c10190e */
[----:B------:R-:W-:Y:S05]  /*0c70*/  @P4 EXIT ;  /* 0x000000000000494d */ /* 0x000fea0003800000 */
[----:B----4-:R-:W-:-:S05]  /*0c80*/  MOV R5, 0x7f800000 ;  /* 0x7f80000000057802 */ /* 0x010fca0000000f00 */
[----:B------:R-:W-:Y:S01]  /*0c90*/  STG.E desc[UR14][R2.64+0xc0], R5 ;  /* 0x0000c00502007986 */ /* 0x000fe2000c10190e */
[----:B------:R-:W-:Y:S05]  /*0ca0*/  EXIT ;  /* 0x000000000000794d */ /* 0x000fea0003800000 */
.L_x_430:
[----:B------:R-:W2:Y:S01]  /*0cb0*/  LDCU.64 UR4, c[0x0][0x4d8] ;  /* 0x00009b00ff0477ac */ /* 0x000ea20008000a00 */
[----:B------:R-:W3:Y:S01]  /*0cc0*/  LDCU.64 UR8, c[0x0][0x4e0] ;  /* 0x00009c00ff0877ac */ /* 0x000ee20008000a00 */
[----:B--2---:R-:W-:-:S04]  /*0cd0*/  UISETP.NE.U32.AND UP1, UPT, UR4, URZ, UPT ;  /* 0x000000ff0400728c */ /* 0x004fc8000bf25070 */
[----:B------:R-:W-:Y:S02]  /*0ce0*/  UISETP.NE.AND.EX UP1, UPT, UR5, URZ, UPT, UP1 ;  /* 0x000000ff0500728c */ /* 0x000fe4000bf25310 */
[----:B---3--:R-:W-:-:S04]  /*0cf0*/  UISETP.NE.U32.AND UP0, UPT, UR8, URZ, UPT ;  /* 0x000000ff0800728c */ /* 0x008fc8000bf05070 */
[----:B------:R-:W-:-:S03]  /*0d00*/  UISETP.NE.AND.EX UP0, UPT, UR9, URZ, UPT, UP0 ;  /* 0x000000ff0900728c */ /* 0x000fc6000bf05300 */
[----:B------:R-:W-:Y:S08]  /*0d10*/  BRA.U !UP1, `(.L_x_439) ;  /* 0x00000001090c7547 */ /* 0x000ff0000b800000 */
[----:B------:R-:W-:-:S04]  /*0d20*/  IADD3 R6, P0, PT, R9, UR4, RZ ;  /* 0x0000000409067c10 */ /* 0x000fc8000ff1e0ff */
[----:B------:R-:W-:-:S05]  /*0d30*/  IADD3.X R7, PT, PT, R10, UR5, RZ, P0, !PT ;  /* 0x000000050a077c10 */ /* 0x000fca00087fe4ff */
[----:B------:R2:W5:Y:S04]  /*0d40*/  LDG.E R6, desc[UR14][R6.64] ;  /* 0x0000000e06067981 */ /* 0x000568000c1e1900 */
.L_x_439:
[----:B------:R-:W-:Y:S05]  /*0d50*/  BRA.U !UP0, `(.L_x_440) ;  /* 0x00000005088c7547 */ /* 0x000fea000b800000 */
[----:B--2---:R-:W2:Y:S01]  /*0d60*/  LDC R7, c[0x0][0x4f0] ;  /* 0x00013c00ff077b82 */ /* 0x004ea20000000800 */
[----:B-----5:R-:W-:Y:S01]  /*0d70*/  LEA R6, R2, 0xffffffc0, 0x6 ;  /* 0xffffffc002067811 */ /* 0x020fe200078e30ff */
[----:B------:R-:W3:Y:S01]  /*0d80*/  LDCU.64 UR4, c[0x0][0x4e8] ;  /* 0x00009d00ff0477ac */ /* 0x000ee20008000a00 */
[----:B------:R-:W-:Y:S02]  /*0d90*/  MOV R8, RZ ;  /* 0x000000ff00087202 */ /* 0x000fe40000000f00 */
[----:B------:R-:W-:Y:S01]  /*0da0*/  IABS R3, R6 ;  /* 0x0000000600037213 */ /* 0x000fe20000000000 */
[----:B------:R-:W4:Y:S01]  /*0db0*/  LDCU.64 UR6, c[0x0][0x3a0] ;  /* 0x00007400ff0677ac */ /* 0x000f220008000a00 */
[----:B-1----:R-:W-:Y:S01]  /*0dc0*/  MOV R16, RZ ;  /* 0x000000ff00107202 */ /* 0x002fe20000000f00 */
[----:B------:R-:W1:Y:S01]  /*0dd0*/  LDCU.64 UR12, c[0x0][0x3b8] ;  /* 0x00007700ff0c77ac */ /* 0x000e620008000a00 */
[----:B------:R-:W4:Y:S01]  /*0de0*/  LDCU.64 UR10, c[0x0][0x3c0] ;  /* 0x00007800ff0a77ac */ /* 0x000f220008000a00 */
[----:B--2---:R-:W-:-:S04]  /*0df0*/  IABS R5, R7 ;  /* 0x0000000700057213 */ /* 0x004fc80000000000 */
[----:B------:R-:W2:Y:S08]  /*0e00*/  I2F.RP R11, R5 ;  /* 0x00000005000b7306 */ /* 0x000eb00000209400 */
[----:B--2---:R-:W2:Y:S02]  /*0e10*/  MUFU.RCP R10, R11 ;  /* 0x0000000b000a7308 */ /* 0x004ea40000001000 */
[----:B--2---:R-:W-:-:S06]  /*0e20*/  IADD3 R10, PT, PT, R10, 0xffffffe, RZ ;  /* 0x0ffffffe0a0a7810 */ /* 0x004fcc0007ffe0ff */
[----:B------:R-:W2:Y:S02]  /*0e30*/  F2I.FTZ.U32.TRUNC.NTZ R9, R10 ;  /* 0x0000000a00097305 */ /* 0x000ea4000021f000 */
[----:B--2---:R-:W-:-:S04]  /*0e40*/  IMAD.MOV R4, RZ, RZ, -R9 ;  /* 0x000000ffff047224 */ /* 0x004fc800078e0a09 */
[----:B------:R-:W-:-:S04]  /*0e50*/  IMAD R4, R4, R5, RZ ;  /* 0x0000000504047224 */ /* 0x000fc800078e02ff */
[----:B------:R-:W-:-:S04]  /*0e60*/  IMAD.HI.U32 R9, R9, R4, R8 ;  /* 0x0000000409097227 */ /* 0x000fc800078e0008 */
[----:B------:R-:W-:-:S04]  /*0e70*/  IMAD.MOV.U32 R8, RZ, RZ, R3 ;  /* 0x000000ffff087224 */ /* 0x000fc800078e0003 */
[----:B------:R-:W-:-:S05]  /*0e80*/  IMAD.HI.U32 R3, R9, R8, RZ ;  /* 0x0000000809037227 */ /* 0x000fca00078e00ff */
[----:B------:R-:W-:-:S05]  /*0e90*/  IADD3 R4, PT, PT, -R3, RZ, RZ ;  /* 0x000000ff03047210 */ /* 0x000fca0007ffe1ff */
[----:B------:R-:W-:-:S05]  /*0ea0*/  IMAD R4, R5, R4, R8 ;  /* 0x0000000405047224 */ /* 0x000fca00078e0208 */
[----:B------:R-:W-:-:S13]  /*0eb0*/  ISETP.GT.U32.AND P2, PT, R5, R4, PT ;  /* 0x000000040500720c */ /* 0x000fda0003f44070 */
[----:B------:R-:W-:Y:S01]  /*0ec0*/  @!P2 IMAD.IADD R4, R4, 0x1, -R5 ;  /* 0x000000010404a824 */ /* 0x000fe200078e0a05 */
[----:B------:R-:W-:Y:S02]  /*0ed0*/  @!P2 IADD3 R3, PT, PT, R3, 0x1, RZ ;  /* 0x000000010303a810 */ /* 0x000fe40007ffe0ff */
[----:B------:R-:W-:Y:S02]  /*0ee0*/  ISETP.NE.AND P2, PT, R7, RZ, PT ;  /* 0x000000ff0700720c */ /* 0x000fe40003f45270 */
[----:B------:R-:W-:Y:S02]  /*0ef0*/  ISETP.GE.U32.AND P0, PT, R4, R5, PT ;  /* 0x000000050400720c */ /* 0x000fe40003f06070 */
[----:B------:R-:W-:-:S04]  /*0f00*/  LOP3.LUT R4, R6, R7, RZ, 0x3c, !PT ;  /* 0x0000000706047212 */ /* 0x000fc800078e3cff */
[----:B------:R-:W-:Y:S01]  /*0f10*/  ISETP.GE.AND P1, PT, R4, RZ, PT ;  /* 0x000000ff0400720c */ /* 0x000fe20003f26270 */
[----:B---3--:R-:W-:-:S04]  /*0f20*/  IMAD.WIDE.U32 R4, R0, UR4, RZ ;  /* 0x0000000400047c25 */ /* 0x008fc8000f8e00ff */
[----:B------:R-:W-:Y:S01]  /*0f30*/  IMAD R203, R0, UR5, R5 ;  /* 0x0000000500cb7c24 */ /* 0x000fe2000f8e0205 */
[----:B------:R-:W2:Y:S01]  /*0f40*/  LDCU.64 UR4, c[0x0][0x3a8] ;  /* 0x00007500ff0477ac */ /* 0x000ea20008000a00 */
[----:B------:R-:W-:Y:S01]  /*0f50*/  @P0 VIADD R3, R3, 0x1 ;  /* 0x0000000103030836 */ /* 0x000fe20000000000 */
[----:B------:R-:W-:-:S04]  /*0f60*/  LEA R202, P0, R4, UR8, 0x2 ;  /* 0x0000000804ca7c11 */ /* 0x000fc8000f8010ff */
[----:B------:R-:W-:Y:S02]  /*0f70*/  LEA.HI.X R203, R4, UR9, R203, 0x2, P0 ;  /* 0x0000000904cb7c11 */ /* 0x000fe400080f14cb */
[----:B------:R-:W-:Y:S01]  /*0f80*/  @!P1 IADD3 R3, PT, PT, -R3, RZ, RZ ;  /* 0x000000ff03039210 */ /* 0x000fe20007ffe1ff */
[----:B------:R-:W3:Y:S01]  /*0f90*/  LDC R4, c[0x0][0x3e8] ;  /* 0x0000fa00ff047b82 */ /* 0x000ee20000000800 */
[----:B------:R-:W-:-:S05]  /*0fa0*/  @!P2 LOP3.LUT R3, RZ, R7, RZ, 0x33, !PT ;  /* 0x00000007ff03a212 */ /* 0x000fca00078e33ff */
[----:B------:R-:W-:-:S05]  /*0fb0*/  IMAD.WIDE R20, R3, 0x4, R202 ;  /* 0x0000000403147825 */ /* 0x000fca00078e02ca */
[----:B------:R-:W2:Y:S01]  /*0fc0*/  LDG.E R10, desc[UR14][R20.64] ;  /* 0x0000000e140a7981 */ /* 0x000ea2000c1e1900 */
[----:B------:R-:W-:Y:S02]  /*0fd0*/  IADD3 R3, PT, PT, -R3, RZ, RZ ;  /* 0x000000ff03037210 */ /* 0x000fe40007ffe1ff */
[----:B-1----:R-:W-:Y:S02]  /*0fe0*/  MOV R84, UR12 ;  /* 0x0000000c00547c02 */ /* 0x002fe40008000f00 */
[----:B------:R-:W-:Y:S01]  /*0ff0*/  MOV R85, UR13 ;  /* 0x0000000d00557c02 */ /* 0x000fe20008000f00 */
[----:B------:R-:W-:-:S05]  /*1000*/  IMAD R6, R7, R3, R6 ;  /* 0x0000000307067224 */ /* 0x000fca00078e0206 */
[----:B------:R-:W-:Y:S02]  /*1010*/  SHF.R.S32.HI R3, RZ, 0x1f, R6 ;  /* 0x0000001fff037819 */ /* 0x000fe40000011406 */
[----:B---3--:R-:W-:-:S03]  /*1020*/  IABS R5, R4 ;  /* 0x0000000400057213 */ /* 0x008fc60000000000 */
[----:B------:R-:W-:Y:S01]  /*1030*/  IMAD R7, R3, R84, RZ ;  /* 0x0000005403077224 */ /* 0x000fe200078e02ff */
[----:B------:R-:W1:Y:S03]  /*1040*/  I2F.RP R11, R5 ;  /* 0x00000005000b7306 */ /* 0x000e660000209400 */
[----:B------:R-:W-:-:S05]  /*1050*/  IMAD R7, R6, R85, R7 ;  /* 0x0000005506077224 */ /* 0x000fca00078e0207 */
[----:B-1----:R-:W1:Y:S02]  /*1060*/  MUFU.RCP R17, R11 ;  /* 0x0000000b00117308 */ /* 0x002e640000001000 */
[----:B-1----:R-:W-:-:S06]  /*1070*/  IADD3 R17, PT, PT, R17, 0xffffffe, RZ ;  /* 0x0ffffffe11117810 */ /* 0x002fcc0007ffe0ff */
[----:B------:R-:W1:Y:S02]  /*1080*/  F2I.FTZ.U32.TRUNC.NTZ R17, R17 ;  /* 0x0000001100117305 */ /* 0x000e64000021f000 */
[----:B-1----:R-:W-:-:S04]  /*1090*/  IMAD.MOV R8, RZ, RZ, -R17 ;  /* 0x000000ffff087224 */ /* 0x002fc800078e0a11 */
[----:B------:R-:W-:Y:S01]  /*10a0*/  IMAD R9, R8, R5, RZ ;  /* 0x0000000508097224 */ /* 0x000fe200078e02ff */
[----:B------:R-:W-:-:S03]  /*10b0*/  IABS R8, R19 ;  /* 0x0000001300087213 */ /* 0x000fc60000000000 */
[----:B------:R-:W-:Y:S01]  /*10c0*/  IMAD.HI.U32 R16, R17, R9, R16 ;  /* 0x0000000911107227 */ /* 0x000fe200078e0010 */
[----:B------:R-:W-:-:S05]  /*10d0*/  MOV R9, R8 ;  /* 0x0000000800097202 */ /* 0x000fca0000000f00 */
[----:B------:R-:W-:-:S04]  /*10e0*/  IMAD.HI.U32 R8, R16, R9, RZ ;  /* 0x0000000910087227 */ /* 0x000fc800078e00ff */
[----:B------:R-:W-:-:S04]  /*10f0*/  IMAD.MOV R12, RZ, RZ, -R8 ;  /* 0x000000ffff0c7224 */ /* 0x000fc800078e0a08 */
[----:B------:R-:W-:Y:S01]  /*1100*/  IMAD R12, R5, R12, R9 ;  /* 0x0000000c050c7224 */ /* 0x000fe200078e0209 */
[----:B------:R-:W-:-:S04]  /*1110*/  LOP3.LUT R9, R19, R4, RZ, 0x3c, !PT ;  /* 0x0000000413097212 */ /* 0x000fc800078e3cff */
[----:B------:R-:W-:Y:S02]  /*1120*/  ISETP.GT.U32.AND P1, PT, R5, R12, PT ;  /* 0x0000000c0500720c */ /* 0x000fe40003f24070 */
[----:B------:R-:W-:-:S11]  /*1130*/  ISETP.GE.AND P0, PT, R9, RZ, PT ;  /* 0x000000ff0900720c */ /* 0x000fd60003f06270 */
[-C--:B------:R-:W-:Y:S02]  /*1140*/  @!P1 IADD3 R12, PT, PT, R12, -R5.reuse, RZ ;  /* 0x800000050c0c9210 */ /* 0x080fe40007ffe0ff */
[----:B------:R-:W-:Y:S02]  /*1150*/  @!P1 IADD3 R8, PT, PT, R8, 0x1, RZ ;  /* 0x0000000108089810 */ /* 0x000fe40007ffe0ff */
[----:B------:R-:W-:Y:S02]  /*1160*/  ISETP.GE.U32.AND P2, PT, R12, R5, PT ;  /* 0x000000050c00720c */ /* 0x000fe40003f46070 */
[----:B------:R-:W-:-:S11]  /*1170*/  ISETP.NE.AND P1, PT, R4, RZ, PT ;  /* 0x000000ff0400720c */ /* 0x000fd60003f25270 */
[----:B------:R-:W-:-:S05]  /*1180*/  @P2 VIADD R8, R8, 0x1 ;  /* 0x0000000108082836 */ /* 0x000fca0000000000 */
[----:B------:R-:W-:Y:S02]  /*1190*/  @!P0 IADD3 R8, PT, PT, -R8, RZ, RZ ;  /* 0x000000ff08088210 */ /* 0x000fe40007ffe1ff */
[----:B------:R-:W-:Y:S02]  /*11a0*/  @!P1 LOP3.LUT R8, RZ, R4, RZ, 0x33, !PT ;  /* 0x00000004ff089212 */ /* 0x000fe400078e33ff */
[----:B----4-:R-:W-:-:S05]  /*11b0*/  MOV R4, UR10 ;  /* 0x0000000a00047c02 */ /* 0x010fca0008000f00 */
[----:B------:R-:W-:Y:S01]  /*11c0*/  IMAD R3, R3, R4, RZ ;  /* 0x0000000403037224 */ /* 0x000fe200078e02ff */
[----:B--2---:R-:W-:Y:S01]  /*11d0*/  SHF.R.S32.HI R5, RZ, 0x1f, R10 ;  /* 0x0000001fff057819 */ /* 0x004fe2000001140a */
[----:B------:R-:W-:-:S04]  /*11e0*/  IMAD.WIDE.U32 R16, R10, UR6, RZ ;  /* 0x000000060a107c25 */ /* 0x000fc8000f8e00ff */
[C---:B------:R-:W-:Y:S02]  /*11f0*/  IMAD R9, R5.reuse, UR6, RZ ;  /* 0x0000000605097c24 */ /* 0x040fe4000f8e02ff */
[----:B------:R-:W-:Y:S02]  /*1200*/  IMAD R5, R5, UR4, RZ ;  /* 0x0000000405057c24 */ /* 0x000fe4000f8e02ff */
[C---:B------:R-:W-:Y:S02]  /*1210*/  IMAD R9, R10.reuse, UR7, R9 ;  /* 0x000000070a097c24 */ /* 0x040fe4000f8e0209 */
[C---:B------:R-:W-:Y:S02]  /*1220*/  IMAD R5, R10.reuse, UR5, R5 ;  /* 0x000000050a057c24 */ /* 0x040fe4000f8e0205 */
[----:B------:R-:W-:Y:S01]  /*1230*/  IMAD.WIDE.U32 R10, R10, UR4, RZ ;  /* 0x000000040a0a7c25 */ /* 0x000fe2000f8e00ff */
[----:B------:R-:W1:Y:S03]  /*1240*/  LDCU.128 UR4, c[0x0][0x3d0] ;  /* 0x00007a00ff0477ac */ /* 0x000e660008000c00 */
[----:B------:R-:W-:Y:S01]  /*1250*/  IMAD.IADD R11, R11, 0x1, R5 ;  /* 0x000000010b0b7824 */ /* 0x000fe200078e0205 */
[----:B------:R-:W-:Y:S01]  /*1260*/  MOV R5, UR11 ;  /* 0x0000000b00057c02 */ /* 0x000fe20008000f00 */
[----:B------:R-:W-:-:S02]  /*1270*/  IMAD.IADD R17, R17, 0x1, R9 ;  /* 0x0000000111117824 */ /* 0x000fc400078e0209 */
[----:B------:R-:W-:-:S04]  /*1280*/  IMAD.WIDE.U32 R10, R6, R4, R10 ;  /* 0x00000004060a7225 */ /* 0x000fc800078e000a */
[----:B------:R-:W-:-:S04]  /*1290*/  IMAD.WIDE.U32 R16, R6, R84, R16 ;  /* 0x0000005406107225 */ /* 0x000fc800078e0010 */
[----:B------:R-:W-:Y:S01]  /*12a0*/  IMAD R3, R6, R5, R3 ;  /* 0x0000000506037224 */ /* 0x000fe200078e0203 */
[----:B------:R-:W-:Y:S01]  /*12b0*/  SHF.R.S32.HI R6, RZ, 0x1f, R8 ;  /* 0x0000001fff067819 */ /* 0x000fe20000011408 */
[----:B------:R-:W-:-:S03]  /*12c0*/  IMAD.IADD R17, R17, 0x1, R7 ;  /* 0x0000000111117824 */ /* 0x000fc600078e0207 */
[----:B------:R-:W-:Y:S01]  /*12d0*/  IADD3 R11, PT, PT, R11, R3, RZ ;  /* 0x000000030b0b7210 */ /* 0x000fe20007ffe0ff */
[C---:B-1----:R-:W-:Y:S02]  /*12e0*/  IMAD R3, R6.reuse, UR4, RZ ;  /* 0x0000000406037c24 */ /* 0x042fe4000f8e02ff */
[----:B------:R-:W-:Y:S02]  /*12f0*/  IMAD R7, R6, UR6, RZ ;  /* 0x0000000606077c24 */ /* 0x000fe4000f8e02ff */
[C---:B------:R-:W-:Y:S02]  /*1300*/  IMAD R3, R8.reuse, UR5, R3 ;  /* 0x0000000508037c24 */ /* 0x040fe4000f8e0203 */
[----:B------:R-:W-:-:S04]  /*1310*/  IMAD.WIDE.U32 R16, R8, UR4, R16 ;  /* 0x0000000408107c25 */ /* 0x000fc8000f8e0010 */
[C---:B------:R-:W-:Y:S01]  /*1320*/  IMAD R7, R8.reuse, UR7, R7 ;  /* 0x0000000708077c24 */ /* 0x040fe2000f8e0207 */
[----:B------:R-:W-:Y:S01]  /*1330*/  IADD3 R3, PT, PT, R17, R3, RZ ;  /* 0x0000000311037210 */ /* 0x000fe20007ffe0ff */
[----:B------:R-:W-:-:S04]  /*1340*/  IMAD.WIDE.U32 R8, R8, UR6, R10 ;  /* 0x0000000608087c25 */ /* 0x000fc8000f8e000a */
[----:B------:R-:W-:Y:S01]  /*1350*/  IMAD.MOV.U32 R10, RZ, RZ, R16 ;  /* 0x000000ffff0a7224 */ /* 0x000fe200078e0010 */
[----:B------:R-:W-:Y:S02]  /*1360*/  IADD3 R11, PT, PT, R9, R7, RZ ;  /* 0x00000007090b7210 */ /* 0x000fe40007ffe0ff */
[----:B------:R-:W-:Y:S01]  /*1370*/  MOV R16, R8 ;  /* 0x0000000800107202 */ /* 0x000fe20000000f00 */
[----:B------:R-:W-:Y:S06]  /*1380*/  BRA `(.L_x_441) ;  /* 0x0000000400587947 */ /* 0x000fec0003800000 */
.L_x_440:
[----:B------:R-:W-:-:S13]  /*1390*/  ISETP.NE.AND P0, PT, R8, -0x1, PT ;  /* 0xffffffff0800780c */ /* 0x000fda0003f05270 */
[----:B------:R-:W-:Y:S05]  /*13a0*/  @P0 BRA `(.L_x_442) ;  /* 0x0000000000380947 */ /* 0x000fea0003800000 */
[----:B------:R-:W3:Y:S01]  /*13b0*/  LDC.64 R84, c[0x0][0x3b8] ;  /* 0x0000ee00ff547b82 */ /* 0x000ee20000000a00 */
[----:B------:R-:W4:Y:S01]  /*13c0*/  LDCU.64 UR4, c[0x0][0x3a0] ;  /* 0x00007400ff0477ac */ /* 0x000f220008000a00 */
[----:B------:R-:W-:-:S05]  /*13d0*/  SHF.R.S32.HI R5, RZ, 0x1f, R3 ;  /* 0x0000001fff057819 */ /* 0x000fca0000011403 */
[-C--:B---3--:R-:W-:Y:S01]  /*13e0*/  IMAD R4, R5, R84.reuse, RZ ;  /* 0x0000005405047224 */ /* 0x088fe200078e02ff */
[----:B-----5:R-:W-:Y:S01]  /*13f0*/  SHF.R.S32.HI R5, RZ, 0x1f, R6 ;  /* 0x0000001fff057819 */ /* 0x020fe20000011406 */
[----:B------:R-:W-:-:S04]  /*1400*/  IMAD.WIDE.U32 R10, R3, R84, RZ ;  /* 0x00000054030a7225 */ /* 0x000fc800078e00ff */
[----:B------:R-:W-:Y:S02]  /*1410*/  IMAD R4, R3, R85, R4 ;  /* 0x0000005503047224 */ /* 0x000fe400078e0204 */
[----:B----4-:R-:W-:-:S03]  /*1420*/  IMAD R5, R5, UR4, RZ ;  /* 0x0000000405057c24 */ /* 0x010fc6000f8e02ff */
[----:B------:R-:W-:Y:S01]  /*1430*/  IADD3 R11, PT, PT, R11, R4, RZ ;  /* 0x000000040b0b7210 */ /* 0x000fe20007ffe0ff */
[C---:B------:R-:W-:Y:S02]  /*1440*/  IMAD R5, R6.reuse, UR5, R5 ;  /* 0x0000000506057c24 */ /* 0x040fe4000f8e0205 */
[----:B------:R-:W-:-:S05]  /*1450*/  IMAD.WIDE.U32 R10, R6, UR4, R10 ;  /* 0x00000004060a7c25 */ /* 0x000fca000f8e000a */
[----:B------:R-:W-:Y:S02]  /*1460*/  IADD3 R11, PT, PT, R11, R5, RZ ;  /* 0x000000050b0b7210 */ /* 0x000fe40007ffe0ff */
[----:B------:R-:W-:Y:S01]  /*1470*/  MOV R12, R10 ;  /* 0x0000000a000c7202 */ /* 0x000fe20000000f00 */
[----:B------:R-:W-:Y:S05]  /*1480*/  BRA `(.L_x_443) ;  /* 0x0000000000187947 */ /* 0x000fea0003800000 */
.L_x_442:
[----:B------:R-:W3:Y:S01]  /*1490*/  LDC.64 R84, c[0x0][0x3b8] ;  /* 0x0000ee00ff547b82 */ /* 0x000ee20000000a00 */
[----:B------:R-:W-:-:S05]  /*14a0*/  IADD3 R4, PT, PT, R3, R8, RZ ;  /* 0x0000000803047210 */ /* 0x000fca0007ffe0ff */
[C---:B---3--:R-:W-:Y:S02]  /*14b0*/  IMAD R11, R4.reuse, R85, RZ ;  /* 0x00000055040b7224 */ /* 0x048fe400078e02ff */
[----:B------:R-:W-:-:S05]  /*14c0*/  IMAD.WIDE.U32 R4, R4, R84, RZ ;  /* 0x0000005404047225 */ /* 0x000fca00078e00ff */
[----:B------:R-:W-:Y:S02]  /*14d0*/  IADD3 R11, PT, PT, R5, R11, RZ ;  /* 0x0000000b050b7210 */ /* 0x000fe40007ffe0ff */
[----:B------:R-:W-:Y:S02]  /*14e0*/  MOV R12, R4 ;  /* 0x00000004000c7202 */ /* 0x000fe40000000f00 */
.L_x_443:
[----:B------:R-:W-:Y:S05]  /*14f0*/  @P0 BRA `(.L_x_444) ;  /* 0x0000000000340947 */ /* 0x000fea0003800000 */
[----:B------:R-:W3:Y:S01]  /*1500*/  LDC.64 R4, c[0x0][0x3c0] ;  /* 0x0000f000ff047b82 */ /* 0x000ee20000000a00 */
[----:B------:R-:W4:Y:S01]  /*1510*/  LDCU.64 UR4, c[0x0][0x3a8] ;  /* 0x00007500ff0477ac */ /* 0x000f220008000a00 */
[----:B--2---:R-:W-:-:S05]  /*1520*/  SHF.R.S32.HI R7, RZ, 0x1f, R3 ;  /* 0x0000001fff077819 */ /* 0x004fca0000011403 */
[-C--:B---3--:R-:W-:Y:S01]  /*1530*/  IMAD R8, R7, R4.reuse, RZ ;  /* 0x0000000407087224 */ /* 0x088fe200078e02ff */
[----:B-----5:R-:W-:Y:S01]  /*1540*/  SHF.R.S32.HI R7, RZ, 0x1f, R6 ;  /* 0x0000001fff077819 */ /* 0x020fe20000011406 */
[----:B-1----:R-:W-:-:S04]  /*1550*/  IMAD.WIDE.U32 R16, R3, R4, RZ ;  /* 0x0000000403107225 */ /* 0x002fc800078e00ff */
[----:B------:R-:W-:Y:S02]  /*1560*/  IMAD R8, R3, R5, R8 ;  /* 0x0000000503087224 */ /* 0x000fe400078e0208 */
[----:B----4-:R-:W-:-:S03]  /*1570*/  IMAD R7, R7, UR4, RZ ;  /* 0x0000000407077c24 */ /* 0x010fc6000f8e02ff */
[----:B------:R-:W-:Y:S01]  /*1580*/  IADD3 R17, PT, PT, R17, R8, RZ ;  /* 0x0000000811117210 */ /* 0x000fe20007ffe0ff */
[C---:B------:R-:W-:Y:S02]  /*1590*/  IMAD R7, R6.reuse, UR5, R7 ;  /* 0x0000000506077c24 */ /* 0x040fe4000f8e0207 */
[----:B------:R-:W-:-:S05]  /*15a0*/  IMAD.WIDE.U32 R16, R6, UR4, R16 ;  /* 0x0000000406107c25 */ /* 0x000fca000f8e0010 */
[----:B------:R-:W-:Y:S01]  /*15b0*/  IADD3 R17, PT, PT, R17, R7, RZ ;  /* 0x0000000711117210 */ /* 0x000fe20007ffe0ff */
[----:B------:R-:W-:Y:S06]  /*15c0*/  BRA `(.L_x_445) ;  /* 0x0000000000187947 */ /* 0x000fec0003800000 */
.L_x_444:
[----:B------:R-:W1:Y:S01]  /*15d0*/  LDC.64 R4, c[0x0][0x3c0] ;  /* 0x0000f000ff047b82 */ /* 0x000e620000000a00 */
[----:B------:R-:W-:-:S05]  /*15e0*/  IADD3 R3, PT, PT, R3, R8, RZ ;  /* 0x0000000803037210 */ /* 0x000fca0007ffe0ff */
[C---:B-1----:R-:W-:Y:S02]  /*15f0*/  IMAD R17, R3.reuse, R5, RZ ;  /* 0x0000000503117224 */ /* 0x042fe400078e02ff */
[----:B--2--5:R-:W-:-:S05]  /*1600*/  IMAD.WIDE.U32 R6, R3, R4, RZ ;  /* 0x0000000403067225 */ /* 0x024fca00078e00ff */
[----:B------:R-:W-:Y:S02]  /*1610*/  IADD3 R17, PT, PT, R7, R17, RZ ;  /* 0x0000001107117210 */ /* 0x000fe40007ffe0ff */
[----:B------:R-:W-:-:S07]  /*1620*/  MOV R16, R6 ;  /* 0x0000000600107202 */ /* 0x000fce0000000f00 */
.L_x_445:
[----:B------:R-:W1:Y:S01]  /*1630*/  LDC R10, c[0x0][0x3e8] ;  /* 0x0000fa00ff0a7b82 */ /* 0x000e620000000800 */
[----:B------:R-:W-:Y:S02]  /*1640*/  MOV R8, RZ ;  /* 0x000000ff00087202 */ /* 0x000fe40000000f00 */
[----:B------:R-:W-:Y:S02]  /*1650*/  CS2R R202, SRZ ;  /* 0x0000000000ca7805 */ /* 0x000fe4000001ff00 */
[----:B-1----:R-:W-:-:S04]  /*1660*/  IABS R3, R10 ;  /* 0x0000000a00037213 */ /* 0x002fc80000000000 */
[----:B------:R-:W1:Y:S08]  /*1670*/  I2F.RP R18, R3 ;  /* 0x0000000300127306 */ /* 0x000e700000209400 */
[----:B-1----:R-:W1:Y:S02]  /*1680*/  MUFU.RCP R9, R18 ;  /* 0x0000001200097308 */ /* 0x002e640000001000 */
[----:B-1----:R-:W-:-:S06]  /*1690*/  IADD3 R9, PT, PT, R9, 0xffffffe, RZ ;  /* 0x0ffffffe09097810 */ /* 0x002fcc0007ffe0ff */
[----:B------:R-:W1:Y:S02]  /*16a0*/  F2I.FTZ.U32.TRUNC.NTZ R9, R9 ;  /* 0x0000000900097305 */ /* 0x000e64000021f000 */
[----:B-1----:R-:W-:-:S04]  /*16b0*/  IMAD.MOV R6, RZ, RZ, -R9 ;  /* 0x000000ffff067224 */ /* 0x002fc800078e0a09 */
[----:B------:R-:W-:Y:S01]  /*16c0*/  IMAD R7, R6, R3, RZ ;  /* 0x0000000306077224 */ /* 0x000fe200078e02ff */
[----:B------:R-:W-:-:S03]  /*16d0*/  IABS R6, R19 ;  /* 0x0000001300067213 */ /* 0x000fc60000000000 */
[----:B------:R-:W-:-:S04]  /*16e0*/  IMAD.HI.U32 R8, R9, R7, R8 ;  /* 0x0000000709087227 */ /* 0x000fc800078e0008 */
[----:B------:R-:W-:-:S04]  /*16f0*/  IMAD.MOV.U32 R7, RZ, RZ, R6 ;  /* 0x000000ffff077224 */ /* 0x000fc800078e0006 */
[----:B------:R-:W-:Y:S02]  /*1700*/  IMAD.HI.U32 R14, R8, R7, RZ ;  /* 0x00000007080e7227 */ /* 0x000fe400078e00ff */
[----:B------:R-:W1:Y:S03]  /*1710*/  LDC.64 R8, c[0x0][0x3d8] ;  /* 0x0000f600ff087b82 */ /* 0x000e660000000a00 */
[----:B------:R-:W-:-:S05]  /*1720*/  IADD3 R6, PT, PT, -R14, RZ, RZ ;  /* 0x000000ff0e067210 */ /* 0x000fca0007ffe1ff */
[----:B------:R-:W-:-:S05]  /*1730*/  IMAD R6, R3, R6, R7 ;  /* 0x0000000603067224 */ /* 0x000fca00078e0207 */
[----:B------:R-:W-:-:S13]  /*1740*/  ISETP.GT.U32.AND P0, PT, R3, R6, PT ;  /* 0x000000060300720c */ /* 0x000fda0003f04070 */
[----:B------:R-:W-:Y:S01]  /*1750*/  @!P0 IMAD.IADD R6, R6, 0x1, -R3 ;  /* 0x0000000106068824 */ /* 0x000fe200078e0a03 */
[----:B------:R-:W-:Y:S02]  /*1760*/  @!P0 IADD3 R14, PT, PT, R14, 0x1, RZ ;  /* 0x000000010e0e8810 */ /* 0x000fe40007ffe0ff */
[----:B------:R-:W-:Y:S02]  /*1770*/  ISETP.NE.AND P0, PT, R10, RZ, PT ;  /* 0x000000ff0a00720c */ /* 0x000fe40003f05270 */
[----:B------:R-:W-:Y:S02]  /*1780*/  ISETP.GE.U32.AND P2, PT, R6, R3, PT ;  /* 0x000000030600720c */ /* 0x000fe40003f46070 */
[----:B------:R-:W-:Y:S01]  /*1790*/  LOP3.LUT R3, R19, R10, RZ, 0x3c, !PT ;  /* 0x0000000a13037212 */ /* 0x000fe200078e3cff */
[----:B------:R-:W2:Y:S03]  /*17a0*/  LDC.64 R6, c[0x0][0x3d0] ;  /* 0x0000f400ff067b82 */ /* 0x000ea60000000a00 */
[----:B------:R-:W-:-:S02]  /*17b0*/  ISETP.GE.AND P1, PT, R3, RZ, PT ;  /* 0x000000ff0300720c */ /* 0x000fc40003f26270 */
[----:B------:R-:W-:-:S05]  /*17c0*/  LEA R3, R2, 0xffffffc0, 0x6 ;  /* 0xffffffc002037811 */ /* 0x000fca00078e30ff */
[----:B------:R-:W-:Y:S02]  /*17d0*/  @P2 VIADD R14, R14, 0x1 ;  /* 0x000000010e0e2836 */ /* 0x000fe40000000000 */
[----:B------:R-:W-:-:S04]  /*17e0*/  IMAD.WIDE.U32 R16, R3, R4, R16 ;  /* 0x0000000403107225 */ /* 0x000fc800078e0010 */
[----:B------:R-:W-:Y:S01]  /*17f0*/  @!P1 IADD3 R14, PT, PT, -R14, RZ, RZ ;  /* 0x000000ff0e0e9210 */ /* 0x000fe20007ffe1ff */
[----:B------:R-:W-:Y:S01]  /*1800*/  IMAD R17, R3, R5, R17 ;  /* 0x0000000503117224 */ /* 0x000fe200078e0211 */
[----:B------:R-:W-:Y:S02]  /*1810*/  @!P0 LOP3.LUT R14, RZ, R10, RZ, 0x33, !PT ;  /* 0x0000000aff0e8212 */ /* 0x000fe400078e33ff */
[----:B------:R-:W-:-:S03]  /*1820*/  MOV R10, R12 ;  /* 0x0000000c000a7202 */ /* 0x000fc60000000f00 */
[----:B-1----:R-:W-:-:S04]  /*1830*/  IMAD.WIDE.U32 R16, R14, R8, R16 ;  /* 0x000000080e107225 */ /* 0x002fc800078e0010 */
[----:B------:R-:W-:Y:S01]  /*1840*/  IMAD.WIDE.U32 R20, R3, R84, R10 ;  /* 0x0000005403147225 */ /* 0x000fe200078e000a */
[----:B------:R-:W-:-:S03]  /*1850*/  SHF.R.S32.HI R11, RZ, 0x1f, R14 ;  /* 0x0000001fff0b7819 */ /* 0x000fc6000001140e */
[----:B------:R-:W-:Y:S02]  /*1860*/  IMAD R21, R3, R85, R21 ;  /* 0x0000005503157224 */ /* 0x000fe400078e0215 */
[C---:B------:R-:W-:Y:S02]  /*1870*/  IMAD R3, R11.reuse, R8, RZ ;  /* 0x000000080b037224 */ /* 0x040fe400078e02ff */
[-C--:B--2---:R-:W-:Y:S02]  /*1880*/  IMAD R11, R11, R6.reuse, RZ ;  /* 0x000000060b0b7224 */ /* 0x084fe400078e02ff */
[C---:B------:R-:W-:Y:S02]  /*1890*/  IMAD R3, R14.reuse, R9, R3 ;  /* 0x000000090e037224 */ /* 0x040fe400078e0203 */
[----:B------:R-:W-:-:S04]  /*18a0*/  IMAD.WIDE.U32 R20, R14, R6, R20 ;  /* 0x000000060e147225 */ /* 0x000fc800078e0014 */
[----:B------:R-:W-:Y:S01]  /*18b0*/  IMAD R7, R14, R7, R11 ;  /* 0x000000070e077224 */ /* 0x000fe200078e020b */
[----:B------:R-:W-:Y:S01]  /*18c0*/  MOV R10, R20 ;  /* 0x00000014000a7202 */ /* 0x000fe20000000f00 */
[----:B------:R-:W-:-:S03]  /*18d0*/  IMAD.IADD R11, R17, 0x1, R3 ;  /* 0x00000001110b7824 */ /* 0x000fc600078e0203 */
[----:B------:R-:W-:-:S07]  /*18e0*/  IADD3 R3, PT, PT, R21, R7, RZ ;  /* 0x0000000715037210 */ /* 0x000fce0007ffe0ff */
.L_x_441:
[----:B------:R-:W-:Y:S01]  /*18f0*/  ISETP.NE.AND P0, PT, R200, -0x1, PT ;  /* 0xffffffffc800780c */ /* 0x000fe20003f05270 */
[C---:B------:R-:W-:Y:S01]  /*1900*/  IMAD.SHL.U32 R213, R188.reuse, 0x8, RZ ;  /* 0x00000008bcd57824 */ /* 0x040fe200078e00ff */
[----:B------:R-:W1:Y:S01]  /*1910*/  LDCU.64 UR4, c[0x0][0x390] ;  /* 0x00007200ff0477ac */ /* 0x000e620008000a00 */
[----:B------:R-:W2:Y:S01]  /*1920*/  S2UR UR12, SR_CgaCtaId ;  /* 0x00000000000c79c3 */ /* 0x000ea20000008800 */
[----:B------:R-:W-:Y:S01]  /*1930*/  SHF.R.U32.HI R12, RZ, 0x3, R188 ;  /* 0x00000003ff0c7819 */ /* 0x000fe200000116bc */
[----:B------:R-:W-:Y:S01]  /*1940*/  IMAD.IADD R194, R13, 0x1, -R194 ;  /* 0x000000010dc27824 */ /* 0x000fe200078e0ac2 */
[----:B------:R-:W-:Y:S01]  /*1950*/  LOP3.LUT R186, R213, 0x38, RZ, 0xc0, !PT ;  /* 0x00000038d5ba7812 */ /* 0x000fe200078ec0ff */
[----:B------:R-:W3:Y:S01]  /*1960*/  LDCU.64 UR10, c[0x0][0x388] ;  /* 0x00007100ff0a77ac */ /* 0x000ee20008000a00 */
[----:B------:R-:W-:Y:S01]  /*1970*/  IMAD.SHL.U32 R88, R188, 0x40, RZ ;  /* 0x00000040bc587824 */ /* 0x000fe200078e00ff */
[----:B------:R-:W-:Y:S01]  /*1980*/  SHF.R.U32.HI R190, RZ, 0x1, R188 ;  /* 0x00000001ffbe7819 */ /* 0x000fe200000116bc */
[----:B------:R-:W-:Y:S01]  /*1990*/  IMAD.MOV.U32 R13, RZ, RZ, RZ ;  /* 0x000000ffff0d7224 */ /* 0x000fe200078e00ff */
[----:B------:R-:W4:Y:S01]  /*19a0*/  LDCU.64 UR6, c[0x0][0x3c8] ;  /* 0x00007900ff0677ac */ /* 0x000f220008000a00 */
[----:B------:R-:W-:Y:S01]  /*19b0*/  BSSY.RECONVERGENT B0, `(.L_x_446) ;  /* 0x0000045000007945 */ /* 0x000fe20003800200 */
[----:B------:R-:W5:Y:S01]  /*19c0*/  @!P0 LDC.64 R8, c[0x0][0x398] ;  /* 0x0000e600ff088b82 */ /* 0x000f620000000a00 */
[----:B------:R-:W-:Y:S01]  /*19d0*/  LOP3.LUT R87, R190, 0x8, RZ, 0xc0, !PT ;  /* 0x00000008be577812 */ /* 0x000fe200078ec0ff */
[----:B------:R-:W-:Y:S01]  /*19e0*/  IMAD.WIDE.U32 R14, R15, 0x40, R12 ;  /* 0x000000400f0e7825 */ /* 0x000fe200078e000c */
[----:B------:R-:W-:-:S02]  /*19f0*/  LOP3.LUT R212, R186, 0x40, RZ, 0xfc, !PT ;  /* 0x00000040bad47812 */ /* 0x000fc400078efcff */
[----:B------:R-:W-:-:S03]  /*1a00*/  LOP3.LUT R210, R186, 0x80, RZ, 0xfc, !PT ;  /* 0x00000080bad27812 */ /* 0x000fc600078efcff */
[----:B------:R-:W1:Y:S01]  /*1a10*/  @P0 LDC.64 R6, c[0x0][0x3b0] ;  /* 0x0000ec00ff060b82 */ /* 0x000e620000000a00 */
[----:B-----5:R-:W-:-:S04]  /*1a20*/  @!P0 IMAD.WIDE.U32 R20, R0, R8, RZ ;  /* 0x0000000800148225 */ /* 0x020fc800078e00ff */
[----:B------:R-:W-:Y:S02]  /*1a30*/  @!P0 IMAD R9, R0, R9, R21 ;  /* 0x0000000900098224 */ /* 0x000fe400078e0215 */
[----:B------:R-:W-:Y:S01]  /*1a40*/  @!P0 IMAD.MOV.U32 R0, RZ, RZ, R20 ;  /* 0x000000ffff008224 */ /* 0x000fe200078e0014 */
[----:B------:R-:W-:Y:S01]  /*1a50*/  IADD3 R20, P2, PT, R186, R10, RZ ;  /* 0x0000000aba147210 */ /* 0x000fe20007f5e0ff */
[----:B-1----:R-:W-:Y:S01]  /*1a60*/  @P0 IMAD.WIDE.U32 R22, R200, R6, RZ ;  /* 0x00000006c8160225 */ /* 0x002fe200078e00ff */
[----:B------:R-:W-:-:S03]  /*1a70*/  IADD3 R10, P1, PT, R186, R16, RZ ;  /* 0x00000010ba0a7210 */ /* 0x000fc60007f3e0ff */
[----:B------:R-:W-:Y:S02]  /*1a80*/  @P0 IMAD.MOV.U32 R0, RZ, RZ, R22 ;  /* 0x000000ffff000224 */ /* 0x000fe400078e0016 */
[----:B------:R-:W-:Y:S02]  /*1a90*/  @P0 IMAD R9, R200, R7, R23 ;  /* 0x00000007c8090224 */ /* 0x000fe400078e0217 */
[----:B------:R-:W-:Y:S01]  /*1aa0*/  IMAD.X R11, RZ, RZ, R11, P1 ;  /* 0x000000ffff0b7224 */ /* 0x000fe200008e060b */
[----:B------:R-:W-:Y:S01]  /*1ab0*/  IADD3 R16, P0, PT, R186, R0, RZ ;  /* 0x00000000ba107210 */ /* 0x000fe20007f1e0ff */
[----:B------:R-:W-:Y:S01]  /*1ac0*/  IMAD.X R21, RZ, RZ, R3, P2 ;  /* 0x000000ffff157224 */ /* 0x000fe200010e0603 */
[----:B------:R-:W-:Y:S01]  /*1ad0*/  LOP3.LUT R3, R213, 0x1f8, RZ, 0xc0, !PT ;  /* 0x000001f8d5037812 */ /* 0x000fe200078ec0ff */
[----:B------:R-:W-:Y:S01]  /*1ae0*/  IMAD.WIDE.U32 R10, R12, R4, R10 ;  /* 0x000000040c0a7225 */ /* 0x000fe200078e000a */
[----:B------:R-:W-:Y:S02]  /*1af0*/  LOP3.LUT R0, R186, 0x1c0, R88, 0xf8, !PT ;  /* 0x000001c0ba007812 */ /* 0x000fe400078ef858 */
[----:B------:R-:W-:Y:S01]  /*1b00*/  LOP3.LUT R6, R3, 0x38, R188, 0x78, !PT ;  /* 0x0000003803067812 */ /* 0x000fe200078e78bc */
[----:B------:R-:W-:Y:S01]  /*1b10*/  IMAD.X R17, RZ, RZ, R9, P0 ;  /* 0x000000ffff117224 */ /* 0x000fe200000e0609 */
[C---:B------:R-:W-:Y:S01]  /*1b20*/  ISETP.GE.AND P0, PT, R12.reuse, R194, PT ;  /* 0x000000c20c00720c */ /* 0x040fe20003f06270 */
[----:B------:R-:W-:Y:S01]  /*1b30*/  IMAD R199, R12, R5, R11 ;  /* 0x000000050cc77224 */ /* 0x000fe200078e020b */
[----:B------:R-:W-:Y:S01]  /*1b40*/  LEA R198, P1, R10, UR4, 0x1 ;  /* 0x000000040ac67c11 */ /* 0x000fe2000f8208ff */
[----:B------:R-:W-:Y:S01]  /*1b50*/  IMAD.WIDE.U32 R20, R12, R84, R20 ;  /* 0x000000540c147225 */ /* 0x000fe200078e0014 */
[----:B------:R-:W-:-:S02]  /*1b60*/  LOP3.LUT R213, R6, 0x1e00, R213, 0xf8, !PT ;  /* 0x00001e0006d57812 */ /* 0x000fc400078ef8d5 */
[----:B------:R-:W-:Y:S01]  /*1b70*/  LEA.HI.X R199, R10, UR5, R199, 0x1, P1 ;  /* 0x000000050ac77c11 */ /* 0x000fe200088f0cc7 */
[----:B------:R-:W-:Y:S01]  /*1b80*/  IMAD R195, R12, R85, R21 ;  /* 0x000000550cc37224 */ /* 0x000fe200078e0215 */
[----:B------:R-:W-:Y:S01]  /*1b90*/  UMOV UR5, 0x400 ;  /* 0x0000040000057882 */ /* 0x000fe20000000000 */
[----:B---3--:R-:W-:Y:S01]  /*1ba0*/  LEA R196, P2, R20, UR10, 0x1 ;  /* 0x0000000a14c47c11 */ /* 0x008fe2000f8408ff */
[C---:B----4-:R-:W-:Y:S01]  /*1bb0*/  IMAD.WIDE.U32 R16, R19.reuse, UR6, R16 ;  /* 0x0000000613107c25 */ /* 0x050fe2000f8e0010 */
[----:B--2---:R-:W-:Y:S01]  /*1bc0*/  ULEA UR5, UR12, UR5, 0x18 ;  /* 0x000000050c057291 */ /* 0x004fe2000f8ec0ff */
[----:B------:R-:W-:Y:S02]  /*1bd0*/  LOP3.LUT R87, R0, R87, RZ, 0x3c, !PT ;  /* 0x0000005700577212 */ /* 0x000fe400078e3cff */
[----:B------:R-:W-:Y:S01]  /*1be0*/  LEA.HI.X R195, R20, UR11, R195, 0x1, P2 ;  /* 0x0000000b14c37c11 */ /* 0x000fe200090f0cc3 */
[----:B------:R-:W-:Y:S02]  /*1bf0*/  IMAD R19, R19, UR7, R17 ;  /* 0x0000000713137c24 */ /* 0x000fe4000f8e0211 */
[----:B------:R-:W-:Y:S01]  /*1c00*/  LEA R213, R213, UR5, 0x1 ;  /* 0x00000005d5d57c11 */ /* 0x000fe2000f8e08ff */
[----:B------:R-:W-:Y:S06]  /*1c10*/  @P0 BRA `(.L_x_447) ;  /* 0x0000000000780947 */ /* 0x000fec0003800000 */
[----:B------:R-:W1:Y:S01]  /*1c20*/  LDCU.64 UR6, c[0x0][0x3b0] ;  /* 0x00007600ff0677ac */ /* 0x000e620008000a00 */
[----:B------:R-:W-:Y:S01]  /*1c30*/  IMAD.MOV.U32 R18, RZ, RZ, R16 ;  /* 0x000000ffff127224 */ /* 0x000fe200078e0010 */
[----:B------:R-:W2:Y:S01]  /*1c40*/  LDCU UR4, c[0x0][0x440] ;  /* 0x00008800ff0477ac */ /* 0x000ea20008000800 */
[----:B------:R-:W3:Y:S01]  /*1c50*/  LDCU.64 UR10, c[0x0][0x380] ;  /* 0x00007000ff0a77ac */ /* 0x000ee20008000a00 */
[----:B-1----:R-:W-:Y:S02]  /*1c60*/  IMAD R3, R15, UR6, RZ ;  /* 0x000000060f037c24 */ /* 0x002fe4000f8e02ff */
[----:B------:R-:W-:Y:S01]  /*1c70*/  IMAD.WIDE.U32 R6, R14, UR6, R18 ;  /* 0x000000060e067c25 */ /* 0x000fe2000f8e0012 */
[----:B--2---:R-:W-:-:S03]  /*1c80*/  ISETP.GE.AND P1, PT, R186, UR4, PT ;  /* 0x00000004ba007c0c */ /* 0x004fc6000bf26270 */
[----:B------:R-:W-:Y:S01]  /*1c90*/  IMAD R3, R14, UR7, R3 ;  /* 0x000000070e037c24 */ /* 0x000fe2000f8e0203 */
[----:B------:R-:W-:Y:S02]  /*1ca0*/  ISETP.GE.AND P0, PT, R212, UR4, PT ;  /* 0x00000004d4007c0c */ /* 0x000fe4000bf06270 */
[----:B---3--:R-:W-:Y:S01]  /*1cb0*/  LEA R8, P2, R6, UR10, 0x1 ;  /* 0x0000000a06087c11 */ /* 0x008fe2000f8408ff */
[----:B------:R-:W-:-:S05]  /*1cc0*/  IMAD.IADD R3, R7, 0x1, R3 ;  /* 0x0000000107037824 */ /* 0x000fca00078e0203 */
[----:B------:R-:W-:-:S05]  /*1cd0*/  LEA.HI.X R9, R6, UR11, R3, 0x1, P2 ;  /* 0x0000000b06097c11 */ /* 0x000fca00090f0c03 */
[----:B------:R-:W-:Y:S01]  /*1ce0*/  @!PT LDS RZ, [RZ] ;  /* 0x00000000fffff984 */ /* 0x000fe20000000800 */
[----:B------:R-:W-:Y:S01]  /*1cf0*/  @!PT LDS RZ, [RZ] ;  /* 0x00000000fffff984 */ /* 0x000fe20000000800 */
[----:B------:R-:W-:Y:S01]  /*1d00*/  @!PT LDS RZ, [RZ] ;  /* 0x00000000fffff984 */ /* 0x000fe20000000800 */
[----:B------:R1:W-:Y:S04]  /*1d10*/  @!P1 LDGSTS.E.BYPASS.LTC128B.128 [R213], desc[UR14][R8.64] ;  /* 0x0000000008d59fae */ /* 0x0003e8000b981a0e */
[----:B------:R1:W-:Y:S04]  /*1d20*/  @P1 STS.128 [R213], RZ ;  /* 0x000000ffd5001388 */ /* 0x0003e80000000c00 */
[----:B------:R-:W-:Y:S01]  /*1d30*/  @!PT LDS RZ, [RZ] ;  /* 0x00000000fffff984 */ /* 0x000fe20000000800 */
[----:B------:R-:W-:Y:S01]  /*1d40*/  @!PT LDS RZ, [RZ] ;  /* 0x00000000fffff984 */ /* 0x000fe20000000800 */
[----:B------:R-:W-:Y:S01]  /*1d50*/  @!PT LDS RZ, [RZ] ;  /* 0x00000000fffff984 */ /* 0x000fe20000000800 */
[----:B------:R1:W-:Y:S04]  /*1d60*/  @!P0 LDGSTS.E.BYPASS.LTC128B.128 [R213+0x2000], desc[UR14][R8.64+0x80] ;  /* 0x0200008008d58fae */ /* 0x0003e8000b981a0e */
[----:B------:R1:W-:Y:S01]  /*1d70*/  @P0 STS.128 [R213+0x2000], RZ ;  /* 0x002000ffd5000388 */ /* 0x0003e20000000c00 */
[----:B------:R-:W-:-:S13]  /*1d80*/  ISETP.GE.AND P0, PT, R210, UR4, PT ;  /* 0x00000004d2007c0c */ /* 0x000fda000bf06270 */
[----:B------:R-:W-:Y:S05]  /*1d90*/  @P0 BRA `(.L_x_448) ;  /* 0x0000000000140947 */ /* 0x000fea0003800000 */
[----:B------:R-:W-:Y:S01]  /*1da0*/  @!PT LDS RZ, [RZ] ;  /* 0x00000000fffff984 */ /* 0x000fe20000000800 */
[----:B------:R-:W-:Y:S01]  /*1db0*/  @!PT LDS RZ, [RZ] ;  /* 0x00000000fffff984 */ /* 0x000fe20000000800 */
[----:B------:R-:W-:Y:S01]  /*1dc0*/  @!PT LDS RZ, [RZ] ;  /* 0x00000000fffff984 */ /* 0x000fe20000000800 */
[----:B------:R3:W-:Y:S01]  /*1dd0*/  LDGSTS.E.BYPASS.LTC128B.128 [R213+0x4000], desc[UR14][R8.64+0x100] ;  /* 0x0400010008d57fae */ /* 0x0007e2000b981a0e */
[----:B------:R-:W-:Y:S05]  /*1de0*/  BRA `(.L_x_447) ;  /* 0x0000000000047947 */ /* 0x000fea0003800000 */
.L_x_448:
[----:B------:R2:W-:Y:S02]  /*1df0*/  STS.128 [R213+0x4000], RZ ;  /* 0x004000ffd5007388 */ /* 0x0005e40000000c00 */
.L_x_447:
[----:B------:R-:W-:Y:S05]  /*1e00*/  BSYNC.RECONVERGENT B0 ;  /* 0x0000000000007941 */ /* 0x000fea0003800200 */
.L_x_446:
[----:B------:R-:W-:Y:S01]  /*1e10*/  IADD3 R11, PT, PT, R12, 0x10, RZ ;  /* 0x000000100c0b7810 */ /* 0x000fe20007ffe0ff */
[----:B------:R-:W-:Y:S03]  /*1e20*/  BSSY.RECONVERGENT B0, `(.L_x_449) ;  /* 0x0000024000007945 */ /* 0x000fe60003800200 */
[----:B------:R-:W-:-:S13]  /*1e30*/  ISETP.GE.AND P0, PT, R11, R194, PT ;  /* 0x000000c20b00720c */ /* 0x000fda0003f06270 */
[----:B------:R-:W-:Y:S05]  /*1e40*/  @P0 BRA `(.L_x_450) ;  /* 0x0000000000840947 */ /* 0x000fea0003800000 */
[----:B------:R-:W4:Y:S01]  /*1e50*/  LDCU.64 UR10, c[0x0][0x3b0] ;  /* 0x00007600ff0a77ac */ /* 0x000f220008000a00 */
[----:B------:R-:W-:Y:S01]  /*1e60*/  IADD3 R6, P0, PT, R14, 0x10, RZ ;  /* 0x000000100e067810 */ /* 0x000fe20007f1e0ff */
[----:B-1-3--:R-:W-:Y:S01]  /*1e70*/  IMAD.MOV.U32 R8, RZ, RZ, R16 ;  /* 0x000000ffff087224 */ /* 0x00afe200078e0010 */
[----:B------:R-:W-:Y:S01]  /*1e80*/  MOV R9, R19 ;  /* 0x0000001300097202 */ /* 0x000fe20000000f00 */
[----:B------:R-:W1:Y:S02]  /*1e90*/  LDCU UR4, c[0x0][0x440] ;  /* 0x00008800ff0477ac */ /* 0x000e640008000800 */
[----:B------:R-:W-:Y:S01]  /*1ea0*/  IMAD.X R3, RZ, RZ, R15, P0 ;  /* 0x000000ffff037224 */ /* 0x000fe200000e060f */
[----:B------:R-:W3:Y:S03]  /*1eb0*/  LDCU.64 UR6, c[0x0][0x380] ;  /* 0x00007000ff0677ac */ /* 0x000ee60008000a00 */
[----:B----4-:R-:W-:-:S02]  /*1ec0*/  IMAD R3, R3, UR10, RZ ;  /* 0x0000000a03037c24 */ /* 0x010fc4000f8e02ff */
[----:B------:R-:W-:Y:S01]  /*1ed0*/  IMAD.WIDE.U32 R8, R6, UR10, R8 ;  /* 0x0000000a06087c25 */ /* 0x000fe2000f8e0008 */
[----:B-1----:R-:W-:-:S03]  /*1ee0*/  ISETP.GE.AND P1, PT, R186, UR4, PT ;  /* 0x00000004ba007c0c */ /* 0x002fc6000bf26270 */
        /* <DEDUP_REMOVED lines=8> */
[----:B------:R1:W-:Y:S04]  /*1f70*/  @!P1 LDGSTS.E.BYPASS.LTC128B.128 [R213+0x800], desc[UR14][R6.64] ;  /* 0x0080000006d59fae */ /* 0x0003e8000b981a0e */
[----:B------:R1:W-:Y:S04]  /*1f80*/  @P1 STS.128 [R213+0x800], RZ ;  /* 0x000800ffd5001388 */ /* 0x0003e80000000c00 */
        /* <DEDUP_REMOVED lines=12> */
.L_x_451:
[----:B------:R3:W-:Y:S02]  /*2050*/  STS.128 [R213+0x4800], RZ ;  /* 0x004800ffd5007388 */ /* 0x0007e40000000c00 */
.L_x_450:
[----:B------:R-:W-:Y:S05]  /*2060*/  BSYNC.RECONVERGENT B0 ;  /* 0x0000000000007941 */ /* 0x000fea0003800200 */
.L_x_449:
[----:B-1-3--:R-:W-:Y:S01]  /*2070*/  IADD3 R9, PT, PT, R12, 0x20, RZ ;  /* 0x000000200c097810 */ /* 0x00afe20007ffe0ff */
[----:B------:R-:W-:Y:S03]  /*2080*/  BSSY.RECONVERGENT B0, `(.L_x_452) ;  /* 0x0000024000007945 */ /* 0x000fe60003800200 */
[----:B------:R-:W-:-:S13]  /*2090*/  ISETP.GE.AND P0, PT, R9, R194, PT ;  /* 0x000000c20900720c */ /* 0x000fda0003f06270 */
[----:B------:R-:W-:Y:S05]  /*20a0*/  @P0 BRA `(.L_x_453) ;  /* 0x0000000000840947 */ /* 0x000fea0003800000 */
[----:B------:R-:W1:Y:S01]  /*20b0*/  LDCU.64 UR10, c[0x0][0x3b0] ;  /* 0x00007600ff0a77ac */ /* 0x000e620008000a00 */
[----:B----4-:R-:W-:Y:S01]  /*20c0*/  IADD3 R6, P0, PT, R14, 0x20, RZ ;  /* 0x000000200e067810 */ /* 0x010fe20007f1e0ff */
[----:B------:R-:W-:Y:S01]  /*20d0*/  IMAD.MOV.U32 R20, RZ, RZ, R16 ;  /* 0x000000ffff147224 */ /* 0x000fe200078e0010 */
[----:B------:R-:W-:Y:S01]  /*20e0*/  MOV R21, R19 ;  /* 0x0000001300157202 */ /* 0x000fe20000000f00 */
[----:B------:R-:W3:Y:S02]  /*20f0*/  LDCU UR4, c[0x0][0x440] ;  /* 0x00008800ff0477ac */ /* 0x000ee40008000800 */
[----:B------:R-:W-:Y:S01]  /*2100*/  IMAD.X R3, RZ, RZ, R15, P0 ;  /* 0x000000ffff037224 */ /* 0x000fe200000e060f */
[----:B------:R-:W4:Y:S03]  /*2110*/  LDCU.64 UR6, c[0x0][0x380] ;  /* 0x00007000ff0677ac */ /* 0x000f260008000a00 */
[----:B-1----:R-:W-:-:S02]  /*2120*/  IMAD R3, R3, UR10, RZ ;  /* 0x0000000a03037c24 */ /* 0x002fc4000f8e02ff */
[----:B------:R-:W-:Y:S01]  /*2130*/  IMAD.WIDE.U32 R20, R6, UR10, R20 ;  /* 0x0000000a06147c25 */ /* 0x000fe2000f8e0014 */
[----:B---3--:R-:W-:-:S03]  /*2140*/  ISETP.GE.AND P1, PT, R186, UR4, PT ;  /* 0x00000004ba007c0c */ /* 0x008fc6000bf26270 */
[----:B------:R-:W-:Y:S01]  /*2150*/  IMAD R3, R6, UR11, R3 ;  /* 0x0000000b06037c24 */ /* 0x000fe2000f8e0203 */
[----:B------:R-:W-:Y:S02]  /*2160*/  ISETP.GE.AND P0, PT, R212, UR4, PT ;  /* 0x00000004d4007c0c */ /* 0x000fe4000bf06270 */
[----:B----4-:R-:W-:Y:S01]  /*2170*/  LEA R6, P2, R20, UR6, 0x1 ;  /* 0x0000000614067c11 */ /* 0x010fe2000f8408ff */
        /* <DEDUP_REMOVED lines=19> */
.L_x_454:
[----:B------:R3:W-:Y:S02]  /*22b0*/  STS.128 [R213+0x5000], RZ ;  /* 0x005000ffd5007388 */ /* 0x0007e40000000c00 */
.L_x_453:
[----:B------:R-:W-:Y:S05]  /*22c0*/  BSYNC.RECONVERGENT B0 ;  /* 0x0000000000007941 */ /* 0x000fea0003800200 */
.L_x_452:
[----:B-1-34-:R-:W-:Y:S01]  /*22d0*/  IADD3 R7, PT, PT, R12, 0x30, RZ ;  /* 0x000000300c077810 */ /* 0x01afe20007ffe0ff */
[----:B------:R-:W-:Y:S03]  /*22e0*/  BSSY.RECONVERGENT B0, `(.L_x_455) ;  /* 0x0000024000007945 */ /* 0x000fe60003800200 */
[----:B------:R-:W-:-:S13]  /*22f0*/  ISETP.GE.AND P0, PT, R7, R194, PT ;  /* 0x000000c20700720c */ /* 0x000fda0003f06270 */
[----:B------:R-:W-:Y:S05]  /*2300*/  @P0 BRA `(.L_x_456) ;  /* 0x0000000000840947 */ /* 0x000fea0003800000 */
[----:B------:R-:W1:Y:S01]  /*2310*/  LDCU.64 UR10, c[0x0][0x3b0] ;  /* 0x00007600ff0a77ac */ /* 0x000e620008000a00 */
[----:B------:R-:W-:Y:S01]  /*2320*/  IADD3 R3, P0, PT, R14, 0x30, RZ ;  /* 0x000000300e037810 */ /* 0x000fe20007f1e0ff */
[----:B------:R-:W-:Y:S01]  /*2330*/  IMAD.MOV.U32 R14, RZ, RZ, R16 ;  /* 0x000000ffff0e7224 */ /* 0x000fe200078e0010 */
[----:B------:R-:W3:Y:S03]  /*2340*/  LDCU UR4, c[0x0][0x440] ;  /* 0x00008800ff0477ac */ /* 0x000ee60008000800 */
[----:B------:R-:W-:Y:S01]  /*2350*/  IMAD.X R6, RZ, RZ, R15, P0 ;  /* 0x000000ffff067224 */ /* 0x000fe200000e060f */
[----:B------:R-:W-:Y:S01]  /*2360*/  MOV R15, R19 ;  /* 0x00000013000f7202 */ /* 0x000fe20000000f00 */
[----:B------:R-:W4:Y:S02]  /*2370*/  LDCU.64 UR6, c[0x0][0x380] ;  /* 0x00007000ff0677ac */ /* 0x000f240008000a00 */
        /* <DEDUP_REMOVED lines=25> */
.L_x_457:
[----:B------:R4:W-:Y:S02]  /*2510*/  STS.128 [R213+0x5800], RZ ;  /* 0x005800ffd5007388 */ /* 0x0009e40000000c00 */
.L_x_456:
[----:B------:R-:W-:Y:S05]  /*2520*/  BSYNC.RECONVERGENT B0 ;  /* 0x0000000000007941 */ /* 0x000fea0003800200 */
.L_x_455:
[----:B------:R-:W-:Y:S01]  /*2530*/  LEA R201, R2, 0xffffffc0, 0x6 ;  /* 0xffffffc002c97811 */ /* 0x000fe200078e30ff */
[----:B------:R-:W-:Y:S04]  /*2540*/  BSSY.RECONVERGENT B0, `(.L_x_458) ;  /* 0x000001d000007945 */ /* 0x000fe80003800200 */
[----:B------:R-:W-:-:S05]  /*2550*/  IMAD.IADD R6, R92, 0x1, -R201 ;  /* 0x000000015c067824 */ /* 0x000fca00078e0ac9 */
[----:B------:R-:W-:-:S13]  /*2560*/  ISETP.GE.AND P3, PT, R12, R6, PT ;  /* 0x000000060c00720c */ /* 0x000fda0003f66270 */
[----:B------:R-:W-:Y:S05]  /*2570*/  @P3 BRA `(.L_x_459) ;  /* 0x0000000000643947 */ /* 0x000fea0003800000 */
[----:B------:R-:W5:Y:S02]  /*2580*/  LDCU UR4, c[0x0][0x440] ;  /* 0x00008800ff0477ac */ /* 0x000f640008000800 */
[----:B-----5:R-:W-:Y:S02]  /*2590*/  ISETP.GE.AND P1, PT, R186, UR4, PT ;  /* 0x00000004ba007c0c */ /* 0x020fe4000bf26270 */
[----:B------:R-:W-:-:S11]  /*25a0*/  ISETP.GE.AND P0, PT, R212, UR4, PT ;  /* 0x00000004d4007c0c */ /* 0x000fd6000bf06270 */
[----:B------:R-:W-:Y:S02]  /*25b0*/  @!P1 IMAD.MOV.U32 R12, RZ, RZ, R196 ;  /* 0x000000ffff0c9224 */ /* 0x000fe400078e00c4 */
[--C-:B------:R-:W-:Y:S02]  /*25c0*/  @!P1 IMAD.MOV.U32 R13, RZ, RZ, R195.reuse ;  /* 0x000000ffff0d9224 */ /* 0x100fe400078e00c3 */
[----:B------:R-:W-:-:S03]  /*25d0*/  @!P0 IMAD.MOV.U32 R197, RZ, RZ, R195 ;  /* 0x000000ffffc58224 */ /* 0x000fc600078e00c3 */
        /* <DEDUP_REMOVED lines=12> */
[----:B-1----:R-:W-:-:S05]  /*26a0*/  MOV R197, R195 ;  /* 0x000000c300c57202 */ /* 0x002fca0000000f00 */
[----:B------:R-:W-:Y:S01]  /*26b0*/  @!PT LDS RZ, [RZ] ;  /* 0x00000000fffff984 */ /* 0x000fe20000000800 */
[----:B------:R-:W-:Y:S01]  /*26c0*/  @!PT LDS RZ, [RZ] ;  /* 0x00000000fffff984 */ /* 0x000fe20000000800 */
[----:B------:R-:W-:Y:S01]  /*26d0*/  @!PT LDS RZ, [RZ] ;  /* 0x00000000fffff984 */ /* 0x000fe20000000800 */
[----:B------:R1:W-:Y:S01]  /*26e0*/  LDGSTS.E.BYPASS.LTC128B.128 [R213+0xa000], desc[UR14][R196.64+0x100] ;  /* 0x0a000100c4d57fae */ /* 0x0003e2000b981a0e */
[----:B------:R-:W-:Y:S05]  /*26f0*/  BRA `(.L_x_459) ;  /* 0x0000000000047947 */ /* 0x000fea0003800000 */
.L_x_460:
[----:B------:R1:W-:Y:S02]  /*2700*/  STS.128 [R213+0xa000], RZ ;  /* 0x00a000ffd5007388 */ /* 0x0003e40000000c00 */
.L_x_459:
[----:B------:R-:W-:Y:S05]  /*2710*/  BSYNC.RECONVERGENT B0 ;  /* 0x0000000000007941 */ /* 0x000fea0003800200 */
.L_x_458:
[----:B------:R-:W-:Y:S01]  /*2720*/  ISETP.GE.AND P0, PT, R11, R6, PT ;  /* 0x000000060b00720c */ /* 0x000fe20003f06270 */
[----:B------:R-:W-:Y:S01]  /*2730*/  BSSY.RECONVERGENT B0, `(.L_x_461) ;  /* 0x000001b000007945 */ /* 0x000fe20003800200 */
[C---:B------:R-:W-:Y:S01]  /*2740*/  SHF.L.U64.HI R90, R84.reuse, 0x4, R85 ;  /* 0x00000004545a7819 */ /* 0x040fe20000010255 */
[----:B------:R-:W-:-:S10]  /*2750*/  IMAD.SHL.U32 R3, R84, 0x10, RZ ;  /* 0x0000001054037824 */ /* 0x000fd400078e00ff */
[----:B------:R-:W-:Y:S05]  /*2760*/  @P0 BRA `(.L_x_462) ;  /* 0x00000000005c0947 */ /* 0x000fea0003800000 */
[----:B------:R-:W5:Y:S01]  /*2770*/  LDCU UR4, c[0x0][0x440] ;  /* 0x00008800ff0477ac */ /* 0x000f620008000800 */
[----:B-1----:R-:W-:-:S04]  /*2780*/  LEA R12, P2, R3, R196, 0x1 ;  /* 0x000000c4030c7211 */ /* 0x002fc800078408ff */
[----:B------:R-:W-:Y:S02]  /*2790*/  LEA.HI.X R13, R3, R195, R90, 0x1, P2 ;  /* 0x000000c3030d7211 */ /* 0x000fe400010f0c5a */
[----:B-----5:R-:W-:Y:S02]  /*27a0*/  ISETP.GE.AND P1, PT, R186, UR4, PT ;  /* 0x00000004ba007c0c */ /* 0x020fe4000bf26270 */
[----:B------:R-:W-:-:S11]  /*27b0*/  ISETP.GE.AND P0, PT, R212, UR4, PT ;  /* 0x00000004d4007c0c */ /* 0x000fd6000bf06270 */
        /* <DEDUP_REMOVED lines=17> */
.L_x_463:
[----:B------:R1:W-:Y:S02]  /*28d0*/  STS.128 [R213+0xa800], RZ ;  /* 0x00a800ffd5007388 */ /* 0x0003e40000000c00 */
.L_x_462:
[----:B------:R-:W-:Y:S05]  /*28e0*/  BSYNC.RECONVERGENT B0 ;  /* 0x0000000000007941 */ /* 0x000fea0003800200 */
.L_x_461:
[----:B------:R-:W-:Y:S01]  /*28f0*/  ISETP.GE.AND P0, PT, R9, R6, PT ;  /* 0x000000060900720c */ /* 0x000fe20003f06270 */
[----:B------:R-:W-:-:S12]  /*2900*/  BSSY.RECONVERGENT B0, `(.L_x_464) ;  /* 0x0000019000007945 */ /* 0x000fd80003800200 */
        /* <DEDUP_REMOVED lines=23> */
.L_x_466:
[----:B------:R1:W-:Y:S02]  /*2a80*/  STS.128 [R213+0xb000], RZ ;  /* 0x00b000ffd5007388 */ /* 0x0003e40000000c00 */
.L_x_465:
[----:B------:R-:W-:Y:S05]  /*2a90*/  BSYNC.RECONVERGENT B0 ;  /* 0x0000000000007941 */ /* 0x000fea0003800200 */
.L_x_464:
[----:B------:R-:W-:Y:S01]  /*2aa0*/  ISETP.GE.AND P0, PT, R7, R6, PT ;  /* 0x000000060700720c */ /* 0x000fe20003f06270 */
[----:B------:R-:W-:-:S12]  /*2ab0*/  BSSY.RECONVERGENT B0, `(.L_x_467) ;  /* 0x000001b000007945 */ /* 0x000fd80003800200 */
[----:B------:R-:W-:Y:S05]  /*2ac0*/  @P0 BRA `(.L_x_468) ;  /* 0x0000000000640947 */ /* 0x000fea0003800000 */
[----:B------:R-:W5:Y:S01]  /*2ad0*/  LDCU UR4, c[0x0][0x440] ;  /* 0x00008800ff0477ac */ /* 0x000f620008000800 */
[----:B-1----:R-:W-:Y:S02]  /*2ae0*/  IMAD.MOV.U32 R197, RZ, RZ, R195 ;  /* 0x000000ffffc57224 */ /* 0x002fe400078e00c3 */
[----:B------:R-:W-:Y:S02]  /*2af0*/  IMAD R8, R85, 0x60, RZ ;  /* 0x0000006055087824 */ /* 0x000fe400078e02ff */
[----:B------:R-:W-:-:S05]  /*2b00*/  IMAD.WIDE.U32 R12, R84, 0x60, R196 ;  /* 0x00000060540c7825 */ /* 0x000fca00078e00c4 */
[----:B------:R-:W-:Y:S02]  /*2b10*/  IADD3 R13, PT, PT, R13, R8, RZ ;  /* 0x000000080d0d7210 */ /* 0x000fe40007ffe0ff */
        /* <DEDUP_REMOVED lines=19> */
.L_x_469:
[----:B------:R1:W-:Y:S02]  /*2c50*/  STS.128 [R213+0xb800], RZ ;  /* 0x00b800ffd5007388 */ /* 0x0003e40000000c00 */
.L_x_468:
[----:B------:R-:W-:Y:S05]  /*2c60*/  BSYNC.RECONVERGENT B0 ;  /* 0x0000000000007941 */ /* 0x000fea0003800200 */
.L_x_467:
[----:B------:R-:W0:Y:S01]  /*2c70*/  LDGDEPBAR ;  /* 0x00000000000079af */ /* 0x000e220000000000 */
[----:B------:R-:W-:Y:S01]  /*2c80*/  BSSY.RECONVERGENT B0, `(.L_x_470) ;  /* 0x000001f000007945 */ /* 0x000fe20003800200 */
[----:B------:R-:W-:-:S04]  /*2c90*/  DEPBAR.LE SB0, 0x0 ;  /* 0x000080000000791a */ /* 0x000fc80000000000 */
[----:B------:R-:W-:Y:S06]  /*2ca0*/  BAR.SYNC.DEFER_BLOCKING 0x0 ;  /* 0x0000000000007b1d */ /* 0x000fec0000010000 */
[----:B------:R-:W-:Y:S05]  /*2cb0*/  @P3 BRA `(.L_x_471) ;  /* 0x0000000000603947 */ /* 0x000fea0003800000 */
[----:B------:R-:W5:Y:S02]  /*2cc0*/  LDCU UR4, c[0x0][0x440] ;  /* 0x00008800ff0477ac */ /* 0x000f640008000800 */
[----:B-----5:R-:W-:Y:S02]  /*2cd0*/  ISETP.GE.AND P1, PT, R186, UR4, PT ;  /* 0x00000004ba007c0c */ /* 0x020fe4000bf26270 */
[----:B------:R-:W-:-:S11]  /*2ce0*/  ISETP.GE.AND P0, PT, R212, UR4, PT ;  /* 0x00000004d4007c0c */ /* 0x000fd6000bf06270 */
[----:B-1----:R-:W-:Y:S02]  /*2cf0*/  @!P1 IMAD.MOV.U32 R12, RZ, RZ, R198 ;  /* 0x000000ffff0c9224 */ /* 0x002fe400078e00c6 */
[----:B------:R-:W-:-:S05]  /*2d00*/  @!P1 IMAD.MOV.U32 R13, RZ, RZ, R199 ;  /* 0x000000ffff0d9224 */ /* 0x000fca00078e00c7 */
        /* <DEDUP_REMOVED lines=17> */
.L_x_472:
[----:B------:R1:W-:Y:S01]  /*2e20*/  STS.128 [R213+0x10000], RZ ;  /* 0x010000ffd5007388 */ /* 0x0003e20000000c00 */
[----:B------:R-:W-:Y:S05]  /*2e30*/  BRA `(.L_x_473) ;  /* 0x00000000000c7947 */ /* 0x000fea0003800000 */
.L_x_471:
[----:B------:R1:W-:Y:S04]  /*2e40*/  STS.128 [R213+0xc000], RZ ;  /* 0x00c000ffd5007388 */ /* 0x0003e80000000c00 */
[----:B------:R1:W-:Y:S04]  /*2e50*/  STS.128 [R213+0xe000], RZ ;  /* 0x00e000ffd5007388 */ /* 0x0003e80000000c00 */
[----:B------:R1:W-:Y:S02]  /*2e60*/  STS.128 [R213+0x10000], RZ ;  /* 0x010000ffd5007388 */ /* 0x0003e40000000c00 */
.L_x_473:
[----:B------:R-:W-:Y:S05]  /*2e70*/  BSYNC.RECONVERGENT B0 ;  /* 0x0000000000007941 */ /* 0x000fea0003800200 */
.L_x_470:
[----:B------:R-:W-:Y:S01]  /*2e80*/  ISETP.GE.AND P0, PT, R11, R6, PT ;  /* 0x000000060b00720c */ /* 0x000fe20003f06270 */
[----:B------:R-:W-:-:S12]  /*2e90*/  BSSY.RECONVERGENT B0, `(.L_x_474) ;  /* 0x000001e000007945 */ /* 0x000fd80003800200 */
[----:B------:R1:W-:Y:S04]  /*2ea0*/  @P0 STS.128 [R213+0xc800], RZ ;  /* 0x00c800ffd5000388 */ /* 0x0003e80000000c00 */
[----:B------:R1:W-:Y:S04]  /*2eb0*/  @P0 STS.128 [R213+0xe800], RZ ;  /* 0x00e800ffd5000388 */ /* 0x0003e80000000c00 */
[----:B------:R1:W-:Y:S01]  /*2ec0*/  @P0 STS.128 [R213+0x10800], RZ ;  /* 0x010800ffd5000388 */ /* 0x0003e20000000c00 */
[----:B------:R-:W-:Y:S05]  /*2ed0*/  @P0 BRA `(.L_x_475) ;  /* 0x0000000000640947 */ /* 0x000fea0003800000 */
[----:B------:R-:W5:Y:S01]  /*2ee0*/  LDCU UR4, c[0x0][0x440] ;  /* 0x00008800ff0477ac */ /* 0x000f620008000800 */
[C---:B------:R-:W-:Y:S01]  /*2ef0*/  IMAD.SHL.U32 R11, R4.reuse, 0x10, RZ ;  /* 0x00000010040b7824 */ /* 0x040fe200078e00ff */
[----:B------:R-:W-:-:S04]  /*2f00*/  SHF.L.U64.HI R8, R4, 0x4, R5 ;  /* 0x0000000404087819 */ /* 0x000fc80000010205 */
[----:B------:R-:W-:-:S04]  /*2f10*/  LEA R10, P2, R11, R198, 0x1 ;  /* 0x000000c60b0a7211 */ /* 0x000fc800078408ff */
        /* <DEDUP_REMOVED lines=20> */
.L_x_476:
[----:B------:R1:W-:Y:S02]  /*3060*/  STS.128 [R213+0x10800], RZ ;  /* 0x010800ffd5007388 */ /* 0x0003e40000000c00 */
.L_x_475:
[----:B------:R-:W-:Y:S05]  /*3070*/  BSYNC.RECONVERGENT B0 ;  /* 0x0000000000007941 */ /* 0x000fea0003800200 */
.L_x_474:
[----:B------:R-:W-:Y:S01]  /*3080*/  ISETP.GE.AND P0, PT, R9, R6, PT ;  /* 0x000000060900720c */ /* 0x000fe20003f06270 */
[----:B------:R-:W-:-:S12]  /*3090*/  BSSY.RECONVERGENT B0, `(.L_x_477) ;  /* 0x000001c000007945 */ /* 0x000fd80003800200 */
[----:B------:R1:W-:Y:S04]  /*30a0*/  @P0 STS.128 [R213+0xd000], RZ ;  /* 0x00d000ffd5000388 */ /* 0x0003e80000000c00 */
[----:B------:R1:W-:Y:S04]  /*30b0*/  @P0 STS.128 [R213+0xf000], RZ ;  /* 0x00f000ffd5000388 */ /* 0x0003e80000000c00 */
[----:B------:R1:W-:Y:S01]  /*30c0*/  @P0 STS.128 [R213+0x11000], RZ ;  /* 0x011000ffd5000388 */ /* 0x0003e20000000c00 */
[----:B------:R-:W-:Y:S05]  /*30d0*/  @P0 BRA `(.L_x_478) ;  /* 0x00000000005c0947 */ /* 0x000fea0003800000 */
[----:B------:R-:W5:Y:S01]  /*30e0*/  LDCU UR4, c[0x0][0x440] ;  /* 0x00008800ff0477ac */ /* 0x000f620008000800 */
        /* <DEDUP_REMOVED lines=21> */
.L_x_479:
[----:B------:R1:W-:Y:S02]  /*3240*/  STS.128 [R213+0x11000], RZ ;  /* 0x011000ffd5007388 */ /* 0x0003e40000000c00 */
.L_x_478:
[----:B------:R-:W-:Y:S05]  /*3250*/  BSYNC.RECONVERGENT B0 ;  /* 0x0000000000007941 */ /* 0x000fea0003800200 */
.L_x_477:
[----:B------:R-:W-:Y:S01]  /*3260*/  ISETP.GE.AND P0, PT, R7, R6, PT ;  /* 0x000000060700720c */ /* 0x000fe20003f06270 */
[C---:B------:R-:W-:Y:S01]  /*3270*/  IMAD.SHL.U32 R187, R188.reuse, 0x20, RZ ;  /* 0x00000020bcbb7824 */ /* 0x040fe200078e00ff */
[----:B------:R-:W-:Y:S01]  /*3280*/  BSSY.RECONVERGENT B0, `(.L_x_480) ;  /* 0x0000020000007945 */ /* 0x000fe20003800200 */
[----:B------:R-:W-:-:S03]  /*3290*/  LOP3.LUT R7, R188, 0x8, RZ, 0xc0, !PT ;  /* 0x00000008bc077812 */ /* 0x000fc600078ec0ff */
[----:B------:R-:W-:-:S04]  /*32a0*/  LOP3.LUT R187, R187, 0x7c00, RZ, 0xc0, !PT ;  /* 0x00007c00bbbb7812 */ /* 0x000fc800078ec0ff */
[----:B------:R-:W-:-:S03]  /*32b0*/  LOP3.LUT R6, R187, 0x200, R88, 0xf8, !PT ;  /* 0x00000200bb067812 */ /* 0x000fc600078ef858 */
[----:B------:R1:W-:Y:S04]  /*32c0*/  @P0 STS.128 [R213+0xd800], RZ ;  /* 0x00d800ffd5000388 */ /* 0x0003e80000000c00 */
[----:B------:R1:W-:Y:S04]  /*32d0*/  @P0 STS.128 [R213+0xf800], RZ ;  /* 0x00f800ffd5000388 */ /* 0x0003e80000000c00 */
[----:B------:R1:W-:Y:S01]  /*32e0*/  @P0 STS.128 [R213+0x11800], RZ ;  /* 0x011800ffd5000388 */ /* 0x0003e20000000c00 */
[----:B------:R-:W-:Y:S05]  /*32f0*/  @P0 BRA `(.L_x_481) ;  /* 0x0000000000600947 */ /* 0x000fea0003800000 */
[----:B------:R-:W5:Y:S01]  /*3300*/  LDCU UR4, c[0x0][0x440] ;  /* 0x00008800ff0477ac */ /* 0x000f620008000800 */
[----:B------:R-:W-:Y:S02]  /*3310*/  IMAD R5, R5, 0x60, RZ ;  /* 0x0000006005057824 */ /* 0x000fe400078e02ff */
[----:B-1----:R-:W-:-:S05]  /*3320*/  IMAD.WIDE.U32 R8, R4, 0x60, R198 ;  /* 0x0000006004087825 */ /* 0x002fca00078e00c6 */
        /* <DEDUP_REMOVED lines=20> */
.L_x_482:
[----:B------:R1:W-:Y:S02]  /*3470*/  STS.128 [R213+0x11800], RZ ;  /* 0x011800ffd5007388 */ /* 0x0003e40000000c00 */
.L_x_481:
[----:B------:R-:W-:Y:S05]  /*3480*/  BSYNC.RECONVERGENT B0 ;  /* 0x0000000000007941 */ /* 0x000fea0003800200 */
.L_x_480:
[----:B------:R-:W-:Y:S01]  /*3490*/  LOP3.LUT R7, R0, R7, RZ, 0x3c, !PT ;  /* 0x0000000700077212 */ /* 0x000fe200078e3cff */
[----:B------:R-:W-:Y:S01]  /*34a0*/  IMAD.IADD R6, R87, 0x1, R6 ;  /* 0x0000000157067824 */ /* 0x000fe200078e0206 */
[----:B------:R-:W-:Y:S01]  /*34b0*/  LOP3.LUT R0, R88, 0x400, RZ, 0xc0, !PT ;  /* 0x0000040058007812 */ /* 0x000fe200078ec0ff */
[----:B------:R-:W-:Y:S01]  /*34c0*/  IMAD.MOV.U32 R185, RZ, RZ, 0x20 ;  /* 0x00000020ffb97424 */ /* 0x000fe200078e00ff */
[----:B------:R-:W-:Y:S01]  /*34d0*/  LOP3.LUT P1, RZ, R188, 0x2, RZ, 0xc0, !PT ;  /* 0x00000002bcff7812 */ /* 0x000fe2000782c0ff */
[----:B------:R-:W-:Y:S01]  /*34e0*/  IMAD.MOV.U32 R86, RZ, RZ, 0x40 ;  /* 0x00000040ff567424 */ /* 0x000fe200078e00ff */
[----:B------:R-:W-:Y:S01]  /*34f0*/  LEA R81, R6, UR5, 0x1 ;  /* 0x0000000506517c11 */ /* 0x000fe2000f8e08ff */
[----:B------:R-:W-:Y:S01]  /*3500*/  IMAD R97, R7, 0x2, R0 ;  /* 0x0000000207617824 */ /* 0x000fe200078e0200 */
[----:B------:R-:W-:Y:S01]  /*3510*/  SEL R0, R185, 0xffffffe0, !P1 ;  /* 0xffffffe0b9007807 */ /* 0x000fe20004800000 */
[----:B------:R-:W0:Y:S01]  /*3520*/  LDGDEPBAR ;  /* 0x00000000000079af */ /* 0x000e220000000000 */
[----:B------:R-:W-:Y:S01]  /*3530*/  LOP3.LUT P0, RZ, R188, 0x4, RZ, 0xc0, !PT ;  /* 0x00000004bcff7812 */ /* 0x000fe2000780c0ff */
[----:B------:R-:W-:-:S02]  /*3540*/  VIADD R93, R97, UR5 ;  /* 0x00000005615d7c36 */ /* 0x000fc40008000000 */
[----:B------:R-:W-:Y:S01]  /*3550*/  LDSM.16.M88.4 R36, [R81] ;  /* 0x000000005124783b */ /* 0x000fe20000000200 */
[--C-:B------:R-:W-:Y:S01]  /*3560*/  IMAD.IADD R96, R81, 0x1, R0.reuse ;  /* 0x0000000151607824 */ /* 0x100fe200078e0200 */
[----:B------:R-:W-:Y:S01]  /*3570*/  SEL R86, R86, 0xffffffc0, !P0 ;  /* 0xffffffc056567807 */ /* 0x000fe20004000000 */
[----:B------:R-:W-:Y:S01]  /*3580*/  IMAD.IADD R94, R93, 0x1, R0 ;  /* 0x000000015d5e7824 */ /* 0x000fe200078e0200 */
[----:B------:R-:W5:Y:S03]  /*3590*/  LDSM.16.M88.4 R60, [R97+UR5+0x6000] ;  /* 0x00600005613c783b */ /* 0x000f660008000200 */
[--C-:B------:R-:W-:Y:S01]  /*35a0*/  IMAD.IADD R95, R81, 0x1, R86.reuse ;  /* 0x00000001515f7824 */ /* 0x100fe200078e0256 */
[----:B------:R-:W2:Y:S01]  /*35b0*/  LDSM.16.M88.4 R52, [R97+UR5+0x6800] ;  /* 0x006800056134783b */ /* 0x000ea20008000200 */
[----:B------:R-:W-:Y:S02]  /*35c0*/  IMAD.IADD R93, R93, 0x1, R86 ;  /* 0x000000015d5d7824 */ /* 0x000fe400078e0256 */
[C---:B------:R-:W-:Y:S01]  /*35d0*/  IMAD.IADD R91, R0.reuse, 0x1, R95 ;  /* 0x00000001005b7824 */ /* 0x040fe200078e025f */
[----:B------:R-:W4:Y:S01]  /*35e0*/  LDSM.16.M88.4 R44, [R97+UR5+0x7000] ;  /* 0x00700005612c783b */ /* 0x000f220008000200 */
[----:B------:R-:W-:-:S03]  /*35f0*/  IMAD.IADD R89, R0, 0x1, R93 ;  /* 0x0000000100597824 */ /* 0x000fc600078e025d */
[----:B------:R-:W4:Y:S04]  /*3600*/  LDSM.16.M88.4 R64, [R97+UR5+0x7800] ;  /* 0x007800056140783b */ /* 0x000f280008000200 */
[----:B------:R-:W-:Y:S04]  /*3610*/  LDSM.16.M88.4 R20, [R96] ;  /* 0x000000006014783b */ /* 0x000fe80000000200 */
[----:B------:R-:W4:Y:S04]  /*3620*/  LDSM.16.M88.4 R24, [R94+0x6000] ;  /* 0x006000005e18783b */ /* 0x000f280000000200 */
[----:B-1----:R-:W1:Y:S04]  /*3630*/  LDSM.16.M88.4 R8, [R94+0x6800] ;  /* 0x006800005e08783b */ /* 0x002e680000000200 */
[----:B------:R-:W1:Y:S04]  /*3640*/  LDSM.16.M88.4 R32, [R94+0x7000] ;  /* 0x007000005e20783b */ /* 0x000e680000000200 */
[----:B------:R-:W1:Y:S04]  /*3650*/  LDSM.16.M88.4 R28, [R94+0x7800] ;  /* 0x007800005e1c783b */ /* 0x000e680000000200 */
[----:B------:R-:W-:Y:S01]  /*3660*/  LDSM.16.M88.4 R68, [R95] ;  /* 0x000000005f44783b */ /* 0x000fe20000000200 */
[C---:B-----5:R-:W-:Y:S03]  /*3670*/  HMMA.16816.F32 R12, R36.reuse, R60, RZ ;  /* 0x0000003c240c723c */ /* 0x060fe600000018ff */
[----:B------:R-:W5:Y:S04]  /*3680*/  LDSM.16.M88.4 R4, [R93+0x6000] ;  /* 0x006000005d04783b */ /* 0x000f680000000200 */
[----:B---3--:R-:W3:Y:S01]  /*3690*/  LDSM.16.M88.4 R16, [R93+0x6800] ;  /* 0x006800005d10783b */ /* 0x008ee20000000200 */
[C---:B--2---:R-:W-:Y:S03]  /*36a0*/  HMMA.16816.F32 R56, R36.reuse, R52, RZ ;  /* 0x000000342438723c */ /* 0x044fe600000018ff */
[----:B------:R-:W-:Y:S04]  /*36b0*/  LDSM.16.M88.4 R76, [R93+0x7000] ;  /* 0x007000005d4c783b */ /* 0x000fe80000000200 */
[----:B------:R-:W-:Y:S01]  /*36c0*/  LDSM.16.M88.4 R72, [R93+0x7800] ;  /* 0x007800005d48783b */ /* 0x000fe20000000200 */
[C---:B------:R-:W-:Y:S08]  /*36d0*/  HMMA.16816.F32 R60, R36.reuse, R62, RZ ;  /* 0x0000003e243c723c */ /* 0x040ff000000018ff */
[C---:B------:R-:W-:Y:S08]  /*36e0*/  HMMA.16816.F32 R52, R36.reuse, R54, RZ ;  /* 0x000000362434723c */ /* 0x040ff000000018ff */
[C---:B----4-:R-:W-:Y:S08]  /*36f0*/  HMMA.16816.F32 R48, R36.reuse, R44, RZ ;  /* 0x0000002c2430723c */ /* 0x050ff000000018ff */
[C---:B------:R-:W-:Y:S08]  /*3700*/  HMMA.16816.F32 R44, R36.reuse, R46, RZ ;  /* 0x0000002e242c723c */ /* 0x040ff000000018ff */
[----:B------:R-:W-:Y:S08]  /*3710*/  HMMA.16816.F32 R40, R36, R64, RZ ;  /* 0x000000402428723c */ /* 0x000ff000000018ff */
[C---:B------:R-:W-:Y:S08]  /*3720*/  HMMA.16816.F32 R12, R20.reuse, R24, R12 ;  /* 0x00000018140c723c */ /* 0x040ff0000000180c */
[C---:B------:R-:W-:Y:S01]  /*3730*/  HMMA.16816.F32 R60, R20.reuse, R26, R60 ;  /* 0x0000001a143c723c */ /* 0x040fe2000000183c */
[----:B------:R-:W-:Y:S07]  /*3740*/  LDSM.16.M88.4 R24, [R91] ;  /* 0x000000005b18783b */ /* 0x000fee0000000200 */
[C---:B-1----:R-:W-:Y:S08]  /*3750*/  HMMA.16816.F32 R56, R20.reuse, R8, R56 ;  /* 0x000000081438723c */ /* 0x042ff00000001838 */
[----:B------:R-:W-:Y:S01]  /*3760*/  HMMA.16816.F32 R52, R20, R10, R52 ;  /* 0x0000000a1434723c */ /* 0x000fe20000001834 */
[----:B------:R-:W1:Y:S07]  /*3770*/  LDSM.16.M88.4 R8, [R89+0x6000] ;  /* 0x006000005908783b */ /* 0x000e6e0000000200 */
[----:B------:R-:W-:Y:S01]  /*3780*/  HMMA.16816.F32 R36, R36, R66, RZ ;  /* 0x000000422424723c */ /* 0x000fe200000018ff */
[----:B------:R-:W2:Y:S07]  /*3790*/  LDSM.16.M88.4 R64, [R89+0x6800] ;  /* 0x006800005940783b */ /* 0x000eae0000000200 */
[C---:B------:R-:W-:Y:S08]  /*37a0*/  HMMA.16816.F32 R48, R20.reuse, R32, R48 ;  /* 0x000000201430723c */ /* 0x040ff00000001830 */
[C---:B------:R-:W-:Y:S01]  /*37b0*/  HMMA.16816.F32 R44, R20.reuse, R34, R44 ;  /* 0x00000022142c723c */ /* 0x040fe2000000182c */
[----:B------:R-:W4:Y:S07]  /*37c0*/  LDSM.16.M88.4 R32, [R89+0x7000] ;  /* 0x007000005920783b */ /* 0x000f2e0000000200 */
[C---:B------:R-:W-:Y:S08]  /*37d0*/  HMMA.16816.F32 R40, R20.reuse, R28, R40 ;  /* 0x0000001c1428723c */ /* 0x040ff00000001828 */
[----:B------:R-:W-:Y:S01]  /*37e0*/  HMMA.16816.F32 R36, R20, R30, R36 ;  /* 0x0000001e1424723c */ /* 0x000fe20000001824 */
[----:B------:R-:W4:Y:S04]  /*37f0*/  LDSM.16.M88.4 R28, [R89+0x7800] ;  /* 0x00780000591c783b */ /* 0x000f280000000200 */
[----:B------:R-:W-:Y:S03]  /*3800*/  LDSM.16.M88.4 R20, [R97+UR5+0x8000] ;  /* 0x008000056114783b */ /* 0x000fe60008000200 */
[C---:B-----5:R-:W-:Y:S08]  /*3810*/  HMMA.16816.F32 R12, R68.reuse, R4, R12 ;  /* 0x00000004440c723c */ /* 0x060ff0000000180c */
[C---:B------:R-:W-:Y:S01]  /*3820*/  HMMA.16816.F32 R60, R68.reuse, R6, R60 ;  /* 0x00000006443c723c */ /* 0x040fe2000000183c */
[----:B------:R-:W5:Y:S07]  /*3830*/  LDSM.16.M88.4 R4, [R81+0x2000] ;  /* 0x002000005104783b */ /* 0x000f6e0000000200 */
[C---:B---3--:R-:W-:Y:S08]  /*3840*/  HMMA.16816.F32 R56, R68.reuse, R16, R56 ;  /* 0x000000104438723c */ /* 0x048ff00000001838 */
[----:B------:R-:W-:Y:S01]  /*3850*/  HMMA.16816.F32 R52, R68, R18, R52 ;  /* 0x000000124434723c */ /* 0x000fe20000001834 */
[----:B------:R-:W3:Y:S07]  /*3860*/  LDSM.16.M88.4 R16, [R97+UR5+0x8800] ;  /* 0x008800056110783b */ /* 0x000eee0008000200 */
[C---:B-1----:R-:W-:Y:S08]  /*3870*/  HMMA.16816.F32 R12, R24.reuse, R8, R12 ;  /* 0x00000008180c723c */ /* 0x042ff0000000180c */
[----:B------:R-:W-:Y:S01]  /*3880*/  HMMA.16816.F32 R60, R24, R10, R60 ;  /* 0x0000000a183c723c */ /* 0x000fe2000000183c */
[----:B------:R-:W1:Y:S07]  /*3890*/  LDSM.16.M88.4 R8, [R97+UR5+0x9000] ;  /* 0x009000056108783b */ /* 0x000e6e0008000200 */
[C---:B------:R-:W-:Y:S08]  /*38a0*/  HMMA.16816.F32 R48, R68.reuse, R76, R48 ;  /* 0x0000004c4430723c */ /* 0x040ff00000001830 */
[C---:B------:R-:W-:Y:S01]  /*38b0*/  HMMA.16816.F32 R44, R68.reuse, R78, R44 ;  /* 0x0000004e442c723c */ /* 0x040fe2000000182c */
[----:B------:R-:W-:Y:S07]  /*38c0*/  LDSM.16.M88.4 R76, [R96+0x4000] ;  /* 0x00400000604c783b */ /* 0x000fee0000000200 */
[C---:B------:R-:W-:Y:S08]  /*38d0*/  HMMA.16816.F32 R40, R68.reuse, R72, R40 ;  /* 0x000000484428723c */ /* 0x040ff00000001828 */
[----:B------:R-:W-:Y:S01]  /*38e0*/  HMMA.16816.F32 R36, R68, R74, R36 ;  /* 0x0000004a4424723c */ /* 0x000fe20000001824 */
[----:B------:R-:W1:Y:S04]  /*38f0*/  LDSM.16.M88.4 R68, [R97+UR5+0x9800] ;  /* 0x009800056144783b */ /* 0x000e680008000200 */
[----:B------:R-:W-:Y:S03]  /*3900*/  LDSM.16.M88.4 R72, [R93+0x9000] ;  /* 0x009000005d48783b */ /* 0x000fe60000000200 */
[C---:B--2---:R-:W-:Y:S08]  /*3910*/  HMMA.16816.F32 R56, R24.reuse, R64, R56 ;  /* 0x000000401838723c */ /* 0x044ff00000001838 */
[C---:B------:R-:W-:Y:S01]  /*3920*/  HMMA.16816.F32 R52, R24.reuse, R66, R52 ;  /* 0x000000421834723c */ /* 0x040fe20000001834 */
[----:B------:R-:W-:Y:S07]  /*3930*/  LDSM.16.M88.4 R64, [R94+0x8000] ;  /* 0x008000005e40783b */ /* 0x000fee0000000200 */
[C---:B----4-:R-:W-:Y:S08]  /*3940*/  HMMA.16816.F32 R48, R24.reuse, R32, R48 ;  /* 0x000000201830723c */ /* 0x050ff00000001830 */
[C---:B------:R-:W-:Y:S01]  /*3950*/  HMMA.16816.F32 R44, R24.reuse, R34, R44 ;  /* 0x00000022182c723c */ /* 0x040fe2000000182c */
[----:B------:R-:W-:Y:S07]  /*3960*/  LDSM.16.M88.4 R32, [R94+0x8800] ;  /* 0x008800005e20783b */ /* 0x000fee0000000200 */
[C---:B------:R-:W-:Y:S08]  /*3970*/  HMMA.16816.F32 R40, R24.reuse, R28, R40 ;  /* 0x0000001c1828723c */ /* 0x040ff00000001828 */
[----:B------:R-:W-:Y:S01]  /*3980*/  HMMA.16816.F32 R36, R24, R30, R36 ;  /* 0x0000001e1824723c */ /* 0x000fe20000001824 */
[----:B------:R-:W-:Y:S04]  /*3990*/  LDSM.16.M88.4 R28, [R94+0x9000] ;  /* 0x009000005e1c783b */ /* 0x000fe80000000200 */
[----:B------:R-:W-:Y:S03]  /*39a0*/  LDSM.16.M88.4 R24, [R94+0x9800] ;  /* 0x009800005e18783b */ /* 0x000fe60000000200 */
[C---:B-----5:R-:W-:Y:S08]  /*39b0*/  HMMA.16816.F32 R12, R4.reuse, R20, R12 ;  /* 0x00000014040c723c */ /* 0x060ff0000000180c */
[C---:B------:R-:W-:Y:S01]  /*39c0*/  HMMA.16816.F32 R60, R4.reuse, R22, R60 ;  /* 0x00000016043c723c */ /* 0x040fe2000000183c */
[----:B------:R-:W2:Y:S07]  /*39d0*/  LDSM.16.M88.4 R20, [R96+0x2000] ;  /* 0x002000006014783b */ /* 0x000eae0000000200 */
[C---:B---3--:R-:W-:Y:S08]  /*39e0*/  HMMA.16816.F32 R56, R4.reuse, R16, R56 ;  /* 0x000000100438723c */ /* 0x048ff00000001838 */
[C---:B------:R-:W-:Y:S01]  /*39f0*/  HMMA.16816.F32 R52, R4.reuse, R18, R52 ;  /* 0x000000120434723c */ /* 0x040fe20000001834 */
[----:B------:R-:W-:Y:S07]  /*3a00*/  LDSM.16.M88.4 R16, [R95+0x2000] ;  /* 0x002000005f10783b */ /* 0x000fee0000000200 */
[C---:B-1----:R-:W-:Y:S08]  /*3a10*/  HMMA.16816.F32 R48, R4.reuse, R8, R48 ;  /* 0x000000080430723c */ /* 0x042ff00000001830 */
[C---:B------:R-:W-:Y:S01]  /*3a20*/  HMMA.16816.F32 R44, R4.reuse, R10, R44 ;  /* 0x0000000a042c723c */ /* 0x040fe2000000182c */
[----:B------:R-:W1:Y:S07]  /*3a30*/  LDSM.16.M88.4 R8, [R93+0x8000] ;  /* 0x008000005d08783b */ /* 0x000e6e0000000200 */
[C---:B------:R-:W-:Y:S08]  /*3a40*/  HMMA.16816.F32 R40, R4.reuse, R68, R40 ;  /* 0x000000440428723c */ /* 0x040ff00000001828 */
[----:B------:R-:W-:Y:S01]  /*3a50*/  HMMA.16816.F32 R36, R4, R70, R36 ;  /* 0x000000460424723c */ /* 0x000fe20000001824 */
[----:B------:R-:W3:Y:S04]  /*3a60*/  LDSM.16.M88.4 R4, [R93+0x8800] ;  /* 0x008800005d04783b */ /* 0x000ee80000000200 */
[----:B------:R-:W-:Y:S03]  /*3a70*/  LDSM.16.M88.4 R68, [R89+0x8000] ;  /* 0x008000005944783b */ /* 0x000fe60000000200 */
[C---:B--2---:R-:W-:Y:S08]  /*3a80*/  HMMA.16816.F32 R12, R20.reuse, R64, R12 ;  /* 0x00000040140c723c */ /* 0x044ff0000000180c */
[C---:B------:R-:W-:Y:S01]  /*3a90*/  HMMA.16816.F32 R60, R20.reuse, R66, R60 ;  /* 0x00000042143c723c */ /* 0x040fe2000000183c */
[----:B------:R-:W-:Y:S07]  /*3aa0*/  LDSM.16.M88.4 R64, [R89+0x8800] ;  /* 0x008800005940783b */ /* 0x000fee0000000200 */
[C---:B------:R-:W-:Y:S08]  /*3ab0*/  HMMA.16816.F32 R56, R20.reuse, R32, R56 ;  /* 0x000000201438723c */ /* 0x040ff00000001838 */
[C---:B------:R-:W-:Y:S01]  /*3ac0*/  HMMA.16816.F32 R52, R20.reuse, R34, R52 ;  /* 0x000000221434723c */ /* 0x040fe20000001834 */
[----:B------:R-:W-:Y:S07]  /*3ad0*/  LDSM.16.M88.4 R32, [R89+0x9000] ;  /* 0x009000005920783b */ /* 0x000fee0000000200 */
[C---:B------:R-:W-:Y:S08]  /*3ae0*/  HMMA.16816.F32 R48, R20.reuse, R28, R48 ;  /* 0x0000001c1430723c */ /* 0x040ff00000001830 */
[C---:B------:R-:W-:Y:S01]  /*3af0*/  HMMA.16816.F32 R44, R20.reuse, R30, R44 ;  /* 0x0000001e142c723c */ /* 0x040fe2000000182c */
[----:B------:R-:W-:Y:S07]  /*3b00*/  LDSM.16.M88.4 R28, [R89+0x9800] ;  /* 0x00980000591c783b */ /* 0x000fee0000000200 */
[C---:B------:R-:W-:Y:S08]  /*3b10*/  HMMA.16816.F32 R40, R20.reuse, R24, R40 ;  /* 0x000000181428723c */ /* 0x040ff00000001828 */
[----:B------:R-:W-:Y:S01]  /*3b20*/  HMMA.16816.F32 R36, R20, R26, R36 ;  /* 0x0000001a1424723c */ /* 0x000fe20000001824 */
[----:B------:R-:W2:Y:S04]  /*3b30*/  LDSM.16.M88.4 R20, [R93+0x9800] ;  /* 0x009800005d14783b */ /* 0x000ea80000000200 */
[----:B------:R-:W-:Y:S03]  /*3b40*/  LDSM.16.M88.4 R24, [R97+UR5+0xa000] ;  /* 0x00a000056118783b */ /* 0x000fe60008000200 */
[C---:B-1----:R-:W-:Y:S08]  /*3b50*/  HMMA.16816.F32 R12, R16.reuse, R8, R12 ;  /* 0x00000008100c723c */ /* 0x042ff0000000180c */
[C---:B------:R-:W-:Y:S01]  /*3b60*/  HMMA.16816.F32 R60, R16.reuse, R10, R60 ;  /* 0x0000000a103c723c */ /* 0x040fe2000000183c */
[----:B------:R-:W1:Y:S07]  /*3b70*/  LDSM.16.M88.4 R8, [R91+0x2000] ;  /* 0x002000005b08783b */ /* 0x000e6e0000000200 */
[C---:B---3--:R-:W-:Y:S08]  /*3b80*/  HMMA.16816.F32 R56, R16.reuse, R4, R56 ;  /* 0x000000041038723c */ /* 0x048ff00000001838 */
[C---:B------:R-:W-:Y:S01]  /*3b90*/  HMMA.16816.F32 R52, R16.reuse, R6, R52 ;  /* 0x000000061034723c */ /* 0x040fe20000001834 */
[----:B------:R-:W3:Y:S04]  /*3ba0*/  LDSM.16.M88.4 R4, [R81+0x4000] ;  /* 0x004000005104783b */ /* 0x000ee80000000200 */
[----:B------:R-:W-:Y:S03]  /*3bb0*/  LDSM.16.M88.4 R80, [R94+0xa000] ;  /* 0x00a000005e50783b */ /* 0x000fe60000000200 */
[C---:B------:R-:W-:Y:S08]  /*3bc0*/  HMMA.16816.F32 R48, R16.reuse, R72, R48 ;  /* 0x000000481030723c */ /* 0x040ff00000001830 */
[C---:B------:R-:W-:Y:S01]  /*3bd0*/  HMMA.16816.F32 R44, R16.reuse, R74, R44 ;  /* 0x0000004a102c723c */ /* 0x040fe2000000182c */
[----:B------:R-:W-:Y:S07]  /*3be0*/  LDSM.16.M88.4 R72, [R94+0xa800] ;  /* 0x00a800005e48783b */ /* 0x000fee0000000200 */
[C---:B--2---:R-:W-:Y:S08]  /*3bf0*/  HMMA.16816.F32 R40, R16.reuse, R20, R40 ;  /* 0x000000141028723c */ /* 0x044ff00000001828 */
[----:B------:R-:W-:Y:S01]  /*3c00*/  HMMA.16816.F32 R36, R16, R22, R36 ;  /* 0x000000161024723c */ /* 0x000fe20000001824 */
[----:B------:R-:W2:Y:S04]  /*3c10*/  LDSM.16.M88.4 R20, [R97+UR5+0xa800] ;  /* 0x00a800056114783b */ /* 0x000ea80008000200 */
[----:B------:R-:W4:Y:S03]  /*3c20*/  LDSM.16.M88.4 R16, [R97+UR5+0xb000] ;  /* 0x00b000056110783b */ /* 0x000f260008000200 */
[C---:B-1----:R-:W-:Y:S08]  /*3c30*/  HMMA.16816.F32 R12, R8.reuse, R68, R12 ;  /* 0x00000044080c723c */ /* 0x042ff0000000180c */
        /* <DEDUP_REMOVED lines=10> */
[----:B------:R-:W1:Y:S04]  /*3ce0*/  LDSM.16.M88.4 R8, [R97+UR5+0xb800] ;  /* 0x00b800056108783b */ /* 0x000e680008000200 */
[----:B------:R-:W5:Y:S03]  /*3cf0*/  LDSM.16.M88.4 R28, [R93+0xa000] ;  /* 0x00a000005d1c783b */ /* 0x000f660000000200 */
[C---:B---3--:R-:W-:Y:S08]  /*3d00*/  HMMA.16816.F32 R12, R4.reuse, R24, R12 ;  /* 0x00000018040c723c */ /* 0x048ff0000000180c */
[C---:B--2---:R-:W-:Y:S08]  /*3d10*/  HMMA.16816.F32 R56, R4.reuse, R20, R56 ;  /* 0x000000140438723c */ /* 0x044ff00000001838 */
[C---:B------:R-:W-:Y:S01]  /*3d20*/  HMMA.16816.F32 R52, R4.reuse, R22, R52 ;  /* 0x000000160434723c */ /* 0x040fe20000001834 */
[----:B------:R-:W2:Y:S07]  /*3d30*/  LDSM.16.M88.4 R20, [R93+0xb000] ;  /* 0x00b000005d14783b */ /* 0x000eae0000000200 */
[C---:B------:R-:W-:Y:S01]  /*3d40*/  HMMA.16816.F32 R60, R4.reuse, R26, R60 ;  /* 0x0000001a043c723c */ /* 0x040fe2000000183c */
[----:B------:R-:W-:Y:S07]  /*3d50*/  LDSM.16.M88.4 R24, [R93+0xa800] ;  /* 0x00a800005d18783b */ /* 0x000fee0000000200 */
[C---:B----4-:R-:W-:Y:S08]  /*3d60*/  HMMA.16816.F32 R48, R4.reuse, R16, R48 ;  /* 0x000000100430723c */ /* 0x050ff00000001830 */
[C---:B------:R-:W-:Y:S01]  /*3d70*/  HMMA.16816.F32 R44, R4.reuse, R18, R44 ;  /* 0x00000012042c723c */ /* 0x040fe2000000182c */
[----:B------:R-:W3:Y:S07]  /*3d80*/  LDSM.16.M88.4 R16, [R93+0xb800] ;  /* 0x00b800005d10783b */ /* 0x000eee0000000200 */
[C---:B-1----:R-:W-:Y:S08]  /*3d90*/  HMMA.16816.F32 R40, R4.reuse, R8, R40 ;  /* 0x000000080428723c */ /* 0x042ff00000001828 */
[----:B------:R-:W-:Y:S01]  /*3da0*/  HMMA.16816.F32 R36, R4, R10, R36 ;  /* 0x0000000a0424723c */ /* 0x000fe20000001824 */
[----:B------:R-:W-:Y:S04]  /*3db0*/  LDSM.16.M88.4 R8, [R91+0x4000] ;  /* 0x004000005b08783b */ /* 0x000fe80000000200 */
[----:B------:R-:W1:Y:S03]  /*3dc0*/  LDSM.16.M88.4 R4, [R89+0xa000] ;  /* 0x00a000005904783b */ /* 0x000e660000000200 */
[C---:B------:R-:W-:Y:S08]  /*3dd0*/  HMMA.16816.F32 R12, R76.reuse, R80, R12 ;  /* 0x000000504c0c723c */ /* 0x040ff0000000180c */
[C---:B------:R-:W-:Y:S08]  /*3de0*/  HMMA.16816.F32 R60, R76.reuse, R82, R60 ;  /* 0x000000524c3c723c */ /* 0x040ff0000000183c */
[C---:B------:R-:W-:Y:S08]  /*3df0*/  HMMA.16816.F32 R48, R76.reuse, R68, R48 ;  /* 0x000000444c30723c */ /* 0x040ff00000001830 */
[C---:B------:R-:W-:Y:S08]  /*3e00*/  HMMA.16816.F32 R40, R76.reuse, R64, R40 ;  /* 0x000000404c28723c */ /* 0x040ff00000001828 */
[C---:B------:R-:W-:Y:S01]  /*3e10*/  HMMA.16816.F32 R64, R76.reuse, R66, R36 ;  /* 0x000000424c40723c */ /* 0x040fe20000001824 */
[----:B------:R-:W4:Y:S07]  /*3e20*/  LDSM.16.M88.4 R36, [R89+0xa800] ;  /* 0x00a800005924783b */ /* 0x000f2e0000000200 */
[C---:B------:R-:W-:Y:S08]  /*3e30*/  HMMA.16816.F32 R52, R76.reuse, R74, R52 ;  /* 0x0000004a4c34723c */ /* 0x040ff00000001834 */
[----:B------:R-:W-:Y:S08]  /*3e40*/  HMMA.16816.F32 R56, R76, R72, R56 ;  /* 0x000000484c38723c */ /* 0x000ff00000001838 */
[C---:B-----5:R-:W-:Y:S08]  /*3e50*/  HMMA.16816.F32 R12, R32.reuse, R28, R12 ;  /* 0x0000001c200c723c */ /* 0x060ff0000000180c */
[C---:B------:R-:W-:Y:S08]  /*3e60*/  HMMA.16816.F32 R60, R32.reuse, R30, R60 ;  /* 0x0000001e203c723c */ /* 0x040ff0000000183c */
[----:B--2---:R-:W-:Y:S01]  /*3e70*/  HMMA.16816.F32 R48, R32, R20, R48 ;  /* 0x000000142030723c */ /* 0x004fe20000001830 */
[----:B------:R-:W-:-:S05]  /*3e80*/  IMAD.SHL.U32 R20, R188, 0x2, RZ ;  /* 0x00000002bc147824 */ /* 0x000fca00078e00ff */
[----:B------:R-:W-:Y:S02]  /*3e90*/  LOP3.LUT R20, R20, 0x6, RZ, 0xc0, !PT ;  /* 0x0000000614147812 */ /* 0x000fe400078ec0ff */
[C---:B---3--:R-:W-:Y:S08]  /*3ea0*/  HMMA.16816.F32 R40, R32.reuse, R16, R40 ;  /* 0x000000102028723c */ /* 0x048ff00000001828 */
[----:B------:R-:W-:Y:S01]  /*3eb0*/  HMMA.16816.F32 R64, R32, R18, R64 ;  /* 0x000000122040723c */ /* 0x000fe20000001840 */
[----:B------:R-:W2:Y:S07]  /*3ec0*/  LDSM.16.M88.4 R16, [R89+0xb000] ;  /* 0x00b000005910783b */ /* 0x000eae0000000200 */
[----:B------:R-:W-:Y:S08]  /*3ed0*/  HMMA.16816.F32 R44, R76, R70, R44 ;  /* 0x000000464c2c723c */ /* 0x000ff0000000182c */
[----:B------:R-:W-:Y:S01]  /*3ee0*/  HMMA.16816.F32 R52, R32, R26, R52 ;  /* 0x0000001a2034723c */ /* 0x000fe20000001834 */
[----:B------:R-:W-:-:S04]  /*3ef0*/  IMAD.IADD R27, R201, 0x1, R20 ;  /* 0x00000001c91b7824 */ /* 0x000fc800078e0214 */
[C---:B------:R-:W-:Y:S01]  /*3f00*/  VIADD R21, R27.reuse, 0x8 ;  /* 0x000000081b157836 */ /* 0x040fe20000000000 */
[CC--:B------:R-:W-:Y:S01]  /*3f10*/  ISETP.GE.AND P2, PT, R27.reuse, R92.reuse, PT ;  /* 0x0000005c1b00720c */ /* 0x0c0fe20003f46270 */
[----:B------:R-:W-:Y:S01]  /*3f20*/  VIADD R29, R27, 0x30 ;  /* 0x000000301b1d7836 */ /* 0x000fe20000000000 */
[----:B------:R-:W-:Y:S02]  /*3f30*/  HMMA.16816.F32 R56, R32, R24, R56 ;  /* 0x000000182038723c */ /* 0x000fe40000001838 */
[----:B------:R-:W-:Y:S01]  /*3f40*/  ISETP.GE.AND P5, PT, R21, R92, PT ;  /* 0x0000005c1500720c */ /* 0x000fe20003fa6270 */
[----:B------:R-:W-:-:S05]  /*3f50*/  VIADD R21, R27, 0x9 ;  /* 0x000000091b157836 */ /* 0x000fca0000000000 */
[----:B-1----:R-:W-:Y:S01]  /*3f60*/  HMMA.16816.F32 R12, R8, R4, R12 ;  /* 0x00000004080c723c */ /* 0x002fe2000000180c */
[----:B------:R-:W-:Y:S01]  /*3f70*/  VIADD R5, R27, 0x1 ;  /* 0x000000011b057836 */ /* 0x000fe20000000000 */
[----:B------:R-:W-:Y:S01]  /*3f80*/  ISETP.GE.AND P4, PT, R21, R92, PT ;  /* 0x0000005c1500720c */ /* 0x000fe20003f86270 */
[----:B------:R-:W-:-:S03]  /*3f90*/  VIADD R21, R27, 0x11 ;  /* 0x000000111b157836 */ /* 0x000fc60000000000 */
[----:B------:R-:W-:Y:S02]  /*3fa0*/  ISETP.GE.AND P6, PT, R5, R92, PT ;  /* 0x0000005c0500720c */ /* 0x000fe40003fc6270 */
[----:B------:R-:W-:Y:S01]  /*3fb0*/  HMMA.16816.F32 R60, R8, R6, R60 ;  /* 0x00000006083c723c */ /* 0x000fe2000000183c */
[----:B------:R-:W1:Y:S01]  /*3fc0*/  LDSM.16.M88.4 R4, [R89+0xb800] ;  /* 0x00b800005904783b */ /* 0x000e620000000200 */
[----:B------:R-:W-:-:S06]  /*3fd0*/  DEPBAR.LE SB0, 0x0 ;  /* 0x000080000000791a */ /* 0x000fcc0000000000 */
[----:B------:R-:W-:Y:S01]  /*3fe0*/  HMMA.16816.F32 R44, R32, R22, R44 ;  /* 0x00000016202c723c */ /* 0x000fe2000000182c */
[----:B------:R-:W-:Y:S02]  /*3ff0*/  VIADD R23, R27, 0x10 ;  /* 0x000000101b177836 */ /* 0x000fe40000000000 */
[----:B------:R-:W-:Y:S02]  /*4000*/  FSEL R20, R12, -INF , !P2 ;  /* 0xff8000000c147808 */ /* 0x000fe40005000000 */
[----:B------:R-:W-:Y:S01]  /*4010*/  FSEL R22, R13, -INF , !P6 ;  /* 0xff8000000d167808 */ /* 0x000fe20007000000 */
[----:B------:R-:W-:Y:S01]  /*4020*/  VIADD R13, R27, 0x19 ;  /* 0x000000191b0d7836 */ /* 0x000fe20000000000 */
[-C--:B------:R-:W-:Y:S01]  /*4030*/  ISETP.GE.AND P3, PT, R23, R92.reuse, PT ;  /* 0x0000005c1700720c */ /* 0x080fe20003f66270 */
[C---:B----4-:R-:W-:Y:S01]  /*4040*/  HMMA.16816.F32 R56, R8.reuse, R36, R56 ;  /* 0x000000240838723c */ /* 0x050fe20000001838 */
[----:B------:R-:W-:Y:S02]  /*4050*/  FSEL R23, R14, -INF , !P2 ;  /* 0xff8000000e177808 */ /* 0x000fe40005000000 */
[-C--:B------:R-:W-:Y:S01]  /*4060*/  ISETP.GE.AND P2, PT, R21, R92.reuse, PT ;  /* 0x0000005c1500720c */ /* 0x080fe20003f46270 */
[----:B------:R-:W-:Y:S01]  /*4070*/  VIADD R21, R27, 0x18 ;  /* 0x000000181b157836 */ /* 0x000fe20000000000 */
[----:B------:R-:W-:Y:S01]  /*4080*/  FSEL R25, R15, -INF , !P6 ;  /* 0xff8000000f197808 */ /* 0x000fe20007000000 */
[----:B------:R-:W-:Y:S01]  /*4090*/  VIADD R15, R27, 0x20 ;  /* 0x000000201b0f7836 */ /* 0x000fe20000000000 */
[----:B------:R-:W-:Y:S01]  /*40a0*/  FSEL R60, R60, -INF , !P5 ;  /* 0xff8000003c3c7808 */ /* 0x000fe20006800000 */
[----:B------:R-:W-:Y:S01]  /*40b0*/  HMMA.16816.F32 R52, R8, R38, R52 ;  /* 0x000000260834723c */ /* 0x000fe20000001834 */
[----:B------:R-:W-:Y:S01]  /*40c0*/  BAR.SYNC.DEFER_BLOCKING 0x0 ;  /* 0x0000000000007b1d */ /* 0x000fe20000010000 */
[----:B------:R-:W-:-:S02]  /*40d0*/  ISETP.GE.AND P6, PT, R21, R92, PT ;  /* 0x0000005c1500720c */ /* 0x000fc40003fc6270 */
[----:B------:R-:W-:Y:S02]  /*40e0*/  FSEL R21, R62, -INF , !P5 ;  /* 0xff8000003e157808 */ /* 0x000fe40006800000 */
[-C--:B------:R-:W-:Y:S01]  /*40f0*/  ISETP.GE.AND P5, PT, R13, R92.reuse, PT ;  /* 0x0000005c0d00720c */ /* 0x080fe20003fa6270 */
[----:B------:R-:W-:Y:S01]  /*4100*/  VIADD R13, R27, 0x21 ;  /* 0x000000211b0d7836 */ /* 0x000fe20000000000 */
[C---:B--2---:R-:W-:Y:S01]  /*4110*/  HMMA.16816.F32 R44, R8.reuse, R18, R44 ;  /* 0x00000012082c723c */ /* 0x044fe2000000182c */
[----:B------:R-:W-:Y:S02]  /*4120*/  FSEL R63, R63, -INF , !P4 ;  /* 0xff8000003f3f7808 */ /* 0x000fe40006000000 */
[----:B------:R-:W-:Y:S02]  /*4130*/  FSEL R24, R61, -INF , !P4 ;  /* 0xff8000003d187808 */ /* 0x000fe40006000000 */
[----:B------:R-:W-:Y:S01]  /*4140*/  ISETP.GE.AND P4, PT, R15, R92, PT ;  /* 0x0000005c0f00720c */ /* 0x000fe20003f86270 */
[----:B------:R-:W-:Y:S01]  /*4150*/  VIADD R15, R27, 0x29 ;  /* 0x000000291b0f7836 */ /* 0x000fe20000000000 */
[----:B------:R-:W-:Y:S01]  /*4160*/  FSEL R19, R59, -INF , !P2 ;  /* 0xff8000003b137808 */ /* 0x000fe20005000000 */
[----:B------:R-:W-:Y:S01]  /*4170*/  HMMA.16816.F32 R48, R8, R16, R48 ;  /* 0x000000100830723c */ /* 0x000fe20000001830 */
[----:B------:R-:W-:-:S02]  /*4180*/  FSEL R17, R58, -INF , !P3 ;  /* 0xff8000003a117808 */ /* 0x000fc40005800000 */
[----:B------:R-:W-:Y:S02]  /*4190*/  FSEL R16, R56, -INF , !P3 ;  /* 0xff80000038107808 */ /* 0x000fe40005800000 */
[-C--:B------:R-:W-:Y:S01]  /*41a0*/  ISETP.GE.AND P3, PT, R13, R92.reuse, PT ;  /* 0x0000005c0d00720c */ /* 0x080fe20003f66270 */
[----:B------:R-:W-:Y:S01]  /*41b0*/  VIADD R13, R27, 0x28 ;  /* 0x000000281b0d7836 */ /* 0x000fe20000000000 */
[----:B------:R-:W-:Y:S01]  /*41c0*/  FSEL R18, R57, -INF , !P2 ;  /* 0xff80000039127808 */ /* 0x000fe20005000000 */
[----:B-1----:R-:W-:Y:S01]  /*41d0*/  HMMA.16816.F32 R40, R8, R4, R40 ;  /* 0x000000040828723c */ /* 0x002fe20000001828 */
[----:B------:R-:W-:Y:S01]  /*41e0*/  FSEL R14, R52, -INF , !P6 ;  /* 0xff800000340e7808 */ /* 0x000fe20007000000 */
[----:B------:R-:W-:Y:S01]  /*41f0*/  VIADD R5, R27, 0x31 ;  /* 0x000000311b057836 */ /* 0x000fe20000000000 */
[----:B------:R-:W-:Y:S02]  /*4200*/  ISETP.GE.AND P2, PT, R13, R92, PT ;  /* 0x0000005c0d00720c */ /* 0x000fe40003f46270 */
[----:B------:R-:W-:-:S02]  /*4210*/  FSEL R13, R54, -INF , !P6 ;  /* 0xff800000360d7808 */ /* 0x000fc40007000000 */
[----:B------:R-:W-:Y:S01]  /*4220*/  ISETP.GE.AND P6, PT, R15, R92, PT ;  /* 0x0000005c0f00720c */ /* 0x000fe20003fc6270 */
[----:B------:R-:W-:Y:S01]  /*4230*/  HMMA.16816.F32 R64, R8, R6, R64 ;  /* 0x000000060840723c */ /* 0x000fe20000001840 */
[----:B------:R-:W-:Y:S02]  /*4240*/  FSEL R15, R55, -INF , !P5 ;  /* 0xff800000370f7808 */ /* 0x000fe40006800000 */
[----:B------:R-:W-:Y:S02]  /*4250*/  FSEL R177, R47, -INF , !P6 ;  /* 0xff8000002fb17808 */ /* 0x000fe40007000000 */
[----:B------:R-:W-:Y:S02]  /*4260*/  FSEL R140, R45, -INF , !P6 ;  /* 0xff8000002d8c7808 */ /* 0x000fe40007000000 */
[----:B------:R-:W-:Y:S02]  /*4270*/  ISETP.NE.AND P6, PT, R2, 0x1, PT ;  /* 0x000000010200780c */ /* 0x000fe40003fc5270 */
[----:B------:R-:W-:-:S02]  /*4280*/  FSEL R143, R50, -INF , !P4 ;  /* 0xff800000328f7808 */ /* 0x000fc40006000000 */
[----:B------:R-:W-:Y:S02]  /*4290*/  FSEL R162, R48, -INF , !P4 ;  /* 0xff80000030a27808 */ /* 0x000fe40006000000 */
[----:B------:R-:W-:Y:S01]  /*42a0*/  ISETP.GE.AND P4, PT, R5, R92, PT ;  /* 0x0000005c0500720c */ /* 0x000fe20003f86270 */
[----:B------:R-:W-:Y:S01]  /*42b0*/  VIADD R5, R27, 0x38 ;  /* 0x000000381b057836 */ /* 0x000fe20000000000 */
[----:B------:R-:W-:Y:S01]  /*42c0*/  FSEL R12, R53, -INF , !P5 ;  /* 0xff800000350c7808 */ /* 0x000fe20006800000 */
[----:B------:R-:W-:Y:S01]  /*42d0*/  VIADD R27, R27, 0x39 ;  /* 0x000000391b1b7836 */ /* 0x000fe20000000000 */
[----:B------:R-:W-:Y:S02]  /*42e0*/  FSEL R141, R51, -INF , !P3 ;  /* 0xff800000338d7808 */ /* 0x000fe40005800000 */
[----:B------:R-:W-:Y:S02]  /*42f0*/  FSEL R158, R49, -INF , !P3 ;  /* 0xff800000319e7808 */ /* 0x000fe40005800000 */
[----:B------:R-:W-:-:S02]  /*4300*/  FSEL R167, R46, -INF , !P2 ;  /* 0xff8000002ea77808 */ /* 0x000fc40005000000 */
[----:B------:R-:W-:Y:S02]  /*4310*/  FSEL R142, R44, -INF , !P2 ;  /* 0xff8000002c8e7808 */ /* 0x000fe40005000000 */
[-C--:B------:R-:W-:Y:S02]  /*4320*/  ISETP.GE.AND P5, PT, R29, R92.reuse, PT ;  /* 0x0000005c1d00720c */ /* 0x080fe40003fa6270 */
[-C--:B------:R-:W-:Y:S02]  /*4330*/  ISETP.GE.AND P3, PT, R5, R92.reuse, PT ;  /* 0x0000005c0500720c */ /* 0x080fe40003f66270 */
[----:B------:R-:W-:Y:S02]  /*4340*/  ISETP.GE.AND P2, PT, R27, R92, PT ;  /* 0x0000005c1b00720c */ /* 0x000fe40003f46270 */
[----:B------:R-:W-:Y:S02]  /*4350*/  FSEL R173, R42, -INF , !P5 ;  /* 0xff8000002aad7808 */ /* 0x000fe40006800000 */
[----:B------:R-:W-:-:S02]  /*4360*/  FSEL R176, R40, -INF , !P5 ;  /* 0xff80000028b07808 */ /* 0x000fc40006800000 */
[----:B------:R-:W-:Y:S02]  /*4370*/  FSEL R171, R43, -INF , !P4 ;  /* 0xff8000002bab7808 */ /* 0x000fe40006000000 */
[----:B------:R-:W-:Y:S02]  /*4380*/  FSEL R174, R41, -INF , !P4 ;  /* 0xff80000029ae7808 */ /* 0x000fe40006000000 */
[----:B------:R-:W-:Y:S02]  /*4390*/  FSEL R169, R66, -INF , !P3 ;  /* 0xff80000042a97808 */ /* 0x000fe40005800000 */
[----:B------:R-:W-:Y:S02]  /*43a0*/  FSEL R172, R64, -INF , !P3 ;  /* 0xff80000040ac7808 */ /* 0x000fe40005800000 */
[----:B------:R-:W-:Y:S02]  /*43b0*/  FSEL R163, R67, -INF , !P2 ;  /* 0xff80000043a37808 */ /* 0x000fe40005000000 */
[----:B------:R-:W-:Y:S01]  /*43c0*/  FSEL R170, R65, -INF , !P2 ;  /* 0xff80000041aa7808 */ /* 0x000fe20005000000 */
[----:B------:R-:W-:Y:S06]  /*43d0*/  @!P6 BRA `(.L_x_483) ;  /* 0x000000080048e947 */ /* 0x000fec0003800000 */
[----:B------:R-:W-:-:S04]  /*43e0*/  UISETP.NE.U32.AND UP0, UPT, UR8, URZ, UPT ;  /* 0x000000ff0800728c */ /* 0x000fc8000bf05070 */
[----:B------:R-:W-:-:S09]  /*43f0*/  UISETP.NE.AND.EX UP0, UPT, UR9, URZ, UPT, UP0 ;  /* 0x000000ff0900728c */ /* 0x000fd2000bf05300 */
[----:B------:R-:W-:Y:S05]  /*4400*/  BRA.U UP0, `(.L_x_484) ;  /* 0x0000000100207547 */ /* 0x000fea000b800000 */
[----:B------:R-:W-:Y:S01]  /*4410*/  UMOV UR4, URZ ;  /* 0x000000ff00047c82 */ /* 0x000fe20008000000 */
[----:B------:R-:W-:Y:S01]  /*4420*/  IMAD.SHL.U32 R4, R84, 0x40, RZ ;  /* 0x0000004054047824 */ /* 0x000fe200078e00ff */
[----:B------:R-:W-:-:S05]  /*4430*/  IADD3 R5, P2, PT, RZ, -UR4, RZ ;  /* 0x80000004ff057c10 */ /* 0x000fca000ff5e0ff */
[----:B------:R-:W-:-:S05]  /*4440*/  IMAD.X R4, RZ, RZ, ~R4, P2 ;  /* 0x000000ffff047224 */ /* 0x000fca00010e0e04 */
[----:B------:R-:W-:-:S04]  /*4450*/  SHF.R.S64 R5, R5, 0x1f, R4 ;  /* 0x0000001f05057819 */ /* 0x000fc80000001004 */
[----:B------:R-:W-:-:S04]  /*4460*/  IADD3 R196, P2, PT, R5, R196, RZ ;  /* 0x000000c405c47210 */ /* 0x000fc80007f5e0ff */
[----:B------:R-:W-:Y:S01]  /*4470*/  LEA.HI.X.SX32 R195, R4, R195, 0x1, P2 ;  /* 0x000000c304c37211 */ /* 0x000fe200010f0eff */
[----:B------:R-:W-:Y:S08]  /*4480*/  BRA `(.L_x_485) ;  /* 0x0000000000ec7947 */ /* 0x000ff00003800000 */
.L_x_484:
[----:B------:R-:W1:Y:S01]  /*4490*/  LDC R6, c[0x0][0x4f0] ;  /* 0x00013c00ff067b82 */ /* 0x000e620000000800 */
[----:B------:R-:W-:Y:S01]  /*44a0*/  LEA R11, R2, 0xffffff80, 0x6 ;  /* 0xffffff80020b7811 */ /* 0x000fe200078e30ff */
[----:B------:R-:W2:Y:S01]  /*44b0*/  LDCU.64 UR6, c[0x0][0x3a0] ;  /* 0x00007400ff0677ac */ /* 0x000ea20008000a00 */
[----:B------:R-:W-:Y:S02]  /*44c0*/  IABS R8, R201 ;  /* 0x000000c900087213 */ /* 0x000fe40000000000 */
[----:B------:R-:W-:Y:S02]  /*44d0*/  IABS R7, R11 ;  /* 0x0000000b00077213 */ /* 0x000fe40000000000 */
[-C--:B-1----:R-:W-:Y:S02]  /*44e0*/  IABS R4, R6.reuse ;  /* 0x0000000600047213 */ /* 0x082fe40000000000 */
[----:B------:R-:W-:Y:S02]  /*44f0*/  LOP3.LUT R11, R11, R6, RZ, 0x3c, !PT ;  /* 0x000000060b0b7212 */ /* 0x000fe400078e3cff */
[----:B------:R-:W1:Y:S08]  /*4500*/  I2F.RP R9, R4 ;  /* 0x0000000400097306 */ /* 0x000e700000209400 */
[----:B-1----:R-:W1:Y:S02]  /*4510*/  MUFU.RCP R28, R9 ;  /* 0x00000009001c7308 */ /* 0x002e640000001000 */
[----:B-1----:R-:W-:-:S06]  /*4520*/  VIADD R28, R28, 0xffffffe ;  /* 0x0ffffffe1c1c7836 */ /* 0x002fcc0000000000 */
[----:B------:R-:W1:Y:S02]  /*4530*/  F2I.FTZ.U32.TRUNC.NTZ R29, R28 ;  /* 0x0000001c001d7305 */ /* 0x000e64000021f000 */
[----:B-1----:R-:W-:Y:S01]  /*4540*/  IMAD.MOV R5, RZ, RZ, -R29 ;  /* 0x000000ffff057224 */ /* 0x002fe200078e0a1d */
[----:B------:R-:W-:-:S03]  /*4550*/  MOV R28, RZ ;  /* 0x000000ff001c7202 */ /* 0x000fc60000000f00 */
[----:B------:R-:W-:-:S04]  /*4560*/  IMAD R26, R5, R4, RZ ;  /* 0x00000004051a7224 */ /* 0x000fc800078e02ff */
[----:B------:R-:W-:-:S06]  /*4570*/  IMAD.HI.U32 R26, R29, R26, R28 ;  /* 0x0000001a1d1a7227 */ /* 0x000fcc00078e001c */
[----:B------:R-:W-:-:S04]  /*4580*/  IMAD.HI.U32 R10, R26, R7, RZ ;  /* 0x000000071a0a7227 */ /* 0x000fc800078e00ff */
[----:B------:R-:W-:-:S04]  /*4590*/  IMAD.HI.U32 R26, R26, R8, RZ ;  /* 0x000000081a1a7227 */ /* 0x000fc800078e00ff */
[----:B------:R-:W-:Y:S02]  /*45a0*/  IMAD.MOV R5, RZ, RZ, -R10 ;  /* 0x000000ffff057224 */ /* 0x000fe400078e0a0a */
[----:B------:R-:W-:Y:S02]  /*45b0*/  IMAD.MOV R9, RZ, RZ, -R26 ;  /* 0x000000ffff097224 */ /* 0x000fe400078e0a1a */
[C---:B------:R-:W-:Y:S02]  /*45c0*/  IMAD R5, R4.reuse, R5, R7 ;  /* 0x0000000504057224 */ /* 0x040fe400078e0207 */
[----:B------:R-:W-:-:S03]  /*45d0*/  IMAD R9, R4, R9, R8 ;  /* 0x0000000904097224 */ /* 0x000fc600078e0208 */
[C---:B------:R-:W-:Y:S02]  /*45e0*/  ISETP.GT.U32.AND P3, PT, R4.reuse, R5, PT ;  /* 0x000000050400720c */ /* 0x040fe40003f64070 */
[----:B------:R-:W-:-:S11]  /*45f0*/  ISETP.GT.U32.AND P2, PT, R4, R9, PT ;  /* 0x000000090400720c */ /* 0x000fd60003f44070 */
[-C--:B------:R-:W-:Y:S02]  /*4600*/  @!P3 IADD3 R5, PT, PT, R5, -R4.reuse, RZ ;  /* 0x800000040505b210 */ /* 0x080fe40007ffe0ff */
[----:B------:R-:W-:Y:S01]  /*4610*/  @!P2 IMAD.IADD R9, R9, 0x1, -R4 ;  /* 0x000000010909a824 */ /* 0x000fe200078e0a04 */
[----:B------:R-:W-:Y:S01]  /*4620*/  @!P3 IADD3 R10, PT, PT, R10, 0x1, RZ ;  /* 0x000000010a0ab810 */ /* 0x000fe20007ffe0ff */
[----:B------:R-:W-:Y:S01]  /*4630*/  @!P2 VIADD R26, R26, 0x1 ;  /* 0x000000011a1aa836 */ /* 0x000fe20000000000 */
[-C--:B------:R-:W-:Y:S02]  /*4640*/  ISETP.GE.U32.AND P4, PT, R5, R4.reuse, PT ;  /* 0x000000040500720c */ /* 0x080fe40003f86070 */
[----:B------:R-:W-:Y:S02]  /*4650*/  ISETP.GE.U32.AND P5, PT, R9, R4, PT ;  /* 0x000000040900720c */ /* 0x000fe40003fa6070 */
[----:B------:R-:W-:Y:S02]  /*4660*/  LOP3.LUT R4, R201, R6, RZ, 0x3c, !PT ;  /* 0x00000006c9047212 */ /* 0x000fe400078e3cff */
[----:B------:R-:W-:-:S02]  /*4670*/  ISETP.GE.AND P2, PT, R11, RZ, PT ;  /* 0x000000ff0b00720c */ /* 0x000fc40003f46270 */
[----:B------:R-:W-:Y:S02]  /*4680*/  ISETP.GE.AND P3, PT, R4, RZ, PT ;  /* 0x000000ff0400720c */ /* 0x000fe40003f66270 */
[----:B------:R-:W-:-:S03]  /*4690*/  LOP3.LUT R5, RZ, R6, RZ, 0x33, !PT ;  /* 0x00000006ff057212 */ /* 0x000fc600078e33ff */
[----:B------:R-:W-:Y:S01]  /*46a0*/  @P4 VIADD R10, R10, 0x1 ;  /* 0x000000010a0a4836 */ /* 0x000fe20000000000 */
[----:B------:R-:W-:Y:S02]  /*46b0*/  ISETP.NE.AND P4, PT, R6, RZ, PT ;  /* 0x000000ff0600720c */ /* 0x000fe40003f85270 */
[----:B------:R-:W-:-:S03]  /*46c0*/  @P5 IADD3 R26, PT, PT, R26, 0x1, RZ ;  /* 0x000000011a1a5810 */ /* 0x000fc60007ffe0ff */
[----:B------:R-:W-:Y:S02]  /*46d0*/  @!P2 IMAD.MOV R10, RZ, RZ, -R10 ;  /* 0x000000ffff0aa224 */ /* 0x000fe400078e0a0a */
[----:B------:R-:W-:-:S03]  /*46e0*/  @!P3 IADD3 R26, PT, PT, -R26, RZ, RZ ;  /* 0x000000ff1a1ab210 */ /* 0x000fc60007ffe1ff */
[C---:B------:R-:W-:Y:S02]  /*46f0*/  SEL R8, R5.reuse, R10, !P4 ;  /* 0x0000000a05087207 */ /* 0x040fe40006000000 */
[----:B------:R-:W-:-:S03]  /*4700*/  SEL R5, R5, R26, !P4 ;  /* 0x0000001a05057207 */ /* 0x000fc60006000000 */
[----:B------:R-:W-:-:S04]  /*4710*/  IMAD.WIDE R26, R8, 0x4, R202 ;  /* 0x00000004081a7825 */ /* 0x000fc800078e02ca */
[C---:B------:R-:W-:Y:S01]  /*4720*/  IMAD.WIDE R10, R5.reuse, 0x4, R202 ;  /* 0x00000004050a7825 */ /* 0x040fe200078e02ca */
[----:B------:R-:W3:Y:S04]  /*4730*/  LDG.E R7, desc[UR14][R26.64] ;  /* 0x0000000e1a077981 */ /* 0x000ee8000c1e1900 */
[----:B------:R-:W3:Y:S01]  /*4740*/  LDG.E R4, desc[UR14][R10.64] ;  /* 0x0000000e0a047981 */ /* 0x000ee2000c1e1900 */
[----:B------:R-:W-:-:S04]  /*4750*/  IMAD.IADD R5, R5, 0x1, -R8 ;  /* 0x0000000105057824 */ /* 0x000fc800078e0a08 */
[----:B------:R-:W-:-:S05]  /*4760*/  IMAD R5, R5, R6, -0x40 ;  /* 0xffffffc005057424 */ /* 0x000fca00078e0206 */
[----:B------:R-:W-:-:S05]  /*4770*/  SHF.R.S32.HI R9, RZ, 0x1f, R5 ;  /* 0x0000001fff097819 */ /* 0x000fca0000011405 */
[-C--:B------:R-:W-:Y:S02]  /*4780*/  IMAD R6, R9, R84.reuse, RZ ;  /* 0x0000005409067224 */ /* 0x080fe400078e02ff */
[----:B------:R-:W-:-:S04]  /*4790*/  IMAD.WIDE.U32 R8, R5, R84, RZ ;  /* 0x0000005405087225 */ /* 0x000fc800078e00ff */
[----:B------:R-:W-:-:S04]  /*47a0*/  IMAD R6, R5, R85, R6 ;  /* 0x0000005505067224 */ /* 0x000fc800078e0206 */
[----:B------:R-:W-:Y:S01]  /*47b0*/  IMAD.IADD R9, R9, 0x1, R6 ;  /* 0x0000000109097824 */ /* 0x000fe200078e0206 */
[----:B---3--:R-:W-:-:S04]  /*47c0*/  IADD3 R4, PT, PT, R7, -R4, RZ ;  /* 0x8000000407047210 */ /* 0x008fc80007ffe0ff */
[----:B------:R-:W-:Y:S01]  /*47d0*/  SHF.R.S32.HI R5, RZ, 0x1f, R4 ;  /* 0x0000001fff057819 */ /* 0x000fe20000011404 */
[----:B--2---:R-:W-:-:S04]  /*47e0*/  IMAD.WIDE.U32 R8, R4, UR6, R8 ;  /* 0x0000000604087c25 */ /* 0x004fc8000f8e0008 */
[----:B------:R-:W-:Y:S01]  /*47f0*/  IMAD R5, R5, UR6, RZ ;  /* 0x0000000605057c24 */ /* 0x000fe2000f8e02ff */
[----:B------:R-:W-:-:S03]  /*4800*/  LEA R196, P2, R8, R196, 0x1 ;  /* 0x000000c408c47211 */ /* 0x000fc600078408ff */
[----:B------:R-:W-:-:S05]  /*4810*/  IMAD R5, R4, UR7, R5 ;  /* 0x0000000704057c24 */ /* 0x000fca000f8e0205 */
[----:B------:R-:W-:-:S04]  /*4820*/  IADD3 R5, PT, PT, R9, R5, RZ ;  /* 0x0000000509057210 */ /* 0x000fc80007ffe0ff */
[----:B------:R-:W-:-:S07]  /*4830*/  LEA.HI.X R195, R8, R195, R5, 0x1, P2 ;  /* 0x000000c308c37211 */ /* 0x000fce00010f0c05 */
.L_x_485:
[----:B------:R-:W1:Y:S01]  /*4840*/  LDCU UR4, c[0x0][0x440] ;  /* 0x00008800ff0477ac */ /* 0x000e620008000800 */
[C---:B------:R-:W-:Y:S01]  /*4850*/  LEA R6, P2, R3.reuse, R196, 0x1 ;  /* 0x000000c403067211 */ /* 0x040fe200078408ff */
[C---:B------:R-:W-:Y:S01]  /*4860*/  IMAD.SHL.U32 R4, R84.reuse, 0x20, RZ ;  /* 0x0000002054047824 */ /* 0x040fe200078e00ff */
[----:B------:R-:W-:Y:S02]  /*4870*/  SHF.L.U64.HI R85, R84, 0x5, R85 ;  /* 0x0000000554557819 */ /* 0x000fe40000010255 */
[----:B------:R-:W-:Y:S02]  /*4880*/  LEA.HI.X R7, R3, R195, R90, 0x1, P2 ;  /* 0x000000c303077211 */ /* 0x000fe400010f0c5a */
[----:B------:R-:W-:-:S05]  /*4890*/  IADD3 R8, P2, PT, R4, R6, RZ ;  /* 0x0000000604087210 */ /* 0x000fca0007f5e0ff */
[----:B------:R-:W-:Y:S01]  /*48a0*/  IMAD.X R9, R85, 0x1, R7, P2 ;  /* 0x0000000155097824 */ /* 0x000fe200010e0607 */
[----:B------:R-:W-:Y:S02]  /*48b0*/  IADD3 R4, P2, PT, R4, R8, RZ ;  /* 0x0000000804047210 */ /* 0x000fe40007f5e0ff */
[----:B-1----:R-:W-:-:S03]  /*48c0*/  ISETP.GE.AND P5, PT, R186, UR4, PT ;  /* 0x00000004ba007c0c */ /* 0x002fc6000bfa6270 */
[----:B------:R-:W-:Y:S01]  /*48d0*/  IMAD.X R5, R85, 0x1, R9, P2 ;  /* 0x0000000155057824 */ /* 0x000fe200010e0609 */
[----:B------:R-:W-:Y:S02]  /*48e0*/  ISETP.GE.AND P4, PT, R212, UR4, PT ;  /* 0x00000004d4007c0c */ /* 0x000fe4000bf86270 */
[----:B------:R-:W-:-:S07]  /*48f0*/  ISETP.GE.AND P3, PT, R210, UR4, PT ;  /* 0x00000004d2007c0c */ /* 0x000fce000bf66270 */
[----:B------:R-:W-:-:S05]  /*4900*/  @!P5 IMAD.MOV.U32 R197, RZ, RZ, R195 ;  /* 0x000000ffffc5d224 */ /* 0x000fca00078e00c3 */
[----:B------:R-:W-:Y:S01]  /*4910*/  @!PT LDS RZ, [RZ] ;  /* 0x00000000fffff984 */ /* 0x000fe20000000800 */
[----:B------:R-:W-:Y:S01]  /*4920*/  @!PT LDS RZ, [RZ] ;  /* 0x00000000fffff984 */ /* 0x000fe20000000800 */
[----:B------:R-:W-:Y:S01]  /*4930*/  @!PT LDS RZ, [RZ] ;  /* 0x00000000fffff984 */ /* 0x000fe20000000800 */
[----:B------:R1:W-:Y:S04]  /*4940*/  @!P5 LDGSTS.E.BYPASS.LTC128B.128 [R213+0x6000], desc[UR14][R196.64] ;  /* 0x06000000c4d5dfae */ /* 0x0003e8000b981a0e */
[----:B------:R2:W-:Y:S01]  /*4950*/  @P5 STS.128 [R213+0x6000], RZ ;  /* 0x006000ffd5005388 */ /* 0x0005e20000000c00 */
[----:B-1----:R-:W-:-:S05]  /*4960*/  @!P4 IMAD.MOV.U32 R197, RZ, RZ, R195 ;  /* 0x000000ffffc5c224 */ /* 0x002fca00078e00c3 */
        /* <DEDUP_REMOVED lines=56> */
[----:B------:R-:W0:Y:S02]  /*4cf0*/  LDGDEPBAR ;  /* 0x00000000000079af */ /* 0x000e240000000000 */
.L_x_483:
[----:B------:R-:W-:Y:S01]  /*4d00*/  FMNMX3.FTZ R3, R20, R22, R60, !PT ;  /* 0x0000001614037276 */ /* 0x000fe2000781003c */
[----:B------:R-:W1:Y:S01]  /*4d10*/  LDCU UR4, c[0x0][0x45c] ;  /* 0x00008b80ff0477ac */ /* 0x000e620008000800 */
[----:B--2---:R-:W-:Y:S02]  /*4d20*/  FMNMX3.FTZ R4, R23, R25, R21, !PT ;  /* 0x0000001917047276 */ /* 0x004fe40007810015 */
[----:B------:R-:W-:Y:S02]  /*4d30*/  FMNMX3.FTZ R3, R3, R24, R16, !PT ;  /* 0x0000001803037276 */ /* 0x000fe40007810010 */
[----:B------:R-:W-:Y:S02]  /*4d40*/  FMNMX3.FTZ R4, R4, R63, R17, !PT ;  /* 0x0000003f04047276 */ /* 0x000fe40007810011 */
[----:B------:R-:W-:Y:S02]  /*4d50*/  FMNMX3.FTZ R3, R3, R18, R14, !PT ;  /* 0x0000001203037276 */ /* 0x000fe4000781000e */
[----:B------:R-:W-:-:S02]  /*4d60*/  FMNMX3.FTZ R4, R4, R19, R13, !PT ;  /* 0x0000001304047276 */ /* 0x000fc4000781000d */
[----:B------:R-:W-:Y:S02]  /*4d70*/  FMNMX3.FTZ R3, R3, R12, R162, !PT ;  /* 0x0000000c03037276 */ /* 0x000fe400078100a2 */
[----:B------:R-:W-:Y:S02]  /*4d80*/  FMNMX3.FTZ R4, R4, R15, R143, !PT ;  /* 0x0000000f04047276 */ /* 0x000fe4000781008f */
[----:B------:R-:W-:Y:S02]  /*4d90*/  FMNMX3.FTZ R3, R3, R158, R142, !PT ;  /* 0x0000009e03037276 */ /* 0x000fe4000781008e */
[----:B------:R-:W-:Y:S02]  /*4da0*/  FMNMX3.FTZ R4, R4, R141, R167, !PT ;  /* 0x0000008d04047276 */ /* 0x000fe400078100a7 */
[----:B------:R-:W-:Y:S02]  /*4db0*/  FMNMX3.FTZ R3, R3, R140, R176, !PT ;  /* 0x0000008c03037276 */ /* 0x000fe400078100b0 */
[----:B------:R-:W-:-:S02]  /*4dc0*/  FMNMX3.FTZ R4, R4, R177, R173, !PT ;  /* 0x000000b104047276 */ /* 0x000fc400078100ad */
[----:B------:R-:W-:Y:S02]  /*4dd0*/  FMNMX3.FTZ R3, R3, R174, R172, !PT ;  /* 0x000000ae03037276 */ /* 0x000fe400078100ac */
[----:B------:R-:W-:Y:S02]  /*4de0*/  FMNMX3.FTZ R4, R4, R171, R169, !PT ;  /* 0x000000ab04047276 */ /* 0x000fe400078100a9 */
[----:B------:R-:W-:Y:S02]  /*4df0*/  FMNMX.FTZ R6, R170, R3, !PT ;  /* 0x00000003aa067209 */ /* 0x000fe40007810000 */
[----:B------:R-:W-:Y:S02]  /*4e00*/  FMNMX.FTZ R7, R163, R4, !PT ;  /* 0x00000004a3077209 */ /* 0x000fe40007810000 */
[----:B------:R-:W-:Y:S01]  /*4e10*/  LOP3.LUT R189, R87, 0x200, R88, 0xf8, !PT ;  /* 0x0000020057bd7812 */ /* 0x000fe200078ef858 */
[----:B------:R-:W2:Y:S03]  /*4e20*/  SHFL.BFLY PT, R5, R6, 0x2, 0x1f ;  /* 0x0c401f0006057f89 */ /* 0x000ea600000e0000 */
[----:B------:R-:W-:Y:S01]  /*4e30*/  LEA R189, R189, UR5, 0x1 ;  /* 0x00000005bdbd7c11 */ /* 0x000fe2000f8e08ff */
[----:B------:R-:W3:Y:S03]  /*4e40*/  SHFL.BFLY PT, R4, R7, 0x2, 0x1f ;  /* 0x0c401f0007047f89 */ /* 0x000ee600000e0000 */
[-C--:B------:R-:W-:Y:S01]  /*4e50*/  IADD3 R160, PT, PT, R86, R189.reuse, RZ ;  /* 0x000000bd56a07210 */ /* 0x080fe20007ffe0ff */
[----:B------:R-:W-:Y:S01]  /*4e60*/  LDSM.16.MT88.4 R36, [R189+0xc000] ;  /* 0x00c00000bd24783b */ /* 0x000fe20000004200 */
[----:B------:R-:W-:-:S02]  /*4e70*/  IADD3 R165, PT, PT, R0, R189, RZ ;  /* 0x000000bd00a57210 */ /* 0x000fc40007ffe0ff */
[----:B------:R-:W-:Y:S01]  /*4e80*/  IADD3 R156, PT, PT, R0, R160, RZ ;  /* 0x000000a0009c7210 */ /* 0x000fe20007ffe0ff */
[----:B------:R-:W-:Y:S04]  /*4e90*/  LDSM.16.MT88.4 R84, [R160+0xe000] ;  /* 0x00e00000a054783b */ /* 0x000fe80000004200 */
[----:B------:R-:W-:Y:S04]  /*4ea0*/  LDSM.16.MT88.4 R44, [R165+0xc000] ;  /* 0x00c00000a52c783b */ /* 0x000fe80000004200 */
[----:B------:R-:W-:Y:S01]  /*4eb0*/  LDSM.16.MT88.4 R52, [R160+0xc000] ;  /* 0x00c00000a034783b */ /* 0x000fe20000004200 */
[----:B--2---:R-:W-:-:S03]  /*4ec0*/  FMNMX.FTZ R5, R6, R5, !PT ;  /* 0x0000000506057209 */ /* 0x004fc60007810000 */
[----:B------:R-:W-:Y:S01]  /*4ed0*/  LDSM.16.MT88.4 R68, [R189+0xe000] ;  /* 0x00e00000bd44783b */ /* 0x000fe20000004200 */
[----:B---3--:R-:W-:-:S03]  /*4ee0*/  FMNMX.FTZ R4, R7, R4, !PT ;  /* 0x0000000407047209 */ /* 0x008fc60007810000 */
[----:B------:R-:W2:Y:S04]  /*4ef0*/  SHFL.BFLY PT, R132, R5, 0x1, 0x1f ;  /* 0x0c201f0005847f89 */ /* 0x000ea800000e0000 */
[----:B------:R-:W3:Y:S04]  /*4f00*/  SHFL.BFLY PT, R3, R4, 0x1, 0x1f ;  /* 0x0c201f0004037f89 */ /* 0x000ee800000e0000 */
[----:B------:R-:W-:Y:S04]  /*4f10*/  LDSM.16.MT88.4 R76, [R165+0xe000] ;  /* 0x00e00000a54c783b */ /* 0x000fe80000004200 */
[----:B------:R-:W-:Y:S04]  /*4f20*/  LDSM.16.MT88.4 R92, [R156+0xe000] ;  /* 0x00e000009c5c783b */ /* 0x000fe80000004200 */
[----:B------:R-:W-:Y:S04]  /*4f30*/  LDSM.16.MT88.4 R100, [R189+0x10000] ;  /* 0x01000000bd64783b */ /* 0x000fe80000004200 */
[----:B------:R-:W-:Y:S01]  /*4f40*/  LDSM.16.MT88.4 R108, [R165+0x10000] ;  /* 0x01000000a56c783b */ /* 0x000fe20000004200 */
[----:B--2---:R-:W-:-:S03]  /*4f50*/  FMNMX.FTZ R132, R5, R132, !PT ;  /* 0x0000008405847209 */ /* 0x004fc60007810000 */
[----:B------:R-:W-:Y:S01]  /*4f60*/  LDSM.16.MT88.4 R124, [R160+0x10000] ;  /* 0x01000000a07c783b */ /* 0x000fe20000004200 */
[----:B---3--:R-:W-:Y:S01]  /*4f70*/  FMNMX.FTZ R3, R4, R3, !PT ;  /* 0x0000000304037209 */ /* 0x008fe20007810000 */
[C---:B-1----:R-:W-:Y:S01]  /*4f80*/  FMUL.FTZ R175, R132.reuse, UR4 ;  /* 0x0000000484af7c20 */ /* 0x042fe20008410000 */
[----:B------:R-:W-:Y:S01]  /*4f90*/  FSETP.NEU.FTZ.AND P2, PT, R132, -INF , PT ;  /* 0xff8000008400780b */ /* 0x000fe20003f5d000 */
[----:B------:R-:W-:Y:S02]  /*4fa0*/  LDSM.16.MT88.4 R4, [R156+0x10000] ;  /* 0x010000009c04783b */ /* 0x000fe40000004200 */
[----:B------:R-:W-:Y:S01]  /*4fb0*/  FMUL.FTZ R164, R3, UR4 ;  /* 0x0000000403a47c20 */ /* 0x000fe20008410000 */
[----:B------:R-:W-:Y:S01]  /*4fc0*/  FSEL R175, R175, RZ, P2 ;  /* 0x000000ffafaf7208 */ /* 0x000fe20001000000 */
[----:B------:R-:W-:Y:S01]  /*4fd0*/  LDSM.16.MT88.4 R8, [R160+0xe800] ;  /* 0x00e80000a008783b */ /* 0x000fe20000004200 */
[----:B------:R-:W-:-:S03]  /*4fe0*/  FSETP.NEU.FTZ.AND P2, PT, R3, -INF , PT ;  /* 0xff8000000300780b */ /* 0x000fc60003f5d000 */
[--C-:B------:R-:W-:Y:S01]  /*4ff0*/  FFMA.FTZ R154, R20, UR4, -R175.reuse ;  /* 0x00000004149a7c23 */ /* 0x100fe200080108af */
[----:B------:R-:W-:Y:S01]  /*5000*/  FSEL R164, R164, RZ, P2 ;  /* 0x000000ffa4a47208 */ /* 0x000fe20001000000 */
[--C-:B------:R-:W-:Y:S01]  /*5010*/  FFMA.FTZ R153, R22, UR4, -R175.reuse ;  /* 0x0000000416997c23 */ /* 0x100fe200080108af */
[--C-:B------:R-:W-:Y:S01]  /*5020*/  FFMA.FTZ R149, R60, UR4, -R175.reuse ;  /* 0x000000043c957c23 */ /* 0x100fe200080108af */
[--C-:B------:R-:W-:Y:S01]  /*5030*/  FFMA.FTZ R148, R24, UR4, -R175.reuse ;  /* 0x0000000418947c23 */ /* 0x100fe200080108af */
[--C-:B------:R-:W-:Y:S01]  /*5040*/  FFMA.FTZ R147, R16, UR4, -R175.reuse ;  /* 0x0000000410937c23 */ /* 0x100fe200080108af */
[--C-:B------:R-:W-:Y:S01]  /*5050*/  FFMA.FTZ R152, R23, UR4, -R164.reuse ;  /* 0x0000000417987c23 */ /* 0x100fe200080108a4 */
[--C-:B------:R-:W-:Y:S01]  /*5060*/  FFMA.FTZ R155, R25, UR4, -R164.reuse ;  /* 0x00000004199b7c23 */ /* 0x100fe200080108a4 */
[--C-:B------:R-:W-:Y:S01]  /*5070*/  FFMA.FTZ R151, R21, UR4, -R164.reuse ;  /* 0x0000000415977c23 */ /* 0x100fe200080108a4 */
[--C-:B------:R-:W-:Y:S01]  /*5080*/  FFMA.FTZ R150, R63, UR4, -R164.reuse ;  /* 0x000000043f967c23 */ /* 0x100fe200080108a4 */
[----:B------:R-:W-:Y:S01]  /*5090*/  MUFU.EX2 R154, R154 ;  /* 0x0000009a009a7308 */ /* 0x000fe20000000800 */
[----:B------:R-:W1:Y:S01]  /*50a0*/  LDSM.16.MT88.4 R60, [R156+0xc000] ;  /* 0x00c000009c3c783b */ /* 0x000e620000004200 */
[--C-:B------:R-:W-:Y:S01]  /*50b0*/  FFMA.FTZ R146, R18, UR4, -R175.reuse ;  /* 0x0000000412927c23 */ /* 0x100fe200080108af */
[--C-:B------:R-:W-:Y:S01]  /*50c0*/  FFMA.FTZ R135, R14, UR4, -R175.reuse ;  /* 0x000000040e877c23 */ /* 0x100fe200080108af */
[--C-:B------:R-:W-:Y:S01]  /*50d0*/  FFMA.FTZ R134, R12, UR4, -R175.reuse ;  /* 0x000000040c867c23 */ /* 0x100fe200080108af */
[--C-:B------:R-:W-:Y:S01]  /*50e0*/  FFMA.FTZ R145, R17, UR4, -R164.reuse ;  /* 0x0000000411917c23 */ /* 0x100fe200080108a4 */
[--C-:B------:R-:W-:Y:S01]  /*50f0*/  FFMA.FTZ R144, R19, UR4, -R164.reuse ;  /* 0x0000000413907c23 */ /* 0x100fe200080108a4 */
[--C-:B------:R-:W-:Y:S01]  /*5100*/  FFMA.FTZ R133, R13, UR4, -R164.reuse ;  /* 0x000000040d857c23 */ /* 0x100fe200080108a4 */
[----:B------:R-:W2:Y:S01]  /*5110*/  MUFU.EX2 R153, R153 ;  /* 0x0000009900997308 */ /* 0x000ea20000000800 */
[--C-:B------:R-:W-:Y:S01]  /*5120*/  FFMA.FTZ R0, R15, UR4, -R164.reuse ;  /* 0x000000040f007c23 */ /* 0x100fe200080108a4 */
[----:B------:R-:W-:Y:S01]  /*5130*/  LDSM.16.MT88.4 R16, [R156+0xe800] ;  /* 0x00e800009c10783b */ /* 0x000fe20000004200 */
[--C-:B------:R-:W-:Y:S01]  /*5140*/  FFMA.FTZ R157, R162, UR4, -R175.reuse ;  /* 0x00000004a29d7c23 */ /* 0x100fe200080108af */
[--C-:B------:R-:W-:Y:S01]  /*5150*/  FFMA.FTZ R158, R158, UR4, -R175.reuse ;  /* 0x000000049e9e7c23 */ /* 0x100fe200080108af */
[--C-:B------:R-:W-:Y:S01]  /*5160*/  FFMA.FTZ R159, R142, UR4, -R175.reuse ;  /* 0x000000048e9f7c23 */ /* 0x100fe200080108af */
[----:B------:R-:W3:Y:S01]  /*5170*/  LDSM.16.MT88.4 R12, [R189+0xe800] ;  /* 0x00e80000bd0c783b */ /* 0x000ee20000004200 */
[--C-:B------:R-:W-:Y:S01]  /*5180*/  FFMA.FTZ R162, R140, UR4, -R175.reuse ;  /* 0x000000048ca27c23 */ /* 0x100fe200080108af */
[----:B------:R-:W-:Y:S01]  /*5190*/  MUFU.EX2 R149, R149 ;  /* 0x0000009500957308 */ /* 0x000fe20000000800 */
[--C-:B------:R-:W-:Y:S01]  /*51a0*/  FFMA.FTZ R161, R143, UR4, -R164.reuse ;  /* 0x000000048fa17c23 */ /* 0x100fe200080108a4 */
[----:B------:R-:W4:Y:S01]  /*51b0*/  LDSM.16.MT88.4 R20, [R165+0xc800] ;  /* 0x00c80000a514783b */ /* 0x000f220000004200 */
[--C-:B------:R-:W-:Y:S01]  /*51c0*/  FFMA.FTZ R166, R141, UR4, -R164.reuse ;  /* 0x000000048da67c23 */ /* 0x100fe200080108a4 */
[--C-:B------:R-:W-:Y:S01]  /*51d0*/  FFMA.FTZ R167, R167, UR4, -R164.reuse ;  /* 0x00000004a7a77c23 */ /* 0x100fe200080108a4 */
[--C-:B------:R-:W-:Y:S01]  /*51e0*/  FFMA.FTZ R168, R177, UR4, -R164.reuse ;  /* 0x00000004b1a87c23 */ /* 0x100fe200080108a4 */
[----:B------:R-:W-:Y:S01]  /*51f0*/  LDSM.16.MT88.4 R136, [R189+0xc800] ;  /* 0x00c80000bd88783b */ /* 0x000fe20000004200 */
[--C-:B------:R-:W-:Y:S01]  /*5200*/  FFMA.FTZ R211, R170, UR4, -R175.reuse ;  /* 0x00000004aad37c23 */ /* 0x100fe200080108af */
[----:B------:R-:W5:Y:S01]  /*5210*/  MUFU.EX2 R148, R148 ;  /* 0x0000009400947308 */ /* 0x000f620000000800 */
[----:B--2---:R-:W-:Y:S01]  /*5220*/  F2FP.F16.F32.PACK_AB R120, R153, R154 ;  /* 0x0000009a9978723e */ /* 0x004fe200000000ff */
[----:B------:R-:W-:Y:S01]  /*5230*/  LDSM.16.MT88.4 R32, [R160+0xc800] ;  /* 0x00c80000a020783b */ /* 0x000fe20000004200 */
[--C-:B------:R-:W-:Y:S01]  /*5240*/  FFMA.FTZ R170, R173, UR4, -R164.reuse ;  /* 0x00000004adaa7c23 */ /* 0x100fe200080108a4 */
[--C-:B------:R-:W-:Y:S01]  /*5250*/  FFMA.FTZ R171, R171, UR4, -R164.reuse ;  /* 0x00000004abab7c23 */ /* 0x100fe200080108a4 */
[--C-:B------:R-:W-:Y:S01]  /*5260*/  FFMA.FTZ R169, R169, UR4, -R164.reuse ;  /* 0x00000004a9a97c23 */ /* 0x100fe200080108a4 */
[----:B------:R-:W-:Y:S01]  /*5270*/  LDSM.16.MT88.4 R28, [R156+0xc800] ;  /* 0x00c800009c1c783b */ /* 0x000fe20000004200 */
[--C-:B------:R-:W-:Y:S01]  /*5280*/  FFMA.FTZ R176, R176, UR4, -R175.reuse ;  /* 0x00000004b0b07c23 */ /* 0x100fe200080108af */
[----:B------:R-:W-:Y:S01]  /*5290*/  MUFU.EX2 R152, R152 ;  /* 0x0000009800987308 */ /* 0x000fe20000000800 */
[--C-:B------:R-:W-:Y:S01]  /*52a0*/  FFMA.FTZ R177, R174, UR4, -R175.reuse ;  /* 0x00000004aeb17c23 */ /* 0x100fe200080108af */
[----:B------:R-:W-:Y:S01]  /*52b0*/  LDSM.16.MT88.4 R24, [R165+0xe800] ;  /* 0x00e80000a518783b */ /* 0x000fe20000004200 */
[----:B------:R-:W-:Y:S01]  /*52c0*/  FFMA.FTZ R172, R172, UR4, -R175 ;  /* 0x00000004acac7c23 */ /* 0x000fe200080108af */
[----:B------:R-:W-:Y:S01]  /*52d0*/  FFMA.FTZ R164, R163, UR4, -R164 ;  /* 0x00000004a3a47c23 */ /* 0x000fe200080108a4 */
[----:B------:R-:W-:Y:S01]  /*52e0*/  FADD.FTZ R154, R154, R153 ;  /* 0x000000999a9a7221 */ /* 0x000fe20000010000 */
[----:B------:R-:W-:Y:S02]  /*52f0*/  LDSM.16.MT88.4 R140, [R189+0xd000] ;  /* 0x00d00000bd8c783b */ /* 0x000fe40000004200 */
[----:B------:R-:W2:Y:S01]  /*5300*/  MUFU.EX2 R155, R155 ;  /* 0x0000009b009b7308 */ /* 0x000ea20000000800 */
[----:B-----5:R-:W-:Y:S01]  /*5310*/  F2FP.F16.F32.PACK_AB R122, R148, R149 ;  /* 0x00000095947a723e */ /* 0x020fe200000000ff */
[----:B------:R-:W-:-:S04]  /*5320*/  FADD.FTZ R149, R149, R154 ;  /* 0x0000009a95957221 */ /* 0x000fc80000010000 */
[----:B------:R-:W-:Y:S02]  /*5330*/  FADD.FTZ R148, R148, R149 ;  /* 0x0000009594947221 */ /* 0x000fe40000010000 */
[----:B------:R-:W-:Y:S08]  /*5340*/  MUFU.EX2 R151, R151 ;  /* 0x0000009700977308 */ /* 0x000ff00000000800 */
[----:B------:R-:W5:Y:S01]  /*5350*/  MUFU.EX2 R150, R150 ;  /* 0x0000009600967308 */ /* 0x000f620000000800 */
[----:B--2---:R-:W-:Y:S01]  /*5360*/  F2FP.F16.F32.PACK_AB R121, R155, R152 ;  /* 0x000000989b79723e */ /* 0x004fe200000000ff */
[----:B------:R-:W-:-:S06]  /*5370*/  FADD.FTZ R152, R152, R155 ;  /* 0x0000009b98987221 */ /* 0x000fcc0000010000 */
[----:B------:R-:W-:Y:S08]  /*5380*/  MUFU.EX2 R147, R147 ;  /* 0x0000009300937308 */ /* 0x000ff00000000800 */
[----:B------:R-:W2:Y:S01]  /*5390*/  MUFU.EX2 R146, R146 ;  /* 0x0000009200927308 */ /* 0x000ea20000000800 */
[----:B-----5:R-:W-:Y:S01]  /*53a0*/  F2FP.F16.F32.PACK_AB R123, R150, R151 ;  /* 0x00000097967b723e */ /* 0x020fe200000000ff */
[----:B------:R-:W-:-:S04]  /*53b0*/  FADD.FTZ R151, R151, R152 ;  /* 0x0000009897977221 */ /* 0x000fc80000010000 */
[----:B------:R-:W-:Y:S02]  /*53c0*/  FADD.FTZ R150, R150, R151 ;  /* 0x0000009796967221 */ /* 0x000fe40000010000 */
[----:B------:R-:W-:Y:S01]  /*53d0*/  MUFU.EX2 R135, R135 ;  /* 0x0000008700877308 */ /* 0x000fe20000000800 */
[C---:B------:R-:W-:Y:S07]  /*53e0*/  HMMA.16816.F32 R80, R120.reuse, R84, RZ ;  /* 0x000000547850723c */ /* 0x040fee00000018ff */
[----:B------:R-:W-:Y:S01]  /*53f0*/  MUFU.EX2 R134, R134 ;  /* 0x0000008600867308 */ /* 0x000fe20000000800 */
[C---:B------:R-:W-:Y:S07]  /*5400*/  HMMA.16816.F32 R84, R120.reuse, R86, RZ ;  /* 0x000000567854723c */ /* 0x040fee00000018ff */
[----:B------:R-:W-:Y:S01]  /*5410*/  MUFU.EX2 R145, R145 ;  /* 0x0000009100917308 */ /* 0x000fe20000000800 */
[C---:B------:R-:W-:Y:S07]  /*5420*/  HMMA.16816.F32 R128, R120.reuse, R36, RZ ;  /* 0x000000247880723c */ /* 0x040fee00000018ff */
[----:B------:R-:W5:Y:S01]  /*5430*/  MUFU.EX2 R144, R144 ;  /* 0x0000009000907308 */ /* 0x000f620000000800 */
[C---:B------:R-:W-:Y:S07]  /*5440*/  HMMA.16816.F32 R40, R120.reuse, R44, RZ ;  /* 0x0000002c7828723c */ /* 0x040fee00000018ff */
[----:B------:R-:W-:Y:S01]  /*5450*/  MUFU.EX2 R133, R133 ;  /* 0x0000008500857308 */ /* 0x000fe20000000800 */
[C---:B------:R-:W-:Y:S07]  /*5460*/  HMMA.16816.F32 R48, R120.reuse, R52, RZ ;  /* 0x000000347830723c */ /* 0x040fee00000018ff */
[----:B------:R-:W3:Y:S01]  /*5470*/  MUFU.EX2 R0, R0 ;  /* 0x0000000000007308 */ /* 0x000ee20000000800 */
[C---:B-1----:R-:W-:Y:S07]  /*5480*/  HMMA.16816.F32 R56, R120.reuse, R60, RZ ;  /* 0x0000003c7838723c */ /* 0x042fee00000018ff */
[----:B------:R-:W-:Y:S01]  /*5490*/  MUFU.EX2 R157, R157 ;  /* 0x0000009d009d7308 */ /* 0x000fe20000000800 */
[C---:B------:R-:W-:Y:S07]  /*54a0*/  HMMA.16816.F32 R64, R120.reuse, R68, RZ ;  /* 0x000000447840723c */ /* 0x040fee00000018ff */
[----:B------:R-:W1:Y:S01]  /*54b0*/  MUFU.EX2 R158, R158 ;  /* 0x0000009e009e7308 */ /* 0x000e620000000800 */
[C---:B------:R-:W-:Y:S07]  /*54c0*/  HMMA.16816.F32 R72, R120.reuse, R76, RZ ;  /* 0x0000004c7848723c */ /* 0x040fee00000018ff */
[----:B------:R-:W-:Y:S01]  /*54d0*/  MUFU.EX2 R159, R159 ;  /* 0x0000009f009f7308 */ /* 0x000fe20000000800 */
[C---:B------:R-:W-:Y:S07]  /*54e0*/  HMMA.16816.F32 R88, R120.reuse, R92, RZ ;  /* 0x0000005c7858723c */ /* 0x040fee00000018ff */
[----:B------:R-:W-:Y:S01]  /*54f0*/  MUFU.EX2 R162, R162 ;  /* 0x000000a200a27308 */ /* 0x000fe20000000800 */
[C---:B------:R-:W-:Y:S07]  /*5500*/  HMMA.16816.F32 R96, R120.reuse, R100, RZ ;  /* 0x000000647860723c */ /* 0x040fee00000018ff */
[----:B------:R-:W-:Y:S01]  /*5510*/  MUFU.EX2 R161, R161 ;  /* 0x000000a100a17308 */ /* 0x000fe20000000800 */
[C---:B------:R-:W-:Y:S07]  /*5520*/  HMMA.16816.F32 R104, R120.reuse, R108, RZ ;  /* 0x0000006c7868723c */ /* 0x040fee00000018ff */
[----:B------:R-:W1:Y:S01]  /*5530*/  MUFU.EX2 R166, R166 ;  /* 0x000000a600a67308 */ /* 0x000e620000000800 */
        /* <DEDUP_REMOVED lines=20> */
[C---:B------:R-:W-:Y:S08]  /*5680*/  HMMA.16816.F32 R124, R120.reuse, R126, RZ ;  /* 0x0000007e787c723c */ /* 0x040ff000000018ff */
[----:B------:R-:W-:Y:S01]  /*5690*/  HMMA.16816.F32 R116, R120, R4, RZ ;  /* 0x000000047874723c */ /* 0x000fe200000018ff */
[----:B--2---:R-:W-:Y:S01]  /*56a0*/  F2FP.F16.F32.PACK_AB R4, R146, R147 ;  /* 0x000000939204723e */ /* 0x004fe200000000ff */
[----:B------:R-:W-:Y:S01]  /*56b0*/  FADD.FTZ R147, R147, R148 ;  /* 0x0000009493937221 */ /* 0x000fe20000010000 */
[----:B-----5:R-:W-:Y:S01]  /*56c0*/  F2FP.F16.F32.PACK_AB R5, R144, R145 ;  /* 0x000000919005723e */ /* 0x020fe200000000ff */
[----:B------:R-:W-:-:S02]  /*56d0*/  FADD.FTZ R145, R145, R150 ;  /* 0x0000009691917221 */ /* 0x000fc40000010000 */
[----:B------:R-:W-:Y:S02]  /*56e0*/  FADD.FTZ R146, R146, R147 ;  /* 0x0000009392927221 */ /* 0x000fe40000010000 */
[----:B------:R-:W-:Y:S01]  /*56f0*/  HMMA.16816.F32 R120, R120, R6, RZ ;  /* 0x000000067878723c */ /* 0x000fe200000018ff */
[----:B------:R-:W-:Y:S01]  /*5700*/  F2FP.F16.F32.PACK_AB R6, R134, R135 ;  /* 0x000000878606723e */ /* 0x000fe200000000ff */
[----:B------:R-:W-:Y:S01]  /*5710*/  FADD.FTZ R144, R144, R145 ;  /* 0x0000009190907221 */ /* 0x000fe20000010000 */
[----:B---3--:R-:W-:Y:S01]  /*5720*/  F2FP.F16.F32.PACK_AB R7, R0, R133 ;  /* 0x000000850007723e */ /* 0x008fe200000000ff */
[----:B------:R-:W-:Y:S02]  /*5730*/  FADD.FTZ R135, R135, R146 ;  /* 0x0000009287877221 */ /* 0x000fe40000010000 */
[----:B------:R-:W-:Y:S02]  /*5740*/  FADD.FTZ R133, R133, R144 ;  /* 0x0000009085857221 */ /* 0x000fe40000010000 */
[----:B------:R-:W-:-:S02]  /*5750*/  FADD.FTZ R134, R134, R135 ;  /* 0x0000008786867221 */ /* 0x000fc40000010000 */
[----:B------:R-:W-:Y:S01]  /*5760*/  HMMA.16816.F32 R80, R4, R8, R80 ;  /* 0x000000080450723c */ /* 0x000fe20000001850 */
[----:B------:R-:W-:-:S07]  /*5770*/  FADD.FTZ R0, R0, R133 ;  /* 0x0000008500007221 */ /* 0x000fce0000010000 */
[C---:B------:R-:W-:Y:S01]  /*5780*/  HMMA.16816.F32 R84, R4.reuse, R10, R84 ;  /* 0x0000000a0454723c */ /* 0x040fe20000001854 */
[----:B------:R-:W2:Y:S07]  /*5790*/  LDSM.16.MT88.4 R8, [R160+0x10800] ;  /* 0x01080000a008783b */ /* 0x000eae0000004200 */
[C---:B------:R-:W-:Y:S08]  /*57a0*/  HMMA.16816.F32 R64, R4.reuse, R12, R64 ;  /* 0x0000000c0440723c */ /* 0x040ff00000001840 */
[C---:B------:R-:W-:Y:S01]  /*57b0*/  HMMA.16816.F32 R68, R4.reuse, R14, R68 ;  /* 0x0000000e0444723c */ /* 0x040fe20000001844 */
[----:B------:R-:W3:Y:S07]  /*57c0*/  LDSM.16.MT88.4 R12, [R165+0x10800] ;  /* 0x01080000a50c783b */ /* 0x000eee0000004200 */
[C---:B------:R-:W-:Y:S08]  /*57d0*/  HMMA.16816.F32 R88, R4.reuse, R16, R88 ;  /* 0x000000100458723c */ /* 0x040ff00000001858 */
[C---:B------:R-:W-:Y:S01]  /*57e0*/  HMMA.16816.F32 R92, R4.reuse, R18, R92 ;  /* 0x00000012045c723c */ /* 0x040fe2000000185c */
[----:B------:R-:W5:Y:S07]  /*57f0*/  LDSM.16.MT88.4 R16, [R156+0x10800] ;  /* 0x010800009c10783b */ /* 0x000f6e0000004200 */
[C---:B----4-:R-:W-:Y:S08]  /*5800*/  HMMA.16816.F32 R40, R4.reuse, R20, R40 ;  /* 0x000000140428723c */ /* 0x050ff00000001828 */
[C---:B------:R-:W-:Y:S01]  /*5810*/  HMMA.16816.F32 R44, R4.reuse, R22, R44 ;  /* 0x00000016042c723c */ /* 0x040fe2000000182c */
[----:B------:R-:W4:Y:S07]  /*5820*/  LDSM.16.MT88.4 R20, [R189+0x10800] ;  /* 0x01080000bd14783b */ /* 0x000f2e0000004200 */
[C---:B--2---:R-:W-:Y:S08]  /*5830*/  HMMA.16816.F32 R112, R4.reuse, R8, R112 ;  /* 0x000000080470723c */ /* 0x044ff00000001870 */
[C---:B------:R-:W-:Y:S01]  /*5840*/  HMMA.16816.F32 R124, R4.reuse, R10, R124 ;  /* 0x0000000a047c723c */ /* 0x040fe2000000187c */
[----:B------:R-:W2:Y:S07]  /*5850*/  LDSM.16.MT88.4 R8, [R160+0xf000] ;  /* 0x00f00000a008783b */ /* 0x000eae0000004200 */
[C---:B---3--:R-:W-:Y:S08]  /*5860*/  HMMA.16816.F32 R104, R4.reuse, R12, R104 ;  /* 0x0000000c0468723c */ /* 0x048ff00000001868 */
[C---:B------:R-:W-:Y:S01]  /*5870*/  HMMA.16816.F32 R108, R4.reuse, R14, R108 ;  /* 0x0000000e046c723c */ /* 0x040fe2000000186c */
[----:B------:R-:W3:Y:S07]  /*5880*/  LDSM.16.MT88.4 R12, [R189+0xf000] ;  /* 0x00f00000bd0c783b */ /* 0x000eee0000004200 */
[C---:B-----5:R-:W-:Y:S08]  /*5890*/  HMMA.16816.F32 R116, R4.reuse, R16, R116 ;  /* 0x000000100474723c */ /* 0x060ff00000001874 */
[C---:B------:R-:W-:Y:S01]  /*58a0*/  HMMA.16816.F32 R120, R4.reuse, R18, R120 ;  /* 0x000000120478723c */ /* 0x040fe20000001878 */
[----:B------:R-:W5:Y:S07]  /*58b0*/  LDSM.16.MT88.4 R16, [R189+0x11000] ;  /* 0x01100000bd10783b */ /* 0x000f6e0000004200 */
[C---:B------:R-:W-:Y:S08]  /*58c0*/  HMMA.16816.F32 R128, R4.reuse, R136, R128 ;  /* 0x000000880480723c */ /* 0x040ff00000001880 */
[C---:B------:R-:W-:Y:S01]  /*58d0*/  HMMA.16816.F32 R36, R4.reuse, R138, R36 ;  /* 0x0000008a0424723c */ /* 0x040fe20000001824 */
[----:B------:R-:W-:Y:S07]  /*58e0*/  LDSM.16.MT88.4 R136, [R165+0xd000] ;  /* 0x00d00000a588783b */ /* 0x000fee0000004200 */
        /* <DEDUP_REMOVED lines=9> */
[C---:B----4-:R-:W-:Y:S08]  /*5980*/  HMMA.16816.F32 R96, R4.reuse, R20, R96 ;  /* 0x000000140460723c */ /* 0x050ff00000001860 */
[----:B------:R-:W-:Y:S01]  /*5990*/  HMMA.16816.F32 R100, R4, R22, R100 ;  /* 0x000000160464723c */ /* 0x000fe20000001864 */
[----:B-1----:R-:W-:Y:S01]  /*59a0*/  F2FP.F16.F32.PACK_AB R4, R158, R157 ;  /* 0x0000009d9e04723e */ /* 0x002fe200000000ff */
[----:B------:R-:W-:Y:S01]  /*59b0*/  LDSM.16.MT88.4 R20, [R156+0xf000] ;  /* 0x00f000009c14783b */ /* 0x000fe20000004200 */
[----:B------:R-:W-:Y:S01]  /*59c0*/  F2FP.F16.F32.PACK_AB R5, R166, R161 ;  /* 0x000000a1a605723e */ /* 0x000fe200000000ff */
[----:B------:R-:W-:Y:S01]  /*59d0*/  FADD.FTZ R157, R157, R134 ;  /* 0x000000869d9d7221 */ /* 0x000fe20000010000 */
[----:B------:R-:W-:Y:S01]  /*59e0*/  F2FP.F16.F32.PACK_AB R6, R162, R159 ;  /* 0x0000009fa206723e */ /* 0x000fe200000000ff */
[----:B------:R-:W-:Y:S01]  /*59f0*/  FADD.FTZ R161, R161, R0 ;  /* 0x00000000a1a17221 */ /* 0x000fe20000010000 */
[----:B------:R-:W-:Y:S01]  /*5a00*/  F2FP.F16.F32.PACK_AB R7, R168, R167 ;  /* 0x000000a7a807723e */ /* 0x000fe200000000ff */
[----:B------:R-:W-:-:S02]  /*5a10*/  FADD.FTZ R158, R158, R157 ;  /* 0x0000009d9e9e7221 */ /* 0x000fc40000010000 */
[----:B------:R-:W-:-:S04]  /*5a20*/  FADD.FTZ R166, R166, R161 ;  /* 0x000000a1a6a67221 */ /* 0x000fc80000010000 */
[C---:B--2---:R-:W-:Y:S08]  /*5a30*/  HMMA.16816.F32 R80, R4.reuse, R8, R80 ;  /* 0x000000080450723c */ /* 0x044ff00000001850 */
[C---:B------:R-:W-:Y:S01]  /*5a40*/  HMMA.16816.F32 R84, R4.reuse, R10, R84 ;  /* 0x0000000a0454723c */ /* 0x040fe20000001854 */
[----:B------:R-:W1:Y:S07]  /*5a50*/  LDSM.16.MT88.4 R8, [R160+0x11000] ;  /* 0x01100000a008783b */ /* 0x000e6e0000004200 */
[C---:B---3--:R-:W-:Y:S08]  /*5a60*/  HMMA.16816.F32 R64, R4.reuse, R12, R64 ;  /* 0x0000000c0440723c */ /* 0x048ff00000001840 */
[C---:B------:R-:W-:Y:S01]  /*5a70*/  HMMA.16816.F32 R68, R4.reuse, R14, R68 ;  /* 0x0000000e0444723c */ /* 0x040fe20000001844 */
[----:B------:R-:W2:Y:S07]  /*5a80*/  LDSM.16.MT88.4 R12, [R165+0x11000] ;  /* 0x01100000a50c783b */ /* 0x000eae0000004200 */
[C---:B-----5:R-:W-:Y:S08]  /*5a90*/  HMMA.16816.F32 R96, R4.reuse, R16, R96 ;  /* 0x000000100460723c */ /* 0x060ff00000001860 */
[C---:B------:R-:W-:Y:S01]  /*5aa0*/  HMMA.16816.F32 R100, R4.reuse, R18, R100 ;  /* 0x000000120464723c */ /* 0x040fe20000001864 */
[----:B------:R-:W3:Y:S07]  /*5ab0*/  LDSM.16.MT88.4 R16, [R156+0x11000] ;  /* 0x011000009c10783b */ /* 0x000eee0000004200 */
[C---:B------:R-:W-:Y:S08]  /*5ac0*/  HMMA.16816.F32 R128, R4.reuse, R140, R128 ;  /* 0x0000008c0480723c */ /* 0x040ff00000001880 */
[C---:B-1----:R-:W-:Y:S08]  /*5ad0*/  HMMA.16816.F32 R112, R4.reuse, R8, R112 ;  /* 0x000000080470723c */ /* 0x042ff00000001870 */
[C---:B------:R-:W-:Y:S01]  /*5ae0*/  HMMA.16816.F32 R124, R4.reuse, R10, R124 ;  /* 0x0000000a047c723c */ /* 0x040fe2000000187c */
[----:B------:R-:W1:Y:S07]  /*5af0*/  LDSM.16.MT88.4 R8, [R160+0xf800] ;  /* 0x00f80000a008783b */ /* 0x000e6e0000004200 */
[C---:B--2---:R-:W-:Y:S08]  /*5b00*/  HMMA.16816.F32 R104, R4.reuse, R12, R104 ;  /* 0x0000000c0468723c */ /* 0x044ff00000001868 */
[C---:B------:R-:W-:Y:S01]  /*5b10*/  HMMA.16816.F32 R108, R4.reuse, R14, R108 ;  /* 0x0000000e046c723c */ /* 0x040fe2000000186c */
[----:B------:R-:W2:Y:S07]  /*5b20*/  LDSM.16.MT88.4 R12, [R165+0xd800] ;  /* 0x00d80000a50c783b */ /* 0x000eae0000004200 */
[C---:B---3--:R-:W-:Y:S08]  /*5b30*/  HMMA.16816.F32 R116, R4.reuse, R16, R116 ;  /* 0x000000100474723c */ /* 0x048ff00000001874 */
[C---:B------:R-:W-:Y:S01]  /*5b40*/  HMMA.16816.F32 R120, R4.reuse, R18, R120 ;  /* 0x000000120478723c */ /* 0x040fe20000001878 */
[----:B------:R-:W3:Y:S07]  /*5b50*/  LDSM.16.MT88.4 R16, [R189+0xf800] ;  /* 0x00f80000bd10783b */ /* 0x000eee0000004200 */
[C---:B------:R-:W-:Y:S01]  /*5b60*/  HMMA.16816.F32 R36, R4.reuse, R142, R36 ;  /* 0x0000008e0424723c */ /* 0x040fe20000001824 */
[----:B------:R-:W4:Y:S07]  /*5b70*/  LDSM.16.MT88.4 R140, [R165+0xf800] ;  /* 0x00f80000a58c783b */ /* 0x000f2e0000004200 */
        /* <DEDUP_REMOVED lines=13> */
[----:B------:R-:W-:Y:S01]  /*5c50*/  HMMA.16816.F32 R92, R4, R22, R92 ;  /* 0x00000016045c723c */ /* 0x000fe2000000185c */
[----:B------:R-:W-:Y:S01]  /*5c60*/  F2FP.F16.F32.PACK_AB R4, R177, R176 ;  /* 0x000000b0b104723e */ /* 0x000fe200000000ff */
[----:B------:R-:W-:Y:S01]  /*5c70*/  LDSM.16.MT88.4 R20, [R156+0xd800] ;  /* 0x00d800009c14783b */ /* 0x000fe20000004200 */
[----:B------:R-:W-:-:S02]  /*5c80*/  F2FP.F16.F32.PACK_AB R5, R171, R170 ;  /* 0x000000aaab05723e */ /* 0x000fc400000000ff */
[----:B------:R-:W-:Y:S02]  /*5c90*/  F2FP.F16.F32.PACK_AB R6, R211, R172 ;  /* 0x000000acd306723e */ /* 0x000fe400000000ff */
[----:B------:R-:W-:-:S07]  /*5ca0*/  F2FP.F16.F32.PACK_AB R7, R164, R169 ;  /* 0x000000a9a407723e */ /* 0x000fce00000000ff */
        /* <DEDUP_REMOVED lines=9> */
[C---:B----4-:R-:W-:Y:S08]  /*5d40*/  HMMA.16816.F32 R72, R4.reuse, R140, R72 ;  /* 0x0000008c0448723c */ /* 0x050ff00000001848 */
[----:B-1----:R-:W-:Y:S01]  /*5d50*/  HMMA.16816.F32 R96, R4, R8, R96 ;  /* 0x000000080460723c */ /* 0x002fe20000001860 */
[----:B------:R-:W-:-:S04]  /*5d60*/  FADD.FTZ R9, R159, R158 ;  /* 0x0000009e9f097221 */ /* 0x000fc80000010000 */
[----:B------:R-:W-:-:S03]  /*5d70*/  FADD.FTZ R9, R162, R9 ;  /* 0x00000009a2097221 */ /* 0x000fc60000010000 */
[----:B------:R-:W-:Y:S01]  /*5d80*/  HMMA.16816.F32 R100, R4, R10, R100 ;  /* 0x0000000a0464723c */ /* 0x000fe20000001864 */
[----:B------:R-:W-:Y:S01]  /*5d90*/  FADD.FTZ R11, R167, R166 ;  /* 0x000000a6a70b7221 */ /* 0x000fe20000010000 */
[----:B------:R-:W-:-:S03]  /*5da0*/  FADD.FTZ R176, R176, R9 ;  /* 0x00000009b0b07221 */ /* 0x000fc60000010000 */
[----:B------:R-:W-:Y:S01]  /*5db0*/  FADD.FTZ R11, R168, R11 ;  /* 0x0000000ba80b7221 */ /* 0x000fe20000010000 */
[----:B------:R-:W-:Y:S02]  /*5dc0*/  FADD.FTZ R177, R177, R176 ;  /* 0x000000b0b1b17221 */ /* 0x000fe40000010000 */
[----:B------:R-:W-:Y:S01]  /*5dd0*/  HMMA.16816.F32 R76, R4, R142, R76 ;  /* 0x0000008e044c723c */ /* 0x000fe2000000184c */
[----:B------:R-:W-:Y:S01]  /*5de0*/  FADD.FTZ R170, R170, R11 ;  /* 0x0000000baaaa7221 */ /* 0x000fe20000010000 */
[----:B------:R-:W-:-:S03]  /*5df0*/  FADD.FTZ R172, R172, R177 ;  /* 0x000000b1acac7221 */ /* 0x000fc60000010000 */
[----:B------:R-:W-:Y:S01]  /*5e00*/  FADD.FTZ R170, R171, R170 ;  /* 0x000000aaabaa7221 */ /* 0x000fe20000010000 */
[----:B------:R-:W-:Y:S02]  /*5e10*/  FADD.FTZ R211, R211, R172 ;  /* 0x000000acd3d37221 */ /* 0x000fe40000010000 */
[----:B------:R-:W-:Y:S01]  /*5e20*/  HMMA.16816.F32 R104, R4, R136, R104 ;  /* 0x000000880468723c */ /* 0x000fe20000001868 */
[----:B------:R-:W-:-:S04]  /*5e30*/  FADD.FTZ R169, R169, R170 ;  /* 0x000000aaa9a97221 */ /* 0x000fc80000010000 */
[----:B------:R-:W-:-:S03]  /*5e40*/  FADD.FTZ R209, R164, R169 ;  /* 0x000000a9a4d17221 */ /* 0x000fc60000010000 */
[C---:B------:R-:W-:Y:S08]  /*5e50*/  HMMA.16816.F32 R108, R4.reuse, R138, R108 ;  /* 0x0000008a046c723c */ /* 0x040ff0000000186c */
        /* <DEDUP_REMOVED lines=8> */
[C---:B--2---:R-:W-:Y:S08]  /*5ee0*/  HMMA.16816.F32 R88, R4.reuse, R12, R88 ;  /* 0x0000000c0458723c */ /* 0x044ff00000001858 */
[C---:B------:R-:W-:Y:S08]  /*5ef0*/  HMMA.16816.F32 R92, R4.reuse, R14, R92 ;  /* 0x0000000e045c723c */ /* 0x040ff0000000185c */
[C---:B---3--:R-:W-:Y:S08]  /*5f00*/  HMMA.16816.F32 R116, R4.reuse, R16, R116 ;  /* 0x000000100474723c */ /* 0x048ff00000001874 */
[----:B------:R-:W-:Y:S01]  /*5f10*/  HMMA.16816.F32 R120, R4, R18, R120 ;  /* 0x000000120478723c */ /* 0x000fe20000001878 */
[----:B------:R-:W-:-:S04]  /*5f20*/  NOP ;  /* 0x0000000000007918 */ /* 0x000fc80000000000 */
[----:B------:R-:W-:-:S15]  /*5f30*/  @!P6 BRA `(.L_x_486) ;  /* 0x00000038002ce947 */ /* 0x000fde0003800000 */
[----:B------:R-:W1:Y:S01]  /*5f40*/  S2UR UR5, SR_CgaCtaId ;  /* 0x00000000000579c3 */ /* 0x000e620000008800 */
[----:B------:R-:W-:Y:S01]  /*5f50*/  UISETP.NE.U32.AND UP0, UPT, UR8, URZ, UPT ;  /* 0x000000ff0800728c */ /* 0x000fe2000bf05070 */
[----:B------:R-:W-:Y:S01]  /*5f60*/  IMAD.MOV.U32 R184, RZ, RZ, 0x20 ;  /* 0x00000020ffb87424 */ /* 0x000fe200078e00ff */
[----:B------:R-:W-:Y:S01]  /*5f70*/  IADD3 R208, PT, PT, R2, -0x2, RZ ;  /* 0xfffffffe02d07810 */ /* 0x000fe20007ffe0ff */
[----:B------:R-:W-:Y:S01]  /*5f80*/  IMAD.MOV.U32 R0, RZ, RZ, R3 ;  /* 0x000000ffff007224 */ /* 0x000fe200078e0003 */
[----:B------:R-:W-:Y:S01]  /*5f90*/  UISETP.NE.AND.EX UP0, UPT, UR9, URZ, UPT, UP0 ;  /* 0x000000ff0900728c */ /* 0x000fe2000bf05300 */
[----:B------:R-:W-:Y:S01]  /*5fa0*/  IMAD.MOV.U32 R133, RZ, RZ, R132 ;  /* 0x000000ffff857224 */ /* 0x000fe200078e0084 */
[----:B------:R-:W-:Y:S01]  /*5fb0*/  SEL R184, R184, 0xffffffe0, !P1 ;  /* 0xffffffe0b8b87807 */ /* 0x000fe20004800000 */
[C---:B------:R-:W-:Y:S01]  /*5fc0*/  VIADD R204, R189.reuse, 0xc040 ;  /* 0x0000c040bdcc7836 */ /* 0x040fe20000000000 */
[----:B------:R-:W-:Y:S01]  /*5fd0*/  IADD3 R207, PT, PT, -R2, 0x1, RZ ;  /* 0x0000000102cf7810 */ /* 0x000fe20007ffe1ff */
[----:B------:R-:W-:Y:S01]  /*5fe0*/  UMOV UR11, 0x400 ;  /* 0x00000400000b7882 */ /* 0x000fe20000000000 */
[----:B------:R-:W-:Y:S01]  /*5ff0*/  IADD3 R206, PT, PT, R189, 0xc000, RZ ;  /* 0x0000c000bdce7810 */ /* 0x000fe20007ffe0ff */
[----:B------:R-:W-:Y:S01]  /*6000*/  IMAD.IADD R184, R184, 0x1, R189 ;  /* 0x00000001b8b87824 */ /* 0x000fe200078e02bd */
[----:B------:R-:W-:Y:S01]  /*6010*/  PLOP3.LUT P4, PT, PT, PT, UP0, 0x80, 0x8 ;  /* 0x000000000008781c */ /* 0x000fe20003f8f008 */
[----:B------:R-:W2:Y:S01]  /*6020*/  LDCU UR10, c[0x0][0x440] ;  /* 0x00008800ff0a77ac */ /* 0x000ea20008000800 */
[----:B------:R-:W-:Y:S01]  /*6030*/  MOV R205, RZ ;  /* 0x000000ff00cd7202 */ /* 0x000fe20000000f00 */
[----:B------:R-:W3:Y:S01]  /*6040*/  LDCU UR4, c[0x0][0x45c] ;  /* 0x00008b80ff0477ac */ /* 0x000ee20008000800 */
[----:B------:R-:W4:Y:S01]  /*6050*/  LDCU.64 UR6, c[0x0][0x3a0] ;  /* 0x00007400ff0677ac */ /* 0x000f220008000a00 */
[----:B------:R-:W2:Y:S01]  /*6060*/  LDCU.64 UR8, c[0x0][0x3a8] ;  /* 0x00007500ff0877ac */ /* 0x000ea20008000a00 */
[----:B-1----:R-:W-:-:S12]  /*6070*/  ULEA UR5, UR5, UR11, 0x18 ;  /* 0x0000000b05057291 */ /* 0x002fd8000f8ec0ff */
.L_x_490:
[----:B------:R-:W-:Y:S01]  /*6080*/  @!P4 IADD3 R7, P0, PT, RZ, -R205, RZ ;  /* 0x800000cdff07c210 */ /* 0x000fe20007f1e0ff */
[----:B------:R-:W1:Y:S01]  /*6090*/  S2R R188, SR_TID.X ;  /* 0x0000000000bc7919 */ /* 0x000e620000002100 */
[----:B------:R-:W5:Y:S01]  /*60a0*/  @!P4 LDC R172, c[0x0][0x3c0] ;  /* 0x0000f000ffaccb82 */ /* 0x000f620000000800 */
[----:B------:R-:W-:Y:S07]  /*60b0*/  DEPBAR.LE SB0, 0x0 ;  /* 0x000080000000791a */ /* 0x000fee0000000000 */
[----:B------:R-:W2:Y:S08]  /*60c0*/  LDC R175, c[0x0][0x3c4] ;  /* 0x0000f100ffaf7b82 */ /* 0x000eb00000000800 */
[----:B------:R-:W-:Y:S01]  /*60d0*/  BAR.SYNC.DEFER_BLOCKING 0x0 ;  /* 0x0000000000007b1d */ /* 0x000fe20000010000 */
[C---:B-1----:R-:W-:Y:S01]  /*60e0*/  LOP3.LUT R213, R188.reuse, 0x38, RZ, 0xc0, !PT ;  /* 0x00000038bcd57812 */ /* 0x042fe200078ec0ff */
[C---:B------:R-:W-:Y:S01]  /*60f0*/  IMAD.SHL.U32 R6, R188.reuse, 0x8, RZ ;  /* 0x00000008bc067824 */ /* 0x040fe200078e00ff */
[----:B------:R-:W-:Y:S01]  /*6100*/  SHF.R.U32.HI R190, RZ, 0x1, R188 ;  /* 0x00000001ffbe7819 */ /* 0x000fe200000116bc */
[C---:B------:R-:W-:Y:S02]  /*6110*/  IMAD.SHL.U32 R3, R188.reuse, 0x40, RZ ;  /* 0x00000040bc037824 */ /* 0x040fe400078e00ff */
[----:B------:R-:W-:Y:S01]  /*6120*/  IMAD.SHL.U32 R8, R188, 0x20, RZ ;  /* 0x00000020bc087824 */ /* 0x000fe200078e00ff */
[--C-:B------:R-:W-:Y:S02]  /*6130*/  LOP3.LUT R213, R213, 0x1f8, R6.reuse, 0x78, !PT ;  /* 0x000001f8d5d57812 */ /* 0x100fe400078e7806 */
[----:B------:R-:W-:Y:S02]  /*6140*/  LOP3.LUT R186, R6, 0x38, RZ, 0xc0, !PT ;  /* 0x0000003806ba7812 */ /* 0x000fe400078ec0ff */
[----:B------:R-:W-:Y:S01]  /*6150*/  LOP3.LUT R213, R213, 0x1e00, R6, 0xf8, !PT ;  /* 0x00001e00d5d57812 */ /* 0x000fe200078ef806 */
[----:B-----5:R-:W-:Y:S01]  /*6160*/  @!P4 IMAD.SHL.U32 R6, R172, 0x40, RZ ;  /* 0x00000040ac06c824 */ /* 0x020fe200078e00ff */
[----:B------:R-:W-:Y:S02]  /*6170*/  LOP3.LUT R5, R186, 0x1c0, R3, 0xf8, !PT ;  /* 0x000001c0ba057812 */ /* 0x000fe400078ef803 */
[----:B------:R-:W-:Y:S01]  /*6180*/  LOP3.LUT R187, R8, 0x7c00, RZ, 0xc0, !PT ;  /* 0x00007c0008bb7812 */ /* 0x000fe200078ec0ff */
[----:B------:R-:W-:Y:S01]  /*6190*/  @!P4 IMAD.X R6, RZ, RZ, ~R6, P0 ;  /* 0x000000ffff06c224 */ /* 0x000fe200000e0e06 */
[----:B------:R-:W-:Y:S01]  /*61a0*/  LOP3.LUT R193, R3, 0x400, RZ, 0xc0, !PT ;  /* 0x0000040003c17812 */ /* 0x000fe200078ec0ff */
[----:B------:R-:W-:Y:S01]  /*61b0*/  IMAD.MOV.U32 R8, RZ, RZ, R198 ;  /* 0x000000ffff087224 */ /* 0x000fe200078e00c6 */
[----:B------:R-:W-:Y:S02]  /*61c0*/  LOP3.LUT R4, R5, 0x8, R188, 0x78, !PT ;  /* 0x0000000805047812 */ /* 0x000fe400078e78bc */
[----:B------:R-:W-:Y:S02]  /*61d0*/  @!P4 SHF.R.S64 R7, R7, 0x1f, R6 ;  /* 0x0000001f0707c819 */ /* 0x000fe40000001006 */
[----:B------:R-:W-:Y:S01]  /*61e0*/  LOP3.LUT R2, R190, 0x8, RZ, 0xc0, !PT ;  /* 0x00000008be027812 */ /* 0x000fe200078ec0ff */
[----:B------:R-:W-:Y:S01]  /*61f0*/  IMAD R193, R4, 0x2, R193 ;  /* 0x0000000204c17824 */ /* 0x000fe200078e02c1 */
[----:B------:R-:W-:Y:S02]  /*6200*/  LOP3.LUT R3, R187, 0x200, R3, 0xf8, !PT ;  /* 0x00000200bb037812 */ /* 0x000fe400078ef803 */
[----:B------:R-:W-:Y:S01]  /*6210*/  @!P4 IADD3 R198, P0, PT, R198, R7, RZ ;  /* 0x00000007c6c6c210 */ /* 0x000fe20007f1e0ff */
[----:B------:R-:W-:Y:S01]  /*6220*/  IMAD.MOV.U32 R7, RZ, RZ, R199 ;  /* 0x000000ffff077224 */ /* 0x000fe200078e00c7 */
[C---:B------:R-:W-:Y:S02]  /*6230*/  LOP3.LUT R212, R186.reuse, 0x40, RZ, 0xfc, !PT ;  /* 0x00000040bad47812 */ /* 0x040fe400078efcff */
[----:B------:R-:W-:Y:S02]  /*6240*/  LOP3.LUT R210, R186, 0x80, RZ, 0xfc, !PT ;  /* 0x00000080bad27812 */ /* 0x000fe400078efcff */
[----:B------:R-:W-:Y:S02]  /*6250*/  LOP3.LUT R2, R3, R5, R2, 0xf6, !PT ;  /* 0x0000000503027212 */ /* 0x000fe400078ef602 */
[----:B------:R-:W-:Y:S02]  /*6260*/  @!P4 LEA.HI.X.SX32 R199, R6, R199, 0x1, P0 ;  /* 0x000000c706c7c211 */ /* 0x000fe400000f0eff */
[----:B--2---:R-:W-:Y:S02]  /*6270*/  ISETP.GE.AND P3, PT, R186, UR10, PT ;  /* 0x0000000aba007c0c */ /* 0x004fe4000bf66270 */
[----:B------:R-:W-:Y:S02]  /*6280*/  ISETP.GE.AND P2, PT, R212, UR10, PT ;  /* 0x0000000ad4007c0c */ /* 0x000fe4000bf46270 */
[----:B------:R-:W-:Y:S02]  /*6290*/  ISETP.GE.AND P1, PT, R210, UR10, PT ;  /* 0x0000000ad2007c0c */ /* 0x000fe4000bf26270 */
[----:B------:R-:W-:Y:S01]  /*62a0*/  LEA R213, R213, UR5, 0x1 ;  /* 0x00000005d5d57c11 */ /* 0x000fe2000f8e08ff */
[----:B------:R-:W-:Y:S10]  /*62b0*/  @!P4 BRA `(.L_x_487) ;  /* 0x0000000000f4c947 */ /* 0x000ff40003800000 */
[----:B------:R-:W-:Y:S01]  /*62c0*/  VIADD R9, R201, 0xffffffc0 ;  /* 0xffffffc0c9097836 */ /* 0x000fe20000000000 */
[----:B------:R-:W1:Y:S01]  /*62d0*/  LDC R4, c[0x0][0x4f0] ;  /* 0x00013c00ff047b82 */ /* 0x000e620000000800 */
[----:B------:R-:W-:Y:S03]  /*62e0*/  MOV R12, RZ ;  /* 0x000000ff000c7202 */ /* 0x000fe60000000f00 */
[----:B------:R-:W-:Y:S04]  /*62f0*/  IABS R10, R9 ;  /* 0x00000009000a7213 */ /* 0x000fe80000000000 */
[----:B------:R-:W2:Y:S01]  /*6300*/  LDC.64 R172, c[0x0][0x3c0] ;  /* 0x0000f000ffac7b82 */ /* 0x000ea20000000a00 */
[-C--:B-1----:R-:W-:Y:S02]  /*6310*/  IABS R5, R4.reuse ;  /* 0x0000000400057213 */ /* 0x082fe40000000000 */
[----:B------:R-:W-:Y:S02]  /*6320*/  LOP3.LUT R9, R9, R4, RZ, 0x3c, !PT ;  /* 0x0000000409097212 */ /* 0x000fe400078e3cff */
[----:B------:R-:W1:Y:S10]  /*6330*/  I2F.RP R11, R5 ;  /* 0x00000005000b7306 */ /* 0x000e740000209400 */
[----:B-1----:R-:W1:Y:S02]  /*6340*/  MUFU.RCP R3, R11 ;  /* 0x0000000b00037308 */ /* 0x002e640000001000 */
[----:B-1----:R-:W-:Y:S08]  /*6350*/  VIADD R13, R3, 0xffffffe ;  /* 0x0ffffffe030d7836 */ /* 0x002ff00000000000 */
[----:B------:R-:W1:Y:S02]  /*6360*/  F2I.FTZ.U32.TRUNC.NTZ R13, R13 ;  /* 0x0000000d000d7305 */ /* 0x000e64000021f000 */
[--C-:B-1----:R-:W-:Y:S04]  /*6370*/  IMAD.MOV R6, RZ, RZ, -R13.reuse ;  /* 0x000000ffff067224 */ /* 0x102fe800078e0a0d */
[----:B------:R-:W-:Y:S04]  /*6380*/  IMAD R3, R6, R5, RZ ;  /* 0x0000000506037224 */ /* 0x000fe800078e02ff */
[----:B------:R-:W-:Y:S01]  /*6390*/  IMAD.HI.U32 R3, R13, R3, R12 ;  /* 0x000000030d037227 */ /* 0x000fe200078e000c */
[----:B------:R-:W-:Y:S05]  /*63a0*/  IABS R12, R201 ;  /* 0x000000c9000c7213 */ /* 0x000fea0000000000 */
[C---:B------:R-:W-:Y:S04]  /*63b0*/  IMAD.HI.U32 R11, R3.reuse, R10, RZ ;  /* 0x0000000a030b7227 */ /* 0x040fe800078e00ff */
[----:B------:R-:W-:Y:S02]  /*63c0*/  IMAD.MOV R6, RZ, RZ, -R11 ;  /* 0x000000ffff067224 */ /* 0x000fe400078e0a0b */
[----:B------:R-:W-:Y:S04]  /*63d0*/  IMAD.HI.U32 R3, R3, R12, RZ ;  /* 0x0000000c03037227 */ /* 0x000fe800078e00ff */
[C---:B------:R-:W-:Y:S02]  /*63e0*/  IMAD R10, R5.reuse, R6, R10 ;  /* 0x00000006050a7224 */ /* 0x040fe400078e020a */
[----:B------:R-:W-:Y:S03]  /*63f0*/  IMAD.MOV R6, RZ, RZ, -R3 ;  /* 0x000000ffff067224 */ /* 0x000fe600078e0a03 */
[C---:B------:R-:W-:Y:S01]  /*6400*/  ISETP.GT.U32.AND P0, PT, R5.reuse, R10, PT ;  /* 0x0000000a0500720c */ /* 0x040fe20003f04070 */
[C---:B------:R-:W-:Y:S01]  /*6410*/  IMAD R12, R5.reuse, R6, R12 ;  /* 0x00000006050c7224 */ /* 0x040fe200078e020c */
[----:B------:R-:W-:Y:S04]  /*6420*/  LOP3.LUT R6, RZ, R4, RZ, 0x33, !PT ;  /* 0x00000004ff067212 */ /* 0x000fe800078e33ff */
[----:B------:R-:W-:Y:S07]  /*6430*/  ISETP.GT.U32.AND P5, PT, R5, R12, PT ;  /* 0x0000000c0500720c */ /* 0x000fee0003fa4070 */
[----:B------:R-:W-:Y:S02]  /*6440*/  @!P0 IMAD.IADD R10, R10, 0x1, -R5 ;  /* 0x000000010a0a8824 */ /* 0x000fe400078e0a05 */
[----:B------:R-:W-:Y:S03]  /*6450*/  @!P0 VIADD R11, R11, 0x1 ;  /* 0x000000010b0b8836 */ /* 0x000fe60000000000 */
[-C--:B------:R-:W-:Y:S01]  /*6460*/  ISETP.GE.U32.AND P6, PT, R10, R5.reuse, PT ;  /* 0x000000050a00720c */ /* 0x080fe20003fc6070 */
[----:B------:R-:W-:Y:S01]  /*6470*/  @!P5 VIADD R3, R3, 0x1 ;  /* 0x000000010303d836 */ /* 0x000fe20000000000 */
[-C--:B------:R-:W-:Y:S02]  /*6480*/  @!P5 IADD3 R12, PT, PT, R12, -R5.reuse, RZ ;  /* 0x800000050c0cd210 */ /* 0x080fe40007ffe0ff */
[----:B------:R-:W-:Y:S02]  /*6490*/  ISETP.GE.AND P5, PT, R9, RZ, PT ;  /* 0x000000ff0900720c */ /* 0x000fe40003fa6270 */
[----:B------:R-:W-:Y:S02]  /*64a0*/  ISETP.GE.U32.AND P0, PT, R12, R5, PT ;  /* 0x000000050c00720c */ /* 0x000fe40003f06070 */
[----:B------:R-:W-:Y:S05]  /*64b0*/  LOP3.LUT R5, R201, R4, RZ, 0x3c, !PT ;  /* 0x00000004c9057212 */ /* 0x000fea00078e3cff */
[----:B------:R-:W-:Y:S02]  /*64c0*/  @P6 IADD3 R11, PT, PT, R11, 0x1, RZ ;  /* 0x000000010b0b6810 */ /* 0x000fe40007ffe0ff */
[----:B------:R-:W-:Y:S03]  /*64d0*/  ISETP.GE.AND P6, PT, R5, RZ, PT ;  /* 0x000000ff0500720c */ /* 0x000fe60003fc6270 */
[----:B------:R-:W-:Y:S02]  /*64e0*/  @!P5 IMAD.MOV R11, RZ, RZ, -R11 ;  /* 0x000000ffff0bd224 */ /* 0x000fe400078e0a0b */
[----:B------:R-:W-:Y:S01]  /*64f0*/  @P0 VIADD R3, R3, 0x1 ;  /* 0x0000000103030836 */ /* 0x000fe20000000000 */
[----:B------:R-:W-:Y:S04]  /*6500*/  ISETP.NE.AND P0, PT, R4, RZ, PT ;  /* 0x000000ff0400720c */ /* 0x000fe80003f05270 */
[C---:B------:R-:W-:Y:S03]  /*6510*/  SEL R11, R6.reuse, R11, !P0 ;  /* 0x0000000b060b7207 */ /* 0x040fe60004000000 */
[----:B------:R-:W-:Y:S02]  /*6520*/  @!P6 IADD3 R3, PT, PT, -R3, RZ, RZ ;  /* 0x000000ff0303e210 */ /* 0x000fe40007ffe1ff */
[CC--:B------:R-:W-:Y:S02]  /*6530*/  LEA R14, P5, R11.reuse, R202.reuse, 0x2 ;  /* 0x000000ca0b0e7211 */ /* 0x0c0fe400078a10ff */
[----:B------:R-:W-:Y:S02]  /*6540*/  SEL R5, R6, R3, !P0 ;  /* 0x0000000306057207 */ /* 0x000fe40004000000 */
[-C--:B------:R-:W-:Y:S02]  /*6550*/  LEA.HI.X.SX32 R15, R11, R203.reuse, 0x2, P5 ;  /* 0x000000cb0b0f7211 */ /* 0x080fe400028f16ff */
[C---:B------:R-:W-:Y:S03]  /*6560*/  LEA R12, P0, R5.reuse, R202, 0x2 ;  /* 0x000000ca050c7211 */ /* 0x040fe600078010ff */
[----:B------:R-:W5:Y:S01]  /*6570*/  LDG.E R6, desc[UR14][R14.64] ;  /* 0x0000000e0e067981 */ /* 0x000f62000c1e1900 */
[C---:B------:R-:W-:Y:S01]  /*6580*/  LEA.HI.X.SX32 R13, R5.reuse, R203, 0x2, P0 ;  /* 0x000000cb050d7211 */ /* 0x040fe200000f16ff */
[----:B------:R-:W-:Y:S04]  /*6590*/  IMAD.IADD R5, R5, 0x1, -R11 ;  /* 0x0000000105057824 */ /* 0x000fe800078e0a0b */
[----:B------:R-:W-:Y:S01]  /*65a0*/  IMAD R5, R5, R4, -0x40 ;  /* 0xffffffc005057424 */ /* 0x000fe200078e0204 */
[----:B------:R-:W5:Y:S03]  /*65b0*/  LDG.E R3, desc[UR14][R12.64] ;  /* 0x0000000e0c037981 */ /* 0x000f66000c1e1900 */
[-C--:B--2---:R-:W-:Y:S01]  /*65c0*/  IMAD.WIDE.U32 R10, R5, R172.reuse, RZ ;  /* 0x000000ac050a7225 */ /* 0x084fe200078e00ff */
[----:B------:R-:W-:Y:S05]  /*65d0*/  SHF.R.S32.HI R9, RZ, 0x1f, R5 ;  /* 0x0000001fff097819 */ /* 0x000fea0000011405 */
[----:B------:R-:W-:Y:S04]  /*65e0*/  IMAD R4, R9, R172, RZ ;  /* 0x000000ac09047224 */ /* 0x000fe800078e02ff */
[----:B------:R-:W-:Y:S05]  /*65f0*/  IMAD R4, R5, R173, R4 ;  /* 0x000000ad05047224 */ /* 0x000fea00078e0204 */
[----:B------:R-:W-:Y:S01]  /*6600*/  IADD3 R11, PT, PT, R11, R4, RZ ;  /* 0x000000040b0b7210 */ /* 0x000fe20007ffe0ff */
[----:B-----5:R-:W-:Y:S04]  /*6610*/  IMAD.IADD R3, R6, 0x1, -R3 ;  /* 0x0000000106037824 */ /* 0x020fe800078e0a03 */
[----:B------:R-:W-:Y:S01]  /*6620*/  IMAD.WIDE.U32 R10, R3, UR8, R10 ;  /* 0x00000008030a7c25 */ /* 0x000fe2000f8e000a */
[----:B------:R-:W-:Y:S02]  /*6630*/  SHF.R.S32.HI R5, RZ, 0x1f, R3 ;  /* 0x0000001fff057819 */ /* 0x000fe40000011403 */
[C---:B------:R-:W-:Y:S03]  /*6640*/  LEA R198, P0, R10.reuse, R8, 0x1 ;  /* 0x000000080ac67211 */ /* 0x040fe600078008ff */
[----:B------:R-:W-:Y:S04]  /*6650*/  IMAD R4, R5, UR8, RZ ;  /* 0x0000000805047c24 */ /* 0x000fe8000f8e02ff */
[----:B------:R-:W-:Y:S04]  /*6660*/  IMAD R4, R3, UR9, R4 ;  /* 0x0000000903047c24 */ /* 0x000fe8000f8e0204 */
[----:B------:R-:W-:Y:S05]  /*6670*/  IMAD.IADD R4, R11, 0x1, R4 ;  /* 0x000000010b047824 */ /* 0x000fea00078e0204 */
[----:B------:R-:W-:Y:S07]  /*6680*/  LEA.HI.X R199, R10, R7, R4, 0x1, P0 ;  /* 0x000000070ac77211 */ /* 0x000fee00000f0c04 */
.L_x_487:
[----:B------:R-:W-:Y:S01]  /*6690*/  @!PT LDS RZ, [RZ] ;  /* 0x00000000fffff984 */ /* 0x000fe20000000800 */
[----:B------:R-:W-:Y:S01]  /*66a0*/  @!PT LDS RZ, [RZ] ;  /* 0x00000000fffff984 */ /* 0x000fe20000000800 */
[----:B------:R-:W-:Y:S01]  /*66b0*/  @!PT LDS RZ, [RZ] ;  /* 0x00000000fffff984 */ /* 0x000fe20000000800 */
[----:B------:R-:W-:Y:S01]  /*66c0*/  @!P3 LDGSTS.E.BYPASS.LTC128B.128 [R213+0xc000], desc[UR14][R198.64] ;  /* 0x0c000000c6d5bfae */ /* 0x000fe2000b981a0e */
[C---:B------:R-:W-:Y:S01]  /*66d0*/  LEA R178, P0, R172.reuse, R198, 0x5 ;  /* 0x000000c6acb27211 */ /* 0x040fe200078028ff */
[C---:B------:R-:W-:Y:S01]  /*66e0*/  IMAD.SHL.U32 R174, R172.reuse, 0x20, RZ ;  /* 0x00000020acae7824 */ /* 0x040fe200078e00ff */
[C-C-:B------:R-:W-:Y:S01]  /*66f0*/  SHF.L.U64.HI R173, R172.reuse, 0x5, R175.reuse ;  /* 0x00000005acad7819 */ /* 0x140fe200000102af */
[----:B------:R-:W-:Y:S01]  /*6700*/  @P3 STS.128 [R213+0xc000], RZ ;  /* 0x00c000ffd5003388 */ /* 0x000fe20000000c00 */
[----:B------:R-:W-:Y:S01]  /*6710*/  LEA.HI.X R179, R172, R199, R175, 0x5, P0 ;  /* 0x000000c7acb37211 */ /* 0x000fe200000f2caf */
[----:B------:R-:W-:Y:S01]  /*6720*/  VIADD R132, R193, UR5 ;  /* 0x00000005c1847c36 */ /* 0x000fe20008000000 */
[----:B------:R-:W-:Y:S01]  /*6730*/  IADD3 R180, P5, PT, R174, R178, RZ ;  /* 0x000000b2aeb47210 */ /* 0x000fe20007fbe0ff */
[----:B------:R-:W-:Y:S01]  /*6740*/  @!PT LDS RZ, [RZ] ;  /* 0x00000000fffff984 */ /* 0x000fe20000000800 */
[----:B------:R-:W-:Y:S01]  /*6750*/  @!PT LDS RZ, [RZ] ;  /* 0x00000000fffff984 */ /* 0x000fe20000000800 */
[----:B------:R-:W-:Y:S01]  /*6760*/  @!PT LDS RZ, [RZ] ;  /* 0x00000000fffff984 */ /* 0x000fe20000000800 */
[----:B------:R-:W-:Y:S01]  /*6770*/  @!P2 LDGSTS.E.BYPASS.LTC128B.128 [R213+0xe000], desc[UR14][R198.64+0x80] ;  /* 0x0e000080c6d5afae */ /* 0x000fe2000b981a0e */
[----:B------:R-:W-:Y:S01]  /*6780*/  LEA R176, R2, UR5, 0x1 ;  /* 0x0000000502b07c11 */ /* 0x000fe2000f8e08ff */
[----:B------:R-:W-:Y:S01]  /*6790*/  VIADD R207, R207, 0x1 ;  /* 0x00000001cfcf7836 */ /* 0x000fe20000000000 */
[----:B------:R-:W-:Y:S01]  /*67a0*/  IADD3 R174, P0, PT, R174, R180, RZ ;  /* 0x000000b4aeae7210 */ /* 0x000fe20007f1e0ff */
[----:B------:R-:W-:Y:S01]  /*67b0*/  @P2 STS.128 [R213+0xe000], RZ ;  /* 0x00e000ffd5002388 */ /* 0x000fe20000000c00 */
[C---:B------:R-:W-:Y:S01]  /*67c0*/  IMAD.X R181, R173.reuse, 0x1, R179, P5 ;  /* 0x00000001adb57824 */ /* 0x040fe200028e06b3 */
[----:B------:R-:W-:Y:S02]  /*67d0*/  MOV R2, 0x40 ;  /* 0x0000004000027802 */ /* 0x000fe40000000f00 */
[----:B------:R-:W-:Y:S01]  /*67e0*/  @!PT LDS RZ, [RZ] ;  /* 0x00000000fffff984 */ /* 0x000fe20000000800 */
[----:B------:R-:W-:Y:S01]  /*67f0*/  @!PT LDS RZ, [RZ] ;  /* 0x00000000fffff984 */ /* 0x000fe20000000800 */
[----:B------:R-:W-:Y:S01]  /*6800*/  @!PT LDS RZ, [RZ] ;  /* 0x00000000fffff984 */ /* 0x000fe20000000800 */
[----:B------:R-:W-:Y:S01]  /*6810*/  @!P1 LDGSTS.E.BYPASS.LTC128B.128 [R213+0x10000], desc[UR14][R198.64+0x100] ;  /* 0x10000100c6d59fae */ /* 0x000fe2000b981a0e */
[----:B------:R-:W-:Y:S01]  /*6820*/  IMAD.X R175, R173, 0x1, R181, P0 ;  /* 0x00000001adaf7824 */ /* 0x000fe200000e06b5 */
[C---:B------:R-:W-:Y:S02]  /*6830*/  LOP3.LUT P0, RZ, R188.reuse, 0x2, RZ, 0xc0, !PT ;  /* 0x00000002bcff7812 */ /* 0x040fe4000780c0ff */
[----:B------:R-:W-:Y:S01]  /*6840*/  @P1 STS.128 [R213+0x10000], RZ ;  /* 0x010000ffd5001388 */ /* 0x000fe20000000c00 */
[----:B------:R-:W-:Y:S02]  /*6850*/  ISETP.NE.AND P5, PT, R207, RZ, PT ;  /* 0x000000ffcf00720c */ /* 0x000fe40003fa5270 */
[----:B------:R-:W-:Y:S01]  /*6860*/  SEL R191, R185, 0xffffffe0, !P0 ;  /* 0xffffffe0b9bf7807 */ /* 0x000fe20004000000 */
[----:B------:R-:W-:Y:S01]  /*6870*/  @!PT LDS RZ, [RZ] ;  /* 0x00000000fffff984 */ /* 0x000fe20000000800 */
[----:B------:R-:W-:Y:S01]  /*6880*/  @!PT LDS RZ, [RZ] ;  /* 0x00000000fffff984 */ /* 0x000fe20000000800 */
[----:B------:R-:W-:Y:S01]  /*6890*/  @!PT LDS RZ, [RZ] ;  /* 0x00000000fffff984 */ /* 0x000fe20000000800 */
[----:B------:R-:W-:Y:S01]  /*68a0*/  @!P3 LDGSTS.E.BYPASS.LTC128B.128 [R213+0xc800], desc[UR14][R178.64] ;  /* 0x0c800000b2d5bfae */ /* 0x000fe2000b981a0e */
[----:B------:R-:W-:Y:S03]  /*68b0*/  LOP3.LUT P0, RZ, R188, 0x4, RZ, 0xc0, !PT ;  /* 0x00000004bcff7812 */ /* 0x000fe6000780c0ff */
[----:B------:R-:W-:Y:S01]  /*68c0*/  @P3 STS.128 [R213+0xc800], RZ ;  /* 0x00c800ffd5003388 */ /* 0x000fe20000000c00 */
[--C-:B------:R-:W-:Y:S01]  /*68d0*/  IMAD.IADD R135, R191, 0x1, R176.reuse ;  /* 0x00000001bf877824 */ /* 0x100fe200078e02b0 */
[----:B------:R-:W-:Y:S01]  /*68e0*/  SEL R3, R2, 0xffffffc0, !P0 ;  /* 0xffffffc002037807 */ /* 0x000fe20004000000 */
[C---:B------:R-:W-:Y:S01]  /*68f0*/  IMAD.IADD R134, R132.reuse, 0x1, R191 ;  /* 0x0000000184867824 */ /* 0x040fe200078e02bf */
[----:B------:R-:W-:Y:S01]  /*6900*/  @!PT LDS RZ, [RZ] ;  /* 0x00000000fffff984 */ /* 0x000fe20000000800 */
[----:B------:R-:W-:Y:S01]  /*6910*/  @!PT LDS RZ, [RZ] ;  /* 0x00000000fffff984 */ /* 0x000fe20000000800 */
[----:B------:R-:W-:Y:S01]  /*6920*/  @!PT LDS RZ, [RZ] ;  /* 0x00000000fffff984 */ /* 0x000fe20000000800 */
[----:B------:R-:W-:Y:S03]  /*6930*/  @!P2 LDGSTS.E.BYPASS.LTC128B.128 [R213+0xe800], desc[UR14][R178.64+0x80] ;  /* 0x0e800080b2d5afae */ /* 0x000fe6000b981a0e */
[----:B------:R-:W-:Y:S01]  /*6940*/  IMAD.IADD R192, R3, 0x1, R176 ;  /* 0x0000000103c07824 */ /* 0x000fe200078e02b0 */
[----:B------:R-:W-:Y:S01]  /*6950*/  @P2 STS.128 [R213+0xe800], RZ ;  /* 0x00e800ffd5002388 */ /* 0x000fe20000000c00 */
[----:B------:R-:W-:Y:S02]  /*6960*/  IMAD.IADD R132, R132, 0x1, R3 ;  /* 0x0000000184847824 */ /* 0x000fe400078e0203 */
[C---:B------:R-:W-:Y:S01]  /*6970*/  IMAD.IADD R3, R191.reuse, 0x1, R192 ;  /* 0x00000001bf037824 */ /* 0x040fe200078e02c0 */
[----:B------:R-:W-:Y:S01]  /*6980*/  @!PT LDS RZ, [RZ] ;  /* 0x00000000fffff984 */ /* 0x000fe20000000800 */
[----:B------:R-:W-:Y:S01]  /*6990*/  @!PT LDS RZ, [RZ] ;  /* 0x00000000fffff984 */ /* 0x000fe20000000800 */
[----:B------:R-:W-:Y:S01]  /*69a0*/  @!PT LDS RZ, [RZ] ;  /* 0x00000000fffff984 */ /* 0x000fe20000000800 */
[----:B------:R-:W-:Y:S02]  /*69b0*/  @!P1 LDGSTS.E.BYPASS.LTC128B.128 [R213+0x10800], desc[UR14][R178.64+0x100] ;  /* 0x10800100b2d59fae */ /* 0x000fe4000b981a0e */
[----:B------:R-:W-:Y:S02]  /*69c0*/  IADD3 R2, PT, PT, R191, R132, RZ ;  /* 0x00000084bf027210 */ /* 0x000fe40007ffe0ff */
[----:B------:R-:W-:Y:S04]  /*69d0*/  @P1 STS.128 [R213+0x10800], RZ ;  /* 0x010800ffd5001388 */ /* 0x000fe80000000c00 */
[----:B------:R-:W-:Y:S01]  /*69e0*/  @!PT LDS RZ, [RZ] ;  /* 0x00000000fffff984 */ /* 0x000fe20000000800 */
[----:B------:R-:W-:Y:S01]  /*69f0*/  @!PT LDS RZ, [RZ] ;  /* 0x00000000fffff984 */ /* 0x000fe20000000800 */
[----:B------:R-:W-:Y:S01]  /*6a00*/  @!PT LDS RZ, [RZ] ;  /* 0x00000000fffff984 */ /* 0x000fe20000000800 */
[----:B------:R-:W-:Y:S04]  /*6a10*/  @!P3 LDGSTS.E.BYPASS.LTC128B.128 [R213+0xd000], desc[UR14][R180.64] ;  /* 0x0d000000b4d5bfae */ /* 0x000fe8000b981a0e */
        /* <DEDUP_REMOVED lines=24> */
[----:B------:R1:W-:Y:S04]  /*6ba0*/  @!P1 LDGSTS.E.BYPASS.LTC128B.128 [R213+0x11800], desc[UR14][R174.64+0x100] ;  /* 0x11800100aed59fae */ /* 0x0003e8000b981a0e */
[----:B------:R-:W-:Y:S04]  /*6bb0*/  @P1 STS.128 [R213+0x11800], RZ ;  /* 0x011800ffd5001388 */ /* 0x000fe80000000c00 */
[----:B------:R-:W-:Y:S04]  /*6bc0*/  LDSM.16.M88.4 R136, [R176] ;  /* 0x00000000b088783b */ /* 0x000fe80000000200 */
[----:B------:R-:W2:Y:S04]  /*6bd0*/  LDSM.16.M88.4 R140, [R193+UR5+0x6000] ;  /* 0x00600005c18c783b */ /* 0x000ea80008000200 */
[----:B------:R-:W5:Y:S04]  /*6be0*/  LDSM.16.M88.4 R144, [R193+UR5+0x6800] ;  /* 0x00680005c190783b */ /* 0x000f680008000200 */
[----:B------:R-:W3:Y:S04]  /*6bf0*/  LDSM.16.M88.4 R148, [R193+UR5+0x7000] ;  /* 0x00700005c194783b */ /* 0x000ee80008000200 */
[----:B------:R-:W0:Y:S04]  /*6c00*/  LDGDEPBAR ;  /* 0x00000000000079af */ /* 0x000e280000000000 */
[----:B------:R-:W4:Y:S04]  /*6c10*/  LDSM.16.M88.4 R152, [R193+UR5+0x7800] ;  /* 0x00780005c198783b */ /* 0x000f280008000200 */
[----:B------:R-:W-:Y:S04]  /*6c20*/  LDSM.16.M88.4 R156, [R135] ;  /* 0x00000000879c783b */ /* 0x000fe80000000200 */
[----:B------:R-:W4:Y:S04]  /*6c30*/  LDSM.16.M88.4 R160, [R134+0x6000] ;  /* 0x0060000086a0783b */ /* 0x000f280000000200 */
[----:B------:R-:W4:Y:S04]  /*6c40*/  LDSM.16.M88.4 R164, [R134+0x6800] ;  /* 0x0068000086a4783b */ /* 0x000f280000000200 */
[----:B------:R-:W-:Y:S04]  /*6c50*/  LDSM.16.M88.4 R168, [R2+0x6000] ;  /* 0x0060000002a8783b */ /* 0x000fe80000000200 */
[----:B-1----:R-:W-:Y:S01]  /*6c60*/  LDSM.16.M88.4 R172, [R134+0x8000] ;  /* 0x0080000086ac783b */ /* 0x002fe20000000200 */
[C---:B--2---:R-:W-:Y:S03]  /*6c70*/  HMMA.16816.F32 R4, R136.reuse, R140, RZ ;  /* 0x0000008c8804723c */ /* 0x044fe600000018ff */
[----:B------:R-:W-:Y:S05]  /*6c80*/  LDSM.16.M88.4 R180, [R193+UR5+0xa000] ;  /* 0x00a00005c1b4783b */ /* 0x000fea0008000200 */
[C---:B------:R-:W-:Y:S01]  /*6c90*/  HMMA.16816.F32 R8, R136.reuse, R142, RZ ;  /* 0x0000008e8808723c */ /* 0x040fe200000018ff */
[----:B------:R-:W1:Y:S07]  /*6ca0*/  LDSM.16.M88.4 R140, [R134+0x7000] ;  /* 0x00700000868c783b */ /* 0x000e6e0000000200 */
[C---:B-----5:R-:W-:Y:S08]  /*6cb0*/  HMMA.16816.F32 R12, R136.reuse, R144, RZ ;  /* 0x00000090880c723c */ /* 0x060ff000000018ff */
[C---:B------:R-:W-:Y:S01]  /*6cc0*/  HMMA.16816.F32 R16, R136.reuse, R146, RZ ;  /* 0x000000928810723c */ /* 0x040fe200000018ff */
[----:B------:R-:W-:Y:S07]  /*6cd0*/  LDSM.16.M88.4 R144, [R192] ;  /* 0x00000000c090783b */ /* 0x000fee0000000200 */
[C---:B---3--:R-:W-:Y:S08]  /*6ce0*/  HMMA.16816.F32 R20, R136.reuse, R148, RZ ;  /* 0x000000948814723c */ /* 0x048ff000000018ff */
[C---:B------:R-:W-:Y:S01]  /*6cf0*/  HMMA.16816.F32 R24, R136.reuse, R150, RZ ;  /* 0x000000968818723c */ /* 0x040fe200000018ff */
[----:B------:R-:W-:Y:S07]  /*6d00*/  LDSM.16.M88.4 R148, [R132+0x6000] ;  /* 0x006000008494783b */ /* 0x000fee0000000200 */
[C---:B----4-:R-:W-:Y:S08]  /*6d10*/  HMMA.16816.F32 R28, R136.reuse, R152, RZ ;  /* 0x00000098881c723c */ /* 0x050ff000000018ff */
[----:B------:R-:W-:Y:S01]  /*6d20*/  HMMA.16816.F32 R32, R136, R154, RZ ;  /* 0x0000009a8820723c */ /* 0x000fe200000018ff */
[----:B------:R-:W2:Y:S04]  /*6d30*/  LDSM.16.M88.4 R136, [R134+0x7800] ;  /* 0x007800008688783b */ /* 0x000ea80000000200 */
[----:B------:R-:W3:Y:S03]  /*6d40*/  LDSM.16.M88.4 R152, [R132+0x6800] ;  /* 0x006800008498783b */ /* 0x000ee60000000200 */
[C---:B------:R-:W-:Y:S08]  /*6d50*/  HMMA.16816.F32 R4, R156.reuse, R160, R4 ;  /* 0x000000a09c04723c */ /* 0x040ff00000001804 */
[C---:B------:R-:W-:Y:S01]  /*6d60*/  HMMA.16816.F32 R8, R156.reuse, R162, R8 ;  /* 0x000000a29c08723c */ /* 0x040fe20000001808 */
[----:B------:R-:W4:Y:S07]  /*6d70*/  LDSM.16.M88.4 R160, [R132+0x7000] ;  /* 0x0070000084a0783b */ /* 0x000f2e0000000200 */
[C---:B------:R-:W-:Y:S08]  /*6d80*/  HMMA.16816.F32 R12, R156.reuse, R164, R12 ;  /* 0x000000a49c0c723c */ /* 0x040ff0000000180c */
[C---:B------:R-:W-:Y:S01]  /*6d90*/  HMMA.16816.F32 R16, R156.reuse, R166, R16 ;  /* 0x000000a69c10723c */ /* 0x040fe20000001810 */
[----:B------:R-:W-:Y:S07]  /*6da0*/  LDSM.16.M88.4 R164, [R3] ;  /* 0x0000000003a4783b */ /* 0x000fee0000000200 */
[C---:B-1----:R-:W-:Y:S08]  /*6db0*/  HMMA.16816.F32 R20, R156.reuse, R140, R20 ;  /* 0x0000008c9c14723c */ /* 0x042ff00000001814 */
[C---:B------:R-:W-:Y:S01]  /*6dc0*/  HMMA.16816.F32 R24, R156.reuse, R142, R24 ;  /* 0x0000008e9c18723c */ /* 0x040fe20000001818 */
[----:B------:R-:W1:Y:S07]  /*6dd0*/  LDSM.16.M88.4 R140, [R132+0x7800] ;  /* 0x00780000848c783b */ /* 0x000e6e0000000200 */
[C---:B--2---:R-:W-:Y:S08]  /*6de0*/  HMMA.16816.F32 R28, R156.reuse, R136, R28 ;  /* 0x000000889c1c723c */ /* 0x044ff0000000181c */
[----:B------:R-:W-:Y:S01]  /*6df0*/  HMMA.16816.F32 R32, R156, R138, R32 ;  /* 0x0000008a9c20723c */ /* 0x000fe20000001820 */
[----:B------:R-:W2:Y:S04]  /*6e00*/  LDSM.16.M88.4 R136, [R2+0x6800] ;  /* 0x006800000288783b */ /* 0x000ea80000000200 */
[----:B------:R-:W-:Y:S03]  /*6e10*/  LDSM.16.M88.4 R156, [R193+UR5+0x8800] ;  /* 0x00880005c19c783b */ /* 0x000fe60008000200 */
[C---:B------:R-:W-:Y:S08]  /*6e20*/  HMMA.16816.F32 R4, R144.reuse, R148, R4 ;  /* 0x000000949004723c */ /* 0x040ff00000001804 */
[C---:B------:R-:W-:Y:S01]  /*6e30*/  HMMA.16816.F32 R8, R144.reuse, R150, R8 ;  /* 0x000000969008723c */ /* 0x040fe20000001808 */
[----:B------:R-:W5:Y:S07]  /*6e40*/  LDSM.16.M88.4 R148, [R2+0x7000] ;  /* 0x007000000294783b */ /* 0x000f6e0000000200 */
[C---:B---3--:R-:W-:Y:S08]  /*6e50*/  HMMA.16816.F32 R12, R144.reuse, R152, R12 ;  /* 0x00000098900c723c */ /* 0x048ff0000000180c */
[C---:B------:R-:W-:Y:S01]  /*6e60*/  HMMA.16816.F32 R16, R144.reuse, R154, R16 ;  /* 0x0000009a9010723c */ /* 0x040fe20000001810 */
[----:B------:R-:W-:Y:S07]  /*6e70*/  LDSM.16.M88.4 R152, [R193+UR5+0x8000] ;  /* 0x00800005c198783b */ /* 0x000fee0008000200 */
[C---:B----4-:R-:W-:Y:S08]  /*6e80*/  HMMA.16816.F32 R20, R144.reuse, R160, R20 ;  /* 0x000000a09014723c */ /* 0x050ff00000001814 */
[C---:B------:R-:W-:Y:S01]  /*6e90*/  HMMA.16816.F32 R24, R144.reuse, R162, R24 ;  /* 0x000000a29018723c */ /* 0x040fe20000001818 */
[----:B------:R-:W-:Y:S07]  /*6ea0*/  LDSM.16.M88.4 R160, [R193+UR5+0x9000] ;  /* 0x00900005c1a0783b */ /* 0x000fee0008000200 */
[C---:B-1----:R-:W-:Y:S08]  /*6eb0*/  HMMA.16816.F32 R28, R144.reuse, R140, R28 ;  /* 0x0000008c901c723c */ /* 0x042ff0000000181c */
[----:B------:R-:W-:Y:S01]  /*6ec0*/  HMMA.16816.F32 R32, R144, R142, R32 ;  /* 0x0000008e9020723c */ /* 0x000fe20000001820 */
[----:B------:R-:W1:Y:S04]  /*6ed0*/  LDSM.16.M88.4 R140, [R2+0x7800] ;  /* 0x00780000028c783b */ /* 0x000e680000000200 */
[----:B------:R-:W3:Y:S03]  /*6ee0*/  LDSM.16.M88.4 R144, [R176+0x2000] ;  /* 0x00200000b090783b */ /* 0x000ee60000000200 */
[C---:B------:R-:W-:Y:S01]  /*6ef0*/  HMMA.16816.F32 R4, R164.reuse, R168, R4 ;  /* 0x000000a8a404723c */ /* 0x040fe20000001804 */
[----:B------:R-:W-:Y:S07]  /*6f00*/  LDSM.16.M88.4 R176, [R176+0x4000] ;  /* 0x00400000b0b0783b */ /* 0x000fee0000000200 */
[C---:B------:R-:W-:Y:S01]  /*6f10*/  HMMA.16816.F32 R8, R164.reuse, R170, R8 ;  /* 0x000000aaa408723c */ /* 0x040fe20000001808 */
[----:B------:R-:W-:Y:S07]  /*6f20*/  LDSM.16.M88.4 R168, [R135+0x2000] ;  /* 0x0020000087a8783b */ /* 0x000fee0000000200 */
[C---:B--2---:R-:W-:Y:S08]  /*6f30*/  HMMA.16816.F32 R12, R164.reuse, R136, R12 ;  /* 0x00000088a40c723c */ /* 0x044ff0000000180c */
[C---:B------:R-:W-:Y:S01]  /*6f40*/  HMMA.16816.F32 R16, R164.reuse, R138, R16 ;  /* 0x0000008aa410723c */ /* 0x040fe20000001810 */
[----:B------:R-:W2:Y:S07]  /*6f50*/  LDSM.16.M88.4 R136, [R193+UR5+0x9800] ;  /* 0x00980005c188783b */ /* 0x000eae0008000200 */
[C---:B-----5:R-:W-:Y:S08]  /*6f60*/  HMMA.16816.F32 R20, R164.reuse, R148, R20 ;  /* 0x00000094a414723c */ /* 0x060ff00000001814 */
[C---:B------:R-:W-:Y:S01]  /*6f70*/  HMMA.16816.F32 R24, R164.reuse, R150, R24 ;  /* 0x00000096a418723c */ /* 0x040fe20000001818 */
[----:B------:R-:W-:Y:S07]  /*6f80*/  LDSM.16.M88.4 R148, [R134+0x9000] ;  /* 0x009000008694783b */ /* 0x000fee0000000200 */
[C---:B-1----:R-:W-:Y:S08]  /*6f90*/  HMMA.16816.F32 R28, R164.reuse, R140, R28 ;  /* 0x0000008ca41c723c */ /* 0x042ff0000000181c */
[----:B------:R-:W-:Y:S01]  /*6fa0*/  HMMA.16816.F32 R32, R164, R142, R32 ;  /* 0x0000008ea420723c */ /* 0x000fe20000001820 */
[----:B------:R-:W1:Y:S04]  /*6fb0*/  LDSM.16.M88.4 R140, [R134+0x8800] ;  /* 0x00880000868c783b */ /* 0x000e680000000200 */
[----:B------:R-:W-:Y:S03]  /*6fc0*/  LDSM.16.M88.4 R164, [R2+0x8000] ;  /* 0x0080000002a4783b */ /* 0x000fe60000000200 */
[C---:B---3--:R-:W-:Y:S08]  /*6fd0*/  HMMA.16816.F32 R4, R144.reuse, R152, R4 ;  /* 0x000000989004723c */ /* 0x048ff00000001804 */
        /* <DEDUP_REMOVED lines=8> */
[C---:B--2---:R-:W-:Y:S08]  /*7060*/  HMMA.16816.F32 R28, R144.reuse, R136, R28 ;  /* 0x00000088901c723c */ /* 0x044ff0000000181c */
[----:B------:R-:W-:Y:S01]  /*7070*/  HMMA.16816.F32 R32, R144, R138, R32 ;  /* 0x0000008a9020723c */ /* 0x000fe20000001820 */
[----:B------:R-:W2:Y:S04]  /*7080*/  LDSM.16.M88.4 R136, [R134+0x9800] ;  /* 0x009800008688783b */ /* 0x000ea80000000200 */
[----:B------:R-:W3:Y:S03]  /*7090*/  LDSM.16.M88.4 R144, [R192+0x2000] ;  /* 0x00200000c090783b */ /* 0x000ee60000000200 */
[C---:B------:R-:W-:Y:S08]  /*70a0*/  HMMA.16816.F32 R4, R168.reuse, R172, R4 ;  /* 0x000000aca804723c */ /* 0x040ff00000001804 */
[C---:B------:R-:W-:Y:S01]  /*70b0*/  HMMA.16816.F32 R8, R168.reuse, R174, R8 ;  /* 0x000000aea808723c */ /* 0x040fe20000001808 */
[----:B------:R-:W-:Y:S07]  /*70c0*/  LDSM.16.M88.4 R172, [R2+0x9800] ;  /* 0x0098000002ac783b */ /* 0x000fee0000000200 */
[C---:B-1----:R-:W-:Y:S08]  /*70d0*/  HMMA.16816.F32 R12, R168.reuse, R140, R12 ;  /* 0x0000008ca80c723c */ /* 0x042ff0000000180c */
[C---:B------:R-:W-:Y:S01]  /*70e0*/  HMMA.16816.F32 R16, R168.reuse, R142, R16 ;  /* 0x0000008ea810723c */ /* 0x040fe20000001810 */
[----:B------:R-:W1:Y:S07]  /*70f0*/  LDSM.16.M88.4 R140, [R132+0x8800] ;  /* 0x00880000848c783b */ /* 0x000e6e0000000200 */
[C---:B------:R-:W-:Y:S08]  /*7100*/  HMMA.16816.F32 R20, R168.reuse, R148, R20 ;  /* 0x00000094a814723c */ /* 0x040ff00000001814 */
[C---:B------:R-:W-:Y:S01]  /*7110*/  HMMA.16816.F32 R24, R168.reuse, R150, R24 ;  /* 0x00000096a818723c */ /* 0x040fe20000001818 */
[----:B------:R-:W4:Y:S07]  /*7120*/  LDSM.16.M88.4 R148, [R3+0x2000] ;  /* 0x002000000394783b */ /* 0x000f2e0000000200 */
[C---:B--2---:R-:W-:Y:S08]  /*7130*/  HMMA.16816.F32 R28, R168.reuse, R136, R28 ;  /* 0x00000088a81c723c */ /* 0x044ff0000000181c */
[----:B------:R-:W-:Y:S01]  /*7140*/  HMMA.16816.F32 R32, R168, R138, R32 ;  /* 0x0000008aa820723c */ /* 0x000fe20000001820 */
[----:B------:R-:W2:Y:S04]  /*7150*/  LDSM.16.M88.4 R136, [R2+0x8800] ;  /* 0x008800000288783b */ /* 0x000ea80000000200 */
[----:B------:R-:W5:Y:S03]  /*7160*/  LDSM.16.M88.4 R168, [R2+0x9000] ;  /* 0x0090000002a8783b */ /* 0x000f660000000200 */
[C---:B---3--:R-:W-:Y:S08]  /*7170*/  HMMA.16816.F32 R4, R144.reuse, R152, R4 ;  /* 0x000000989004723c */ /* 0x048ff00000001804 */
[C---:B------:R-:W-:Y:S01]  /*7180*/  HMMA.16816.F32 R8, R144.reuse, R154, R8 ;  /* 0x0000009a9008723c */ /* 0x040fe20000001808 */
[----:B------:R-:W-:Y:S07]  /*7190*/  LDSM.16.M88.4 R152, [R193+UR5+0xb800] ;  /* 0x00b80005c198783b */ /* 0x000fee0008000200 */
[C---:B-1----:R-:W-:Y:S08]  /*71a0*/  HMMA.16816.F32 R12, R144.reuse, R140, R12 ;  /* 0x0000008c900c723c */ /* 0x042ff0000000180c */
[C---:B------:R-:W-:Y:S01]  /*71b0*/  HMMA.16816.F32 R16, R144.reuse, R142, R16 ;  /* 0x0000008e9010723c */ /* 0x040fe20000001810 */
[----:B------:R-:W1:Y:S07]  /*71c0*/  LDSM.16.M88.4 R140, [R193+UR5+0xa800] ;  /* 0x00a80005c18c783b */ /* 0x000e6e0008000200 */
[C---:B------:R-:W-:Y:S08]  /*71d0*/  HMMA.16816.F32 R20, R144.reuse, R156, R20 ;  /* 0x0000009c9014723c */ /* 0x040ff00000001814 */
[C---:B------:R-:W-:Y:S01]  /*71e0*/  HMMA.16816.F32 R24, R144.reuse, R158, R24 ;  /* 0x0000009e9018723c */ /* 0x040fe20000001818 */
[----:B------:R-:W-:Y:S07]  /*71f0*/  LDSM.16.M88.4 R156, [R134+0xa800] ;  /* 0x00a80000869c783b */ /* 0x000fee0000000200 */
[C---:B------:R-:W-:Y:S08]  /*7200*/  HMMA.16816.F32 R28, R144.reuse, R160, R28 ;  /* 0x000000a0901c723c */ /* 0x040ff0000000181c */
[----:B------:R-:W-:Y:S01]  /*7210*/  HMMA.16816.F32 R32, R144, R162, R32 ;  /* 0x000000a29020723c */ /* 0x000fe20000001820 */
[----:B------:R-:W3:Y:S04]  /*7220*/  LDSM.16.M88.4 R144, [R193+UR5+0xb000] ;  /* 0x00b00005c190783b */ /* 0x000ee80008000200 */
[----:B------:R-:W-:Y:S03]  /*7230*/  LDSM.16.M88.4 R160, [R134+0xb000] ;  /* 0x00b0000086a0783b */ /* 0x000fe60000000200 */
[C---:B----4-:R-:W-:Y:S08]  /*7240*/  HMMA.16816.F32 R4, R148.reuse, R164, R4 ;  /* 0x000000a49404723c */ /* 0x050ff00000001804 */
[C---:B------:R-:W-:Y:S01]  /*7250*/  HMMA.16816.F32 R8, R148.reuse, R166, R8 ;  /* 0x000000a69408723c */ /* 0x040fe20000001808 */
[----:B------:R-:W-:Y:S07]  /*7260*/  LDSM.16.M88.4 R164, [R134+0xb800] ;  /* 0x00b8000086a4783b */ /* 0x000fee0000000200 */
[C---:B--2---:R-:W-:Y:S08]  /*7270*/  HMMA.16816.F32 R12, R148.reuse, R136, R12 ;  /* 0x00000088940c723c */ /* 0x044ff0000000180c */
[C---:B------:R-:W-:Y:S01]  /*7280*/  HMMA.16816.F32 R16, R148.reuse, R138, R16 ;  /* 0x0000008a9410723c */ /* 0x040fe20000001810 */
[----:B------:R-:W-:Y:S07]  /*7290*/  LDSM.16.M88.4 R136, [R135+0x4000] ;  /* 0x004000008788783b */ /* 0x000fee0000000200 */
[C---:B-----5:R-:W-:Y:S08]  /*72a0*/  HMMA.16816.F32 R20, R148.reuse, R168, R20 ;  /* 0x000000a89414723c */ /* 0x060ff00000001814 */
[C---:B------:R-:W-:Y:S01]  /*72b0*/  HMMA.16816.F32 R24, R148.reuse, R170, R24 ;  /* 0x000000aa9418723c */ /* 0x040fe20000001818 */
[----:B------:R-:W-:Y:S07]  /*72c0*/  LDSM.16.M88.4 R168, [R132+0xa800] ;  /* 0x00a8000084a8783b */ /* 0x000fee0000000200 */
[C---:B------:R-:W-:Y:S08]  /*72d0*/  HMMA.16816.F32 R28, R148.reuse, R172, R28 ;  /* 0x000000ac941c723c */ /* 0x040ff0000000181c */
[----:B------:R-:W-:Y:S01]  /*72e0*/  HMMA.16816.F32 R32, R148, R174, R32 ;  /* 0x000000ae9420723c */ /* 0x000fe20000001820 */
[----:B------:R-:W2:Y:S04]  /*72f0*/  LDSM.16.M88.4 R148, [R134+0xa000] ;  /* 0x00a000008694783b */ /* 0x000ea80000000200 */
[----:B------:R-:W-:Y:S03]  /*7300*/  LDSM.16.M88.4 R172, [R132+0xb000] ;  /* 0x00b0000084ac783b */ /* 0x000fe60000000200 */
[C---:B------:R-:W-:Y:S08]  /*7310*/  HMMA.16816.F32 R4, R176.reuse, R180, R4 ;  /* 0x000000b4b004723c */ /* 0x040ff00000001804 */
[C---:B------:R-:W-:Y:S01]  /*7320*/  HMMA.16816.F32 R8, R176.reuse, R182, R8 ;  /* 0x000000b6b008723c */ /* 0x040fe20000001808 */
[----:B------:R-:W-:Y:S07]  /*7330*/  LDSM.16.M88.4 R180, [R2+0xb800] ;  /* 0x00b8000002b4783b */ /* 0x000fee0000000200 */
[C---:B-1----:R-:W-:Y:S08]  /*7340*/  HMMA.16816.F32 R12, R176.reuse, R140, R12 ;  /* 0x0000008cb00c723c */ /* 0x042ff0000000180c */
[C---:B------:R-:W-:Y:S01]  /*7350*/  HMMA.16816.F32 R16, R176.reuse, R142, R16 ;  /* 0x0000008eb010723c */ /* 0x040fe20000001810 */
[----:B------:R-:W-:Y:S07]  /*7360*/  LDSM.16.M88.4 R140, [R192+0x4000] ;  /* 0x00400000c08c783b */ /* 0x000fee0000000200 */
[C---:B---3--:R-:W-:Y:S08]  /*7370*/  HMMA.16816.F32 R20, R176.reuse, R144, R20 ;  /* 0x00000090b014723c */ /* 0x048ff00000001814 */
        /* <DEDUP_REMOVED lines=11> */
[----:B------:R-:W2:Y:S07]  /*7430*/  LDSM.16.M88.4 R156, [R2+0xa000] ;  /* 0x00a00000029c783b */ /* 0x000eae0000000200 */
[C---:B------:R-:W-:Y:S08]  /*7440*/  HMMA.16816.F32 R20, R136.reuse, R160, R20 ;  /* 0x000000a08814723c */ /* 0x040ff00000001814 */
[C---:B------:R-:W-:Y:S01]  /*7450*/  HMMA.16816.F32 R24, R136.reuse, R162, R24 ;  /* 0x000000a28818723c */ /* 0x040fe20000001818 */
[----:B------:R-:W4:Y:S01]  /*7460*/  LDSM.16.M88.4 R160, [R2+0xa800] ;  /* 0x00a8000002a0783b */ /* 0x000f220000000200 */
[----:B------:R-:W-:Y:S04]  /*7470*/  DEPBAR.LE SB0, 0x0 ;  /* 0x000080000000791a */ /* 0x000fe80000000000 */
[----:B------:R-:W-:Y:S02]  /*7480*/  BAR.SYNC.DEFER_BLOCKING 0x0 ;  /* 0x0000000000007b1d */ /* 0x000fe40000010000 */
[C---:B------:R-:W-:Y:S08]  /*7490*/  HMMA.16816.F32 R28, R136.reuse, R164, R28 ;  /* 0x000000a4881c723c */ /* 0x040ff0000000181c */
[----:B------:R-:W-:Y:S08]  /*74a0*/  HMMA.16816.F32 R32, R136, R166, R32 ;  /* 0x000000a68820723c */ /* 0x000ff00000001820 */
[C---:B-1----:R-:W-:Y:S08]  /*74b0*/  HMMA.16816.F32 R4, R140.reuse, R144, R4 ;  /* 0x000000908c04723c */ /* 0x042ff00000001804 */
[C---:B------:R-:W-:Y:S08]  /*74c0*/  HMMA.16816.F32 R8, R140.reuse, R146, R8 ;  /* 0x000000928c08723c */ /* 0x040ff00000001808 */
[C---:B------:R-:W-:Y:S08]  /*74d0*/  HMMA.16816.F32 R12, R140.reuse, R168, R12 ;  /* 0x000000a88c0c723c */ /* 0x040ff0000000180c */
[C---:B------:R-:W-:Y:S08]  /*74e0*/  HMMA.16816.F32 R16, R140.reuse, R170, R16 ;  /* 0x000000aa8c10723c */ /* 0x040ff00000001810 */
[C---:B------:R-:W-:Y:S08]  /*74f0*/  HMMA.16816.F32 R20, R140.reuse, R172, R20 ;  /* 0x000000ac8c14723c */ /* 0x040ff00000001814 */
[C---:B------:R-:W-:Y:S08]  /*7500*/  HMMA.16816.F32 R24, R140.reuse, R174, R24 ;  /* 0x000000ae8c18723c */ /* 0x040ff00000001818 */
[C---:B---3--:R-:W-:Y:S08]  /*7510*/  HMMA.16816.F32 R28, R140.reuse, R152, R28 ;  /* 0x000000988c1c723c */ /* 0x048ff0000000181c */
[----:B------:R-:W-:Y:S08]  /*7520*/  HMMA.16816.F32 R32, R140, R154, R32 ;  /* 0x0000009a8c20723c */ /* 0x000ff00000001820 */
[C---:B--2---:R-:W-:Y:S08]  /*7530*/  HMMA.16816.F32 R4, R148.reuse, R156, R4 ;  /* 0x0000009c9404723c */ /* 0x044ff00000001804 */
[C---:B------:R-:W-:Y:S08]  /*7540*/  HMMA.16816.F32 R8, R148.reuse, R158, R8 ;  /* 0x0000009e9408723c */ /* 0x040ff00000001808 */
[C---:B----4-:R-:W-:Y:S08]  /*7550*/  HMMA.16816.F32 R12, R148.reuse, R160, R12 ;  /* 0x000000a0940c723c */ /* 0x050ff0000000180c */
[C---:B------:R-:W-:Y:S08]  /*7560*/  HMMA.16816.F32 R16, R148.reuse, R162, R16 ;  /* 0x000000a29410723c */ /* 0x040ff00000001810 */
[C---:B------:R-:W-:Y:S08]  /*7570*/  HMMA.16816.F32 R20, R148.reuse, R176, R20 ;  /* 0x000000b09414723c */ /* 0x040ff00000001814 */
[C---:B------:R-:W-:Y:S08]  /*7580*/  HMMA.16816.F32 R24, R148.reuse, R178, R24 ;  /* 0x000000b29418723c */ /* 0x040ff00000001818 */
[C---:B------:R-:W-:Y:S08]  /*7590*/  HMMA.16816.F32 R28, R148.reuse, R180, R28 ;  /* 0x000000b4941c723c */ /* 0x040ff0000000181c */
[----:B------:R-:W-:Y:S01]  /*75a0*/  HMMA.16816.F32 R32, R148, R182, R32 ;  /* 0x000000b69420723c */ /* 0x000fe20000001820 */
[----:B------:R-:W-:Y:S08]  /*75b0*/  @!UPT UIADD3 URZ, UPT, UPT, URZ, URZ, URZ ;  /* 0x000000fffffff290 */ /* 0x000ff0000fffe0ff */
[----:B------:R-:W-:Y:S11]  /*75c0*/  @!P5 BRA `(.L_x_488) ;  /* 0x000000080050d947 */ /* 0x000ff60003800000 */
[----:B------:R-:W1:Y:S08]  /*75d0*/  LDC.64 R2, c[0x0][0x4e0] ;  /* 0x00013800ff027b82 */ /* 0x000e700000000a00 */
[----:B------:R-:W2:Y:S01]  /*75e0*/  LDC R135, c[0x0][0x3bc] ;  /* 0x0000ef00ff877b82 */ /* 0x000ea20000000800 */
[----:B-1----:R-:W-:Y:S04]  /*75f0*/  ISETP.NE.U32.AND P4, PT, R2, RZ, PT ;  /* 0x000000ff0200720c */ /* 0x002fe80003f85070 */
[----:B------:R-:W-:Y:S11]  /*7600*/  ISETP.NE.AND.EX P4, PT, R3, RZ, PT, P4 ;  /* 0x000000ff0300720c */ /* 0x000ff60003f85340 */
[----:B------:R-:W-:Y:S02]  /*7610*/  @!UPT UIADD3 URZ, UPT, UPT, URZ, URZ, URZ ;  /* 0x000000fffffff290 */ /* 0x000fe4000fffe0ff */
[----:B------:R-:W1:Y:S01]  /*7620*/  @!P4 LDC R2, c[0x0][0x3b8] ;  /* 0x0000ee00ff02cb82 */ /* 0x000e620000000800 */
[----:B------:R-:W-:Y:S05]  /*7630*/  @!P4 IMAD.MOV.U32 R132, RZ, RZ, RZ ;  /* 0x000000ffff84c224 */ /* 0x000fea00078e00ff */
[----:B------:R-:W-:Y:S01]  /*7640*/  @!P4 IADD3 R132, P5, PT, RZ, -R132, RZ ;  /* 0x80000084ff84c210 */ /* 0x000fe20007fbe0ff */
[----:B-1----:R-:W-:Y:S04]  /*7650*/  @!P4 IMAD.SHL.U32 R3, R2, 0x40, RZ ;  /* 0x000000400203c824 */ /* 0x002fe800078e00ff */
[----:B------:R-:W-:Y:S05]  /*7660*/  @!P4 IMAD.X R3, RZ, RZ, ~R3, P5 ;  /* 0x000000ffff03c224 */ /* 0x000fea00028e0e03 */
[----:B------:R-:W-:Y:S04]  /*7670*/  @!P4 SHF.R.S64 R137, R132, 0x1f, R3 ;  /* 0x0000001f8489c819 */ /* 0x000fe80000001003 */
[----:B------:R-:W-:Y:S04]  /*7680*/  @!P4 IADD3 R196, P5, PT, R137, R196, RZ ;  /* 0x000000c489c4c210 */ /* 0x000fe80007fbe0ff */
[----:B------:R-:W-:Y:S01]  /*7690*/  @!P4 LEA.HI.X.SX32 R195, R3, R195, 0x1, P5 ;  /* 0x000000c303c3c211 */ /* 0x000fe200028f0eff */
[----:B--2---:R-:W-:Y:S08]  /*76a0*/  @!P4 BRA `(.L_x_489) ;  /* 0x0000000000f8c947 */ /* 0x004ff00003800000 */
[----:B------:R-:W-:Y:S01]  /*76b0*/  VIADD R141, R201, 0xffffff80 ;  /* 0xffffff80c98d7836 */ /* 0x000fe20000000000 */
[----:B------:R-:W1:Y:S04]  /*76c0*/  LDC R132, c[0x0][0x4f0] ;  /* 0x00013c00ff847b82 */ /* 0x000e680000000800 */
[----:B------:R-:W-:Y:S02]  /*76d0*/  IABS R134, R141 ;  /* 0x0000008d00867213 */ /* 0x000fe40000000000 */
[-C--:B-1----:R-:W-:Y:S02]  /*76e0*/  IABS R2, R132.reuse ;  /* 0x0000008400027213 */ /* 0x082fe40000000000 */
[-C--:B------:R-:W-:Y:S02]  /*76f0*/  LOP3.LUT R141, R141, R132.reuse, RZ, 0x3c, !PT ;  /* 0x000000848d8d7212 */ /* 0x080fe400078e3cff */
[----:B------:R-:W1:Y:S10]  /*7700*/  I2F.RP R140, R2 ;  /* 0x00000002008c7306 */ /* 0x000e740000209400 */
[----:B-1----:R-:W1:Y:S02]  /*7710*/  MUFU.RCP R3, R140 ;  /* 0x0000008c00037308 */ /* 0x002e640000001000 */
[----:B-1----:R-:W-:Y:S01]  /*7720*/  VIADD R138, R3, 0xffffffe ;  /* 0x0ffffffe038a7836 */ /* 0x002fe20000000000 */
[----:B------:R-:W-:Y:S07]  /*7730*/  IADD3 R3, PT, PT, R201, -0x40, RZ ;  /* 0xffffffc0c9037810 */ /* 0x000fee0007ffe0ff */
[----:B------:R-:W1:Y:S01]  /*7740*/  F2I.FTZ.U32.TRUNC.NTZ R139, R138 ;  /* 0x0000008a008b7305 */ /* 0x000e62000021f000 */
[----:B------:R-:W-:Y:S02]  /*7750*/  IABS R136, R3 ;  /* 0x0000000300887213 */ /* 0x000fe40000000000 */
[----:B------:R-:W-:Y:S01]  /*7760*/  LOP3.LUT R3, R3, R132, RZ, 0x3c, !PT ;  /* 0x0000008403037212 */ /* 0x000fe200078e3cff */
[--C-:B-1----:R-:W-:Y:S02]  /*7770*/  IMAD.MOV R137, RZ, RZ, -R139.reuse ;  /* 0x000000ffff897224 */ /* 0x102fe400078e0a8b */
[----:B------:R-:W-:Y:S02]  /*7780*/  IMAD.MOV.U32 R138, RZ, RZ, RZ ;  /* 0x000000ffff8a7224 */ /* 0x000fe400078e00ff */
[----:B------:R-:W-:Y:S04]  /*7790*/  IMAD R137, R137, R2, RZ ;  /* 0x0000000289897224 */ /* 0x000fe800078e02ff */
[----:B------:R-:W-:Y:S06]  /*77a0*/  IMAD.HI.U32 R137, R139, R137, R138 ;  /* 0x000000898b897227 */ /* 0x000fec00078e008a */
[C---:B------:R-:W-:Y:S04]  /*77b0*/  IMAD.HI.U32 R140, R137.reuse, R136, RZ ;  /* 0x00000088898c7227 */ /* 0x040fe800078e00ff */
[----:B------:R-:W-:Y:S01]  /*77c0*/  IMAD.HI.U32 R138, R137, R134, RZ ;  /* 0x00000086898a7227 */ /* 0x000fe200078e00ff */
[----:B------:R-:W-:Y:S03]  /*77d0*/  IADD3 R139, PT, PT, -R140, RZ, RZ ;  /* 0x000000ff8c8b7210 */ /* 0x000fe60007ffe1ff */
[----:B------:R-:W-:Y:S02]  /*77e0*/  IMAD.MOV R137, RZ, RZ, -R138 ;  /* 0x000000ffff897224 */ /* 0x000fe400078e0a8a */
[C---:B------:R-:W-:Y:S01]  /*77f0*/  IMAD R136, R2.reuse, R139, R136 ;  /* 0x0000008b02887224 */ /* 0x040fe200078e0288 */
[----:B------:R-:W-:Y:S01]  /*7800*/  LOP3.LUT R139, RZ, R132, RZ, 0x33, !PT ;  /* 0x00000084ff8b7212 */ /* 0x000fe200078e33ff */
[C---:B------:R-:W-:Y:S03]  /*7810*/  IMAD R134, R2.reuse, R137, R134 ;  /* 0x0000008902867224 */ /* 0x040fe600078e0286 */
[C---:B------:R-:W-:Y:S02]  /*7820*/  ISETP.GT.U32.AND P6, PT, R2.reuse, R136, PT ;  /* 0x000000880200720c */ /* 0x040fe40003fc4070 */
[----:B------:R-:W-:Y:S11]  /*7830*/  ISETP.GT.U32.AND P5, PT, R2, R134, PT ;  /* 0x000000860200720c */ /* 0x000ff60003fa4070 */
[--C-:B------:R-:W-:Y:S02]  /*7840*/  @!P6 IMAD.IADD R136, R136, 0x1, -R2.reuse ;  /* 0x000000018888e824 */ /* 0x100fe400078e0a02 */
[----:B------:R-:W-:Y:S01]  /*7850*/  @!P5 IADD3 R138, PT, PT, R138, 0x1, RZ ;  /* 0x000000018a8ad810 */ /* 0x000fe20007ffe0ff */
[----:B------:R-:W-:Y:S02]  /*7860*/  @!P5 IMAD.IADD R134, R134, 0x1, -R2 ;  /* 0x000000018686d824 */ /* 0x000fe400078e0a02 */
[----:B------:R-:W-:Y:S01]  /*7870*/  @!P6 VIADD R140, R140, 0x1 ;  /* 0x000000018c8ce836 */ /* 0x000fe20000000000 */
[-C--:B------:R-:W-:Y:S02]  /*7880*/  ISETP.GE.U32.AND P6, PT, R136, R2.reuse, PT ;  /* 0x000000028800720c */ /* 0x080fe40003fc6070 */
[----:B------:R-:W-:Y:S11]  /*7890*/  ISETP.GE.U32.AND P5, PT, R134, R2, PT ;  /* 0x000000028600720c */ /* 0x000ff60003fa6070 */
[----:B------:R-:W-:Y:S02]  /*78a0*/  @P6 IADD3 R140, PT, PT, R140, 0x1, RZ ;  /* 0x000000018c8c6810 */ /* 0x000fe40007ffe0ff */
[----:B------:R-:W-:Y:S01]  /*78b0*/  ISETP.GE.AND P6, PT, R3, RZ, PT ;  /* 0x000000ff0300720c */ /* 0x000fe20003fc6270 */
[----:B------:R-:W-:Y:S01]  /*78c0*/  @P5 VIADD R138, R138, 0x1 ;  /* 0x000000018a8a5836 */ /* 0x000fe20000000000 */
[----:B------:R-:W-:Y:S01]  /*78d0*/  ISETP.GE.AND P5, PT, R141, RZ, PT ;  /* 0x000000ff8d00720c */ /* 0x000fe20003fa6270 */
[----:B------:R-:W1:Y:S10]  /*78e0*/  LDC.64 R2, c[0x0][0x3b8] ;  /* 0x0000ee00ff027b82 */ /* 0x000e740000000a00 */
[----:B------:R-:W-:Y:S02]  /*78f0*/  @!P6 IMAD.MOV R140, RZ, RZ, -R140 ;  /* 0x000000ffff8ce224 */ /* 0x000fe400078e0a8c */
[----:B------:R-:W-:Y:S01]  /*7900*/  @!P5 IMAD.MOV R138, RZ, RZ, -R138 ;  /* 0x000000ffff8ad224 */ /* 0x000fe200078e0a8a */
[----:B------:R-:W-:Y:S04]  /*7910*/  ISETP.NE.AND P5, PT, R132, RZ, PT ;  /* 0x000000ff8400720c */ /* 0x000fe80003fa5270 */
[C---:B------:R-:W-:Y:S02]  /*7920*/  SEL R141, R139.reuse, R138, !P5 ;  /* 0x0000008a8b8d7207 */ /* 0x040fe40006800000 */
[----:B------:R-:W-:Y:S02]  /*7930*/  SEL R139, R139, R140, !P5 ;  /* 0x0000008c8b8b7207 */ /* 0x000fe40006800000 */
[-C--:B------:R-:W-:Y:S02]  /*7940*/  LEA R144, P6, R141, R202.reuse, 0x2 ;  /* 0x000000ca8d907211 */ /* 0x080fe400078c10ff */
[----:B------:R-:W-:Y:S02]  /*7950*/  LEA R142, P5, R139, R202, 0x2 ;  /* 0x000000ca8b8e7211 */ /* 0x000fe400078a10ff */
[-C--:B------:R-:W-:Y:S02]  /*7960*/  LEA.HI.X.SX32 R145, R141, R203.reuse, 0x2, P6 ;  /* 0x000000cb8d917211 */ /* 0x080fe400030f16ff */
[C---:B------:R-:W-:Y:S02]  /*7970*/  LEA.HI.X.SX32 R143, R139.reuse, R203, 0x2, P5 ;  /* 0x000000cb8b8f7211 */ /* 0x040fe400028f16ff */
[----:B------:R-:W-:Y:S01]  /*7980*/  IADD3 R139, PT, PT, R139, -R141, RZ ;  /* 0x8000008d8b8b7210 */ /* 0x000fe20007ffe0ff */
[----:B------:R-:W2:Y:S04]  /*7990*/  LDG.E R137, desc[UR14][R144.64] ;  /* 0x0000000e90897981 */ /* 0x000ea8000c1e1900 */
[----:B------:R-:W-:Y:S01]  /*79a0*/  IMAD R139, R139, R132, -0x40 ;  /* 0xffffffc08b8b7424 */ /* 0x000fe200078e0284 */
[----:B------:R-:W2:Y:S04]  /*79b0*/  LDG.E R134, desc[UR14][R142.64] ;  /* 0x0000000e8e867981 */ /* 0x000ea8000c1e1900 */
[----:B------:R-:W-:Y:S05]  /*79c0*/  SHF.R.S32.HI R141, RZ, 0x1f, R139 ;  /* 0x0000001fff8d7819 */ /* 0x000fea000001148b */
[-C--:B-1----:R-:W-:Y:S02]  /*79d0*/  IMAD R132, R141, R2.reuse, RZ ;  /* 0x000000028d847224 */ /* 0x082fe400078e02ff */
[C---:B------:R-:W-:Y:S04]  /*79e0*/  IMAD.WIDE.U32 R140, R139.reuse, R2, RZ ;  /* 0x000000028b8c7225 */ /* 0x040fe800078e00ff */
[----:B------:R-:W-:Y:S04]  /*79f0*/  IMAD R132, R139, R3, R132 ;  /* 0x000000038b847224 */ /* 0x000fe800078e0284 */
[----:B------:R-:W-:Y:S02]  /*7a00*/  IMAD.IADD R141, R141, 0x1, R132 ;  /* 0x000000018d8d7824 */ /* 0x000fe400078e0284 */
[----:B--2---:R-:W-:Y:S04]  /*7a10*/  IMAD.IADD R137, R137, 0x1, -R134 ;  /* 0x0000000189897824 */ /* 0x004fe800078e0a86 */
[----:B------:R-:W-:Y:S01]  /*7a20*/  IMAD.WIDE.U32 R140, R137, UR6, R140 ;  /* 0x00000006898c7c25 */ /* 0x000fe2000f8e008c */
[----:B------:R-:W-:Y:S02]  /*7a30*/  SHF.R.S32.HI R3, RZ, 0x1f, R137 ;  /* 0x0000001fff037819 */ /* 0x000fe40000011489 */
[C---:B------:R-:W-:Y:S03]  /*7a40*/  LEA R196, P5, R140.reuse, R196, 0x1 ;  /* 0x000000c48cc47211 */ /* 0x040fe600078a08ff */
[----:B------:R-:W-:Y:S04]  /*7a50*/  IMAD R132, R3, UR6, RZ ;  /* 0x0000000603847c24 */ /* 0x000fe8000f8e02ff */
[----:B------:R-:W-:Y:S05]  /*7a60*/  IMAD R132, R137, UR7, R132 ;  /* 0x0000000789847c24 */ /* 0x000fea000f8e0284 */
[----:B------:R-:W-:Y:S04]  /*7a70*/  IADD3 R132, PT, PT, R141, R132, RZ ;  /* 0x000000848d847210 */ /* 0x000fe80007ffe0ff */
[----:B------:R-:W-:Y:S07]  /*7a80*/  LEA.HI.X R195, R140, R195, R132, 0x1, P5 ;  /* 0x000000c38cc37211 */ /* 0x000fee00028f0c84 */
.L_x_489:
[----:B------:R-:W-:Y:S01]  /*7a90*/  @!P3 IMAD.MOV.U32 R197, RZ, RZ, R195 ;  /* 0x000000ffffc5b224 */ /* 0x000fe200078e00c3 */
[C---:B------:R-:W-:Y:S01]  /*7aa0*/  LEA R134, P5, R2.reuse, R196, 0x5 ;  /* 0x000000c402867211 */ /* 0x040fe200078a28ff */
[C---:B------:R-:W-:Y:S01]  /*7ab0*/  IMAD.SHL.U32 R3, R2.reuse, 0x20, RZ ;  /* 0x0000002002037824 */ /* 0x040fe200078e00ff */
[C-C-:B------:R-:W-:Y:S02]  /*7ac0*/  SHF.L.U64.HI R132, R2.reuse, 0x5, R135.reuse ;  /* 0x0000000502847819 */ /* 0x140fe40000010287 */
[----:B------:R-:W-:Y:S01]  /*7ad0*/  @!PT LDS RZ, [RZ] ;  /* 0x00000000fffff984 */ /* 0x000fe20000000800 */
[----:B------:R-:W-:Y:S01]  /*7ae0*/  @!PT LDS RZ, [RZ] ;  /* 0x00000000fffff984 */ /* 0x000fe20000000800 */
[----:B------:R-:W-:Y:S01]  /*7af0*/  @!PT LDS RZ, [RZ] ;  /* 0x00000000fffff984 */ /* 0x000fe20000000800 */
[----:B------:R1:W-:Y:S01]  /*7b00*/  @!P3 LDGSTS.E.BYPASS.LTC128B.128 [R213+0x6000], desc[UR14][R196.64] ;  /* 0x06000000c4d5bfae */ /* 0x0003e2000b981a0e */
[----:B------:R-:W-:Y:S02]  /*7b10*/  LEA.HI.X R135, R2, R195, R135, 0x5, P5 ;  /* 0x000000c302877211 */ /* 0x000fe400028f2c87 */
[C---:B------:R-:W-:Y:S01]  /*7b20*/  IADD3 R2, P6, PT, R3.reuse, R134, RZ ;  /* 0x0000008603027210 */ /* 0x040fe20007fde0ff */
[----:B------:R2:W-:Y:S03]  /*7b30*/  @P3 STS.128 [R213+0x6000], RZ ;  /* 0x006000ffd5003388 */ /* 0x0005e60000000c00 */
[----:B------:R-:W-:Y:S02]  /*7b40*/  IADD3 R136, P5, PT, R3, R2, RZ ;  /* 0x0000000203887210 */ /* 0x000fe40007fbe0ff */
[C---:B------:R-:W-:Y:S04]  /*7b50*/  IADD3.X R3, PT, PT, R132.reuse, R135, RZ, P6, !PT ;  /* 0x0000008784037210 */ /* 0x040fe800037fe4ff */
[----:B------:R-:W-:Y:S01]  /*7b60*/  IADD3.X R137, PT, PT, R132, R3, RZ, P5, !PT ;  /* 0x0000000384897210 */ /* 0x000fe20002ffe4ff */
[--C-:B-1----:R-:W-:Y:S05]  /*7b70*/  @!P2 IMAD.MOV.U32 R197, RZ, RZ, R195.reuse ;  /* 0x000000ffffc5a224 */ /* 0x102fea00078e00c3 */
[----:B------:R-:W-:Y:S01]  /*7b80*/  @!PT LDS RZ, [RZ] ;  /* 0x00000000fffff984 */ /* 0x000fe20000000800 */
[----:B------:R-:W-:Y:S01]  /*7b90*/  @!PT LDS RZ, [RZ] ;  /* 0x00000000fffff984 */ /* 0x000fe20000000800 */
[----:B------:R-:W-:Y:S01]  /*7ba0*/  @!PT LDS RZ, [RZ] ;  /* 0x00000000fffff984 */ /* 0x000fe20000000800 */
[----:B------:R1:W-:Y:S04]  /*7bb0*/  @!P2 LDGSTS.E.BYPASS.LTC128B.128 [R213+0x8000], desc[UR14][R196.64+0x80] ;  /* 0x08000080c4d5afae */ /* 0x0003e8000b981a0e */
[----:B------:R2:W-:Y:S01]  /*7bc0*/  @P2 STS.128 [R213+0x8000], RZ ;  /* 0x008000ffd5002388 */ /* 0x0005e20000000c00 */
[----:B-1----:R-:W-:Y:S05]  /*7bd0*/  @!P1 IMAD.MOV.U32 R197, RZ, RZ, R195 ;  /* 0x000000ffffc59224 */ /* 0x002fea00078e00c3 */
        /* <DEDUP_REMOVED lines=51> */
.L_x_488:
[----:B--2---:R-:W-:Y:S01]  /*7f10*/  FMNMX3.FTZ R2, R0, R6, R7, !PT ;  /* 0x0000000600027276 */ /* 0x004fe20007810007 */
[----:B------:R-:W-:Y:S01]  /*7f20*/  LDSM.16.MT88.4 R140, [R184+0xc000] ;  /* 0x00c00000b88c783b */ /* 0x000fe20000004200 */
[----:B------:R-:W-:Y:S02]  /*7f30*/  FMNMX3.FTZ R3, R133, R4, R5, !PT ;  /* 0x0000000485037276 */ /* 0x000fe40007810005 */
[----:B------:R-:W-:Y:S02]  /*7f40*/  FMNMX3.FTZ R2, R2, R10, R11, !PT ;  /* 0x0000000a02027276 */ /* 0x000fe4000781000b */
[----:B------:R-:W-:Y:S02]  /*7f50*/  FMNMX3.FTZ R3, R3, R8, R9, !PT ;  /* 0x0000000803037276 */ /* 0x000fe40007810009 */
[----:B------:R-:W-:Y:S01]  /*7f60*/  FMNMX3.FTZ R2, R2, R14, R15, !PT ;  /* 0x0000000e02027276 */ /* 0x000fe2000781000f */
        /* <DEDUP_REMOVED lines=9> */
[----:B------:R-:W-:Y:S02]  /*8000*/  FMNMX3.FTZ R2, R2, R30, R31, !PT ;  /* 0x0000001e02027276 */ /* 0x000fe4000781001f */
[----:B------:R-:W-:Y:S02]  /*8010*/  FMNMX3.FTZ R3, R3, R28, R29, !PT ;  /* 0x0000001c03037276 */ /* 0x000fe4000781001d */
[----:B------:R-:W-:Y:S02]  /*8020*/  FMNMX3.FTZ R135, R2, R34, R35, !PT ;  /* 0x0000002202877276 */ /* 0x000fe40007810023 */
[----:B------:R-:W-:Y:S02]  /*8030*/  FMNMX3.FTZ R136, R3, R32, R33, !PT ;  /* 0x0000002003887276 */ /* 0x000fe40007810021 */
[----:B------:R-:W-:Y:S01]  /*8040*/  IADD3 R208, PT, PT, R208, -0x1, RZ ;  /* 0xffffffffd0d07810 */ /* 0x000fe20007ffe0ff */
[----:B------:R-:W-:Y:S01]  /*8050*/  SHFL.BFLY PT, R2, R135, 0x2, 0x1f ;  /* 0x0c401f0087027f89 */ /* 0x000fe200000e0000 */
[----:B------:R-:W-:Y:S07]  /*8060*/  IADD3 R201, PT, PT, R201, -0x40, RZ ;  /* 0xffffffc0c9c97810 */ /* 0x000fee0007ffe0ff */
[----:B------:R-:W1:Y:S02]  /*8070*/  SHFL.BFLY PT, R3, R136, 0x2, 0x1f ;  /* 0x0c401f0088037f89 */ /* 0x000e6400000e0000 */
[----:B-1----:R-:W-:Y:S02]  /*8080*/  FMNMX.FTZ R137, R136, R3, !PT ;  /* 0x0000000388897209 */ /* 0x002fe40007810000 */
[----:B------:R-:W-:Y:S04]  /*8090*/  FMNMX.FTZ R134, R135, R2, !PT ;  /* 0x0000000287867209 */ /* 0x000fe80007810000 */
[----:B------:R-:W1:Y:S08]  /*80a0*/  SHFL.BFLY PT, R132, R137, 0x1, 0x1f ;  /* 0x0c201f0089847f89 */ /* 0x000e7000000e0000 */
[----:B------:R-:W2:Y:S01]  /*80b0*/  SHFL.BFLY PT, R3, R134, 0x1, 0x1f ;  /* 0x0c201f0086037f89 */ /* 0x000ea200000e0000 */
[----:B-1----:R-:W-:Y:S07]  /*80c0*/  FMNMX.FTZ R132, R137, R132, !PT ;  /* 0x0000008489847209 */ /* 0x002fee0007810000 */
[----:B------:R-:W1:Y:S01]  /*80d0*/  LDSM.16.MT88.4 R136, [R189+0xc000] ;  /* 0x00c00000bd88783b */ /* 0x000e620000004200 */
[----:B--2---:R-:W-:Y:S01]  /*80e0*/  FMNMX.FTZ R3, R134, R3, !PT ;  /* 0x0000000386037209 */ /* 0x004fe20007810000 */
[C---:B------:R-:W-:Y:S01]  /*80f0*/  FMUL.FTZ R166, R132.reuse, UR4 ;  /* 0x0000000484a67c20 */ /* 0x040fe20008410000 */
[C---:B------:R-:W-:Y:S01]  /*8100*/  FSETP.NEU.FTZ.AND P1, PT, R132.reuse, -INF , PT ;  /* 0xff8000008400780b */ /* 0x040fe20003f3d000 */
[----:B------:R-:W-:Y:S02]  /*8110*/  FADD.FTZ R2, -R132, R133 ;  /* 0x0000008584027221 */ /* 0x000fe40000010100 */
[C---:B------:R-:W-:Y:S01]  /*8120*/  FADD.FTZ R0, -R3.reuse, R0 ;  /* 0x0000000003007221 */ /* 0x040fe20000010100 */
[----:B------:R-:W-:Y:S01]  /*8130*/  FSEL R166, R166, RZ, P1 ;  /* 0x000000ffa6a67208 */ /* 0x000fe20000800000 */
[C---:B------:R-:W-:Y:S01]  /*8140*/  FMUL.FTZ R164, R3.reuse, UR4 ;  /* 0x0000000403a47c20 */ /* 0x040fe20008410000 */
[----:B------:R-:W-:Y:S01]  /*8150*/  FSETP.NEU.FTZ.AND P1, PT, R3, -INF , PT ;  /* 0xff8000000300780b */ /* 0x000fe20003f3d000 */
[----:B------:R-:W-:Y:S01]  /*8160*/  FMUL.FTZ R135, R0, UR4 ;  /* 0x0000000400877c20 */ /* 0x000fe20008410000 */
[----:B------:R-:W-:Y:S01]  /*8170*/  FMUL.FTZ R133, R2, UR4 ;  /* 0x0000000402857c20 */ /* 0x000fe20008410000 */
[--C-:B------:R-:W-:Y:S01]  /*8180*/  FFMA.FTZ R161, R4, UR4, -R166.reuse ;  /* 0x0000000404a17c23 */ /* 0x100fe200080108a6 */
[----:B------:R-:W-:Y:S01]  /*8190*/  FSEL R164, R164, RZ, P1 ;  /* 0x000000ffa4a47208 */ /* 0x000fe20000800000 */
[----:B------:R2:W3:Y:S01]  /*81a0*/  MUFU.EX2 R0, R135 ;  /* 0x0000008700007308 */ /* 0x0004e20000000800 */
[--C-:B------:R-:W-:Y:S01]  /*81b0*/  FFMA.FTZ R160, R5, UR4, -R166.reuse ;  /* 0x0000000405a07c23 */ /* 0x100fe200080108a6 */
[--C-:B------:R-:W-:Y:S01]  /*81c0*/  FFMA.FTZ R134, R8, UR4, -R166.reuse ;  /* 0x0000000408867c23 */ /* 0x100fe200080108a6 */
[----:B------:R-:W-:Y:S01]  /*81d0*/  FFMA.FTZ R175, R28, UR4, -R166 ;  /* 0x000000041caf7c23 */ /* 0x000fe200080108a6 */
[--C-:B------:R-:W-:Y:S01]  /*81e0*/  FFMA.FTZ R163, R6, UR4, -R164.reuse ;  /* 0x0000000406a37c23 */ /* 0x100fe200080108a4 */
[--C-:B------:R-:W-:Y:S01]  /*81f0*/  FFMA.FTZ R7, R7, UR4, -R164.reuse ;  /* 0x0000000407077c23 */ /* 0x100fe200080108a4 */
[--C-:B------:R-:W-:Y:S01]  /*8200*/  FFMA.FTZ R162, R10, UR4, -R164.reuse ;  /* 0x000000040aa27c23 */ /* 0x100fe200080108a4 */
[----:B------:R-:W-:Y:S03]  /*8210*/  FFMA.FTZ R165, R11, UR4, -R164 ;  /* 0x000000040ba57c23 */ /* 0x000fe600080108a4 */
[----:B------:R-:W4:Y:S01]  /*8220*/  MUFU.EX2 R2, R133 ;  /* 0x0000008500027308 */ /* 0x000f220000000800 */
[----:B------:R-:W-:Y:S01]  /*8230*/  MOV R6, R204 ;  /* 0x000000cc00067202 */ /* 0x000fe20000000f00 */
[--C-:B------:R-:W-:Y:S01]  /*8240*/  FFMA.FTZ R176, R29, UR4, -R166.reuse ;  /* 0x000000041db07c23 */ /* 0x100fe200080108a6 */
[----:B------:R-:W-:Y:S01]  /*8250*/  @P0 IADD3 R6, PT, PT, R206, -0x40, RZ ;  /* 0xffffffc0ce060810 */ /* 0x000fe20007ffe0ff */
[----:B------:R-:W-:Y:S01]  /*8260*/  FFMA.FTZ R179, R32, UR4, -R166 ;  /* 0x0000000420b37c23 */ /* 0x000fe200080108a6 */
[--C-:B------:R-:W-:Y:S01]  /*8270*/  FFMA.FTZ R177, R30, UR4, -R164.reuse ;  /* 0x000000041eb17c23 */ /* 0x100fe200080108a4 */
[----:B------:R-:W-:Y:S01]  /*8280*/  FFMA.FTZ R178, R31, UR4, -R164 ;  /* 0x000000041fb27c23 */ /* 0x000fe200080108a4 */
[----:B------:R-:W-:Y:S03]  /*8290*/  IADD3 R191, PT, PT, R191, R6, RZ ;  /* 0x00000006bfbf7210 */ /* 0x000fe60007ffe0ff */
[----:B------:R-:W-:Y:S01]  /*82a0*/  MUFU.EX2 R161, R161 ;  /* 0x000000a100a17308 */ /* 0x000fe20000000800 */
[----:B--2---:R-:W-:Y:S01]  /*82b0*/  FFMA.FTZ R135, R9, UR4, -R166 ;  /* 0x0000000409877c23 */ /* 0x004fe200080108a6 */
[----:B------:R-:W2:Y:S01]  /*82c0*/  LDSM.16.MT88.4 R144, [R6] ;  /* 0x000000000690783b */ /* 0x000ea20000004200 */
[C---:B---3--:R-:W-:Y:S01]  /*82d0*/  FMUL.FTZ R10, R0.reuse, R130 ;  /* 0x00000082000a7220 */ /* 0x048fe20000410000 */
[C---:B------:R-:W-:Y:S01]  /*82e0*/  FMUL.FTZ R11, R0.reuse, R131 ;  /* 0x00000083000b7220 */ /* 0x040fe20000410000 */
[C---:B------:R-:W-:Y:S01]  /*82f0*/  FMUL.FTZ R38, R0.reuse, R38 ;  /* 0x0000002600267220 */ /* 0x040fe20000410000 */
[C---:B------:R-:W-:Y:S01]  /*8300*/  FMUL.FTZ R39, R0.reuse, R39 ;  /* 0x0000002700277220 */ /* 0x040fe20000410000 */
[----:B------:R-:W-:Y:S03]  /*8310*/  FMUL.FTZ R42, R0, R42 ;  /* 0x0000002a002a7220 */ /* 0x000fe60000410000 */
[----:B------:R-:W3:Y:S01]  /*8320*/  MUFU.EX2 R160, R160 ;  /* 0x000000a000a07308 */ /* 0x000ee20000000800 */
[C---:B----4-:R-:W-:Y:S01]  /*8330*/  FMUL.FTZ R8, R2.reuse, R128 ;  /* 0x0000008002087220 */ /* 0x050fe20000410000 */
[C---:B------:R-:W-:Y:S01]  /*8340*/  FMUL.FTZ R9, R2.reuse, R129 ;  /* 0x0000008102097220 */ /* 0x040fe20000410000 */
[C---:B------:R-:W-:Y:S01]  /*8350*/  FMUL.FTZ R36, R2.reuse, R36 ;  /* 0x0000002402247220 */ /* 0x040fe20000410000 */
[C---:B------:R-:W-:Y:S01]  /*8360*/  FMUL.FTZ R37, R2.reuse, R37 ;  /* 0x0000002502257220 */ /* 0x040fe20000410000 */
[C---:B------:R-:W-:Y:S01]  /*8370*/  FMUL.FTZ R40, R2.reuse, R40 ;  /* 0x0000002802287220 */ /* 0x040fe20000410000 */
[----:B------:R-:W-:Y:S01]  /*8380*/  FMUL.FTZ R41, R2, R41 ;  /* 0x0000002902297220 */ /* 0x000fe20000410000 */
[----:B------:R-:W-:Y:S03]  /*8390*/  FMUL.FTZ R43, R0, R43 ;  /* 0x0000002b002b7220 */ /* 0x000fe60000410000 */
[----:B------:R-:W-:Y:S01]  /*83a0*/  MUFU.EX2 R163, R163 ;  /* 0x000000a300a37308 */ /* 0x000fe20000000800 */
[C---:B------:R-:W-:Y:S01]  /*83b0*/  FMUL.FTZ R44, R2.reuse, R44 ;  /* 0x0000002c022c7220 */ /* 0x040fe20000410000 */
[----:B------:R-:W-:Y:S01]  /*83c0*/  FMUL.FTZ R45, R2, R45 ;  /* 0x0000002d022d7220 */ /* 0x000fe20000410000 */
[C---:B------:R-:W-:Y:S01]  /*83d0*/  FMUL.FTZ R46, R0.reuse, R46 ;  /* 0x0000002e002e7220 */ /* 0x040fe20000410000 */
[----:B------:R-:W-:Y:S01]  /*83e0*/  FMUL.FTZ R47, R0, R47 ;  /* 0x0000002f002f7220 */ /* 0x000fe20000410000 */
[----:B------:R-:W-:Y:S01]  /*83f0*/  LDSM.16.MT88.4 R148, [R191+0x800] ;  /* 0x00080000bf94783b */ /* 0x000fe20000004200 */
[----:B------:R-:W-:Y:S01]  /*8400*/  FFMA.FTZ R180, R34, UR4, -R164 ;  /* 0x0000000422b47c23 */ /* 0x000fe200080108a4 */
[----:B------:R-:W-:Y:S03]  /*8410*/  FMUL.FTZ R48, R2, R48 ;  /* 0x0000003002307220 */ /* 0x000fe60000410000 */
[----:B------:R-:W4:Y:S01]  /*8420*/  MUFU.EX2 R7, R7 ;  /* 0x0000000700077308 */ /* 0x000f220000000800 */
[----:B---3--:R-:W-:Y:S01]  /*8430*/  F2FP.F16.F32.PACK_AB R128, R160, R161 ;  /* 0x000000a1a080723e */ /* 0x008fe200000000ff */
[----:B------:R-:W-:Y:S01]  /*8440*/  FMUL.FTZ R49, R2, R49 ;  /* 0x0000003102317220 */ /* 0x000fe20000410000 */
[C---:B------:R-:W-:Y:S01]  /*8450*/  FMUL.FTZ R50, R0.reuse, R50 ;  /* 0x0000003200327220 */ /* 0x040fe20000410000 */
[----:B------:R-:W-:Y:S01]  /*8460*/  FMUL.FTZ R51, R0, R51 ;  /* 0x0000003300337220 */ /* 0x000fe20000410000 */
[----:B------:R-:W-:Y:S01]  /*8470*/  LDSM.16.MT88.4 R28, [R184+0xd800] ;  /* 0x00d80000b81c783b */ /* 0x000fe20000004200 */
[C---:B------:R-:W-:Y:S01]  /*8480*/  FMUL.FTZ R52, R2.reuse, R52 ;  /* 0x0000003402347220 */ /* 0x040fe20000410000 */
[----:B------:R-:W-:Y:S03]  /*8490*/  FMUL.FTZ R53, R2, R53 ;  /* 0x0000003502357220 */ /* 0x000fe60000410000 */
[----:B------:R-:W-:Y:S01]  /*84a0*/  MUFU.EX2 R134, R134 ;  /* 0x0000008600867308 */ /* 0x000fe20000000800 */
[C---:B------:R-:W-:Y:S01]  /*84b0*/  FMUL.FTZ R54, R0.reuse, R54 ;  /* 0x0000003600367220 */ /* 0x040fe20000410000 */
[----:B------:R-:W-:Y:S01]  /*84c0*/  FMUL.FTZ R55, R0, R55 ;  /* 0x0000003700377220 */ /* 0x000fe20000410000 */
[C---:B------:R-:W-:Y:S01]  /*84d0*/  FMUL.FTZ R56, R2.reuse, R56 ;  /* 0x0000003802387220 */ /* 0x040fe20000410000 */
[----:B------:R-:W-:Y:S01]  /*84e0*/  FMUL.FTZ R57, R2, R57 ;  /* 0x0000003902397220 */ /* 0x000fe20000410000 */
[C---:B------:R-:W-:Y:S01]  /*84f0*/  FMUL.FTZ R58, R0.reuse, R58 ;  /* 0x0000003a003a7220 */ /* 0x040fe20000410000 */
[----:B------:R-:W-:Y:S01]  /*8500*/  FMUL.FTZ R59, R0, R59 ;  /* 0x0000003b003b7220 */ /* 0x000fe20000410000 */
[C---:B------:R-:W-:Y:S03]  /*8510*/  FMUL.FTZ R60, R2.reuse, R60 ;  /* 0x0000003c023c7220 */ /* 0x040fe60000410000 */
[----:B------:R-:W3:Y:S01]  /*8520*/  MUFU.EX2 R135, R135 ;  /* 0x0000008700877308 */ /* 0x000ee20000000800 */
[----:B----4-:R-:W-:Y:S01]  /*8530*/  F2FP.F16.F32.PACK_AB R129, R7, R163 ;  /* 0x000000a30781723e */ /* 0x010fe200000000ff */
[----:B------:R-:W-:Y:S01]  /*8540*/  FMUL.FTZ R61, R2, R61 ;  /* 0x0000003d023d7220 */ /* 0x000fe20000410000 */
[C---:B------:R-:W-:Y:S01]  /*8550*/  FMUL.FTZ R62, R0.reuse, R62 ;  /* 0x0000003e003e7220 */ /* 0x040fe20000410000 */
[----:B------:R-:W-:Y:S01]  /*8560*/  FMUL.FTZ R63, R0, R63 ;  /* 0x0000003f003f7220 */ /* 0x000fe20000410000 */
[C---:B------:R-:W-:Y:S01]  /*8570*/  FMUL.FTZ R64, R2.reuse, R64 ;  /* 0x0000004002407220 */ /* 0x040fe20000410000 */
[----:B------:R-:W-:Y:S01]  /*8580*/  FMUL.FTZ R65, R2, R65 ;  /* 0x0000004102417220 */ /* 0x000fe20000410000 */
[C---:B------:R-:W-:Y:S03]  /*8590*/  FMUL.FTZ R66, R0.reuse, R66 ;  /* 0x0000004200427220 */ /* 0x040fe60000410000 */
[----:B------:R-:W-:Y:S01]  /*85a0*/  MUFU.EX2 R162, R162 ;  /* 0x000000a200a27308 */ /* 0x000fe20000000800 */
[----:B------:R-:W-:Y:S01]  /*85b0*/  FMUL.FTZ R67, R0, R67 ;  /* 0x0000004300437220 */ /* 0x000fe20000410000 */
[C---:B------:R-:W-:Y:S01]  /*85c0*/  FMUL.FTZ R68, R2.reuse, R68 ;  /* 0x0000004402447220 */ /* 0x040fe20000410000 */
[----:B------:R-:W-:Y:S01]  /*85d0*/  FMUL.FTZ R69, R2, R69 ;  /* 0x0000004502457220 */ /* 0x000fe20000410000 */
[C---:B------:R-:W-:Y:S01]  /*85e0*/  FMUL.FTZ R70, R0.reuse, R70 ;  /* 0x0000004600467220 */ /* 0x040fe20000410000 */
[----:B------:R-:W-:Y:S01]  /*85f0*/  FMUL.FTZ R71, R0, R71 ;  /* 0x0000004700477220 */ /* 0x000fe20000410000 */
[C---:B------:R-:W-:Y:S01]  /*8600*/  FMUL.FTZ R72, R2.reuse, R72 ;  /* 0x0000004802487220 */ /* 0x040fe20000410000 */
[----:B------:R-:W-:Y:S03]  /*8610*/  FMUL.FTZ R73, R2, R73 ;  /* 0x0000004902497220 */ /* 0x000fe60000410000 */
[----:B------:R-:W4:Y:S01]  /*8620*/  MUFU.EX2 R165, R165 ;  /* 0x000000a500a57308 */ /* 0x000f220000000800 */
[----:B---3--:R-:W-:Y:S01]  /*8630*/  F2FP.F16.F32.PACK_AB R130, R135, R134 ;  /* 0x000000868782723e */ /* 0x008fe200000000ff */
[C---:B------:R-:W-:Y:S01]  /*8640*/  FMUL.FTZ R74, R0.reuse, R74 ;  /* 0x0000004a004a7220 */ /* 0x040fe20000410000 */
[----:B------:R-:W-:Y:S01]  /*8650*/  FMUL.FTZ R75, R0, R75 ;  /* 0x0000004b004b7220 */ /* 0x000fe20000410000 */
        /* <DEDUP_REMOVED lines=13> */
[----:B----4-:R-:W-:Y:S01]  /*8730*/  F2FP.F16.F32.PACK_AB R131, R165, R162 ;  /* 0x000000a2a583723e */ /* 0x010fe200000000ff */
[----:B------:R-:W-:Y:S01]  /*8740*/  FMUL.FTZ R89, R2, R89 ;  /* 0x0000005902597220 */ /* 0x000fe20000410000 */
[C---:B------:R-:W-:Y:S01]  /*8750*/  FMUL.FTZ R90, R0.reuse, R90 ;  /* 0x0000005a005a7220 */ /* 0x040fe20000410000 */
[----:B------:R-:W-:Y:S01]  /*8760*/  FMUL.FTZ R91, R0, R91 ;  /* 0x0000005b005b7220 */ /* 0x000fe20000410000 */
[C---:B------:R-:W-:Y:S01]  /*8770*/  FMUL.FTZ R92, R2.reuse, R92 ;  /* 0x0000005c025c7220 */ /* 0x040fe20000410000 */
[----:B------:R-:W-:Y:S01]  /*8780*/  FMUL.FTZ R93, R2, R93 ;  /* 0x0000005d025d7220 */ /* 0x000fe20000410000 */
[C---:B------:R-:W-:Y:S01]  /*8790*/  FMUL.FTZ R94, R0.reuse, R94 ;  /* 0x0000005e005e7220 */ /* 0x040fe20000410000 */
[C---:B-1----:R-:W-:Y:S01]  /*87a0*/  HMMA.16816.F32 R8, R128.reuse, R136, R8 ;  /* 0x000000888008723c */ /* 0x042fe20000001808 */
[----:B------:R-:W-:Y:S04]  /*87b0*/  MUFU.EX2 R175, R175 ;  /* 0x000000af00af7308 */ /* 0x000fe80000000800 */
[----:B------:R-:W-:Y:S01]  /*87c0*/  FMUL.FTZ R95, R0, R95 ;  /* 0x0000005f005f7220 */ /* 0x000fe20000410000 */
[C---:B------:R-:W-:Y:S01]  /*87d0*/  FMUL.FTZ R96, R2.reuse, R96 ;  /* 0x0000006002607220 */ /* 0x040fe20000410000 */
[----:B------:R-:W-:Y:S01]  /*87e0*/  FMUL.FTZ R97, R2, R97 ;  /* 0x0000006102617220 */ /* 0x000fe20000410000 */
[C---:B------:R-:W-:Y:S01]  /*87f0*/  HMMA.16816.F32 R36, R128.reuse, R138, R36 ;  /* 0x0000008a8024723c */ /* 0x040fe20000001824 */
[----:B------:R-:W1:Y:S02]  /*8800*/  LDSM.16.MT88.4 R136, [R191] ;  /* 0x00000000bf88783b */ /* 0x000e640000004200 */
[----:B------:R-:W-:Y:S01]  /*8810*/  MUFU.EX2 R176, R176 ;  /* 0x000000b000b07308 */ /* 0x000fe20000000800 */
[C---:B------:R-:W-:Y:S01]  /*8820*/  FMUL.FTZ R98, R0.reuse, R98 ;  /* 0x0000006200627220 */ /* 0x040fe20000410000 */
[----:B------:R-:W-:Y:S01]  /*8830*/  FMUL.FTZ R99, R0, R99 ;  /* 0x0000006300637220 */ /* 0x000fe20000410000 */
[C---:B------:R-:W-:Y:S01]  /*8840*/  FMUL.FTZ R100, R2.reuse, R100 ;  /* 0x0000006402647220 */ /* 0x040fe20000410000 */
[----:B------:R-:W-:Y:S01]  /*8850*/  FMUL.FTZ R101, R2, R101 ;  /* 0x0000006502657220 */ /* 0x000fe20000410000 */
[C---:B------:R-:W-:Y:S01]  /*8860*/  FMUL.FTZ R102, R0.reuse, R102 ;  /* 0x0000006600667220 */ /* 0x040fe20000410000 */
[C---:B------:R-:W-:Y:S04]  /*8870*/  HMMA.16816.F32 R40, R128.reuse, R140, R40 ;  /* 0x0000008c8028723c */ /* 0x040fe80000001828 */
[----:B------:R-:W-:Y:S01]  /*8880*/  MUFU.EX2 R177, R177 ;  /* 0x000000b100b17308 */ /* 0x000fe20000000800 */
[----:B------:R-:W-:Y:S01]  /*8890*/  FMUL.FTZ R103, R0, R103 ;  /* 0x0000006700677220 */ /* 0x000fe20000410000 */
[C---:B------:R-:W-:Y:S01]  /*88a0*/  FMUL.FTZ R104, R2.reuse, R104 ;  /* 0x0000006802687220 */ /* 0x040fe20000410000 */
[----:B------:R-:W-:Y:S01]  /*88b0*/  FMUL.FTZ R105, R2, R105 ;  /* 0x0000006902697220 */ /* 0x000fe20000410000 */
[C---:B------:R-:W-:Y:S01]  /*88c0*/  FMUL.FTZ R106, R0.reuse, R106 ;  /* 0x0000006a006a7220 */ /* 0x040fe20000410000 */
[----:B------:R-:W-:Y:S01]  /*88d0*/  FMUL.FTZ R107, R0, R107 ;  /* 0x0000006b006b7220 */ /* 0x000fe20000410000 */
[C---:B------:R-:W-:Y:S01]  /*88e0*/  HMMA.16816.F32 R44, R128.reuse, R142, R44 ;  /* 0x0000008e802c723c */ /* 0x040fe2000000182c */
[----:B------:R-:W3:Y:S03]  /*88f0*/  LDSM.16.MT88.4 R140, [R189+0xe000] ;  /* 0x00e00000bd8c783b */ /* 0x000ee60000004200 */
[----:B------:R-:W-:Y:S01]  /*8900*/  MUFU.EX2 R178, R178 ;  /* 0x000000b200b27308 */ /* 0x000fe20000000800 */
[C---:B------:R-:W-:Y:S01]  /*8910*/  FMUL.FTZ R108, R2.reuse, R108 ;  /* 0x0000006c026c7220 */ /* 0x040fe20000410000 */
[----:B------:R-:W-:Y:S01]  /*8920*/  FMUL.FTZ R109, R2, R109 ;  /* 0x0000006d026d7220 */ /* 0x000fe20000410000 */
[C---:B------:R-:W-:Y:S01]  /*8930*/  FMUL.FTZ R110, R0.reuse, R110 ;  /* 0x0000006e006e7220 */ /* 0x040fe20000410000 */
[----:B------:R-:W-:Y:S01]  /*8940*/  FMUL.FTZ R111, R0, R111 ;  /* 0x0000006f006f7220 */ /* 0x000fe20000410000 */
[--C-:B------:R-:W-:Y:S01]  /*8950*/  FFMA.FTZ R167, R12, UR4, -R166.reuse ;  /* 0x000000040ca77c23 */ /* 0x100fe200080108a6 */
[C---:B--2---:R-:W-:Y:S04]  /*8960*/  HMMA.16816.F32 R48, R128.reuse, R144, R48 ;  /* 0x000000908030723c */ /* 0x044fe80000001830 */
[----:B------:R-:W-:Y:S01]  /*8970*/  MUFU.EX2 R179, R179 ;  /* 0x000000b300b37308 */ /* 0x000fe20000000800 */
[C---:B------:R-:W-:Y:S01]  /*8980*/  FMUL.FTZ R12, R2.reuse, R124 ;  /* 0x0000007c020c7220 */ /* 0x040fe20000410000 */
[----:B------:R-:W-:Y:S01]  /*8990*/  FFMA.FTZ R168, R13, UR4, -R166 ;  /* 0x000000040da87c23 */ /* 0x000fe200080108a6 */
[----:B------:R-:W-:Y:S01]  /*89a0*/  FMUL.FTZ R13, R2, R125 ;  /* 0x0000007d020d7220 */ /* 0x000fe20000410000 */
[--C-:B------:R-:W-:Y:S01]  /*89b0*/  FFMA.FTZ R170, R14, UR4, -R164.reuse ;  /* 0x000000040eaa7c23 */ /* 0x100fe200080108a4 */
[C---:B------:R-:W-:Y:S01]  /*89c0*/  FMUL.FTZ R14, R0.reuse, R126 ;  /* 0x0000007e000e7220 */ /* 0x040fe20000410000 */
[C---:B------:R-:W-:Y:S01]  /*89d0*/  HMMA.16816.F32 R52, R128.reuse, R146, R52 ;  /* 0x000000928034723c */ /* 0x040fe20000001834 */
[----:B------:R-:W2:Y:S03]  /*89e0*/  LDSM.16.MT88.4 R144, [R184+0xe000] ;  /* 0x00e00000b890783b */ /* 0x000ea60000004200 */
[----:B------:R-:W-:Y:S01]  /*89f0*/  MUFU.EX2 R167, R167 ;  /* 0x000000a700a77308 */ /* 0x000fe20000000800 */
[----:B------:R-:W-:Y:S01]  /*8a00*/  FFMA.FTZ R169, R15, UR4, -R164 ;  /* 0x000000040fa97c23 */ /* 0x000fe200080108a4 */
[----:B------:R-:W-:Y:S01]  /*8a10*/  FMUL.FTZ R15, R0, R127 ;  /* 0x0000007f000f7220 */ /* 0x000fe20000410000 */
[C---:B------:R-:W-:Y:S01]  /*8a20*/  FMUL.FTZ R112, R2.reuse, R112 ;  /* 0x0000007002707220 */ /* 0x040fe20000410000 */
[----:B------:R-:W-:Y:S01]  /*8a30*/  FMUL.FTZ R113, R2, R113 ;  /* 0x0000007102717220 */ /* 0x000fe20000410000 */
[C---:B------:R-:W-:Y:S01]  /*8a40*/  FMUL.FTZ R114, R0.reuse, R114 ;  /* 0x0000007200727220 */ /* 0x040fe20000410000 */
[----:B------:R-:W-:Y:S01]  /*8a50*/  FMUL.FTZ R115, R0, R115 ;  /* 0x0000007300737220 */ /* 0x000fe20000410000 */
[C---:B-1----:R-:W-:Y:S01]  /*8a60*/  HMMA.16816.F32 R56, R128.reuse, R136, R56 ;  /* 0x000000888038723c */ /* 0x042fe20000001838 */
[----:B------:R-:W-:Y:S02]  /*8a70*/  LDSM.16.MT88.4 R124, [R189+0xc800] ;  /* 0x00c80000bd7c783b */ /* 0x000fe40000004200 */
[----:B------:R-:W1:Y:S01]  /*8a80*/  MUFU.EX2 R168, R168 ;  /* 0x000000a800a87308 */ /* 0x000e620000000800 */
[--C-:B------:R-:W-:Y:S01]  /*8a90*/  FFMA.FTZ R171, R16, UR4, -R166.reuse ;  /* 0x0000000410ab7c23 */ /* 0x100fe200080108a6 */
[----:B------:R-:W-:Y:S01]  /*8aa0*/  FFMA.FTZ R172, R17, UR4, -R166 ;  /* 0x0000000411ac7c23 */ /* 0x000fe200080108a6 */
[--C-:B------:R-:W-:Y:S01]  /*8ab0*/  FFMA.FTZ R173, R18, UR4, -R164.reuse ;  /* 0x0000000412ad7c23 */ /* 0x100fe200080108a4 */
[----:B------:R-:W-:Y:S01]  /*8ac0*/  FFMA.FTZ R174, R19, UR4, -R164 ;  /* 0x0000000413ae7c23 */ /* 0x000fe200080108a4 */
[C---:B------:R-:W-:Y:S01]  /*8ad0*/  FMUL.FTZ R116, R2.reuse, R116 ;  /* 0x0000007402747220 */ /* 0x040fe20000410000 */
[C---:B------:R-:W-:Y:S01]  /*8ae0*/  HMMA.16816.F32 R60, R128.reuse, R138, R60 ;  /* 0x0000008a803c723c */ /* 0x040fe2000000183c */
[----:B------:R-:W4:Y:S03]  /*8af0*/  LDSM.16.MT88.4 R136, [R6+0x2000] ;  /* 0x002000000688783b */ /* 0x000f260000004200 */
[----:B------:R-:W-:Y:S01]  /*8b00*/  MUFU.EX2 R170, R170 ;  /* 0x000000aa00aa7308 */ /* 0x000fe20000000800 */
[----:B------:R-:W-:Y:S01]  /*8b10*/  FMUL.FTZ R117, R2, R117 ;  /* 0x0000007502757220 */ /* 0x000fe20000410000 */
[C---:B------:R-:W-:Y:S01]  /*8b20*/  FMUL.FTZ R118, R0.reuse, R118 ;  /* 0x0000007600767220 */ /* 0x040fe20000410000 */
[----:B------:R-:W-:Y:S01]  /*8b30*/  FMUL.FTZ R119, R0, R119 ;  /* 0x0000007700777220 */ /* 0x000fe20000410000 */
[C---:B------:R-:W-:Y:S01]  /*8b40*/  FMUL.FTZ R16, R2.reuse, R120 ;  /* 0x0000007802107220 */ /* 0x040fe20000410000 */
[----:B------:R-:W-:Y:S01]  /*8b50*/  FMUL.FTZ R17, R2, R121 ;  /* 0x0000007902117220 */ /* 0x000fe20000410000 */
[C---:B---3--:R-:W-:Y:S04]  /*8b60*/  HMMA.16816.F32 R64, R128.reuse, R140, R64 ;  /* 0x0000008c8040723c */ /* 0x048fe80000001840 */
[----:B------:R-:W3:Y:S01]  /*8b70*/  MUFU.EX2 R169, R169 ;  /* 0x000000a900a97308 */ /* 0x000ee20000000800 */
[----:B-1----:R-:W-:Y:S01]  /*8b80*/  F2FP.F16.F32.PACK_AB R120, R168, R167 ;  /* 0x000000a7a878723e */ /* 0x002fe200000000ff */
[C---:B------:R-:W-:Y:S01]  /*8b90*/  FMUL.FTZ R18, R0.reuse, R122 ;  /* 0x0000007a00127220 */ /* 0x040fe20000410000 */
[----:B------:R-:W-:Y:S01]  /*8ba0*/  FMUL.FTZ R19, R0, R123 ;  /* 0x0000007b00137220 */ /* 0x000fe20000410000 */
[----:B------:R-:W-:Y:S01]  /*8bb0*/  FFMA.FTZ R161, R2, R211, R161 ;  /* 0x000000d302a17223 */ /* 0x000fe200000100a1 */
[----:B------:R-:W-:Y:S01]  /*8bc0*/  ISETP.NE.AND P1, PT, R208, -0x1, PT ;  /* 0xffffffffd000780c */ /* 0x000fe20003f25270 */
[C---:B------:R-:W-:Y:S01]  /*8bd0*/  HMMA.16816.F32 R68, R128.reuse, R142, R68 ;  /* 0x0000008e8044723c */ /* 0x040fe20000001844 */
[----:B------:R-:W1:Y:S03]  /*8be0*/  LDSM.16.MT88.4 R140, [R191+0x2000] ;  /* 0x00200000bf8c783b */ /* 0x000e660000004200 */
[----:B------:R-:W-:Y:S01]  /*8bf0*/  MUFU.EX2 R171, R171 ;  /* 0x000000ab00ab7308 */ /* 0x000fe20000000800 */
[----:B------:R-:W-:Y:S01]  /*8c00*/  FFMA.FTZ R163, R0, R209, R163 ;  /* 0x000000d100a37223 */ /* 0x000fe200000100a3 */
[----:B------:R-:W-:Y:S01]  /*8c10*/  FADD.FTZ R161, R160, R161 ;  /* 0x000000a1a0a17221 */ /* 0x000fe20000010000 */
[----:B------:R-:W-:Y:S02]  /*8c20*/  MOV R133, R132 ;  /* 0x0000008400857202 */ /* 0x000fe40000000f00 */
[----:B------:R-:W-:Y:S01]  /*8c30*/  FADD.FTZ R163, R7, R163 ;  /* 0x000000a307a37221 */ /* 0x000fe20000010000 */
[C---:B--2---:R-:W-:Y:S04]  /*8c40*/  HMMA.16816.F32 R72, R128.reuse, R144, R72 ;  /* 0x000000908048723c */ /* 0x044fe80000001848 */
[----:B------:R-:W2:Y:S01]  /*8c50*/  MUFU.EX2 R172, R172 ;  /* 0x000000ac00ac7308 */ /* 0x000ea20000000800 */
[----:B---3--:R-:W-:Y:S01]  /*8c60*/  F2FP.F16.F32.PACK_AB R121, R169, R170 ;  /* 0x000000aaa979723e */ /* 0x008fe200000000ff */
[----:B------:R-:W-:Y:S01]  /*8c70*/  FADD.FTZ R0, R134, R161 ;  /* 0x000000a186007221 */ /* 0x000fe20000010000 */
[----:B------:R-:W-:Y:S01]  /*8c80*/  FADD.FTZ R162, R162, R163 ;  /* 0x000000a3a2a27221 */ /* 0x000fe20000010000 */
[C---:B------:R-:W-:Y:S01]  /*8c90*/  HMMA.16816.F32 R76, R128.reuse, R146, R76 ;  /* 0x00000092804c723c */ /* 0x040fe2000000184c */
[----:B------:R-:W3:Y:S05]  /*8ca0*/  LDSM.16.MT88.4 R144, [R189+0x10000] ;  /* 0x01000000bd90783b */ /* 0x000eea0000004200 */
[----:B------:R-:W-:Y:S01]  /*8cb0*/  MUFU.EX2 R173, R173 ;  /* 0x000000ad00ad7308 */ /* 0x000fe20000000800 */
[----:B------:R-:W-:Y:S01]  /*8cc0*/  FADD.FTZ R0, R135, R0 ;  /* 0x0000000087007221 */ /* 0x000fe20000010000 */
[----:B------:R-:W-:Y:S03]  /*8cd0*/  FADD.FTZ R165, R165, R162 ;  /* 0x000000a2a5a57221 */ /* 0x000fe60000010000 */
[----:B------:R-:W-:Y:S01]  /*8ce0*/  FADD.FTZ R167, R167, R0 ;  /* 0x00000000a7a77221 */ /* 0x000fe20000010000 */
[----:B------:R-:W-:Y:S01]  /*8cf0*/  FADD.FTZ R170, R170, R165 ;  /* 0x000000a5aaaa7221 */ /* 0x000fe20000010000 */
[C---:B----4-:R-:W-:Y:S03]  /*8d00*/  HMMA.16816.F32 R80, R128.reuse, R136, R80 ;  /* 0x000000888050723c */ /* 0x050fe60000001850 */
[----:B------:R-:W4:Y:S01]  /*8d10*/  MUFU.EX2 R174, R174 ;  /* 0x000000ae00ae7308 */ /* 0x000f220000000800 */
[----:B--2---:R-:W-:Y:S01]  /*8d20*/  F2FP.F16.F32.PACK_AB R122, R172, R171 ;  /* 0x000000abac7a723e */ /* 0x004fe200000000ff */
[----:B------:R-:W-:Y:S01]  /*8d30*/  FADD.FTZ R168, R168, R167 ;  /* 0x000000a7a8a87221 */ /* 0x000fe20000010000 */
[----:B------:R-:W-:Y:S02]  /*8d40*/  FADD.FTZ R170, R169, R170 ;  /* 0x000000aaa9aa7221 */ /* 0x000fe40000010000 */
[C---:B------:R-:W-:Y:S01]  /*8d50*/  HMMA.16816.F32 R84, R128.reuse, R138, R84 ;  /* 0x0000008a8054723c */ /* 0x040fe20000001854 */
[----:B------:R-:W2:Y:S04]  /*8d60*/  LDSM.16.MT88.4 R136, [R184+0x10000] ;  /* 0x01000000b888783b */ /* 0x000ea80000004200 */
[----:B------:R-:W-:Y:S01]  /*8d70*/  MUFU.EX2 R180, R180 ;  /* 0x000000b400b47308 */ /* 0x000fe20000000800 */
[----:B------:R-:W-:Y:S04]  /*8d80*/  FADD.FTZ R7, R171, R168 ;  /* 0x000000a8ab077221 */ /* 0x000fe80000010000 */
[----:B------:R-:W-:Y:S01]  /*8d90*/  FADD.FTZ R7, R172, R7 ;  /* 0x00000007ac077221 */ /* 0x000fe20000010000 */
[C---:B-1----:R-:W-:Y:S03]  /*8da0*/  HMMA.16816.F32 R88, R128.reuse, R140, R88 ;  /* 0x0000008c8058723c */ /* 0x042fe60000001858 */
[C---:B----4-:R-:W-:Y:S01]  /*8db0*/  F2FP.F16.F32.PACK_AB R123, R174.reuse, R173 ;  /* 0x000000adae7b723e */ /* 0x050fe200000000ff */
[----:B------:R-:W-:Y:S04]  /*8dc0*/  FADD.FTZ R173, R173, R170 ;  /* 0x000000aaadad7221 */ /* 0x000fe80000010000 */
[C---:B------:R-:W-:Y:S01]  /*8dd0*/  HMMA.16816.F32 R92, R128.reuse, R142, R92 ;  /* 0x0000008e805c723c */ /* 0x040fe2000000185c */
[----:B------:R-:W1:Y:S02]  /*8de0*/  LDSM.16.MT88.4 R140, [R6+0x4000] ;  /* 0x00400000068c783b */ /* 0x000e640000004200 */
[----:B------:R-:W-:Y:S05]  /*8df0*/  FADD.FTZ R173, R174, R173 ;  /* 0x000000adaead7221 */ /* 0x000fea0000010000 */
[C---:B---3--:R-:W-:Y:S08]  /*8e00*/  HMMA.16816.F32 R96, R128.reuse, R144, R96 ;  /* 0x000000908060723c */ /* 0x048ff00000001860 */
[C---:B------:R-:W-:Y:S01]  /*8e10*/  HMMA.16816.F32 R100, R128.reuse, R146, R100 ;  /* 0x000000928064723c */ /* 0x040fe20000001864 */
[----:B------:R-:W3:Y:S07]  /*8e20*/  LDSM.16.MT88.4 R144, [R191+0x4000] ;  /* 0x00400000bf90783b */ /* 0x000eee0000004200 */
[C---:B--2---:R-:W-:Y:S08]  /*8e30*/  HMMA.16816.F32 R104, R128.reuse, R136, R104 ;  /* 0x000000888068723c */ /* 0x044ff00000001868 */
[C---:B------:R-:W-:Y:S01]  /*8e40*/  HMMA.16816.F32 R108, R128.reuse, R138, R108 ;  /* 0x0000008a806c723c */ /* 0x040fe2000000186c */
[----:B------:R-:W2:Y:S07]  /*8e50*/  LDSM.16.MT88.4 R136, [R184+0xc800] ;  /* 0x00c80000b888783b */ /* 0x000eae0000004200 */
[C---:B-1----:R-:W-:Y:S08]  /*8e60*/  HMMA.16816.F32 R112, R128.reuse, R140, R112 ;  /* 0x0000008c8070723c */ /* 0x042ff00000001870 */
[C---:B------:R-:W-:Y:S01]  /*8e70*/  HMMA.16816.F32 R12, R128.reuse, R142, R12 ;  /* 0x0000008e800c723c */ /* 0x040fe2000000180c */
[----:B------:R-:W1:Y:S07]  /*8e80*/  LDSM.16.MT88.4 R140, [R6+0x800] ;  /* 0x00080000068c783b */ /* 0x000e6e0000004200 */
[C---:B---3--:R-:W-:Y:S08]  /*8e90*/  HMMA.16816.F32 R116, R128.reuse, R144, R116 ;  /* 0x000000908074723c */ /* 0x048ff00000001874 */
[----:B------:R-:W-:Y:S01]  /*8ea0*/  HMMA.16816.F32 R16, R128, R146, R16 ;  /* 0x000000928010723c */ /* 0x000fe20000001810 */
[----:B------:R-:W3:Y:S07]  /*8eb0*/  LDSM.16.MT88.4 R128, [R6+0x2800] ;  /* 0x002800000680783b */ /* 0x000eee0000004200 */
[C---:B------:R-:W-:Y:S01]  /*8ec0*/  HMMA.16816.F32 R8, R120.reuse, R124, R8 ;  /* 0x0000007c7808723c */ /* 0x040fe20000001808 */
[----:B------:R-:W4:Y:S07]  /*8ed0*/  LDSM.16.MT88.4 R144, [R191+0x2800] ;  /* 0x00280000bf90783b */ /* 0x000f2e0000004200 */
[C---:B------:R-:W-:Y:S01]  /*8ee0*/  HMMA.16816.F32 R36, R120.reuse, R126, R36 ;  /* 0x0000007e7824723c */ /* 0x040fe20000001824 */
[----:B------:R-:W5:Y:S07]  /*8ef0*/  LDSM.16.MT88.4 R124, [R189+0x10800] ;  /* 0x01080000bd7c783b */ /* 0x000f6e0000004200 */
[C---:B--2---:R-:W-:Y:S08]  /*8f00*/  HMMA.16816.F32 R40, R120.reuse, R136, R40 ;  /* 0x000000887828723c */ /* 0x044ff00000001828 */
[C---:B------:R-:W-:Y:S01]  /*8f10*/  HMMA.16816.F32 R44, R120.reuse, R138, R44 ;  /* 0x0000008a782c723c */ /* 0x040fe2000000182c */
[----:B------:R-:W2:Y:S07]  /*8f20*/  LDSM.16.MT88.4 R136, [R184+0x10800] ;  /* 0x01080000b888783b */ /* 0x000eae0000004200 */
[C---:B-1----:R-:W-:Y:S08]  /*8f30*/  HMMA.16816.F32 R48, R120.reuse, R140, R48 ;  /* 0x0000008c7830723c */ /* 0x042ff00000001830 */
[C---:B------:R-:W-:Y:S01]  /*8f40*/  HMMA.16816.F32 R52, R120.reuse, R142, R52 ;  /* 0x0000008e7834723c */ /* 0x040fe20000001834 */
[----:B------:R-:W-:Y:S07]  /*8f50*/  LDSM.16.MT88.4 R140, [R191+0x4800] ;  /* 0x00480000bf8c783b */ /* 0x000fee0000004200 */
[C---:B------:R-:W-:Y:S08]  /*8f60*/  HMMA.16816.F32 R56, R120.reuse, R148, R56 ;  /* 0x000000947838723c */ /* 0x040ff00000001838 */
[C---:B------:R-:W-:Y:S01]  /*8f70*/  HMMA.16816.F32 R60, R120.reuse, R150, R60 ;  /* 0x00000096783c723c */ /* 0x040fe2000000183c */
[----:B------:R-:W-:Y:S07]  /*8f80*/  LDSM.16.MT88.4 R148, [R191+0x3000] ;  /* 0x00300000bf94783b */ /* 0x000fee0000004200 */
[C---:B------:R-:W-:Y:S03]  /*8f90*/  HMMA.16816.F32 R64, R120.reuse, R152, R64 ;  /* 0x000000987840723c */ /* 0x040fe60000001840 */
[--C-:B------:R-:W-:Y:S01]  /*8fa0*/  FFMA.FTZ R152, R20, UR4, -R166.reuse ;  /* 0x0000000414987c23 */ /* 0x100fe200080108a6 */
[----:B------:R-:W-:Y:S04]  /*8fb0*/  FFMA.FTZ R153, R21, UR4, -R166 ;  /* 0x0000000415997c23 */ /* 0x000fe800080108a6 */
[C---:B------:R-:W-:Y:S01]  /*8fc0*/  HMMA.16816.F32 R68, R120.reuse, R154, R68 ;  /* 0x0000009a7844723c */ /* 0x040fe20000001844 */
[----:B------:R-:W-:Y:S02]  /*8fd0*/  MUFU.EX2 R152, R152 ;  /* 0x0000009800987308 */ /* 0x000fe40000000800 */
[--C-:B------:R-:W-:Y:S01]  /*8fe0*/  FFMA.FTZ R154, R22, UR4, -R164.reuse ;  /* 0x00000004169a7c23 */ /* 0x100fe200080108a4 */
[----:B------:R-:W-:Y:S04]  /*8ff0*/  FFMA.FTZ R155, R23, UR4, -R164 ;  /* 0x00000004179b7c23 */ /* 0x000fe800080108a4 */
[C---:B------:R-:W-:Y:S03]  /*9000*/  HMMA.16816.F32 R72, R120.reuse, R156, R72 ;  /* 0x0000009c7848723c */ /* 0x040fe60000001848 */
[----:B------:R-:W1:Y:S01]  /*9010*/  MUFU.EX2 R153, R153 ;  /* 0x0000009900997308 */ /* 0x000e620000000800 */
[--C-:B------:R-:W-:Y:S01]  /*9020*/  FFMA.FTZ R156, R24, UR4, -R166.reuse ;  /* 0x00000004189c7c23 */ /* 0x100fe200080108a6 */
[--C-:B------:R-:W-:Y:S01]  /*9030*/  FFMA.FTZ R157, R25, UR4, -R166.reuse ;  /* 0x00000004199d7c23 */ /* 0x100fe200080108a6 */
[----:B------:R-:W-:Y:S02]  /*9040*/  FFMA.FTZ R166, R33, UR4, -R166 ;  /* 0x0000000421a67c23 */ /* 0x000fe400080108a6 */
[C---:B------:R-:W-:Y:S05]  /*9050*/  HMMA.16816.F32 R76, R120.reuse, R158, R76 ;  /* 0x0000009e784c723c */ /* 0x040fea000000184c */
[----:B------:R-:W-:Y:S01]  /*9060*/  MUFU.EX2 R154, R154 ;  /* 0x0000009a009a7308 */ /* 0x000fe20000000800 */
[--C-:B------:R-:W-:Y:S01]  /*9070*/  FFMA.FTZ R158, R26, UR4, -R164.reuse ;  /* 0x000000041a9e7c23 */ /* 0x100fe200080108a4 */
[--C-:B------:R-:W-:Y:S01]  /*9080*/  FFMA.FTZ R159, R27, UR4, -R164.reuse ;  /* 0x000000041b9f7c23 */ /* 0x100fe200080108a4 */
[----:B------:R-:W-:Y:S01]  /*9090*/  FFMA.FTZ R164, R35, UR4, -R164 ;  /* 0x0000000423a47c23 */ /* 0x000fe200080108a4 */
[----:B------:R-:W-:Y:S01]  /*90a0*/  LDSM.16.MT88.4 R24, [R6+0x1000] ;  /* 0x001000000618783b */ /* 0x000fe20000004200 */
[C---:B---3--:R-:W-:Y:S05]  /*90b0*/  HMMA.16816.F32 R80, R120.reuse, R128, R80 ;  /* 0x000000807850723c */ /* 0x048fea0000001850 */
[----:B------:R-:W3:Y:S01]  /*90c0*/  MUFU.EX2 R155, R155 ;  /* 0x0000009b009b7308 */ /* 0x000ee20000000800 */
[C---:B-1----:R-:W-:Y:S01]  /*90d0*/  F2FP.F16.F32.PACK_AB R20, R153.reuse, R152 ;  /* 0x000000989914723e */ /* 0x042fe200000000ff */
[----:B------:R-:W-:Y:S01]  /*90e0*/  FADD.FTZ R152, R152, R7 ;  /* 0x0000000798987221 */ /* 0x000fe20000010000 */
[----:B------:R-:W-:Y:S01]  /*90f0*/  LDSM.16.MT88.4 R32, [R189+0xf800] ;  /* 0x00f80000bd20783b */ /* 0x000fe20000004200 */
[C---:B------:R-:W-:Y:S06]  /*9100*/  HMMA.16816.F32 R84, R120.reuse, R130, R84 ;  /* 0x000000827854723c */ /* 0x040fec0000001854 */
[----:B------:R-:W1:Y:S01]  /*9110*/  MUFU.EX2 R156, R156 ;  /* 0x0000009c009c7308 */ /* 0x000e620000000800 */
[----:B------:R-:W-:Y:S01]  /*9120*/  FADD.FTZ R153, R153, R152 ;  /* 0x0000009899997221 */ /* 0x000fe20000010000 */
[----:B------:R-:W2:Y:S01]  /*9130*/  LDSM.16.MT88.4 R128, [R6+0x4800] ;  /* 0x004800000680783b */ /* 0x000ea20000004200 */
[C---:B----4-:R-:W-:Y:S07]  /*9140*/  HMMA.16816.F32 R88, R120.reuse, R144, R88 ;  /* 0x000000907858723c */ /* 0x050fee0000001858 */
[----:B------:R-:W4:Y:S01]  /*9150*/  MUFU.EX2 R157, R157 ;  /* 0x0000009d009d7308 */ /* 0x000f220000000800 */
[C---:B---3--:R-:W-:Y:S01]  /*9160*/  F2FP.F16.F32.PACK_AB R21, R155.reuse, R154 ;  /* 0x0000009a9b15723e */ /* 0x048fe200000000ff */
[----:B------:R-:W-:Y:S01]  /*9170*/  FADD.FTZ R154, R154, R173 ;  /* 0x000000ad9a9a7221 */ /* 0x000fe20000010000 */
[C---:B------:R-:W-:Y:S01]  /*9180*/  HMMA.16816.F32 R92, R120.reuse, R146, R92 ;  /* 0x00000092785c723c */ /* 0x040fe2000000185c */
[----:B------:R-:W-:Y:S06]  /*9190*/  LDSM.16.MT88.4 R144, [R189+0xf000] ;  /* 0x00f00000bd90783b */ /* 0x000fec0000004200 */
[----:B------:R-:W-:Y:S01]  /*91a0*/  MUFU.EX2 R158, R158 ;  /* 0x0000009e009e7308 */ /* 0x000fe20000000800 */
[----:B------:R-:W-:Y:S01]  /*91b0*/  FADD.FTZ R155, R155, R154 ;  /* 0x0000009a9b9b7221 */ /* 0x000fe20000010000 */
[----:B-1----:R-:W-:Y:S01]  /*91c0*/  FADD.FTZ R0, R156, R153 ;  /* 0x000000999c007221 */ /* 0x002fe20000010000 */
[C---:B-----5:R-:W-:Y:S07]  /*91d0*/  HMMA.16816.F32 R96, R120.reuse, R124, R96 ;  /* 0x0000007c7860723c */ /* 0x060fee0000001860 */
[----:B------:R-:W1:Y:S01]  /*91e0*/  MUFU.EX2 R159, R159 ;  /* 0x0000009f009f7308 */ /* 0x000e620000000800 */
[C---:B----4-:R-:W-:Y:S01]  /*91f0*/  F2FP.F16.F32.PACK_AB R22, R157.reuse, R156 ;  /* 0x0000009c9d16723e */ /* 0x050fe200000000ff */
[----:B------:R-:W-:Y:S01]  /*9200*/  FADD.FTZ R0, R157, R0 ;  /* 0x000000009d007221 */ /* 0x000fe20000010000 */
[C---:B------:R-:W-:Y:S01]  /*9210*/  HMMA.16816.F32 R100, R120.reuse, R126, R100 ;  /* 0x0000007e7864723c */ /* 0x040fe20000001864 */
[----:B------:R-:W3:Y:S06]  /*9220*/  LDSM.16.MT88.4 R124, [R189+0xd000] ;  /* 0x00d00000bd7c783b */ /* 0x000eec0000004200 */
[----:B------:R-:W4:Y:S01]  /*9230*/  MUFU.EX2 R166, R166 ;  /* 0x000000a600a67308 */ /* 0x000f220000000800 */
[C---:B--2---:R-:W-:Y:S09]  /*9240*/  HMMA.16816.F32 R104, R120.reuse, R136, R104 ;  /* 0x000000887868723c */ /* 0x044ff20000001868 */
[----:B------:R-:W2:Y:S01]  /*9250*/  MUFU.EX2 R181, R164 ;  /* 0x000000a400b57308 */ /* 0x000ea20000000800 */
[C---:B-1----:R-:W-:Y:S01]  /*9260*/  F2FP.F16.F32.PACK_AB R23, R159.reuse, R158 ;  /* 0x0000009e9f17723e */ /* 0x042fe200000000ff */
[----:B------:R-:W-:Y:S01]  /*9270*/  FADD.FTZ R158, R158, R155 ;  /* 0x0000009b9e9e7221 */ /* 0x000fe20000010000 */
[C---:B------:R-:W-:Y:S01]  /*9280*/  HMMA.16816.F32 R108, R120.reuse, R138, R108 ;  /* 0x0000008a786c723c */ /* 0x040fe2000000186c */
[----:B------:R-:W1:Y:S02]  /*9290*/  LDSM.16.MT88.4 R136, [R184+0xd000] ;  /* 0x00d00000b888783b */ /* 0x000e640000004200 */
[----:B------:R-:W-:Y:S05]  /*92a0*/  FADD.FTZ R158, R159, R158 ;  /* 0x0000009e9f9e7221 */ /* 0x000fea0000010000 */
[C---:B------:R-:W-:Y:S08]  /*92b0*/  HMMA.16816.F32 R112, R120.reuse, R128, R112 ;  /* 0x000000807870723c */ /* 0x040ff00000001870 */
[C---:B------:R-:W-:Y:S01]  /*92c0*/  HMMA.16816.F32 R12, R120.reuse, R130, R12 ;  /* 0x00000082780c723c */ /* 0x040fe2000000180c */
[----:B------:R-:W5:Y:S07]  /*92d0*/  LDSM.16.MT88.4 R128, [R191+0x1000] ;  /* 0x00100000bf80783b */ /* 0x000f6e0000004200 */
[C---:B------:R-:W-:Y:S08]  /*92e0*/  HMMA.16816.F32 R116, R120.reuse, R140, R116 ;  /* 0x0000008c7874723c */ /* 0x040ff00000001874 */
[----:B------:R-:W-:Y:S01]  /*92f0*/  HMMA.16816.F32 R16, R120, R142, R16 ;  /* 0x0000008e7810723c */ /* 0x000fe20000001810 */
[----:B------:R-:W4:Y:S07]  /*9300*/  LDSM.16.MT88.4 R120, [R184+0xf000] ;  /* 0x00f00000b878783b */ /* 0x000f2e0000004200 */
[C---:B---3--:R-:W-:Y:S01]  /*9310*/  HMMA.16816.F32 R8, R20.reuse, R124, R8 ;  /* 0x0000007c1408723c */ /* 0x048fe20000001808 */
[----:B------:R-:W3:Y:S07]  /*9320*/  LDSM.16.MT88.4 R140, [R6+0x3000] ;  /* 0x00300000068c783b */ /* 0x000eee0000004200 */
[C---:B------:R-:W-:Y:S01]  /*9330*/  HMMA.16816.F32 R36, R20.reuse, R126, R36 ;  /* 0x0000007e1424723c */ /* 0x040fe20000001824 */
[----:B------:R-:W2:Y:S07]  /*9340*/  LDSM.16.MT88.4 R124, [R189+0x11000] ;  /* 0x01100000bd7c783b */ /* 0x000eae0000004200 */
[C---:B-1----:R-:W-:Y:S08]  /*9350*/  HMMA.16816.F32 R40, R20.reuse, R136, R40 ;  /* 0x000000881428723c */ /* 0x042ff00000001828 */
[C---:B------:R-:W-:Y:S01]  /*9360*/  HMMA.16816.F32 R44, R20.reuse, R138, R44 ;  /* 0x0000008a142c723c */ /* 0x040fe2000000182c */
[----:B------:R-:W-:Y:S07]  /*9370*/  LDSM.16.MT88.4 R136, [R191+0x1800] ;  /* 0x00180000bf88783b */ /* 0x000fee0000004200 */
[C---:B------:R-:W-:Y:S08]  /*9380*/  HMMA.16816.F32 R48, R20.reuse, R24, R48 ;  /* 0x000000181430723c */ /* 0x040ff00000001830 */
[C---:B------:R-:W-:Y:S01]  /*9390*/  HMMA.16816.F32 R52, R20.reuse, R26, R52 ;  /* 0x0000001a1434723c */ /* 0x040fe20000001834 */
[----:B------:R-:W1:Y:S07]  /*93a0*/  LDSM.16.MT88.4 R24, [R184+0x11000] ;  /* 0x01100000b818783b */ /* 0x000e6e0000004200 */
[C---:B-----5:R-:W-:Y:S08]  /*93b0*/  HMMA.16816.F32 R56, R20.reuse, R128, R56 ;  /* 0x000000801438723c */ /* 0x060ff00000001838 */
[C---:B------:R-:W-:Y:S01]  /*93c0*/  HMMA.16816.F32 R60, R20.reuse, R130, R60 ;  /* 0x00000082143c723c */ /* 0x040fe2000000183c */
[----:B------:R-:W-:Y:S07]  /*93d0*/  LDSM.16.MT88.4 R128, [R191+0x5000] ;  /* 0x00500000bf80783b */ /* 0x000fee0000004200 */
[C---:B------:R-:W-:Y:S08]  /*93e0*/  HMMA.16816.F32 R64, R20.reuse, R144, R64 ;  /* 0x000000901440723c */ /* 0x040ff00000001840 */
[C---:B------:R-:W-:Y:S01]  /*93f0*/  HMMA.16816.F32 R68, R20.reuse, R146, R68 ;  /* 0x000000921444723c */ /* 0x040fe20000001844 */
[----:B------:R-:W-:Y:S07]  /*9400*/  LDSM.16.MT88.4 R144, [R6+0x3800] ;  /* 0x003800000690783b */ /* 0x000fee0000004200 */
[C---:B----4-:R-:W-:Y:S08]  /*9410*/  HMMA.16816.F32 R72, R20.reuse, R120, R72 ;  /* 0x000000781448723c */ /* 0x050ff00000001848 */
[C---:B------:R-:W-:Y:S01]  /*9420*/  HMMA.16816.F32 R76, R20.reuse, R122, R76 ;  /* 0x0000007a144c723c */ /* 0x040fe2000000184c */
[----:B------:R-:W4:Y:S07]  /*9430*/  LDSM.16.MT88.4 R120, [R6+0x5000] ;  /* 0x005000000678783b */ /* 0x000f2e0000004200 */
[C---:B---3--:R-:W-:Y:S08]  /*9440*/  HMMA.16816.F32 R80, R20.reuse, R140, R80 ;  /* 0x0000008c1450723c */ /* 0x048ff00000001850 */
[C---:B------:R-:W-:Y:S01]  /*9450*/  HMMA.16816.F32 R84, R20.reuse, R142, R84 ;  /* 0x0000008e1454723c */ /* 0x040fe20000001854 */
[----:B------:R-:W-:Y:S07]  /*9460*/  LDSM.16.MT88.4 R140, [R184+0xf800] ;  /* 0x00f80000b88c783b */ /* 0x000fee0000004200 */
[C---:B------:R-:W-:Y:S08]  /*9470*/  HMMA.16816.F32 R88, R20.reuse, R148, R88 ;  /* 0x000000941458723c */ /* 0x040ff00000001858 */
[C---:B------:R-:W-:Y:S01]  /*9480*/  HMMA.16816.F32 R92, R20.reuse, R150, R92 ;  /* 0x00000096145c723c */ /* 0x040fe2000000185c */
[----:B------:R-:W-:Y:S07]  /*9490*/  LDSM.16.MT88.4 R148, [R191+0x3800] ;  /* 0x00380000bf94783b */ /* 0x000fee0000004200 */
[C---:B--2---:R-:W-:Y:S08]  /*94a0*/  HMMA.16816.F32 R96, R20.reuse, R124, R96 ;  /* 0x0000007c1460723c */ /* 0x044ff00000001860 */
[C---:B------:R-:W-:Y:S01]  /*94b0*/  HMMA.16816.F32 R100, R20.reuse, R126, R100 ;  /* 0x0000007e1464723c */ /* 0x040fe20000001864 */
[----:B------:R-:W-:Y:S07]  /*94c0*/  LDSM.16.MT88.4 R124, [R6+0x1800] ;  /* 0x00180000067c783b */ /* 0x000fee0000004200 */
[C---:B-1----:R-:W-:Y:S08]  /*94d0*/  HMMA.16816.F32 R104, R20.reuse, R24, R104 ;  /* 0x000000181468723c */ /* 0x042ff00000001868 */
[C---:B------:R-:W-:Y:S01]  /*94e0*/  HMMA.16816.F32 R108, R20.reuse, R26, R108 ;  /* 0x0000001a146c723c */ /* 0x040fe2000000186c */
[----:B------:R-:W1:Y:S07]  /*94f0*/  LDSM.16.MT88.4 R24, [R189+0xd800] ;  /* 0x00d80000bd18783b */ /* 0x000e6e0000004200 */
[C---:B----4-:R-:W-:Y:S03]  /*9500*/  HMMA.16816.F32 R112, R20.reuse, R120, R112 ;  /* 0x000000781470723c */ /* 0x050fe60000001870 */
[----:B------:R-:W-:Y:S01]  /*9510*/  F2FP.F16.F32.PACK_AB R120, R176, R175 ;  /* 0x000000afb078723e */ /* 0x000fe200000000ff */
[----:B------:R-:W-:Y:S01]  /*9520*/  FADD.FTZ R175, R175, R0 ;  /* 0x00000000afaf7221 */ /* 0x000fe20000010000 */
[----:B------:R-:W-:Y:S01]  /*9530*/  F2FP.F16.F32.PACK_AB R121, R178, R177 ;  /* 0x000000b1b279723e */ /* 0x000fe200000000ff */
[----:B------:R-:W-:Y:S01]  /*9540*/  FADD.FTZ R177, R177, R158 ;  /* 0x0000009eb1b17221 */ /* 0x000fe20000010000 */
[----:B------:R-:W-:Y:S01]  /*9550*/  MOV R0, R3 ;  /* 0x0000000300007202 */ /* 0x000fe20000000f00 */
[C---:B------:R-:W-:Y:S03]  /*9560*/  HMMA.16816.F32 R12, R20.reuse, R122, R12 ;  /* 0x0000007a140c723c */ /* 0x040fe6000000180c */
[----:B------:R-:W-:Y:S01]  /*9570*/  F2FP.F16.F32.PACK_AB R122, R166, R179 ;  /* 0x000000b3a67a723e */ /* 0x000fe200000000ff */
[----:B------:R-:W-:Y:S01]  /*9580*/  FADD.FTZ R176, R176, R175 ;  /* 0x000000afb0b07221 */ /* 0x000fe20000010000 */
[----:B------:R-:W-:Y:S01]  /*9590*/  F2FP.F16.F32.PACK_AB R123, R181, R180 ;  /* 0x000000b4b57b723e */ /* 0x000fe200000000ff */
[----:B------:R-:W-:Y:S02]  /*95a0*/  FADD.FTZ R177, R178, R177 ;  /* 0x000000b1b2b17221 */ /* 0x000fe40000010000 */
[C---:B------:R-:W-:Y:S03]  /*95b0*/  HMMA.16816.F32 R116, R20.reuse, R128, R116 ;  /* 0x000000801474723c */ /* 0x040fe60000001874 */
[----:B------:R-:W-:Y:S01]  /*95c0*/  FADD.FTZ R179, R179, R176 ;  /* 0x000000b0b3b37221 */ /* 0x000fe20000010000 */
[----:B------:R-:W-:Y:S03]  /*95d0*/  FADD.FTZ R180, R180, R177 ;  /* 0x000000b1b4b47221 */ /* 0x000fe60000010000 */
[----:B------:R-:W-:Y:S01]  /*95e0*/  FADD.FTZ R211, R166, R179 ;  /* 0x000000b3a6d37221 */ /* 0x000fe20000010000 */
[----:B------:R-:W-:Y:S01]  /*95f0*/  HMMA.16816.F32 R16, R20, R130, R16 ;  /* 0x000000821410723c */ /* 0x000fe20000001810 */
[----:B------:R-:W2:Y:S02]  /*9600*/  LDSM.16.MT88.4 R20, [R189+0x11800] ;  /* 0x01180000bd14783b */ /* 0x000ea40000004200 */
[----:B------:R-:W-:Y:S05]  /*9610*/  FADD.FTZ R209, R181, R180 ;  /* 0x000000b4b5d17221 */ /* 0x000fea0000010000 */
[C---:B-1----:R-:W-:Y:S01]  /*9620*/  HMMA.16816.F32 R128, R120.reuse, R24, R8 ;  /* 0x000000187880723c */ /* 0x042fe20000001808 */
[----:B------:R-:W1:Y:S07]  /*9630*/  LDSM.16.MT88.4 R8, [R184+0x11800] ;  /* 0x01180000b808783b */ /* 0x000e6e0000004200 */
[C---:B------:R-:W-:Y:S08]  /*9640*/  HMMA.16816.F32 R36, R120.reuse, R26, R36 ;  /* 0x0000001a7824723c */ /* 0x040ff00000001824 */
[C---:B------:R-:W-:Y:S08]  /*9650*/  HMMA.16816.F32 R40, R120.reuse, R28, R40 ;  /* 0x0000001c7828723c */ /* 0x040ff00000001828 */
[C---:B------:R-:W-:Y:S08]  /*9660*/  HMMA.16816.F32 R44, R120.reuse, R30, R44 ;  /* 0x0000001e782c723c */ /* 0x040ff0000000182c */
[C---:B------:R-:W-:Y:S08]  /*9670*/  HMMA.16816.F32 R48, R120.reuse, R124, R48 ;  /* 0x0000007c7830723c */ /* 0x040ff00000001830 */
[C---:B------:R-:W-:Y:S01]  /*9680*/  HMMA.16816.F32 R52, R120.reuse, R126, R52 ;  /* 0x0000007e7834723c */ /* 0x040fe20000001834 */
[----:B------:R-:W3:Y:S07]  /*9690*/  LDSM.16.MT88.4 R124, [R6+0x5800] ;  /* 0x00580000067c783b */ /* 0x000eee0000004200 */
        /* <DEDUP_REMOVED lines=11> */
[C---:B------:R-:W-:Y:S01]  /*9750*/  HMMA.16816.F32 R100, R120.reuse, R22, R100 ;  /* 0x000000167864723c */ /* 0x040fe20000001864 */
[----:B------:R-:W2:Y:S07]  /*9760*/  LDSM.16.MT88.4 R20, [R191+0x5800] ;  /* 0x00580000bf14783b */ /* 0x000eae0000004200 */
[C---:B-1----:R-:W-:Y:S08]  /*9770*/  HMMA.16816.F32 R104, R120.reuse, R8, R104 ;  /* 0x000000087868723c */ /* 0x042ff00000001868 */
[C---:B------:R-:W-:Y:S08]  /*9780*/  HMMA.16816.F32 R108, R120.reuse, R10, R108 ;  /* 0x0000000a786c723c */ /* 0x040ff0000000186c */
[C---:B---3--:R-:W-:Y:S08]  /*9790*/  HMMA.16816.F32 R112, R120.reuse, R124, R112 ;  /* 0x0000007c7870723c */ /* 0x048ff00000001870 */
[C---:B------:R-:W-:Y:S08]  /*97a0*/  HMMA.16816.F32 R124, R120.reuse, R126, R12 ;  /* 0x0000007e787c723c */ /* 0x040ff0000000180c */
[C---:B--2---:R-:W-:Y:S08]  /*97b0*/  HMMA.16816.F32 R116, R120.reuse, R20, R116 ;  /* 0x000000147874723c */ /* 0x044ff00000001874 */
[----:B------:R-:W-:Y:S01]  /*97c0*/  HMMA.16816.F32 R120, R120, R22, R16 ;  /* 0x000000167878723c */ /* 0x000fe20000001810 */
[----:B------:R-:W-:Y:S08]  /*97d0*/  @!UPT UIADD3 URZ, UPT, UPT, URZ, URZ, URZ ;  /* 0x000000fffffff290 */ /* 0x000ff0000fffe0ff */
[----:B------:R-:W-:Y:S11]  /*97e0*/  @P1 BRA `(.L_x_490) ;  /* 0xffffffc800241947 */ /* 0x000ff6000383ffff */
.L_x_486:
[----:B------:R-:W1:Y:S01]  /*97f0*/  SHFL.BFLY PT, R8, R211, 0x2, 0x1f ;  /* 0x0c401f00d3087f89 */ /* 0x000e6200000e0000 */
[C---:B------:R-:W-:Y:S01]  /*9800*/  LOP3.LUT P3, RZ, R188.reuse, 0x10, RZ, 0xc0, !PT ;  /* 0x00000010bcff7812 */ /* 0x040fe2000786c0ff */
[----:B------:R-:W2:Y:S01]  /*9810*/  S2UR UR6, SR_CTAID.X ;  /* 0x00000000000679c3 */ /* 0x000ea20000002500 */
[C---:B------:R-:W-:Y:S01]  /*9820*/  LOP3.LUT P4, RZ, R188.reuse, 0x8, RZ, 0xc0, !PT ;  /* 0x00000008bcff7812 */ /* 0x040fe2000788c0ff */
[----:B------:R-:W3:Y:S01]  /*9830*/  SHFL.BFLY PT, R0, R209, 0x2, 0x1f ;  /* 0x0c401f00d1007f89 */ /* 0x000ee200000e0000 */
[----:B------:R-:W-:Y:S01]  /*9840*/  LOP3.LUT P5, RZ, R188, 0x3, RZ, 0xc0, !PT ;  /* 0x00000003bcff7812 */ /* 0x000fe200078ac0ff */
[----:B------:R-:W-:Y:S01]  /*9850*/  BSSY.RECONVERGENT B0, `(.L_x_491) ;  /* 0x000010f000007945 */ /* 0x000fe20003800200 */
[----:B------:R-:W-:Y:S01]  /*9860*/  LOP3.LUT R190, R190, 0x30, RZ, 0xc0, !PT ;  /* 0x00000030bebe7812 */ /* 0x000fe200078ec0ff */
[----:B-1----:R-:W-:Y:S01]  /*9870*/  FADD.FTZ R8, R8, R211 ;  /* 0x000000d308087221 */ /* 0x002fe20000010000 */
[----:B--2---:R-:W-:Y:S01]  /*9880*/  USHF.L.U32 UR6, UR6, 0x6, URZ ;  /* 0x0000000606067899 */ /* 0x004fe200080006ff */
[----:B---3--:R-:W-:-:S03]  /*9890*/  FADD.FTZ R9, R0, R209 ;  /* 0x000000d100097221 */ /* 0x008fc60000010000 */
[----:B------:R-:W1:Y:S01]  /*98a0*/  SHFL.BFLY PT, R5, R8, 0x1, 0x1f ;  /* 0x0c201f0008057f89 */ /* 0x000e6200000e0000 */
[----:B------:R-:W-:-:S03]  /*98b0*/  SHF.L.U32 R0, R188, 0x1, RZ ;  /* 0x00000001bc007819 */ /* 0x000fc600000006ff */
[----:B------:R-:W2:Y:S01]  /*98c0*/  SHFL.BFLY PT, R2, R9, 0x1, 0x1f ;  /* 0x0c201f0009027f89 */ /* 0x000ea200000e0000 */
[----:B------:R-:W-:Y:S01]  /*98d0*/  LOP3.LUT R187, R187, 0x6, R0, 0xf8, !PT ;  /* 0x00000006bbbb7812 */ /* 0x000fe200078ef800 */
[----:B-1----:R-:W-:Y:S01]  /*98e0*/  FADD.FTZ R4, R8, R5 ;  /* 0x0000000508047221 */ /* 0x002fe20000010000 */
[----:B------:R-:W-:Y:S01]  /*98f0*/  SHF.L.U32 R5, R188, 0x4, RZ ;  /* 0x00000004bc057819 */ /* 0x000fe200000006ff */
[----:B--2---:R-:W-:Y:S02]  /*9900*/  FADD.FTZ R2, R9, R2 ;  /* 0x0000000209027221 */ /* 0x004fe40000010000 */
[----:B------:R-:W1:Y:S01]  /*9910*/  MUFU.RCP R7, R4 ;  /* 0x0000000400077308 */ /* 0x000e620000001000 */
[----:B------:R-:W-:Y:S02]  /*9920*/  LOP3.LUT R5, R5, 0x1c0, RZ, 0xc0, !PT ;  /* 0x000001c005057812 */ /* 0x000fe400078ec0ff */
[----:B------:R-:W-:Y:S02]  /*9930*/  FSETP.NE.FTZ.AND P2, PT, R4, RZ, PT ;  /* 0x000000ff0400720b */ /* 0x000fe40003f55000 */
[----:B------:R-:W-:-:S02]  /*9940*/  LOP3.LUT R0, R5, 0x38, R0, 0xf8, !PT ;  /* 0x0000003805007812 */ /* 0x000fc400078ef800 */
[----:B------:R-:W-:Y:S01]  /*9950*/  FSETP.NE.FTZ.AND P1, PT, R2, RZ, PT ;  /* 0x000000ff0200720b */ /* 0x000fe20003f35000 */
[----:B------:R-:W2:Y:S01]  /*9960*/  MUFU.RCP R6, R2 ;  /* 0x0000000200067308 */ /* 0x000ea20000001000 */
[----:B------:R-:W-:Y:S02]  /*9970*/  LOP3.LUT R0, R187, R0, RZ, 0xfc, !PT ;  /* 0x00000000bb007212 */ /* 0x000fe400078efcff */
[----:B------:R-:W-:Y:S02]  /*9980*/  MOV R5, 0x10 ;  /* 0x0000001000057802 */ /* 0x000fe40000000f00 */
[----:B------:R-:W-:Y:S02]  /*9990*/  LEA R9, R0, UR5, 0x1 ;  /* 0x0000000500097c11 */ /* 0x000fe4000f8e08ff */
[----:B------:R-:W-:Y:S01]  /*99a0*/  SEL R0, R185, 0xffffffe0, !P4 ;  /* 0xffffffe0b9007807 */ /* 0x000fe20006000000 */
[----:B------:R-:W3:Y:S01]  /*99b0*/  @P2 MUFU.LG2 R16, R4 ;  /* 0x0000000400102308 */ /* 0x000ee20000000c00 */
[----:B-1----:R-:W-:-:S02]  /*99c0*/  FSEL R7, R7, 1, P2 ;  /* 0x3f80000007077808 */ /* 0x002fc40001000000 */
[----:B------:R-:W-:Y:S01]  /*99d0*/  SEL R5, R5, 0xfffffff0, !P0 ;  /* 0xfffffff005057807 */ /* 0x000fe20004000000 */
[----:B------:R-:W1:Y:S01]  /*99e0*/  @P1 LDC R10, c[0x0][0x458] ;  /* 0x00011600ff0a1b82 */ /* 0x000e620000000800 */
[----:B------:R-:W-:Y:S01]  /*99f0*/  IADD3 R15, PT, PT, R9, 0x40, RZ ;  /* 0x00000040090f7810 */ /* 0x000fe20007ffe0ff */
[C---:B------:R-:W-:Y:S01]  /*9a00*/  FMUL.FTZ R128, R7.reuse, R128 ;  /* 0x0000008007807220 */ /* 0x040fe20000410000 */
[C---:B------:R-:W-:Y:S01]  /*9a10*/  FMUL.FTZ R129, R7.reuse, R129 ;  /* 0x0000008107817220 */ /* 0x040fe20000410000 */
[C---:B------:R-:W-:Y:S01]  /*9a20*/  FMUL.FTZ R36, R7.reuse, R36 ;  /* 0x0000002407247220 */ /* 0x040fe20000410000 */
[----:B--2---:R-:W-:Y:S01]  /*9a30*/  FSEL R6, R6, 1, P1 ;  /* 0x3f80000006067808 */ /* 0x004fe20000800000 */
[C---:B------:R-:W-:Y:S01]  /*9a40*/  FMUL.FTZ R37, R7.reuse, R37 ;  /* 0x0000002507257220 */ /* 0x040fe20000410000 */
        /* <DEDUP_REMOVED lines=13> */
[----:B------:R-:W-:Y:S01]  /*9b20*/  FMUL.FTZ R49, R7, R49 ;  /* 0x0000003107317220 */ /* 0x000fe20000410000 */
[C---:B------:R-:W-:Y:S01]  /*9b30*/  FMUL.FTZ R50, R6.reuse, R50 ;  /* 0x0000003206327220 */ /* 0x040fe20000410000 */
[C---:B------:R-:W-:Y:S01]  /*9b40*/  FMUL.FTZ R51, R6.reuse, R51 ;  /* 0x0000003306337220 */ /* 0x040fe20000410000 */
[----:B------:R-:W-:Y:S01]  /*9b50*/  IADD3 R13, PT, PT, R9, R0, RZ ;  /* 0x00000000090d7210 */ /* 0x000fe20007ffe0ff */
[----:B------:R-:W-:Y:S01]  /*9b60*/  FMUL.FTZ R52, R7, R52 ;  /* 0x0000003407347220 */ /* 0x000fe20000410000 */
[----:B------:R-:W-:Y:S01]  /*9b70*/  @P3 IADD3 R15, PT, PT, R9, -0x40, RZ ;  /* 0xffffffc0090f3810 */ /* 0x000fe20007ffe0ff */
[----:B------:R-:W-:Y:S01]  /*9b80*/  FMUL.FTZ R53, R7, R53 ;  /* 0x0000003507357220 */ /* 0x000fe20000410000 */
[C---:B------:R-:W-:Y:S01]  /*9b90*/  FMUL.FTZ R54, R6.reuse, R54 ;  /* 0x0000003606367220 */ /* 0x040fe20000410000 */
[C---:B------:R-:W-:Y:S01]  /*9ba0*/  FMUL.FTZ R55, R6.reuse, R55 ;  /* 0x0000003706377220 */ /* 0x040fe20000410000 */
[----:B------:R-:W-:Y:S01]  /*9bb0*/  F2FP.F16.F32.PACK_AB R128, R129, R128 ;  /* 0x000000808180723e */ /* 0x000fe200000000ff */
[----:B------:R-:W-:Y:S01]  /*9bc0*/  FMUL.FTZ R56, R7, R56 ;  /* 0x0000003807387220 */ /* 0x000fe20000410000 */
[----:B------:R-:W-:Y:S01]  /*9bd0*/  F2FP.F16.F32.PACK_AB R130, R131, R130 ;  /* 0x000000828382723e */ /* 0x000fe200000000ff */
[----:B------:R-:W-:Y:S01]  /*9be0*/  FMUL.FTZ R57, R7, R57 ;  /* 0x0000003907397220 */ /* 0x000fe20000410000 */
[C---:B------:R-:W-:Y:S01]  /*9bf0*/  FMUL.FTZ R58, R6.reuse, R58 ;  /* 0x0000003a063a7220 */ /* 0x040fe20000410000 */
[C---:B------:R-:W-:Y:S01]  /*9c00*/  FMUL.FTZ R59, R6.reuse, R59 ;  /* 0x0000003b063b7220 */ /* 0x040fe20000410000 */
[----:B------:R-:W-:Y:S01]  /*9c10*/  F2FP.F16.F32.PACK_AB R36, R37, R36 ;  /* 0x000000242524723e */ /* 0x000fe200000000ff */
[----:B------:R-:W-:Y:S01]  /*9c20*/  FMUL.FTZ R60, R7, R60 ;  /* 0x0000003c073c7220 */ /* 0x000fe20000410000 */
[----:B------:R-:W-:Y:S01]  /*9c30*/  F2FP.F16.F32.PACK_AB R38, R39, R38 ;  /* 0x000000262726723e */ /* 0x000fe200000000ff */
[----:B------:R-:W-:Y:S01]  /*9c40*/  FMUL.FTZ R61, R7, R61 ;  /* 0x0000003d073d7220 */ /* 0x000fe20000410000 */
[----:B------:R-:W-:Y:S01]  /*9c50*/  IADD3 R11, PT, PT, R9, R5, RZ ;  /* 0x00000005090b7210 */ /* 0x000fe20007ffe0ff */
        /* <DEDUP_REMOVED lines=13> */
[----:B------:R-:W-:Y:S01]  /*9d30*/  FMUL.FTZ R70, R6, R70 ;  /* 0x0000004606467220 */ /* 0x000fe20000410000 */
[----:B------:R-:W-:Y:S01]  /*9d40*/  IADD3 R19, PT, PT, R0, R15, RZ ;  /* 0x0000000f00137210 */ /* 0x000fe20007ffe0ff */
        /* <DEDUP_REMOVED lines=8> */
[----:B------:R-:W-:Y:S01]  /*9dd0*/  STS [R9], R128 ;  /* 0x0000008009007388 */ /* 0x000fe20000000800 */
[----:B------:R-:W-:Y:S01]  /*9de0*/  F2FP.F16.F32.PACK_AB R54, R55, R54 ;  /* 0x000000363736723e */ /* 0x000fe200000000ff */
[----:B------:R-:W-:Y:S01]  /*9df0*/  FMUL.FTZ R76, R7, R76 ;  /* 0x0000004c074c7220 */ /* 0x000fe20000410000 */
[----:B------:R-:W-:Y:S01]  /*9e00*/  IADD3 R21, PT, PT, R5, R15, RZ ;  /* 0x0000000f05157210 */ /* 0x000fe20007ffe0ff */
[----:B------:R-:W-:Y:S01]  /*9e10*/  STS [R9+0x400], R130 ;  /* 0x0004008209007388 */ /* 0x000fe20000000800 */
[----:B------:R-:W-:Y:S01]  /*9e20*/  FMUL.FTZ R77, R7, R77 ;  /* 0x0000004d074d7220 */ /* 0x000fe20000410000 */
[C---:B------:R-:W-:Y:S01]  /*9e30*/  FMUL.FTZ R78, R6.reuse, R78 ;  /* 0x0000004e064e7220 */ /* 0x040fe20000410000 */
[C---:B------:R-:W-:Y:S01]  /*9e40*/  FMUL.FTZ R79, R6.reuse, R79 ;  /* 0x0000004f064f7220 */ /* 0x040fe20000410000 */
[----:B------:R-:W-:Y:S01]  /*9e50*/  F2FP.F16.F32.PACK_AB R56, R57, R56 ;  /* 0x000000383938723e */ /* 0x000fe200000000ff */
[----:B------:R-:W-:Y:S01]  /*9e60*/  STS [R11], R36 ;  /* 0x000000240b007388 */ /* 0x000fe20000000800 */
[----:B------:R-:W-:Y:S01]  /*9e70*/  F2FP.F16.F32.PACK_AB R58, R59, R58 ;  /* 0x0000003a3b3a723e */ /* 0x000fe200000000ff */
[C---:B------:R-:W-:Y:S01]  /*9e80*/  FMUL.FTZ R80, R7.reuse, R80 ;  /* 0x0000005007507220 */ /* 0x040fe20000410000 */
[----:B------:R-:W-:Y:S01]  /*9e90*/  FMUL.FTZ R81, R7, R81 ;  /* 0x0000005107517220 */ /* 0x000fe20000410000 */
[----:B------:R-:W-:Y:S01]  /*9ea0*/  STS [R11+0x400], R38 ;  /* 0x000400260b007388 */ /* 0x000fe20000000800 */
        /* <DEDUP_REMOVED lines=52> */
[----:B------:R-:W-:Y:S01]  /*a1f0*/  STS [R9+0x2000], R64 ;  /* 0x0020004009007388 */ /* 0x000fe20000000800 */
        /* <DEDUP_REMOVED lines=26> */
[C---:B------:R-:W-:Y:S01]  /*a3a0*/  FMUL.FTZ R117, R7.reuse, R117 ;  /* 0x0000007507757220 */ /* 0x040fe20000410000 */
[----:B------:R-:W-:Y:S01]  /*a3b0*/  STS [R17+0x2400], R78 ;  /* 0x0024004e11007388 */ /* 0x000fe20000000800 */
[----:B------:R-:W-:Y:S01]  /*a3c0*/  FMUL.FTZ R120, R7, R120 ;  /* 0x0000007807787220 */ /* 0x000fe20000410000 */
[C---:B------:R-:W-:Y:S01]  /*a3d0*/  FMUL.FTZ R118, R6.reuse, R118 ;  /* 0x0000007606767220 */ /* 0x040fe20000410000 */
[C---:B------:R-:W-:Y:S01]  /*a3e0*/  FMUL.FTZ R119, R6.reuse, R119 ;  /* 0x0000007706777220 */ /* 0x040fe20000410000 */
[----:B------:R-:W-:Y:S01]  /*a3f0*/  F2FP.F16.F32.PACK_AB R100, R101, R100 ;  /* 0x000000646564723e */ /* 0x000fe200000000ff */
[----:B------:R-:W-:Y:S01]  /*a400*/  STS [R15+0x2000], R80 ;  /* 0x002000500f007388 */ /* 0x000fe20000000800 */
[----:B------:R-:W-:Y:S01]  /*a410*/  F2FP.F16.F32.PACK_AB R102, R103, R102 ;  /* 0x000000666766723e */ /* 0x000fe200000000ff */
[----:B------:R-:W-:Y:S01]  /*a420*/  FMUL.FTZ R7, R7, R121 ;  /* 0x0000007907077220 */ /* 0x000fe20000410000 */
[C---:B------:R-:W-:Y:S01]  /*a430*/  FMUL.FTZ R122, R6.reuse, R122 ;  /* 0x0000007a067a7220 */ /* 0x040fe20000410000 */
[----:B------:R-:W-:Y:S01]  /*a440*/  STS [R15+0x2400], R82 ;  /* 0x002400520f007388 */ /* 0x000fe20000000800 */
[----:B------:R-:W-:Y:S01]  /*a450*/  FMUL.FTZ R123, R6, R123 ;  /* 0x0000007b067b7220 */ /* 0x000fe20000410000 */
[----:B------:R-:W-:Y:S01]  /*a460*/  F2FP.F16.F32.PACK_AB R104, R105, R104 ;  /* 0x000000686968723e */ /* 0x000fe200000000ff */
[----:B------:R-:W2:Y:S01]  /*a470*/  LDC.U8 R0, c[0x0][0x548] ;  /* 0x00015200ff007b82 */ /* 0x000ea20000000000 */
[----:B------:R-:W-:Y:S01]  /*a480*/  F2FP.F16.F32.PACK_AB R106, R107, R106 ;  /* 0x0000006a6b6a723e */ /* 0x000fe200000000ff */
[----:B------:R-:W-:Y:S01]  /*a490*/  STS [R21+0x2000], R84 ;  /* 0x0020005415007388 */ /* 0x000fe20000000800 */
[----:B------:R-:W-:Y:S01]  /*a4a0*/  F2FP.F16.F32.PACK_AB R108, R109, R108 ;  /* 0x0000006c6d6c723e */ /* 0x000fe200000000ff */
[----:B------:R-:W4:Y:S01]  /*a4b0*/  @P1 MUFU.LG2 R2, R2 ;  /* 0x0000000200021308 */ /* 0x000f220000000c00 */
[----:B------:R-:W-:Y:S01]  /*a4c0*/  F2FP.F16.F32.PACK_AB R110, R111, R110 ;  /* 0x0000006e6f6e723e */ /* 0x000fe200000000ff */
[----:B------:R-:W-:Y:S01]  /*a4d0*/  STS [R21+0x2400], R86 ;  /* 0x0024005615007388 */ /* 0x000fe20000000800 */
[----:B------:R-:W-:Y:S01]  /*a4e0*/  F2FP.F16.F32.PACK_AB R112, R113, R112 ;  /* 0x000000707170723e */ /* 0x000fe200000000ff */
[----:B---3--:R-:W-:Y:S01]  /*a4f0*/  @P2 FMUL.FTZ R27, R16, 0.69314718246459960938 ;  /* 0x3f317218101b2820 */ /* 0x008fe20000410000 */
[----:B------:R-:W-:Y:S01]  /*a500*/  F2FP.F16.F32.PACK_AB R114, R115, R114 ;  /* 0x000000727372723e */ /* 0x000fe200000000ff */
[----:B------:R-:W-:Y:S01]  /*a510*/  STS [R19+0x2000], R88 ;  /* 0x0020005813007388 */ /* 0x000fe20000000800 */
[----:B------:R-:W-:-:S02]  /*a520*/  F2FP.F16.F32.PACK_AB R124, R125, R124 ;  /* 0x0000007c7d7c723e */ /* 0x000fc400000000ff */
[----:B------:R-:W-:Y:S01]  /*a530*/  F2FP.F16.F32.PACK_AB R126, R127, R126 ;  /* 0x0000007e7f7e723e */ /* 0x000fe200000000ff */
[----:B------:R-:W-:Y:S01]  /*a540*/  STS [R19+0x2400], R90 ;  /* 0x0024005a13007388 */ /* 0x000fe20000000800 */
[----:B------:R-:W-:Y:S02]  /*a550*/  F2FP.F16.F32.PACK_AB R116, R117, R116 ;  /* 0x000000747574723e */ /* 0x000fe400000000ff */
[----:B------:R-:W-:Y:S01]  /*a560*/  F2FP.F16.F32.PACK_AB R118, R119, R118 ;  /* 0x000000767776723e */ /* 0x000fe200000000ff */
[----:B------:R-:W-:Y:S01]  /*a570*/  STS [R5+0x2000], R92 ;  /* 0x0020005c05007388 */ /* 0x000fe20000000800 */
[----:B------:R-:W-:Y:S02]  /*a580*/  F2FP.F16.F32.PACK_AB R7, R7, R120 ;  /* 0x000000780707723e */ /* 0x000fe400000000ff */
[----:B------:R-:W-:Y:S01]  /*a590*/  F2FP.F16.F32.PACK_AB R122, R123, R122 ;  /* 0x0000007a7b7a723e */ /* 0x000fe200000000ff */
[----:B------:R-:W-:Y:S01]  /*a5a0*/  STS [R5+0x2400], R94 ;  /* 0x0024005e05007388 */ /* 0x000fe20000000800 */
[----:B------:R-:W-:Y:S01]  /*a5b0*/  ISETP.NE.AND P3, PT, R200, -0x1, PT ;  /* 0xffffffffc800780c */ /* 0x000fe20003f65270 */
[----:B----4-:R-:W-:Y:S01]  /*a5c0*/  @P1 FMUL.FTZ R2, R2, 0.69314718246459960938 ;  /* 0x3f31721802021820 */ /* 0x010fe20000410000 */
[----:B--2---:R-:W-:Y:S01]  /*a5d0*/  ISETP.NE.AND P4, PT, R0, RZ, PT ;  /* 0x000000ff0000720c */ /* 0x004fe20003f85270 */
[----:B------:R-:W-:Y:S03]  /*a5e0*/  STS [R9+0x4000], R96 ;  /* 0x0040006009007388 */ /* 0x000fe60000000800 */
[C---:B------:R-:W-:Y:S01]  /*a5f0*/  ISETP.NE.OR P0, PT, R200.reuse, -0x1, !P4 ;  /* 0xffffffffc800780c */ /* 0x040fe20006705670 */
[----:B------:R2:W-:Y:S04]  /*a600*/  STS [R9+0x4400], R98 ;  /* 0x0044006209007388 */ /* 0x0005e80000000800 */
[----:B------:R-:W-:Y:S02]  /*a610*/  STS [R11+0x4000], R100 ;  /* 0x004000640b007388 */ /* 0x000fe40000000800 */
[----:B------:R-:W3:Y:S02]  /*a620*/  @!P3 LDC.64 R22, c[0x0][0x400] ;  /* 0x00010000ff16bb82 */ /* 0x000ee40000000a00 */
[----:B------:R-:W-:Y:S04]  /*a630*/  STS [R11+0x4400], R102 ;  /* 0x004400660b007388 */ /* 0x000fe80000000800 */
[----:B------:R-:W-:Y:S02]  /*a640*/  STS [R13+0x4000], R104 ;  /* 0x004000680d007388 */ /* 0x000fe40000000800 */
[----:B------:R-:W4:Y:S02]  /*a650*/  @!P4 LDC R0, c[0x0][0x3e0] ;  /* 0x0000f800ff00cb82 */ /* 0x000f240000000800 */
[----:B------:R-:W-:Y:S04]  /*a660*/  STS [R13+0x4400], R106 ;  /* 0x0044006a0d007388 */ /* 0x000fe80000000800 */
[----:B------:R-:W-:Y:S04]  /*a670*/  STS [R17+0x4000], R108 ;  /* 0x0040006c11007388 */ /* 0x000fe80000000800 */
[----:B------:R5:W-:Y:S01]  /*a680*/  STS [R17+0x4400], R110 ;  /* 0x0044006e11007388 */ /* 0x000be20000000800 */
[----:B--2---:R-:W2:Y:S03]  /*a690*/  @P3 LDC.64 R8, c[0x0][0x408] ;  /* 0x00010200ff083b82 */ /* 0x004ea60000000a00 */
[----:B------:R-:W-:Y:S04]  /*a6a0*/  STS [R15+0x4000], R112 ;  /* 0x004000700f007388 */ /* 0x000fe80000000800 */
[----:B------:R-:W-:Y:S04]  /*a6b0*/  STS [R15+0x4400], R114 ;  /* 0x004400720f007388 */ /* 0x000fe80000000800 */
[----:B------:R-:W-:Y:S04]  /*a6c0*/  STS [R21+0x4000], R124 ;  /* 0x0040007c15007388 */ /* 0x000fe80000000800 */
[----:B------:R1:W-:Y:S04]  /*a6d0*/  STS [R21+0x4400], R126 ;  /* 0x0044007e15007388 */ /* 0x0003e80000000800 */
[----:B------:R-:W-:Y:S04]  /*a6e0*/  STS [R19+0x4000], R116 ;  /* 0x0040007413007388 */ /* 0x000fe80000000800 */
[----:B------:R-:W-:Y:S01]  /*a6f0*/  STS [R19+0x4400], R118 ;  /* 0x0044007613007388 */ /* 0x000fe20000000800 */
[----:B-----5:R-:W5:Y:S01]  /*a700*/  LDC R17, c[0x0][0x434] ;  /* 0x00010d00ff117b82 */ /* 0x020f620000000800 */
[----:B--2---:R-:W-:Y:S01]  /*a710*/  @P3 IMAD.WIDE.U32 R24, R200, R8, RZ ;  /* 0x00000008c8183225 */ /* 0x004fe200078e00ff */
[----:B------:R-:W-:Y:S01]  /*a720*/  MOV R8, 0x7f800000 ;  /* 0x7f80000000087802 */ /* 0x000fe20000000f00 */
[----:B------:R2:W-:Y:S04]  /*a730*/  STS [R5+0x4000], R7 ;  /* 0x0040000705007388 */ /* 0x0005e80000000800 */
[----:B------:R3:W-:Y:S01]  /*a740*/  STS [R5+0x4400], R122 ;  /* 0x0044007a05007388 */ /* 0x0007e20000000800 */
[----:B------:R-:W-:Y:S08]  /*a750*/  BAR.SYNC.DEFER_BLOCKING 0x0 ;  /* 0x0000000000007b1d */ /* 0x000ff00000010000 */
[----:B-1----:R-:W1:Y:S01]  /*a760*/  @P2 LDC R21, c[0x0][0x458] ;  /* 0x00011600ff152b82 */ /* 0x002e620000000800 */
[----:B------:R-:W4:Y:S01]  /*a770*/  S2R R6, SR_CTAID.Y ;  /* 0x0000000000067919 */ /* 0x000f220000002600 */
[----:B------:R-:W5:Y:S06]  /*a780*/  S2R R11, SR_CTAID.Z ;  /* 0x00000000000b7919 */ /* 0x000f6c0000002700 */
[----:B--2---:R-:W2:Y:S01]  /*a790*/  @P4 LDC R7, c[0x0][0x454] ;  /* 0x00011500ff074b82 */ /* 0x004ea20000000800 */
[----:B------:R1:W2:Y:S07]  /*a7a0*/  LDS.128 R12, [R213+0x1800] ;  /* 0x00180000d50c7984 */ /* 0x0002ae0000000c00 */
[----:B---3--:R-:W3:Y:S01]  /*a7b0*/  LDC.64 R4, c[0x0][0x408] ;  /* 0x00010200ff047b82 */ /* 0x008ee20000000a00 */
[----:B-1----:R-:W-:Y:S01]  /*a7c0*/  @P2 FFMA.FTZ R8, R132, R21, R27 ;  /* 0x0000001584082223 */ /* 0x002fe2000001001b */
[----:B----4-:R-:W-:-:S04]  /*a7d0*/  @!P3 IMAD.WIDE.U32 R18, R6, R22, RZ ;  /* 0x000000160612b225 */ /* 0x010fc800078e00ff */
[----:B------:R-:W-:Y:S01]  /*a7e0*/  @!P3 IMAD R23, R6, R23, R19 ;  /* 0x000000170617b224 */ /* 0x000fe200078e0213 */
[----:B------:R-:W-:Y:S01]  /*a7f0*/  SHF.R.U32.HI R19, RZ, 0x2, R188 ;  /* 0x00000002ff137819 */ /* 0x000fe200000116bc */
[----:B------:R-:W-:Y:S01]  /*a800*/  @P3 IMAD R23, R200, R9, R25 ;  /* 0x00000009c8173224 */ /* 0x000fe200078e0219 */
[----:B------:R-:W-:Y:S01]  /*a810*/  MOV R9, 0x7f800000 ;  /* 0x7f80000000097802 */ /* 0x000fe20000000f00 */
[----:B-----5:R-:W-:Y:S01]  /*a820*/  @!P4 IMAD R0, R6, R0, R11 ;  /* 0x000000000600c224 */ /* 0x020fe200078e020b */
[----:B------:R-:W-:Y:S01]  /*a830*/  LOP3.LUT R19, R190, 0x7, R19, 0xf8, !PT ;  /* 0x00000007be137812 */ /* 0x000fe200078ef813 */
[-C--:B------:R-:W-:Y:S02]  /*a840*/  @!P0 IMAD R200, R6, R17.reuse, RZ ;  /* 0x0000001106c88224 */ /* 0x080fe400078e02ff */
[----:B------:R-:W-:Y:S01]  /*a850*/  @P1 FFMA.FTZ R9, R3, R10, R2 ;  /* 0x0000000a03091223 */ /* 0x000fe20000010002 */
[----:B------:R-:W-:Y:S02]  /*a860*/  @!P4 IMAD R0, R0, R17, RZ ;  /* 0x000000110000c224 */ /* 0x000fe400078e02ff */
[----:B--2---:R-:W-:Y:S01]  /*a870*/  @P4 IMAD R0, R11, R7, R200 ;  /* 0x000000070b004224 */ /* 0x004fe200078e02c8 */
[----:B------:R-:W-:Y:S06]  /*a880*/  @P5 BRA `(.L_x_492) ;  /* 0x00000000002c5947 */ /* 0x000fec0003800000 */
[----:B------:R-:W1:Y:S01]  /*a890*/  LDCU.64 UR4, c[0x0][0x420] ;  /* 0x00008400ff0477ac */ /* 0x000e620008000a00 */
[----:B------:R-:W-:Y:S01]  /*a8a0*/  VIADD R0, R0, UR6 ;  /* 0x0000000600007c36 */ /* 0x000fe20008000000 */
[C---:B------:R-:W-:Y:S01]  /*a8b0*/  ISETP.GE.AND P2, PT, R19.reuse, R194, PT ;  /* 0x000000c21300720c */ /* 0x040fe20003f46270 */
[----:B------:R-:W-:-:S03]  /*a8c0*/  VIADD R3, R19, 0x8 ;  /* 0x0000000813037836 */ /* 0x000fc60000000000 */
[C---:B------:R-:W-:Y:S02]  /*a8d0*/  IADD3 R2, P0, PT, R0.reuse, R19, RZ ;  /* 0x0000001300027210 */ /* 0x040fe40007f1e0ff */
[----:B------:R-:W-:Y:S02]  /*a8e0*/  ISETP.GE.AND P1, PT, R3, R194, PT ;  /* 0x000000c20300720c */ /* 0x000fe40003f26270 */
[----:B------:R-:W-:Y:S02]  /*a8f0*/  LEA.HI.X.SX32 R3, R0, RZ, 0x1, P0 ;  /* 0x000000ff00037211 */ /* 0x000fe400000f0eff */
[----:B-1----:R-:W-:-:S04]  /*a900*/  LEA R6, P0, R2, UR4, 0x2 ;  /* 0x0000000402067c11 */ /* 0x002fc8000f8010ff */
[----:B------:R-:W-:-:S05]  /*a910*/  LEA.HI.X R7, R2, UR5, R3, 0x2, P0 ;  /* 0x0000000502077c11 */ /* 0x000fca00080f1403 */
[----:B------:R1:W-:Y:S04]  /*a920*/  @!P2 STG.E desc[UR14][R6.64], R8 ;  /* 0x000000080600a986 */ /* 0x0003e8000c10190e */
[----:B------:R1:W-:Y:S02]  /*a930*/  @!P1 STG.E desc[UR14][R6.64+0x20], R9 ;  /* 0x0000200906009986 */ /* 0x0003e4000c10190e */
.L_x_492:
[----:B------:R-:W-:Y:S05]  /*a940*/  BSYNC.RECONVERGENT B0 ;  /* 0x0000000000007941 */ /* 0x000fea0003800200 */
.L_x_491:
[----:B------:R-:W2:Y:S01]  /*a950*/  LDCU.64 UR4, c[0x0][0x410] ;  /* 0x00008200ff0477ac */ /* 0x000ea20008000a00 */
[----:B------:R-:W-:Y:S01]  /*a960*/  IMAD.MOV.U32 R187, RZ, RZ, RZ ;  /* 0x000000ffffbb7224 */ /* 0x000fe200078e00ff */
[----:B------:R-:W-:Y:S01]  /*a970*/  SHF.R.U32.HI R3, RZ, 0x3, R188 ;  /* 0x00000003ff037819 */ /* 0x000fe200000116bc */
[----:B------:R-:W-:Y:S01]  /*a980*/  @P3 IMAD.MOV.U32 R18, RZ, RZ, R24 ;  /* 0x000000ffff123224 */ /* 0x000fe200078e0018 */
[----:B------:R-:W-:Y:S01]  /*a990*/  BSSY.RECONVERGENT B0, `(.L_x_493) ;  /* 0x000001f000007945 */ /* 0x000fe20003800200 */
[----:B-1-3--:R-:W-:Y:S01]  /*a9a0*/  IMAD.WIDE.U32 R6, R4, UR6, R186 ;  /* 0x0000000604067c25 */ /* 0x00afe2000f8e00ba */
[C---:B------:R-:W-:Y:S02]  /*a9b0*/  IADD3 R9, PT, PT, R3.reuse, 0x10, RZ ;  /* 0x0000001003097810 */ /* 0x040fe40007ffe0ff */
[----:B------:R-:W-:Y:S01]  /*a9c0*/  ISETP.GE.AND P3, PT, R3, R194, PT ;  /* 0x000000c20300720c */ /* 0x000fe20003f66270 */
[----:B------:R-:W-:Y:S01]  /*a9d0*/  IMAD R0, R5, UR6, R7 ;  /* 0x0000000605007c24 */ /* 0x000fe2000f8e0207 */
[----:B------:R-:W-:Y:S01]  /*a9e0*/  IADD3 R18, P0, PT, R18, R6, RZ ;  /* 0x0000000612127210 */ /* 0x000fe20007f1e0ff */
[----:B------:R-:W-:Y:S01]  /*a9f0*/  VIADD R7, R3, 0x20 ;  /* 0x0000002003077836 */ /* 0x000fe20000000000 */
[----:B------:R-:W-:Y:S01]  /*aa00*/  ISETP.GE.AND P2, PT, R9, R194, PT ;  /* 0x000000c20900720c */ /* 0x000fe20003f46270 */
[----:B------:R-:W-:Y:S01]  /*aa10*/  VIADD R17, R3, 0x30 ;  /* 0x0000003003117836 */ /* 0x000fe20000000000 */
[----:B------:R-:W-:-:S02]  /*aa20*/  IADD3.X R19, PT, PT, R23, R0, RZ, P0, !PT ;  /* 0x0000000017137210 */ /* 0x000fc400007fe4ff */
[-C--:B------:R-:W-:Y:S01]  /*aa30*/  ISETP.GE.AND P1, PT, R7, R194.reuse, PT ;  /* 0x000000c20700720c */ /* 0x080fe20003f26270 */
[----:B------:R1:W3:Y:S01]  /*aa40*/  LDS.128 R20, [R213] ;  /* 0x00000000d5147984 */ /* 0x0002e20000000c00 */
[----:B------:R-:W-:Y:S01]  /*aa50*/  ISETP.GE.AND P0, PT, R17, R194, PT ;  /* 0x000000c21100720c */ /* 0x000fe20003f06270 */
[C---:B--2---:R-:W-:Y:S02]  /*aa60*/  IMAD.WIDE.U32 R6, R11.reuse, UR4, R18 ;  /* 0x000000040b067c25 */ /* 0x044fe4000f8e0012 */
[----:B------:R1:W2:Y:S02]  /*aa70*/  LDS.128 R16, [R213+0x2000] ;  /* 0x00200000d5107984 */ /* 0x0002a40000000c00 */
[----:B------:R-:W-:Y:S02]  /*aa80*/  IMAD R25, R11, UR5, R7 ;  /* 0x000000050b197c24 */ /* 0x000fe4000f8e0207 */
[----:B------:R1:W4:Y:S01]  /*aa90*/  LDS.128 R8, [R213+0x4000] ;  /* 0x00400000d5087984 */ /* 0x0003220000000c00 */
[----:B------:R-:W-:Y:S05]  /*aaa0*/  @P3 BRA `(.L_x_494) ;  /* 0x0000000000343947 */ /* 0x000fea0003800000 */
[----:B------:R-:W5:Y:S01]  /*aab0*/  LDCU UR6, c[0x0][0x440] ;  /* 0x00008800ff0677ac */ /* 0x000f620008000800 */
[----:B------:R-:W-:Y:S01]  /*aac0*/  IMAD.MOV.U32 R24, RZ, RZ, R6 ;  /* 0x000000ffff187224 */ /* 0x000fe200078e0006 */
[----:B------:R-:W1:Y:S03]  /*aad0*/  LDCU.64 UR4, c[0x0][0x3f0] ;  /* 0x00007e00ff0477ac */ /* 0x000e660008000a00 */
[----:B------:R-:W-:-:S04]  /*aae0*/  IMAD.WIDE.U32 R28, R3, R4, R24 ;  /* 0x00000004031c7225 */ /* 0x000fc800078e0018 */
[----:B------:R-:W-:Y:S01]  /*aaf0*/  IMAD R0, R3, R5, R29 ;  /* 0x0000000503007224 */ /* 0x000fe200078e021d */
[----:B-----5:R-:W-:Y:S02]  /*ab00*/  ISETP.GE.AND P5, PT, R186, UR6, PT ;  /* 0x00000006ba007c0c */ /* 0x020fe4000bfa6270 */
[----:B------:R-:W-:Y:S02]  /*ab10*/  ISETP.GE.AND P4, PT, R212, UR6, PT ;  /* 0x00000006d4007c0c */ /* 0x000fe4000bf86270 */
[----:B------:R-:W-:Y:S02]  /*ab20*/  ISETP.GE.AND P3, PT, R210, UR6, PT ;  /* 0x00000006d2007c0c */ /* 0x000fe4000bf66270 */
[----:B-1----:R-:W-:-:S04]  /*ab30*/  LEA R26, P6, R28, UR4, 0x1 ;  /* 0x000000041c1a7c11 */ /* 0x002fc8000f8c08ff */
[----:B------:R-:W-:-:S05]  /*ab40*/  LEA.HI.X R27, R28, UR5, R0, 0x1, P6 ;  /* 0x000000051c1b7c11 */ /* 0x000fca000b0f0c00 */
[----:B---3--:R1:W-:Y:S04]  /*ab50*/  @!P5 STG.E.128 desc[UR14][R26.64], R20 ;  /* 0x000000141a00d986 */ /* 0x0083e8000c101d0e */
[----:B--2---:R1:W-:Y:S04]  /*ab60*/  @!P4 STG.E.128 desc[UR14][R26.64+0x80], R16 ;  /* 0x000080101a00c986 */ /* 0x0043e8000c101d0e */
[----:B----4-:R1:W-:Y:S02]  /*ab70*/  @!P3 STG.E.128 desc[UR14][R26.64+0x100], R8 ;  /* 0x000100081a00b986 */ /* 0x0103e4000c101d0e */
.L_x_494:
[----:B------:R-:W-:Y:S05]  /*ab80*/  BSYNC.RECONVERGENT B0 ;  /* 0x0000000000007941 */ /* 0x000fea0003800200 */
.L_x_493:
[----:B-1-3--:R1:W3:Y:S01]  /*ab90*/  LDS.128 R20, [R213+0x800] ;  /* 0x00080000d5147984 */ /* 0x00a2e20000000c00 */
[----:B------:R-:W-:Y:S03]  /*aba0*/  BSSY.RECONVERGENT B0, `(.L_x_495) ;  /* 0x0000016000007945 */ /* 0x000fe60003800200 */
[----:B--2---:R1:W2:Y:S04]  /*abb0*/  LDS.128 R16, [R213+0x2800] ;  /* 0x00280000d5107984 */ /* 0x0042a80000000c00 */
[----:B----4-:R1:W4:Y:S01]  /*abc0*/  LDS.128 R8, [R213+0x4800] ;  /* 0x00480000d5087984 */ /* 0x0103220000000c00 */
[----:B------:R-:W-:Y:S05]  /*abd0*/  @P2 BRA `(.L_x_496) ;  /* 0x0000000000482947 */ /* 0x000fea0003800000 */
[----:B------:R-:W5:Y:S01]  /*abe0*/  LDCU UR6, c[0x0][0x440] ;  /* 0x00008800ff0677ac */ /* 0x000f620008000800 */
[----:B------:R-:W-:Y:S01]  /*abf0*/  IADD3 R27, P2, PT, R3, 0x10, RZ ;  /* 0x00000010031b7810 */ /* 0x000fe20007f5e0ff */
[----:B------:R-:W-:Y:S01]  /*ac00*/  IMAD.MOV.U32 R28, RZ, RZ, R6 ;  /* 0x000000ffff1c7224 */ /* 0x000fe200078e0006 */
[----:B------:R-:W1:Y:S03]  /*ac10*/  LDCU.64 UR4, c[0x0][0x3f0] ;  /* 0x00007e00ff0477ac */ /* 0x000e660008000a00 */
[----:B------:R-:W-:-:S04]  /*ac20*/  IMAD.X R29, RZ, RZ, RZ, P2 ;  /* 0x000000ffff1d7224 */ /* 0x000fc800010e06ff */
[----:B------:R-:W-:Y:S01]  /*ac30*/  IMAD R0, R29, R4, RZ ;  /* 0x000000041d007224 */ /* 0x000fe200078e02ff */
[----:B------:R-:W-:-:S03]  /*ac40*/  MOV R29, R25 ;  /* 0x00000019001d7202 */ /* 0x000fc60000000f00 */
[C---:B------:R-:W-:Y:S02]  /*ac50*/  IMAD R0, R27.reuse, R5, R0 ;  /* 0x000000051b007224 */ /* 0x040fe400078e0200 */
[----:B------:R-:W-:Y:S01]  /*ac60*/  IMAD.WIDE.U32 R28, R27, R4, R28 ;  /* 0x000000041b1c7225 */ /* 0x000fe200078e001c */
[----:B-----5:R-:W-:Y:S02]  /*ac70*/  ISETP.GE.AND P4, PT, R186, UR6, PT ;  /* 0x00000006ba007c0c */ /* 0x020fe4000bf86270 */
[----:B------:R-:W-:Y:S01]  /*ac80*/  ISETP.GE.AND P3, PT, R212, UR6, PT ;  /* 0x00000006d4007c0c */ /* 0x000fe2000bf66270 */
[----:B------:R-:W-:Y:S01]  /*ac90*/  IMAD.IADD R0, R0, 0x1, R29 ;  /* 0x0000000100007824 */ /* 0x000fe200078e021d */
[----:B------:R-:W-:Y:S02]  /*aca0*/  ISETP.GE.AND P2, PT, R210, UR6, PT ;  /* 0x00000006d2007c0c */ /* 0x000fe4000bf46270 */
[----:B-1----:R-:W-:-:S04]  /*acb0*/  LEA R26, P5, R28, UR4, 0x1 ;  /* 0x000000041c1a7c11 */ /* 0x002fc8000f8a08ff */
[----:B------:R-:W-:-:S05]  /*acc0*/  LEA.HI.X R27, R28, UR5, R0, 0x1, P5 ;  /* 0x000000051c1b7c11 */ /* 0x000fca000a8f0c00 */
[----:B---3--:R1:W-:Y:S04]  /*acd0*/  @!P4 STG.E.128 desc[UR14][R26.64], R20 ;  /* 0x000000141a00c986 */ /* 0x0083e8000c101d0e */
[----:B--2---:R1:W-:Y:S04]  /*ace0*/  @!P3 STG.E.128 desc[UR14][R26.64+0x80], R16 ;  /* 0x000080101a00b986 */ /* 0x0043e8000c101d0e */
[----:B----4-:R1:W-:Y:S02]  /*acf0*/  @!P2 STG.E.128 desc[UR14][R26.64+0x100], R8 ;  /* 0x000100081a00a986 */ /* 0x0103e4000c101d0e */
.L_x_496:
[----:B------:R-:W-:Y:S05]  /*ad00*/  BSYNC.RECONVERGENT B0 ;  /* 0x0000000000007941 */ /* 0x000fea0003800200 */
.L_x_495:
        /* <DEDUP_REMOVED lines=23> */
.L_x_498:
[----:B------:R-:W-:Y:S05]  /*ae80*/  BSYNC.RECONVERGENT B0 ;  /* 0x0000000000007941 */ /* 0x000fea0003800200 */
.L_x_497:
[----:B-1--4-:R1:W4:Y:S01]  /*ae90*/  LDS.128 R8, [R213+0x3800] ;  /* 0x00380000d5087984 */ /* 0x0123220000000c00 */
[----:B------:R-:W-:Y:S05]  /*aea0*/  @P0 EXIT ;  /* 0x000000000000094d */ /* 0x000fea0003800000 */
[----:B--2---:R2:W1:Y:S01]  /*aeb0*/  LDS.128 R16, [R213+0x5800] ;  /* 0x00580000d5107984 */ /* 0x0044620000000c00 */
[----:B------:R-:W5:Y:S01]  /*aec0*/  LDCU UR6, c[0x0][0x440] ;  /* 0x00008800ff0677ac */ /* 0x000f620008000800 */
[----:B------:R-:W-:Y:S01]  /*aed0*/  IADD3 R3, P0, PT, R3, 0x30, RZ ;  /* 0x0000003003037810 */ /* 0x000fe20007f1e0ff */
[----:B------:R-:W3:Y:S04]  /*aee0*/  LDCU.64 UR4, c[0x0][0x3f0] ;  /* 0x00007e00ff0477ac */ /* 0x000ee80008000a00 */
[----:B------:R-:W-:-:S04]  /*aef0*/  IMAD.X R7, RZ, RZ, RZ, P0 ;  /* 0x000000ffff077224 */ /* 0x000fc800000e06ff */
[-C--:B------:R-:W-:Y:S02]  /*af00*/  IMAD R0, R7, R4.reuse, RZ ;  /* 0x0000000407007224 */ /* 0x080fe400078e02ff */
[----:B------:R-:W-:Y:S02]  /*af10*/  IMAD.MOV.U32 R7, RZ, RZ, R25 ;  /* 0x000000ffff077224 */ /* 0x000fe400078e0019 */
[C---:B------:R-:W-:Y:S02]  /*af20*/  IMAD R0, R3.reuse, R5, R0 ;  /* 0x0000000503007224 */ /* 0x040fe400078e0200 */
[----:B------:R-:W-:Y:S01]  /*af30*/  IMAD.WIDE.U32 R6, R3, R4, R6 ;  /* 0x0000000403067225 */ /* 0x000fe200078e0006 */
[----:B-----5:R-:W-:Y:S02]  /*af40*/  ISETP.GE.AND P2, PT, R186, UR6, PT ;  /* 0x00000006ba007c0c */ /* 0x020fe4000bf46270 */
[----:B------:R-:W-:Y:S01]  /*af50*/  ISETP.GE.AND P1, PT, R212, UR6, PT ;  /* 0x00000006d4007c0c */ /* 0x000fe2000bf26270 */
[----:B------:R-:W-:Y:S01]  /*af60*/  IMAD.IADD R0, R0, 0x1, R7 ;  /* 0x0000000100007824 */ /* 0x000fe200078e0207 */
[----:B------:R-:W-:-:S02]  /*af70*/  ISETP.GE.AND P0, PT, R210, UR6, PT ;  /* 0x00000006d2007c0c */ /* 0x000fc4000bf06270 */
[----:B---3--:R-:W-:-:S04]  /*af80*/  LEA R2, P3, R6, UR4, 0x1 ;  /* 0x0000000406027c11 */ /* 0x008fc8000f8608ff */
[----:B------:R-:W-:-:S05]  /*af90*/  LEA.HI.X R3, R6, UR5, R0, 0x1, P3 ;  /* 0x0000000506037c11 */ /* 0x000fca00098f0c00 */
[----:B------:R2:W-:Y:S04]  /*afa0*/  @!P2 STG.E.128 desc[UR14][R2.64], R12 ;  /* 0x0000000c0200a986 */ /* 0x0005e8000c101d0e */
[----:B----4-:R2:W-:Y:S01]  /*afb0*/  @!P1 STG.E.128 desc[UR14][R2.64+0x80], R8 ;  /* 0x0000800802009986 */ /* 0x0105e2000c101d0e */
[----:B------:R-:W-:Y:S05]  /*afc0*/  @P0 EXIT ;  /* 0x000000000000094d */ /* 0x000fea0003800000 */
[----:B-1----:R-:W-:Y:S01]  /*afd0*/  STG.E.128 desc[UR14][R2.64+0x100], R16 ;  /* 0x0001001002007986 */ /* 0x002fe2000c101d0e */
[----:B------:R-:W-:Y:S05]  /*afe0*/  EXIT ;  /* 0x000000000000794d */ /* 0x000fea0003800000 */
.L_x_499:
        /* <DEDUP_REMOVED lines=9> */
.L_x_6889:


//--------------------- .text._ZN5flash24flash_fwd_splitkv_kernelI23Flash_fwd_kernel_traitsILi192ELi64ELi64ELi4ELb0ELb0EN7cutlass6half_tE19Flash_kernel_traitsILi192ELi64ELi64ELi4ES3_EELb0ELb0ELb0ELb0ELb0ELb1ELb0ELb0EEEvNS_16Flash_fwd_paramsE --------------------------
	.section	.text._ZN5flash24flash_fwd_splitkv_kernelI23Flash_fwd_kernel_traitsILi192ELi64ELi64ELi4ELb0ELb0EN7cutlass6half_tE19Flash_kernel_traitsILi192ELi64ELi64ELi4ES3_EELb0ELb0ELb0ELb0ELb0ELb1ELb0ELb0EEEvNS_16Flash_fwd_paramsE,"ax",@progbits
	.align	128
        .global         _ZN5flash24flash_fwd_splitkv_kernelI23Flash_fwd_kernel_traitsILi192ELi64ELi64ELi4ELb0ELb0EN7cutlass6half_tE19Flash_kernel_traitsILi192ELi64ELi64ELi4ES3_EELb0ELb0ELb0ELb0ELb0ELb1ELb0ELb0EEEvNS_16Flash_fwd_paramsE
        .type           _ZN5flash24flash_fwd_splitkv_kernelI23Flash_fwd_kernel_traitsILi192ELi64ELi64ELi4ELb0ELb0EN7cutlass6half_tE19Flash_kernel_traitsILi192ELi64ELi64ELi4ES3_EELb0ELb0ELb0ELb0ELb0ELb1ELb0ELb0EEEvNS_16Flash_fwd_paramsE,@function
        .size           _ZN5flash24flash_fwd_splitkv_kernelI23Flash_fwd_kernel_traitsILi192ELi64ELi64ELi4ELb0ELb0EN7cutlass6half_tE19Flash_kernel_traitsILi192ELi64ELi64ELi4ES3_EELb0ELb0ELb0ELb0ELb0ELb1ELb0ELb0EEEvNS_16Flash_fwd_paramsE,(.L_x_6890 - _ZN5flash24flash_fwd_splitkv_kernelI23Flash_fwd_kernel_traitsILi192ELi64ELi64ELi4ELb0ELb0EN7cutlass6half_tE19Flash_kernel_traitsILi192ELi64ELi64ELi4ES3_EELb0ELb0ELb0ELb0ELb0ELb1ELb0ELb0EEEvNS_16Flash_fwd_paramsE)
        .other          _ZN5flash24flash_fwd_splitkv_kernelI23Flash_fwd_kernel_traitsILi192ELi64ELi64ELi4ELb0ELb0EN7cutlass6half_tE19Flash_kernel_traitsILi192ELi64ELi64ELi4ES3_EELb0ELb0ELb0ELb0ELb0ELb1ELb0ELb0EEEvNS_16Flash_fwd_paramsE,@"STO_CUDA_ENTRY STV_DEFAULT"
_ZN5flash24flash_fwd_splitkv_kernelI23Flash_fwd_kernel_traitsILi192ELi64ELi64ELi4ELb0ELb0EN7cutlass6half_tE19Flash_kernel_traitsILi192ELi64ELi64ELi4ES3_EELb0ELb0ELb0ELb0ELb0ELb1ELb0ELb0EEEvNS_16Flash_fwd_paramsE:
.text._ZN5flash24flash_fwd_splitkv_kernelI23Flash_fwd_kernel_traitsILi192ELi64ELi64ELi4ELb0ELb0EN7cutlass6half_tE19Flash_kernel_traitsILi192ELi64ELi64ELi4ES3_EELb0ELb0ELb0ELb0ELb0ELb1ELb0ELb0EEEvNS_16Flash_fwd_paramsE:
        /* <DEDUP_REMOVED lines=20> */
[----:B----4-:R-:W2:Y:S04]  /*0140*/  @P0 LDG.E R202, desc[UR14][R12.64] ;  /* 0x0000000e0cca0981 */ /* 0x010ea8000c1e1900 */
[----:B------:R1:W2:Y:S01]  /*0150*/  @P4 LDG.E R11, desc[UR14][R12.64+0x4] ;  /* 0x0000040e0c0b4981 */ /* 0x0002a2000c1e1900 */
[C---:B------:R-:W-:Y:S01]  /*0160*/  @P2 IADD3 R94, P0, PT, R9.reuse, UR4, RZ ;  /* 0x00000004095e2c10 */ /* 0x040fe2000ff1e0ff */
[----:B------:R-:W3:Y:S03]  /*0170*/  S2R R15, SR_CTAID.X ;  /* 0x00000000000f7919 */ /* 0x000ee60000002500 */
[----:B------:R-:W-:Y:S01]  /*0180*/  @P2 IADD3.X R95, PT, PT, R10, UR5, RZ, P0, !PT ;  /* 0x000000050a5f2c10 */ /* 0x000fe200087fe4ff */
[----:B------:R-:W4:Y:S01]  /*0190*/  @!P4 LDC R14, c[0x0][0x434] ;  /* 0x00010d00ff0ecb82 */ /* 0x000f220000000800 */
[----:B------:R-:W-:Y:S01]  /*01a0*/  @P3 IADD3 R4, P1, PT, R9, UR6, RZ ;  /* 0x0000000609043c10 */ /* 0x000fe2000ff3e0ff */
[----:B------:R-:W-:-:S02]  /*01b0*/  IMAD.MOV.U32 R3, RZ, RZ, RZ ;  /* 0x000000ffff037224 */ /* 0x000fc400078e00ff */
[----:B------:R-:W5:Y:S01]  /*01c0*/  @P2 LDG.E R94, desc[UR14][R94.64] ;  /* 0x0000000e5e5e2981 */ /* 0x000f62000c1e1900 */
[----:B------:R-:W3:Y:S01]  /*01d0*/  LDCU.U8 UR4, c[0x0][0x532] ;  /* 0x0000a640ff0477ac */ /* 0x000ee20008000000 */
[----:B------:R-:W-:Y:S02]  /*01e0*/  @P3 IADD3.X R5, PT, PT, R10, UR7, RZ, P1, !PT ;  /* 0x000000070a053c10 */ /* 0x000fe40008ffe4ff */
[----:B------:R-:W2:Y:S03]  /*01f0*/  @!P2 LDC R2, c[0x0][0x43c] ;  /* 0x00010f00ff02ab82 */ /* 0x000ea60000000800 */
[----:B------:R3:W5:Y:S01]  /*0200*/  @P3 LDG.E R3, desc[UR14][R4.64] ;  /* 0x0000000e04033981 */ /* 0x000762000c1e1900 */
[----:B-1----:R-:W-:-:S05]  /*0210*/  IADD3 R12, P0, PT, R9, R6, RZ ;  /* 0x00000006090c7210 */ /* 0x002fca0007f1e0ff */
[----:B------:R-:W-:Y:S01]  /*0220*/  IMAD.X R13, R10, 0x1, R7, P0 ;  /* 0x000000010a0d7824 */ /* 0x000fe200000e0607 */
[----:B------:R-:W-:-:S04]  /*0230*/  ISETP.NE.U32.AND P0, PT, R6, RZ, PT ;  /* 0x000000ff0600720c */ /* 0x000fc80003f05070 */
[C---:B------:R-:W-:Y:S02]  /*0240*/  ISETP.NE.AND.EX P0, PT, R7.reuse, RZ, PT, P0 ;  /* 0x000000ff0700720c */ /* 0x040fe40003f05300 */
[----:B------:R-:W-:Y:S02]  /*0250*/  ISETP.EQ.U32.AND P3, PT, R6, RZ, PT ;  /* 0x000000ff0600720c */ /* 0x000fe40003f62070 */
[----:B---3--:R-:W-:Y:S01]  /*0260*/  ISETP.NE.AND P1, PT, RZ, UR4, PT ;  /* 0x00000004ff007c0c */ /* 0x008fe2000bf25270 */
[----:B------:R-:W1:Y:S03]  /*0270*/  @!P2 LDC.64 R4, c[0x0][0x488] ;  /* 0x00012200ff04ab82 */ /* 0x000e660000000a00 */
[----:B------:R-:W-:-:S05]  /*0280*/  ISETP.EQ.OR.EX P3, PT, R7, RZ, !P1, P3 ;  /* 0x000000ff0700720c */ /* 0x000fca0004f62730 */
[----:B------:R-:W3:Y:S01]  /*0290*/  @!P0 LDC R6, c[0x0][0x438] ;  /* 0x00010e00ff068b82 */ /* 0x000ee20000000800 */
[----:B------:R-:W-:Y:S02]  /*02a0*/  IMAD.MOV.U32 R8, RZ, RZ, -0x1 ;  /* 0xffffffffff087424 */ /* 0x000fe400078e00ff */
[----:B------:R-:W-:-:S05]  /*02b0*/  IMAD.SHL.U32 R195, R15, 0x40, RZ ;  /* 0x000000400fc37824 */ /* 0x000fca00078e00ff */
[----:B------:R1:W5:Y:S01]  /*02c0*/  @!P3 LDG.E R8, desc[UR14][R12.64] ;  /* 0x0000000e0c08b981 */ /* 0x000362000c1e1900 */
[----:B--2---:R-:W-:-:S05]  /*02d0*/  @P4 IMAD.IADD R14, R11, 0x1, -R202 ;  /* 0x000000010b0e4824 */ /* 0x004fca00078e0aca */
[----:B----4-:R-:W-:Y:S01]  /*02e0*/  ISETP.GT.AND P3, PT, R14, R195, PT ;  /* 0x000000c30e00720c */ /* 0x010fe20003f64270 */
[----:B-1-3--:R-:W-:-:S12]  /*02f0*/  @!P0 BRA `(.L_x_500) ;  /* 0x00000000000c8947 */ /* 0x00afd80003800000 */
[----:B------:R-:W2:Y:S02]  /*0300*/  @P1 LDG.E R7, desc[UR14][R12.64+0x4] ;  /* 0x0000040e0c071981 */ /* 0x000ea4000c1e1900 */
[----:B--2--5:R-:W-:-:S06]  /*0310*/  @P1 IADD3 R6, PT, PT, R7, -R8, RZ ;  /* 0x8000000807061210 */ /* 0x024fcc0007ffe0ff */
[----:B------:R1:W5:Y:S02]  /*0320*/  @!P1 LDG.E R6, desc[UR14][R12.64] ;  /* 0x0000000e0c069981 */ /* 0x000364000c1e1900 */
.L_x_500:
        /* <DEDUP_REMOVED lines=27> */
[----:B------:R-:W4:Y:S01]  /*04e0*/  LDCU.64 UR4, c[0x0][0x410] ;  /* 0x00008200ff0477ac */ /* 0x000f220008000a00 */
[----:B------:R-:W5:Y:S06]  /*04f0*/  LDCU UR6, c[0x0][0x434] ;  /* 0x00008680ff0677ac */ /* 0x000f6c0008000800 */
        /* <DEDUP_REMOVED lines=9> */
[C---:B------:R-:W-:Y:S01]  /*0590*/  IMAD R7, R195.reuse, R3, R13 ;  /* 0x00000003c3077224 */ /* 0x040fe200078e020d */
[----:B------:R-:W-:Y:S01]  /*05a0*/  IADD3 R10, P0, PT, R10, R12, RZ ;  /* 0x0000000c0a0a7210 */ /* 0x000fe20007f1e0ff */
[----:B---3--:R-:W-:Y:S01]  /*05b0*/  IMAD R12, R6, UR7, R19 ;  /* 0x00000007060c7c24 */ /* 0x008fe2000f8e0213 */
[C---:B------:R-:W-:Y:S01]  /*05c0*/  IADD3 R6, PT, PT, R186.reuse, 0x20, RZ ;  /* 0x00000020ba067810 */ /* 0x040fe20007ffe0ff */
[----:B------:R-:W-:Y:S01]  /*05d0*/  VIADD R8, R186, 0x10 ;  /* 0x00000010ba087836 */ /* 0x000fe20000000000 */
[----:B------:R-:W-:Y:S01]  /*05e0*/  LOP3.LUT R13, R4, 0x80, RZ, 0xfc, !PT ;  /* 0x00000080040d7812 */ /* 0x000fe200078efcff */
[----:B------:R-:W-:Y:S01]  /*05f0*/  IMAD.X R11, R0, 0x1, R7, P0 ;  /* 0x00000001000b7824 */ /* 0x000fe200000e0607 */
[----:B------:R-:W-:Y:S01]  /*0600*/  IADD3 R7, PT, PT, -R195, R14, RZ ;  /* 0x0000000ec3077210 */ /* 0x000fe20007ffe1ff */
[----:B-----5:R-:W-:Y:S01]  /*0610*/  IMAD R195, R12, UR6, R195 ;  /* 0x000000060cc37c24 */ /* 0x020fe2000f8e02c3 */
[C---:B------:R-:W-:Y:S01]  /*0620*/  IADD3 R0, PT, PT, R186.reuse, 0x30, RZ ;  /* 0x00000030ba007810 */ /* 0x040fe20007ffe0ff */
[----:B----4-:R-:W-:Y:S01]  /*0630*/  IMAD.WIDE.U32 R10, R19, UR4, R10 ;  /* 0x00000004130a7c25 */ /* 0x010fe2000f8e000a */
[----:B------:R-:W-:-:S02]  /*0640*/  ISETP.GE.AND P0, PT, R186, R7, PT ;  /* 0x00000007ba00720c */ /* 0x000fc40003f06270 */
[-C--:B------:R-:W-:Y:S01]  /*0650*/  ISETP.GE.AND P3, PT, R8, R7.reuse, PT ;  /* 0x000000070800720c */ /* 0x080fe20003f66270 */
[----:B------:R-:W-:Y:S01]  /*0660*/  IMAD R19, R19, UR5, R11 ;  /* 0x0000000513137c24 */ /* 0x000fe2000f8e020b */
[-C--:B------:R-:W-:Y:S02]  /*0670*/  ISETP.GE.AND P2, PT, R6, R7.reuse, PT ;  /* 0x000000070600720c */ /* 0x080fe40003f46270 */
[----:B------:R-:W-:Y:S02]  /*0680*/  ISETP.GE.AND P1, PT, R0, R7, PT ;  /* 0x000000070000720c */ /* 0x000fe40003f26270 */
[----:B------:R-:W-:-:S05]  /*0690*/  LOP3.LUT R14, R4, 0x40, RZ, 0xfc, !PT ;  /* 0x00000040040e7812 */ /* 0x000fca00078efcff */
[----:B------:R-:W-:Y:S06]  /*06a0*/  @P0 BRA `(.L_x_503) ;  /* 0x0000000000340947 */ /* 0x000fec0003800000 */
        /* <DEDUP_REMOVED lines=13> */
.L_x_503:
[----:B------:R-:W-:Y:S05]  /*0780*/  BSYNC.RECONVERGENT B0 ;  /* 0x0000000000007941 */ /* 0x000fea0003800200 */
.L_x_502:
[----:B------:R-:W-:Y:S04]  /*0790*/  BSSY.RECONVERGENT B0, `(.L_x_504) ;  /* 0x0000014000007945 */ /* 0x000fe80003800200 */
[----:B------:R-:W-:Y:S05]  /*07a0*/  @P3 BRA `(.L_x_505) ;  /* 0x0000000000483947 */ /* 0x000fea0003800000 */
[----:B------:R-:W2:Y:S01]  /*07b0*/  LDCU UR6, c[0x0][0x440] ;  /* 0x00008800ff0677ac */ /* 0x000ea20008000800 */
[----:B------:R-:W-:Y:S01]  /*07c0*/  IADD3 R9, P0, PT, R186, 0x10, RZ ;  /* 0x00000010ba097810 */ /* 0x000fe20007f1e0ff */
[----:B-1----:R-:W-:Y:S01]  /*07d0*/  IMAD.MOV.U32 R16, RZ, RZ, R10 ;  /* 0x000000ffff107224 */ /* 0x002fe200078e000a */
[----:B------:R-:W-:Y:S01]  /*07e0*/  MOV R17, R19 ;  /* 0x0000001300117202 */ /* 0x000fe20000000f00 */
[----:B------:R-:W1:Y:S02]  /*07f0*/  LDCU.64 UR4, c[0x0][0x3f0] ;  /* 0x00007e00ff0477ac */ /* 0x000e640008000a00 */
[----:B------:R-:W-:Y:S02]  /*0800*/  IMAD.X R15, RZ, RZ, RZ, P0 ;  /* 0x000000ffff0f7224 */ /* 0x000fe400000e06ff */
[----:B------:R-:W-:-:S04]  /*0810*/  IMAD.WIDE.U32 R16, R9, R2, R16 ;  /* 0x0000000209107225 */ /* 0x000fc800078e0010 */
[----:B------:R-:W-:-:S04]  /*0820*/  IMAD R12, R15, R2, RZ ;  /* 0x000000020f0c7224 */ /* 0x000fc800078e02ff */
[----:B------:R-:W-:Y:S01]  /*0830*/  IMAD R12, R9, R3, R12 ;  /* 0x00000003090c7224 */ /* 0x000fe200078e020c */
        /* <DEDUP_REMOVED lines=9> */
.L_x_505:
[----:B------:R-:W-:Y:S05]  /*08d0*/  BSYNC.RECONVERGENT B0 ;  /* 0x0000000000007941 */ /* 0x000fea0003800200 */
.L_x_504:
[----:B------:R-:W-:Y:S04]  /*08e0*/  BSSY.RECONVERGENT B0, `(.L_x_506) ;  /* 0x0000014000007945 */ /* 0x000fe80003800200 */
[----:B------:R-:W-:Y:S05]  /*08f0*/  @P2 BRA `(.L_x_507) ;  /* 0x0000000000482947 */ /* 0x000fea0003800000 */
[----:B------:R-:W3:Y:S01]  /*0900*/  LDCU UR6, c[0x0][0x440] ;  /* 0x00008800ff0677ac */ /* 0x000ee20008000800 */
[----:B------:R-:W-:Y:S01]  /*0910*/  IADD3 R9, P0, PT, R186, 0x20, RZ ;  /* 0x00000020ba097810 */ /* 0x000fe20007f1e0ff */
[----:B-1----:R-:W-:Y:S01]  /*0920*/  IMAD.MOV.U32 R16, RZ, RZ, R10 ;  /* 0x000000ffff107224 */ /* 0x002fe200078e000a */
[----:B------:R-:W-:Y:S01]  /*0930*/  MOV R17, R19 ;  /* 0x0000001300117202 */ /* 0x000fe20000000f00 */
[----:B------:R-:W2:Y:S02]  /*0940*/  LDCU.64 UR4, c[0x0][0x3f0] ;  /* 0x00007e00ff0477ac */ /* 0x000ea40008000a00 */
[----:B------:R-:W-:Y:S02]  /*0950*/  IMAD.X R15, RZ, RZ, RZ, P0 ;  /* 0x000000ffff0f7224 */ /* 0x000fe400000e06ff */
[----:B------:R-:W-:-:S04]  /*0960*/  IMAD.WIDE.U32 R16, R9, R2, R16 ;  /* 0x0000000209107225 */ /* 0x000fc800078e0010 */
[----:B------:R-:W-:-:S04]  /*0970*/  IMAD R12, R15, R2, RZ ;  /* 0x000000020f0c7224 */ /* 0x000fc800078e02ff */
[----:B------:R-:W-:Y:S01]  /*0980*/  IMAD R12, R9, R3, R12 ;  /* 0x00000003090c7224 */ /* 0x000fe200078e020c */
        /* <DEDUP_REMOVED lines=9> */
.L_x_507:
[----:B------:R-:W-:Y:S05]  /*0a20*/  BSYNC.RECONVERGENT B0 ;  /* 0x0000000000007941 */ /* 0x000fea0003800200 */
.L_x_506:
        /* <DEDUP_REMOVED lines=19> */
.L_x_509:
[----:B------:R-:W-:Y:S05]  /*0b60*/  BSYNC.RECONVERGENT B0 ;  /* 0x0000000000007941 */ /* 0x000fea0003800200 */
.L_x_508:
        /* <DEDUP_REMOVED lines=8> */
[C---:B----4-:R-:W-:Y:S01]  /*0bf0*/  LEA R2, P0, R186.reuse, UR4, 0x2 ;  /* 0x00000004ba027c11 */ /* 0x050fe2000f8010ff */
[----:B------:R-:W-:Y:S02]  /*0c00*/  @!P3 IMAD.MOV.U32 R9, RZ, RZ, 0x7f800000 ;  /* 0x7f800000ff09b424 */ /* 0x000fe400078e00ff */
[----:B------:R-:W-:Y:S01]  /*0c10*/  @!P2 IMAD.MOV.U32 R7, RZ, RZ, 0x7f800000 ;  /* 0x7f800000ff07a424 */ /* 0x000fe200078e00ff */
[----:B------:R-:W-:Y:S01]  /*0c20*/  LEA.HI.X R3, R186, UR5, R195, 0x2, P0 ;  /* 0x00000005ba037c11 */ /* 0x000fe200080f14c3 */
[----:B------:R-:W-:-:S04]  /*0c30*/  @!P1 IMAD.MOV.U32 R5, RZ, RZ, 0x7f800000 ;  /* 0x7f800000ff059424 */ /* 0x000fc800078e00ff */
[----:B------:R4:W-:Y:S04]  /*0c40*/  @!P3 STG.E desc[UR14][R2.64], R9 ;  /* 0x000000090200b986 */ /* 0x0009e8000c10190e */
[----:B------:R4:W-:Y:S04]  /*0c50*/  @!P2 STG.E desc[UR14][R2.64+0x40], R7 ;  /* 0x000040070200a986 */ /* 0x0009e8000c10190e */
[----:B------:R4:W-:Y:S01]  /*0c60*/  @!P1 STG.E desc[UR14][R2.64+0x80], R5 ;  /* 0x0000800502009986 */ /* 0x0009e2000c10190e */
[----:B------:R-:W-:Y:S05]  /*0c70*/  @P4 EXIT ;  /* 0x000000000000494d */ /* 0x000fea0003800000 */
[----:B----4-:R-:W-:-:S05]  /*0c80*/  MOV R5, 0x7f800000 ;  /* 0x7f80000000057802 */ /* 0x010fca0000000f00 */
[----:B------:R-:W-:Y:S01]  /*0c90*/  STG.E desc[UR14][R2.64+0xc0], R5 ;  /* 0x0000c00502007986 */ /* 0x000fe2000c10190e */
[----:B------:R-:W-:Y:S05]  /*0ca0*/  EXIT ;  /* 0x000000000000794d */ /* 0x000fea0003800000 */
.L_x_501:
        /* <DEDUP_REMOVED lines=10> */
.L_x_510:
        /* <DEDUP_REMOVED lines=50> */
[----:B-1----:R-:W-:-:S06]  /*1070*/  VIADD R13, R13, 0xffffffe ;  /* 0x0ffffffe0d0d7836 */ /* 0x002fcc0000000000 */
[----:B------:R-:W1:Y:S02]  /*1080*/  F2I.FTZ.U32.TRUNC.NTZ R13, R13 ;  /* 0x0000000d000d7305 */ /* 0x000e64000021f000 */
[----:B-1----:R-:W-:-:S05]  /*1090*/  IADD3 R8, PT, PT, RZ, -R13, RZ ;  /* 0x8000000dff087210 */ /* 0x002fca0007ffe0ff */
[----:B------:R-:W-:Y:S01]  /*10a0*/  IMAD R9, R8, R5, RZ ;  /* 0x0000000508097224 */ /* 0x000fe200078e02ff */
[----:B------:R-:W-:-:S03]  /*10b0*/  IABS R8, R19 ;  /* 0x0000001300087213 */ /* 0x000fc60000000000 */
[----:B------:R-:W-:-:S04]  /*10c0*/  IMAD.HI.U32 R12, R13, R9, R12 ;  /* 0x000000090d0c7227 */ /* 0x000fc800078e000c */
[----:B------:R-:W-:-:S04]  /*10d0*/  IMAD.MOV.U32 R9, RZ, RZ, R8 ;  /* 0x000000ffff097224 */ /* 0x000fc800078e0008 */
[----:B------:R-:W-:-:S05]  /*10e0*/  IMAD.HI.U32 R8, R12, R9, RZ ;  /* 0x000000090c087227 */ /* 0x000fca00078e00ff */
[----:B------:R-:W-:-:S05]  /*10f0*/  IADD3 R12, PT, PT, -R8, RZ, RZ ;  /* 0x000000ff080c7210 */ /* 0x000fca0007ffe1ff */
[----:B------:R-:W-:Y:S01]  /*1100*/  IMAD R12, R5, R12, R9 ;  /* 0x0000000c050c7224 */ /* 0x000fe200078e0209 */
[----:B------:R-:W-:-:S04]  /*1110*/  LOP3.LUT R9, R19, R4, RZ, 0x3c, !PT ;  /* 0x0000000413097212 */ /* 0x000fc800078e3cff */
[----:B------:R-:W-:Y:S02]  /*1120*/  ISETP.GT.U32.AND P1, PT, R5, R12, PT ;  /* 0x0000000c0500720c */ /* 0x000fe40003f24070 */
[----:B------:R-:W-:-:S11]  /*1130*/  ISETP.GE.AND P0, PT, R9, RZ, PT ;  /* 0x000000ff0900720c */ /* 0x000fd60003f06270 */
[-C--:B------:R-:W-:Y:S01]  /*1140*/  @!P1 IADD3 R12, PT, PT, R12, -R5.reuse, RZ ;  /* 0x800000050c0c9210 */ /* 0x080fe20007ffe0ff */
[----:B------:R-:W-:Y:S01]  /*1150*/  @!P1 VIADD R8, R8, 0x1 ;  /* 0x0000000108089836 */ /* 0x000fe20000000000 */
[----:B------:R-:W-:Y:S02]  /*1160*/  ISETP.NE.AND P1, PT, R4, RZ, PT ;  /* 0x000000ff0400720c */ /* 0x000fe40003f25270 */
[----:B------:R-:W-:-:S13]  /*1170*/  ISETP.GE.U32.AND P2, PT, R12, R5, PT ;  /* 0x000000050c00720c */ /* 0x000fda0003f46070 */
[----:B------:R-:W-:-:S05]  /*1180*/  @P2 IADD3 R8, PT, PT, R8, 0x1, RZ ;  /* 0x0000000108082810 */ /* 0x000fca0007ffe0ff */
[----:B------:R-:W-:Y:S01]  /*1190*/  @!P0 IMAD.MOV R8, RZ, RZ, -R8 ;  /* 0x000000ffff088224 */ /* 0x000fe200078e0a08 */
[----:B------:R-:W-:Y:S01]  /*11a0*/  @!P1 LOP3.LUT R8, RZ, R4, RZ, 0x33, !PT ;  /* 0x00000004ff089212 */ /* 0x000fe200078e33ff */
[----:B----4-:R-:W-:-:S04]  /*11b0*/  IMAD.U32 R4, RZ, RZ, UR10 ;  /* 0x0000000aff047e24 */ /* 0x010fc8000f8e00ff */
        /* <DEDUP_REMOVED lines=8> */
[----:B------:R-:W1:Y:S01]  /*1240*/  LDCU.128 UR4, c[0x0][0x3d0] ;  /* 0x00007a00ff0477ac */ /* 0x000e620008000c00 */
[----:B------:R-:W-:-:S03]  /*1250*/  IADD3 R13, PT, PT, R13, R9, RZ ;  /* 0x000000090d0d7210 */ /* 0x000fc60007ffe0ff */
[----:B------:R-:W-:Y:S01]  /*1260*/  IADD3 R11, PT, PT, R11, R5, RZ ;  /* 0x000000050b0b7210 */ /* 0x000fe20007ffe0ff */
[----:B------:R-:W-:Y:S02]  /*1270*/  IMAD.U32 R5, RZ, RZ, UR11 ;  /* 0x0000000bff057e24 */ /* 0x000fe4000f8e00ff */
[----:B------:R-:W-:-:S04]  /*1280*/  IMAD.WIDE.U32 R12, R6, R84, R12 ;  /* 0x00000054060c7225 */ /* 0x000fc800078e000c */
[C---:B------:R-:W-:Y:S01]  /*1290*/  IMAD R3, R6.reuse, R5, R3 ;  /* 0x0000000506037224 */ /* 0x040fe200078e0203 */
[----:B------:R-:W-:Y:S01]  /*12a0*/  IADD3 R13, PT, PT, R13, R7, RZ ;  /* 0x000000070d0d7210 */ /* 0x000fe20007ffe0ff */
[----:B------:R-:W-:Y:S01]  /*12b0*/  IMAD.WIDE.U32 R10, R6, R4, R10 ;  /* 0x00000004060a7225 */ /* 0x000fe200078e000a */
[----:B------:R-:W-:-:S04]  /*12c0*/  SHF.R.S32.HI R6, RZ, 0x1f, R8 ;  /* 0x0000001fff067819 */ /* 0x000fc80000011408 */
[----:B------:R-:W-:Y:S01]  /*12d0*/  IADD3 R11, PT, PT, R11, R3, RZ ;  /* 0x000000030b0b7210 */ /* 0x000fe20007ffe0ff */
[C---:B-1----:R-:W-:Y:S02]  /*12e0*/  IMAD R7, R6.reuse, UR6, RZ ;  /* 0x0000000606077c24 */ /* 0x042fe4000f8e02ff */
[----:B------:R-:W-:Y:S02]  /*12f0*/  IMAD R3, R6, UR4, RZ ;  /* 0x0000000406037c24 */ /* 0x000fe4000f8e02ff */
[----:B------:R-:W-:-:S04]  /*1300*/  IMAD.WIDE.U32 R12, R8, UR4, R12 ;  /* 0x00000004080c7c25 */ /* 0x000fc8000f8e000c */
[C---:B------:R-:W-:Y:S02]  /*1310*/  IMAD R7, R8.reuse, UR7, R7 ;  /* 0x0000000708077c24 */ /* 0x040fe4000f8e0207 */
[----:B------:R-:W-:Y:S01]  /*1320*/  IMAD.WIDE.U32 R16, R8, UR6, R10 ;  /* 0x0000000608107c25 */ /* 0x000fe2000f8e000a */
[----:B------:R-:W-:-:S03]  /*1330*/  MOV R10, R12 ;  /* 0x0000000c000a7202 */ /* 0x000fc60000000f00 */
[----:B------:R-:W-:Y:S01]  /*1340*/  IMAD R3, R8, UR5, R3 ;  /* 0x0000000508037c24 */ /* 0x000fe2000f8e0203 */
[----:B------:R-:W-:-:S03]  /*1350*/  IADD3 R11, PT, PT, R17, R7, RZ ;  /* 0x00000007110b7210 */ /* 0x000fc60007ffe0ff */
[----:B------:R-:W-:Y:S01]  /*1360*/  IMAD.IADD R3, R13, 0x1, R3 ;  /* 0x000000010d037824 */ /* 0x000fe200078e0203 */
[----:B------:R-:W-:Y:S06]  /*1370*/  BRA `(.L_x_512) ;  /* 0x00000004005c7947 */ /* 0x000fec0003800000 */
.L_x_511:
        /* <DEDUP_REMOVED lines=12> */
[----:B-1----:R-:W-:-:S05]  /*1440*/  IMAD.WIDE.U32 R12, R6, UR4, R10 ;  /* 0x00000004060c7c25 */ /* 0x002fca000f8e000a */
[----:B------:R-:W-:Y:S01]  /*1450*/  IADD3 R11, PT, PT, R13, R5, RZ ;  /* 0x000000050d0b7210 */ /* 0x000fe20007ffe0ff */
[----:B------:R-:W-:Y:S05]  /*1460*/  BRA `(.L_x_514) ;  /* 0x0000000000147947 */ /* 0x000fea0003800000 */
.L_x_513:
[----:B------:R-:W3:Y:S01]  /*1470*/  LDC.64 R84, c[0x0][0x3b8] ;  /* 0x0000ee00ff547b82 */ /* 0x000ee20000000a00 */
[----:B-1----:R-:W-:-:S05]  /*1480*/  IADD3 R12, PT, PT, R3, R8, RZ ;  /* 0x00000008030c7210 */ /* 0x002fca0007ffe0ff */
[C---:B---3--:R-:W-:Y:S02]  /*1490*/  IMAD R11, R12.reuse, R85, RZ ;  /* 0x000000550c0b7224 */ /* 0x048fe400078e02ff */
[----:B------:R-:W-:-:S05]  /*14a0*/  IMAD.WIDE.U32 R12, R12, R84, RZ ;  /* 0x000000540c0c7225 */ /* 0x000fca00078e00ff */
[----:B------:R-:W-:Y:S02]  /*14b0*/  IADD3 R11, PT, PT, R13, R11, RZ ;  /* 0x0000000b0d0b7210 */ /* 0x000fe40007ffe0ff */
.L_x_514:
[----:B------:R-:W-:Y:S05]  /*14c0*/  @P0 BRA `(.L_x_515) ;  /* 0x0000000000340947 */ /* 0x000fea0003800000 */
[----:B------:R-:W1:Y:S01]  /*14d0*/  LDC.64 R4, c[0x0][0x3c0] ;  /* 0x0000f000ff047b82 */ /* 0x000e620000000a00 */
[----:B------:R-:W3:Y:S01]  /*14e0*/  LDCU.64 UR4, c[0x0][0x3a8] ;  /* 0x00007500ff0477ac */ /* 0x000ee20008000a00 */
[----:B--2---:R-:W-:-:S05]  /*14f0*/  SHF.R.S32.HI R7, RZ, 0x1f, R3 ;  /* 0x0000001fff077819 */ /* 0x004fca0000011403 */
[-C--:B-1----:R-:W-:Y:S01]  /*1500*/  IMAD R8, R7, R4.reuse, RZ ;  /* 0x0000000407087224 */ /* 0x082fe200078e02ff */
[----:B-----5:R-:W-:Y:S01]  /*1510*/  SHF.R.S32.HI R7, RZ, 0x1f, R6 ;  /* 0x0000001fff077819 */ /* 0x020fe20000011406 */
[----:B------:R-:W-:-:S04]  /*1520*/  IMAD.WIDE.U32 R16, R3, R4, RZ ;  /* 0x0000000403107225 */ /* 0x000fc800078e00ff */
[----:B------:R-:W-:Y:S02]  /*1530*/  IMAD R8, R3, R5, R8 ;  /* 0x0000000503087224 */ /* 0x000fe400078e0208 */
[----:B---3--:R-:W-:-:S03]  /*1540*/  IMAD R7, R7, UR4, RZ ;  /* 0x0000000407077c24 */ /* 0x008fc6000f8e02ff */
[----:B------:R-:W-:Y:S01]  /*1550*/  IADD3 R17, PT, PT, R17, R8, RZ ;  /* 0x0000000811117210 */ /* 0x000fe20007ffe0ff */
[C---:B------:R-:W-:Y:S02]  /*1560*/  IMAD R7, R6.reuse, UR5, R7 ;  /* 0x0000000506077c24 */ /* 0x040fe4000f8e0207 */
[----:B------:R-:W-:-:S05]  /*1570*/  IMAD.WIDE.U32 R16, R6, UR4, R16 ;  /* 0x0000000406107c25 */ /* 0x000fca000f8e0010 */
[----:B------:R-:W-:Y:S01]  /*1580*/  IADD3 R13, PT, PT, R17, R7, RZ ;  /* 0x00000007110d7210 */ /* 0x000fe20007ffe0ff */
[----:B------:R-:W-:Y:S06]  /*1590*/  BRA `(.L_x_516) ;  /* 0x0000000000147947 */ /* 0x000fec0003800000 */
.L_x_515:
[----:B------:R-:W1:Y:S01]  /*15a0*/  LDC.64 R4, c[0x0][0x3c0] ;  /* 0x0000f000ff047b82 */ /* 0x000e620000000a00 */
[----:B------:R-:W-:-:S05]  /*15b0*/  IADD3 R3, PT, PT, R3, R8, RZ ;  /* 0x0000000803037210 */ /* 0x000fca0007ffe0ff */
[C---:B-1----:R-:W-:Y:S02]  /*15c0*/  IMAD R13, R3.reuse, R5, RZ ;  /* 0x00000005030d7224 */ /* 0x042fe400078e02ff */
[----:B------:R-:W-:-:S05]  /*15d0*/  IMAD.WIDE.U32 R16, R3, R4, RZ ;  /* 0x0000000403107225 */ /* 0x000fca00078e00ff */
[----:B------:R-:W-:-:S07]  /*15e0*/  IADD3 R13, PT, PT, R17, R13, RZ ;  /* 0x0000000d110d7210 */ /* 0x000fce0007ffe0ff */
.L_x_516:
[----:B------:R-:W1:Y:S01]  /*15f0*/  LDC R10, c[0x0][0x3e8] ;  /* 0x0000fa00ff0a7b82 */ /* 0x000e620000000800 */
[----:B------:R-:W-:Y:S01]  /*1600*/  MOV R8, RZ ;  /* 0x000000ff00087202 */ /* 0x000fe20000000f00 */
[----:B------:R-:W-:Y:S01]  /*1610*/  IMAD.MOV.U32 R20, RZ, RZ, R16 ;  /* 0x000000ffff147224 */ /* 0x000fe200078e0010 */
[----:B------:R-:W-:Y:S01]  /*1620*/  MOV R21, R13 ;  /* 0x0000000d00157202 */ /* 0x000fe20000000f00 */
[----:B------:R-:W-:Y:S01]  /*1630*/  IMAD.MOV.U32 R13, RZ, RZ, R11 ;  /* 0x000000ffff0d7224 */ /* 0x000fe200078e000b */
[----:B------:R-:W-:Y:S02]  /*1640*/  CS2R R204, SRZ ;  /* 0x0000000000cc7805 */ /* 0x000fe4000001ff00 */
[----:B-1----:R-:W-:-:S04]  /*1650*/  IABS R3, R10 ;  /* 0x0000000a00037213 */ /* 0x002fc80000000000 */
[----:B------:R-:W1:Y:S08]  /*1660*/  I2F.RP R18, R3 ;  /* 0x0000000300127306 */ /* 0x000e700000209400 */
[----:B-1----:R-:W1:Y:S02]  /*1670*/  MUFU.RCP R9, R18 ;  /* 0x0000001200097308 */ /* 0x002e640000001000 */
[----:B-1----:R-:W-:-:S06]  /*1680*/  IADD3 R9, PT, PT, R9, 0xffffffe, RZ ;  /* 0x0ffffffe09097810 */ /* 0x002fcc0007ffe0ff */
[----:B------:R-:W1:Y:S02]  /*1690*/  F2I.FTZ.U32.TRUNC.NTZ R9, R9 ;  /* 0x0000000900097305 */ /* 0x000e64000021f000 */
[----:B-1---5:R-:W-:-:S04]  /*16a0*/  IMAD.MOV R6, RZ, RZ, -R9 ;  /* 0x000000ffff067224 */ /* 0x022fc800078e0a09 */
[----:B--2---:R-:W-:Y:S01]  /*16b0*/  IMAD R7, R6, R3, RZ ;  /* 0x0000000306077224 */ /* 0x004fe200078e02ff */
        /* <DEDUP_REMOVED lines=19> */
[C---:B------:R-:W-:Y:S01]  /*17f0*/  IMAD.WIDE.U32 R20, R3.reuse, R4, R20 ;  /* 0x0000000403147225 */ /* 0x040fe200078e0014 */
[----:B------:R-:W-:Y:S02]  /*1800*/  @!P0 LOP3.LUT R17, RZ, R10, RZ, 0x33, !PT ;  /* 0x0000000aff118212 */ /* 0x000fe400078e33ff */
[----:B------:R-:W-:Y:S01]  /*1810*/  MOV R22, R12 ;  /* 0x0000000c00167202 */ /* 0x000fe20000000f00 */
[C---:B------:R-:W-:Y:S01]  /*1820*/  IMAD R21, R3.reuse, R5, R21 ;  /* 0x0000000503157224 */ /* 0x040fe200078e0215 */
[----:B------:R-:W-:Y:S01]  /*1830*/  SHF.R.S32.HI R11, RZ, 0x1f, R17 ;  /* 0x0000001fff0b7819 */ /* 0x000fe20000011411 */
[----:B------:R-:W-:Y:S02]  /*1840*/  IMAD R23, R3, R85, R13 ;  /* 0x0000005503177224 */ /* 0x000fe400078e020d */
[----:B-1----:R-:W-:-:S04]  /*1850*/  IMAD.WIDE.U32 R20, R17, R8, R20 ;  /* 0x0000000811147225 */ /* 0x002fc800078e0014 */
[C---:B--2---:R-:W-:Y:S01]  /*1860*/  IMAD R12, R11.reuse, R6, RZ ;  /* 0x000000060b0c7224 */ /* 0x044fe200078e02ff */
[----:B------:R-:W-:Y:S01]  /*1870*/  MOV R16, R20 ;  /* 0x0000001400107202 */ /* 0x000fe20000000f00 */
[----:B------:R-:W-:Y:S02]  /*1880*/  IMAD R10, R11, R8, RZ ;  /* 0x000000080b0a7224 */ /* 0x000fe400078e02ff */
[----:B------:R-:W-:-:S04]  /*1890*/  IMAD.WIDE.U32 R22, R17, R6, R22 ;  /* 0x0000000611167225 */ /* 0x000fc800078e0016 */
[C---:B------:R-:W-:Y:S02]  /*18a0*/  IMAD R7, R17.reuse, R7, R12 ;  /* 0x0000000711077224 */ /* 0x040fe400078e020c */
[----:B------:R-:W-:Y:S01]  /*18b0*/  IMAD R9, R17, R9, R10 ;  /* 0x0000000911097224 */ /* 0x000fe200078e020a */
[----:B------:R-:W-:Y:S02]  /*18c0*/  MOV R10, R22 ;  /* 0x00000016000a7202 */ /* 0x000fe40000000f00 */
[----:B------:R-:W-:Y:S01]  /*18d0*/  IADD3 R3, PT, PT, R23, R7, RZ ;  /* 0x0000000717037210 */ /* 0x000fe20007ffe0ff */
[----:B------:R-:W-:-:S07]  /*18e0*/  IMAD.IADD R11, R21, 0x1, R9 ;  /* 0x00000001150b7824 */ /* 0x000fce00078e0209 */
.L_x_512:
[----:B------:R-:W-:Y:S01]  /*18f0*/  ISETP.NE.AND P0, PT, R202, -0x1, PT ;  /* 0xffffffffca00780c */ /* 0x000fe20003f05270 */
[----:B------:R-:W-:Y:S01]  /*1900*/  IMAD.SHL.U32 R215, R186, 0x8, RZ ;  /* 0x00000008bad77824 */ /* 0x000fe200078e00ff */
[----:B------:R-:W1:Y:S01]  /*1910*/  LDCU.64 UR4, c[0x0][0x390] ;  /* 0x00007200ff0477ac */ /* 0x000e620008000a00 */
[----:B------:R-:W2:Y:S01]  /*1920*/  S2UR UR12, SR_CgaCtaId ;  /* 0x00000000000c79c3 */ /* 0x000ea20000008800 */
[--C-:B------:R-:W-:Y:S01]  /*1930*/  SHF.R.U32.HI R12, RZ, 0x3, R186.reuse ;  /* 0x00000003ff0c7819 */ /* 0x100fe200000116ba */
        /* <DEDUP_REMOVED lines=75> */
.L_x_519:
[----:B------:R2:W-:Y:S02]  /*1df0*/  STS.128 [R215+0x4000], RZ ;  /* 0x004000ffd7007388 */ /* 0x0005e40000000c00 */
.L_x_518:
[----:B------:R-:W-:Y:S05]  /*1e00*/  BSYNC.RECONVERGENT B0 ;  /* 0x0000000000007941 */ /* 0x000fea0003800200 */
.L_x_517:
        /* <DEDUP_REMOVED lines=36> */
.L_x_522:
[----:B------:R3:W-:Y:S02]  /*2050*/  STS.128 [R215+0x4800], RZ ;  /* 0x004800ffd7007388 */ /* 0x0007e40000000c00 */
.L_x_521:
[----:B------:R-:W-:Y:S05]  /*2060*/  BSYNC.RECONVERGENT B0 ;  /* 0x0000000000007941 */ /* 0x000fea0003800200 */
.L_x_520:
        /* <DEDUP_REMOVED lines=36> */
.L_x_525:
[----:B------:R3:W-:Y:S02]  /*22b0*/  STS.128 [R215+0x5000], RZ ;  /* 0x005000ffd7007388 */ /* 0x0007e40000000c00 */
.L_x_524:
[----:B------:R-:W-:Y:S05]  /*22c0*/  BSYNC.RECONVERGENT B0 ;  /* 0x0000000000007941 */ /* 0x000fea0003800200 */
.L_x_523:
        /* <DEDUP_REMOVED lines=35> */
.L_x_528:
[----:B------:R4:W-:Y:S02]  /*2500*/  STS.128 [R215+0x5800], RZ ;  /* 0x005800ffd7007388 */ /* 0x0009e40000000c00 */
.L_x_527:
[----:B------:R-:W-:Y:S05]  /*2510*/  BSYNC.RECONVERGENT B0 ;  /* 0x0000000000007941 */ /* 0x000fea0003800200 */
.L_x_526:
        /* <DEDUP_REMOVED lines=8> */
[--C-:B------:R-:W-:Y:S02]  /*25a0*/  @!P1 IMAD.MOV.U32 R12, RZ, RZ, R198.reuse ;  /* 0x000000ffff0c9224 */ /* 0x100fe400078e00c6 */
[----:B------:R-:W-:Y:S02]  /*25b0*/  @!P1 IMAD.MOV.U32 R13, RZ, RZ, R197 ;  /* 0x000000ffff0d9224 */ /* 0x000fe400078e00c5 */
        /* <DEDUP_REMOVED lines=19> */
.L_x_531:
[----:B------:R1:W-:Y:S02]  /*26f0*/  STS.128 [R215+0xa000], RZ ;  /* 0x00a000ffd7007388 */ /* 0x0003e40000000c00 */
.L_x_530:
[----:B------:R-:W-:Y:S05]  /*2700*/  BSYNC.RECONVERGENT B0 ;  /* 0x0000000000007941 */ /* 0x000fea0003800200 */
.L_x_529:
        /* <DEDUP_REMOVED lines=27> */
.L_x_534:
[----:B------:R1:W-:Y:S02]  /*28c0*/  STS.128 [R215+0xa800], RZ ;  /* 0x00a800ffd7007388 */ /* 0x0003e40000000c00 */
.L_x_533:
[----:B------:R-:W-:Y:S05]  /*28d0*/  BSYNC.RECONVERGENT B0 ;  /* 0x0000000000007941 */ /* 0x000fea0003800200 */
.L_x_532:
        /* <DEDUP_REMOVED lines=25> */
.L_x_537:
[----:B------:R1:W-:Y:S02]  /*2a70*/  STS.128 [R215+0xb000], RZ ;  /* 0x00b000ffd7007388 */ /* 0x0003e40000000c00 */
.L_x_536:
[----:B------:R-:W-:Y:S05]  /*2a80*/  BSYNC.RECONVERGENT B0 ;  /* 0x0000000000007941 */ /* 0x000fea0003800200 */
.L_x_535:
        /* <DEDUP_REMOVED lines=27> */
.L_x_540:
[----:B------:R1:W-:Y:S02]  /*2c40*/  STS.128 [R215+0xb800], RZ ;  /* 0x00b800ffd7007388 */ /* 0x0003e40000000c00 */
.L_x_539:
[----:B------:R-:W-:Y:S05]  /*2c50*/  BSYNC.RECONVERGENT B0 ;  /* 0x0000000000007941 */ /* 0x000fea0003800200 */
.L_x_538:
        /* <DEDUP_REMOVED lines=29> */
.L_x_543:
[----:B------:R1:W-:Y:S01]  /*2e30*/  STS.128 [R215+0x10000], RZ ;  /* 0x010000ffd7007388 */ /* 0x0003e20000000c00 */
[----:B------:R-:W-:Y:S05]  /*2e40*/  BRA `(.L_x_544) ;  /* 0x00000000000c7947 */ /* 0x000fea0003800000 */
.L_x_542:
[----:B------:R1:W-:Y:S04]  /*2e50*/  STS.128 [R215+0xc000], RZ ;  /* 0x00c000ffd7007388 */ /* 0x0003e80000000c00 */
[----:B------:R1:W-:Y:S04]  /*2e60*/  STS.128 [R215+0xe000], RZ ;  /* 0x00e000ffd7007388 */ /* 0x0003e80000000c00 */
[----:B------:R1:W-:Y:S02]  /*2e70*/  STS.128 [R215+0x10000], RZ ;  /* 0x010000ffd7007388 */ /* 0x0003e40000000c00 */
.L_x_544:
[----:B------:R-:W-:Y:S05]  /*2e80*/  BSYNC.RECONVERGENT B0 ;  /* 0x0000000000007941 */ /* 0x000fea0003800200 */
.L_x_541:
        /* <DEDUP_REMOVED lines=30> */
.L_x_547:
[----:B------:R1:W-:Y:S02]  /*3070*/  STS.128 [R215+0x10800], RZ ;  /* 0x010800ffd7007388 */ /* 0x0003e40000000c00 */
.L_x_546:
[----:B------:R-:W-:Y:S05]  /*3080*/  BSYNC.RECONVERGENT B0 ;  /* 0x0000000000007941 */ /* 0x000fea0003800200 */
.L_x_545:
        /* <DEDUP_REMOVED lines=28> */
.L_x_550:
[----:B------:R1:W-:Y:S02]  /*3250*/  STS.128 [R215+0x11000], RZ ;  /* 0x011000ffd7007388 */ /* 0x0003e40000000c00 */
.L_x_549:
[----:B------:R-:W-:Y:S05]  /*3260*/  BSYNC.RECONVERGENT B0 ;  /* 0x0000000000007941 */ /* 0x000fea0003800200 */
.L_x_548:
        /* <DEDUP_REMOVED lines=34> */
.L_x_553:
[----:B------:R1:W-:Y:S02]  /*3490*/  STS.128 [R215+0x11800], RZ ;  /* 0x011800ffd7007388 */ /* 0x0003e40000000c00 */
.L_x_552:
[----:B------:R-:W-:Y:S05]  /*34a0*/  BSYNC.RECONVERGENT B0 ;  /* 0x0000000000007941 */ /* 0x000fea0003800200 */
.L_x_551:
        /* <DEDUP_REMOVED lines=9> */
[----:B------:R-:W5:Y:S01]  /*3540*/  LDCU UR4, c[0x0][0x50c] ;  /* 0x0000a180ff0477ac */ /* 0x000f620008000800 */
[----:B------:R-:W-:Y:S01]  /*3550*/  LOP3.LUT P0, RZ, R186, 0x4, RZ, 0xc0, !PT ;  /* 0x00000004baff7812 */ /* 0x000fe2000780c0ff */
[----:B------:R-:W-:Y:S01]  /*3560*/  LDSM.16.M88.4 R72, [R99] ;  /* 0x000000006348783b */ /* 0x000fe20000000200 */
[----:B------:R-:W-:-:S02]  /*3570*/  VIADD R91, R93, UR5 ;  /* 0x000000055d5b7c36 */ /* 0x000fc40008000000 */
[--C-:B------:R-:W-:Y:S01]  /*3580*/  IMAD.IADD R96, R99, 0x1, R0.reuse ;  /* 0x0000000163607824 */ /* 0x100fe200078e0200 */
[----:B------:R-:W2:Y:S01]  /*3590*/  LDSM.16.M88.4 R44, [R93+UR5+0x6000] ;  /* 0x006000055d2c783b */ /* 0x000ea20008000200 */
[----:B------:R-:W-:Y:S01]  /*35a0*/  IMAD.IADD R92, R91, 0x1, R0 ;  /* 0x000000015b5c7824 */ /* 0x000fe200078e0200 */
[----:B------:R-:W-:Y:S02]  /*35b0*/  SEL R86, R86, 0xffffffc0, !P0 ;  /* 0xffffffc056567807 */ /* 0x000fe40004000000 */
[----:B------:R-:W4:Y:S03]  /*35c0*/  LDSM.16.M88.4 R36, [R93+UR5+0x6800] ;  /* 0x006800055d24783b */ /* 0x000f260008000200 */
[--C-:B------:R-:W-:Y:S01]  /*35d0*/  IMAD.IADD R97, R99, 0x1, R86.reuse ;  /* 0x0000000163617824 */ /* 0x100fe200078e0256 */
[----:B------:R-:W5:Y:S01]  /*35e0*/  LDSM.16.M88.4 R28, [R93+UR5+0x7000] ;  /* 0x007000055d1c783b */ /* 0x000f620008000200 */
[----:B------:R-:W-:-:S03]  /*35f0*/  IMAD.IADD R91, R91, 0x1, R86 ;  /* 0x000000015b5b7824 */ /* 0x000fc600078e0256 */
[----:B------:R-:W5:Y:S01]  /*3600*/  LDSM.16.M88.4 R64, [R93+UR5+0x7800] ;  /* 0x007800055d40783b */ /* 0x000f620008000200 */
[C---:B------:R-:W-:Y:S01]  /*3610*/  IADD3 R95, PT, PT, R0.reuse, R97, RZ ;  /* 0x00000061005f7210 */ /* 0x040fe20007ffe0ff */
[----:B------:R-:W-:Y:S02]  /*3620*/  IMAD.IADD R89, R0, 0x1, R91 ;  /* 0x0000000100597824 */ /* 0x000fe400078e025b */
[----:B-1----:R-:W-:Y:S04]  /*3630*/  LDSM.16.M88.4 R8, [R96] ;  /* 0x000000006008783b */ /* 0x002fe80000000200 */
[----:B------:R-:W1:Y:S04]  /*3640*/  LDSM.16.M88.4 R60, [R92+0x6000] ;  /* 0x006000005c3c783b */ /* 0x000e680000000200 */
[----:B------:R-:W1:Y:S04]  /*3650*/  LDSM.16.M88.4 R52, [R92+0x6800] ;  /* 0x006800005c34783b */ /* 0x000e680000000200 */
[----:B------:R-:W1:Y:S04]  /*3660*/  LDSM.16.M88.4 R20, [R92+0x7000] ;  /* 0x007000005c14783b */ /* 0x000e680000000200 */
[----:B------:R-:W1:Y:S04]  /*3670*/  LDSM.16.M88.4 R12, [R92+0x7800] ;  /* 0x007800005c0c783b */ /* 0x000e680000000200 */
[----:B---3--:R-:W-:Y:S01]  /*3680*/  LDSM.16.M88.4 R16, [R97] ;  /* 0x000000006110783b */ /* 0x008fe20000000200 */
[C---:B--2---:R-:W-:Y:S03]  /*3690*/  HMMA.16816.F32 R48, R72.reuse, R44, RZ ;  /* 0x0000002c4830723c */ /* 0x044fe600000018ff */
[----:B------:R-:W2:Y:S04]  /*36a0*/  LDSM.16.M88.4 R4, [R91+0x6000] ;  /* 0x006000005b04783b */ /* 0x000ea80000000200 */
[----:B------:R-:W3:Y:S01]  /*36b0*/  LDSM.16.M88.4 R56, [R91+0x6800] ;  /* 0x006800005b38783b */ /* 0x000ee20000000200 */
[C---:B----4-:R-:W-:Y:S03]  /*36c0*/  HMMA.16816.F32 R40, R72.reuse, R36, RZ ;  /* 0x000000244828723c */ /* 0x050fe600000018ff */
[----:B------:R-:W-:Y:S04]  /*36d0*/  LDSM.16.M88.4 R76, [R95] ;  /* 0x000000005f4c783b */ /* 0x000fe80000000200 */
[----:B------:R-:W-:Y:S01]  /*36e0*/  LDSM.16.M88.4 R80, [R89+0x7800] ;  /* 0x007800005950783b */ /* 0x000fe20000000200 */
[C---:B------:R-:W-:Y:S03]  /*36f0*/  HMMA.16816.F32 R44, R72.reuse, R46, RZ ;  /* 0x0000002e482c723c */ /* 0x040fe600000018ff */
[----:B------:R-:W-:Y:S04]  /*3700*/  LDSM.16.M88.4 R68, [R99+0x2000] ;  /* 0x002000006344783b */ /* 0x000fe80000000200 */
[----:B------:R-:W0:Y:S01]  /*3710*/  LDGDEPBAR ;  /* 0x00000000000079af */ /* 0x000e220000000000 */
[C---:B------:R-:W-:Y:S08]  /*3720*/  HMMA.16816.F32 R36, R72.reuse, R38, RZ ;  /* 0x000000264824723c */ /* 0x040ff000000018ff */
[C---:B-----5:R-:W-:Y:S08]  /*3730*/  HMMA.16816.F32 R32, R72.reuse, R28, RZ ;  /* 0x0000001c4820723c */ /* 0x060ff000000018ff */
[C---:B------:R-:W-:Y:S08]  /*3740*/  HMMA.16816.F32 R28, R72.reuse, R30, RZ ;  /* 0x0000001e481c723c */ /* 0x040ff000000018ff */
[C---:B------:R-:W-:Y:S08]  /*3750*/  HMMA.16816.F32 R24, R72.reuse, R64, RZ ;  /* 0x000000404818723c */ /* 0x040ff000000018ff */
[----:B------:R-:W-:Y:S01]  /*3760*/  HMMA.16816.F32 R72, R72, R66, RZ ;  /* 0x000000424848723c */ /* 0x000fe200000018ff */
[----:B------:R-:W-:Y:S07]  /*3770*/  LDSM.16.M88.4 R64, [R93+UR5+0x8000] ;  /* 0x008000055d40783b */ /* 0x000fee0008000200 */
[C---:B-1----:R-:W-:Y:S08]  /*3780*/  HMMA.16816.F32 R48, R8.reuse, R60, R48 ;  /* 0x0000003c0830723c */ /* 0x042ff00000001830 */
[C---:B------:R-:W-:Y:S01]  /*3790*/  HMMA.16816.F32 R44, R8.reuse, R62, R44 ;  /* 0x0000003e082c723c */ /* 0x040fe2000000182c */
[----:B------:R-:W-:Y:S07]  /*37a0*/  LDSM.16.M88.4 R60, [R93+UR5+0x8800] ;  /* 0x008800055d3c783b */ /* 0x000fee0008000200 */
[C---:B------:R-:W-:Y:S08]  /*37b0*/  HMMA.16816.F32 R40, R8.reuse, R52, R40 ;  /* 0x000000340828723c */ /* 0x040ff00000001828 */
[C---:B------:R-:W-:Y:S01]  /*37c0*/  HMMA.16816.F32 R36, R8.reuse, R54, R36 ;  /* 0x000000360824723c */ /* 0x040fe20000001824 */
[----:B------:R-:W1:Y:S07]  /*37d0*/  LDSM.16.M88.4 R52, [R91+0x7000] ;  /* 0x007000005b34783b */ /* 0x000e6e0000000200 */
[C---:B------:R-:W-:Y:S08]  /*37e0*/  HMMA.16816.F32 R32, R8.reuse, R20, R32 ;  /* 0x000000140820723c */ /* 0x040ff00000001820 */
[C---:B------:R-:W-:Y:S01]  /*37f0*/  HMMA.16816.F32 R28, R8.reuse, R22, R28 ;  /* 0x00000016081c723c */ /* 0x040fe2000000181c */
[----:B------:R-:W4:Y:S07]  /*3800*/  LDSM.16.M88.4 R20, [R91+0x7800] ;  /* 0x007800005b14783b */ /* 0x000f2e0000000200 */
[C---:B------:R-:W-:Y:S08]  /*3810*/  HMMA.16816.F32 R24, R8.reuse, R12, R24 ;  /* 0x0000000c0818723c */ /* 0x040ff00000001818 */
[----:B------:R-:W-:Y:S01]  /*3820*/  HMMA.16816.F32 R72, R8, R14, R72 ;  /* 0x0000000e0848723c */ /* 0x000fe20000001848 */
[----:B------:R-:W5:Y:S04]  /*3830*/  LDSM.16.M88.4 R12, [R89+0x6000] ;  /* 0x00600000590c783b */ /* 0x000f680000000200 */
[----:B------:R-:W5:Y:S03]  /*3840*/  LDSM.16.M88.4 R8, [R89+0x6800] ;  /* 0x006800005908783b */ /* 0x000f660000000200 */
[C---:B--2---:R-:W-:Y:S08]  /*3850*/  HMMA.16816.F32 R48, R16.reuse, R4, R48 ;  /* 0x000000041030723c */ /* 0x044ff00000001830 */
[C---:B------:R-:W-:Y:S01]  /*3860*/  HMMA.16816.F32 R44, R16.reuse, R6, R44 ;  /* 0x00000006102c723c */ /* 0x040fe2000000182c */
[----:B------:R-:W2:Y:S07]  /*3870*/  LDSM.16.M88.4 R4, [R89+0x7000] ;  /* 0x007000005904783b */ /* 0x000eae0000000200 */
[C---:B---3--:R-:W-:Y:S08]  /*3880*/  HMMA.16816.F32 R40, R16.reuse, R56, R40 ;  /* 0x000000381028723c */ /* 0x048ff00000001828 */
[C---:B------:R-:W-:Y:S01]  /*3890*/  HMMA.16816.F32 R36, R16.reuse, R58, R36 ;  /* 0x0000003a1024723c */ /* 0x040fe20000001824 */
[----:B------:R-:W3:Y:S07]  /*38a0*/  LDSM.16.M88.4 R56, [R93+UR5+0x9000] ;  /* 0x009000055d38783b */ /* 0x000eee0008000200 */
[C---:B-1----:R-:W-:Y:S08]  /*38b0*/  HMMA.16816.F32 R32, R16.reuse, R52, R32 ;  /* 0x000000341020723c */ /* 0x042ff00000001820 */
[C---:B------:R-:W-:Y:S01]  /*38c0*/  HMMA.16816.F32 R28, R16.reuse, R54, R28 ;  /* 0x00000036101c723c */ /* 0x040fe2000000181c */
[----:B------:R-:W1:Y:S07]  /*38d0*/  LDSM.16.M88.4 R52, [R93+UR5+0x9800] ;  /* 0x009800055d34783b */ /* 0x000e6e0008000200 */
[C---:B----4-:R-:W-:Y:S08]  /*38e0*/  HMMA.16816.F32 R24, R16.reuse, R20, R24 ;  /* 0x000000141018723c */ /* 0x050ff00000001818 */
[----:B------:R-:W-:Y:S01]  /*38f0*/  HMMA.16816.F32 R72, R16, R22, R72 ;  /* 0x000000161048723c */ /* 0x000fe20000001848 */
[----:B------:R-:W-:Y:S04]  /*3900*/  LDSM.16.M88.4 R20, [R96+0x2000] ;  /* 0x002000006014783b */ /* 0x000fe80000000200 */
[----:B------:R-:W-:Y:S03]  /*3910*/  LDSM.16.M88.4 R16, [R92+0x8000] ;  /* 0x008000005c10783b */ /* 0x000fe60000000200 */
[C---:B-----5:R-:W-:Y:S08]  /*3920*/  HMMA.16816.F32 R48, R76.reuse, R12, R48 ;  /* 0x0000000c4c30723c */ /* 0x060ff00000001830 */
[C---:B------:R-:W-:Y:S01]  /*3930*/  HMMA.16816.F32 R44, R76.reuse, R14, R44 ;  /* 0x0000000e4c2c723c */ /* 0x040fe2000000182c */
[----:B------:R-:W4:Y:S07]  /*3940*/  LDSM.16.M88.4 R12, [R92+0x8800] ;  /* 0x008800005c0c783b */ /* 0x000f2e0000000200 */
[C---:B------:R-:W-:Y:S08]  /*3950*/  HMMA.16816.F32 R40, R76.reuse, R8, R40 ;  /* 0x000000084c28723c */ /* 0x040ff00000001828 */
[C---:B------:R-:W-:Y:S01]  /*3960*/  HMMA.16816.F32 R36, R76.reuse, R10, R36 ;  /* 0x0000000a4c24723c */ /* 0x040fe20000001824 */
[----:B------:R-:W5:Y:S07]  /*3970*/  LDSM.16.M88.4 R8, [R92+0x9000] ;  /* 0x009000005c08783b */ /* 0x000f6e0000000200 */
[C---:B--2---:R-:W-:Y:S08]  /*3980*/  HMMA.16816.F32 R32, R76.reuse, R4, R32 ;  /* 0x000000044c20723c */ /* 0x044ff00000001820 */
[C---:B------:R-:W-:Y:S01]  /*3990*/  HMMA.16816.F32 R28, R76.reuse, R6, R28 ;  /* 0x000000064c1c723c */ /* 0x040fe2000000181c */
[----:B------:R-:W2:Y:S07]  /*39a0*/  LDSM.16.M88.4 R4, [R92+0x9800] ;  /* 0x009800005c04783b */ /* 0x000eae0000000200 */
[C---:B------:R-:W-:Y:S08]  /*39b0*/  HMMA.16816.F32 R24, R76.reuse, R80, R24 ;  /* 0x000000504c18723c */ /* 0x040ff00000001818 */
[----:B------:R-:W-:Y:S08]  /*39c0*/  HMMA.16816.F32 R72, R76, R82, R72 ;  /* 0x000000524c48723c */ /* 0x000ff00000001848 */
[C---:B------:R-:W-:Y:S08]  /*39d0*/  HMMA.16816.F32 R48, R68.reuse, R64, R48 ;  /* 0x000000404430723c */ /* 0x040ff00000001830 */
[C---:B------:R-:W-:Y:S08]  /*39e0*/  HMMA.16816.F32 R44, R68.reuse, R66, R44 ;  /* 0x00000042442c723c */ /* 0x040ff0000000182c */
[C---:B------:R-:W-:Y:S08]  /*39f0*/  HMMA.16816.F32 R40, R68.reuse, R60, R40 ;  /* 0x0000003c4428723c */ /* 0x040ff00000001828 */
[C---:B------:R-:W-:Y:S08]  /*3a00*/  HMMA.16816.F32 R36, R68.reuse, R62, R36 ;  /* 0x0000003e4424723c */ /* 0x040ff00000001824 */
[C---:B---3--:R-:W-:Y:S08]  /*3a10*/  HMMA.16816.F32 R32, R68.reuse, R56, R32 ;  /* 0x000000384420723c */ /* 0x048ff00000001820 */
[C---:B------:R-:W-:Y:S01]  /*3a20*/  HMMA.16816.F32 R60, R68.reuse, R58, R28 ;  /* 0x0000003a443c723c */ /* 0x040fe2000000181c */
[----:B------:R-:W-:Y:S04]  /*3a30*/  LDSM.16.M88.4 R56, [R97+0x2000] ;  /* 0x002000006138783b */ /* 0x000fe80000000200 */
[----:B------:R-:W-:Y:S03]  /*3a40*/  LDSM.16.M88.4 R28, [R91+0x8000] ;  /* 0x008000005b1c783b */ /* 0x000fe60000000200 */
[C---:B-1----:R-:W-:Y:S01]  /*3a50*/  HMMA.16816.F32 R64, R68.reuse, R52, R24 ;  /* 0x000000344440723c */ /* 0x042fe20000001818 */
[----:B------:R-:W1:Y:S07]  /*3a60*/  LDSM.16.M88.4 R24, [R91+0x8800] ;  /* 0x008800005b18783b */ /* 0x000e6e0000000200 */
[----:B------:R-:W-:Y:S01]  /*3a70*/  HMMA.16816.F32 R72, R68, R54, R72 ;  /* 0x000000364448723c */ /* 0x000fe20000001848 */
[----:B------:R-:W-:Y:S04]  /*3a80*/  LDSM.16.M88.4 R52, [R89+0x9000] ;  /* 0x009000005934783b */ /* 0x000fe80000000200 */
[----:B------:R-:W-:Y:S03]  /*3a90*/  LDSM.16.M88.4 R68, [R89+0x9800] ;  /* 0x009800005944783b */ /* 0x000fe60000000200 */
[C---:B----4-:R-:W-:Y:S08]  /*3aa0*/  HMMA.16816.F32 R40, R20.reuse, R12, R40 ;  /* 0x0000000c1428723c */ /* 0x050ff00000001828 */
[C---:B------:R-:W-:Y:S01]  /*3ab0*/  HMMA.16816.F32 R36, R20.reuse, R14, R36 ;  /* 0x0000000e1424723c */ /* 0x040fe20000001824 */
[----:B------:R-:W-:Y:S07]  /*3ac0*/  LDSM.16.M88.4 R12, [R95+0x2000] ;  /* 0x002000005f0c783b */ /* 0x000fee0000000200 */
[C---:B-----5:R-:W-:Y:S08]  /*3ad0*/  HMMA.16816.F32 R32, R20.reuse, R8, R32 ;  /* 0x000000081420723c */ /* 0x060ff00000001820 */
[C---:B------:R-:W-:Y:S01]  /*3ae0*/  HMMA.16816.F32 R60, R20.reuse, R10, R60 ;  /* 0x0000000a143c723c */ /* 0x040fe2000000183c */
[----:B------:R-:W3:Y:S07]  /*3af0*/  LDSM.16.M88.4 R8, [R91+0x9000] ;  /* 0x009000005b08783b */ /* 0x000eee0000000200 */
[C---:B--2---:R-:W-:Y:S08]  /*3b00*/  HMMA.16816.F32 R64, R20.reuse, R4, R64 ;  /* 0x000000041440723c */ /* 0x044ff00000001840 */
[C---:B------:R-:W-:Y:S01]  /*3b10*/  HMMA.16816.F32 R72, R20.reuse, R6, R72 ;  /* 0x000000061448723c */ /* 0x040fe20000001848 */
[----:B------:R-:W2:Y:S07]  /*3b20*/  LDSM.16.M88.4 R4, [R89+0x8000] ;  /* 0x008000005904783b */ /* 0x000eae0000000200 */
[C---:B------:R-:W-:Y:S08]  /*3b30*/  HMMA.16816.F32 R48, R20.reuse, R16, R48 ;  /* 0x000000101430723c */ /* 0x040ff00000001830 */
[----:B------:R-:W-:Y:S01]  /*3b40*/  HMMA.16816.F32 R44, R20, R18, R44 ;  /* 0x00000012142c723c */ /* 0x000fe2000000182c */
[----:B------:R-:W4:Y:S04]  /*3b50*/  LDSM.16.M88.4 R20, [R91+0x9800] ;  /* 0x009800005b14783b */ /* 0x000f280000000200 */
[----:B------:R-:W5:Y:S03]  /*3b60*/  LDSM.16.M88.4 R16, [R89+0x8800] ;  /* 0x008800005910783b */ /* 0x000f660000000200 */
[C---:B-1----:R-:W-:Y:S08]  /*3b70*/  HMMA.16816.F32 R40, R56.reuse, R24, R40 ;  /* 0x000000183828723c */ /* 0x042ff00000001828 */
[C---:B------:R-:W-:Y:S08]  /*3b80*/  HMMA.16816.F32 R48, R56.reuse, R28, R48 ;  /* 0x0000001c3830723c */ /* 0x040ff00000001830 */
[C---:B------:R-:W-:Y:S01]  /*3b90*/  HMMA.16816.F32 R44, R56.reuse, R30, R44 ;  /* 0x0000001e382c723c */ /* 0x040fe2000000182c */
[----:B------:R-:W-:Y:S07]  /*3ba0*/  LDSM.16.M88.4 R28, [R99+0x4000] ;  /* 0x00400000631c783b */ /* 0x000fee0000000200 */
[C---:B------:R-:W-:Y:S01]  /*3bb0*/  HMMA.16816.F32 R36, R56.reuse, R26, R36 ;  /* 0x0000001a3824723c */ /* 0x040fe20000001824 */
[----:B------:R-:W1:Y:S07]  /*3bc0*/  LDSM.16.M88.4 R24, [R93+UR5+0xa000] ;  /* 0x00a000055d18783b */ /* 0x000e6e0008000200 */
[C---:B---3--:R-:W-:Y:S08]  /*3bd0*/  HMMA.16816.F32 R32, R56.reuse, R8, R32 ;  /* 0x000000083820723c */ /* 0x048ff00000001820 */
[----:B------:R-:W-:Y:S01]  /*3be0*/  HMMA.16816.F32 R60, R56, R10, R60 ;  /* 0x0000000a383c723c */ /* 0x000fe2000000183c */
[----:B------:R-:W-:Y:S07]  /*3bf0*/  LDSM.16.M88.4 R8, [R92+0xa000] ;  /* 0x00a000005c08783b */ /* 0x000fee0000000200 */
[C---:B--2---:R-:W-:Y:S01]  /*3c00*/  HMMA.16816.F32 R76, R12.reuse, R4, R48 ;  /* 0x000000040c4c723c */ /* 0x044fe20000001830 */
[----:B------:R-:W2:Y:S07]  /*3c10*/  LDSM.16.M88.4 R48, [R96+0x4000] ;  /* 0x004000006030783b */ /* 0x000eae0000000200 */
[----:B------:R-:W-:Y:S01]  /*3c20*/  HMMA.16816.F32 R44, R12, R6, R44 ;  /* 0x000000060c2c723c */ /* 0x000fe2000000182c */
[----:B------:R-:W-:Y:S07]  /*3c30*/  LDSM.16.M88.4 R4, [R91+0xa000] ;  /* 0x00a000005b04783b */ /* 0x000fee0000000200 */
[C---:B----4-:R-:W-:Y:S08]  /*3c40*/  HMMA.16816.F32 R64, R56.reuse, R20, R64 ;  /* 0x000000143840723c */ /* 0x050ff00000001840 */
[----:B------:R-:W-:Y:S01]  /*3c50*/  HMMA.16816.F32 R72, R56, R22, R72 ;  /* 0x000000163848723c */ /* 0x000fe20000001848 */
[----:B------:R-:W3:Y:S04]  /*3c60*/  LDSM.16.M88.4 R20, [R93+UR5+0xa800] ;  /* 0x00a800055d14783b */ /* 0x000ee80008000200 */
[----:B------:R-:W-:Y:S03]  /*3c70*/  LDSM.16.M88.4 R56, [R89+0xb000] ;  /* 0x00b000005938783b */ /* 0x000fe60000000200 */
[C---:B-----5:R-:W-:Y:S08]  /*3c80*/  HMMA.16816.F32 R40, R12.reuse, R16, R40 ;  /* 0x000000100c28723c */ /* 0x060ff00000001828 */
[----:B------:R-:W-:Y:S01]  /*3c90*/  HMMA.16816.F32 R36, R12, R18, R36 ;  /* 0x000000120c24723c */ /* 0x000fe20000001824 */
[----:B------:R-:W4:Y:S07]  /*3ca0*/  LDSM.16.M88.4 R16, [R97+0x4000] ;  /* 0x004000006110783b */ /* 0x000f2e0000000200 */
[C---:B-1----:R-:W-:Y:S08]  /*3cb0*/  HMMA.16816.F32 R76, R28.reuse, R24, R76 ;  /* 0x000000181c4c723c */ /* 0x042ff0000000184c */
[----:B------:R-:W-:Y:S01]  /*3cc0*/  HMMA.16816.F32 R44, R28, R26, R44 ;  /* 0x0000001a1c2c723c */ /* 0x000fe2000000182c */
[----:B------:R-:W-:Y:S07]  /*3cd0*/  LDSM.16.M88.4 R24, [R89+0xa000] ;  /* 0x00a000005918783b */ /* 0x000fee0000000200 */
[C---:B------:R-:W-:Y:S08]  /*3ce0*/  HMMA.16816.F32 R32, R12.reuse, R52, R32 ;  /* 0x000000340c20723c */ /* 0x040ff00000001820 */
[C---:B------:R-:W-:Y:S01]  /*3cf0*/  HMMA.16816.F32 R60, R12.reuse, R54, R60 ;  /* 0x000000360c3c723c */ /* 0x040fe2000000183c */
[----:B------:R-:W-:Y:S07]  /*3d00*/  LDSM.16.M88.4 R52, [R95+0x4000] ;  /* 0x004000005f34783b */ /* 0x000fee0000000200 */
[C---:B------:R-:W-:Y:S08]  /*3d10*/  HMMA.16816.F32 R64, R12.reuse, R68, R64 ;  /* 0x000000440c40723c */ /* 0x040ff00000001840 */
[----:B------:R-:W-:Y:S01]  /*3d20*/  HMMA.16816.F32 R72, R12, R70, R72 ;  /* 0x000000460c48723c */ /* 0x000fe20000001848 */
[----:B------:R-:W1:Y:S07]  /*3d30*/  LDSM.16.M88.4 R12, [R92+0xa800] ;  /* 0x00a800005c0c783b */ /* 0x000e6e0000000200 */
[C---:B--2---:R-:W-:Y:S08]  /*3d40*/  HMMA.16816.F32 R76, R48.reuse, R8, R76 ;  /* 0x00000008304c723c */ /* 0x044ff0000000184c */
[----:B------:R-:W-:Y:S01]  /*3d50*/  HMMA.16816.F32 R44, R48, R10, R44 ;  /* 0x0000000a302c723c */ /* 0x000fe2000000182c */
[----:B------:R-:W2:Y:S07]  /*3d60*/  LDSM.16.M88.4 R8, [R91+0xa800] ;  /* 0x00a800005b08783b */ /* 0x000eae0000000200 */
[----:B---3--:R-:W-:Y:S08]  /*3d70*/  HMMA.16816.F32 R40, R28, R20, R40 ;  /* 0x000000141c28723c */ /* 0x008ff00000001828 */
[----:B----4-:R-:W-:Y:S08]  /*3d80*/  HMMA.16816.F32 R76, R16, R4, R76 ;  /* 0x00000004104c723c */ /* 0x010ff0000000184c */
[----:B------:R-:W-:Y:S01]  /*3d90*/  HMMA.16816.F32 R36, R28, R22, R36 ;  /* 0x000000161c24723c */ /* 0x000fe20000001824 */
[----:B------:R-:W-:Y:S07]  /*3da0*/  LDSM.16.M88.4 R20, [R89+0xa800] ;  /* 0x00a800005914783b */ /* 0x000fee0000000200 */
[----:B------:R-:W-:Y:S01]  /*3db0*/  HMMA.16816.F32 R44, R16, R6, R44 ;  /* 0x00000006102c723c */ /* 0x000fe2000000182c */
[----:B------:R-:W3:Y:S07]  /*3dc0*/  LDSM.16.M88.4 R4, [R93+UR5+0xb000] ;  /* 0x00b000055d04783b */ /* 0x000eee0008000200 */
[C---:B-1----:R-:W-:Y:S08]  /*3dd0*/  HMMA.16816.F32 R40, R48.reuse, R12, R40 ;  /* 0x0000000c3028723c */ /* 0x042ff00000001828 */
[----:B------:R-:W-:Y:S01]  /*3de0*/  HMMA.16816.F32 R36, R48, R14, R36 ;  /* 0x0000000e3024723c */ /* 0x000fe20000001824 */
[----:B------:R-:W1:Y:S07]  /*3df0*/  LDSM.16.M88.4 R12, [R92+0xb000] ;  /* 0x00b000005c0c783b */ /* 0x000e6e0000000200 */
[----:B------:R-:W-:Y:S08]  /*3e00*/  HMMA.16816.F32 R76, R52, R24, R76 ;  /* 0x00000018344c723c */ /* 0x000ff0000000184c */
[----:B--2---:R-:W-:Y:S08]  /*3e10*/  HMMA.16816.F32 R40, R16, R8, R40 ;  /* 0x000000081028723c */ /* 0x004ff00000001828 */
[----:B------:R-:W-:Y:S01]  /*3e20*/  HMMA.16816.F32 R44, R52, R26, R44 ;  /* 0x0000001a342c723c */ /* 0x000fe2000000182c */
[----:B------:R-:W2:Y:S02]  /*3e30*/  LDSM.16.M88.4 R24, [R93+UR5+0xb800] ;  /* 0x00b800055d18783b */ /* 0x000ea40008000200 */
[----:B------:R-:W-:Y:S01]  /*3e40*/  FMUL.FTZ R68, R76, UR4 ;  /* 0x000000044c447c20 */ /* 0x000fe20008410000 */
[----:B------:R-:W-:Y:S01]  /*3e50*/  FMUL.FTZ R70, R78, UR4 ;  /* 0x000000044e467c20 */ /* 0x000fe20008410000 */
[----:B------:R-:W-:Y:S01]  /*3e60*/  FMUL.FTZ R69, R77, UR4 ;  /* 0x000000044d457c20 */ /* 0x000fe20008410000 */
[----:B------:R-:W-:-:S02]  /*3e70*/  FMUL.FTZ R71, R79, UR4 ;  /* 0x000000044f477c20 */ /* 0x000fc40008410000 */
[----:B---3--:R-:W-:Y:S01]  /*3e80*/  HMMA.16816.F32 R32, R28, R4, R32 ;  /* 0x000000041c20723c */ /* 0x008fe20000001820 */
[----:B------:R-:W-:Y:S07]  /*3e90*/  MUFU.TANH R68, R68 ;  /* 0x0000004400447308 */ /* 0x000fee0000002400 */
[----:B------:R-:W-:Y:S01]  /*3ea0*/  HMMA.16816.F32 R40, R52, R20, R40 ;  /* 0x000000143428723c */ /* 0x000fe20000001828 */
[----:B------:R-:W3:Y:S02]  /*3eb0*/  MUFU.TANH R70, R70 ;  /* 0x0000004600467308 */ /* 0x000ee40000002400 */
[----:B------:R-:W-:Y:S01]  /*3ec0*/  FMUL.FTZ R44, R44, UR4 ;  /* 0x000000042c2c7c20 */ /* 0x000fe20008410000 */
[----:B------:R-:W-:Y:S01]  /*3ed0*/  FMUL.FTZ R21, R46, UR4 ;  /* 0x000000042e157c20 */ /* 0x000fe20008410000 */
[----:B------:R-:W-:Y:S01]  /*3ee0*/  FMUL.FTZ R20, R45, UR4 ;  /* 0x000000042d147c20 */ /* 0x000fe20008410000 */
[----:B------:R-:W-:-:S02]  /*3ef0*/  FMUL.FTZ R45, R47, UR4 ;  /* 0x000000042f2d7c20 */ /* 0x000fc40008410000 */
[----:B------:R-:W-:Y:S01]  /*3f00*/  HMMA.16816.F32 R36, R16, R10, R36 ;  /* 0x0000000a1024723c */ /* 0x000fe20000001824 */
[----:B------:R-:W4:Y:S01]  /*3f10*/  LDSM.16.M88.4 R8, [R91+0xb000] ;  /* 0x00b000005b08783b */ /* 0x000f220000000200 */
[----:B------:R-:W-:Y:S06]  /*3f20*/  MUFU.TANH R69, R69 ;  /* 0x0000004500457308 */ /* 0x000fec0000002400 */
[----:B------:R-:W-:Y:S01]  /*3f30*/  HMMA.16816.F32 R60, R28, R6, R60 ;  /* 0x000000061c3c723c */ /* 0x000fe2000000183c */
[----:B------:R-:W5:Y:S01]  /*3f40*/  LDSM.16.M88.4 R4, [R92+0xb800] ;  /* 0x00b800005c04783b */ /* 0x000f620000000200 */
[----:B------:R-:W3:Y:S06]  /*3f50*/  MUFU.TANH R71, R71 ;  /* 0x0000004700477308 */ /* 0x000eec0000002400 */
[----:B-1----:R-:W-:Y:S01]  /*3f60*/  HMMA.16816.F32 R32, R48, R12, R32 ;  /* 0x0000000c3020723c */ /* 0x002fe20000001820 */
[----:B------:R-:W-:Y:S01]  /*3f70*/  FMUL.FTZ R12, R40, UR4 ;  /* 0x00000004280c7c20 */ /* 0x000fe20008410000 */
[----:B------:R-:W-:Y:S01]  /*3f80*/  MUFU.TANH R44, R44 ;  /* 0x0000002c002c7308 */ /* 0x000fe20000002400 */
[----:B------:R-:W-:-:S05]  /*3f90*/  FMUL.FTZ R40, R42, UR4 ;  /* 0x000000042a287c20 */ /* 0x000fca0008410000 */
[----:B------:R-:W-:Y:S01]  /*3fa0*/  HMMA.16816.F32 R36, R52, R22, R36 ;  /* 0x000000163424723c */ /* 0x000fe20000001824 */
[----:B------:R-:W-:Y:S01]  /*3fb0*/  FMUL.FTZ R22, R41, UR4 ;  /* 0x0000000429167c20 */ /* 0x000fe20008410000 */
[----:B------:R1:W-:Y:S01]  /*3fc0*/  MUFU.TANH R23, R12 ;  /* 0x0000000c00177308 */ /* 0x0003e20000002400 */
[----:B------:R-:W-:-:S05]  /*3fd0*/  FMUL.FTZ R41, R43, UR4 ;  /* 0x000000042b297c20 */ /* 0x000fca0008410000 */
[----:B------:R-:W-:Y:S02]  /*3fe0*/  HMMA.16816.F32 R60, R48, R14, R60 ;  /* 0x0000000e303c723c */ /* 0x000fe4000000183c */
[----:B------:R-:W-:Y:S06]  /*3ff0*/  MUFU.TANH R21, R21 ;  /* 0x0000001500157308 */ /* 0x000fec0000002400 */
[C---:B--2---:R-:W-:Y:S02]  /*4000*/  HMMA.16816.F32 R72, R28.reuse, R26, R72 ;  /* 0x0000001a1c48723c */ /* 0x044fe40000001848 */
[----:B------:R-:W-:Y:S01]  /*4010*/  MUFU.TANH R20, R20 ;  /* 0x0000001400147308 */ /* 0x000fe20000002400 */
[----:B-1----:R-:W1:Y:S05]  /*4020*/  LDSM.16.M88.4 R12, [R91+0xb800] ;  /* 0x00b800005b0c783b */ /* 0x002e6a0000000200 */
[----:B------:R-:W-:Y:S01]  /*4030*/  HMMA.16816.F32 R64, R28, R24, R64 ;  /* 0x000000181c40723c */ /* 0x000fe20000001840 */
[----:B------:R-:W-:Y:S01]  /*4040*/  FMUL.FTZ R24, R36, UR4 ;  /* 0x0000000424187c20 */ /* 0x000fe20008410000 */
[----:B------:R-:W2:Y:S01]  /*4050*/  MUFU.TANH R45, R45 ;  /* 0x0000002d002d7308 */ /* 0x000ea20000002400 */
[----:B------:R-:W-:Y:S01]  /*4060*/  FMUL.FTZ R36, R38, UR4 ;  /* 0x0000000426247c20 */ /* 0x000fe20008410000 */
[----:B------:R-:W-:-:S04]  /*4070*/  FMUL.FTZ R25, R37, UR4 ;  /* 0x0000000425197c20 */ /* 0x000fc80008410000 */
[----:B----4-:R-:W-:Y:S02]  /*4080*/  HMMA.16816.F32 R32, R16, R8, R32 ;  /* 0x000000081020723c */ /* 0x010fe40000001820 */
[----:B------:R-:W4:Y:S06]  /*4090*/  MUFU.TANH R40, R40 ;  /* 0x0000002800287308 */ /* 0x000f2c0000002400 */
[----:B-----5:R-:W-:Y:S01]  /*40a0*/  HMMA.16816.F32 R72, R48, R6, R72 ;  /* 0x000000063048723c */ /* 0x020fe20000001848 */
[----:B------:R-:W-:Y:S01]  /*40b0*/  IMAD.SHL.U32 R6, R186, 0x2, RZ ;  /* 0x00000002ba067824 */ /* 0x000fe200078e00ff */
[----:B------:R-:W-:Y:S04]  /*40c0*/  MUFU.TANH R22, R22 ;  /* 0x0000001600167308 */ /* 0x000fe80000002400 */
[----:B------:R-:W-:-:S02]  /*40d0*/  LOP3.LUT R6, R6, 0x6, RZ, 0xc0, !PT ;  /* 0x0000000606067812 */ /* 0x000fc400078ec0ff */
[----:B------:R-:W-:Y:S01]  /*40e0*/  HMMA.16816.F32 R60, R16, R10, R60 ;  /* 0x0000000a103c723c */ /* 0x000fe2000000183c */
[----:B------:R-:W5:Y:S01]  /*40f0*/  LDSM.16.M88.4 R8, [R89+0xb800] ;  /* 0x00b800005908783b */ /* 0x000f620000000200 */
[----:B------:R-:W4:Y:S01]  /*4100*/  MUFU.TANH R41, R41 ;  /* 0x0000002900297308 */ /* 0x000f220000002400 */
[----:B------:R-:W-:-:S05]  /*4110*/  DEPBAR.LE SB0, 0x0 ;  /* 0x000080000000791a */ /* 0x000fca0000000000 */
[----:B------:R-:W-:Y:S01]  /*4120*/  HMMA.16816.F32 R64, R48, R4, R64 ;  /* 0x000000043040723c */ /* 0x000fe20000001840 */
[----:B------:R-:W-:Y:S01]  /*4130*/  FMUL.FTZ R4, R39, UR4 ;  /* 0x0000000427047c20 */ /* 0x000fe20008410000 */
[----:B------:R-:W-:Y:S06]  /*4140*/  MUFU.TANH R24, R24 ;  /* 0x0000001800187308 */ /* 0x000fec0000002400 */
[----:B-1----:R-:W-:Y:S01]  /*4150*/  HMMA.16816.F32 R72, R16, R14, R72 ;  /* 0x0000000e1048723c */ /* 0x002fe20000001848 */
[----:B------:R-:W-:Y:S01]  /*4160*/  IMAD.IADD R15, R203, 0x1, R6 ;  /* 0x00000001cb0f7824 */ /* 0x000fe200078e0206 */
[----:B------:R-:W1:Y:S03]  /*4170*/  MUFU.TANH R36, R36 ;  /* 0x0000002400247308 */ /* 0x000e660000002400 */
[C---:B------:R-:W-:Y:S01]  /*4180*/  VIADD R5, R15.reuse, 0x1 ;  /* 0x000000010f057836 */ /* 0x040fe20000000000 */
[CC--:B------:R-:W-:Y:S01]  /*4190*/  ISETP.GE.AND P2, PT, R15.reuse, R94.reuse, PT ;  /* 0x0000005e0f00720c */ /* 0x0c0fe20003f46270 */
[----:B------:R-:W-:Y:S01]  /*41a0*/  VIADD R7, R15, 0x9 ;  /* 0x000000090f077836 */ /* 0x000fe20000000000 */
[----:B------:R-:W-:Y:S02]  /*41b0*/  HMMA.16816.F32 R60, R52, R58, R60 ;  /* 0x0000003a343c723c */ /* 0x000fe4000000183c */
[----:B------:R-:W-:Y:S01]  /*41c0*/  ISETP.GE.AND P6, PT, R5, R94, PT ;  /* 0x0000005e0500720c */ /* 0x000fe20003fc6270 */
[----:B------:R-:W-:Y:S01]  /*41d0*/  MUFU.TANH R25, R25 ;  /* 0x0000001900197308 */ /* 0x000fe20000002400 */
[----:B------:R-:W-:-:S02]  /*41e0*/  IADD3 R5, PT, PT, R15, 0x10, RZ ;  /* 0x000000100f057810 */ /* 0x000fc40007ffe0ff */
[----:B---3--:R-:W-:Y:S02]  /*41f0*/  FSEL R70, R70, -INF , !P2 ;  /* 0xff80000046467808 */ /* 0x008fe40005000000 */
[----:B------:R-:W-:Y:S01]  /*4200*/  HMMA.16816.F32 R64, R16, R12, R64 ;  /* 0x0000000c1040723c */ /* 0x000fe20000001840 */
[-C--:B------:R-:W-:Y:S01]  /*4210*/  ISETP.GE.AND P3, PT, R5, R94.reuse, PT ;  /* 0x0000005e0500720c */ /* 0x080fe20003f66270 */
[----:B------:R-:W-:Y:S01]  /*4220*/  VIADD R5, R15, 0x11 ;  /* 0x000000110f057836 */ /* 0x000fe20000000000 */
[----:B------:R-:W-:Y:S01]  /*4230*/  FSEL R13, R68, -INF , !P2 ;  /* 0xff800000440d7808 */ /* 0x000fe20005000000 */
[----:B------:R-:W3:Y:S01]  /*4240*/  MUFU.TANH R4, R4 ;  /* 0x0000000400047308 */ /* 0x000ee20000002400 */
[----:B------:R-:W-:Y:S02]  /*4250*/  FSEL R18, R71, -INF , !P6 ;  /* 0xff80000047127808 */ /* 0x000fe40007000000 */
[-C--:B------:R-:W-:Y:S01]  /*4260*/  ISETP.GE.AND P2, PT, R5, R94.reuse, PT ;  /* 0x0000005e0500720c */ /* 0x080fe20003f46270 */
[C---:B------:R-:W-:Y:S01]  /*4270*/  HMMA.16816.F32 R32, R52.reuse, R56, R32 ;  /* 0x000000383420723c */ /* 0x040fe20000001820 */
[----:B------:R-:W-:Y:S01]  /*4280*/  VIADD R5, R15, 0x18 ;  /* 0x000000180f057836 */ /* 0x000fe20000000000 */
[----:B------:R-:W-:Y:S01]  /*4290*/  FSEL R69, R69, -INF , !P6 ;  /* 0xff80000045457808 */ /* 0x000fe20007000000 */
[----:B------:R-:W-:Y:S01]  /*42a0*/  FMUL.FTZ R61, R61, UR4 ;  /* 0x000000043d3d7c20 */ /* 0x000fe20008410000 */
[-C--:B------:R-:W-:Y:S01]  /*42b0*/  ISETP.GE.AND P4, PT, R7, R94.reuse, PT ;  /* 0x0000005e0700720c */ /* 0x080fe20003f86270 */
[----:B------:R-:W-:Y:S01]  /*42c0*/  FMUL.FTZ R63, R63, UR4 ;  /* 0x000000043f3f7c20 */ /* 0x000fe20008410000 */
[-C--:B------:R-:W-:Y:S01]  /*42d0*/  ISETP.GE.AND P6, PT, R5, R94.reuse, PT ;  /* 0x0000005e0500720c */ /* 0x080fe20003fc6270 */
[----:B------:R-:W-:Y:S01]  /*42e0*/  VIADD R5, R15, 0x19 ;  /* 0x000000190f057836 */ /* 0x000fe20000000000 */
[C---:B-----5:R-:W-:Y:S01]  /*42f0*/  HMMA.16816.F32 R72, R52.reuse, R10, R72 ;  /* 0x0000000a3448723c */ /* 0x060fe20000001848 */
[----:B--2---:R-:W-:Y:S01]  /*4300*/  FSEL R6, R45, -INF , !P4 ;  /* 0xff8000002d067808 */ /* 0x004fe20006000000 */
[----:B------:R-:W-:Y:S01]  /*4310*/  MUFU.TANH R145, R61 ;  /* 0x0000003d00917308 */ /* 0x000fe20000002400 */
[----:B------:R-:W-:Y:S01]  /*4320*/  FSEL R19, R20, -INF , !P4 ;  /* 0xff80000014137808 */ /* 0x000fe20006000000 */
[----:B------:R-:W-:Y:S01]  /*4330*/  FMUL.FTZ R60, R60, UR4 ;  /* 0x000000043c3c7c20 */ /* 0x000fe20008410000 */
[----:B----4-:R-:W-:Y:S01]  /*4340*/  FSEL R14, R40, -INF , !P3 ;  /* 0xff800000280e7808 */ /* 0x010fe20005800000 */
[----:B------:R-:W-:Y:S01]  /*4350*/  FMUL.FTZ R62, R62, UR4 ;  /* 0x000000043e3e7c20 */ /* 0x000fe20008410000 */
[----:B------:R-:W-:Y:S01]  /*4360*/  FSEL R11, R23, -INF , !P3 ;  /* 0xff800000170b7808 */ /* 0x000fe20005800000 */
[----:B------:R-:W-:Y:S01]  /*4370*/  HMMA.16816.F32 R64, R52, R8, R64 ;  /* 0x000000083440723c */ /* 0x000fe20000001840 */
[----:B------:R-:W-:Y:S01]  /*4380*/  VIADD R9, R15, 0x8 ;  /* 0x000000080f097836 */ /* 0x000fe20000000000 */
[----:B------:R-:W2:Y:S01]  /*4390*/  MUFU.TANH R178, R63 ;  /* 0x0000003f00b27308 */ /* 0x000ea20000002400 */
[----:B------:R-:W-:Y:S01]  /*43a0*/  FMUL.FTZ R32, R32, UR4 ;  /* 0x0000000420207c20 */ /* 0x000fe20008410000 */
[----:B------:R-:W-:Y:S01]  /*43b0*/  FMUL.FTZ R34, R34, UR4 ;  /* 0x0000000422227c20 */ /* 0x000fe20008410000 */
[----:B------:R-:W-:Y:S01]  /*43c0*/  FMUL.FTZ R33, R33, UR4 ;  /* 0x0000000421217c20 */ /* 0x000fe20008410000 */
[----:B------:R-:W-:Y:S01]  /*43d0*/  ISETP.GE.AND P5, PT, R9, R94, PT ;  /* 0x0000005e0900720c */ /* 0x000fe20003fa6270 */
[----:B------:R-:W-:Y:S01]  /*43e0*/  FMUL.FTZ R35, R35, UR4 ;  /* 0x0000000423237c20 */ /* 0x000fe20008410000 */
[----:B------:R-:W-:-:S02]  /*43f0*/  IADD3 R9, PT, PT, R15, 0x29, RZ ;  /* 0x000000290f097810 */ /* 0x000fc40007ffe0ff */
[----:B------:R-:W-:Y:S01]  /*4400*/  FSEL R16, R21, -INF , !P5 ;  /* 0xff80000015107808 */ /* 0x000fe20006800000 */
[----:B------:R-:W-:Y:S01]  /*4410*/  MUFU.TANH R163, R32 ;  /* 0x0000002000a37308 */ /* 0x000fe20000002400 */
[----:B------:R-:W-:Y:S01]  /*4420*/  FSEL R17, R44, -INF , !P5 ;  /* 0xff8000002c117808 */ /* 0x000fe20006800000 */
[----:B------:R-:W-:Y:S01]  /*4430*/  VIADD R21, R15, 0x30 ;  /* 0x000000300f157836 */ /* 0x000fe20000000000 */
[-C--:B------:R-:W-:Y:S01]  /*4440*/  ISETP.GE.AND P5, PT, R5, R94.reuse, PT ;  /* 0x0000005e0500720c */ /* 0x080fe20003fa6270 */
[----:B------:R-:W-:Y:S01]  /*4450*/  VIADD R5, R15, 0x20 ;  /* 0x000000200f057836 */ /* 0x000fe20000000000 */
[----:B------:R-:W-:Y:S01]  /*4460*/  FSEL R12, R41, -INF , !P2 ;  /* 0xff800000290c7808 */ /* 0x000fe20005000000 */
[----:B------:R-:W-:Y:S01]  /*4470*/  FMUL.FTZ R72, R72, UR4 ;  /* 0x0000000448487c20 */ /* 0x000fe20008410000 */
[----:B------:R-:W-:Y:S01]  /*4480*/  FSEL R7, R22, -INF , !P2 ;  /* 0xff80000016077808 */ /* 0x000fe20005000000 */
[----:B------:R-:W4:Y:S01]  /*4490*/  MUFU.TANH R146, R34 ;  /* 0x0000002200927308 */ /* 0x000f220000002400 */
[----:B------:R-:W-:Y:S01]  /*44a0*/  ISETP.GE.AND P4, PT, R5, R94, PT ;  /* 0x0000005e0500720c */ /* 0x000fe20003f86270 */
[----:B------:R-:W-:-:S02]  /*44b0*/  VIADD R5, R15, 0x21 ;  /* 0x000000210f057836 */ /* 0x000fc40000000000 */
[----:B------:R-:W-:Y:S01]  /*44c0*/  FMUL.FTZ R64, R64, UR4 ;  /* 0x0000000440407c20 */ /* 0x000fe20008410000 */
[----:B------:R-:W-:Y:S01]  /*44d0*/  FMUL.FTZ R65, R65, UR4 ;  /* 0x0000000441417c20 */ /* 0x000fe20008410000 */
[----:B------:R-:W-:Y:S01]  /*44e0*/  FMUL.FTZ R66, R66, UR4 ;  /* 0x0000000442427c20 */ /* 0x000fe20008410000 */
[----:B------:R-:W-:Y:S01]  /*44f0*/  FMUL.FTZ R67, R67, UR4 ;  /* 0x0000000443437c20 */ /* 0x000fe20008410000 */
[-C--:B------:R-:W-:Y:S01]  /*4500*/  ISETP.GE.AND P3, PT, R5, R94.reuse, PT ;  /* 0x0000005e0500720c */ /* 0x080fe20003f66270 */
[----:B------:R-:W-:Y:S01]  /*4510*/  VIADD R5, R15, 0x28 ;  /* 0x000000280f057836 */ /* 0x000fe20000000000 */
[----:B------:R-:W-:Y:S01]  /*4520*/  MUFU.TANH R159, R33 ;  /* 0x00000021009f7308 */ /* 0x000fe20000002400 */
[----:B------:R-:W-:Y:S01]  /*4530*/  FMUL.FTZ R74, R74, UR4 ;  /* 0x000000044a4a7c20 */ /* 0x000fe20008410000 */
[----:B-1----:R-:W-:Y:S01]  /*4540*/  FSEL R10, R36, -INF , !P6 ;  /* 0xff800000240a7808 */ /* 0x002fe20007000000 */
[----:B------:R-:W-:Y:S01]  /*4550*/  FMUL.FTZ R75, R75, UR4 ;  /* 0x000000044b4b7c20 */ /* 0x000fe20008410000 */
[----:B------:R-:W-:Y:S01]  /*4560*/  ISETP.GE.AND P2, PT, R5, R94, PT ;  /* 0x0000005e0500720c */ /* 0x000fe20003f46270 */
[----:B------:R-:W-:Y:S01]  /*4570*/  FMUL.FTZ R73, R73, UR4 ;  /* 0x0000000449497c20 */ /* 0x000fe20008410000 */
[----:B------:R-:W-:-:S02]  /*4580*/  FSEL R5, R24, -INF , !P6 ;  /* 0xff80000018057808 */ /* 0x000fc40007000000 */
[----:B------:R-:W1:Y:S01]  /*4590*/  MUFU.TANH R144, R35 ;  /* 0x0000002300907308 */ /* 0x000e620000002400 */
[-C--:B------:R-:W-:Y:S02]  /*45a0*/  ISETP.GE.AND P6, PT, R9, R94.reuse, PT ;  /* 0x0000005e0900720c */ /* 0x080fe40003fc6270 */
[----:B---3--:R-:W-:Y:S02]  /*45b0*/  FSEL R8, R4, -INF , !P5 ;  /* 0xff80000004087808 */ /* 0x008fe40006800000 */
[----:B------:R-:W-:Y:S02]  /*45c0*/  FSEL R9, R25, -INF , !P5 ;  /* 0xff80000019097808 */ /* 0x000fe40006800000 */
[----:B------:R-:W-:Y:S01]  /*45d0*/  ISETP.GE.AND P5, PT, R21, R94, PT ;  /* 0x0000005e1500720c */ /* 0x000fe20003fa6270 */
[----:B------:R-:W3:Y:S01]  /*45e0*/  MUFU.TANH R147, R60 ;  /* 0x0000003c00937308 */ /* 0x000ee20000002400 */
[----:B------:R-:W-:Y:S01]  /*45f0*/  VIADD R21, R15, 0x31 ;  /* 0x000000310f157836 */ /* 0x000fe20000000000 */
[----:B--2---:R-:W-:-:S02]  /*4600*/  FSEL R178, R178, -INF , !P6 ;  /* 0xff800000b2b27808 */ /* 0x004fc40007000000 */
[----:B------:R-:W-:Y:S02]  /*4610*/  FSEL R145, R145, -INF , !P6 ;  /* 0xff80000091917808 */ /* 0x000fe40007000000 */
[----:B------:R-:W-:Y:S02]  /*4620*/  ISETP.NE.AND P6, PT, R2, 0x1, PT ;  /* 0x000000010200780c */ /* 0x000fe40003fc5270 */
[----:B------:R-:W2:Y:S01]  /*4630*/  MUFU.TANH R168, R62 ;  /* 0x0000003e00a87308 */ /* 0x000ea20000002400 */
[----:B----4-:R-:W-:Y:S02]  /*4640*/  FSEL R146, R146, -INF , !P4 ;  /* 0xff80000092927808 */ /* 0x010fe40006000000 */
[----:B------:R-:W-:Y:S02]  /*4650*/  FSEL R163, R163, -INF , !P4 ;  /* 0xff800000a3a37808 */ /* 0x000fe40006000000 */
[----:B------:R-:W-:Y:S01]  /*4660*/  ISETP.GE.AND P4, PT, R21, R94, PT ;  /* 0x0000005e1500720c */ /* 0x000fe20003f86270 */
[C---:B------:R-:W-:Y:S01]  /*4670*/  VIADD R21, R15.reuse, 0x38 ;  /* 0x000000380f157836 */ /* 0x040fe20000000000 */
[----:B-1----:R-:W-:Y:S01]  /*4680*/  FSEL R144, R144, -INF , !P3 ;  /* 0xff80000090907808 */ /* 0x002fe20005800000 */
[----:B------:R-:W1:Y:S01]  /*4690*/  MUFU.TANH R177, R64 ;  /* 0x0000004000b17308 */ /* 0x000e620000002400 */
[----:B------:R-:W-:Y:S01]  /*46a0*/  VIADD R15, R15, 0x39 ;  /* 0x000000390f0f7836 */ /* 0x000fe20000000000 */
[----:B------:R-:W-:-:S02]  /*46b0*/  FSEL R159, R159, -INF , !P3 ;  /* 0xff8000009f9f7808 */ /* 0x000fc40005800000 */
[----:B---3--:R-:W-:Y:S02]  /*46c0*/  FSEL R147, R147, -INF , !P2 ;  /* 0xff80000093937808 */ /* 0x008fe40005000000 */
[-C--:B------:R-:W-:Y:S02]  /*46d0*/  ISETP.GE.AND P3, PT, R21, R94.reuse, PT ;  /* 0x0000005e1500720c */ /* 0x080fe40003f66270 */
[----:B------:R-:W3:Y:S01]  /*46e0*/  MUFU.TANH R175, R65 ;  /* 0x0000004100af7308 */ /* 0x000ee20000002400 */
[----:B--2---:R-:W-:Y:S02]  /*46f0*/  FSEL R168, R168, -INF , !P2 ;  /* 0xff800000a8a87808 */ /* 0x004fe40005000000 */
[----:B------:R-:W-:-:S05]  /*4700*/  ISETP.GE.AND P2, PT, R15, R94, PT ;  /* 0x0000005e0f00720c */ /* 0x000fca0003f46270 */
[----:B------:R-:W2:Y:S01]  /*4710*/  MUFU.TANH R174, R66 ;  /* 0x0000004200ae7308 */ /* 0x000ea20000002400 */
[----:B-1----:R-:W-:-:S07]  /*4720*/  FSEL R177, R177, -INF , !P5 ;  /* 0xff800000b1b17808 */ /* 0x002fce0006800000 */
[----:B------:R-:W1:Y:S01]  /*4730*/  MUFU.TANH R172, R67 ;  /* 0x0000004300ac7308 */ /* 0x000e620000002400 */
[----:B---3--:R-:W-:-:S07]  /*4740*/  FSEL R175, R175, -INF , !P4 ;  /* 0xff800000afaf7808 */ /* 0x008fce0006000000 */
[----:B------:R-:W3:Y:S01]  /*4750*/  MUFU.TANH R173, R72 ;  /* 0x0000004800ad7308 */ /* 0x000ee20000002400 */
[----:B--2---:R-:W-:-:S07]  /*4760*/  FSEL R174, R174, -INF , !P5 ;  /* 0xff800000aeae7808 */ /* 0x004fce0006800000 */
[----:B------:R-:W2:Y:S01]  /*4770*/  MUFU.TANH R170, R74 ;  /* 0x0000004a00aa7308 */ /* 0x000ea20000002400 */
[----:B-1----:R-:W-:-:S07]  /*4780*/  FSEL R172, R172, -INF , !P4 ;  /* 0xff800000acac7808 */ /* 0x002fce0006000000 */
[----:B------:R-:W1:Y:S01]  /*4790*/  MUFU.TANH R164, R75 ;  /* 0x0000004b00a47308 */ /* 0x000e620000002400 */
[----:B---3--:R-:W-:-:S07]  /*47a0*/  FSEL R173, R173, -INF , !P3 ;  /* 0xff800000adad7808 */ /* 0x008fce0005800000 */
[----:B------:R-:W3:Y:S01]  /*47b0*/  MUFU.TANH R171, R73 ;  /* 0x0000004900ab7308 */ /* 0x000ee20000002400 */
[----:B--2---:R-:W-:Y:S02]  /*47c0*/  FSEL R170, R170, -INF , !P3 ;  /* 0xff800000aaaa7808 */ /* 0x004fe40005800000 */
[----:B-1----:R-:W-:Y:S02]  /*47d0*/  FSEL R164, R164, -INF , !P2 ;  /* 0xff800000a4a47808 */ /* 0x002fe40005000000 */
[----:B---3--:R-:W-:Y:S01]  /*47e0*/  FSEL R171, R171, -INF , !P2 ;  /* 0xff800000abab7808 */ /* 0x008fe20005000000 */
[----:B------:R-:W-:Y:S06]  /*47f0*/  BAR.SYNC.DEFER_BLOCKING 0x0 ;  /* 0x0000000000007b1d */ /* 0x000fec0000010000 */
[----:B------:R-:W-:Y:S05]  /*4800*/  @!P6 BRA `(.L_x_554) ;  /* 0x000000080048e947 */ /* 0x000fea0003800000 */
        /* <DEDUP_REMOVED lines=11> */
.L_x_555:
        /* <DEDUP_REMOVED lines=59> */
.L_x_556:
        /* <DEDUP_REMOVED lines=76> */
.L_x_554:
[----:B--2---:R-:W-:Y:S01]  /*5130*/  FMNMX3.FTZ R20, R13, R69, R17, !PT ;  /* 0x000000450d147276 */ /* 0x004fe20007810011 */
[----:B------:R-:W1:Y:S01]  /*5140*/  LDCU UR4, c[0x0][0x45c] ;  /* 0x00008b80ff0477ac */ /* 0x000e620008000800 */
[----:B------:R-:W-:Y:S02]  /*5150*/  FMNMX3.FTZ R21, R70, R18, R16, !PT ;  /* 0x0000001246157276 */ /* 0x000fe40007810010 */
        /* <DEDUP_REMOVED lines=30> */
[----:B------:R-:W4:Y:S04]  /*5340*/  LDSM.16.MT88.4 R100, [R156+0xc000] ;  /* 0x00c000009c64783b */ /* 0x000f280000004200 */
[----:B------:R-:W5:Y:S04]  /*5350*/  LDSM.16.MT88.4 R48, [R166+0xe000] ;  /* 0x00e00000a630783b */ /* 0x000f680000004200 */
[----:B------:R-:W5:Y:S04]  /*5360*/  LDSM.16.MT88.4 R64, [R156+0xe000] ;  /* 0x00e000009c40783b */ /* 0x000f680000004200 */
[----:B------:R-:W5:Y:S01]  /*5370*/  LDSM.16.MT88.4 R72, [R187+0x10000] ;  /* 0x01000000bb48783b */ /* 0x000f620000004200 */
[----:B--2---:R-:W-:-:S03]  /*5380*/  FMNMX.FTZ R132, R15, R132, !PT ;  /* 0x000000840f847209 */ /* 0x004fc60007810000 */
[----:B------:R-:W2:Y:S01]  /*5390*/  LDSM.16.MT88.4 R80, [R166+0x10000] ;  /* 0x01000000a650783b */ /* 0x000ea20000004200 */
[----:B---3--:R-:W-:Y:S01]  /*53a0*/  FMNMX.FTZ R3, R4, R3, !PT ;  /* 0x0000000304037209 */ /* 0x008fe20007810000 */
[C---:B-1----:R-:W-:Y:S01]  /*53b0*/  FMUL.FTZ R176, R132.reuse, UR4 ;  /* 0x0000000484b07c20 */ /* 0x042fe20008410000 */
[----:B------:R-:W-:Y:S01]  /*53c0*/  FSETP.NEU.FTZ.AND P2, PT, R132, -INF , PT ;  /* 0xff8000008400780b */ /* 0x000fe20003f5d000 */
[----:B------:R-:W1:Y:S02]  /*53d0*/  LDSM.16.MT88.4 R88, [R161+0x10000] ;  /* 0x01000000a158783b */ /* 0x000e640000004200 */
[C---:B------:R-:W-:Y:S01]  /*53e0*/  FMUL.FTZ R165, R3.reuse, UR4 ;  /* 0x0000000403a57c20 */ /* 0x040fe20008410000 */
        /* <DEDUP_REMOVED lines=15> */
[----:B------:R-:W3:Y:S01]  /*54e0*/  LDSM.16.MT88.4 R4, [R156+0x10000] ;  /* 0x010000009c04783b */ /* 0x000ee20000004200 */
[--C-:B------:R-:W-:Y:S01]  /*54f0*/  FFMA.FTZ R149, R11, UR4, -R176.reuse ;  /* 0x000000040b957c23 */ /* 0x100fe200080108b0 */
[--C-:B------:R-:W-:Y:S01]  /*5500*/  FFMA.FTZ R134, R9, UR4, -R176.reuse ;  /* 0x0000000409867c23 */ /* 0x100fe200080108b0 */
[--C-:B------:R-:W-:Y:S01]  /*5510*/  FFMA.FTZ R137, R14, UR4, -R165.reuse ;  /* 0x000000040e897c23 */ /* 0x100fe200080108a5 */
[--C-:B------:R-:W-:Y:S01]  /*5520*/  FFMA.FTZ R136, R12, UR4, -R165.reuse ;  /* 0x000000040c887c23 */ /* 0x100fe200080108a5 */
[--C-:B------:R-:W-:Y:S01]  /*5530*/  FFMA.FTZ R133, R10, UR4, -R165.reuse ;  /* 0x000000040a857c23 */ /* 0x100fe200080108a5 */
[--C-:B------:R-:W-:Y:S01]  /*5540*/  FFMA.FTZ R0, R8, UR4, -R165.reuse ;  /* 0x0000000408007c23 */ /* 0x100fe200080108a5 */
[----:B------:R-:W4:Y:S01]  /*5550*/  MUFU.EX2 R154, R154 ;  /* 0x0000009a009a7308 */ /* 0x000f220000000800 */
[----:B------:R-:W3:Y:S01]  /*5560*/  LDSM.16.MT88.4 R12, [R187+0xe800] ;  /* 0x00e80000bb0c783b */ /* 0x000ee20000004200 */
[--C-:B------:R-:W-:Y:S01]  /*5570*/  FFMA.FTZ R158, R163, UR4, -R176.reuse ;  /* 0x00000004a39e7c23 */ /* 0x100fe200080108b0 */
[--C-:B------:R-:W-:Y:S01]  /*5580*/  FFMA.FTZ R159, R159, UR4, -R176.reuse ;  /* 0x000000049f9f7c23 */ /* 0x100fe200080108b0 */
[--C-:B------:R-:W-:Y:S01]  /*5590*/  FFMA.FTZ R160, R147, UR4, -R176.reuse ;  /* 0x0000000493a07c23 */ /* 0x100fe200080108b0 */
[----:B------:R-:W3:Y:S01]  /*55a0*/  LDSM.16.MT88.4 R8, [R161+0xe800] ;  /* 0x00e80000a108783b */ /* 0x000ee20000004200 */
[--C-:B------:R-:W-:Y:S01]  /*55b0*/  FFMA.FTZ R163, R145, UR4, -R176.reuse ;  /* 0x0000000491a37c23 */ /* 0x100fe200080108b0 */
[--C-:B------:R-:W-:Y:S01]  /*55c0*/  FFMA.FTZ R162, R146, UR4, -R165.reuse ;  /* 0x0000000492a27c23 */ /* 0x100fe200080108a5 */
[----:B------:R-:W-:Y:S01]  /*55d0*/  MUFU.EX2 R151, R151 ;  /* 0x0000009700977308 */ /* 0x000fe20000000800 */
[----:B------:R-:W3:Y:S01]  /*55e0*/  LDSM.16.MT88.4 R16, [R156+0xe800] ;  /* 0x00e800009c10783b */ /* 0x000ee20000004200 */
[--C-:B------:R-:W-:Y:S01]  /*55f0*/  FFMA.FTZ R167, R144, UR4, -R165.reuse ;  /* 0x0000000490a77c23 */ /* 0x100fe200080108a5 */
[--C-:B------:R-:W-:Y:S01]  /*5600*/  FFMA.FTZ R168, R168, UR4, -R165.reuse ;  /* 0x00000004a8a87c23 */ /* 0x100fe200080108a5 */
[--C-:B------:R-:W-:Y:S01]  /*5610*/  FFMA.FTZ R169, R178, UR4, -R165.reuse ;  /* 0x00000004b2a97c23 */ /* 0x100fe200080108a5 */
[----:B------:R-:W-:Y:S01]  /*5620*/  LDSM.16.MT88.4 R140, [R187+0xc800] ;  /* 0x00c80000bb8c783b */ /* 0x000fe20000004200 */
[--C-:B------:R-:W-:Y:S01]  /*5630*/  FFMA.FTZ R177, R177, UR4, -R176.reuse ;  /* 0x00000004b1b17c23 */ /* 0x100fe200080108b0 */
[--C-:B------:R-:W-:Y:S01]  /*5640*/  FFMA.FTZ R178, R175, UR4, -R176.reuse ;  /* 0x00000004afb27c23 */ /* 0x100fe200080108b0 */
[----:B------:R-:W5:Y:S01]  /*5650*/  MUFU.EX2 R148, R148 ;  /* 0x0000009400947308 */ /* 0x000f620000000800 */
[----:B----4-:R-:W-:Y:S01]  /*5660*/  F2FP.F16.F32.PACK_AB R96, R154, R155 ;  /* 0x0000009b9a60723e */ /* 0x010fe200000000ff */
[----:B------:R-:W-:Y:S01]  /*5670*/  LDSM.16.MT88.4 R32, [R161+0xc800] ;  /* 0x00c80000a120783b */ /* 0x000fe20000004200 */
[--C-:B------:R-:W-:Y:S01]  /*5680*/  FFMA.FTZ R173, R173, UR4, -R176.reuse ;  /* 0x00000004adad7c23 */ /* 0x100fe200080108b0 */
[----:B------:R-:W-:Y:S01]  /*5690*/  FFMA.FTZ R176, R171, UR4, -R176 ;  /* 0x00000004abb07c23 */ /* 0x000fe200080108b0 */
[--C-:B------:R-:W-:Y:S01]  /*56a0*/  FFMA.FTZ R171, R174, UR4, -R165.reuse ;  /* 0x00000004aeab7c23 */ /* 0x100fe200080108a5 */
[----:B------:R-:W-:Y:S01]  /*56b0*/  LDSM.16.MT88.4 R28, [R156+0xc800] ;  /* 0x00c800009c1c783b */ /* 0x000fe20000004200 */
[--C-:B------:R-:W-:Y:S01]  /*56c0*/  FFMA.FTZ R172, R172, UR4, -R165.reuse ;  /* 0x00000004acac7c23 */ /* 0x100fe200080108a5 */
[----:B------:R-:W-:Y:S01]  /*56d0*/  MUFU.EX2 R152, R152 ;  /* 0x0000009800987308 */ /* 0x000fe20000000800 */
[--C-:B------:R-:W-:Y:S01]  /*56e0*/  FFMA.FTZ R170, R170, UR4, -R165.reuse ;  /* 0x00000004aaaa7c23 */ /* 0x100fe200080108a5 */
[----:B------:R-:W-:Y:S01]  /*56f0*/  LDSM.16.MT88.4 R24, [R166+0xe800] ;  /* 0x00e80000a618783b */ /* 0x000fe20000004200 */
[----:B------:R-:W-:Y:S01]  /*5700*/  FFMA.FTZ R211, R164, UR4, -R165 ;  /* 0x00000004a4d37c23 */ /* 0x000fe200080108a5 */
[----:B------:R-:W-:-:S02]  /*5710*/  FADD.FTZ R154, R155, R154 ;  /* 0x0000009a9b9a7221 */ /* 0x000fc40000010000 */
[----:B------:R-:W-:Y:S02]  /*5720*/  LDSM.16.MT88.4 R144, [R187+0xd000] ;  /* 0x00d00000bb90783b */ /* 0x000fe40000004200 */
[----:B------:R-:W4:Y:S01]  /*5730*/  MUFU.EX2 R157, R157 ;  /* 0x0000009d009d7308 */ /* 0x000f220000000800 */
[----:B-----5:R-:W-:Y:S01]  /*5740*/  F2FP.F16.F32.PACK_AB R98, R148, R151 ;  /* 0x000000979462723e */ /* 0x020fe200000000ff */
[----:B------:R-:W-:-:S04]  /*5750*/  FADD.FTZ R151, R151, R154 ;  /* 0x0000009a97977221 */ /* 0x000fc80000010000 */
[----:B------:R-:W-:Y:S02]  /*5760*/  FADD.FTZ R148, R148, R151 ;  /* 0x0000009794947221 */ /* 0x000fe40000010000 */
[----:B------:R-:W-:Y:S08]  /*5770*/  MUFU.EX2 R153, R153 ;  /* 0x0000009900997308 */ /* 0x000ff00000000800 */
[----:B------:R-:W5:Y:S01]  /*5780*/  MUFU.EX2 R150, R150 ;  /* 0x0000009600967308 */ /* 0x000f620000000800 */
[----:B----4-:R-:W-:Y:S01]  /*5790*/  F2FP.F16.F32.PACK_AB R97, R157, R152 ;  /* 0x000000989d61723e */ /* 0x010fe200000000ff */
[----:B------:R-:W-:-:S06]  /*57a0*/  FADD.FTZ R152, R152, R157 ;  /* 0x0000009d98987221 */ /* 0x000fcc0000010000 */
[----:B------:R-:W-:Y:S08]  /*57b0*/  MUFU.EX2 R149, R149 ;  /* 0x0000009500957308 */ /* 0x000ff00000000800 */
[----:B------:R-:W4:Y:S01]  /*57c0*/  MUFU.EX2 R138, R138 ;  /* 0x0000008a008a7308 */ /* 0x000f220000000800 */
        /* <DEDUP_REMOVED lines=21> */
[----:B------:R-:W-:Y:S01]  /*5920*/  MUFU.EX2 R163, R163 ;  /* 0x000000a300a37308 */ /* 0x000fe20000000800 */
[C---:B------:R-:W-:Y:S07]  /*5930*/  HMMA.16816.F32 R60, R96.reuse, R64, RZ ;  /* 0x00000040603c723c */ /* 0x040fee00000018ff */
[----:B------:R-:W-:Y:S01]  /*5940*/  MUFU.EX2 R162, R162 ;  /* 0x000000a200a27308 */ /* 0x000fe20000000800 */
[C---:B------:R-:W-:Y:S07]  /*5950*/  HMMA.16816.F32 R68, R96.reuse, R72, RZ ;  /* 0x000000486044723c */ /* 0x040fee00000018ff */
[----:B------:R-:W5:Y:S01]  /*5960*/  MUFU.EX2 R167, R167 ;  /* 0x000000a700a77308 */ /* 0x000f620000000800 */
[C---:B--2---:R-:W-:Y:S07]  /*5970*/  HMMA.16816.F32 R76, R96.reuse, R80, RZ ;  /* 0x00000050604c723c */ /* 0x044fee00000018ff */
[----:B------:R-:W-:Y:S01]  /*5980*/  MUFU.EX2 R168, R168 ;  /* 0x000000a800a87308 */ /* 0x000fe20000000800 */
[C---:B-1----:R-:W-:Y:S07]  /*5990*/  HMMA.16816.F32 R84, R96.reuse, R88, RZ ;  /* 0x000000586054723c */ /* 0x042fee00000018ff */
[----:B------:R-:W1:Y:S01]  /*59a0*/  MUFU.EX2 R169, R169 ;  /* 0x000000a900a97308 */ /* 0x000e620000000800 */
[C---:B------:R-:W-:Y:S07]  /*59b0*/  HMMA.16816.F32 R124, R96.reuse, R126, RZ ;  /* 0x0000007e607c723c */ /* 0x040fee00000018ff */
[----:B------:R-:W-:Y:S01]  /*59c0*/  MUFU.EX2 R177, R177 ;  /* 0x000000b100b17308 */ /* 0x000fe20000000800 */
[C---:B------:R-:W-:Y:S07]  /*59d0*/  HMMA.16816.F32 R116, R96.reuse, R118, RZ ;  /* 0x000000766074723c */ /* 0x040fee00000018ff */
[----:B------:R-:W2:Y:S01]  /*59e0*/  MUFU.EX2 R178, R178 ;  /* 0x000000b200b27308 */ /* 0x000ea20000000800 */
[C---:B------:R-:W-:Y:S07]  /*59f0*/  HMMA.16816.F32 R108, R96.reuse, R110, RZ ;  /* 0x0000006e606c723c */ /* 0x040fee00000018ff */
[----:B------:R-:W-:Y:S01]  /*5a00*/  MUFU.EX2 R173, R173 ;  /* 0x000000ad00ad7308 */ /* 0x000fe20000000800 */
[C---:B------:R-:W-:Y:S07]  /*5a10*/  HMMA.16816.F32 R100, R96.reuse, R102, RZ ;  /* 0x000000666064723c */ /* 0x040fee00000018ff */
[----:B------:R-:W-:Y:S01]  /*5a20*/  MUFU.EX2 R176, R176 ;  /* 0x000000b000b07308 */ /* 0x000fe20000000800 */
[C---:B------:R-:W-:Y:S07]  /*5a30*/  HMMA.16816.F32 R48, R96.reuse, R50, RZ ;  /* 0x000000326030723c */ /* 0x040fee00000018ff */
[----:B------:R-:W-:Y:S01]  /*5a40*/  MUFU.EX2 R171, R171 ;  /* 0x000000ab00ab7308 */ /* 0x000fe20000000800 */
[C---:B------:R-:W-:Y:S07]  /*5a50*/  HMMA.16816.F32 R64, R96.reuse, R66, RZ ;  /* 0x000000426040723c */ /* 0x040fee00000018ff */
[----:B------:R-:W2:Y:S01]  /*5a60*/  MUFU.EX2 R172, R172 ;  /* 0x000000ac00ac7308 */ /* 0x000ea20000000800 */
[C---:B------:R-:W-:Y:S07]  /*5a70*/  HMMA.16816.F32 R72, R96.reuse, R74, RZ ;  /* 0x0000004a6048723c */ /* 0x040fee00000018ff */
[----:B------:R-:W-:Y:S01]  /*5a80*/  MUFU.EX2 R170, R170 ;  /* 0x000000aa00aa7308 */ /* 0x000fe20000000800 */
[C---:B------:R-:W-:Y:S07]  /*5a90*/  HMMA.16816.F32 R80, R96.reuse, R82, RZ ;  /* 0x000000526050723c */ /* 0x040fee00000018ff */
[----:B------:R-:W2:Y:S01]  /*5aa0*/  MUFU.EX2 R211, R211 ;  /* 0x000000d300d37308 */ /* 0x000ea20000000800 */
[C---:B------:R-:W-:Y:S08]  /*5ab0*/  HMMA.16816.F32 R88, R96.reuse, R90, RZ ;  /* 0x0000005a6058723c */ /* 0x040ff000000018ff */
[----:B---3--:R-:W-:Y:S01]  /*5ac0*/  HMMA.16816.F32 R92, R96, R4, RZ ;  /* 0x00000004605c723c */ /* 0x008fe200000018ff */
[----:B----4-:R-:W-:Y:S01]  /*5ad0*/  F2FP.F16.F32.PACK_AB R4, R138, R149 ;  /* 0x000000958a04723e */ /* 0x010fe200000000ff */
[----:B------:R-:W-:Y:S01]  /*5ae0*/  FADD.FTZ R149, R149, R148 ;  /* 0x0000009495957221 */ /* 0x000fe20000010000 */
[----:B-----5:R-:W-:Y:S01]  /*5af0*/  F2FP.F16.F32.PACK_AB R5, R136, R137 ;  /* 0x000000898805723e */ /* 0x020fe200000000ff */
[----:B------:R-:W-:-:S02]  /*5b00*/  FADD.FTZ R137, R137, R150 ;  /* 0x0000009689897221 */ /* 0x000fc40000010000 */
[----:B------:R-:W-:Y:S02]  /*5b10*/  FADD.FTZ R138, R138, R149 ;  /* 0x000000958a8a7221 */ /* 0x000fe40000010000 */
[----:B------:R-:W-:Y:S01]  /*5b20*/  HMMA.16816.F32 R96, R96, R6, RZ ;  /* 0x000000066060723c */ /* 0x000fe200000018ff */
[----:B------:R-:W-:Y:S01]  /*5b30*/  F2FP.F16.F32.PACK_AB R6, R134, R135 ;  /* 0x000000878606723e */ /* 0x000fe200000000ff */
[----:B------:R-:W-:Y:S01]  /*5b40*/  FADD.FTZ R136, R136, R137 ;  /* 0x0000008988887221 */ /* 0x000fe20000010000 */
[----:B------:R-:W-:-:S07]  /*5b50*/  F2FP.F16.F32.PACK_AB R7, R0, R133 ;  /* 0x000000850007723e */ /* 0x000fce00000000ff */
[C---:B------:R-:W-:Y:S08]  /*5b60*/  HMMA.16816.F32 R36, R4.reuse, R12, R36 ;  /* 0x0000000c0424723c */ /* 0x040ff00000001824 */
[C---:B------:R-:W-:Y:S01]  /*5b70*/  HMMA.16816.F32 R40, R4.reuse, R14, R40 ;  /* 0x0000000e0428723c */ /* 0x040fe20000001828 */
[----:B------:R-:W3:Y:S07]  /*5b80*/  LDSM.16.MT88.4 R12, [R166+0x10800] ;  /* 0x01080000a60c783b */ /* 0x000eee0000004200 */
[C---:B------:R-:W-:Y:S08]  /*5b90*/  HMMA.16816.F32 R52, R4.reuse, R8, R52 ;  /* 0x000000080434723c */ /* 0x040ff00000001834 */
[C---:B------:R-:W-:Y:S01]  /*5ba0*/  HMMA.16816.F32 R56, R4.reuse, R10, R56 ;  /* 0x0000000a0438723c */ /* 0x040fe20000001838 */
[----:B------:R-:W4:Y:S07]  /*5bb0*/  LDSM.16.MT88.4 R8, [R161+0x10800] ;  /* 0x01080000a108783b */ /* 0x000f2e0000004200 */
[C---:B------:R-:W-:Y:S08]  /*5bc0*/  HMMA.16816.F32 R120, R4.reuse, R20, R120 ;  /* 0x000000140478723c */ /* 0x040ff00000001878 */
[C---:B------:R-:W-:Y:S01]  /*5bd0*/  HMMA.16816.F32 R116, R4.reuse, R22, R116 ;  /* 0x000000160474723c */ /* 0x040fe20000001874 */
[----:B------:R-:W5:Y:S07]  /*5be0*/  LDSM.16.MT88.4 R20, [R187+0x10800] ;  /* 0x01080000bb14783b */ /* 0x000f6e0000004200 */
[C---:B------:R-:W-:Y:S08]  /*5bf0*/  HMMA.16816.F32 R60, R4.reuse, R16, R60 ;  /* 0x00000010043c723c */ /* 0x040ff0000000183c */
[C---:B------:R-:W-:Y:S01]  /*5c00*/  HMMA.16816.F32 R64, R4.reuse, R18, R64 ;  /* 0x000000120440723c */ /* 0x040fe20000001840 */
[----:B------:R-:W1:Y:S07]  /*5c10*/  LDSM.16.MT88.4 R16, [R156+0x10800] ;  /* 0x010800009c10783b */ /* 0x000e6e0000004200 */
[C---:B---3--:R-:W-:Y:S08]  /*5c20*/  HMMA.16816.F32 R76, R4.reuse, R12, R76 ;  /* 0x0000000c044c723c */ /* 0x048ff0000000184c */
[C---:B------:R-:W-:Y:S01]  /*5c30*/  HMMA.16816.F32 R80, R4.reuse, R14, R80 ;  /* 0x0000000e0450723c */ /* 0x040fe20000001850 */
[----:B------:R-:W3:Y:S07]  /*5c40*/  LDSM.16.MT88.4 R12, [R187+0xf000] ;  /* 0x00f00000bb0c783b */ /* 0x000eee0000004200 */
[C---:B----4-:R-:W-:Y:S08]  /*5c50*/  HMMA.16816.F32 R84, R4.reuse, R8, R84 ;  /* 0x000000080454723c */ /* 0x050ff00000001854 */
        /* <DEDUP_REMOVED lines=14> */
[C---:B-----5:R-:W-:Y:S08]  /*5d40*/  HMMA.16816.F32 R68, R4.reuse, R20, R68 ;  /* 0x000000140444723c */ /* 0x060ff00000001844 */
[C---:B------:R-:W-:Y:S01]  /*5d50*/  HMMA.16816.F32 R72, R4.reuse, R22, R72 ;  /* 0x000000160448723c */ /* 0x040fe20000001848 */
[----:B------:R-:W-:Y:S07]  /*5d60*/  LDSM.16.MT88.4 R20, [R156+0xf000] ;  /* 0x00f000009c14783b */ /* 0x000fee0000004200 */
[C---:B-1----:R-:W-:Y:S08]  /*5d70*/  HMMA.16816.F32 R92, R4.reuse, R16, R92 ;  /* 0x00000010045c723c */ /* 0x042ff0000000185c */
[----:B------:R-:W-:Y:S01]  /*5d80*/  HMMA.16816.F32 R96, R4, R18, R96 ;  /* 0x000000120460723c */ /* 0x000fe20000001860 */
[----:B------:R-:W1:Y:S01]  /*5d90*/  LDSM.16.MT88.4 R16, [R187+0x11000] ;  /* 0x01100000bb10783b */ /* 0x000e620000004200 */
[----:B------:R-:W-:-:S02]  /*5da0*/  F2FP.F16.F32.PACK_AB R4, R159, R158 ;  /* 0x0000009e9f04723e */ /* 0x000fc400000000ff */
[----:B------:R-:W-:Y:S02]  /*5db0*/  F2FP.F16.F32.PACK_AB R5, R167, R162 ;  /* 0x000000a2a705723e */ /* 0x000fe400000000ff */
[----:B------:R-:W-:Y:S02]  /*5dc0*/  F2FP.F16.F32.PACK_AB R6, R163, R160 ;  /* 0x000000a0a306723e */ /* 0x000fe400000000ff */
[----:B------:R-:W-:-:S07]  /*5dd0*/  F2FP.F16.F32.PACK_AB R7, R169, R168 ;  /* 0x000000a8a907723e */ /* 0x000fce00000000ff */
[C---:B---3--:R-:W-:Y:S08]  /*5de0*/  HMMA.16816.F32 R36, R4.reuse, R12, R36 ;  /* 0x0000000c0424723c */ /* 0x048ff00000001824 */
[C---:B------:R-:W-:Y:S01]  /*5df0*/  HMMA.16816.F32 R40, R4.reuse, R14, R40 ;  /* 0x0000000e0428723c */ /* 0x040fe20000001828 */
[----:B------:R-:W3:Y:S07]  /*5e00*/  LDSM.16.MT88.4 R12, [R166+0x11000] ;  /* 0x01100000a60c783b */ /* 0x000eee0000004200 */
[C---:B----4-:R-:W-:Y:S08]  /*5e10*/  HMMA.16816.F32 R52, R4.reuse, R8, R52 ;  /* 0x000000080434723c */ /* 0x050ff00000001834 */
[C---:B------:R-:W-:Y:S01]  /*5e20*/  HMMA.16816.F32 R56, R4.reuse, R10, R56 ;  /* 0x0000000a0438723c */ /* 0x040fe20000001838 */
[----:B------:R-:W4:Y:S07]  /*5e30*/  LDSM.16.MT88.4 R8, [R161+0x11000] ;  /* 0x01100000a108783b */ /* 0x000f2e0000004200 */
[C---:B-1----:R-:W-:Y:S08]  /*5e40*/  HMMA.16816.F32 R68, R4.reuse, R16, R68 ;  /* 0x000000100444723c */ /* 0x042ff00000001844 */
[C---:B------:R-:W-:Y:S01]  /*5e50*/  HMMA.16816.F32 R72, R4.reuse, R18, R72 ;  /* 0x000000120448723c */ /* 0x040fe20000001848 */
[----:B------:R-:W1:Y:S07]  /*5e60*/  LDSM.16.MT88.4 R16, [R156+0x11000] ;  /* 0x011000009c10783b */ /* 0x000e6e0000004200 */
[C---:B------:R-:W-:Y:S08]  /*5e70*/  HMMA.16816.F32 R120, R4.reuse, R140, R120 ;  /* 0x0000008c0478723c */ /* 0x040ff00000001878 */
[C---:B---3--:R-:W-:Y:S08]  /*5e80*/  HMMA.16816.F32 R76, R4.reuse, R12, R76 ;  /* 0x0000000c044c723c */ /* 0x048ff0000000184c */
[C---:B------:R-:W-:Y:S01]  /*5e90*/  HMMA.16816.F32 R80, R4.reuse, R14, R80 ;  /* 0x0000000e0450723c */ /* 0x040fe20000001850 */
[----:B------:R-:W3:Y:S07]  /*5ea0*/  LDSM.16.MT88.4 R12, [R166+0xd800] ;  /* 0x00d80000a60c783b */ /* 0x000eee0000004200 */
[C---:B----4-:R-:W-:Y:S08]  /*5eb0*/  HMMA.16816.F32 R84, R4.reuse, R8, R84 ;  /* 0x000000080454723c */ /* 0x050ff00000001854 */
[C---:B------:R-:W-:Y:S01]  /*5ec0*/  HMMA.16816.F32 R88, R4.reuse, R10, R88 ;  /* 0x0000000a0458723c */ /* 0x040fe20000001858 */
[----:B------:R-:W4:Y:S07]  /*5ed0*/  LDSM.16.MT88.4 R8, [R161+0xf800] ;  /* 0x00f80000a108783b */ /* 0x000f2e0000004200 */
        /* <DEDUP_REMOVED lines=17> */
[C---:B-1----:R-:W-:Y:S08]  /*5ff0*/  HMMA.16816.F32 R92, R4.reuse, R16, R92 ;  /* 0x00000010045c723c */ /* 0x042ff0000000185c */
[----:B------:R-:W-:Y:S01]  /*6000*/  HMMA.16816.F32 R96, R4, R18, R96 ;  /* 0x000000120460723c */ /* 0x000fe20000001860 */
[----:B--2---:R-:W-:Y:S01]  /*6010*/  F2FP.F16.F32.PACK_AB R4, R178, R177 ;  /* 0x000000b1b204723e */ /* 0x004fe200000000ff */
[----:B------:R-:W1:Y:S01]  /*6020*/  LDSM.16.MT88.4 R16, [R187+0xf800] ;  /* 0x00f80000bb10783b */ /* 0x000e620000004200 */
[----:B------:R-:W-:-:S02]  /*6030*/  F2FP.F16.F32.PACK_AB R5, R172, R171 ;  /* 0x000000abac05723e */ /* 0x000fc400000000ff */
[----:B------:R-:W-:Y:S02]  /*6040*/  F2FP.F16.F32.PACK_AB R6, R176, R173 ;  /* 0x000000adb006723e */ /* 0x000fe400000000ff */
[----:B------:R-:W-:-:S07]  /*6050*/  F2FP.F16.F32.PACK_AB R7, R211, R170 ;  /* 0x000000aad307723e */ /* 0x000fce00000000ff */
[C---:B---3--:R-:W-:Y:S08]  /*6060*/  HMMA.16816.F32 R120, R4.reuse, R12, R120 ;  /* 0x0000000c0478723c */ /* 0x048ff00000001878 */
[C---:B------:R-:W-:Y:S01]  /*6070*/  HMMA.16816.F32 R116, R4.reuse, R14, R116 ;  /* 0x0000000e0474723c */ /* 0x040fe20000001874 */
[----:B------:R-:W2:Y:S07]  /*6080*/  LDSM.16.MT88.4 R12, [R156+0xf800] ;  /* 0x00f800009c0c783b */ /* 0x000eae0000004200 */
[C---:B----4-:R-:W-:Y:S08]  /*6090*/  HMMA.16816.F32 R52, R4.reuse, R8, R52 ;  /* 0x000000080434723c */ /* 0x050ff00000001834 */
[C---:B------:R-:W-:Y:S01]  /*60a0*/  HMMA.16816.F32 R56, R4.reuse, R10, R56 ;  /* 0x0000000a0438723c */ /* 0x040fe20000001838 */
[----:B------:R-:W3:Y:S07]  /*60b0*/  LDSM.16.MT88.4 R8, [R187+0x11800] ;  /* 0x01180000bb08783b */ /* 0x000eee0000004200 */
[C---:B-1----:R-:W-:Y:S08]  /*60c0*/  HMMA.16816.F32 R36, R4.reuse, R16, R36 ;  /* 0x000000100424723c */ /* 0x042ff00000001824 */
[C---:B------:R-:W-:Y:S01]  /*60d0*/  HMMA.16816.F32 R40, R4.reuse, R18, R40 ;  /* 0x000000120428723c */ /* 0x040fe20000001828 */
[----:B------:R-:W1:Y:S07]  /*60e0*/  LDSM.16.MT88.4 R16, [R156+0x11800] ;  /* 0x011800009c10783b */ /* 0x000e6e0000004200 */
[C---:B------:R-:W-:Y:S08]  /*60f0*/  HMMA.16816.F32 R44, R4.reuse, R144, R44 ;  /* 0x00000090042c723c */ /* 0x040ff0000000182c */
[----:B--2---:R-:W-:Y:S01]  /*6100*/  HMMA.16816.F32 R60, R4, R12, R60 ;  /* 0x0000000c043c723c */ /* 0x004fe2000000183c */
[----:B------:R-:W-:-:S04]  /*6110*/  FADD.FTZ R13, R133, R136 ;  /* 0x00000088850d7221 */ /* 0x000fc80000010000 */
[----:B------:R-:W-:-:S03]  /*6120*/  FADD.FTZ R13, R0, R13 ;  /* 0x0000000d000d7221 */ /* 0x000fc60000010000 */
[----:B------:R-:W-:Y:S01]  /*6130*/  HMMA.16816.F32 R48, R4, R146, R48 ;  /* 0x000000920430723c */ /* 0x000fe20000001830 */
[----:B------:R-:W-:-:S04]  /*6140*/  FADD.FTZ R162, R162, R13 ;  /* 0x0000000da2a27221 */ /* 0x000fc80000010000 */
[----:B------:R-:W-:-:S03]  /*6150*/  FADD.FTZ R167, R167, R162 ;  /* 0x000000a2a7a77221 */ /* 0x000fc60000010000 */
[----:B---3--:R-:W-:Y:S01]  /*6160*/  HMMA.16816.F32 R68, R4, R8, R68 ;  /* 0x000000080444723c */ /* 0x008fe20000001844 */
        /* <DEDUP_REMOVED lines=28> */
[C---:B-1----:R-:W-:Y:S08]  /*6330*/  HMMA.16816.F32 R92, R4.reuse, R16, R92 ;  /* 0x00000010045c723c */ /* 0x042ff0000000185c */
        /* <DEDUP_REMOVED lines=20> */
[----:B------:R-:W4:Y:S01]  /*6480*/  LDCU UR4, c[0x0][0x45c] ;  /* 0x00008b80ff0477ac */ /* 0x000f220008000800 */
[----:B------:R-:W2:Y:S01]  /*6490*/  LDCU.64 UR6, c[0x0][0x3a0] ;  /* 0x00007400ff0677ac */ /* 0x000ea20008000a00 */
[----:B------:R-:W2:Y:S01]  /*64a0*/  LDCU.64 UR8, c[0x0][0x3a8] ;  /* 0x00007500ff0877ac */ /* 0x000ea20008000a00 */
[----:B-1----:R-:W-:-:S12]  /*64b0*/  ULEA UR5, UR5, UR12, 0x18 ;  /* 0x0000000c05057291 */ /* 0x002fd8000f8ec0ff */
.L_x_561:
[----:B------:R-:W-:Y:S01]  /*64c0*/  @!P4 IADD3 R9, P0, PT, RZ, -R207, RZ ;  /* 0x800000cfff09c210 */ /* 0x000fe20007f1e0ff */
[----:B------:R-:W1:Y:S01]  /*64d0*/  S2R R186, SR_TID.X ;  /* 0x0000000000ba7919 */ /* 0x000e620000002100 */
[----:B------:R-:W5:Y:S01]  /*64e0*/  @!P4 LDC R132, c[0x0][0x3c0] ;  /* 0x0000f000ff84cb82 */ /* 0x000f620000000800 */
[----:B------:R-:W-:Y:S07]  /*64f0*/  DEPBAR.LE SB0, 0x0 ;  /* 0x000080000000791a */ /* 0x000fee0000000000 */
[----:B------:R-:W2:Y:S08]  /*6500*/  LDC R135, c[0x0][0x3c4] ;  /* 0x0000f100ff877b82 */ /* 0x000eb00000000800 */
[----:B------:R-:W-:Y:S01]  /*6510*/  BAR.SYNC.DEFER_BLOCKING 0x0 ;  /* 0x0000000000007b1d */ /* 0x000fe20000010000 */
[----:B------:R-:W-:Y:S01]  /*6520*/  IMAD.MOV.U32 R8, RZ, RZ, R200 ;  /* 0x000000ffff087224 */ /* 0x000fe200078e00c8 */
        /* <DEDUP_REMOVED lines=19> */
[----:B------:R-:W-:Y:S02]  /*6660*/  @!P4 IADD3 R200, P0, PT, R200, R9, RZ ;  /* 0x00000009c8c8c210 */ /* 0x000fe40007f1e0ff */
        /* <DEDUP_REMOVED lines=11> */
[----:B------:R-:W-:Y:S03]  /*6720*/  IABS R14, R203 ;  /* 0x000000cb000e7213 */ /* 0x000fe60000000000 */
        /* <DEDUP_REMOVED lines=9> */
[----:B------:R-:W-:Y:S01]  /*67c0*/  IMAD R3, R10, R5, RZ ;  /* 0x000000050a037224 */ /* 0x000fe200078e02ff */
[----:B------:R-:W-:Y:S05]  /*67d0*/  MOV R10, RZ ;  /* 0x000000ff000a7202 */ /* 0x000fea0000000f00 */
[----:B------:R-:W-:Y:S06]  /*67e0*/  IMAD.HI.U32 R3, R11, R3, R10 ;  /* 0x000000030b037227 */ /* 0x000fec00078e000a */
        /* <DEDUP_REMOVED lines=46> */
.L_x_558:
[-C--:B------:R-:W-:Y:S02]  /*6ad0*/  @!P3 MOV R201, R199.reuse ;  /* 0x000000c700c9b202 */ /* 0x080fe40000000f00 */
[C---:B------:R-:W-:Y:S02]  /*6ae0*/  LEA R216, P0, R132.reuse, R200, 0x5 ;  /* 0x000000c884d87211 */ /* 0x040fe400078028ff */
[C---:B------:R-:W-:Y:S01]  /*6af0*/  SHF.L.U32 R134, R132.reuse, 0x5, RZ ;  /* 0x0000000584867819 */ /* 0x040fe200000006ff */
[----:B------:R-:W-:Y:S01]  /*6b00*/  @!PT LDS RZ, [RZ] ;  /* 0x00000000fffff984 */ /* 0x000fe20000000800 */
[----:B------:R-:W-:Y:S01]  /*6b10*/  @!PT LDS RZ, [RZ] ;  /* 0x00000000fffff984 */ /* 0x000fe20000000800 */
[----:B------:R-:W-:Y:S01]  /*6b20*/  @!PT LDS RZ, [RZ] ;  /* 0x00000000fffff984 */ /* 0x000fe20000000800 */
[----:B------:R1:W-:Y:S01]  /*6b30*/  @!P3 LDGSTS.E.BYPASS.LTC128B.128 [R215+0xc000], desc[UR14][R200.64] ;  /* 0x0c000000c8d7bfae */ /* 0x0003e2000b981a0e */
[C-C-:B------:R-:W-:Y:S02]  /*6b40*/  LEA.HI.X R217, R132.reuse, R199, R135.reuse, 0x5, P0 ;  /* 0x000000c784d97211 */ /* 0x140fe400000f2c87 */
[----:B------:R-:W-:Y:S02]  /*6b50*/  SHF.L.U64.HI R133, R132, 0x5, R135 ;  /* 0x0000000584857819 */ /* 0x000fe40000010287 */
[----:B------:R-:W-:Y:S01]  /*6b60*/  @P3 STS.128 [R215+0xc000], RZ ;  /* 0x00c000ffd7003388 */ /* 0x000fe20000000c00 */
[----:B------:R-:W-:Y:S02]  /*6b70*/  IADD3 R218, P5, PT, R134, R216, RZ ;  /* 0x000000d886da7210 */ /* 0x000fe40007fbe0ff */
[----:B------:R-:W-:Y:S02]  /*6b80*/  LEA R196, R2, UR5, 0x1 ;  /* 0x0000000502c47c11 */ /* 0x000fe4000f8e08ff */
[C---:B------:R-:W-:Y:S02]  /*6b90*/  IADD3.X R219, PT, PT, R133.reuse, R217, RZ, P5, !PT ;  /* 0x000000d985db7210 */ /* 0x040fe40002ffe4ff */
[----:B------:R-:W-:Y:S02]  /*6ba0*/  IADD3 R134, P0, PT, R134, R218, RZ ;  /* 0x000000da86867210 */ /* 0x000fe40007f1e0ff */
[----:B------:R-:W-:Y:S02]  /*6bb0*/  IADD3 R190, PT, PT, R194, UR5, RZ ;  /* 0x00000005c2be7c10 */ /* 0x000fe4000fffe0ff */
[----:B------:R-:W-:Y:S02]  /*6bc0*/  IADD3.X R135, PT, PT, R133, R219, RZ, P0, !PT ;  /* 0x000000db85877210 */ /* 0x000fe400007fe4ff */
[C---:B------:R-:W-:Y:S02]  /*6bd0*/  LOP3.LUT P0, RZ, R186.reuse, 0x2, RZ, 0xc0, !PT ;  /* 0x00000002baff7812 */ /* 0x040fe4000780c0ff */
[----:B------:R-:W-:Y:S02]  /*6be0*/  MOV R2, 0x40 ;  /* 0x0000004000027802 */ /* 0x000fe40000000f00 */
[----:B------:R-:W-:Y:S02]  /*6bf0*/  SEL R189, R139, 0xffffffe0, !P0 ;  /* 0xffffffe08bbd7807 */ /* 0x000fe40004000000 */
[----:B------:R-:W-:Y:S02]  /*6c00*/  LOP3.LUT P0, RZ, R186, 0x4, RZ, 0xc0, !PT ;  /* 0x00000004baff7812 */ /* 0x000fe4000780c0ff */
[-C--:B------:R-:W-:Y:S02]  /*6c10*/  IADD3 R193, PT, PT, R189, R196.reuse, RZ ;  /* 0x000000c4bdc17210 */ /* 0x080fe40007ffe0ff */
[----:B-1----:R-:W-:Y:S02]  /*6c20*/  @!P2 MOV R201, R199 ;  /* 0x000000c700c9a202 */ /* 0x002fe40000000f00 */
[----:B------:R-:W-:Y:S02]  /*6c30*/  IADD3 R191, PT, PT, R190, R189, RZ ;  /* 0x000000bdbebf7210 */ /* 0x000fe40007ffe0ff */
[----:B------:R-:W-:Y:S01]  /*6c40*/  SEL R3, R2, 0xffffffc0, !P0 ;  /* 0xffffffc002037807 */ /* 0x000fe20004000000 */
[----:B------:R-:W-:Y:S01]  /*6c50*/  @!PT LDS RZ, [RZ] ;  /* 0x00000000fffff984 */ /* 0x000fe20000000800 */
[----:B------:R-:W-:Y:S01]  /*6c60*/  @!PT LDS RZ, [RZ] ;  /* 0x00000000fffff984 */ /* 0x000fe20000000800 */
[----:B------:R-:W-:Y:S01]  /*6c70*/  @!PT LDS RZ, [RZ] ;  /* 0x00000000fffff984 */ /* 0x000fe20000000800 */
[----:B------:R1:W-:Y:S01]  /*6c80*/  @!P2 LDGSTS.E.BYPASS.LTC128B.128 [R215+0xe000], desc[UR14][R200.64+0x80] ;  /* 0x0e000080c8d7afae */ /* 0x0003e2000b981a0e */
[----:B------:R-:W-:Y:S02]  /*6c90*/  IADD3 R209, PT, PT, R209, 0x1, RZ ;  /* 0x00000001d1d17810 */ /* 0x000fe40007ffe0ff */
[----:B------:R-:W-:Y:S02]  /*6ca0*/  IADD3 R192, PT, PT, R3, R196, RZ ;  /* 0x000000c403c07210 */ /* 0x000fe40007ffe0ff */
[----:B------:R-:W-:Y:S01]  /*6cb0*/  @P2 STS.128 [R215+0xe000], RZ ;  /* 0x00e000ffd7002388 */ /* 0x000fe20000000c00 */
[----:B------:R-:W-:Y:S02]  /*6cc0*/  IADD3 R190, PT, PT, R190, R3, RZ ;  /* 0x00000003bebe7210 */ /* 0x000fe40007ffe0ff */
[C---:B------:R-:W-:Y:S02]  /*6cd0*/  IADD3 R3, PT, PT, R189.reuse, R192, RZ ;  /* 0x000000c0bd037210 */ /* 0x040fe40007ffe0ff */
[----:B------:R-:W-:Y:S02]  /*6ce0*/  IADD3 R2, PT, PT, R189, R190, RZ ;  /* 0x000000bebd027210 */ /* 0x000fe40007ffe0ff */
[----:B------:R-:W-:Y:S02]  /*6cf0*/  ISETP.NE.AND P5, PT, R209, RZ, PT ;  /* 0x000000ffd100720c */ /* 0x000fe40003fa5270 */
[----:B-1----:R-:W-:Y:S05]  /*6d00*/  @!P1 MOV R201, R199 ;  /* 0x000000c700c99202 */ /* 0x002fea0000000f00 */
[----:B------:R-:W-:Y:S01]  /*6d10*/  @!PT LDS RZ, [RZ] ;  /* 0x00000000fffff984 */ /* 0x000fe20000000800 */
[----:B------:R-:W-:Y:S01]  /*6d20*/  @!PT LDS RZ, [RZ] ;  /* 0x00000000fffff984 */ /* 0x000fe20000000800 */
[----:B------:R-:W-:Y:S01]  /*6d30*/  @!PT LDS RZ, [RZ] ;  /* 0x00000000fffff984 */ /* 0x000fe20000000800 */
[----:B------:R-:W-:Y:S05]  /*6d40*/  @!P1 LDGSTS.E.BYPASS.LTC128B.128 [R215+0x10000], desc[UR14][R200.64+0x100] ;  /* 0x10000100c8d79fae */ /* 0x000fea000b981a0e */
[----:B------:R-:W-:Y:S05]  /*6d50*/  @P1 STS.128 [R215+0x10000], RZ ;  /* 0x010000ffd7001388 */ /* 0x000fea0000000c00 */
        /* <DEDUP_REMOVED lines=43> */
[----:B------:R1:W-:Y:S05]  /*7010*/  @!P1 LDGSTS.E.BYPASS.LTC128B.128 [R215+0x11800], desc[UR14][R134.64+0x100] ;  /* 0x1180010086d79fae */ /* 0x0003ea000b981a0e */
[----:B------:R-:W-:Y:S05]  /*7020*/  @P1 STS.128 [R215+0x11800], RZ ;  /* 0x011800ffd7001388 */ /* 0x000fea0000000c00 */
[----:B------:R-:W-:Y:S05]  /*7030*/  LDSM.16.M88.4 R140, [R196] ;  /* 0x00000000c48c783b */ /* 0x000fea0000000200 */
[----:B------:R-:W2:Y:S05]  /*7040*/  LDSM.16.M88.4 R144, [R194+UR5+0x6000] ;  /* 0x00600005c290783b */ /* 0x000eaa0008000200 */
[----:B------:R-:W5:Y:S05]  /*7050*/  LDSM.16.M88.4 R148, [R194+UR5+0x6800] ;  /* 0x00680005c294783b */ /* 0x000f6a0008000200 */
[----:B------:R-:W3:Y:S05]  /*7060*/  LDSM.16.M88.4 R152, [R194+UR5+0x7000] ;  /* 0x00700005c298783b */ /* 0x000eea0008000200 */
[----:B------:R-:W0:Y:S05]  /*7070*/  LDGDEPBAR ;  /* 0x00000000000079af */ /* 0x000e2a0000000000 */
[----:B------:R-:W4:Y:S05]  /*7080*/  LDSM.16.M88.4 R156, [R194+UR5+0x7800] ;  /* 0x00780005c29c783b */ /* 0x000f2a0008000200 */
[----:B------:R-:W-:Y:S05]  /*7090*/  LDSM.16.M88.4 R160, [R193] ;  /* 0x00000000c1a0783b */ /* 0x000fea0000000200 */
[----:B------:R-:W4:Y:S05]  /*70a0*/  LDSM.16.M88.4 R164, [R191+0x6000] ;  /* 0x00600000bfa4783b */ /* 0x000f2a0000000200 */
[----:B------:R-:W4:Y:S05]  /*70b0*/  LDSM.16.M88.4 R168, [R191+0x6800] ;  /* 0x00680000bfa8783b */ /* 0x000f2a0000000200 */
[----:B------:R-:W4:Y:S01]  /*70c0*/  LDSM.16.M88.4 R172, [R191+0x7000] ;  /* 0x00700000bfac783b */ /* 0x000f220000000200 */
[C---:B--2---:R-:W-:Y:S04]  /*70d0*/  HMMA.16816.F32 R4, R140.reuse, R144, RZ ;  /* 0x000000908c04723c */ /* 0x044fe800000018ff */
[----:B------:R-:W-:Y:S04]  /*70e0*/  LDSM.16.M88.4 R176, [R192] ;  /* 0x00000000c0b0783b */ /* 0x000fe80000000200 */
[C---:B------:R-:W-:Y:S01]  /*70f0*/  HMMA.16816.F32 R8, R140.reuse, R146, RZ ;  /* 0x000000928c08723c */ /* 0x040fe200000018ff */
[----:B------:R-:W2:Y:S05]  /*7100*/  LDSM.16.M88.4 R144, [R191+0x7800] ;  /* 0x00780000bf90783b */ /* 0x000eaa0000000200 */
[----:B------:R-:W2:Y:S02]  /*7110*/  LDSM.16.M88.4 R180, [R190+0x6000] ;  /* 0x00600000beb4783b */ /* 0x000ea40000000200 */
[C---:B-----5:R-:W-:Y:S03]  /*7120*/  HMMA.16816.F32 R12, R140.reuse, R148, RZ ;  /* 0x000000948c0c723c */ /* 0x060fe600000018ff */
[----:B-1----:R-:W-:Y:S05]  /*7130*/  LDSM.16.M88.4 R132, [R2+0x6800] ;  /* 0x006800000284783b */ /* 0x002fea0000000200 */
[C---:B------:R-:W-:Y:S01]  /*7140*/  HMMA.16816.F32 R16, R140.reuse, R150, RZ ;  /* 0x000000968c10723c */ /* 0x040fe200000018ff */
[----:B------:R-:W-:Y:S07]  /*7150*/  LDSM.16.M88.4 R148, [R190+0x7000] ;  /* 0x00700000be94783b */ /* 0x000fee0000000200 */
[C---:B---3--:R-:W-:Y:S08]  /*7160*/  HMMA.16816.F32 R20, R140.reuse, R152, RZ ;  /* 0x000000988c14723c */ /* 0x048ff000000018ff */
[C---:B------:R-:W-:Y:S01]  /*7170*/  HMMA.16816.F32 R24, R140.reuse, R154, RZ ;  /* 0x0000009a8c18723c */ /* 0x040fe200000018ff */
[----:B------:R-:W-:Y:S07]  /*7180*/  LDSM.16.M88.4 R152, [R190+0x7800] ;  /* 0x00780000be98783b */ /* 0x000fee0000000200 */
[C---:B----4-:R-:W-:Y:S08]  /*7190*/  HMMA.16816.F32 R28, R140.reuse, R156, RZ ;  /* 0x0000009c8c1c723c */ /* 0x050ff000000018ff */
[----:B------:R-:W-:Y:S01]  /*71a0*/  HMMA.16816.F32 R32, R140, R158, RZ ;  /* 0x0000009e8c20723c */ /* 0x000fe200000018ff */
[----:B------:R-:W1:Y:S05]  /*71b0*/  LDSM.16.M88.4 R140, [R190+0x6800] ;  /* 0x00680000be8c783b */ /* 0x000e6a0000000200 */
[----:B------:R-:W-:Y:S02]  /*71c0*/  LDSM.16.M88.4 R156, [R3] ;  /* 0x00000000039c783b */ /* 0x000fe40000000200 */
[C---:B------:R-:W-:Y:S08]  /*71d0*/  HMMA.16816.F32 R4, R160.reuse, R164, R4 ;  /* 0x000000a4a004723c */ /* 0x040ff00000001804 */
[C---:B------:R-:W-:Y:S01]  /*71e0*/  HMMA.16816.F32 R8, R160.reuse, R166, R8 ;  /* 0x000000a6a008723c */ /* 0x040fe20000001808 */
[----:B------:R-:W3:Y:S07]  /*71f0*/  LDSM.16.M88.4 R164, [R2+0x6000] ;  /* 0x0060000002a4783b */ /* 0x000eee0000000200 */
[C---:B------:R-:W-:Y:S08]  /*7200*/  HMMA.16816.F32 R12, R160.reuse, R168, R12 ;  /* 0x000000a8a00c723c */ /* 0x040ff0000000180c */
[C---:B------:R-:W-:Y:S01]  /*7210*/  HMMA.16816.F32 R16, R160.reuse, R170, R16 ;  /* 0x000000aaa010723c */ /* 0x040fe20000001810 */
[----:B------:R-:W-:Y:S07]  /*7220*/  LDSM.16.M88.4 R168, [R196+0x2000] ;  /* 0x00200000c4a8783b */ /* 0x000fee0000000200 */
[C---:B------:R-:W-:Y:S08]  /*7230*/  HMMA.16816.F32 R20, R160.reuse, R172, R20 ;  /* 0x000000aca014723c */ /* 0x040ff00000001814 */
[C---:B------:R-:W-:Y:S01]  /*7240*/  HMMA.16816.F32 R24, R160.reuse, R174, R24 ;  /* 0x000000aea018723c */ /* 0x040fe20000001818 */
[----:B------:R-:W-:Y:S07]  /*7250*/  LDSM.16.M88.4 R172, [R194+UR5+0x8000] ;  /* 0x00800005c2ac783b */ /* 0x000fee0008000200 */
[C---:B--2---:R-:W-:Y:S08]  /*7260*/  HMMA.16816.F32 R28, R160.reuse, R144, R28 ;  /* 0x00000090a01c723c */ /* 0x044ff0000000181c */
[----:B------:R-:W-:Y:S01]  /*7270*/  HMMA.16816.F32 R32, R160, R146, R32 ;  /* 0x00000092a020723c */ /* 0x000fe20000001820 */
[----:B------:R-:W2:Y:S05]  /*7280*/  LDSM.16.M88.4 R144, [R2+0x7000] ;  /* 0x007000000290783b */ /* 0x000eaa0000000200 */
[----:B------:R-:W4:Y:S02]  /*7290*/  LDSM.16.M88.4 R160, [R2+0x7800] ;  /* 0x0078000002a0783b */ /* 0x000f240000000200 */
[C---:B------:R-:W-:Y:S08]  /*72a0*/  HMMA.16816.F32 R4, R176.reuse, R180, R4 ;  /* 0x000000b4b004723c */ /* 0x040ff00000001804 */
[C---:B------:R-:W-:Y:S01]  /*72b0*/  HMMA.16816.F32 R8, R176.reuse, R182, R8 ;  /* 0x000000b6b008723c */ /* 0x040fe20000001808 */
[----:B------:R-:W-:Y:S07]  /*72c0*/  LDSM.16.M88.4 R180, [R191+0x8000] ;  /* 0x00800000bfb4783b */ /* 0x000fee0000000200 */
[C---:B-1----:R-:W-:Y:S08]  /*72d0*/  HMMA.16816.F32 R12, R176.reuse, R140, R12 ;  /* 0x0000008cb00c723c */ /* 0x042ff0000000180c */
[C---:B------:R-:W-:Y:S01]  /*72e0*/  HMMA.16816.F32 R16, R176.reuse, R142, R16 ;  /* 0x0000008eb010723c */ /* 0x040fe20000001810 */
[----:B------:R-:W1:Y:S07]  /*72f0*/  LDSM.16.M88.4 R140, [R194+UR5+0x8800] ;  /* 0x00880005c28c783b */ /* 0x000e6e0008000200 */
[C---:B------:R-:W-:Y:S08]  /*7300*/  HMMA.16816.F32 R20, R176.reuse, R148, R20 ;  /* 0x00000094b014723c */ /* 0x040ff00000001814 */
[C---:B------:R-:W-:Y:S01]  /*7310*/  HMMA.16816.F32 R24, R176.reuse, R150, R24 ;  /* 0x00000096b018723c */ /* 0x040fe20000001818 */
[----:B------:R-:W5:Y:S07]  /*7320*/  LDSM.16.M88.4 R148, [R194+UR5+0x9000] ;  /* 0x00900005c294783b */ /* 0x000f6e0008000200 */
[C---:B------:R-:W-:Y:S08]  /*7330*/  HMMA.16816.F32 R28, R176.reuse, R152, R28 ;  /* 0x00000098b01c723c */ /* 0x040ff0000000181c */
[----:B------:R-:W-:Y:S01]  /*7340*/  HMMA.16816.F32 R32, R176, R154, R32 ;  /* 0x0000009ab020723c */ /* 0x000fe20000001820 */
[----:B------:R-:W5:Y:S05]  /*7350*/  LDSM.16.M88.4 R152, [R194+UR5+0x9800] ;  /* 0x00980005c298783b */ /* 0x000f6a0008000200 */
[----:B------:R-:W5:Y:S02]  /*7360*/  LDSM.16.M88.4 R176, [R193+0x2000] ;  /* 0x00200000c1b0783b */ /* 0x000f640000000200 */
[C---:B---3--:R-:W-:Y:S08]  /*7370*/  HMMA.16816.F32 R4, R156.reuse, R164, R4 ;  /* 0x000000a49c04723c */ /* 0x048ff00000001804 */
[C---:B------:R-:W-:Y:S01]  /*7380*/  HMMA.16816.F32 R8, R156.reuse, R166, R8 ;  /* 0x000000a69c08723c */ /* 0x040fe20000001808 */
[----:B------:R-:W-:Y:S07]  /*7390*/  LDSM.16.M88.4 R164, [R190+0x8000] ;  /* 0x00800000bea4783b */ /* 0x000fee0000000200 */
[C---:B------:R-:W-:Y:S08]  /*73a0*/  HMMA.16816.F32 R12, R156.reuse, R132, R12 ;  /* 0x000000849c0c723c */ /* 0x040ff0000000180c */
[C---:B------:R-:W-:Y:S01]  /*73b0*/  HMMA.16816.F32 R16, R156.reuse, R134, R16 ;  /* 0x000000869c10723c */ /* 0x040fe20000001810 */
[----:B------:R-:W3:Y:S07]  /*73c0*/  LDSM.16.M88.4 R132, [R191+0x8800] ;  /* 0x00880000bf84783b */ /* 0x000eee0000000200 */
[C---:B--2---:R-:W-:Y:S08]  /*73d0*/  HMMA.16816.F32 R20, R156.reuse, R144, R20 ;  /* 0x000000909c14723c */ /* 0x044ff00000001814 */
[C---:B------:R-:W-:Y:S01]  /*73e0*/  HMMA.16816.F32 R24, R156.reuse, R146, R24 ;  /* 0x000000929c18723c */ /* 0x040fe20000001818 */
[----:B------:R-:W2:Y:S07]  /*73f0*/  LDSM.16.M88.4 R144, [R191+0x9000] ;  /* 0x00900000bf90783b */ /* 0x000eae0000000200 */
[C---:B----4-:R-:W-:Y:S08]  /*7400*/  HMMA.16816.F32 R28, R156.reuse, R160, R28 ;  /* 0x000000a09c1c723c */ /* 0x050ff0000000181c */
[----:B------:R-:W-:Y:S01]  /*7410*/  HMMA.16816.F32 R32, R156, R162, R32 ;  /* 0x000000a29c20723c */ /* 0x000fe20000001820 */
[----:B------:R-:W4:Y:S05]  /*7420*/  LDSM.16.M88.4 R156, [R191+0x9800] ;  /* 0x00980000bf9c783b */ /* 0x000f2a0000000200 */
[----:B------:R-:W4:Y:S02]  /*7430*/  LDSM.16.M88.4 R160, [R192+0x2000] ;  /* 0x00200000c0a0783b */ /* 0x000f240000000200 */
[C---:B------:R-:W-:Y:S08]  /*7440*/  HMMA.16816.F32 R4, R168.reuse, R172, R4 ;  /* 0x000000aca804723c */ /* 0x040ff00000001804 */
[C---:B------:R-:W-:Y:S01]  /*7450*/  HMMA.16816.F32 R8, R168.reuse, R174, R8 ;  /* 0x000000aea808723c */ /* 0x040fe20000001808 */
[----:B------:R-:W-:Y:S07]  /*7460*/  LDSM.16.M88.4 R172, [R2+0x8000] ;  /* 0x0080000002ac783b */ /* 0x000fee0000000200 */
[C---:B-1----:R-:W-:Y:S08]  /*7470*/  HMMA.16816.F32 R12, R168.reuse, R140, R12 ;  /* 0x0000008ca80c723c */ /* 0x042ff0000000180c */
[C---:B------:R-:W-:Y:S01]  /*7480*/  HMMA.16816.F32 R16, R168.reuse, R142, R16 ;  /* 0x0000008ea810723c */ /* 0x040fe20000001810 */
[----:B------:R-:W1:Y:S07]  /*7490*/  LDSM.16.M88.4 R140, [R190+0x8800] ;  /* 0x00880000be8c783b */ /* 0x000e6e0000000200 */
[C---:B-----5:R-:W-:Y:S08]  /*74a0*/  HMMA.16816.F32 R20, R168.reuse, R148, R20 ;  /* 0x00000094a814723c */ /* 0x060ff00000001814 */
[C---:B------:R-:W-:Y:S01]  /*74b0*/  HMMA.16816.F32 R24, R168.reuse, R150, R24 ;  /* 0x00000096a818723c */ /* 0x040fe20000001818 */
[----:B------:R-:W5:Y:S07]  /*74c0*/  LDSM.16.M88.4 R148, [R190+0x9000] ;  /* 0x00900000be94783b */ /* 0x000f6e0000000200 */
[C---:B------:R-:W-:Y:S08]  /*74d0*/  HMMA.16816.F32 R28, R168.reuse, R152, R28 ;  /* 0x00000098a81c723c */ /* 0x040ff0000000181c */
[----:B------:R-:W-:Y:S01]  /*74e0*/  HMMA.16816.F32 R32, R168, R154, R32 ;  /* 0x0000009aa820723c */ /* 0x000fe20000001820 */
[----:B------:R-:W5:Y:S05]  /*74f0*/  LDSM.16.M88.4 R152, [R190+0x9800] ;  /* 0x00980000be98783b */ /* 0x000f6a0000000200 */
[----:B------:R-:W5:Y:S02]  /*7500*/  LDSM.16.M88.4 R168, [R3+0x2000] ;  /* 0x0020000003a8783b */ /* 0x000f640000000200 */
[C---:B------:R-:W-:Y:S08]  /*7510*/  HMMA.16816.F32 R4, R176.reuse, R180, R4 ;  /* 0x000000b4b004723c */ /* 0x040ff00000001804 */
[C---:B------:R-:W-:Y:S01]  /*7520*/  HMMA.16816.F32 R8, R176.reuse, R182, R8 ;  /* 0x000000b6b008723c */ /* 0x040fe20000001808 */
[----:B------:R-:W-:Y:S07]  /*7530*/  LDSM.16.M88.4 R180, [R2+0xa000] ;  /* 0x00a0000002b4783b */ /* 0x000fee0000000200 */
[C---:B---3--:R-:W-:Y:S08]  /*7540*/  HMMA.16816.F32 R12, R176.reuse, R132, R12 ;  /* 0x00000084b00c723c */ /* 0x048ff0000000180c */
        /* <DEDUP_REMOVED lines=8> */
[----:B------:R-:W-:Y:S02]  /*75d0*/  LDSM.16.M88.4 R176, [R194+UR5+0xa000] ;  /* 0x00a00005c2b0783b */ /* 0x000fe40008000200 */
[C---:B------:R-:W-:Y:S08]  /*75e0*/  HMMA.16816.F32 R4, R160.reuse, R164, R4 ;  /* 0x000000a4a004723c */ /* 0x040ff00000001804 */
[C---:B------:R-:W-:Y:S01]  /*75f0*/  HMMA.16816.F32 R8, R160.reuse, R166, R8 ;  /* 0x000000a6a008723c */ /* 0x040fe20000001808 */
[----:B------:R-:W4:Y:S07]  /*7600*/  LDSM.16.M88.4 R164, [R196+0x4000] ;  /* 0x00400000c4a4783b */ /* 0x000f2e0000000200 */
[C---:B-1----:R-:W-:Y:S08]  /*7610*/  HMMA.16816.F32 R12, R160.reuse, R140, R12 ;  /* 0x0000008ca00c723c */ /* 0x042ff0000000180c */
[C---:B------:R-:W-:Y:S01]  /*7620*/  HMMA.16816.F32 R16, R160.reuse, R142, R16 ;  /* 0x0000008ea010723c */ /* 0x040fe20000001810 */
[----:B------:R-:W1:Y:S07]  /*7630*/  LDSM.16.M88.4 R140, [R194+UR5+0xa800] ;  /* 0x00a80005c28c783b */ /* 0x000e6e0008000200 */
[C---:B-----5:R-:W-:Y:S08]  /*7640*/  HMMA.16816.F32 R20, R160.reuse, R148, R20 ;  /* 0x00000094a014723c */ /* 0x060ff00000001814 */
[C---:B------:R-:W-:Y:S01]  /*7650*/  HMMA.16816.F32 R24, R160.reuse, R150, R24 ;  /* 0x00000096a018723c */ /* 0x040fe20000001818 */
[----:B------:R-:W5:Y:S07]  /*7660*/  LDSM.16.M88.4 R148, [R194+UR5+0xb000] ;  /* 0x00b00005c294783b */ /* 0x000f6e0008000200 */
[C---:B------:R-:W-:Y:S08]  /*7670*/  HMMA.16816.F32 R28, R160.reuse, R152, R28 ;  /* 0x00000098a01c723c */ /* 0x040ff0000000181c */
[----:B------:R-:W-:Y:S01]  /*7680*/  HMMA.16816.F32 R32, R160, R154, R32 ;  /* 0x0000009aa020723c */ /* 0x000fe20000001820 */
[----:B------:R-:W5:Y:S05]  /*7690*/  LDSM.16.M88.4 R152, [R194+UR5+0xb800] ;  /* 0x00b80005c298783b */ /* 0x000f6a0008000200 */
[----:B------:R-:W-:Y:S02]  /*76a0*/  LDSM.16.M88.4 R160, [R193+0x4000] ;  /* 0x00400000c1a0783b */ /* 0x000fe40000000200 */
[C---:B------:R-:W-:Y:S08]  /*76b0*/  HMMA.16816.F32 R4, R168.reuse, R172, R4 ;  /* 0x000000aca804723c */ /* 0x040ff00000001804 */
[C---:B------:R-:W-:Y:S01]  /*76c0*/  HMMA.16816.F32 R8, R168.reuse, R174, R8 ;  /* 0x000000aea808723c */ /* 0x040fe20000001808 */
[----:B------:R-:W5:Y:S07]  /*76d0*/  LDSM.16.M88.4 R172, [R191+0xa000] ;  /* 0x00a00000bfac783b */ /* 0x000f6e0000000200 */
        /* <DEDUP_REMOVED lines=9> */
[----:B------:R-:W-:Y:S02]  /*7770*/  LDSM.16.M88.4 R168, [R192+0x4000] ;  /* 0x00400000c0a8783b */ /* 0x000fe40000000200 */
[C---:B------:R-:W-:Y:S08]  /*7780*/  HMMA.16816.F32 R4, R164.reuse, R176, R4 ;  /* 0x000000b0a404723c */ /* 0x040ff00000001804 */
[C---:B------:R-:W-:Y:S01]  /*7790*/  HMMA.16816.F32 R8, R164.reuse, R178, R8 ;  /* 0x000000b2a408723c */ /* 0x040fe20000001808 */
[----:B------:R-:W4:Y:S07]  /*77a0*/  LDSM.16.M88.4 R176, [R190+0xa000] ;  /* 0x00a00000beb0783b */ /* 0x000f2e0000000200 */
        /* <DEDUP_REMOVED lines=11> */
[C---:B------:R-:W-:Y:S08]  /*7860*/  HMMA.16816.F32 R8, R160.reuse, R174, R8 ;  /* 0x000000aea008723c */ /* 0x040ff00000001808 */
[C---:B---3--:R-:W-:Y:S08]  /*7870*/  HMMA.16816.F32 R12, R160.reuse, R132, R12 ;  /* 0x00000084a00c723c */ /* 0x048ff0000000180c */
[C---:B------:R-:W-:Y:S01]  /*7880*/  HMMA.16816.F32 R16, R160.reuse, R134, R16 ;  /* 0x00000086a010723c */ /* 0x040fe20000001810 */
[----:B------:R-:W3:Y:S07]  /*7890*/  LDSM.16.M88.4 R132, [R2+0xa800] ;  /* 0x00a800000284783b */ /* 0x000eee0000000200 */
[C---:B--2---:R-:W-:Y:S08]  /*78a0*/  HMMA.16816.F32 R20, R160.reuse, R144, R20 ;  /* 0x00000090a014723c */ /* 0x044ff00000001814 */
[C---:B------:R-:W-:Y:S08]  /*78b0*/  HMMA.16816.F32 R24, R160.reuse, R146, R24 ;  /* 0x00000092a018723c */ /* 0x040ff00000001818 */
[C---:B----4-:R-:W-:Y:S08]  /*78c0*/  HMMA.16816.F32 R28, R160.reuse, R156, R28 ;  /* 0x0000009ca01c723c */ /* 0x050ff0000000181c */
[----:B------:R-:W-:Y:S08]  /*78d0*/  HMMA.16816.F32 R32, R160, R158, R32 ;  /* 0x0000009ea020723c */ /* 0x000ff00000001820 */
[C---:B------:R-:W-:Y:S08]  /*78e0*/  HMMA.16816.F32 R4, R168.reuse, R176, R4 ;  /* 0x000000b0a804723c */ /* 0x040ff00000001804 */
[C---:B------:R-:W-:Y:S08]  /*78f0*/  HMMA.16816.F32 R8, R168.reuse, R178, R8 ;  /* 0x000000b2a808723c */ /* 0x040ff00000001808 */
[C---:B-1----:R-:W-:Y:S08]  /*7900*/  HMMA.16816.F32 R12, R168.reuse, R140, R12 ;  /* 0x0000008ca80c723c */ /* 0x042ff0000000180c */
[C---:B------:R-:W-:Y:S01]  /*7910*/  HMMA.16816.F32 R16, R168.reuse, R142, R16 ;  /* 0x0000008ea810723c */ /* 0x040fe20000001810 */
[----:B------:R-:W1:Y:S07]  /*7920*/  LDSM.16.M88.4 R140, [R2+0xb000] ;  /* 0x00b00000028c783b */ /* 0x000e6e0000000200 */
[C---:B-----5:R-:W-:Y:S08]  /*7930*/  HMMA.16816.F32 R20, R168.reuse, R148, R20 ;  /* 0x00000094a814723c */ /* 0x060ff00000001814 */
[C---:B------:R-:W-:Y:S08]  /*7940*/  HMMA.16816.F32 R24, R168.reuse, R150, R24 ;  /* 0x00000096a818723c */ /* 0x040ff00000001818 */
[C---:B------:R-:W-:Y:S08]  /*7950*/  HMMA.16816.F32 R28, R168.reuse, R152, R28 ;  /* 0x00000098a81c723c */ /* 0x040ff0000000181c */
[----:B------:R-:W-:Y:S08]  /*7960*/  HMMA.16816.F32 R32, R168, R154, R32 ;  /* 0x0000009aa820723c */ /* 0x000ff00000001820 */
[C---:B------:R-:W-:Y:S08]  /*7970*/  HMMA.16816.F32 R4, R164.reuse, R180, R4 ;  /* 0x000000b4a404723c */ /* 0x040ff00000001804 */
[C---:B------:R-:W-:Y:S08]  /*7980*/  HMMA.16816.F32 R8, R164.reuse, R182, R8 ;  /* 0x000000b6a408723c */ /* 0x040ff00000001808 */
[C---:B---3--:R-:W-:Y:S03]  /*7990*/  HMMA.16816.F32 R12, R164.reuse, R132, R12 ;  /* 0x00000084a40c723c */ /* 0x048fe6000000180c */
[----:B------:R-:W-:Y:S01]  /*79a0*/  FMUL.FTZ R217, R5, UR11 ;  /* 0x0000000b05d97c20 */ /* 0x000fe20008410000 */
[----:B------:R-:W-:Y:S01]  /*79b0*/  FMUL.FTZ R216, R6, UR11 ;  /* 0x0000000b06d87c20 */ /* 0x000fe20008410000 */
[----:B------:R-:W-:Y:S01]  /*79c0*/  FMUL.FTZ R201, R7, UR11 ;  /* 0x0000000b07c97c20 */ /* 0x000fe20008410000 */
[----:B------:R-:W-:Y:S01]  /*79d0*/  FMUL.FTZ R218, R4, UR11 ;  /* 0x0000000b04da7c20 */ /* 0x000fe20008410000 */
[----:B------:R-:W2:Y:S01]  /*79e0*/  MUFU.TANH R175, R217 ;  /* 0x000000d900af7308 */ /* 0x000ea20000002400 */
[C---:B------:R-:W-:Y:S03]  /*79f0*/  HMMA.16816.F32 R16, R164.reuse, R134, R16 ;  /* 0x00000086a410723c */ /* 0x040fe60000001810 */
[----:B------:R-:W-:Y:S01]  /*7a00*/  FMUL.FTZ R133, R10, UR11 ;  /* 0x0000000b0a857c20 */ /* 0x000fe20008410000 */
[----:B------:R-:W-:Y:S01]  /*7a10*/  FMUL.FTZ R132, R11, UR11 ;  /* 0x0000000b0b847c20 */ /* 0x000fe20008410000 */
[----:B------:R-:W-:Y:S01]  /*7a20*/  FMUL.FTZ R136, R9, UR11 ;  /* 0x0000000b09887c20 */ /* 0x000fe20008410000 */
[----:B------:R-:W-:Y:S03]  /*7a30*/  FMUL.FTZ R220, R8, UR11 ;  /* 0x0000000b08dc7c20 */ /* 0x000fe60008410000 */
[----:B------:R-:W3:Y:S01]  /*7a40*/  MUFU.TANH R181, R133 ;  /* 0x0000008500b57308 */ /* 0x000ee20000002400 */
[C---:B-1----:R-:W-:Y:S03]  /*7a50*/  HMMA.16816.F32 R20, R164.reuse, R140, R20 ;  /* 0x0000008ca414723c */ /* 0x042fe60000001814 */
[----:B------:R-:W-:Y:S01]  /*7a60*/  FMUL.FTZ R249, R12, UR11 ;  /* 0x0000000b0cf97c20 */ /* 0x000fe20008410000 */
[----:B------:R-:W-:Y:S01]  /*7a70*/  FMUL.FTZ R251, R13, UR11 ;  /* 0x0000000b0dfb7c20 */ /* 0x000fe20008410000 */
[----:B------:R-:W-:Y:S01]  /*7a80*/  FMUL.FTZ R247, R14, UR11 ;  /* 0x0000000b0ef77c20 */ /* 0x000fe20008410000 */
[----:B------:R-:W-:Y:S03]  /*7a90*/  FMUL.FTZ R243, R15, UR11 ;  /* 0x0000000b0ff37c20 */ /* 0x000fe60008410000 */
[----:B------:R1:W4:Y:S01]  /*7aa0*/  MUFU.TANH R179, R132 ;  /* 0x0000008400b37308 */ /* 0x0003220000002400 */
[C---:B------:R-:W-:Y:S03]  /*7ab0*/  HMMA.16816.F32 R24, R164.reuse, R142, R24 ;  /* 0x0000008ea418723c */ /* 0x040fe60000001818 */
[----:B------:R-:W-:Y:S01]  /*7ac0*/  FMUL.FTZ R245, R16, UR11 ;  /* 0x0000000b10f57c20 */ /* 0x000fe20008410000 */
[----:B------:R-:W-:Y:S01]  /*7ad0*/  FMUL.FTZ R241, R17, UR11 ;  /* 0x0000000b11f17c20 */ /* 0x000fe20008410000 */
[----:B------:R-:W-:Y:S01]  /*7ae0*/  FMUL.FTZ R239, R18, UR11 ;  /* 0x0000000b12ef7c20 */ /* 0x000fe20008410000 */
[----:B------:R-:W-:Y:S03]  /*7af0*/  FMUL.FTZ R237, R19, UR11 ;  /* 0x0000000b13ed7c20 */ /* 0x000fe60008410000 */
[----:B------:R-:W2:Y:S01]  /*7b00*/  MUFU.TANH R173, R216 ;  /* 0x000000d800ad7308 */ /* 0x000ea20000002400 */
[----:B------:R-:W-:Y:S01]  /*7b10*/  FMUL.FTZ R235, R20, UR11 ;  /* 0x0000000b14eb7c20 */ /* 0x000fe20008410000 */
[----:B------:R-:W-:Y:S01]  /*7b20*/  FMUL.FTZ R233, R21, UR11 ;  /* 0x0000000b15e97c20 */ /* 0x000fe20008410000 */
[----:B------:R-:W-:Y:S01]  /*7b30*/  FMUL.FTZ R231, R22, UR11 ;  /* 0x0000000b16e77c20 */ /* 0x000fe20008410000 */
[----:B------:R-:W-:Y:S06]  /*7b40*/  FMUL.FTZ R227, R23, UR11 ;  /* 0x0000000b17e37c20 */ /* 0x000fec0008410000 */
[----:B------:R-:W2:Y:S01]  /*7b50*/  MUFU.TANH R171, R201 ;  /* 0x000000c900ab7308 */ /* 0x000ea20000002400 */
[----:B-1----:R-:W1:Y:S01]  /*7b60*/  LDSM.16.M88.4 R132, [R2+0xb800] ;  /* 0x00b800000284783b */ /* 0x002e620000000200 */
[----:B------:R-:W-:Y:S04]  /*7b70*/  DEPBAR.LE SB0, 0x0 ;  /* 0x000080000000791a */ /* 0x000fe80000000000 */
[----:B------:R-:W-:Y:S01]  /*7b80*/  FMUL.FTZ R229, R24, UR11 ;  /* 0x0000000b18e57c20 */ /* 0x000fe20008410000 */
[----:B------:R-:W-:Y:S03]  /*7b90*/  FMUL.FTZ R223, R25, UR11 ;  /* 0x0000000b19df7c20 */ /* 0x000fe60008410000 */
[----:B------:R5:W1:Y:S01]  /*7ba0*/  MUFU.TANH R183, R136 ;  /* 0x0000008800b77308 */ /* 0x000a620000002400 */
[----:B------:R-:W-:Y:S01]  /*7bb0*/  BAR.SYNC.DEFER_BLOCKING 0x0 ;  /* 0x0000000000007b1d */ /* 0x000fe20000010000 */
[----:B------:R-:W-:Y:S01]  /*7bc0*/  FMUL.FTZ R225, R26, UR11 ;  /* 0x0000000b1ae17c20 */ /* 0x000fe20008410000 */
[----:B------:R-:W-:Y:S07]  /*7bd0*/  FMUL.FTZ R221, R27, UR11 ;  /* 0x0000000b1bdd7c20 */ /* 0x000fee0008410000 */
[----:B------:R-:W1:Y:S10]  /*7be0*/  MUFU.TANH R218, R218 ;  /* 0x000000da00da7308 */ /* 0x000e740000002400 */
[----:B------:R-:W1:Y:S10]  /*7bf0*/  MUFU.TANH R220, R220 ;  /* 0x000000dc00dc7308 */ /* 0x000e740000002400 */
[----:B------:R-:W2:Y:S10]  /*7c00*/  MUFU.TANH R249, R249 ;  /* 0x000000f900f97308 */ /* 0x000eb40000002400 */
[----:B------:R-:W2:Y:S01]  /*7c10*/  MUFU.TANH R251, R251 ;  /* 0x000000fb00fb7308 */ /* 0x000ea20000002400 */
[C---:B-1----:R-:W-:Y:S09]  /*7c20*/  HMMA.16816.F32 R28, R164.reuse, R132, R28 ;  /* 0x00000084a41c723c */ /* 0x042ff2000000181c */
[----:B------:R-:W1:Y:S01]  /*7c30*/  MUFU.TANH R247, R247 ;  /* 0x000000f700f77308 */ /* 0x000e620000002400 */
[----:B------:R-:W-:Y:S09]  /*7c40*/  HMMA.16816.F32 R32, R164, R134, R32 ;  /* 0x00000086a420723c */ /* 0x000ff20000001820 */
[----:B------:R-:W1:Y:S01]  /*7c50*/  MUFU.TANH R243, R243 ;  /* 0x000000f300f37308 */ /* 0x000e620000002400 */
[----:B------:R-:W-:Y:S01]  /*7c60*/  FMUL.FTZ R217, R28, UR11 ;  /* 0x0000000b1cd97c20 */ /* 0x000fe20008410000 */
[----:B------:R-:W-:Y:S01]  /*7c70*/  FMUL.FTZ R219, R29, UR11 ;  /* 0x0000000b1ddb7c20 */ /* 0x000fe20008410000 */
[----:B-----5:R-:W-:Y:S01]  /*7c80*/  FMUL.FTZ R136, R30, UR11 ;  /* 0x0000000b1e887c20 */ /* 0x020fe20008410000 */
[----:B------:R-:W-:Y:S06]  /*7c90*/  FMUL.FTZ R135, R31, UR11 ;  /* 0x0000000b1f877c20 */ /* 0x000fec0008410000 */
[----:B------:R-:W1:Y:S01]  /*7ca0*/  MUFU.TANH R245, R245 ;  /* 0x000000f500f57308 */ /* 0x000e620000002400 */
[----:B------:R-:W-:Y:S01]  /*7cb0*/  FMUL.FTZ R216, R32, UR11 ;  /* 0x0000000b20d87c20 */ /* 0x000fe20008410000 */
[----:B------:R-:W-:Y:S01]  /*7cc0*/  FMUL.FTZ R201, R33, UR11 ;  /* 0x0000000b21c97c20 */ /* 0x000fe20008410000 */
[----:B------:R-:W-:Y:S01]  /*7cd0*/  FMUL.FTZ R34, R34, UR11 ;  /* 0x0000000b22227c20 */ /* 0x000fe20008410000 */
[----:B------:R-:W-:Y:S06]  /*7ce0*/  FMUL.FTZ R35, R35, UR11 ;  /* 0x0000000b23237c20 */ /* 0x000fec0008410000 */
[----:B------:R-:W1:Y:S10]  /*7cf0*/  MUFU.TANH R241, R241 ;  /* 0x000000f100f17308 */ /* 0x000e740000002400 */
        /* <DEDUP_REMOVED lines=16> */
[----:B------:R1:W1:Y:S10]  /*7e00*/  MUFU.TANH R134, R34 ;  /* 0x0000002200867308 */ /* 0x0002740000002400 */
[----:B------:R1:W1:Y:S01]  /*7e10*/  MUFU.TANH R133, R35 ;  /* 0x0000002300857308 */ /* 0x0002620000002400 */
[----:B--234-:R-:W-:Y:S05]  /*7e20*/  @!P5 BRA `(.L_x_559) ;  /* 0x000000080050d947 */ /* 0x01cfea0003800000 */
[----:B------:R-:W2:Y:S08]  /*7e30*/  LDC.64 R2, c[0x0][0x4e0] ;  /* 0x00013800ff027b82 */ /* 0x000eb00000000a00 */
[----:B------:R-:W3:Y:S01]  /*7e40*/  LDC R5, c[0x0][0x3bc] ;  /* 0x0000ef00ff057b82 */ /* 0x000ee20000000800 */
[----:B--2---:R-:W-:Y:S04]  /*7e50*/  ISETP.NE.U32.AND P4, PT, R2, RZ, PT ;  /* 0x000000ff0200720c */ /* 0x004fe80003f85070 */
[----:B------:R-:W-:Y:S11]  /*7e60*/  ISETP.NE.AND.EX P4, PT, R3, RZ, PT, P4 ;  /* 0x000000ff0300720c */ /* 0x000ff60003f85340 */
[----:B------:R-:W-:Y:S02]  /*7e70*/  @!UPT UIADD3 URZ, UPT, UPT, URZ, URZ, URZ ;  /* 0x000000fffffff290 */ /* 0x000fe4000fffe0ff */
[----:B------:R-:W2:Y:S01]  /*7e80*/  @!P4 LDC R2, c[0x0][0x3b8] ;  /* 0x0000ee00ff02cb82 */ /* 0x000ea20000000800 */
[----:B------:R-:W-:Y:S05]  /*7e90*/  @!P4 IMAD.MOV.U32 R4, RZ, RZ, RZ ;  /* 0x000000ffff04c224 */ /* 0x000fea00078e00ff */
[----:B------:R-:W-:Y:S01]  /*7ea0*/  @!P4 IADD3 R4, P5, PT, RZ, -R4, RZ ;  /* 0x80000004ff04c210 */ /* 0x000fe20007fbe0ff */
[----:B--2---:R-:W-:Y:S04]  /*7eb0*/  @!P4 IMAD.SHL.U32 R3, R2, 0x40, RZ ;  /* 0x000000400203c824 */ /* 0x004fe800078e00ff */
[----:B------:R-:W-:Y:S05]  /*7ec0*/  @!P4 IMAD.X R3, RZ, RZ, ~R3, P5 ;  /* 0x000000ffff03c224 */ /* 0x000fea00028e0e03 */
[----:B------:R-:W-:Y:S04]  /*7ed0*/  @!P4 SHF.R.S64 R7, R4, 0x1f, R3 ;  /* 0x0000001f0407c819 */ /* 0x000fe80000001003 */
[----:B------:R-:W-:Y:S04]  /*7ee0*/  @!P4 IADD3 R198, P5, PT, R7, R198, RZ ;  /* 0x000000c607c6c210 */ /* 0x000fe80007fbe0ff */
[----:B------:R-:W-:Y:S01]  /*7ef0*/  @!P4 LEA.HI.X.SX32 R197, R3, R197, 0x1, P5 ;  /* 0x000000c503c5c211 */ /* 0x000fe200028f0eff */
[----:B---3--:R-:W-:Y:S08]  /*7f00*/  @!P4 BRA `(.L_x_560) ;  /* 0x0000000000f8c947 */ /* 0x008ff00003800000 */
[----:B------:R-:W-:Y:S01]  /*7f10*/  VIADD R11, R203, 0xffffff80 ;  /* 0xffffff80cb0b7836 */ /* 0x000fe20000000000 */
[----:B------:R-:W2:Y:S04]  /*7f20*/  LDC R4, c[0x0][0x4f0] ;  /* 0x00013c00ff047b82 */ /* 0x000ea80000000800 */
[----:B------:R-:W-:Y:S02]  /*7f30*/  IABS R6, R11 ;  /* 0x0000000b00067213 */ /* 0x000fe40000000000 */
[-C--:B--2---:R-:W-:Y:S02]  /*7f40*/  IABS R2, R4.reuse ;  /* 0x0000000400027213 */ /* 0x084fe40000000000 */
[-C--:B------:R-:W-:Y:S02]  /*7f50*/  LOP3.LUT R11, R11, R4.reuse, RZ, 0x3c, !PT ;  /* 0x000000040b0b7212 */ /* 0x080fe400078e3cff */
[----:B------:R-:W2:Y:S10]  /*7f60*/  I2F.RP R9, R2 ;  /* 0x0000000200097306 */ /* 0x000eb40000209400 */
[----:B--2---:R-:W2:Y:S02]  /*7f70*/  MUFU.RCP R3, R9 ;  /* 0x0000000900037308 */ /* 0x004ea40000001000 */
[----:B--2---:R-:W-:Y:S01]  /*7f80*/  VIADD R12, R3, 0xffffffe ;  /* 0x0ffffffe030c7836 */ /* 0x004fe20000000000 */
[----:B------:R-:W-:Y:S07]  /*7f90*/  IADD3 R3, PT, PT, R203, -0x40, RZ ;  /* 0xffffffc0cb037810 */ /* 0x000fee0007ffe0ff */
[----:B------:R-:W2:Y:S01]  /*7fa0*/  F2I.FTZ.U32.TRUNC.NTZ R13, R12 ;  /* 0x0000000c000d7305 */ /* 0x000ea2000021f000 */
[----:B------:R-:W-:Y:S02]  /*7fb0*/  IABS R8, R3 ;  /* 0x0000000300087213 */ /* 0x000fe40000000000 */
[----:B------:R-:W-:Y:S01]  /*7fc0*/  LOP3.LUT R3, R3, R4, RZ, 0x3c, !PT ;  /* 0x0000000403037212 */ /* 0x000fe200078e3cff */
[--C-:B--2---:R-:W-:Y:S02]  /*7fd0*/  IMAD.MOV R7, RZ, RZ, -R13.reuse ;  /* 0x000000ffff077224 */ /* 0x104fe400078e0a0d */
        /* <DEDUP_REMOVED lines=22> */
[----:B------:R-:W2:Y:S10]  /*8140*/  LDC.64 R2, c[0x0][0x3b8] ;  /* 0x0000ee00ff027b82 */ /* 0x000eb40000000a00 */
        /* <DEDUP_REMOVED lines=10> */
[----:B------:R-:W3:Y:S04]  /*81f0*/  LDG.E R7, desc[UR14][R16.64] ;  /* 0x0000000e10077981 */ /* 0x000ee8000c1e1900 */
[----:B------:R-:W-:Y:S01]  /*8200*/  IMAD R9, R9, R4, -0x40 ;  /* 0xffffffc009097424 */ /* 0x000fe200078e0204 */
[----:B------:R-:W3:Y:S04]  /*8210*/  LDG.E R6, desc[UR14][R14.64] ;  /* 0x0000000e0e067981 */ /* 0x000ee8000c1e1900 */
[----:B------:R-:W-:Y:S05]  /*8220*/  SHF.R.S32.HI R11, RZ, 0x1f, R9 ;  /* 0x0000001fff0b7819 */ /* 0x000fea0000011409 */
[-C--:B--2---:R-:W-:Y:S02]  /*8230*/  IMAD R4, R11, R2.reuse, RZ ;  /* 0x000000020b047224 */ /* 0x084fe400078e02ff */
[C---:B------:R-:W-:Y:S04]  /*8240*/  IMAD.WIDE.U32 R10, R9.reuse, R2, RZ ;  /* 0x00000002090a7225 */ /* 0x040fe800078e00ff */
[----:B------:R-:W-:Y:S04]  /*8250*/  IMAD R4, R9, R3, R4 ;  /* 0x0000000309047224 */ /* 0x000fe800078e0204 */
[----:B------:R-:W-:Y:S02]  /*8260*/  IMAD.IADD R11, R11, 0x1, R4 ;  /* 0x000000010b0b7824 */ /* 0x000fe400078e0204 */
[----:B---3--:R-:W-:Y:S04]  /*8270*/  IMAD.IADD R7, R7, 0x1, -R6 ;  /* 0x0000000107077824 */ /* 0x008fe800078e0a06 */
[----:B------:R-:W-:Y:S01]  /*8280*/  IMAD.WIDE.U32 R10, R7, UR6, R10 ;  /* 0x00000006070a7c25 */ /* 0x000fe2000f8e000a */
[----:B------:R-:W-:Y:S02]  /*8290*/  SHF.R.S32.HI R3, RZ, 0x1f, R7 ;  /* 0x0000001fff037819 */ /* 0x000fe40000011407 */
[C---:B------:R-:W-:Y:S03]  /*82a0*/  LEA R198, P5, R10.reuse, R198, 0x1 ;  /* 0x000000c60ac67211 */ /* 0x040fe600078a08ff */
[----:B------:R-:W-:Y:S04]  /*82b0*/  IMAD R4, R3, UR6, RZ ;  /* 0x0000000603047c24 */ /* 0x000fe8000f8e02ff */
[----:B------:R-:W-:Y:S05]  /*82c0*/  IMAD R4, R7, UR7, R4 ;  /* 0x0000000707047c24 */ /* 0x000fea000f8e0204 */
[----:B------:R-:W-:Y:S04]  /*82d0*/  IADD3 R4, PT, PT, R11, R4, RZ ;  /* 0x000000040b047210 */ /* 0x000fe80007ffe0ff */
[----:B------:R-:W-:Y:S07]  /*82e0*/  LEA.HI.X R197, R10, R197, R4, 0x1, P5 ;  /* 0x000000c50ac57211 */ /* 0x000fee00028f0c04 */
.L_x_560:
[--C-:B------:R-:W-:Y:S01]  /*82f0*/  @!P3 IMAD.MOV.U32 R196, RZ, RZ, R198.reuse ;  /* 0x000000ffffc4b224 */ /* 0x100fe200078e00c6 */
        /* <DEDUP_REMOVED lines=13> */
[--C-:B--2---:R-:W-:Y:S05]  /*83d0*/  @!P2 IMAD.MOV.U32 R196, RZ, RZ, R198.reuse ;  /* 0x000000ffffc4a224 */ /* 0x104fea00078e00c6 */
[----:B------:R-:W-:Y:S01]  /*83e0*/  @!PT LDS RZ, [RZ] ;  /* 0x00000000fffff984 */ /* 0x000fe20000000800 */
[----:B------:R-:W-:Y:S01]  /*83f0*/  @!PT LDS RZ, [RZ] ;  /* 0x00000000fffff984 */ /* 0x000fe20000000800 */
[----:B------:R-:W-:Y:S01]  /*8400*/  @!PT LDS RZ, [RZ] ;  /* 0x00000000fffff984 */ /* 0x000fe20000000800 */
[----:B------:R2:W-:Y:S04]  /*8410*/  @!P2 LDGSTS.E.BYPASS.LTC128B.128 [R215+0x8000], desc[UR14][R196.64+0x80] ;  /* 0x08000080c4d7afae */ /* 0x0005e8000b981a0e */
[----:B------:R3:W-:Y:S01]  /*8420*/  @P2 STS.128 [R215+0x8000], RZ ;  /* 0x008000ffd7002388 */ /* 0x0007e20000000c00 */
[----:B--2---:R-:W-:Y:S05]  /*8430*/  @!P1 IMAD.MOV.U32 R196, RZ, RZ, R198 ;  /* 0x000000ffffc49224 */ /* 0x004fea00078e00c6 */
        /* <DEDUP_REMOVED lines=51> */
.L_x_559:
[----:B------:R-:W-:Y:S01]  /*8770*/  FMNMX3.FTZ R4, R137, R218, R175, !PT ;  /* 0x000000da89047276 */ /* 0x000fe200078100af */
[----:B------:R-:W-:Y:S01]  /*8780*/  LDSM.16.MT88.4 R12, [R187+0xc000] ;  /* 0x00c00000bb0c783b */ /* 0x000fe20000004200 */
[----:B---3--:R-:W-:Y:S02]  /*8790*/  FMNMX3.FTZ R2, R0, R173, R171, !PT ;  /* 0x000000ad00027276 */ /* 0x008fe400078100ab */
[----:B------:R-:W-:Y:S02]  /*87a0*/  FMNMX3.FTZ R4, R4, R220, R183, !PT ;  /* 0x000000dc04047276 */ /* 0x000fe400078100b7 */
[----:B------:R-:W-:Y:S02]  /*87b0*/  FMNMX3.FTZ R2, R2, R181, R179, !PT ;  /* 0x000000b502027276 */ /* 0x000fe400078100b3 */
[----:B------:R-:W-:Y:S01]  /*87c0*/  FMNMX3.FTZ R4, R4, R249, R251, !PT ;  /* 0x000000f904047276 */ /* 0x000fe200078100fb */
[----:B------:R-:W-:Y:S01]  /*87d0*/  LDSM.16.MT88.4 R20, [R138+0xc000] ;  /* 0x00c000008a14783b */ /* 0x000fe20000004200 */
[----:B-1----:R-:W-:Y:S02]  /*87e0*/  FMNMX3.FTZ R2, R2, R247, R243, !PT ;  /* 0x000000f702027276 */ /* 0x002fe400078100f3 */
        /* <DEDUP_REMOVED lines=12> */
[----:B------:R-:W-:Y:S01]  /*88b0*/  MOV R168, R206 ;  /* 0x000000ce00a87202 */ /* 0x000fe20000000f00 */
[----:B------:R-:W1:Y:S01]  /*88c0*/  SHFL.BFLY PT, R3, R6, 0x2, 0x1f ;  /* 0x0c401f0006037f89 */ /* 0x000e6200000e0000 */
[----:B------:R-:W-:Y:S02]  /*88d0*/  @P0 IADD3 R168, PT, PT, R208, -0x40, RZ ;  /* 0xffffffc0d0a80810 */ /* 0x000fe40007ffe0ff */
[----:B------:R-:W-:Y:S05]  /*88e0*/  IADD3 R210, PT, PT, R210, -0x1, RZ ;  /* 0xffffffffd2d27810 */ /* 0x000fea0007ffe0ff */
[----:B------:R-:W2:Y:S01]  /*88f0*/  SHFL.BFLY PT, R2, R7, 0x2, 0x1f ;  /* 0x0c401f0007027f89 */ /* 0x000ea200000e0000 */
[----:B------:R-:W-:Y:S02]  /*8900*/  IADD3 R189, PT, PT, R189, R168, RZ ;  /* 0x000000a8bdbd7210 */ /* 0x000fe40007ffe0ff */
[----:B------:R-:W-:Y:S05]  /*8910*/  IADD3 R203, PT, PT, R203, -0x40, RZ ;  /* 0xffffffc0cbcb7810 */ /* 0x000fea0007ffe0ff */
[----:B------:R-:W-:Y:S08]  /*8920*/  LDSM.16.MT88.4 R28, [R168] ;  /* 0x00000000a81c783b */ /* 0x000ff00000004200 */
[----:B------:R-:W-:Y:S08]  /*8930*/  LDSM.16.MT88.4 R156, [R168+0x3800] ;  /* 0x00380000a89c783b */ /* 0x000ff00000004200 */
[----:B------:R-:W-:Y:S08]  /*8940*/  LDSM.16.MT88.4 R160, [R189+0x3800] ;  /* 0x00380000bda0783b */ /* 0x000ff00000004200 */
[----:B------:R-:W-:Y:S01]  /*8950*/  LDSM.16.MT88.4 R164, [R187+0x11800] ;  /* 0x01180000bba4783b */ /* 0x000fe20000004200 */
[----:B-1----:R-:W-:Y:S02]  /*8960*/  FMNMX.FTZ R9, R6, R3, !PT ;  /* 0x0000000306097209 */ /* 0x002fe40007810000 */
[----:B--2---:R-:W-:Y:S05]  /*8970*/  FMNMX.FTZ R4, R7, R2, !PT ;  /* 0x0000000207047209 */ /* 0x004fea0007810000 */
[----:B------:R-:W1:Y:S08]  /*8980*/  SHFL.BFLY PT, R132, R9, 0x1, 0x1f ;  /* 0x0c201f0009847f89 */ /* 0x000e7000000e0000 */
[----:B------:R-:W2:Y:S01]  /*8990*/  SHFL.BFLY PT, R3, R4, 0x1, 0x1f ;  /* 0x0c201f0004037f89 */ /* 0x000ea200000e0000 */
[----:B-1----:R-:W-:Y:S02]  /*89a0*/  FMNMX.FTZ R132, R9, R132, !PT ;  /* 0x0000008409847209 */ /* 0x002fe40007810000 */
[----:B--2---:R-:W-:Y:S03]  /*89b0*/  FMNMX.FTZ R3, R4, R3, !PT ;  /* 0x0000000304037209 */ /* 0x004fe60007810000 */
[C---:B------:R-:W-:Y:S01]  /*89c0*/  FMUL.FTZ R144, R132.reuse, UR4 ;  /* 0x0000000484907c20 */ /* 0x040fe20008410000 */
[C---:B------:R-:W-:Y:S01]  /*89d0*/  FSETP.NEU.FTZ.AND P1, PT, R132.reuse, -INF , PT ;  /* 0xff8000008400780b */ /* 0x040fe20003f3d000 */
[----:B------:R-:W-:Y:S01]  /*89e0*/  FADD.FTZ R2, -R132, R137 ;  /* 0x0000008984027221 */ /* 0x000fe20000010100 */
[----:B------:R-:W-:Y:S01]  /*89f0*/  MOV R137, R132 ;  /* 0x0000008400897202 */ /* 0x000fe20000000f00 */
[C---:B------:R-:W-:Y:S01]  /*8a00*/  FMUL.FTZ R148, R3.reuse, UR4 ;  /* 0x0000000403947c20 */ /* 0x040fe20008410000 */
[----:B------:R-:W-:Y:S01]  /*8a10*/  FSEL R144, R144, RZ, P1 ;  /* 0x000000ff90907208 */ /* 0x000fe20000800000 */
[C---:B------:R-:W-:Y:S01]  /*8a20*/  FADD.FTZ R0, -R3.reuse, R0 ;  /* 0x0000000003007221 */ /* 0x040fe20000010100 */
[----:B------:R-:W-:Y:S01]  /*8a30*/  FSETP.NEU.FTZ.AND P1, PT, R3, -INF , PT ;  /* 0xff8000000300780b */ /* 0x000fe20003f3d000 */
[----:B------:R-:W-:Y:S02]  /*8a40*/  FMUL.FTZ R5, R2, UR4 ;  /* 0x0000000402057c20 */ /* 0x000fe40008410000 */
[--C-:B------:R-:W-:Y:S01]  /*8a50*/  FFMA.FTZ R174, R175, UR4, -R144.reuse ;  /* 0x00000004afae7c23 */ /* 0x100fe20008010890 */
[----:B------:R-:W-:Y:S01]  /*8a60*/  FSEL R148, R148, RZ, P1 ;  /* 0x000000ff94947208 */ /* 0x000fe20000800000 */
[--C-:B------:R-:W-:Y:S01]  /*8a70*/  FFMA.FTZ R177, R218, UR4, -R144.reuse ;  /* 0x00000004dab17c23 */ /* 0x100fe20008010890 */
[----:B------:R-:W-:Y:S01]  /*8a80*/  FFMA.FTZ R172, R183, UR4, -R144 ;  /* 0x00000004b7ac7c23 */ /* 0x000fe20008010890 */
[----:B------:R-:W-:Y:S01]  /*8a90*/  FMUL.FTZ R6, R0, UR4 ;  /* 0x0000000400067c20 */ /* 0x000fe20008410000 */
[----:B------:R-:W1:Y:S01]  /*8aa0*/  MUFU.EX2 R2, R5 ;  /* 0x0000000500027308 */ /* 0x000e620000000800 */
[--C-:B------:R-:W-:Y:S01]  /*8ab0*/  FFMA.FTZ R175, R173, UR4, -R148.reuse ;  /* 0x00000004adaf7c23 */ /* 0x100fe20008010894 */
[--C-:B------:R-:W-:Y:S01]  /*8ac0*/  FFMA.FTZ R171, R171, UR4, -R148.reuse ;  /* 0x00000004abab7c23 */ /* 0x100fe20008010894 */
[--C-:B------:R-:W-:Y:S01]  /*8ad0*/  FFMA.FTZ R170, R181, UR4, -R148.reuse ;  /* 0x00000004b5aa7c23 */ /* 0x100fe20008010894 */
[----:B------:R-:W-:Y:S01]  /*8ae0*/  FFMA.FTZ R169, R179, UR4, -R148 ;  /* 0x00000004b3a97c23 */ /* 0x000fe20008010894 */
[----:B------:R-:W-:Y:S01]  /*8af0*/  FFMA.FTZ R173, R220, UR4, -R144 ;  /* 0x00000004dcad7c23 */ /* 0x000fe20008010890 */
[--C-:B------:R-:W-:Y:S01]  /*8b00*/  FFMA.FTZ R181, R247, UR4, -R148.reuse ;  /* 0x00000004f7b57c23 */ /* 0x100fe20008010894 */
[--C-:B------:R-:W-:Y:S03]  /*8b10*/  FFMA.FTZ R178, R243, UR4, -R148.reuse ;  /* 0x00000004f3b27c23 */ /* 0x100fe60008010894 */
[----:B------:R-:W2:Y:S01]  /*8b20*/  MUFU.EX2 R0, R6 ;  /* 0x0000000600007308 */ /* 0x000ea20000000800 */
[--C-:B------:R-:W-:Y:S01]  /*8b30*/  FFMA.FTZ R182, R239, UR4, -R148.reuse ;  /* 0x00000004efb67c23 */ /* 0x100fe20008010894 */
[--C-:B------:R-:W-:Y:S01]  /*8b40*/  FFMA.FTZ R191, R237, UR4, -R148.reuse ;  /* 0x00000004edbf7c23 */ /* 0x100fe20008010894 */
[--C-:B------:R-:W-:Y:S01]  /*8b50*/  FFMA.FTZ R192, R231, UR4, -R148.reuse ;  /* 0x00000004e7c07c23 */ /* 0x100fe20008010894 */
[--C-:B------:R-:W-:Y:S01]  /*8b60*/  FFMA.FTZ R227, R227, UR4, -R148.reuse ;  /* 0x00000004e3e37c23 */ /* 0x100fe20008010894 */
[--C-:B------:R-:W-:Y:S01]  /*8b70*/  FFMA.FTZ R196, R225, UR4, -R148.reuse ;  /* 0x00000004e1c47c23 */ /* 0x100fe20008010894 */
[--C-:B------:R-:W-:Y:S01]  /*8b80*/  FFMA.FTZ R221, R221, UR4, -R148.reuse ;  /* 0x00000004dddd7c23 */ /* 0x100fe20008010894 */
[--C-:B------:R-:W-:Y:S03]  /*8b90*/  FFMA.FTZ R136, R136, UR4, -R148.reuse ;  /* 0x0000000488887c23 */ /* 0x100fe60008010894 */
[----:B------:R-:W-:Y:S01]  /*8ba0*/  MUFU.EX2 R177, R177 ;  /* 0x000000b100b17308 */ /* 0x000fe20000000800 */
[C---:B-1----:R-:W-:Y:S01]  /*8bb0*/  FMUL.FTZ R4, R2.reuse, R128 ;  /* 0x0000008002047220 */ /* 0x042fe20000410000 */
[C---:B------:R-:W-:Y:S01]  /*8bc0*/  FMUL.FTZ R5, R2.reuse, R129 ;  /* 0x0000008102057220 */ /* 0x040fe20000410000 */
[C---:B------:R-:W-:Y:S01]  /*8bd0*/  FMUL.FTZ R8, R2.reuse, R124 ;  /* 0x0000007c02087220 */ /* 0x040fe20000410000 */
[C---:B------:R-:W-:Y:S01]  /*8be0*/  FMUL.FTZ R9, R2.reuse, R125 ;  /* 0x0000007d02097220 */ /* 0x040fe20000410000 */
[C---:B------:R-:W-:Y:S01]  /*8bf0*/  FMUL.FTZ R16, R2.reuse, R116 ;  /* 0x0000007402107220 */ /* 0x040fe20000410000 */
[C---:B------:R-:W-:Y:S01]  /*8c00*/  FMUL.FTZ R17, R2.reuse, R117 ;  /* 0x0000007502117220 */ /* 0x040fe20000410000 */
[----:B------:R-:W-:Y:S03]  /*8c10*/  FMUL.FTZ R24, R2, R108 ;  /* 0x0000006c02187220 */ /* 0x000fe60000410000 */
[----:B------:R-:W1:Y:S01]  /*8c20*/  MUFU.EX2 R174, R174 ;  /* 0x000000ae00ae7308 */ /* 0x000e620000000800 */
[C---:B--2---:R-:W-:Y:S01]  /*8c30*/  FMUL.FTZ R6, R0.reuse, R130 ;  /* 0x0000008200067220 */ /* 0x044fe20000410000 */
[C---:B------:R-:W-:Y:S01]  /*8c40*/  FMUL.FTZ R7, R0.reuse, R131 ;  /* 0x0000008300077220 */ /* 0x040fe20000410000 */
[C---:B------:R-:W-:Y:S01]  /*8c50*/  FMUL.FTZ R10, R0.reuse, R126 ;  /* 0x0000007e000a7220 */ /* 0x040fe20000410000 */
[C---:B------:R-:W-:Y:S01]  /*8c60*/  FMUL.FTZ R11, R0.reuse, R127 ;  /* 0x0000007f000b7220 */ /* 0x040fe20000410000 */
[C---:B------:R-:W-:Y:S01]  /*8c70*/  FMUL.FTZ R18, R0.reuse, R118 ;  /* 0x0000007600127220 */ /* 0x040fe20000410000 */
[----:B------:R-:W-:Y:S01]  /*8c80*/  FMUL.FTZ R19, R0, R119 ;  /* 0x0000007700137220 */ /* 0x000fe20000410000 */
[----:B------:R-:W-:Y:S03]  /*8c90*/  LDSM.16.MT88.4 R124, [R187+0xe800] ;  /* 0x00e80000bb7c783b */ /* 0x000fe60000004200 */
[----:B------:R-:W-:Y:S01]  /*8ca0*/  MUFU.EX2 R175, R175 ;  /* 0x000000af00af7308 */ /* 0x000fe20000000800 */
[----:B------:R-:W-:Y:S01]  /*8cb0*/  FMUL.FTZ R25, R2, R109 ;  /* 0x0000006d02197220 */ /* 0x000fe20000410000 */
[C---:B------:R-:W-:Y:S01]  /*8cc0*/  FMUL.FTZ R26, R0.reuse, R110 ;  /* 0x0000006e001a7220 */ /* 0x040fe20000410000 */
[----:B------:R-:W-:Y:S01]  /*8cd0*/  FMUL.FTZ R27, R0, R111 ;  /* 0x0000006f001b7220 */ /* 0x000fe20000410000 */
[C---:B------:R-:W-:Y:S01]  /*8ce0*/  FMUL.FTZ R32, R2.reuse, R100 ;  /* 0x0000006402207220 */ /* 0x040fe20000410000 */
[----:B------:R-:W-:Y:S01]  /*8cf0*/  FMUL.FTZ R33, R2, R101 ;  /* 0x0000006502217220 */ /* 0x000fe20000410000 */
[----:B------:R-:W-:Y:S01]  /*8d00*/  FMUL.FTZ R34, R0, R102 ;  /* 0x0000006600227220 */ /* 0x000fe20000410000 */
[----:B------:R-:W-:Y:S03]  /*8d10*/  LDSM.16.MT88.4 R108, [R189+0x2000] ;  /* 0x00200000bd6c783b */ /* 0x000fe60000004200 */
[----:B------:R-:W2:Y:S01]  /*8d20*/  MUFU.EX2 R171, R171 ;  /* 0x000000ab00ab7308 */ /* 0x000ea20000000800 */
[----:B-1----:R-:W-:Y:S01]  /*8d30*/  F2FP.F16.F32.PACK_AB R128, R174, R177 ;  /* 0x000000b1ae80723e */ /* 0x002fe200000000ff */
[----:B------:R-:W-:Y:S01]  /*8d40*/  FMUL.FTZ R35, R0, R103 ;  /* 0x0000006700237220 */ /* 0x000fe20000410000 */
[--C-:B------:R-:W-:Y:S01]  /*8d50*/  FFMA.FTZ R135, R135, UR4, -R148.reuse ;  /* 0x0000000487877c23 */ /* 0x100fe20008010894 */
[--C-:B------:R-:W-:Y:S01]  /*8d60*/  FFMA.FTZ R134, R134, UR4, -R148.reuse ;  /* 0x0000000486867c23 */ /* 0x100fe20008010894 */
[----:B------:R-:W-:Y:S01]  /*8d70*/  FFMA.FTZ R133, R133, UR4, -R148 ;  /* 0x0000000485857c23 */ /* 0x000fe20008010894 */
[C---:B------:R-:W-:Y:S01]  /*8d80*/  FMUL.FTZ R36, R2.reuse, R36 ;  /* 0x0000002402247220 */ /* 0x040fe20000410000 */
[----:B------:R-:W-:Y:S03]  /*8d90*/  LDSM.16.MT88.4 R100, [R168+0x2000] ;  /* 0x00200000a864783b */ /* 0x000fe60000004200 */
[----:B------:R-:W-:Y:S01]  /*8da0*/  MUFU.EX2 R173, R173 ;  /* 0x000000ad00ad7308 */ /* 0x000fe20000000800 */
[----:B------:R-:W-:Y:S01]  /*8db0*/  FMUL.FTZ R37, R2, R37 ;  /* 0x0000002502257220 */ /* 0x000fe20000410000 */
[C---:B------:R-:W-:Y:S01]  /*8dc0*/  FMUL.FTZ R38, R0.reuse, R38 ;  /* 0x0000002600267220 */ /* 0x040fe20000410000 */
[----:B------:R-:W-:Y:S01]  /*8dd0*/  FMUL.FTZ R39, R0, R39 ;  /* 0x0000002700277220 */ /* 0x000fe20000410000 */
[C---:B------:R-:W-:Y:S01]  /*8de0*/  FMUL.FTZ R40, R2.reuse, R40 ;  /* 0x0000002802287220 */ /* 0x040fe20000410000 */
[----:B------:R-:W-:Y:S01]  /*8df0*/  FMUL.FTZ R41, R2, R41 ;  /* 0x0000002902297220 */ /* 0x000fe20000410000 */
[C---:B------:R-:W-:Y:S01]  /*8e00*/  FMUL.FTZ R42, R0.reuse, R42 ;  /* 0x0000002a002a7220 */ /* 0x040fe20000410000 */
[----:B------:R-:W-:Y:S03]  /*8e10*/  LDSM.16.MT88.4 R116, [R138+0xc800] ;  /* 0x00c800008a74783b */ /* 0x000fe60000004200 */
[----:B------:R-:W1:Y:S01]  /*8e20*/  MUFU.EX2 R172, R172 ;  /* 0x000000ac00ac7308 */ /* 0x000e620000000800 */
[----:B--2---:R-:W-:Y:S01]  /*8e30*/  F2FP.F16.F32.PACK_AB R129, R171, R175 ;  /* 0x000000afab81723e */ /* 0x004fe200000000ff */
[----:B------:R-:W-:Y:S01]  /*8e40*/  FMUL.FTZ R43, R0, R43 ;  /* 0x0000002b002b7220 */ /* 0x000fe20000410000 */
[C---:B------:R-:W-:Y:S01]  /*8e50*/  FMUL.FTZ R44, R2.reuse, R44 ;  /* 0x0000002c022c7220 */ /* 0x040fe20000410000 */
[----:B------:R-:W-:Y:S01]  /*8e60*/  FMUL.FTZ R45, R2, R45 ;  /* 0x0000002d022d7220 */ /* 0x000fe20000410000 */
[C---:B------:R-:W-:Y:S01]  /*8e70*/  FMUL.FTZ R46, R0.reuse, R46 ;  /* 0x0000002e002e7220 */ /* 0x040fe20000410000 */
[----:B------:R-:W-:Y:S01]  /*8e80*/  FMUL.FTZ R47, R0, R47 ;  /* 0x0000002f002f7220 */ /* 0x000fe20000410000 */
[----:B------:R-:W-:Y:S03]  /*8e90*/  LDSM.16.MT88.4 R148, [R187+0xf800] ;  /* 0x00f80000bb94783b */ /* 0x000fe60000004200 */
[----:B------:R-:W-:Y:S01]  /*8ea0*/  MUFU.EX2 R170, R170 ;  /* 0x000000aa00aa7308 */ /* 0x000fe20000000800 */
[C---:B------:R-:W-:Y:S01]  /*8eb0*/  FMUL.FTZ R48, R2.reuse, R48 ;  /* 0x0000003002307220 */ /* 0x040fe20000410000 */
[----:B------:R-:W-:Y:S01]  /*8ec0*/  FMUL.FTZ R49, R2, R49 ;  /* 0x0000003102317220 */ /* 0x000fe20000410000 */
[C---:B------:R-:W-:Y:S01]  /*8ed0*/  FMUL.FTZ R50, R0.reuse, R50 ;  /* 0x0000003200327220 */ /* 0x040fe20000410000 */
[----:B------:R-:W-:Y:S01]  /*8ee0*/  FMUL.FTZ R51, R0, R51 ;  /* 0x0000003300337220 */ /* 0x000fe20000410000 */
[C---:B------:R-:W-:Y:S01]  /*8ef0*/  FMUL.FTZ R52, R2.reuse, R52 ;  /* 0x0000003402347220 */ /* 0x040fe20000410000 */
[----:B------:R-:W-:Y:S01]  /*8f00*/  FMUL.FTZ R53, R2, R53 ;  /* 0x0000003502357220 */ /* 0x000fe20000410000 */
[----:B------:R-:W-:Y:S03]  /*8f10*/  FMUL.FTZ R54, R0, R54 ;  /* 0x0000003600367220 */ /* 0x000fe60000410000 */
[----:B------:R-:W2:Y:S01]  /*8f20*/  MUFU.EX2 R169, R169 ;  /* 0x000000a900a97308 */ /* 0x000ea20000000800 */
[----:B-1----:R-:W-:Y:S01]  /*8f30*/  F2FP.F16.F32.PACK_AB R130, R172, R173 ;  /* 0x000000adac82723e */ /* 0x002fe200000000ff */
        /* <DEDUP_REMOVED lines=15> */
[----:B--2---:R-:W-:Y:S01]  /*9030*/  F2FP.F16.F32.PACK_AB R131, R169, R170 ;  /* 0x000000aaa983723e */ /* 0x004fe200000000ff */
[C---:B------:R-:W-:Y:S01]  /*9040*/  FMUL.FTZ R70, R0.reuse, R70 ;  /* 0x0000004600467220 */ /* 0x040fe20000410000 */
[----:B------:R-:W-:Y:S01]  /*9050*/  FMUL.FTZ R71, R0, R71 ;  /* 0x0000004700477220 */ /* 0x000fe20000410000 */
[C---:B------:R-:W-:Y:S01]  /*9060*/  FMUL.FTZ R72, R2.reuse, R72 ;  /* 0x0000004802487220 */ /* 0x040fe20000410000 */
[----:B------:R-:W-:Y:S01]  /*9070*/  FMUL.FTZ R73, R2, R73 ;  /* 0x0000004902497220 */ /* 0x000fe20000410000 */
[C---:B------:R-:W-:Y:S01]  /*9080*/  FMUL.FTZ R74, R0.reuse, R74 ;  /* 0x0000004a004a7220 */ /* 0x040fe20000410000 */
[----:B------:R-:W-:Y:S01]  /*9090*/  FMUL.FTZ R75, R0, R75 ;  /* 0x0000004b004b7220 */ /* 0x000fe20000410000 */
[C---:B------:R-:W-:Y:S01]  /*90a0*/  HMMA.16816.F32 R4, R128.reuse, R12, R4 ;  /* 0x0000000c8004723c */ /* 0x040fe20000001804 */
[----:B------:R-:W-:Y:S04]  /*90b0*/  MUFU.EX2 R181, R181 ;  /* 0x000000b500b57308 */ /* 0x000fe80000000800 */
[C---:B------:R-:W-:Y:S01]  /*90c0*/  FMUL.FTZ R12, R2.reuse, R120 ;  /* 0x00000078020c7220 */ /* 0x040fe20000410000 */
[C---:B------:R-:W-:Y:S01]  /*90d0*/  FMUL.FTZ R13, R2.reuse, R121 ;  /* 0x00000079020d7220 */ /* 0x040fe20000410000 */
[----:B------:R-:W-:Y:S01]  /*90e0*/  FMUL.FTZ R76, R2, R76 ;  /* 0x0000004c024c7220 */ /* 0x000fe20000410000 */
[C---:B------:R-:W-:Y:S03]  /*90f0*/  HMMA.16816.F32 R8, R128.reuse, R14, R8 ;  /* 0x0000000e8008723c */ /* 0x040fe60000001808 */
[----:B------:R-:W-:Y:S01]  /*9100*/  MUFU.EX2 R178, R178 ;  /* 0x000000b200b27308 */ /* 0x000fe20000000800 */
[C---:B------:R-:W-:Y:S01]  /*9110*/  FMUL.FTZ R14, R0.reuse, R122 ;  /* 0x0000007a000e7220 */ /* 0x040fe20000410000 */
[----:B------:R-:W-:Y:S01]  /*9120*/  FMUL.FTZ R15, R0, R123 ;  /* 0x0000007b000f7220 */ /* 0x000fe20000410000 */
[----:B------:R-:W-:Y:S01]  /*9130*/  FMUL.FTZ R77, R2, R77 ;  /* 0x0000004d024d7220 */ /* 0x000fe20000410000 */
[----:B------:R-:W1:Y:S01]  /*9140*/  LDSM.16.MT88.4 R120, [R189] ;  /* 0x00000000bd78783b */ /* 0x000e620000004200 */
[C---:B------:R-:W-:Y:S01]  /*9150*/  FMUL.FTZ R78, R0.reuse, R78 ;  /* 0x0000004e004e7220 */ /* 0x040fe20000410000 */
[----:B------:R-:W-:Y:S01]  /*9160*/  FMUL.FTZ R79, R0, R79 ;  /* 0x0000004f004f7220 */ /* 0x000fe20000410000 */
[C---:B------:R-:W-:Y:S01]  /*9170*/  FMUL.FTZ R80, R2.reuse, R80 ;  /* 0x0000005002507220 */ /* 0x040fe20000410000 */
[C---:B------:R-:W-:Y:S01]  /*9180*/  FMUL.FTZ R81, R2.reuse, R81 ;  /* 0x0000005102517220 */ /* 0x040fe20000410000 */
[C---:B------:R-:W-:Y:S01]  /*9190*/  HMMA.16816.F32 R12, R128.reuse, R20, R12 ;  /* 0x00000014800c723c */ /* 0x040fe2000000180c */
[----:B------:R-:W-:Y:S02]  /*91a0*/  MUFU.EX2 R182, R182 ;  /* 0x000000b600b67308 */ /* 0x000fe40000000800 */
[C---:B------:R-:W-:Y:S01]  /*91b0*/  FMUL.FTZ R20, R2.reuse, R112 ;  /* 0x0000007002147220 */ /* 0x040fe20000410000 */
[----:B------:R-:W-:Y:S01]  /*91c0*/  FMUL.FTZ R21, R2, R113 ;  /* 0x0000007102157220 */ /* 0x000fe20000410000 */
[C---:B------:R-:W-:Y:S01]  /*91d0*/  FMUL.FTZ R82, R0.reuse, R82 ;  /* 0x0000005200527220 */ /* 0x040fe20000410000 */
[----:B------:R-:W-:Y:S01]  /*91e0*/  FMUL.FTZ R83, R0, R83 ;  /* 0x0000005300537220 */ /* 0x000fe20000410000 */
[----:B------:R-:W-:Y:S01]  /*91f0*/  FMUL.FTZ R84, R2, R84 ;  /* 0x0000005402547220 */ /* 0x000fe20000410000 */
[C---:B------:R-:W-:Y:S03]  /*9200*/  HMMA.16816.F32 R16, R128.reuse, R22, R16 ;  /* 0x000000168010723c */ /* 0x040fe60000001810 */
[----:B------:R-:W-:Y:S01]  /*9210*/  MUFU.EX2 R191, R191 ;  /* 0x000000bf00bf7308 */ /* 0x000fe20000000800 */
[C---:B------:R-:W-:Y:S01]  /*9220*/  FMUL.FTZ R22, R0.reuse, R114 ;  /* 0x0000007200167220 */ /* 0x040fe20000410000 */
[----:B------:R-:W-:Y:S01]  /*9230*/  FMUL.FTZ R23, R0, R115 ;  /* 0x0000007300177220 */ /* 0x000fe20000410000 */
[----:B------:R-:W-:Y:S01]  /*9240*/  FMUL.FTZ R85, R2, R85 ;  /* 0x0000005502557220 */ /* 0x000fe20000410000 */
[----:B------:R-:W2:Y:S01]  /*9250*/  LDSM.16.MT88.4 R112, [R187+0xe000] ;  /* 0x00e00000bb70783b */ /* 0x000ea20000004200 */
        /* <DEDUP_REMOVED lines=9> */
[C---:B------:R-:W-:Y:S01]  /*92f0*/  FMUL.FTZ R91, R0.reuse, R91 ;  /* 0x0000005b005b7220 */ /* 0x040fe20000410000 */
[--C-:B------:R-:W-:Y:S01]  /*9300*/  FFMA.FTZ R176, R249, UR4, -R144.reuse ;  /* 0x00000004f9b07c23 */ /* 0x100fe20008010890 */
[C---:B------:R-:W-:Y:S03]  /*9310*/  HMMA.16816.F32 R24, R128.reuse, R30, R24 ;  /* 0x0000001e8018723c */ /* 0x040fe60000001818 */
[----:B------:R-:W-:Y:S01]  /*9320*/  MUFU.EX2 R227, R227 ;  /* 0x000000e300e37308 */ /* 0x000fe20000000800 */
[C---:B------:R-:W-:Y:S01]  /*9330*/  FMUL.FTZ R30, R0.reuse, R106 ;  /* 0x0000006a001e7220 */ /* 0x040fe20000410000 */
[----:B------:R-:W-:Y:S01]  /*9340*/  FMUL.FTZ R31, R0, R107 ;  /* 0x0000006b001f7220 */ /* 0x000fe20000410000 */
[--C-:B------:R-:W-:Y:S01]  /*9350*/  FFMA.FTZ R179, R251, UR4, -R144.reuse ;  /* 0x00000004fbb37c23 */ /* 0x100fe20008010890 */
[----:B------:R-:W3:Y:S01]  /*9360*/  LDSM.16.MT88.4 R104, [R138+0xe000] ;  /* 0x00e000008a68783b */ /* 0x000ee20000004200 */
[--C-:B------:R-:W-:Y:S01]  /*9370*/  FFMA.FTZ R180, R245, UR4, -R144.reuse ;  /* 0x00000004f5b47c23 */ /* 0x100fe20008010890 */
[--C-:B------:R-:W-:Y:S01]  /*9380*/  FFMA.FTZ R183, R241, UR4, -R144.reuse ;  /* 0x00000004f1b77c23 */ /* 0x100fe20008010890 */
[C---:B------:R-:W-:Y:S01]  /*9390*/  FMUL.FTZ R92, R2.reuse, R92 ;  /* 0x0000005c025c7220 */ /* 0x040fe20000410000 */
[----:B------:R-:W-:Y:S01]  /*93a0*/  FMUL.FTZ R93, R2, R93 ;  /* 0x0000005d025d7220 */ /* 0x000fe20000410000 */
[C---:B-1----:R-:W-:Y:S01]  /*93b0*/  HMMA.16816.F32 R28, R128.reuse, R120, R28 ;  /* 0x00000078801c723c */ /* 0x042fe2000000181c */
[----:B------:R-:W-:Y:S02]  /*93c0*/  MUFU.EX2 R176, R176 ;  /* 0x000000b000b07308 */ /* 0x000fe40000000800 */
[C---:B------:R-:W-:Y:S01]  /*93d0*/  FMUL.FTZ R94, R0.reuse, R94 ;  /* 0x0000005e005e7220 */ /* 0x040fe20000410000 */
[----:B------:R-:W-:Y:S01]  /*93e0*/  FMUL.FTZ R95, R0, R95 ;  /* 0x0000005f005f7220 */ /* 0x000fe20000410000 */
[C---:B------:R-:W-:Y:S01]  /*93f0*/  FMUL.FTZ R96, R2.reuse, R96 ;  /* 0x0000006002607220 */ /* 0x040fe20000410000 */
[----:B------:R-:W-:Y:S01]  /*9400*/  FMUL.FTZ R97, R2, R97 ;  /* 0x0000006102617220 */ /* 0x000fe20000410000 */
[C---:B------:R-:W-:Y:S01]  /*9410*/  FMUL.FTZ R98, R0.reuse, R98 ;  /* 0x0000006200627220 */ /* 0x040fe20000410000 */
[C---:B------:R-:W-:Y:S01]  /*9420*/  HMMA.16816.F32 R32, R128.reuse, R122, R32 ;  /* 0x0000007a8020723c */ /* 0x040fe20000001820 */
[----:B------:R-:W-:Y:S02]  /*9430*/  LDSM.16.MT88.4 R120, [R189+0x800] ;  /* 0x00080000bd78783b */ /* 0x000fe40000004200 */
[----:B------:R-:W1:Y:S01]  /*9440*/  MUFU.EX2 R179, R179 ;  /* 0x000000b300b37308 */ /* 0x000e620000000800 */
[----:B------:R-:W-:Y:S01]  /*9450*/  FMUL.FTZ R99, R0, R99 ;  /* 0x0000006300637220 */ /* 0x000fe20000410000 */
[--C-:B------:R-:W-:Y:S01]  /*9460*/  FFMA.FTZ R190, R235, UR4, -R144.reuse ;  /* 0x00000004ebbe7c23 */ /* 0x100fe20008010890 */
[--C-:B------:R-:W-:Y:S01]  /*9470*/  FFMA.FTZ R193, R233, UR4, -R144.reuse ;  /* 0x00000004e9c17c23 */ /* 0x100fe20008010890 */
[--C-:B------:R-:W-:Y:S01]  /*9480*/  FFMA.FTZ R194, R229, UR4, -R144.reuse ;  /* 0x00000004e5c27c23 */ /* 0x100fe20008010890 */
[--C-:B------:R-:W-:Y:S01]  /*9490*/  FFMA.FTZ R223, R223, UR4, -R144.reuse ;  /* 0x00000004dfdf7c23 */ /* 0x100fe20008010890 */
[C---:B--2---:R-:W-:Y:S04]  /*94a0*/  HMMA.16816.F32 R36, R128.reuse, R112, R36 ;  /* 0x000000708024723c */ /* 0x044fe80000001824 */
[----:B------:R-:W-:Y:S01]  /*94b0*/  MUFU.EX2 R180, R180 ;  /* 0x000000b400b47308 */ /* 0x000fe20000000800 */
[--C-:B------:R-:W-:Y:S01]  /*94c0*/  FFMA.FTZ R217, R217, UR4, -R144.reuse ;  /* 0x00000004d9d97c23 */ /* 0x100fe20008010890 */
[--C-:B------:R-:W-:Y:S01]  /*94d0*/  FFMA.FTZ R218, R219, UR4, -R144.reuse ;  /* 0x00000004dbda7c23 */ /* 0x100fe20008010890 */
[--C-:B------:R-:W-:Y:S01]  /*94e0*/  FFMA.FTZ R216, R216, UR4, -R144.reuse ;  /* 0x00000004d8d87c23 */ /* 0x100fe20008010890 */
[----:B------:R-:W-:Y:S01]  /*94f0*/  FFMA.FTZ R144, R201, UR4, -R144 ;  /* 0x00000004c9907c23 */ /* 0x000fe20008010890 */
[----:B------:R-:W-:Y:S01]  /*9500*/  FFMA.FTZ R177, R2, R213, R177 ;  /* 0x000000d502b17223 */ /* 0x000fe200000100b1 */
[C---:B------:R-:W-:Y:S01]  /*9510*/  HMMA.16816.F32 R40, R128.reuse, R114, R40 ;  /* 0x000000728028723c */ /* 0x040fe20000001828 */
[----:B------:R-:W-:Y:S03]  /*9520*/  LDSM.16.MT88.4 R112, [R187+0xc800] ;  /* 0x00c80000bb70783b */ /* 0x000fe60000004200 */
[----:B------:R2:W-:Y:S01]  /*9530*/  MUFU.EX2 R201, R144 ;  /* 0x0000009000c97308 */ /* 0x0005e20000000800 */
[----:B------:R-:W-:Y:S01]  /*9540*/  ISETP.NE.AND P1, PT, R210, -0x1, PT ;  /* 0xffffffffd200780c */ /* 0x000fe20003f25270 */
[----:B------:R-:W-:Y:S01]  /*9550*/  FFMA.FTZ R175, R0, R211, R175 ;  /* 0x000000d300af7223 */ /* 0x000fe200000100af */
[----:B------:R-:W-:Y:S03]  /*9560*/  FADD.FTZ R174, R174, R177 ;  /* 0x000000b1aeae7221 */ /* 0x000fe60000010000 */
[----:B------:R-:W-:Y:S04]  /*9570*/  FADD.FTZ R175, R171, R175 ;  /* 0x000000afabaf7221 */ /* 0x000fe80000010000 */
[----:B------:R-:W4:Y:S01]  /*9580*/  MUFU.EX2 R183, R183 ;  /* 0x000000b700b77308 */ /* 0x000f220000000800 */
[C---:B---3--:R-:W-:Y:S03]  /*9590*/  HMMA.16816.F32 R44, R128.reuse, R104, R44 ;  /* 0x00000068802c723c */ /* 0x048fe6000000182c */
[----:B------:R-:W-:Y:S06]  /*95a0*/  FADD.FTZ R170, R170, R175 ;  /* 0x000000afaaaa7221 */ /* 0x000fec0000010000 */
[----:B------:R-:W-:Y:S01]  /*95b0*/  MUFU.EX2 R190, R190 ;  /* 0x000000be00be7308 */ /* 0x000fe20000000800 */
[C---:B------:R-:W-:Y:S01]  /*95c0*/  HMMA.16816.F32 R48, R128.reuse, R106, R48 ;  /* 0x0000006a8030723c */ /* 0x040fe20000001830 */
[----:B------:R-:W3:Y:S02]  /*95d0*/  LDSM.16.MT88.4 R104, [R187+0x10000] ;  /* 0x01000000bb68783b */ /* 0x000ee40000004200 */
[----:B------:R-:W-:Y:S06]  /*95e0*/  FADD.FTZ R170, R169, R170 ;  /* 0x000000aaa9aa7221 */ /* 0x000fec0000010000 */
[----:B------:R-:W5:Y:S01]  /*95f0*/  MUFU.EX2 R193, R193 ;  /* 0x000000c100c17308 */ /* 0x000f620000000800 */
[C---:B------:R-:W-:Y:S01]  /*9600*/  HMMA.16816.F32 R52, R128.reuse, R100, R52 ;  /* 0x000000648034723c */ /* 0x040fe20000001834 */
[----:B--2---:R-:W-:Y:S08]  /*9610*/  LDSM.16.MT88.4 R144, [R189+0x1800] ;  /* 0x00180000bd90783b */ /* 0x004ff00000004200 */
[----:B------:R-:W-:Y:S01]  /*9620*/  MUFU.EX2 R194, R194 ;  /* 0x000000c200c27308 */ /* 0x000fe20000000800 */
[C---:B------:R-:W-:Y:S01]  /*9630*/  HMMA.16816.F32 R56, R128.reuse, R102, R56 ;  /* 0x000000668038723c */ /* 0x040fe20000001838 */
[----:B------:R-:W2:Y:S08]  /*9640*/  LDSM.16.MT88.4 R100, [R138+0x10000] ;  /* 0x010000008a64783b */ /* 0x000eb00000004200 */
[----:B------:R-:W5:Y:S01]  /*9650*/  MUFU.EX2 R223, R223 ;  /* 0x000000df00df7308 */ /* 0x000f620000000800 */
[C---:B------:R-:W-:Y:S09]  /*9660*/  HMMA.16816.F32 R60, R128.reuse, R108, R60 ;  /* 0x0000006c803c723c */ /* 0x040ff2000000183c */
[----:B------:R-:W-:Y:S01]  /*9670*/  MUFU.EX2 R196, R196 ;  /* 0x000000c400c47308 */ /* 0x000fe20000000800 */
[C---:B------:R-:W-:Y:S01]  /*9680*/  HMMA.16816.F32 R64, R128.reuse, R110, R64 ;  /* 0x0000006e8040723c */ /* 0x040fe20000001840 */
[----:B------:R-:W5:Y:S08]  /*9690*/  LDSM.16.MT88.4 R108, [R168+0x4000] ;  /* 0x00400000a86c783b */ /* 0x000f700000004200 */
[----:B------:R-:W5:Y:S01]  /*96a0*/  MUFU.EX2 R221, R221 ;  /* 0x000000dd00dd7308 */ /* 0x000f620000000800 */
[C---:B---3--:R-:W-:Y:S09]  /*96b0*/  HMMA.16816.F32 R68, R128.reuse, R104, R68 ;  /* 0x000000688044723c */ /* 0x048ff20000001844 */
[----:B------:R-:W-:Y:S01]  /*96c0*/  MUFU.EX2 R217, R217 ;  /* 0x000000d900d97308 */ /* 0x000fe20000000800 */
[C---:B------:R-:W-:Y:S01]  /*96d0*/  HMMA.16816.F32 R72, R128.reuse, R106, R72 ;  /* 0x0000006a8048723c */ /* 0x040fe20000001848 */
[----:B------:R-:W3:Y:S08]  /*96e0*/  LDSM.16.MT88.4 R104, [R189+0x4000] ;  /* 0x00400000bd68783b */ /* 0x000ef00000004200 */
[----:B------:R-:W3:Y:S01]  /*96f0*/  MUFU.EX2 R218, R218 ;  /* 0x000000da00da7308 */ /* 0x000ee20000000800 */
[C---:B--2---:R-:W-:Y:S03]  /*9700*/  HMMA.16816.F32 R76, R128.reuse, R100, R76 ;  /* 0x00000064804c723c */ /* 0x044fe6000000184c */
[----:B-1----:R-:W-:Y:S02]  /*9710*/  F2FP.F16.F32.PACK_AB R100, R179, R176 ;  /* 0x000000b0b364723e */ /* 0x002fe400000000ff */
[C---:B------:R-:W-:Y:S04]  /*9720*/  F2FP.F16.F32.PACK_AB R101, R178.reuse, R181 ;  /* 0x000000b5b265723e */ /* 0x040fe800000000ff */
[----:B------:R-:W-:Y:S01]  /*9730*/  MUFU.EX2 R136, R136 ;  /* 0x0000008800887308 */ /* 0x000fe20000000800 */
[----:B------:R-:W-:Y:S01]  /*9740*/  FADD.FTZ R181, R181, R170 ;  /* 0x000000aab5b57221 */ /* 0x000fe20000010000 */
[C---:B------:R-:W-:Y:S03]  /*9750*/  HMMA.16816.F32 R80, R128.reuse, R102, R80 ;  /* 0x000000668050723c */ /* 0x040fe60000001850 */
[----:B----4-:R-:W-:Y:S01]  /*9760*/  F2FP.F16.F32.PACK_AB R102, R183, R180 ;  /* 0x000000b4b766723e */ /* 0x010fe200000000ff */
[----:B------:R-:W-:Y:S01]  /*9770*/  FADD.FTZ R181, R178, R181 ;  /* 0x000000b5b2b57221 */ /* 0x000fe20000010000 */
[C---:B------:R-:W-:Y:S03]  /*9780*/  F2FP.F16.F32.PACK_AB R103, R191.reuse, R182 ;  /* 0x000000b6bf67723e */ /* 0x040fe600000000ff */
[----:B------:R-:W1:Y:S01]  /*9790*/  MUFU.EX2 R135, R135 ;  /* 0x0000008700877308 */ /* 0x000e620000000800 */
[C---:B-----5:R-:W-:Y:S03]  /*97a0*/  HMMA.16816.F32 R84, R128.reuse, R108, R84 ;  /* 0x0000006c8054723c */ /* 0x060fe60000001854 */
[----:B------:R-:W-:Y:S06]  /*97b0*/  FADD.FTZ R182, R182, R181 ;  /* 0x000000b5b6b67221 */ /* 0x000fec0000010000 */
[----:B------:R-:W2:Y:S01]  /*97c0*/  MUFU.EX2 R216, R216 ;  /* 0x000000d800d87308 */ /* 0x000ea20000000800 */
[----:B------:R-:W-:Y:S01]  /*97d0*/  FADD.FTZ R191, R191, R182 ;  /* 0x000000b6bfbf7221 */ /* 0x000fe20000010000 */
[C---:B------:R-:W-:Y:S01]  /*97e0*/  HMMA.16816.F32 R88, R128.reuse, R110, R88 ;  /* 0x0000006e8058723c */ /* 0x040fe20000001858 */
[----:B------:R-:W4:Y:S07]  /*97f0*/  LDSM.16.MT88.4 R108, [R168+0x800] ;  /* 0x00080000a86c783b */ /* 0x000f2e0000004200 */
[----:B------:R-:W-:Y:S01]  /*9800*/  MUFU.EX2 R134, R134 ;  /* 0x0000008600867308 */ /* 0x000fe20000000800 */
[C---:B---3--:R-:W-:Y:S09]  /*9810*/  HMMA.16816.F32 R92, R128.reuse, R104, R92 ;  /* 0x00000068805c723c */ /* 0x048ff2000000185c */
[----:B------:R-:W3:Y:S01]  /*9820*/  MUFU.EX2 R133, R133 ;  /* 0x0000008500857308 */ /* 0x000ee20000000800 */
[----:B------:R-:W-:Y:S01]  /*9830*/  HMMA.16816.F32 R96, R128, R106, R96 ;  /* 0x0000006a8060723c */ /* 0x000fe20000001860 */
[----:B------:R-:W5:Y:S07]  /*9840*/  LDSM.16.MT88.4 R104, [R168+0x2800] ;  /* 0x00280000a868783b */ /* 0x000f6e0000004200 */
[C---:B------:R-:W-:Y:S01]  /*9850*/  HMMA.16816.F32 R4, R100.reuse, R112, R4 ;  /* 0x000000706404723c */ /* 0x040fe20000001804 */
[----:B------:R-:W1:Y:S07]  /*9860*/  LDSM.16.MT88.4 R128, [R189+0x2800] ;  /* 0x00280000bd80783b */ /* 0x000e6e0000004200 */
[C---:B------:R-:W-:Y:S01]  /*9870*/  HMMA.16816.F32 R8, R100.reuse, R114, R8 ;  /* 0x000000726408723c */ /* 0x040fe20000001808 */
[----:B------:R-:W2:Y:S07]  /*9880*/  LDSM.16.MT88.4 R112, [R187+0x10800] ;  /* 0x01080000bb70783b */ /* 0x000eae0000004200 */
[C---:B------:R-:W-:Y:S08]  /*9890*/  HMMA.16816.F32 R12, R100.reuse, R116, R12 ;  /* 0x00000074640c723c */ /* 0x040ff0000000180c */
[C---:B------:R-:W-:Y:S01]  /*98a0*/  HMMA.16816.F32 R16, R100.reuse, R118, R16 ;  /* 0x000000766410723c */ /* 0x040fe20000001810 */
[----:B------:R-:W-:Y:S07]  /*98b0*/  LDSM.16.MT88.4 R116, [R189+0x4800] ;  /* 0x00480000bd74783b */ /* 0x000fee0000004200 */
        /* <DEDUP_REMOVED lines=14> */
[----:B------:R-:W5:Y:S07]  /*99a0*/  LDSM.16.MT88.4 R104, [R168+0x4800] ;  /* 0x00480000a868783b */ /* 0x000f6e0000004200 */
[C---:B-1----:R-:W-:Y:S08]  /*99b0*/  HMMA.16816.F32 R60, R100.reuse, R128, R60 ;  /* 0x00000080643c723c */ /* 0x042ff0000000183c */
[C---:B------:R-:W-:Y:S01]  /*99c0*/  HMMA.16816.F32 R64, R100.reuse, R130, R64 ;  /* 0x000000826440723c */ /* 0x040fe20000001840 */
[----:B------:R-:W-:Y:S07]  /*99d0*/  LDSM.16.MT88.4 R128, [R168+0x3000] ;  /* 0x00300000a880783b */ /* 0x000fee0000004200 */
[C---:B--2---:R-:W-:Y:S08]  /*99e0*/  HMMA.16816.F32 R68, R100.reuse, R112, R68 ;  /* 0x000000706444723c */ /* 0x044ff00000001844 */
[C---:B------:R-:W-:Y:S01]  /*99f0*/  HMMA.16816.F32 R72, R100.reuse, R114, R72 ;  /* 0x000000726448723c */ /* 0x040fe20000001848 */
[----:B------:R-:W-:Y:S07]  /*9a00*/  LDSM.16.MT88.4 R112, [R138+0xd000] ;  /* 0x00d000008a70783b */ /* 0x000fee0000004200 */
[C---:B----4-:R-:W-:Y:S08]  /*9a10*/  HMMA.16816.F32 R76, R100.reuse, R108, R76 ;  /* 0x0000006c644c723c */ /* 0x050ff0000000184c */
[C---:B------:R-:W-:Y:S01]  /*9a20*/  HMMA.16816.F32 R80, R100.reuse, R110, R80 ;  /* 0x0000006e6450723c */ /* 0x040fe20000001850 */
[----:B------:R-:W1:Y:S07]  /*9a30*/  LDSM.16.MT88.4 R108, [R187+0xd000] ;  /* 0x00d00000bb6c783b */ /* 0x000e6e0000004200 */
[C---:B-----5:R-:W-:Y:S08]  /*9a40*/  HMMA.16816.F32 R84, R100.reuse, R104, R84 ;  /* 0x000000686454723c */ /* 0x060ff00000001854 */
[C---:B------:R-:W-:Y:S01]  /*9a50*/  HMMA.16816.F32 R88, R100.reuse, R106, R88 ;  /* 0x0000006a6458723c */ /* 0x040fe20000001858 */
[----:B------:R-:W2:Y:S07]  /*9a60*/  LDSM.16.MT88.4 R104, [R189+0x1000] ;  /* 0x00100000bd68783b */ /* 0x000eae0000004200 */
[C---:B------:R-:W-:Y:S08]  /*9a70*/  HMMA.16816.F32 R92, R100.reuse, R116, R92 ;  /* 0x00000074645c723c */ /* 0x040ff0000000185c */
[----:B------:R-:W-:Y:S01]  /*9a80*/  HMMA.16816.F32 R96, R100, R118, R96 ;  /* 0x000000766460723c */ /* 0x000fe20000001860 */
[----:B------:R-:W4:Y:S02]  /*9a90*/  LDSM.16.MT88.4 R116, [R138+0xf000] ;  /* 0x00f000008a74783b */ /* 0x000f240000004200 */
[----:B------:R-:W-:Y:S02]  /*9aa0*/  F2FP.F16.F32.PACK_AB R100, R193, R190 ;  /* 0x000000bec164723e */ /* 0x000fe400000000ff */
[----:B------:R-:W-:Y:S01]  /*9ab0*/  F2FP.F16.F32.PACK_AB R101, R227, R192 ;  /* 0x000000c0e365723e */ /* 0x000fe200000000ff */
[----:B------:R-:W-:Y:S01]  /*9ac0*/  FADD.FTZ R192, R192, R191 ;  /* 0x000000bfc0c07221 */ /* 0x000fe20000010000 */
[----:B------:R-:W-:Y:S02]  /*9ad0*/  F2FP.F16.F32.PACK_AB R102, R223, R194 ;  /* 0x000000c2df66723e */ /* 0x000fe400000000ff */
[----:B------:R-:W-:Y:S01]  /*9ae0*/  F2FP.F16.F32.PACK_AB R103, R221, R196 ;  /* 0x000000c4dd67723e */ /* 0x000fe200000000ff */
[----:B------:R-:W-:Y:S04]  /*9af0*/  FADD.FTZ R227, R227, R192 ;  /* 0x000000c0e3e37221 */ /* 0x000fe80000010000 */
[----:B------:R-:W-:Y:S02]  /*9b00*/  FADD.FTZ R196, R196, R227 ;  /* 0x000000e3c4c47221 */ /* 0x000fe40000010000 */
[C---:B-1----:R-:W-:Y:S03]  /*9b10*/  HMMA.16816.F32 R4, R100.reuse, R108, R4 ;  /* 0x0000006c6404723c */ /* 0x042fe60000001804 */
[----:B------:R-:W-:Y:S05]  /*9b20*/  FADD.FTZ R221, R221, R196 ;  /* 0x000000c4dddd7221 */ /* 0x000fea0000010000 */
[C---:B------:R-:W-:Y:S01]  /*9b30*/  HMMA.16816.F32 R8, R100.reuse, R110, R8 ;  /* 0x0000006e6408723c */ /* 0x040fe20000001808 */
[----:B------:R-:W1:Y:S07]  /*9b40*/  LDSM.16.MT88.4 R108, [R187+0x11000] ;  /* 0x01100000bb6c783b */ /* 0x000e6e0000004200 */
[C---:B------:R-:W-:Y:S08]  /*9b50*/  HMMA.16816.F32 R12, R100.reuse, R112, R12 ;  /* 0x00000070640c723c */ /* 0x040ff0000000180c */
[C---:B------:R-:W-:Y:S01]  /*9b60*/  HMMA.16816.F32 R16, R100.reuse, R114, R16 ;  /* 0x000000726410723c */ /* 0x040fe20000001810 */
[----:B------:R-:W-:Y:S07]  /*9b70*/  LDSM.16.MT88.4 R112, [R168+0x5000] ;  /* 0x00500000a870783b */ /* 0x000fee0000004200 */
[C---:B------:R-:W-:Y:S08]  /*9b80*/  HMMA.16816.F32 R20, R100.reuse, R120, R20 ;  /* 0x000000786414723c */ /* 0x040ff00000001814 */
[C---:B------:R-:W-:Y:S08]  /*9b90*/  HMMA.16816.F32 R24, R100.reuse, R122, R24 ;  /* 0x0000007a6418723c */ /* 0x040ff00000001818 */
[C---:B--2---:R-:W-:Y:S08]  /*9ba0*/  HMMA.16816.F32 R28, R100.reuse, R104, R28 ;  /* 0x00000068641c723c */ /* 0x044ff0000000181c */
        /* <DEDUP_REMOVED lines=9> */
[C---:B------:R-:W-:Y:S08]  /*9c40*/  HMMA.16816.F32 R56, R100.reuse, R130, R56 ;  /* 0x000000826438723c */ /* 0x040ff00000001838 */
[C---:B------:R-:W-:Y:S03]  /*9c50*/  HMMA.16816.F32 R60, R100.reuse, R140, R60 ;  /* 0x0000008c643c723c */ /* 0x040fe6000000183c */
[----:B------:R-:W-:Y:S02]  /*9c60*/  F2FP.F16.F32.PACK_AB R140, R218, R217 ;  /* 0x000000d9da8c723e */ /* 0x000fe400000000ff */
[----:B------:R-:W-:Y:S01]  /*9c70*/  F2FP.F16.F32.PACK_AB R141, R135, R136 ;  /* 0x00000088878d723e */ /* 0x000fe200000000ff */
[----:B------:R-:W-:Y:S02]  /*9c80*/  FADD.FTZ R136, R136, R221 ;  /* 0x000000dd88887221 */ /* 0x000fe40000010000 */
[C---:B------:R-:W-:Y:S03]  /*9c90*/  HMMA.16816.F32 R64, R100.reuse, R142, R64 ;  /* 0x0000008e6440723c */ /* 0x040fe60000001840 */
[----:B------:R-:W-:Y:S01]  /*9ca0*/  F2FP.F16.F32.PACK_AB R142, R201, R216 ;  /* 0x000000d8c98e723e */ /* 0x000fe200000000ff */
[----:B------:R-:W-:Y:S01]  /*9cb0*/  FADD.FTZ R135, R135, R136 ;  /* 0x0000008887877221 */ /* 0x000fe20000010000 */
[C---:B---3--:R-:W-:Y:S03]  /*9cc0*/  F2FP.F16.F32.PACK_AB R143, R133.reuse, R134 ;  /* 0x00000086858f723e */ /* 0x048fe600000000ff */
[C---:B-1----:R-:W-:Y:S03]  /*9cd0*/  HMMA.16816.F32 R68, R100.reuse, R108, R68 ;  /* 0x0000006c6444723c */ /* 0x042fe60000001844 */
[----:B------:R-:W-:Y:S04]  /*9ce0*/  FADD.FTZ R134, R134, R135 ;  /* 0x0000008786867221 */ /* 0x000fe80000010000 */
[----:B------:R-:W-:Y:S01]  /*9cf0*/  FADD.FTZ R211, R133, R134 ;  /* 0x0000008685d37221 */ /* 0x000fe20000010000 */
[C---:B------:R-:W-:Y:S01]  /*9d00*/  HMMA.16816.F32 R72, R100.reuse, R110, R72 ;  /* 0x0000006e6448723c */ /* 0x040fe20000001848 */
[----:B------:R-:W-:Y:S07]  /*9d10*/  LDSM.16.MT88.4 R108, [R168+0x1800] ;  /* 0x00180000a86c783b */ /* 0x000fee0000004200 */
[C---:B--2---:R-:W-:Y:S08]  /*9d20*/  HMMA.16816.F32 R76, R100.reuse, R104, R76 ;  /* 0x00000068644c723c */ /* 0x044ff0000000184c */
[C---:B------:R-:W-:Y:S01]  /*9d30*/  HMMA.16816.F32 R80, R100.reuse, R106, R80 ;  /* 0x0000006a6450723c */ /* 0x040fe20000001850 */
[----:B------:R-:W1:Y:S07]  /*9d40*/  LDSM.16.MT88.4 R104, [R138+0xd800] ;  /* 0x00d800008a68783b */ /* 0x000e6e0000004200 */
[C---:B------:R-:W-:Y:S08]  /*9d50*/  HMMA.16816.F32 R84, R100.reuse, R112, R84 ;  /* 0x000000706454723c */ /* 0x040ff00000001854 */
[C---:B------:R-:W-:Y:S08]  /*9d60*/  HMMA.16816.F32 R88, R100.reuse, R114, R88 ;  /* 0x000000726458723c */ /* 0x040ff00000001858 */
[C---:B----4-:R-:W-:Y:S08]  /*9d70*/  HMMA.16816.F32 R92, R100.reuse, R116, R92 ;  /* 0x00000074645c723c */ /* 0x050ff0000000185c */
[----:B------:R-:W-:Y:S08]  /*9d80*/  HMMA.16816.F32 R96, R100, R118, R96 ;  /* 0x000000766460723c */ /* 0x000ff00000001860 */
[C---:B------:R-:W-:Y:S01]  /*9d90*/  HMMA.16816.F32 R128, R140.reuse, R124, R4 ;  /* 0x0000007c8c80723c */ /* 0x040fe20000001804 */
[----:B------:R-:W2:Y:S07]  /*9da0*/  LDSM.16.MT88.4 R4, [R138+0x11800] ;  /* 0x011800008a04783b */ /* 0x000eae0000004200 */
[C---:B------:R-:W-:Y:S01]  /*9db0*/  HMMA.16816.F32 R124, R140.reuse, R126, R8 ;  /* 0x0000007e8c7c723c */ /* 0x040fe20000001808 */
[----:B------:R-:W3:Y:S07]  /*9dc0*/  LDSM.16.MT88.4 R8, [R168+0x5800] ;  /* 0x00580000a808783b */ /* 0x000eee0000004200 */
[C---:B-1----:R-:W-:Y:S01]  /*9dd0*/  HMMA.16816.F32 R120, R140.reuse, R104, R12 ;  /* 0x000000688c78723c */ /* 0x042fe2000000180c */
[----:B------:R-:W1:Y:S07]  /*9de0*/  LDSM.16.MT88.4 R12, [R189+0x5800] ;  /* 0x00580000bd0c783b */ /* 0x000e6e0000004200 */
[C---:B------:R-:W-:Y:S03]  /*9df0*/  HMMA.16816.F32 R116, R140.reuse, R106, R16 ;  /* 0x0000006a8c74723c */ /* 0x040fe60000001810 */
[----:B------:R-:W-:Y:S04]  /*9e00*/  FADD.FTZ R17, R173, R174 ;  /* 0x000000aead117221 */ /* 0x000fe80000010000 */
[----:B------:R-:W-:Y:S01]  /*9e10*/  FADD.FTZ R17, R172, R17 ;  /* 0x00000011ac117221 */ /* 0x000fe20000010000 */
        /* <DEDUP_REMOVED lines=22> */
[C---:B--2---:R-:W-:Y:S03]  /*9f80*/  HMMA.16816.F32 R76, R140.reuse, R4, R76 ;  /* 0x000000048c4c723c */ /* 0x044fe6000000184c */
[----:B------:R-:W-:Y:S01]  /*9f90*/  FADD.FTZ R5, R217, R0 ;  /* 0x00000000d9057221 */ /* 0x000fe20000010000 */
[----:B------:R-:W-:Y:S03]  /*9fa0*/  MOV R0, R3 ;  /* 0x0000000300007202 */ /* 0x000fe60000000f00 */
[----:B------:R-:W-:Y:S01]  /*9fb0*/  FADD.FTZ R5, R218, R5 ;  /* 0x00000005da057221 */ /* 0x000fe20000010000 */
[C---:B------:R-:W-:Y:S03]  /*9fc0*/  HMMA.16816.F32 R80, R140.reuse, R6, R80 ;  /* 0x000000068c50723c */ /* 0x040fe60000001850 */
[----:B------:R-:W-:Y:S04]  /*9fd0*/  FADD.FTZ R216, R216, R5 ;  /* 0x00000005d8d87221 */ /* 0x000fe80000010000 */
[----:B------:R-:W-:Y:S01]  /*9fe0*/  FADD.FTZ R213, R201, R216 ;  /* 0x000000d8c9d57221 */ /* 0x000fe20000010000 */
[C---:B---3--:R-:W-:Y:S08]  /*9ff0*/  HMMA.16816.F32 R84, R140.reuse, R8, R84 ;  /* 0x000000088c54723c */ /* 0x048ff00000001854 */
[C---:B------:R-:W-:Y:S08]  /*a000*/  HMMA.16816.F32 R88, R140.reuse, R10, R88 ;  /* 0x0000000a8c58723c */ /* 0x040ff00000001858 */
[C---:B-1----:R-:W-:Y:S08]  /*a010*/  HMMA.16816.F32 R92, R140.reuse, R12, R92 ;  /* 0x0000000c8c5c723c */ /* 0x042ff0000000185c */
[----:B------:R-:W-:Y:S01]  /*a020*/  HMMA.16816.F32 R96, R140, R14, R96 ;  /* 0x0000000e8c60723c */ /* 0x000fe20000001860 */
[----:B------:R-:W-:Y:S08]  /*a030*/  @!UPT UIADD3 URZ, UPT, UPT, URZ, URZ, URZ ;  /* 0x000000fffffff290 */ /* 0x000ff0000fffe0ff */
[----:B------:R-:W-:Y:S11]  /*a040*/  @P1 BRA `(.L_x_561) ;  /* 0xffffffc4001c1947 */ /* 0x000ff6000383ffff */
.L_x_557:
        /* <DEDUP_REMOVED lines=28> */
[----:B------:R-:W-:Y:S01]  /*a210*/  @P2 MUFU.LG2 R16, R4 ;  /* 0x0000000400102308 */ /* 0x000fe20000000c00 */
        /* <DEDUP_REMOVED lines=175> */
[----:B------:R-:W3:Y:S01]  /*ad10*/  @P1 MUFU.LG2 R2, R2 ;  /* 0x0000000200021308 */ /* 0x000ee20000000c00 */
        /* <DEDUP_REMOVED lines=11> */
[----:B------:R-:W-:-:S02]  /*add0*/  F2FP.F16.F32.PACK_AB R7, R7, R96 ;  /* 0x000000600707723e */ /* 0x000fc400000000ff */
[----:B------:R-:W-:Y:S01]  /*ade0*/  F2FP.F16.F32.PACK_AB R98, R99, R98 ;  /* 0x000000626362723e */ /* 0x000fe200000000ff */
[----:B------:R-:W-:Y:S01]  /*adf0*/  STS [R5+0x2400], R66 ;  /* 0x0024004205007388 */ /* 0x000fe20000000800 */
[----:B------:R-:W-:Y:S01]  /*ae00*/  ISETP.NE.AND P3, PT, R202, -0x1, PT ;  /* 0xffffffffca00780c */ /* 0x000fe20003f65270 */
[----:B---3--:R-:W-:Y:S01]  /*ae10*/  @P1 FMUL.FTZ R2, R2, 0.69314718246459960938 ;  /* 0x3f31721802021820 */ /* 0x008fe20000410000 */
        /* <DEDUP_REMOVED lines=31> */
[----:B----4-:R-:W-:-:S04]  /*b010*/  @!P3 IMAD.WIDE.U32 R18, R6, R22, RZ ;  /* 0x000000160612b225 */ /* 0x010fc800078e00ff */
[----:B------:R-:W-:Y:S01]  /*b020*/  @!P3 IMAD R23, R6, R23, R19 ;  /* 0x000000170617b224 */ /* 0x000fe200078e0213 */
[----:B------:R-:W-:Y:S01]  /*b030*/  SHF.R.U32.HI R19, RZ, 0x2, R186 ;  /* 0x00000002ff137819 */ /* 0x000fe200000116ba */
[----:B------:R-:W-:Y:S01]  /*b040*/  @P3 IMAD R23, R202, R9, R25 ;  /* 0x00000009ca173224 */ /* 0x000fe200078e0219 */
[----:B------:R-:W-:Y:S01]  /*b050*/  MOV R9, 0x7f800000 ;  /* 0x7f80000000097802 */ /* 0x000fe20000000f00 */
[----:B-----5:R-:W-:Y:S01]  /*b060*/  @!P4 IMAD R0, R6, R0, R11 ;  /* 0x000000000600c224 */ /* 0x020fe200078e020b */
[----:B------:R-:W-:Y:S01]  /*b070*/  LOP3.LUT R188, R188, 0x7, R19, 0xf8, !PT ;  /* 0x00000007bcbc7812 */ /* 0x000fe200078ef813 */
[----:B------:R-:W-:Y:S01]  /*b080*/  @P2 FMUL.FTZ R19, R16, 0.69314718246459960938 ;  /* 0x3f31721810132820 */ /* 0x000fe20000410000 */
[-C--:B------:R-:W-:Y:S02]  /*b090*/  @!P0 IMAD R202, R6, R17.reuse, RZ ;  /* 0x0000001106ca8224 */ /* 0x080fe400078e02ff */
[----:B------:R-:W-:Y:S01]  /*b0a0*/  @P1 FFMA.FTZ R9, R3, R10, R2 ;  /* 0x0000000a03091223 */ /* 0x000fe20000010002 */
[----:B------:R-:W-:-:S02]  /*b0b0*/  @!P4 IMAD R0, R0, R17, RZ ;  /* 0x000000110000c224 */ /* 0x000fc400078e02ff */
[----:B-1----:R-:W-:Y:S01]  /*b0c0*/  @P2 FFMA.FTZ R8, R132, R21, R19 ;  /* 0x0000001584082223 */ /* 0x002fe20000010013 */
        /* <DEDUP_REMOVED lines=13> */
.L_x_563:
[----:B------:R-:W-:Y:S05]  /*b1a0*/  BSYNC.RECONVERGENT B0 ;  /* 0x0000000000007941 */ /* 0x000fea0003800200 */
.L_x_562:
[----:B------:R-:W-:Y:S01]  /*b1b0*/  IMAD.MOV.U32 R185, RZ, RZ, RZ ;  /* 0x000000ffffb97224 */ /* 0x000fe200078e00ff */
[----:B------:R-:W2:Y:S01]  /*b1c0*/  LDCU.64 UR4, c[0x0][0x410] ;  /* 0x00008200ff0477ac */ /* 0x000ea20008000a00 */
[----:B------:R-:W-:Y:S01]  /*b1d0*/  @P3 IMAD.MOV.U32 R18, RZ, RZ, R24 ;  /* 0x000000ffff123224 */ /* 0x000fe200078e0018 */
[----:B------:R-:W-:Y:S01]  /*b1e0*/  SHF.R.U32.HI R0, RZ, 0x3, R186 ;  /* 0x00000003ff007819 */ /* 0x000fe200000116ba */
[----:B---3--:R-:W-:Y:S01]  /*b1f0*/  IMAD.WIDE.U32 R6, R4, UR6, R184 ;  /* 0x0000000604067c25 */ /* 0x008fe2000f8e00b8 */
[----:B------:R-:W-:Y:S02]  /*b200*/  BSSY.RECONVERGENT B0, `(.L_x_564) ;  /* 0x000001e000007945 */ /* 0x000fe40003800200 */
[----:B-1----:R-:W-:Y:S01]  /*b210*/  IADD3 R8, PT, PT, R0, 0x10, RZ ;  /* 0x0000001000087810 */ /* 0x002fe20007ffe0ff */
[----:B------:R-:W-:Y:S01]  /*b220*/  IMAD R2, R5, UR6, R7 ;  /* 0x0000000605027c24 */ /* 0x000fe2000f8e0207 */
[----:B------:R-:W-:Y:S01]  /*b230*/  IADD3 R18, P0, PT, R18, R6, RZ ;  /* 0x0000000612127210 */ /* 0x000fe20007f1e0ff */
[----:B------:R-:W-:Y:S01]  /*b240*/  VIADD R6, R0, 0x20 ;  /* 0x0000002000067836 */ /* 0x000fe20000000000 */
[----:B------:R-:W-:-:S02]  /*b250*/  ISETP.GE.AND P2, PT, R8, R195, PT ;  /* 0x000000c30800720c */ /* 0x000fc40003f46270 */
[----:B------:R-:W-:Y:S01]  /*b260*/  IADD3.X R19, PT, PT, R23, R2, RZ, P0, !PT ;  /* 0x0000000217137210 */ /* 0x000fe200007fe4ff */
[C---:B------:R-:W-:Y:S01]  /*b270*/  VIADD R2, R0.reuse, 0x30 ;  /* 0x0000003000027836 */ /* 0x040fe20000000000 */
[----:B------:R1:W3:Y:S01]  /*b280*/  LDS.128 R20, [R215] ;  /* 0x00000000d7147984 */ /* 0x0002e20000000c00 */
[-C--:B------:R-:W-:Y:S02]  /*b290*/  ISETP.GE.AND P3, PT, R0, R195.reuse, PT ;  /* 0x000000c30000720c */ /* 0x080fe40003f66270 */
[-C--:B------:R-:W-:Y:S02]  /*b2a0*/  ISETP.GE.AND P1, PT, R6, R195.reuse, PT ;  /* 0x000000c30600720c */ /* 0x080fe40003f26270 */
[----:B------:R-:W-:Y:S01]  /*b2b0*/  ISETP.GE.AND P0, PT, R2, R195, PT ;  /* 0x000000c30200720c */ /* 0x000fe20003f06270 */
[C---:B--2---:R-:W-:Y:S02]  /*b2c0*/  IMAD.WIDE.U32 R2, R11.reuse, UR4, R18 ;  /* 0x000000040b027c25 */ /* 0x044fe4000f8e0012 */
[----:B------:R1:W2:Y:S02]  /*b2d0*/  LDS.128 R16, [R215+0x2000] ;  /* 0x00200000d7107984 */ /* 0x0002a40000000c00 */
[----:B------:R-:W-:-:S02]  /*b2e0*/  IMAD R7, R11, UR5, R3 ;  /* 0x000000050b077c24 */ /* 0x000fc4000f8e0203 */
[----:B------:R1:W4:Y:S02]  /*b2f0*/  LDS.128 R8, [R215+0x4000] ;  /* 0x00400000d7087984 */ /* 0x0003240000000c00 */
        /* <DEDUP_REMOVED lines=14> */
.L_x_565:
[----:B------:R-:W-:Y:S05]  /*b3e0*/  BSYNC.RECONVERGENT B0 ;  /* 0x0000000000007941 */ /* 0x000fea0003800200 */
.L_x_564:
        /* <DEDUP_REMOVED lines=23> */
.L_x_567:
[----:B------:R-:W-:Y:S05]  /*b560*/  BSYNC.RECONVERGENT B0 ;  /* 0x0000000000007941 */ /* 0x000fea0003800200 */
.L_x_566:
        /* <DEDUP_REMOVED lines=23> */
.L_x_569:
[----:B------:R-:W-:Y:S05]  /*b6e0*/  BSYNC.RECONVERGENT B0 ;  /* 0x0000000000007941 */ /* 0x000fea0003800200 */
.L_x_568:
[----:B-1--4-:R1:W4:Y:S01]  /*b6f0*/  LDS.128 R8, [R215+0x3800] ;  /* 0x00380000d7087984 */ /* 0x0123220000000c00 */
[----:B------:R-:W-:Y:S05]  /*b700*/  @P0 EXIT ;  /* 0x000000000000094d */ /* 0x000fea0003800000 */
[----:B--2---:R2:W1:Y:S01]  /*b710*/  LDS.128 R16, [R215+0x5800] ;  /* 0x00580000d7107984 */ /* 0x0044620000000c00 */
[----:B------:R-:W5:Y:S01]  /*b720*/  LDCU UR6, c[0x0][0x440] ;  /* 0x00008800ff0677ac */ /* 0x000f620008000800 */
[----:B------:R-:W-:Y:S01]  /*b730*/  IADD3 R3, P0, PT, R0, 0x30, RZ ;  /* 0x0000003000037810 */ /* 0x000fe20007f1e0ff */
[----:B------:R-:W-:Y:S01]  /*b740*/  IMAD.MOV.U32 R6, RZ, RZ, R2 ;  /* 0x000000ffff067224 */ /* 0x000fe200078e0002 */
[----:B------:R-:W2:Y:S03]  /*b750*/  LDCU.64 UR4, c[0x0][0x3f0] ;  /* 0x00007e00ff0477ac */ /* 0x000ea60008000a00 */
[----:B---3--:R-:W-:Y:S02]  /*b760*/  IMAD.X R21, RZ, RZ, RZ, P0 ;  /* 0x000000ffff157224 */ /* 0x008fe400000e06ff */
[----:B------:R-:W-:-:S04]  /*b770*/  IMAD.WIDE.U32 R6, R3, R4, R6 ;  /* 0x0000000403067225 */ /* 0x000fc800078e0006 */
[----:B------:R-:W-:-:S04]  /*b780*/  IMAD R0, R21, R4, RZ ;  /* 0x0000000415007224 */ /* 0x000fc800078e02ff */
[----:B------:R-:W-:Y:S01]  /*b790*/  IMAD R0, R3, R5, R0 ;  /* 0x0000000503007224 */ /* 0x000fe200078e0200 */
[----:B-----5:R-:W-:Y:S02]  /*b7a0*/  ISETP.GE.AND P2, PT, R184, UR6, PT ;  /* 0x00000006b8007c0c */ /* 0x020fe4000bf46270 */
[----:B------:R-:W-:Y:S01]  /*b7b0*/  ISETP.GE.AND P1, PT, R214, UR6, PT ;  /* 0x00000006d6007c0c */ /* 0x000fe2000bf26270 */
[----:B------:R-:W-:Y:S01]  /*b7c0*/  IMAD.IADD R0, R0, 0x1, R7 ;  /* 0x0000000100007824 */ /* 0x000fe200078e0207 */
[----:B------:R-:W-:Y:S02]  /*b7d0*/  ISETP.GE.AND P0, PT, R212, UR6, PT ;  /* 0x00000006d4007c0c */ /* 0x000fe4000bf06270 */
[----:B--2---:R-:W-:-:S04]  /*b7e0*/  LEA R2, P3, R6, UR4, 0x1 ;  /* 0x0000000406027c11 */ /* 0x004fc8000f8608ff */
[----:B------:R-:W-:-:S05]  /*b7f0*/  LEA.HI.X R3, R6, UR5, R0, 0x1, P3 ;  /* 0x0000000506037c11 */ /* 0x000fca00098f0c00 */
[----:B------:R2:W-:Y:S04]  /*b800*/  @!P2 STG.E.128 desc[UR14][R2.64], R12 ;  /* 0x0000000c0200a986 */ /* 0x0005e8000c101d0e */
[----:B----4-:R2:W-:Y:S01]  /*b810*/  @!P1 STG.E.128 desc[UR14][R2.64+0x80], R8 ;  /* 0x0000800802009986 */ /* 0x0105e2000c101d0e */
[----:B------:R-:W-:Y:S05]  /*b820*/  @P0 EXIT ;  /* 0x000000000000094d */ /* 0x000fea0003800000 */
[----:B-1----:R-:W-:Y:S01]  /*b830*/  STG.E.128 desc[UR14][R2.64+0x100], R16 ;  /* 0x0001001002007986 */ /* 0x002fe2000c101d0e */
[----:B------:R-:W-:Y:S05]  /*b840*/  EXIT ;  /* 0x000000000000794d */ /* 0x000fea0003800000 */
.L_x_570:
        /* <DEDUP_REMOVED lines=11> */
.L_x_6890:


//--------------------- .text._ZN5flash24flash_fwd_splitkv_kernelI23Flash_fwd_kernel_traitsILi192ELi64ELi64ELi4ELb0ELb0EN7cutlass6half_tE19Flash_kernel_traitsILi192ELi64ELi64ELi4ES3_EELb0ELb0ELb0ELb0ELb0ELb0ELb0ELb1EEEvNS_16Flash_fwd_paramsE --------------------------
	.section	.text._ZN5flash24flash_fwd_splitkv_kernelI23Flash_fwd_kernel_traitsILi192ELi64ELi64ELi4ELb0ELb0EN7cutlass6half_tE19Flash_kernel_traitsILi192ELi64ELi64ELi4ES3_EELb0ELb0ELb0ELb0ELb0ELb0ELb0ELb1EEEvNS_16Flash_fwd_paramsE,"ax",@progbits
	.align	128
        .global         _ZN5flash24flash_fwd_splitkv_kernelI23Flash_fwd_kernel_traitsILi192ELi64ELi64ELi4ELb0ELb0EN7cutlass6half_tE19Flash_kernel_traitsILi192ELi64ELi64ELi4ES3_EELb0ELb0ELb0ELb0ELb0ELb0ELb0ELb1EEEvNS_16Flash_fwd_paramsE
        .type           _ZN5flash24flash_fwd_splitkv_kernelI23Flash_fwd_kernel_traitsILi192ELi64ELi64ELi4ELb0ELb0EN7cutlass6half_tE19Flash_kernel_traitsILi192ELi64ELi64ELi4ES3_EELb0ELb0ELb0ELb0ELb0ELb0ELb0ELb1EEEvNS_16Flash_fwd_paramsE,@function
        .size           _ZN5flash24flash_fwd_splitkv_kernelI23Flash_fwd_kernel_traitsILi192ELi64ELi64ELi4ELb0ELb0EN7cutlass6half_tE19Flash_kernel_traitsILi192ELi64ELi64ELi4ES3_EELb0ELb0ELb0ELb0ELb0ELb0ELb0ELb1EEEvNS_16Flash_fwd_paramsE,(.L_x_6891 - _ZN5flash24flash_fwd_splitkv_kernelI23Flash_fwd_kernel_traitsILi192ELi64ELi64ELi4ELb0ELb0EN7cutlass6half_tE19Flash_kernel_traitsILi192ELi64ELi64ELi4ES3_EELb0ELb0ELb0ELb0ELb0ELb0ELb0ELb1EEEvNS_16Flash_fwd_paramsE)
        .other          _ZN5flash24flash_fwd_splitkv_kernelI23Flash_fwd_kernel_traitsILi192ELi64ELi64ELi4ELb0ELb0EN7cutlass6half_tE19Flash_kernel_traitsILi192ELi64ELi64ELi4ES3_EELb0ELb0ELb0ELb0ELb0ELb0ELb0ELb1EEEvNS_16Flash_fwd_paramsE,@"STO_CUDA_ENTRY STV_DEFAULT"
_ZN5flash24flash_fwd_splitkv_kernelI23Flash_fwd_kernel_traitsILi192ELi64ELi64ELi4ELb0ELb0EN7cutlass6half_tE19Flash_kernel_traitsILi192ELi64ELi64ELi4ES3_EELb0ELb0ELb0ELb0ELb0ELb0ELb0ELb1EEEvNS_16Flash_fwd_paramsE:
.text._ZN5flash24flash_fwd_splitkv_kernelI23Flash_fwd_kernel_traitsILi192ELi64ELi64ELi4ELb0ELb0EN7cutlass6half_tE19Flash_kernel_traitsILi192ELi64ELi64ELi4ES3_EELb0ELb0ELb0ELb0ELb0ELb0ELb0ELb1EEEvNS_16Flash_fwd_paramsE:
        /* <DEDUP_REMOVED lines=8> */
[----:B--2---:R-:W-:-:S02]  /*0080*/  ISETP.NE.U32.AND P0, PT, RZ, UR8, PT ;  /* 0x00000008ff007c0c */ /* 0x004fc4000bf05070 */
[----:B------:R-:W-:Y:S02]  /*0090*/  ISETP.NE.U32.AND P3, PT, RZ, UR8, PT ;  /* 0x00000008ff007c0c */ /* 0x000fe4000bf65070 */
[----:B------:R-:W-:Y:S02]  /*00a0*/  ISETP.NE.AND.EX P0, PT, RZ, UR9, PT, P0 ;  /* 0x00000009ff007c0c */ /* 0x000fe4000bf05300 */
[----:B------:R-:W-:Y:S01]  /*00b0*/  ISETP.NE.AND.EX P3, PT, RZ, UR9, PT, P3 ;  /* 0x00000009ff007c0c */ /* 0x000fe2000bf65330 */
[----:B-1----:R-:W-:-:S04]  /*00c0*/  IMAD.WIDE.U32 R4, R19, 0x4, R4 ;  /* 0x0000000413047825 */ /* 0x002fc800078e0004 */
[----:B------:R-:W-:-:S06]  /*00d0*/  IMAD.SHL.U32 R7, R19, 0x4, RZ ;  /* 0x0000000413077824 */ /* 0x000fcc00078e00ff */
[----:B---3--:R-:W2:Y:S01]  /*00e0*/  @P0 LDG.E R198, desc[UR6][R4.64] ;  /* 0x0000000604c60981 */ /* 0x008ea2000c1e1900 */
[----:B----4-:R-:W-:Y:S02]  /*00f0*/  ISETP.NE.U32.AND P2, PT, RZ, UR4, PT ;  /* 0x00000004ff007c0c */ /* 0x010fe4000bf45070 */
[----:B------:R-:W-:Y:S01]  /*0100*/  ISETP.NE.U32.AND P1, PT, R2, RZ, PT ;  /* 0x000000ff0200720c */ /* 0x000fe20003f25070 */
[----:B------:R1:W2:Y:S01]  /*0110*/  @P3 LDG.E R11, desc[UR6][R4.64+0x4] ;  /* 0x00000406040b3981 */ /* 0x0002a2000c1e1900 */
[----:B------:R-:W-:Y:S01]  /*0120*/  IADD3 R110, P4, PT, R7, UR4, RZ ;  /* 0x00000004076e7c10 */ /* 0x000fe2000ff9e0ff */
[----:B------:R-:W3:Y:S01]  /*0130*/  LDCU.U8 UR4, c[0x0][0x532] ;  /* 0x0000a640ff0477ac */ /* 0x000ee20008000000 */
[----:B------:R-:W-:Y:S02]  /*0140*/  ISETP.NE.AND.EX P1, PT, R3, RZ, PT, P1 ;  /* 0x000000ff0300720c */ /* 0x000fe40003f25310 */
[----:B------:R-:W-:Y:S01]  /*0150*/  SHF.R.U32.HI R6, RZ, 0x1e, R19 ;  /* 0x0000001eff067819 */ /* 0x000fe20000011613 */
[----:B-1----:R-:W1:Y:S03]  /*0160*/  LDC.64 R4, c[0x0][0x468] ;  /* 0x00011a00ff047b82 */ /* 0x002e660000000a00 */
[----:B------:R-:W-:-:S02]  /*0170*/  IADD3.X R111, PT, PT, R6, UR5, RZ, P4, !PT ;  /* 0x00000005066f7c10 */ /* 0x000fc4000a7fe4ff */
[----:B---3--:R-:W-:-:S05]  /*0180*/  ISETP.NE.AND P4, PT, RZ, UR4, PT ;  /* 0x00000004ff007c0c */ /* 0x008fca000bf85270 */
[----:B------:R-:W-:Y:S02]  /*0190*/  @P1 IADD3 R2, P0, PT, R7, R2, RZ ;  /* 0x0000000207021210 */ /* 0x000fe40007f1e0ff */
[----:B------:R-:W-:Y:S01]  /*01a0*/  ISETP.NE.AND.EX P2, PT, RZ, UR5, PT, P2 ;  /* 0x00000005ff007c0c */ /* 0x000fe2000bf45320 */
[----:B------:R-:W-:Y:S02]  /*01b0*/  IMAD.MOV.U32 R0, RZ, RZ, RZ ;  /* 0x000000ffff007224 */ /* 0x000fe400078e00ff */
[----:B------:R-:W-:Y:S01]  /*01c0*/  IMAD.MOV.U32 R9, RZ, RZ, -0x1 ;  /* 0xffffffffff097424 */ /* 0x000fe200078e00ff */
[----:B------:R-:W3:Y:S01]  /*01d0*/  S2R R13, SR_CTAID.X ;  /* 0x00000000000d7919 */ /* 0x000ee20000002500 */
[----:B------:R-:W-:Y:S01]  /*01e0*/  @P1 IMAD.X R3, R6, 0x1, R3, P0 ;  /* 0x0000000106031824 */ /* 0x000fe200000e0603 */
[----:B------:R-:W4:Y:S04]  /*01f0*/  @!P3 LDC R199, c[0x0][0x434] ;  /* 0x00010d00ffc7bb82 */ /* 0x000f280000000800 */
[----:B------:R1:W5:Y:S04]  /*0200*/  @P1 LDG.E R65, desc[UR6][R2.64] ;  /* 0x0000000602411981 */ /* 0x000368000c1e1900 */
[----:B------:R1:W5:Y:S01]  /*0210*/  @P2 LDG.E R0, desc[UR6][R110.64] ;  /* 0x000000066e002981 */ /* 0x000362000c1e1900 */
[----:B------:R-:W2:Y:S01]  /*0220*/  @!P1 LDC R8, c[0x0][0x43c] ;  /* 0x00010f00ff089b82 */ /* 0x000ea20000000800 */
[----:B-1----:R-:W-:-:S04]  /*0230*/  ISETP.EQ.U32.AND P5, PT, R4, RZ, PT ;  /* 0x000000ff0400720c */ /* 0x002fc80003fa2070 */
[----:B------:R-:W-:Y:S02]  /*0240*/  ISETP.EQ.OR.EX P5, PT, R5, RZ, !P4, P5 ;  /* 0x000000ff0500720c */ /* 0x000fe400067a2750 */
[----:B------:R-:W-:-:S05]  /*0250*/  IADD3 R14, P0, PT, R7, R4, RZ ;  /* 0x00000004070e7210 */ /* 0x000fca0007f1e0ff */
[----:B------:R-:W-:-:S06]  /*0260*/  IMAD.X R15, R6, 0x1, R5, P0 ;  /* 0x00000001060f7824 */ /* 0x000fcc00000e0605 */
[----:B------:R1:W5:Y:S01]  /*0270*/  @!P5 LDG.E R9, desc[UR6][R14.64] ;  /* 0x000000060e09d981 */ /* 0x000362000c1e1900 */
[----:B------:R-:W-:Y:S01]  /*0280*/  ISETP.NE.U32.AND P0, PT, R4, RZ, PT ;  /* 0x000000ff0400720c */ /* 0x000fe20003f05070 */
[----:B------:R-:W1:Y:S03]  /*0290*/  @!P1 LDC.64 R2, c[0x0][0x488] ;  /* 0x00012200ff029b82 */ /* 0x000e660000000a00 */
[----:B------:R-:W-:-:S13]  /*02a0*/  ISETP.NE.AND.EX P0, PT, R5, RZ, PT, P0 ;  /* 0x000000ff0500720c */ /* 0x000fda0003f05300 */
[----:B------:R-:W1:Y:S01]  /*02b0*/  @!P0 LDC R67, c[0x0][0x438] ;  /* 0x00010e00ff438b82 */ /* 0x000e620000000800 */
[----:B---3--:R-:W-:Y:S02]  /*02c0*/  IMAD.SHL.U32 R70, R13, 0x40, RZ ;  /* 0x000000400d467824 */ /* 0x008fe400078e00ff */
[----:B--2---:R-:W-:-:S05]  /*02d0*/  @P3 IMAD.IADD R199, R11, 0x1, -R198 ;  /* 0x000000010bc73824 */ /* 0x004fca00078e0ac6 */
[----:B----4-:R-:W-:Y:S01]  /*02e0*/  ISETP.GT.AND P3, PT, R199, R70, PT ;  /* 0x00000046c700720c */ /* 0x010fe20003f64270 */
[----:B-1----:R-:W-:-:S12]  /*02f0*/  @!P0 BRA `(.L_x_571) ;  /* 0x00000000000c8947 */ /* 0x002fd80003800000 */
[----:B------:R-:W2:Y:S02]  /*0300*/  @P4 LDG.E R4, desc[UR6][R14.64+0x4] ;  /* 0x000004060e044981 */ /* 0x000ea4000c1e1900 */
[----:B--2--5:R-:W-:-:S06]  /*0310*/  @P4 IADD3 R67, PT, PT, R4, -R9, RZ ;  /* 0x8000000904434210 */ /* 0x024fcc0007ffe0ff */
[----:B------:R1:W5:Y:S02]  /*0320*/  @!P4 LDG.E R67, desc[UR6][R14.64] ;  /* 0x000000060e43c981 */ /* 0x000364000c1e1900 */
.L_x_571:
[----:B------:R-:W-:Y:S05]  /*0330*/  @!P3 EXIT ;  /* 0x000000000000b94d */ /* 0x000fea0003800000 */
[----:B------:R-:W2:Y:S01]  /*0340*/  LDC R11, c[0x0][0x438] ;  /* 0x00010e00ff0b7b82 */ /* 0x000ea20000000800 */
[----:B------:R-:W-:Y:S01]  /*0350*/  @!P1 ISETP.NE.U32.AND P0, PT, R2, RZ, PT ;  /* 0x000000ff0200920c */ /* 0x000fe20003f05070 */
[--C-:B-----5:R-:W-:Y:S01]  /*0360*/  IMAD.IADD R67, R67, 0x1, -R0.reuse ;  /* 0x0000000143437824 */ /* 0x120fe200078e0a00 */
[----:B------:R-:W3:Y:S01]  /*0370*/  S2R R5, SR_CTAID.Z ;  /* 0x0000000000057919 */ /* 0x000ee20000002700 */
[----:B------:R-:W-:Y:S01]  /*0380*/  @P1 IMAD.IADD R65, R65, 0x1, -R0 ;  /* 0x0000000141411824 */ /* 0x000fe200078e0a00 */
[----:B------:R-:W-:Y:S01]  /*0390*/  @!P1 ISETP.NE.AND.EX P0, PT, R3, RZ, PT, P0 ;  /* 0x000000ff0300920c */ /* 0x000fe20003f05300 */
[----:B------:R-:W4:Y:S03]  /*03a0*/  S2R R63, SR_TID.X ;  /* 0x00000000003f7919 */ /* 0x000f260000002100 */
[----:B------:R-:W-:-:S05]  /*03b0*/  @!P1 SEL R8, R8, RZ, P0 ;  /* 0x000000ff08089207 */ /* 0x000fca0000000000 */
[----:B------:R-:W-:-:S04]  /*03c0*/  @!P1 IMAD.IADD R65, R67, 0x1, R8 ;  /* 0x0000000143419824 */ /* 0x000fc800078e0208 */
[----:B------:R-:W-:-:S05]  /*03d0*/  VIADD R3, R65, 0x3f ;  /* 0x0000003f41037836 */ /* 0x000fca0000000000 */
[----:B------:R-:W-:Y:S01]  /*03e0*/  SHF.R.S32.HI R2, RZ, 0x1f, R3 ;  /* 0x0000001fff027819 */ /* 0x000fe20000011403 */
[----:B--2---:R-:W-:-:S03]  /*03f0*/  VIADD R11, R11, 0x3f ;  /* 0x0000003f0b0b7836 */ /* 0x004fc60000000000 */
[----:B------:R-:W-:Y:S02]  /*0400*/  LEA.HI R2, R2, R3, RZ, 0x6 ;  /* 0x0000000302027211 */ /* 0x000fe400078f30ff */
[----:B------:R-:W-:Y:S02]  /*0410*/  SHF.R.S32.HI R4, RZ, 0x1f, R11 ;  /* 0x0000001fff047819 */ /* 0x000fe4000001140b */
[----:B------:R-:W-:Y:S02]  /*0420*/  SHF.R.S32.HI R2, RZ, 0x6, R2 ;  /* 0x00000006ff027819 */ /* 0x000fe40000011402 */
[----:B------:R-:W-:-:S04]  /*0430*/  LEA.HI R4, R4, R11, RZ, 0x6 ;  /* 0x0000000b04047211 */ /* 0x000fc800078f30ff */
[----:B------:R-:W-:Y:S01]  /*0440*/  SHF.R.S32.HI R3, RZ, 0x6, R4 ;  /* 0x00000006ff037819 */ /* 0x000fe20000011404 */
[----:B------:R-:W-:-:S03]  /*0450*/  IMAD.MOV.U32 R4, RZ, RZ, R19 ;  /* 0x000000ffff047224 */ /* 0x000fc600078e0013 */
[----:B------:R-:W-:-:S04]  /*0460*/  VIMNMX R134, PT, PT, R3, R2, PT ;  /* 0x0000000203867248 */ /* 0x000fc80003fe0100 */
        /* <DEDUP_REMOVED lines=8> */
[----:B------:R-:W4:Y:S03]  /*04f0*/  LDCU.64 UR4, c[0x0][0x410] ;  /* 0x00008200ff0477ac */ /* 0x000f260008000a00 */
[----:B------:R-:W-:Y:S01]  /*0500*/  VIADD R13, R63, 0x10 ;  /* 0x000000103f0d7836 */ /* 0x000fe20000000000 */
[----:B------:R-:W5:Y:S03]  /*0510*/  LDCU UR8, c[0x0][0x434] ;  /* 0x00008680ff0877ac */ /* 0x000f660008000800 */
[----:B------:R-:W1:Y:S01]  /*0520*/  @!P0 LDC.64 R6, c[0x0][0x400] ;  /* 0x00010000ff068b82 */ /* 0x000e620000000a00 */
[----:B---3--:R-:W-:-:S02]  /*0530*/  IMAD R17, R4, UR9, R5 ;  /* 0x0000000904117c24 */ /* 0x008fc4000f8e0205 */
[----:B--2---:R-:W-:-:S04]  /*0540*/  @P0 IMAD.WIDE.U32 R8, R198, R2, RZ ;  /* 0x00000002c6080225 */ /* 0x004fc800078e00ff */
[C---:B-1----:R-:W-:Y:S01]  /*0550*/  @!P0 IMAD.WIDE.U32 R14, R19.reuse, R6, RZ ;  /* 0x00000006130e8225 */ /* 0x042fe200078e00ff */
[----:B------:R-:W-:Y:S02]  /*0560*/  LOP3.LUT R6, R0, 0x38, RZ, 0xc0, !PT ;  /* 0x0000003800067812 */ /* 0x000fe400078ec0ff */
[----:B------:R-:W-:Y:S01]  /*0570*/  @P0 MOV R14, R8 ;  /* 0x00000008000e0202 */ /* 0x000fe20000000f00 */
[----:B------:R-:W-:Y:S01]  /*0580*/  @!P0 IMAD R0, R19, R7, R15 ;  /* 0x0000000713008224 */ /* 0x000fe200078e020f */
[----:B------:R-:W-:Y:S01]  /*0590*/  LOP3.LUT R8, R6, 0x80, RZ, 0xfc, !PT ;  /* 0x0000008006087812 */ /* 0x000fe200078efcff */
[----:B------:R-:W-:Y:S02]  /*05a0*/  IMAD.MOV.U32 R7, RZ, RZ, RZ ;  /* 0x000000ffff077224 */ /* 0x000fe400078e00ff */
[----:B------:R-:W-:Y:S02]  /*05b0*/  @P0 IMAD R0, R198, R3, R9 ;  /* 0x00000003c6000224 */ /* 0x000fe400078e0209 */
[----:B------:R-:W-:-:S04]  /*05c0*/  IMAD.WIDE.U32 R10, R70, R2, R6 ;  /* 0x00000002460a7225 */ /* 0x000fc800078e0006 */
[----:B------:R-:W-:Y:S01]  /*05d0*/  IMAD R9, R70, R3, R11 ;  /* 0x0000000346097224 */ /* 0x000fe200078e020b */
[----:B------:R-:W-:Y:S02]  /*05e0*/  IADD3 R14, P0, PT, R14, R10, RZ ;  /* 0x0000000a0e0e7210 */ /* 0x000fe40007f1e0ff */
[----:B------:R-:W-:Y:S02]  /*05f0*/  IADD3 R11, PT, PT, R63, 0x20, RZ ;  /* 0x000000203f0b7810 */ /* 0x000fe40007ffe0ff */
[----:B------:R-:W-:Y:S01]  /*0600*/  LOP3.LUT R10, R6, 0x40, RZ, 0xfc, !PT ;  /* 0x00000040060a7812 */ /* 0x000fe200078efcff */
[----:B------:R-:W-:Y:S01]  /*0610*/  IMAD.X R15, R0, 0x1, R9, P0 ;  /* 0x00000001000f7824 */ /* 0x000fe200000e0609 */
[----:B------:R-:W-:Y:S01]  /*0620*/  IADD3 R0, PT, PT, -R70, R199, RZ ;  /* 0x000000c746007210 */ /* 0x000fe20007ffe1ff */
[----:B-----5:R-:W-:Y:S01]  /*0630*/  IMAD R70, R17, UR8, R70 ;  /* 0x0000000811467c24 */ /* 0x020fe2000f8e0246 */
[----:B------:R-:W-:Y:S01]  /*0640*/  IADD3 R9, PT, PT, R63, 0x30, RZ ;  /* 0x000000303f097810 */ /* 0x000fe20007ffe0ff */
[----:B----4-:R-:W-:Y:S01]  /*0650*/  IMAD.WIDE.U32 R14, R5, UR4, R14 ;  /* 0x00000004050e7c25 */ /* 0x010fe2000f8e000e */
[----:B------:R-:W-:-:S02]  /*0660*/  ISETP.GE.AND P0, PT, R63, R0, PT ;  /* 0x000000003f00720c */ /* 0x000fc40003f06270 */
[-C--:B------:R-:W-:Y:S01]  /*0670*/  ISETP.GE.AND P3, PT, R13, R0.reuse, PT ;  /* 0x000000000d00720c */ /* 0x080fe20003f66270 */
[----:B------:R-:W-:Y:S01]  /*0680*/  IMAD R19, R5, UR5, R15 ;  /* 0x0000000505137c24 */ /* 0x000fe2000f8e020f */
[-C--:B------:R-:W-:Y:S02]  /*0690*/  ISETP.GE.AND P2, PT, R11, R0.reuse, PT ;  /* 0x000000000b00720c */ /* 0x080fe40003f46270 */
[----:B------:R-:W-:-:S07]  /*06a0*/  ISETP.GE.AND P1, PT, R9, R0, PT ;  /* 0x000000000900720c */ /* 0x000fce0003f26270 */
        /* <DEDUP_REMOVED lines=14> */
.L_x_574:
[----:B------:R-:W-:Y:S05]  /*0790*/  BSYNC.RECONVERGENT B0 ;  /* 0x0000000000007941 */ /* 0x000fea0003800200 */
.L_x_573:
        /* <DEDUP_REMOVED lines=20> */
.L_x_576:
[----:B------:R-:W-:Y:S05]  /*08e0*/  BSYNC.RECONVERGENT B0 ;  /* 0x0000000000007941 */ /* 0x000fea0003800200 */
.L_x_575:
        /* <DEDUP_REMOVED lines=20> */
.L_x_578:
[----:B------:R-:W-:Y:S05]  /*0a30*/  BSYNC.RECONVERGENT B0 ;  /* 0x0000000000007941 */ /* 0x000fea0003800200 */
.L_x_577:
        /* <DEDUP_REMOVED lines=19> */
.L_x_580:
[----:B------:R-:W-:Y:S05]  /*0b70*/  BSYNC.RECONVERGENT B0 ;  /* 0x0000000000007941 */ /* 0x000fea0003800200 */
.L_x_579:
        /* <DEDUP_REMOVED lines=20> */
.L_x_572:
        /* <DEDUP_REMOVED lines=10> */
.L_x_581:
[----:B------:R-:W-:Y:S05]  /*0d60*/  BRA.U !UP0, `(.L_x_582) ;  /* 0x0000000508a07547 */ /* 0x000fea000b800000 */
[----:B------:R-:W2:Y:S01]  /*0d70*/  LDC R7, c[0x0][0x4f0] ;  /* 0x00013c00ff077b82 */ /* 0x000ea20000000800 */
[----:B------:R-:W-:Y:S01]  /*0d80*/  LEA R8, R134, 0xffffffc0, 0x6 ;  /* 0xffffffc086087811 */ /* 0x000fe200078e30ff */
[----:B------:R-:W3:Y:S03]  /*0d90*/  LDCU.64 UR4, c[0x0][0x4e8] ;  /* 0x00009d00ff0477ac */ /* 0x000ee60008000a00 */
[----:B------:R-:W-:Y:S01]  /*0da0*/  IABS R0, R8 ;  /* 0x0000000800007213 */ /* 0x000fe20000000000 */
[----:B------:R-:W4:Y:S01]  /*0db0*/  LDCU.64 UR8, c[0x0][0x3a0] ;  /* 0x00007400ff0877ac */ /* 0x000f220008000a00 */
[----:B------:R-:W1:Y:S01]  /*0dc0*/  LDCU.64 UR14, c[0x0][0x3b8] ;  /* 0x00007700ff0e77ac */ /* 0x000e620008000a00 */
[----:B--2---:R-:W-:-:S04]  /*0dd0*/  IABS R3, R7 ;  /* 0x0000000700037213 */ /* 0x004fc80000000000 */
[----:B-----5:R-:W2:Y:S08]  /*0de0*/  I2F.RP R4, R3 ;  /* 0x0000000300047306 */ /* 0x020eb00000209400 */
[----:B--2---:R-:W2:Y:S02]  /*0df0*/  MUFU.RCP R10, R4 ;  /* 0x00000004000a7308 */ /* 0x004ea40000001000 */
[----:B--2---:R-:W-:-:S06]  /*0e00*/  IADD3 R10, PT, PT, R10, 0xffffffe, RZ ;  /* 0x0ffffffe0a0a7810 */ /* 0x004fcc0007ffe0ff */
[----:B------:R-:W2:Y:S02]  /*0e10*/  F2I.FTZ.U32.TRUNC.NTZ R11, R10 ;  /* 0x0000000a000b7305 */ /* 0x000ea4000021f000 */
[----:B--2---:R-:W-:Y:S01]  /*0e20*/  IMAD.MOV R2, RZ, RZ, -R11 ;  /* 0x000000ffff027224 */ /* 0x004fe200078e0a0b */
[----:B------:R-:W-:-:S03]  /*0e30*/  MOV R10, RZ ;  /* 0x000000ff000a7202 */ /* 0x000fc60000000f00 */
[----:B------:R-:W-:-:S04]  /*0e40*/  IMAD R2, R2, R3, RZ ;  /* 0x0000000302027224 */ /* 0x000fc800078e02ff */
[----:B------:R-:W-:-:S04]  /*0e50*/  IMAD.HI.U32 R11, R11, R2, R10 ;  /* 0x000000020b0b7227 */ /* 0x000fc800078e000a */
[----:B------:R-:W-:-:S04]  /*0e60*/  IMAD.MOV.U32 R2, RZ, RZ, R0 ;  /* 0x000000ffff027224 */ /* 0x000fc800078e0000 */
[----:B------:R-:W-:-:S04]  /*0e70*/  IMAD.HI.U32 R4, R11, R2, RZ ;  /* 0x000000020b047227 */ /* 0x000fc800078e00ff */
[----:B---3--:R-:W-:Y:S01]  /*0e80*/  IMAD.WIDE.U32 R10, R19, UR4, RZ ;  /* 0x00000004130a7c25 */ /* 0x008fe2000f8e00ff */
[----:B------:R-:W-:-:S03]  /*0e90*/  IADD3 R0, PT, PT, -R4, RZ, RZ ;  /* 0x000000ff04007210 */ /* 0x000fc60007ffe1ff */
[----:B------:R-:W-:Y:S01]  /*0ea0*/  IMAD R201, R19, UR5, R11 ;  /* 0x0000000513c97c24 */ /* 0x000fe2000f8e020b */
[----:B------:R-:W2:Y:S01]  /*0eb0*/  LDCU.64 UR4, c[0x0][0x3a8] ;  /* 0x00007500ff0477ac */ /* 0x000ea20008000a00 */
[----:B------:R-:W-:-:S05]  /*0ec0*/  IMAD R0, R3, R0, R2 ;  /* 0x0000000003007224 */ /* 0x000fca00078e0202 */
[----:B------:R-:W-:-:S13]  /*0ed0*/  ISETP.GT.U32.AND P3, PT, R3, R0, PT ;  /* 0x000000000300720c */ /* 0x000fda0003f64070 */
[----:B------:R-:W-:Y:S01]  /*0ee0*/  @!P3 IMAD.IADD R0, R0, 0x1, -R3 ;  /* 0x000000010000b824 */ /* 0x000fe200078e0a03 */
[----:B------:R-:W-:Y:S02]  /*0ef0*/  @!P3 IADD3 R4, PT, PT, R4, 0x1, RZ ;  /* 0x000000010404b810 */ /* 0x000fe40007ffe0ff */
[----:B------:R-:W-:Y:S02]  /*0f00*/  ISETP.NE.AND P3, PT, R7, RZ, PT ;  /* 0x000000ff0700720c */ /* 0x000fe40003f65270 */
[----:B------:R-:W-:Y:S02]  /*0f10*/  ISETP.GE.U32.AND P0, PT, R0, R3, PT ;  /* 0x000000030000720c */ /* 0x000fe40003f06070 */
[----:B------:R-:W-:-:S04]  /*0f20*/  LOP3.LUT R0, R8, R7, RZ, 0x3c, !PT ;  /* 0x0000000708007212 */ /* 0x000fc800078e3cff */
[----:B------:R-:W-:-:S07]  /*0f30*/  ISETP.GE.AND P1, PT, R0, RZ, PT ;  /* 0x000000ff0000720c */ /* 0x000fce0003f26270 */
[----:B------:R-:W-:Y:S01]  /*0f40*/  @P0 VIADD R4, R4, 0x1 ;  /* 0x0000000104040836 */ /* 0x000fe20000000000 */
[----:B------:R-:W-:-:S04]  /*0f50*/  LEA R200, P0, R10, UR12, 0x2 ;  /* 0x0000000c0ac87c11 */ /* 0x000fc8000f8010ff */
[----:B------:R-:W-:Y:S02]  /*0f60*/  MOV R3, R4 ;  /* 0x0000000400037202 */ /* 0x000fe40000000f00 */
[----:B------:R-:W-:Y:S01]  /*0f70*/  LEA.HI.X R201, R10, UR13, R201, 0x2, P0 ;  /* 0x0000000d0ac97c11 */ /* 0x000fe200080f14c9 */
[----:B------:R-:W3:Y:S02]  /*0f80*/  LDC R4, c[0x0][0x3e8] ;  /* 0x0000fa00ff047b82 */ /* 0x000ee40000000800 */
[----:B------:R-:W-:Y:S01]  /*0f90*/  @!P1 IMAD.MOV R3, RZ, RZ, -R3 ;  /* 0x000000ffff039224 */ /* 0x000fe200078e0a03 */
[----:B------:R-:W-:-:S05]  /*0fa0*/  @!P3 LOP3.LUT R3, RZ, R7, RZ, 0x33, !PT ;  /* 0x00000007ff03b212 */ /* 0x000fca00078e33ff */
[----:B------:R-:W-:-:S06]  /*0fb0*/  IMAD.WIDE R10, R3, 0x4, R200 ;  /* 0x00000004030a7825 */ /* 0x000fcc00078e02c8 */
[----:B------:R4:W2:Y:S01]  /*0fc0*/  LDG.E R10, desc[UR6][R10.64] ;  /* 0x000000060a0a7981 */ /* 0x0008a2000c1e1900 */
[----:B------:R-:W-:-:S04]  /*0fd0*/  IMAD.MOV R3, RZ, RZ, -R3 ;  /* 0x000000ffff037224 */ /* 0x000fc800078e0a03 */
[----:B------:R-:W-:Y:S01]  /*0fe0*/  IMAD R8, R7, R3, R8 ;  /* 0x0000000307087224 */ /* 0x000fe200078e0208 */
[----:B-1----:R-:W-:Y:S02]  /*0ff0*/  MOV R7, UR15 ;  /* 0x0000000f00077c02 */ /* 0x002fe40008000f00 */
[----:B---3--:R-:W-:-:S04]  /*1000*/  IABS R2, R4 ;  /* 0x0000000400027213 */ /* 0x008fc80000000000 */
[----:B------:R-:W1:Y:S08]  /*1010*/  I2F.RP R9, R2 ;  /* 0x0000000200097306 */ /* 0x000e700000209400 */
[----:B-1----:R-:W1:Y:S02]  /*1020*/  MUFU.RCP R14, R9 ;  /* 0x00000009000e7308 */ /* 0x002e640000001000 */
[----:B-1----:R-:W-:-:S06]  /*1030*/  IADD3 R14, PT, PT, R14, 0xffffffe, RZ ;  /* 0x0ffffffe0e0e7810 */ /* 0x002fcc0007ffe0ff */
[----:B------:R-:W1:Y:S02]  /*1040*/  F2I.FTZ.U32.TRUNC.NTZ R15, R14 ;  /* 0x0000000e000f7305 */ /* 0x000e64000021f000 */
[----:B-1----:R-:W-:Y:S01]  /*1050*/  IMAD.MOV R0, RZ, RZ, -R15 ;  /* 0x000000ffff007224 */ /* 0x002fe200078e0a0f */
[----:B------:R-:W-:-:S03]  /*1060*/  MOV R14, RZ ;  /* 0x000000ff000e7202 */ /* 0x000fc60000000f00 */
[----:B------:R-:W-:Y:S01]  /*1070*/  IMAD R6, R0, R2, RZ ;  /* 0x0000000200067224 */ /* 0x000fe200078e02ff */
[----:B------:R-:W-:-:S03]  /*1080*/  IABS R0, R5 ;  /* 0x0000000500007213 */ /* 0x000fc60000000000 */
[----:B------:R-:W-:-:S04]  /*1090*/  IMAD.HI.U32 R15, R15, R6, R14 ;  /* 0x000000060f0f7227 */ /* 0x000fc800078e000e */
[----:B------:R-:W-:-:S04]  /*10a0*/  IMAD.MOV.U32 R6, RZ, RZ, R0 ;  /* 0x000000ffff067224 */ /* 0x000fc800078e0000 */
[----:B------:R-:W-:-:S05]  /*10b0*/  IMAD.HI.U32 R0, R15, R6, RZ ;  /* 0x000000060f007227 */ /* 0x000fca00078e00ff */
[----:B------:R-:W-:-:S05]  /*10c0*/  IADD3 R9, PT, PT, -R0, RZ, RZ ;  /* 0x000000ff00097210 */ /* 0x000fca0007ffe1ff */
[----:B----4-:R-:W-:Y:S02]  /*10d0*/  IMAD R11, R2, R9, R6 ;  /* 0x00000009020b7224 */ /* 0x010fe400078e0206 */
[----:B------:R-:W-:-:S03]  /*10e0*/  IMAD.U32 R6, RZ, RZ, UR14 ;  /* 0x0000000eff067e24 */ /* 0x000fc6000f8e00ff */
[----:B------:R-:W-:-:S13]  /*10f0*/  ISETP.GT.U32.AND P0, PT, R2, R11, PT ;  /* 0x0000000b0200720c */ /* 0x000fda0003f04070 */
[----:B------:R-:W-:Y:S01]  /*1100*/  @!P0 IMAD.IADD R11, R11, 0x1, -R2 ;  /* 0x000000010b0b8824 */ /* 0x000fe200078e0a02 */
[----:B------:R-:W-:-:S04]  /*1110*/  @!P0 IADD3 R0, PT, PT, R0, 0x1, RZ ;  /* 0x0000000100008810 */ /* 0x000fc80007ffe0ff */
[----:B------:R-:W-:Y:S02]  /*1120*/  ISETP.GE.U32.AND P1, PT, R11, R2, PT ;  /* 0x000000020b00720c */ /* 0x000fe40003f26070 */
[----:B------:R-:W-:-:S04]  /*1130*/  LOP3.LUT R2, R5, R4, RZ, 0x3c, !PT ;  /* 0x0000000405027212 */ /* 0x000fc800078e3cff */
[----:B------:R-:W-:-:S07]  /*1140*/  ISETP.GE.AND P0, PT, R2, RZ, PT ;  /* 0x000000ff0200720c */ /* 0x000fce0003f06270 */
[----:B------:R-:W-:Y:S01]  /*1150*/  @P1 VIADD R0, R0, 0x1 ;  /* 0x0000000100001836 */ /* 0x000fe20000000000 */
[----:B------:R-:W-:Y:S02]  /*1160*/  ISETP.NE.AND P1, PT, R4, RZ, PT ;  /* 0x000000ff0400720c */ /* 0x000fe40003f25270 */
[----:B------:R-:W-:Y:S02]  /*1170*/  LOP3.LUT R4, RZ, R4, RZ, 0x33, !PT ;  /* 0x00000004ff047212 */ /* 0x000fe400078e33ff */
[----:B--2---:R-:W-:Y:S01]  /*1180*/  SHF.R.S32.HI R9, RZ, 0x1f, R10 ;  /* 0x0000001fff097819 */ /* 0x004fe2000001140a */
[----:B------:R-:W-:-:S04]  /*1190*/  IMAD.WIDE.U32 R20, R10, UR8, RZ ;  /* 0x000000080a147c25 */ /* 0x000fc8000f8e00ff */
[C---:B------:R-:W-:Y:S02]  /*11a0*/  IMAD R11, R9.reuse, UR8, RZ ;  /* 0x00000008090b7c24 */ /* 0x040fe4000f8e02ff */
[----:B------:R-:W-:Y:S02]  /*11b0*/  IMAD R9, R9, UR4, RZ ;  /* 0x0000000409097c24 */ /* 0x000fe4000f8e02ff */
[C---:B------:R-:W-:Y:S01]  /*11c0*/  IMAD R16, R10.reuse, UR9, R11 ;  /* 0x000000090a107c24 */ /* 0x040fe2000f8e020b */
[----:B------:R-:W1:Y:S01]  /*11d0*/  LDCU.128 UR8, c[0x0][0x3d0] ;  /* 0x00007a00ff0877ac */ /* 0x000e620008000c00 */
[C---:B------:R-:W-:Y:S01]  /*11e0*/  IMAD R14, R10.reuse, UR5, R9 ;  /* 0x000000050a0e7c24 */ /* 0x040fe2000f8e0209 */
[----:B------:R-:W-:Y:S01]  /*11f0*/  SHF.R.S32.HI R9, RZ, 0x1f, R8 ;  /* 0x0000001fff097819 */ /* 0x000fe20000011408 */
[----:B------:R-:W-:Y:S01]  /*1200*/  IMAD.WIDE.U32 R10, R10, UR4, RZ ;  /* 0x000000040a0a7c25 */ /* 0x000fe2000f8e00ff */
[----:B------:R-:W2:Y:S01]  /*1210*/  LDCU.64 UR4, c[0x0][0x3c0] ;  /* 0x00007800ff0477ac */ /* 0x000ea20008000a00 */
[----:B------:R-:W-:-:S02]  /*1220*/  IADD3 R17, PT, PT, R21, R16, RZ ;  /* 0x0000001015117210 */ /* 0x000fc40007ffe0ff */
[----:B------:R-:W-:Y:S02]  /*1230*/  MOV R16, R20 ;  /* 0x0000001400107202 */ /* 0x000fe40000000f00 */
[----:B------:R-:W-:Y:S02]  /*1240*/  IADD3 R15, PT, PT, R11, R14, RZ ;  /* 0x0000000e0b0f7210 */ /* 0x000fe40007ffe0ff */
[----:B------:R-:W-:Y:S01]  /*1250*/  MOV R11, R0 ;  /* 0x00000000000b7202 */ /* 0x000fe20000000f00 */
[----:B------:R-:W-:Y:S01]  /*1260*/  IMAD.WIDE.U32 R16, R8, R6, R16 ;  /* 0x0000000608107225 */ /* 0x000fe200078e0010 */
[----:B------:R-:W-:Y:S02]  /*1270*/  MOV R14, R10 ;  /* 0x0000000a000e7202 */ /* 0x000fe40000000f00 */
[----:B------:R-:W-:Y:S01]  /*1280*/  @!P0 IADD3 R11, PT, PT, -R11, RZ, RZ ;  /* 0x000000ff0b0b8210 */ /* 0x000fe20007ffe1ff */
[----:B------:R-:W-:-:S03]  /*1290*/  IMAD R10, R9, R6, RZ ;  /* 0x00000006090a7224 */ /* 0x000fc600078e02ff */
[----:B------:R-:W-:Y:S01]  /*12a0*/  SEL R11, R4, R11, !P1 ;  /* 0x0000000b040b7207 */ /* 0x000fe20004800000 */
[C---:B------:R-:W-:Y:S02]  /*12b0*/  IMAD R10, R8.reuse, R7, R10 ;  /* 0x00000007080a7224 */ /* 0x040fe400078e020a */
[----:B--2---:R-:W-:Y:S01]  /*12c0*/  IMAD.U32 R2, RZ, RZ, UR4 ;  /* 0x00000004ff027e24 */ /* 0x004fe2000f8e00ff */
[----:B------:R-:W-:Y:S01]  /*12d0*/  MOV R3, UR5 ;  /* 0x0000000500037c02 */ /* 0x000fe20008000f00 */
[----:B------:R-:W-:Y:S02]  /*12e0*/  IMAD.IADD R17, R17, 0x1, R10 ;  /* 0x0000000111117824 */ /* 0x000fe400078e020a */
[-C--:B------:R-:W-:Y:S02]  /*12f0*/  IMAD R9, R9, R2.reuse, RZ ;  /* 0x0000000209097224 */ /* 0x080fe400078e02ff */
[----:B------:R-:W-:-:S04]  /*1300*/  IMAD.WIDE.U32 R14, R8, R2, R14 ;  /* 0x00000002080e7225 */ /* 0x000fc800078e000e */
[----:B------:R-:W-:Y:S01]  /*1310*/  IMAD R9, R8, R3, R9 ;  /* 0x0000000308097224 */ /* 0x000fe200078e0209 */
[----:B------:R-:W-:Y:S01]  /*1320*/  SHF.R.S32.HI R8, RZ, 0x1f, R11 ;  /* 0x0000001fff087819 */ /* 0x000fe2000001140b */
[----:B-1----:R-:W-:-:S03]  /*1330*/  IMAD.WIDE.U32 R20, R11, UR8, R16 ;  /* 0x000000080b147c25 */ /* 0x002fc6000f8e0010 */
[----:B------:R-:W-:Y:S01]  /*1340*/  IADD3 R15, PT, PT, R15, R9, RZ ;  /* 0x000000090f0f7210 */ /* 0x000fe20007ffe0ff */
[C---:B------:R-:W-:Y:S02]  /*1350*/  IMAD R10, R8.reuse, UR8, RZ ;  /* 0x00000008080a7c24 */ /* 0x040fe4000f8e02ff */
[----:B------:R-:W-:Y:S02]  /*1360*/  IMAD R8, R8, UR10, RZ ;  /* 0x0000000a08087c24 */ /* 0x000fe4000f8e02ff */
[C---:B------:R-:W-:Y:S02]  /*1370*/  IMAD R10, R11.reuse, UR9, R10 ;  /* 0x000000090b0a7c24 */ /* 0x040fe4000f8e020a */
[C---:B------:R-:W-:Y:S02]  /*1380*/  IMAD R8, R11.reuse, UR11, R8 ;  /* 0x0000000b0b087c24 */ /* 0x040fe4000f8e0208 */
[----:B------:R-:W-:Y:S01]  /*1390*/  IMAD.WIDE.U32 R22, R11, UR10, R14 ;  /* 0x0000000a0b167c25 */ /* 0x000fe2000f8e000e */
[----:B------:R-:W-:-:S03]  /*13a0*/  IADD3 R16, PT, PT, R21, R10, RZ ;  /* 0x0000000a15107210 */ /* 0x000fc60007ffe0ff */
[----:B------:R-:W-:Y:S01]  /*13b0*/  IMAD.MOV.U32 R14, RZ, RZ, R20 ;  /* 0x000000ffff0e7224 */ /* 0x000fe200078e0014 */
[----:B------:R-:W-:Y:S02]  /*13c0*/  IADD3 R10, PT, PT, R23, R8, RZ ;  /* 0x00000008170a7210 */ /* 0x000fe40007ffe0ff */
[----:B------:R-:W-:Y:S01]  /*13d0*/  MOV R18, R22 ;  /* 0x0000001600127202 */ /* 0x000fe20000000f00 */
[----:B------:R-:W-:Y:S06]  /*13e0*/  BRA `(.L_x_583) ;  /* 0x0000000400647947 */ /* 0x000fec0003800000 */
.L_x_582:
[----:B------:R-:W-:-:S13]  /*13f0*/  ISETP.NE.AND P0, PT, R9, -0x1, PT ;  /* 0xffffffff0900780c */ /* 0x000fda0003f05270 */
[----:B------:R-:W-:Y:S05]  /*1400*/  @P0 BRA `(.L_x_584) ;  /* 0x0000000000340947 */ /* 0x000fea0003800000 */
[----:B------:R-:W3:Y:S01]  /*1410*/  LDC.64 R6, c[0x0][0x3b8] ;  /* 0x0000ee00ff067b82 */ /* 0x000ee20000000a00 */
[----:B------:R-:W4:Y:S01]  /*1420*/  LDCU.64 UR4, c[0x0][0x3a0] ;  /* 0x00007400ff0477ac */ /* 0x000f220008000a00 */
[----:B--2---:R-:W-:-:S05]  /*1430*/  SHF.R.S32.HI R3, RZ, 0x1f, R0 ;  /* 0x0000001fff037819 */ /* 0x004fca0000011400 */
        /* <DEDUP_REMOVED lines=10> */
.L_x_584:
[----:B------:R-:W1:Y:S01]  /*14e0*/  LDC.64 R6, c[0x0][0x3b8] ;  /* 0x0000ee00ff067b82 */ /* 0x000e620000000a00 */
[----:B--2---:R-:W-:-:S05]  /*14f0*/  IADD3 R2, PT, PT, R0, R9, RZ ;  /* 0x0000000900027210 */ /* 0x004fca0007ffe0ff */
[C---:B-1----:R-:W-:Y:S02]  /*1500*/  IMAD R15, R2.reuse, R7, RZ ;  /* 0x00000007020f7224 */ /* 0x042fe400078e02ff */
[----:B------:R-:W-:-:S05]  /*1510*/  IMAD.WIDE.U32 R2, R2, R6, RZ ;  /* 0x0000000602027225 */ /* 0x000fca00078e00ff */
[----:B------:R-:W-:Y:S02]  /*1520*/  IADD3 R15, PT, PT, R3, R15, RZ ;  /* 0x0000000f030f7210 */ /* 0x000fe40007ffe0ff */
[----:B------:R-:W-:Y:S02]  /*1530*/  MOV R14, R2 ;  /* 0x00000002000e7202 */ /* 0x000fe40000000f00 */
.L_x_585:
[----:B------:R-:W-:Y:S05]  /*1540*/  @P0 BRA `(.L_x_586) ;  /* 0x0000000000340947 */ /* 0x000fea0003800000 */
[----:B------:R-:W1:Y:S01]  /*1550*/  LDC.64 R2, c[0x0][0x3c0] ;  /* 0x0000f000ff027b82 */ /* 0x000e620000000a00 */
[----:B------:R-:W2:Y:S01]  /*1560*/  LDCU.64 UR4, c[0x0][0x3a8] ;  /* 0x00007500ff0477ac */ /* 0x000ea20008000a00 */
[----:B------:R-:W-:Y:S02]  /*1570*/  SHF.R.S32.HI R9, RZ, 0x1f, R0 ;  /* 0x0000001fff097819 */ /* 0x000fe40000011400 */
[----:B-----5:R-:W-:-:S05]  /*1580*/  SHF.R.S32.HI R8, RZ, 0x1f, R4 ;  /* 0x0000001fff087819 */ /* 0x020fca0000011404 */
[----:B--2---:R-:W-:-:S04]  /*1590*/  IMAD R11, R8, UR4, RZ ;  /* 0x00000004080b7c24 */ /* 0x004fc8000f8e02ff */
[----:B------:R-:W-:Y:S02]  /*15a0*/  IMAD R11, R4, UR5, R11 ;  /* 0x00000005040b7c24 */ /* 0x000fe4000f8e020b */
[-C--:B-1----:R-:W-:Y:S02]  /*15b0*/  IMAD R9, R9, R2.reuse, RZ ;  /* 0x0000000209097224 */ /* 0x082fe400078e02ff */
[----:B------:R-:W-:-:S04]  /*15c0*/  IMAD.WIDE.U32 R16, R0, R2, RZ ;  /* 0x0000000200107225 */ /* 0x000fc800078e00ff */
[----:B------:R-:W-:-:S05]  /*15d0*/  IMAD R9, R0, R3, R9 ;  /* 0x0000000300097224 */ /* 0x000fca00078e0209 */
[----:B------:R-:W-:-:S03]  /*15e0*/  IADD3 R17, PT, PT, R17, R9, RZ ;  /* 0x0000000911117210 */ /* 0x000fc60007ffe0ff */
[----:B------:R-:W-:-:S05]  /*15f0*/  IMAD.WIDE.U32 R16, R4, UR4, R16 ;  /* 0x0000000404107c25 */ /* 0x000fca000f8e0010 */
[----:B------:R-:W-:Y:S01]  /*1600*/  IADD3 R17, PT, PT, R17, R11, RZ ;  /* 0x0000000b11117210 */ /* 0x000fe20007ffe0ff */
[----:B------:R-:W-:Y:S06]  /*1610*/  BRA `(.L_x_587) ;  /* 0x0000000000187947 */ /* 0x000fec0003800000 */
.L_x_586:
[----:B------:R-:W1:Y:S01]  /*1620*/  LDC.64 R2, c[0x0][0x3c0] ;  /* 0x0000f000ff027b82 */ /* 0x000e620000000a00 */
[----:B------:R-:W-:-:S05]  /*1630*/  IADD3 R0, PT, PT, R0, R9, RZ ;  /* 0x0000000900007210 */ /* 0x000fca0007ffe0ff */
[C---:B-1----:R-:W-:Y:S02]  /*1640*/  IMAD R17, R0.reuse, R3, RZ ;  /* 0x0000000300117224 */ /* 0x042fe400078e02ff */
[----:B------:R-:W-:-:S05]  /*1650*/  IMAD.WIDE.U32 R8, R0, R2, RZ ;  /* 0x0000000200087225 */ /* 0x000fca00078e00ff */
[----:B------:R-:W-:Y:S02]  /*1660*/  IADD3 R17, PT, PT, R9, R17, RZ ;  /* 0x0000001109117210 */ /* 0x000fe40007ffe0ff */
[----:B------:R-:W-:-:S07]  /*1670*/  MOV R16, R8 ;  /* 0x0000000800107202 */ /* 0x000fce0000000f00 */
.L_x_587:
[----:B-----5:R-:W1:Y:S01]  /*1680*/  LDC R4, c[0x0][0x3e8] ;  /* 0x0000fa00ff047b82 */ /* 0x020e620000000800 */
[----:B------:R-:W-:Y:S01]  /*1690*/  MOV R10, RZ ;  /* 0x000000ff000a7202 */ /* 0x000fe20000000f00 */
[----:B------:R-:W-:Y:S01]  /*16a0*/  IMAD.MOV.U32 R23, RZ, RZ, R15 ;  /* 0x000000ffff177224 */ /* 0x000fe200078e000f */
[----:B------:R-:W-:Y:S02]  /*16b0*/  MOV R22, R14 ;  /* 0x0000000e00167202 */ /* 0x000fe40000000f00 */
[----:B------:R-:W-:Y:S02]  /*16c0*/  CS2R R200, SRZ ;  /* 0x0000000000c87805 */ /* 0x000fe4000001ff00 */
[----:B-1----:R-:W-:-:S04]  /*16d0*/  IABS R8, R4 ;  /* 0x0000000400087213 */ /* 0x002fc80000000000 */
[----:B------:R-:W1:Y:S08]  /*16e0*/  I2F.RP R12, R8 ;  /* 0x00000008000c7306 */ /* 0x000e700000209400 */
[----:B-1----:R-:W1:Y:S02]  /*16f0*/  MUFU.RCP R11, R12 ;  /* 0x0000000c000b7308 */ /* 0x002e640000001000 */
[----:B-1----:R-:W-:-:S02]  /*1700*/  IADD3 R11, PT, PT, R11, 0xffffffe, RZ ;  /* 0x0ffffffe0b0b7810 */ /* 0x002fc40007ffe0ff */
[----:B------:R-:W-:-:S04]  /*1710*/  LEA R12, R134, 0xffffffc0, 0x6 ;  /* 0xffffffc0860c7811 */ /* 0x000fc800078e30ff */
[----:B------:R-:W1:Y:S01]  /*1720*/  F2I.FTZ.U32.TRUNC.NTZ R11, R11 ;  /* 0x0000000b000b7305 */ /* 0x000e62000021f000 */
[----:B------:R-:W-:-:S04]  /*1730*/  IMAD.WIDE.U32 R16, R12, R2, R16 ;  /* 0x000000020c107225 */ /* 0x000fc800078e0010 */
[----:B------:R-:W-:Y:S02]  /*1740*/  IMAD R17, R12, R3, R17 ;  /* 0x000000030c117224 */ /* 0x000fe400078e0211 */
[----:B-1----:R-:W-:-:S04]  /*1750*/  IMAD.MOV R0, RZ, RZ, -R11 ;  /* 0x000000ffff007224 */ /* 0x002fc800078e0a0b */
[----:B------:R-:W-:Y:S01]  /*1760*/  IMAD R9, R0, R8, RZ ;  /* 0x0000000800097224 */ /* 0x000fe200078e02ff */
[----:B------:R-:W-:-:S03]  /*1770*/  IABS R0, R5 ;  /* 0x0000000500007213 */ /* 0x000fc60000000000 */
[----:B------:R-:W-:-:S04]  /*1780*/  IMAD.HI.U32 R9, R11, R9, R10 ;  /* 0x000000090b097227 */ /* 0x000fc800078e000a */
[----:B------:R-:W-:-:S04]  /*1790*/  IMAD.MOV.U32 R10, RZ, RZ, R0 ;  /* 0x000000ffff0a7224 */ /* 0x000fc800078e0000 */
[----:B------:R-:W-:-:S05]  /*17a0*/  IMAD.HI.U32 R0, R9, R10, RZ ;  /* 0x0000000a09007227 */ /* 0x000fca00078e00ff */
[----:B------:R-:W-:-:S05]  /*17b0*/  IADD3 R9, PT, PT, -R0, RZ, RZ ;  /* 0x000000ff00097210 */ /* 0x000fca0007ffe1ff */
[C---:B------:R-:W-:Y:S02]  /*17c0*/  IMAD R9, R8.reuse, R9, R10 ;  /* 0x0000000908097224 */ /* 0x040fe400078e020a */
[----:B------:R-:W1:Y:S03]  /*17d0*/  LDC.64 R10, c[0x0][0x3d8] ;  /* 0x0000f600ff0a7b82 */ /* 0x000e660000000a00 */
[----:B------:R-:W-:-:S13]  /*17e0*/  ISETP.GT.U32.AND P0, PT, R8, R9, PT ;  /* 0x000000090800720c */ /* 0x000fda0003f04070 */
[----:B------:R-:W-:Y:S01]  /*17f0*/  @!P0 IMAD.IADD R9, R9, 0x1, -R8 ;  /* 0x0000000109098824 */ /* 0x000fe200078e0a08 */
[----:B------:R-:W-:-:S04]  /*1800*/  @!P0 IADD3 R0, PT, PT, R0, 0x1, RZ ;  /* 0x0000000100008810 */ /* 0x000fc80007ffe0ff */
[----:B------:R-:W-:Y:S02]  /*1810*/  ISETP.GE.U32.AND P1, PT, R9, R8, PT ;  /* 0x000000080900720c */ /* 0x000fe40003f26070 */
[----:B------:R-:W-:-:S04]  /*1820*/  LOP3.LUT R8, R5, R4, RZ, 0x3c, !PT ;  /* 0x0000000405087212 */ /* 0x000fc800078e3cff */
[----:B------:R-:W-:Y:S02]  /*1830*/  ISETP.GE.AND P0, PT, R8, RZ, PT ;  /* 0x000000ff0800720c */ /* 0x000fe40003f06270 */
[----:B------:R-:W2:Y:S05]  /*1840*/  LDC.64 R8, c[0x0][0x3d0] ;  /* 0x0000f400ff087b82 */ /* 0x000eaa0000000a00 */
[----:B------:R-:W-:Y:S01]  /*1850*/  @P1 VIADD R0, R0, 0x1 ;  /* 0x0000000100001836 */ /* 0x000fe20000000000 */
[----:B------:R-:W-:Y:S02]  /*1860*/  ISETP.NE.AND P1, PT, R4, RZ, PT ;  /* 0x000000ff0400720c */ /* 0x000fe40003f25270 */
[----:B------:R-:W-:-:S02]  /*1870*/  LOP3.LUT R4, RZ, R4, RZ, 0x33, !PT ;  /* 0x00000004ff047212 */ /* 0x000fc400078e33ff */
[----:B------:R-:W-:-:S05]  /*1880*/  MOV R21, R0 ;  /* 0x0000000000157202 */ /* 0x000fca0000000f00 */
[----:B------:R-:W-:-:S05]  /*1890*/  @!P0 IMAD.MOV R21, RZ, RZ, -R21 ;  /* 0x000000ffff158224 */ /* 0x000fca00078e0a15 */
[----:B------:R-:W-:Y:S01]  /*18a0*/  SEL R14, R4, R21, !P1 ;  /* 0x00000015040e7207 */ /* 0x000fe20004800000 */
[----:B------:R-:W-:-:S03]  /*18b0*/  IMAD.WIDE.U32 R20, R12, R6, R22 ;  /* 0x000000060c147225 */ /* 0x000fc600078e0016 */
[----:B------:R-:W-:Y:S01]  /*18c0*/  SHF.R.S32.HI R15, RZ, 0x1f, R14 ;  /* 0x0000001fff0f7819 */ /* 0x000fe2000001140e */
[----:B------:R-:W-:Y:S02]  /*18d0*/  IMAD R21, R12, R7, R21 ;  /* 0x000000070c157224 */ /* 0x000fe400078e0215 */
[----:B-1----:R-:W-:-:S04]  /*18e0*/  IMAD.WIDE.U32 R16, R14, R10, R16 ;  /* 0x0000000a0e107225 */ /* 0x002fc800078e0010 */
[C---:B------:R-:W-:Y:S01]  /*18f0*/  IMAD R12, R15.reuse, R10, RZ ;  /* 0x0000000a0f0c7224 */ /* 0x040fe200078e02ff */
[----:B------:R-:W-:Y:S01]  /*1900*/  MOV R18, R16 ;  /* 0x0000001000127202 */ /* 0x000fe20000000f00 */
[-C--:B--2---:R-:W-:Y:S02]  /*1910*/  IMAD R15, R15, R8.reuse, RZ ;  /* 0x000000080f0f7224 */ /* 0x084fe400078e02ff */
[----:B------:R-:W-:-:S04]  /*1920*/  IMAD.WIDE.U32 R20, R14, R8, R20 ;  /* 0x000000080e147225 */ /* 0x000fc800078e0014 */
[C---:B------:R-:W-:Y:S02]  /*1930*/  IMAD R9, R14.reuse, R9, R15 ;  /* 0x000000090e097224 */ /* 0x040fe400078e020f */
[----:B------:R-:W-:Y:S01]  /*1940*/  IMAD R11, R14, R11, R12 ;  /* 0x0000000b0e0b7224 */ /* 0x000fe200078e020c */
[----:B------:R-:W-:Y:S02]  /*1950*/  MOV R14, R20 ;  /* 0x00000014000e7202 */ /* 0x000fe40000000f00 */
[----:B------:R-:W-:Y:S01]  /*1960*/  IADD3 R16, PT, PT, R21, R9, RZ ;  /* 0x0000000915107210 */ /* 0x000fe20007ffe0ff */
[----:B------:R-:W-:-:S07]  /*1970*/  IMAD.IADD R10, R17, 0x1, R11 ;  /* 0x00000001110a7824 */ /* 0x000fce00078e020b */
.L_x_583:
[----:B------:R-:W-:Y:S01]  /*1980*/  IMAD.MOV.U32 R11, RZ, RZ, RZ ;  /* 0x000000ffff0b7224 */ /* 0x000fe200078e00ff */
[----:B------:R-:W1:Y:S01]  /*1990*/  LDC.64 R106, c[0x0][0x3b0] ;  /* 0x0000ec00ff6a7b82 */ /* 0x000e620000000a00 */
[----:B------:R-:W-:Y:S01]  /*19a0*/  IMAD.SHL.U32 R75, R63, 0x8, RZ ;  /* 0x000000083f4b7824 */ /* 0x000fe200078e00ff */
[----:B------:R-:W2:Y:S03]  /*19b0*/  LDCU.64 UR4, c[0x0][0x3c8] ;  /* 0x00007900ff0477ac */ /* 0x000ea60008000a00 */
[----:B------:R3:W5:Y:S01]  /*19c0*/  @P2 LDG.E R11, desc[UR6][R110.64] ;  /* 0x000000066e0b2981 */ /* 0x000762000c1e1900 */
[----:B------:R-:W-:Y:S01]  /*19d0*/  ISETP.NE.AND P2, PT, R198, -0x1, PT ;  /* 0xffffffffc600780c */ /* 0x000fe20003f45270 */
[----:B------:R-:W4:Y:S01]  /*19e0*/  LDCU.64 UR8, c[0x0][0x388] ;  /* 0x00007100ff0877ac */ /* 0x000f220008000a00 */
[----:B------:R-:W-:Y:S01]  /*19f0*/  LOP3.LUT R12, R75, 0x38, RZ, 0xc0, !PT ;  /* 0x000000384b0c7812 */ /* 0x000fe200078ec0ff */
[----:B------:R-:W-:Y:S01]  /*1a00*/  IMAD.MOV.U32 R109, RZ, RZ, RZ ;  /* 0x000000ffff6d7224 */ /* 0x000fe200078e00ff */
[----:B------:R-:W-:Y:S01]  /*1a10*/  SHF.R.U32.HI R108, RZ, 0x3, R63 ;  /* 0x00000003ff6c7819 */ /* 0x000fe2000001163f */
[----:B------:R-:W-:Y:S01]  /*1a20*/  IMAD.SHL.U32 R64, R63, 0x40, RZ ;  /* 0x000000403f407824 */ /* 0x000fe200078e00ff */
[----:B------:R-:W-:Y:S01]  /*1a30*/  IADD3 R24, P3, PT, R12, R14, RZ ;  /* 0x0000000e0c187210 */ /* 0x000fe20007f7e0ff */
[----:B------:R-:W-:Y:S01]  /*1a40*/  IMAD.SHL.U32 R133, R134, 0x40, RZ ;  /* 0x0000004086857824 */ /* 0x000fe200078e00ff */
[----:B------:R-:W-:Y:S01]  /*1a50*/  SHF.L.U64.HI R68, R2, 0x4, R3 ;  /* 0x0000000402447819 */ /* 0x000fe20000010203 */
[----:B------:R-:W-:Y:S01]  /*1a60*/  IMAD.SHL.U32 R61, R6, 0x10, RZ ;  /* 0x00000010063d7824 */ /* 0x000fe200078e00ff */
[----:B------:R-:W-:Y:S01]  /*1a70*/  IADD3.X R25, PT, PT, RZ, R16, RZ, P3, !PT ;  /* 0x00000010ff197210 */ /* 0x000fe20001ffe4ff */
[----:B------:R-:W-:Y:S01]  /*1a80*/  IMAD.WIDE.U32 R16, R13, 0x40, R108 ;  /* 0x000000400d107825 */ /* 0x000fe200078e006c */
[----:B------:R-:W-:Y:S01]  /*1a90*/  SHF.L.U32 R69, R2, 0x4, RZ ;  /* 0x0000000402457819 */ /* 0x000fe200000006ff */
[----:B------:R-:W2:Y:S01]  /*1aa0*/  @!P2 LDC.64 R8, c[0x0][0x398] ;  /* 0x0000e600ff08ab82 */ /* 0x000ea20000000a00 */
[----:B------:R-:W-:Y:S01]  /*1ab0*/  SHF.L.U64.HI R62, R6, 0x4, R7 ;  /* 0x00000004063e7819 */ /* 0x000fe20000010207 */
[----:B------:R-:W-:Y:S01]  /*1ac0*/  IMAD.WIDE.U32 R24, R108, R6, R24 ;  /* 0x000000066c187225 */ /* 0x000fe200078e0018 */
[----:B------:R-:W-:-:S02]  /*1ad0*/  LOP3.LUT R64, R64, 0x1c0, RZ, 0xc0, !PT ;  /* 0x000001c040407812 */ /* 0x000fc400078ec0ff */
[----:B------:R-:W-:Y:S01]  /*1ae0*/  IADD3 R60, PT, PT, R133, -0x40, RZ ;  /* 0xffffffc0853c7810 */ /* 0x000fe20007ffe0ff */
[----:B-1----:R-:W-:-:S04]  /*1af0*/  @P2 IMAD.WIDE.U32 R20, R198, R106, RZ ;  /* 0x0000006ac6142225 */ /* 0x002fc800078e00ff */
[----:B------:R-:W-:Y:S02]  /*1b00*/  IMAD R81, R108, R7, R25 ;  /* 0x000000076c517224 */ /* 0x000fe400078e0219 */
[----:B------:R-:W-:-:S03]  /*1b10*/  IMAD.SHL.U32 R80, R24, 0x2, RZ ;  /* 0x0000000218507824 */ /* 0x000fc600078e00ff */
[----:B------:R-:W-:Y:S01]  /*1b20*/  SHF.L.U64.HI R81, R24, 0x1, R81 ;  /* 0x0000000118517819 */ /* 0x000fe20000010251 */
[----:B--2---:R-:W-:-:S04]  /*1b30*/  @!P2 IMAD.WIDE.U32 R22, R19, R8, RZ ;  /* 0x000000081316a225 */ /* 0x004fc800078e00ff */
[----:B------:R-:W-:Y:S01]  /*1b40*/  @!P2 IMAD.MOV.U32 R8, RZ, RZ, R22 ;  /* 0x000000ffff08a224 */ /* 0x000fe200078e0016 */
[----:B------:R-:W-:Y:S01]  /*1b50*/  @P2 MOV R8, R20 ;  /* 0x0000001400082202 */ /* 0x000fe20000000f00 */
[----:B------:R-:W-:Y:S02]  /*1b60*/  @!P2 IMAD R9, R19, R9, R23 ;  /* 0x000000091309a224 */ /* 0x000fe400078e0217 */
[----:B------:R-:W-:Y:S01]  /*1b70*/  @P2 IMAD R9, R198, R107, R21 ;  /* 0x0000006bc6092224 */ /* 0x000fe200078e0215 */
[----:B------:R-:W-:-:S05]  /*1b80*/  IADD3 R8, P2, PT, R12, R8, RZ ;  /* 0x000000080c087210 */ /* 0x000fca0007f5e0ff */
[----:B------:R-:W-:Y:S01]  /*1b90*/  IMAD.X R9, RZ, RZ, R9, P2 ;  /* 0x000000ffff097224 */ /* 0x000fe200010e0609 */
[C---:B------:R-:W-:Y:S01]  /*1ba0*/  IADD3 R22, P2, PT, R12.reuse, R18, RZ ;  /* 0x000000120c167210 */ /* 0x040fe20007f5e0ff */
[C---:B------:R-:W-:Y:S01]  /*1bb0*/  IMAD.WIDE.U32 R14, R5.reuse, UR4, R8 ;  /* 0x00000004050e7c25 */ /* 0x040fe2000f8e0008 */
[----:B------:R-:W-:Y:S01]  /*1bc0*/  LOP3.LUT R9, R12, 0x80, RZ, 0xfc, !PT ;  /* 0x000000800c097812 */ /* 0x000fe200078efcff */
[----:B------:R-:W1:Y:S02]  /*1bd0*/  LDC R8, c[0x0][0x450] ;  /* 0x00011400ff087b82 */ /* 0x000e640000000800 */
[----:B------:R-:W-:Y:S01]  /*1be0*/  IMAD R21, R5, UR5, R15 ;  /* 0x0000000505157c24 */ /* 0x000fe2000f8e020f */
[----:B------:R-:W2:Y:S01]  /*1bf0*/  LDCU.64 UR4, c[0x0][0x390] ;  /* 0x00007200ff0477ac */ /* 0x000ea20008000a00 */
[----:B------:R-:W-:Y:S01]  /*1c00*/  IMAD.X R23, RZ, RZ, R10, P2 ;  /* 0x000000ffff177224 */ /* 0x000fe200010e060a */
[----:B----4-:R-:W-:Y:S01]  /*1c10*/  IADD3 R80, P2, PT, R80, UR8, RZ ;  /* 0x0000000850507c10 */ /* 0x010fe2000ff5e0ff */
[----:B------:R-:W-:-:S02]  /*1c20*/  IMAD R10, R17, R106, RZ ;  /* 0x0000006a110a7224 */ /* 0x000fc400078e02ff */
[C---:B------:R-:W-:Y:S01]  /*1c30*/  IMAD.WIDE.U32 R22, R108.reuse, R2, R22 ;  /* 0x000000026c167225 */ /* 0x040fe200078e0016 */
[----:B------:R-:W-:Y:S02]  /*1c40*/  SHF.R.S32.HI R2, RZ, 0x1f, R67 ;  /* 0x0000001fff027819 */ /* 0x000fe40000011443 */
[----:B------:R-:W-:Y:S01]  /*1c50*/  IADD3.X R81, PT, PT, R81, UR9, RZ, P2, !PT ;  /* 0x0000000951517c10 */ /* 0x000fe200097fe4ff */
[----:B------:R-:W-:Y:S01]  /*1c60*/  IMAD R77, R108, R3, R23 ;  /* 0x000000036c4d7224 */ /* 0x000fe200078e0217 */
[----:B------:R-:W-:Y:S01]  /*1c70*/  SHF.L.U32 R78, R22, 0x1, RZ ;  /* 0x00000001164e7819 */ /* 0x000fe200000006ff */
[----:B------:R-:W-:Y:S01]  /*1c80*/  IMAD.MOV.U32 R20, RZ, RZ, R14 ;  /* 0x000000ffff147224 */ /* 0x000fe200078e000e */
[----:B------:R-:W-:Y:S01]  /*1c90*/  LEA.HI R5, R2, R67, RZ, 0x6 ;  /* 0x0000004302057211 */ /* 0x000fe200078f30ff */
[----:B------:R-:W-:Y:S01]  /*1ca0*/  IMAD R15, R16, R107, R10 ;  /* 0x0000006b100f7224 */ /* 0x000fe200078e020a */
[----:B------:R-:W-:Y:S01]  /*1cb0*/  SHF.L.U64.HI R77, R22, 0x1, R77 ;  /* 0x00000001164d7819 */ /* 0x000fe2000001024d */
[----:B------:R-:W-:Y:S01]  /*1cc0*/  IMAD.WIDE.U32 R106, R16, R106, R20 ;  /* 0x0000006a106a7225 */ /* 0x000fe200078e0014 */
[----:B------:R-:W-:-:S02]  /*1cd0*/  SHF.R.S32.HI R5, RZ, 0x6, R5 ;  /* 0x00000006ff057819 */ /* 0x000fc40000011405 */
[----:B--2---:R-:W-:Y:S01]  /*1ce0*/  IADD3 R78, P2, PT, R78, UR4, RZ ;  /* 0x000000044e4e7c10 */ /* 0x004fe2000ff5e0ff */
[----:B------:R-:W-:Y:S01]  /*1cf0*/  IMAD.MOV.U32 R194, RZ, RZ, R80 ;  /* 0x000000ffffc27224 */ /* 0x000fe200078e0050 */
[----:B------:R-:W-:Y:S02]  /*1d00*/  LOP3.LUT R10, R12, 0x40, RZ, 0xfc, !PT ;  /* 0x000000400c0a7812 */ /* 0x000fe400078efcff */
[----:B------:R-:W-:Y:S01]  /*1d10*/  IADD3.X R77, PT, PT, R77, UR5, RZ, P2, !PT ;  /* 0x000000054d4d7c10 */ /* 0x000fe200097fe4ff */
[----:B------:R-:W-:Y:S01]  /*1d20*/  IMAD.MOV.U32 R196, RZ, RZ, R78 ;  /* 0x000000ffffc47224 */ /* 0x000fe200078e004e */
[----:B------:R-:W-:Y:S02]  /*1d30*/  ISETP.GE.AND P2, PT, R5, R134, PT ;  /* 0x000000860500720c */ /* 0x000fe40003f46270 */
[----:B-1----:R-:W-:Y:S01]  /*1d40*/  LEA.HI R71, R8, R8, RZ, 0x1 ;  /* 0x0000000808477211 */ /* 0x002fe200078f08ff */
[----:B------:R-:W-:Y:S01]  /*1d50*/  IMAD.MOV.U32 R197, RZ, RZ, R77 ;  /* 0x000000ffffc57224 */ /* 0x000fe200078e004d */
[----:B------:R-:W-:-:S02]  /*1d60*/  MOV R195, R81 ;  /* 0x0000005100c37202 */ /* 0x000fc40000000f00 */
[----:B------:R-:W-:Y:S02]  /*1d70*/  SHF.R.S32.HI R71, RZ, 0x1, R71 ;  /* 0x00000001ff477819 */ /* 0x000fe40000011447 */
[----:B------:R-:W-:-:S05]  /*1d80*/  IADD3 R66, PT, PT, R107, R15, RZ ;  /* 0x0000000f6b427210 */ /* 0x000fca0007ffe0ff */
[----:B---3--:R-:W-:Y:S05]  /*1d90*/  @P2 BRA `(.L_x_588) ;  /* 0x0000008800902947 */ /* 0x008fea0003800000 */
[----:B------:R-:W1:Y:S01]  /*1da0*/  LDC.64 R2, c[0x0][0x4a0] ;  /* 0x00012800ff027b82 */ /* 0x000e620000000a00 */
[----:B------:R-:W2:Y:S01]  /*1db0*/  LDCU.128 UR8, c[0x0][0x490] ;  /* 0x00009200ff0877ac */ /* 0x000ea20008000c00 */
[----:B------:R-:W-:Y:S01]  /*1dc0*/  IMAD.MOV.U32 R13, RZ, RZ, RZ ;  /* 0x000000ffff0d7224 */ /* 0x000fe200078e00ff */
[----:B------:R-:W-:Y:S01]  /*1dd0*/  SHF.R.S32.HI R15, RZ, 0x1f, R67 ;  /* 0x0000001fff0f7819 */ /* 0x000fe20000011443 */
[----:B------:R-:W-:Y:S01]  /*1de0*/  @!P0 IMAD.MOV R0, RZ, RZ, -R0 ;  /* 0x000000ffff008224 */ /* 0x000fe200078e0a00 */
[----:B------:R-:W3:Y:S01]  /*1df0*/  LDCU.128 UR12, c[0x0][0x4c0] ;  /* 0x00009800ff0c77ac */ /* 0x000ee20008000c00 */
[----:B-----5:R-:W-:Y:S01]  /*1e00*/  IMAD.IADD R6, R60, 0x1, R11 ;  /* 0x000000013c067824 */ /* 0x020fe200078e020b */
[----:B------:R-:W-:Y:S01]  /*1e10*/  VIMNMX R76, PT, PT, RZ, R5, !PT ;  /* 0x00000005ff4c7248 */ /* 0x000fe20007fe0100 */
[----:B------:R-:W4:Y:S01]  /*1e20*/  LDC.64 R94, c[0x0][0x4a8] ;  /* 0x00012a00ff5e7b82 */ /* 0x000f220000000a00 */
[----:B------:R-:W2:Y:S01]  /*1e30*/  LDCU.128 UR16, c[0x0][0x4b0] ;  /* 0x00009600ff1077ac */ /* 0x000ea20008000c00 */
[----:B------:R-:W-:Y:S01]  /*1e40*/  SEL R4, R4, R0, !P1 ;  /* 0x0000000004047207 */ /* 0x000fe20004800000 */
[----:B------:R-:W-:Y:S01]  /*1e50*/  IMAD.SHL.U32 R0, R63, 0x4, RZ ;  /* 0x000000043f007824 */ /* 0x000fe200078e00ff */
[----:B------:R-:W-:Y:S01]  /*1e60*/  IADD3 R74, PT, PT, R108, 0x10, RZ ;  /* 0x000000106c4a7810 */ /* 0x000fe20007ffe0ff */
[-C--:B------:R-:W-:Y:S01]  /*1e70*/  IMAD R11, R6, R71.reuse, RZ ;  /* 0x00000047060b7224 */ /* 0x080fe200078e02ff */
[----:B------:R-:W-:Y:S01]  /*1e80*/  SHF.R.S32.HI R7, RZ, 0x1f, R4 ;  /* 0x0000001fff077819 */ /* 0x000fe20000011404 */
[-C--:B------:R-:W-:Y:S01]  /*1e90*/  IMAD R6, R108, R71.reuse, R12 ;  /* 0x000000476c067224 */ /* 0x080fe200078e020c */
[----:B------:R-:W-:Y:S01]  /*1ea0*/  LOP3.LUT R0, R0, 0x1c, RZ, 0xc0, !PT ;  /* 0x0000001c00007812 */ /* 0x000fe200078ec0ff */
[----:B------:R-:W3:Y:S01]  /*1eb0*/  LDCU.64 UR4, c[0x0][0x488] ;  /* 0x00009100ff0477ac */ /* 0x000ee20008000a00 */
[C---:B------:R-:W-:Y:S01]  /*1ec0*/  IMAD.SHL.U32 R105, R71.reuse, 0x10, RZ ;  /* 0x0000001047697824 */ /* 0x040fe200078e00ff */
[C---:B------:R-:W-:Y:S01]  /*1ed0*/  IADD3 R72, PT, PT, R108.reuse, 0x30, RZ ;  /* 0x000000306c487810 */ /* 0x040fe20007ffe0ff */
[----:B------:R-:W-:Y:S01]  /*1ee0*/  IMAD R100, R71, 0x30, RZ ;  /* 0x0000003047647824 */ /* 0x000fe200078e02ff */
[----:B------:R-:W-:Y:S01]  /*1ef0*/  IADD3 R84, P1, PT, R11, R6, RZ ;  /* 0x000000060b547210 */ /* 0x000fe20007f3e0ff */
[----:B------:R-:W-:Y:S01]  /*1f00*/  IMAD R0, R108, R71, R0 ;  /* 0x000000476c007224 */ /* 0x000fe200078e0200 */
[----:B------:R-:W-:Y:S01]  /*1f10*/  MOV R96, R60 ;  /* 0x0000003c00607202 */ /* 0x000fe20000000f00 */
[----:B-1----:R-:W-:Y:S01]  /*1f20*/  IMAD.WIDE.U32 R20, R19, R2, R12 ;  /* 0x0000000213147225 */ /* 0x002fe200078e000c */
[----:B------:R-:W-:-:S02]  /*1f30*/  SHF.R.S32.HI R90, RZ, 0x1f, R100 ;  /* 0x0000001fff5a7819 */ /* 0x000fc40000011464 */
[----:B------:R-:W-:Y:S01]  /*1f40*/  IADD3 R50, P2, PT, R11, R0, RZ ;  /* 0x000000000b327210 */ /* 0x000fe20007f5e0ff */
[C---:B------:R-:W-:Y:S01]  /*1f50*/  IMAD R21, R19.reuse, R3, R21 ;  /* 0x0000000313157224 */ /* 0x040fe200078e0215 */
[----:B--2---:R-:W-:Y:S01]  /*1f60*/  USHF.L.U32 UR20, UR16, 0x6, URZ ;  /* 0x0000000610147899 */ /* 0x004fe200080006ff */
[----:B------:R-:W-:Y:S01]  /*1f70*/  IMAD.WIDE.U32 R2, R19, UR10, R12 ;  /* 0x0000000a13027c25 */ /* 0x000fe2000f8e000c */
[----:B----4-:R-:W-:-:S03]  /*1f80*/  SHF.L.U32 R91, R94, 0x6, RZ ;  /* 0x000000065e5b7819 */ /* 0x010fc600000006ff */
[----:B------:R-:W-:Y:S01]  /*1f90*/  IMAD R19, R19, UR11, R3 ;  /* 0x0000000b13137c24 */ /* 0x000fe2000f8e0203 */
[----:B------:R-:W-:Y:S01]  /*1fa0*/  MOV R18, R2 ;  /* 0x0000000200127202 */ /* 0x000fe20000000f00 */
[----:B---3--:R-:W-:Y:S01]  /*1fb0*/  IMAD R3, R7, UR12, RZ ;  /* 0x0000000c07037c24 */ /* 0x008fe2000f8e02ff */
[----:B------:R-:W1:Y:S01]  /*1fc0*/  LDCU.64 UR10, c[0x0][0x4d0] ;  /* 0x00009a00ff0a77ac */ /* 0x000e620008000a00 */
[----:B------:R-:W-:Y:S01]  /*1fd0*/  IMAD.WIDE.U32 R20, R60, UR16, R20 ;  /* 0x000000103c147c25 */ /* 0x000fe2000f8e0014 */
[----:B------:R-:W-:-:S03]  /*1fe0*/  IADD3 R2, P0, PT, -R67, R108, RZ ;  /* 0x0000006c43027210 */ /* 0x000fc60007f1e1ff */
[----:B------:R-:W-:-:S04]  /*1ff0*/  IMAD.WIDE.U32 R18, R60, R94, R18 ;  /* 0x0000005e3c127225 */ /* 0x000fc800078e0012 */
[----:B------:R-:W-:Y:S01]  /*2000*/  IMAD R16, R4, UR13, R3 ;  /* 0x0000000d04107c24 */ /* 0x000fe2000f8e0203 */
[----:B------:R-:W-:Y:S01]  /*2010*/  SHF.R.S32.HI R3, RZ, 0x1f, R11 ;  /* 0x0000001fff037819 */ /* 0x000fe2000001140b */
[----:B------:R-:W-:Y:S02]  /*2020*/  IMAD R19, R60, R95, R19 ;  /* 0x0000005f3c137224 */ /* 0x000fe400078e0213 */
[----:B------:R-:W-:Y:S01]  /*2030*/  IMAD R7, R7, UR18, RZ ;  /* 0x0000001207077c24 */ /* 0x000fe2000f8e02ff */
[-C--:B------:R-:W-:Y:S01]  /*2040*/  LEA.HI.X.SX32 R85, R6, R3.reuse, 0x1, P1 ;  /* 0x0000000306557211 */ /* 0x080fe200008f0eff */
[----:B------:R-:W-:Y:S01]  /*2050*/  IMAD R21, R60, UR17, R21 ;  /* 0x000000113c157c24 */ /* 0x000fe2000f8e0215 */
[----:B------:R-:W-:Y:S01]  /*2060*/  LEA.HI.X.SX32 R3, R0, R3, 0x1, P2 ;  /* 0x0000000300037211 */ /* 0x000fe200010f0eff */
[----:B------:R-:W-:Y:S01]  /*2070*/  IMAD R0, R4, UR19, R7 ;  /* 0x0000001304007c24 */ /* 0x000fe2000f8e0207 */
[----:B------:R-:W-:Y:S01]  /*2080*/  SHF.L.U64.HI R85, R84, 0x1, R85 ;  /* 0x0000000154557819 */ /* 0x000fe20000010255 */
[C---:B------:R-:W-:Y:S01]  /*2090*/  IMAD.WIDE.U32 R18, R4.reuse, UR18, R18 ;  /* 0x0000001204127c25 */ /* 0x040fe2000f8e0012 */
[----:B------:R-:W2:Y:S03]  /*20a0*/  LDCU.U8 UR18, c[0x0][0x533] ;  /* 0x0000a660ff1277ac */ /* 0x000ea60008000000 */
[----:B------:R-:W-:Y:S01]  /*20b0*/  IMAD.WIDE.U32 R20, R4, UR12, R20 ;  /* 0x0000000c04147c25 */ /* 0x000fe2000f8e0014 */
[----:B------:R-:W-:Y:S01]  /*20c0*/  IADD3 R19, PT, PT, R19, R0, RZ ;  /* 0x0000000013137210 */ /* 0x000fe20007ffe0ff */
[----:B------:R-:W-:Y:S01]  /*20d0*/  UMOV UR19, URZ ;  /* 0x000000ff00137c82 */ /* 0x000fe20008000000 */
[C---:B------:R-:W-:Y:S01]  /*20e0*/  SHF.L.U64.HI R0, R50.reuse, 0x1, R3 ;  /* 0x0000000132007819 */ /* 0x040fe20000010203 */
[----:B------:R-:W-:Y:S01]  /*20f0*/  IMAD.X R15, RZ, RZ, ~R15, P0 ;  /* 0x000000ffff0f7224 */ /* 0x000fe200000e0e0f */
[----:B------:R-:W-:Y:S01]  /*2100*/  IADD3 R17, PT, PT, R21, R16, RZ ;  /* 0x0000001015117210 */ /* 0x000fe20007ffe0ff */
[----:B------:R-:W-:Y:S01]  /*2110*/  IMAD.MOV.U32 R16, RZ, RZ, R20 ;  /* 0x000000ffff107224 */ /* 0x000fe200078e0014 */
[----:B------:R-:W3:Y:S01]  /*2120*/  LDCU.64 UR12, c[0x0][0x4e0] ;  /* 0x00009c00ff0c77ac */ /* 0x000ee20008000a00 */
[----:B------:R-:W-:-:S02]  /*2130*/  IMAD.SHL.U32 R50, R50, 0x2, RZ ;  /* 0x0000000232327824 */ /* 0x000fc400078e00ff */
[C---:B------:R-:W-:Y:S02]  /*2140*/  IMAD R83, R15.reuse, UR16, RZ ;  /* 0x000000100f537c24 */ /* 0x040fe4000f8e02ff */
[----:B------:R-:W-:Y:S01]  /*2150*/  IMAD.WIDE.U32 R6, R2, UR16, R16 ;  /* 0x0000001002067c25 */ /* 0x000fe2000f8e0010 */
[----:B------:R-:W-:Y:S01]  /*2160*/  IADD3 R16, P0, PT, R50, UR14, RZ ;  /* 0x0000000e32107c10 */ /* 0x000fe2000ff1e0ff */
[----:B------:R-:W4:Y:S02]  /*2170*/  LDCU UR16, c[0x0][0x440] ;  /* 0x00008800ff1077ac */ /* 0x000f240008000800 */
[----:B------:R-:W-:Y:S01]  /*2180*/  IMAD R83, R2, UR17, R83 ;  /* 0x0000001102537c24 */ /* 0x000fe2000f8e0253 */
[----:B------:R-:W-:Y:S01]  /*2190*/  IADD3.X R17, PT, PT, R0, UR15, RZ, P0, !PT ;  /* 0x0000000f00117c10 */ /* 0x000fe200087fe4ff */
[----:B------:R-:W3:Y:S01]  /*21a0*/  LDCU UR17, c[0x0][0x450] ;  /* 0x00008a00ff1177ac */ /* 0x000ee20008000800 */
[----:B-1----:R-:W-:Y:S01]  /*21b0*/  IADD3 R50, P0, PT, R50, UR10, RZ ;  /* 0x0000000a32327c10 */ /* 0x002fe2000ff1e0ff */
[-C--:B------:R-:W-:Y:S01]  /*21c0*/  IMAD R15, R15, R94.reuse, RZ ;  /* 0x0000005e0f0f7224 */ /* 0x080fe200078e02ff */
[----:B------:R-:W-:Y:S01]  /*21d0*/  LEA R82, P3, R6, UR8, 0x1 ;  /* 0x0000000806527c11 */ /* 0x000fe2000f8608ff */
[----:B------:R-:W-:Y:S01]  /*21e0*/  IMAD.SHL.U32 R84, R84, 0x2, RZ ;  /* 0x0000000254547824 */ /* 0x000fe200078e00ff */
[----:B------:R-:W-:Y:S01]  /*21f0*/  IADD3.X R51, PT, PT, R0, UR11, RZ, P0, !PT ;  /* 0x0000000b00337c10 */ /* 0x000fe200087fe4ff */
[C---:B------:R-:W-:Y:S01]  /*2200*/  IMAD R15, R2.reuse, R95, R15 ;  /* 0x0000005f020f7224 */ /* 0x040fe200078e020f */
[----:B------:R-:W-:Y:S01]  /*2210*/  IADD3 R0, P0, PT, RZ, -UR19, RZ ;  /* 0x80000013ff007c10 */ /* 0x000fe2000ff1e0ff */
[----:B------:R-:W-:Y:S01]  /*2220*/  IMAD.WIDE.U32 R2, R2, R94, R18 ;  /* 0x0000005e02027225 */ /* 0x000fe200078e0012 */
[----:B------:R-:W-:Y:S01]  /*2230*/  IADD3 R86, P1, PT, R84, UR14, RZ ;  /* 0x0000000e54567c10 */ /* 0x000fe2000ff3e0ff */
[----:B--2---:R-:W-:Y:S01]  /*2240*/  UISETP.NE.AND UP0, UPT, UR18, URZ, UPT ;  /* 0x000000ff1200728c */ /* 0x004fe2000bf05270 */
[----:B------:R-:W-:Y:S01]  /*2250*/  IADD3 R83, PT, PT, R7, R83, RZ ;  /* 0x0000005307537210 */ /* 0x000fe20007ffe0ff */
[----:B------:R-:W-:Y:S01]  /*2260*/  IMAD.X R91, RZ, RZ, ~R91, P0 ;  /* 0x000000ffff5b7224 */ /* 0x000fe200000e0e5b */
[----:B------:R-:W-:Y:S01]  /*2270*/  IADD3.X R87, PT, PT, R85, UR15, RZ, P1, !PT ;  /* 0x0000000f55577c10 */ /* 0x000fe20008ffe4ff */
[----:B------:R-:W-:Y:S01]  /*2280*/  IMAD.IADD R15, R3, 0x1, R15 ;  /* 0x00000001030f7824 */ /* 0x000fe200078e020f */
[----:B------:R-:W-:Y:S01]  /*2290*/  IADD3.X R3, PT, PT, RZ, ~UR20, RZ, P0, !PT ;  /* 0x80000014ff037c10 */ /* 0x000fe200087fe4ff */
[----:B------:R-:W-:Y:S01]  /*22a0*/  IMAD.SHL.U32 R98, R71, 0x20, RZ ;  /* 0x0000002047627824 */ /* 0x000fe200078e00ff */
[----:B------:R-:W-:Y:S01]  /*22b0*/  LEA R14, P2, R2, UR4, 0x1 ;  /* 0x00000004020e7c11 */ /* 0x000fe2000f8408ff */
[----:B------:R-:W-:Y:S01]  /*22c0*/  IMAD.SHL.U32 R97, R94, 0x10, RZ ;  /* 0x000000105e617824 */ /* 0x000fe200078e00ff */
[----:B------:R-:W-:Y:S01]  /*22d0*/  IADD3 R84, P1, PT, R84, UR10, RZ ;  /* 0x0000000a54547c10 */ /* 0x000fe2000ff3e0ff */
[----:B------:R-:W-:Y:S01]  /*22e0*/  VIADD R73, R108, 0x20 ;  /* 0x000000206c497836 */ /* 0x000fe20000000000 */
[----:B------:R-:W-:Y:S01]  /*22f0*/  SHF.L.U64.HI R95, R94, 0x4, R95 ;  /* 0x000000045e5f7819 */ /* 0x000fe2000001025f */
[----:B------:R-:W-:Y:S01]  /*2300*/  IMAD R103, R134, -0x40, R67 ;  /* 0xffffffc086677824 */ /* 0x000fe200078e0243 */
[----:B------:R-:W-:Y:S01]  /*2310*/  SHF.R.S64 R93, R0, 0x1f, R91 ;  /* 0x0000001f005d7819 */ /* 0x000fe2000000105b */
[----:B------:R-:W-:Y:S01]  /*2320*/  IMAD R101, R134, -0x40, R65 ;  /* 0xffffffc086657824 */ /* 0x000fe200078e0241 */
[----:B------:R-:W-:Y:S01]  /*2330*/  SHF.R.S32.HI R94, RZ, 0x1f, R105 ;  /* 0x0000001fff5e7819 */ /* 0x000fe20000011469 */
[----:B------:R-:W-:Y:S01]  /*2340*/  IMAD.MOV.U32 R99, RZ, RZ, R134 ;  /* 0x000000ffff637224 */ /* 0x000fe200078e0086 */
[----:B------:R-:W-:Y:S01]  /*2350*/  SHF.R.S32.HI R92, RZ, 0x1f, R98 ;  /* 0x0000001fff5c7819 */ /* 0x000fe20000011462 */
[----:B------:R-:W1:Y:S01]  /*2360*/  LDCU.64 UR14, c[0x0][0x3c0] ;  /* 0x00007800ff0e77ac */ /* 0x000e620008000a00 */
[----:B---3--:R-:W-:-:S02]  /*2370*/  MOV R11, UR17 ;  /* 0x00000011000b7c02 */ /* 0x008fc40008000f00 */
[--C-:B------:R-:W-:Y:S02]  /*2380*/  SHF.R.S64 R89, R0, 0x1f, R3.reuse ;  /* 0x0000001f00597819 */ /* 0x100fe40000001003 */
[----:B------:R-:W-:Y:S02]  /*2390*/  SHF.R.S32.HI R88, RZ, 0x1f, R3 ;  /* 0x0000001fff587819 */ /* 0x000fe40000011403 */
[----:B------:R-:W-:Y:S02]  /*23a0*/  SHF.R.S32.HI R91, RZ, 0x1f, R91 ;  /* 0x0000001fff5b7819 */ /* 0x000fe4000001145b */
[----:B------:R-:W-:Y:S02]  /*23b0*/  LEA.HI.X R83, R6, UR9, R83, 0x1, P3 ;  /* 0x0000000906537c11 */ /* 0x000fe400098f0c53 */
[----:B------:R-:W-:Y:S01]  /*23c0*/  LEA.HI.X R15, R2, UR5, R15, 0x1, P2 ;  /* 0x00000005020f7c11 */ /* 0x000fe200090f0c0f */
[----:B------:R-:W2:Y:S01]  /*23d0*/  LDCU.64 UR4, c[0x0][0x3b8] ;  /* 0x00007700ff0477ac */ /* 0x000ea20008000a00 */
[----:B------:R-:W-:Y:S01]  /*23e0*/  IADD3.X R85, PT, PT, R85, UR11, RZ, P1, !PT ;  /* 0x0000000b55557c10 */ /* 0x000fe20008ffe4ff */
[----:B----4-:R-:W3:Y:S06]  /*23f0*/  LDCU.128 UR8, c[0x0][0x3a0] ;  /* 0x00007400ff0877ac */ /* 0x010eec0008000c00 */
.L_x_656:
[----:B------:R-:W-:Y:S01]  /*2400*/  VIADD R101, R101, 0x40 ;  /* 0x0000004065657836 */ /* 0x000fe20000000000 */
[----:B------:R-:W-:Y:S01]  /*2410*/  BSSY.RECONVERGENT B0, `(.L_x_589) ;  /* 0x0000014000007945 */ /* 0x000fe20003800200 */
[----:B------:R-:W-:Y:S03]  /*2420*/  VIADD R103, R103, 0x40 ;  /* 0x0000004067677836 */ /* 0x000fe60000000000 */
[-C--:B------:R-:W-:Y:S02]  /*2430*/  ISETP.GE.AND P0, PT, R108, R101.reuse, PT ;  /* 0x000000656c00720c */ /* 0x080fe40003f06270 */
[----:B------:R-:W-:Y:S02]  /*2440*/  ISETP.GE.AND P5, PT, R74, R101, PT ;  /* 0x000000654a00720c */ /* 0x000fe40003fa6270 */
[----:B------:R-:W-:Y:S02]  /*2450*/  ISETP.GE.AND P0, PT, R108, R103, !P0 ;  /* 0x000000676c00720c */ /* 0x000fe40004706270 */
[----:B------:R-:W-:Y:S02]  /*2460*/  ISETP.GE.AND P4, PT, R73, R101, PT ;  /* 0x000000654900720c */ /* 0x000fe40003f86270 */
[----:B------:R-:W-:Y:S09]  /*2470*/  ISETP.GE.AND P5, PT, R74, R103, !P5 ;  /* 0x000000674a00720c */ /* 0x000ff20006fa6270 */
[----:B------:R-:W-:Y:S05]  /*2480*/  @!P0 BRA `(.L_x_590) ;  /* 0x0000000000308947 */ /* 0x000fea0003800000 */
[----:B------:R-:W-:Y:S02]  /*2490*/  ISETP.GE.AND P1, PT, R12, UR16, PT ;  /* 0x000000100c007c0c */ /* 0x000fe4000bf26270 */
[----:B------:R-:W-:Y:S11]  /*24a0*/  ISETP.GE.AND P2, PT, R10, UR16, PT ;  /* 0x000000100a007c0c */ /* 0x000ff6000bf46270 */
[----:B------:R-:W4:Y:S01]  /*24b0*/  @!P1 LDG.E.128 R24, desc[UR6][R82.64] ;  /* 0x0000000652189981 */ /* 0x000f22000c1e1d00 */
[--C-:B------:R-:W-:Y:S05]  /*24c0*/  @!P1 IMAD.MOV.U32 R79, RZ, RZ, R77.reuse ;  /* 0x000000ffff4f9224 */ /* 0x100fea00078e004d */
[----:B----4-:R4:W-:Y:S01]  /*24d0*/  @!P1 STG.E.128 desc[UR6][R78.64], R24 ;  /* 0x000000184e009986 */ /* 0x0109e2000c101d06 */
[----:B------:R-:W-:Y:S03]  /*24e0*/  ISETP.GE.AND P1, PT, R9, UR16, PT ;  /* 0x0000001009007c0c */ /* 0x000fe6000bf26270 */
[----:B------:R-:W5:Y:S01]  /*24f0*/  @!P2 LDG.E.128 R20, desc[UR6][R82.64+0x80] ;  /* 0x000080065214a981 */ /* 0x000f62000c1e1d00 */
[--C-:B----4-:R-:W-:Y:S05]  /*2500*/  @!P2 IMAD.MOV.U32 R79, RZ, RZ, R77.reuse ;  /* 0x000000ffff4fa224 */ /* 0x110fea00078e004d */
[----:B-----5:R4:W-:Y:S04]  /*2510*/  @!P2 STG.E.128 desc[UR6][R78.64+0x80], R20 ;  /* 0x000080144e00a986 */ /* 0x0209e8000c101d06 */
[----:B------:R-:W5:Y:S01]  /*2520*/  @!P1 LDG.E.128 R4, desc[UR6][R82.64+0x100] ;  /* 0x0001000652049981 */ /* 0x000f62000c1e1d00 */
[----:B----4-:R-:W-:Y:S05]  /*2530*/  @!P1 IMAD.MOV.U32 R79, RZ, RZ, R77 ;  /* 0x000000ffff4f9224 */ /* 0x010fea00078e004d */
[----:B-----5:R4:W-:Y:S02]  /*2540*/  @!P1 STG.E.128 desc[UR6][R78.64+0x100], R4 ;  /* 0x000100044e009986 */ /* 0x0209e4000c101d06 */
.L_x_590:
[----:B-123--:R-:W-:Y:S05]  /*2550*/  BSYNC.RECONVERGENT B0 ;  /* 0x0000000000007941 */ /* 0x00efea0003800200 */
.L_x_589:
[----:B------:R-:W-:Y:S04]  /*2560*/  BSSY.RECONVERGENT B0, `(.L_x_591) ;  /* 0x0000010000007945 */ /* 0x000fe80003800200 */
[----:B------:R-:W-:Y:S05]  /*2570*/  @!P5 BRA `(.L_x_592) ;  /* 0x000000000038d947 */ /* 0x000fea0003800000 */
[----:B------:R-:W1:Y:S01]  /*2580*/  LDC.64 R2, c[0x0][0x4b0] ;  /* 0x00012c00ff027b82 */ /* 0x000e620000000a00 */
[----:B------:R-:W-:Y:S02]  /*2590*/  ISETP.GE.AND P2, PT, R12, UR16, PT ;  /* 0x000000100c007c0c */ /* 0x000fe4000bf46270 */
[C---:B------:R-:W-:Y:S04]  /*25a0*/  LEA R18, P3, R69.reuse, R78, 0x1 ;  /* 0x0000004e45127211 */ /* 0x040fe800078608ff */
[----:B------:R-:W-:Y:S02]  /*25b0*/  LEA.HI.X R19, R69, R77, R68, 0x1, P3 ;  /* 0x0000004d45137211 */ /* 0x000fe400018f0c44 */
[C---:B-1----:R-:W-:Y:S04]  /*25c0*/  LEA R28, P1, R2.reuse, R82, 0x5 ;  /* 0x00000052021c7211 */ /* 0x042fe800078228ff */
[----:B------:R-:W-:Y:S02]  /*25d0*/  LEA.HI.X R29, R2, R83, R3, 0x5, P1 ;  /* 0x00000053021d7211 */ /* 0x000fe400008f2c03 */
[----:B------:R-:W-:Y:S03]  /*25e0*/  ISETP.GE.AND P1, PT, R10, UR16, PT ;  /* 0x000000100a007c0c */ /* 0x000fe6000bf26270 */
[----:B------:R-:W2:Y:S04]  /*25f0*/  @!P2 LDG.E.128 R24, desc[UR6][R28.64] ;  /* 0x000000061c18a981 */ /* 0x000ea8000c1e1d00 */
[----:B--2---:R1:W-:Y:S01]  /*2600*/  @!P2 STG.E.128 desc[UR6][R18.64], R24 ;  /* 0x000000181200a986 */ /* 0x0043e2000c101d06 */
[----:B------:R-:W-:Y:S05]  /*2610*/  ISETP.GE.AND P2, PT, R9, UR16, PT ;  /* 0x0000001009007c0c */ /* 0x000fea000bf46270 */
[----:B------:R-:W2:Y:S04]  /*2620*/  @!P1 LDG.E.128 R20, desc[UR6][R28.64+0x80] ;  /* 0x000080061c149981 */ /* 0x000ea8000c1e1d00 */
[----:B--2---:R1:W-:Y:S04]  /*2630*/  @!P1 STG.E.128 desc[UR6][R18.64+0x80], R20 ;  /* 0x0000801412009986 */ /* 0x0043e8000c101d06 */
[----:B----4-:R-:W2:Y:S04]  /*2640*/  @!P2 LDG.E.128 R4, desc[UR6][R28.64+0x100] ;  /* 0x000100061c04a981 */ /* 0x010ea8000c1e1d00 */
[----:B--2---:R1:W-:Y:S02]  /*2650*/  @!P2 STG.E.128 desc[UR6][R18.64+0x100], R4 ;  /* 0x000100041200a986 */ /* 0x0043e4000c101d06 */
.L_x_592:
[----:B------:R-:W-:Y:S05]  /*2660*/  BSYNC.RECONVERGENT B0 ;  /* 0x0000000000007941 */ /* 0x000fea0003800200 */
.L_x_591:
[----:B------:R-:W-:Y:S01]  /*2670*/  ISETP.GE.AND P4, PT, R73, R103, !P4 ;  /* 0x000000674900720c */ /* 0x000fe20006786270 */
[----:B------:R-:W-:Y:S01]  /*2680*/  BSSY.RECONVERGENT B0, `(.L_x_593) ;  /* 0x0000013000007945 */ /* 0x000fe20003800200 */
[C---:B------:R-:W-:Y:S04]  /*2690*/  ISETP.GE.AND P3, PT, R72.reuse, R101, PT ;  /* 0x000000654800720c */ /* 0x040fe80003f66270 */
[----:B------:R-:W-:Y:S07]  /*26a0*/  ISETP.GE.AND P3, PT, R72, R103, !P3 ;  /* 0x000000674800720c */ /* 0x000fee0005f66270 */
[----:B------:R-:W-:Y:S05]  /*26b0*/  @!P4 BRA `(.L_x_594) ;  /* 0x00000000003cc947 */ /* 0x000fea0003800000 */
[----:B------:R-:W2:Y:S01]  /*26c0*/  LDC.64 R2, c[0x0][0x4b0] ;  /* 0x00012c00ff027b82 */ /* 0x000ea20000000a00 */
[----:B------:R-:W-:Y:S02]  /*26d0*/  ISETP.GE.AND P2, PT, R12, UR16, PT ;  /* 0x000000100c007c0c */ /* 0x000fe4000bf46270 */
[C---:B--2---:R-:W-:Y:S04]  /*26e0*/  LEA R28, P1, R2.reuse, R82, 0x6 ;  /* 0x00000052021c7211 */ /* 0x044fe800078230ff */
[----:B------:R-:W-:Y:S02]  /*26f0*/  LEA.HI.X R29, R2, R83, R3, 0x6, P1 ;  /* 0x00000053021d7211 */ /* 0x000fe400008f3403 */
[----:B------:R-:W2:Y:S01]  /*2700*/  LDC.64 R2, c[0x0][0x3c0] ;  /* 0x0000f000ff027b82 */ /* 0x000ea20000000a00 */
[----:B------:R-:W-:Y:S04]  /*2710*/  ISETP.GE.AND P1, PT, R10, UR16, PT ;  /* 0x000000100a007c0c */ /* 0x000fe8000bf26270 */
[----:B-1--4-:R-:W3:Y:S01]  /*2720*/  @!P2 LDG.E.128 R4, desc[UR6][R28.64] ;  /* 0x000000061c04a981 */ /* 0x012ee2000c1e1d00 */
[C---:B--2---:R-:W-:Y:S04]  /*2730*/  LEA R18, P6, R2.reuse, R78, 0x6 ;  /* 0x0000004e02127211 */ /* 0x044fe800078c30ff */
[----:B------:R-:W-:Y:S05]  /*2740*/  LEA.HI.X R19, R2, R77, R3, 0x6, P6 ;  /* 0x0000004d02137211 */ /* 0x000fea00030f3403 */
[----:B---3--:R2:W-:Y:S01]  /*2750*/  @!P2 STG.E.128 desc[UR6][R18.64], R4 ;  /* 0x000000041200a986 */ /* 0x0085e2000c101d06 */
[----:B------:R-:W-:Y:S03]  /*2760*/  ISETP.GE.AND P2, PT, R9, UR16, PT ;  /* 0x0000001009007c0c */ /* 0x000fe6000bf46270 */
[----:B------:R-:W3:Y:S04]  /*2770*/  @!P1 LDG.E.128 R24, desc[UR6][R28.64+0x80] ;  /* 0x000080061c189981 */ /* 0x000ee8000c1e1d00 */
[----:B---3--:R2:W-:Y:S06]  /*2780*/  @!P1 STG.E.128 desc[UR6][R18.64+0x80], R24 ;  /* 0x0000801812009986 */ /* 0x0085ec000c101d06 */
[----:B------:R-:W3:Y:S04]  /*2790*/  @!P2 LDG.E.128 R20, desc[UR6][R28.64+0x100] ;  /* 0x000100061c14a981 */ /* 0x000ee8000c1e1d00 */
[----:B---3--:R2:W-:Y:S02]  /*27a0*/  @!P2 STG.E.128 desc[UR6][R18.64+0x100], R20 ;  /* 0x000100141200a986 */ /* 0x0085e4000c101d06 */
.L_x_594:
[----:B------:R-:W-:Y:S05]  /*27b0*/  BSYNC.RECONVERGENT B0 ;  /* 0x0000000000007941 */ /* 0x000fea0003800200 */
.L_x_593:
[----:B------:R-:W-:Y:S01]  /*27c0*/  ISETP.NE.AND P1, PT, R11, RZ, PT ;  /* 0x000000ff0b00720c */ /* 0x000fe20003f25270 */
[----:B------:R-:W-:Y:S01]  /*27d0*/  BSSY.RECONVERGENT B0, `(.L_x_595) ;  /* 0x0000015000007945 */ /* 0x000fe20003800200 */
[----:B------:R-:W-:Y:S03]  /*27e0*/  IADD3 R99, PT, PT, R99, -0x1, RZ ;  /* 0xffffffff63637810 */ /* 0x000fe60007ffe0ff */
[----:B------:R-:W-:Y:S05]  /*27f0*/  @!P3 BRA `(.L_x_596) ;  /* 0x000000000048b947 */ /* 0x000fea0003800000 */
[----:B------:R-:W1:Y:S01]  /*2800*/  LDC.64 R2, c[0x0][0x4b0] ;  /* 0x00012c00ff027b82 */ /* 0x000e620000000a00 */
[----:B------:R-:W-:Y:S02]  /*2810*/  ISETP.GE.AND P2, PT, R12, UR16, PT ;  /* 0x000000100c007c0c */ /* 0x000fe4000bf46270 */
[----:B----4-:R-:W-:Y:S02]  /*2820*/  MOV R79, R77 ;  /* 0x0000004d004f7202 */ /* 0x010fe40000000f00 */
[----:B------:R-:W-:Y:S01]  /*2830*/  ISETP.GE.AND P6, PT, R10, UR16, PT ;  /* 0x000000100a007c0c */ /* 0x000fe2000bfc6270 */
[----:B-12---:R-:W-:Y:S04]  /*2840*/  IMAD.WIDE.U32 R18, R2, 0x60, R82 ;  /* 0x0000006002127825 */ /* 0x006fe800078e0052 */
[----:B------:R-:W-:Y:S05]  /*2850*/  IMAD R3, R3, 0x60, RZ ;  /* 0x0000006003037824 */ /* 0x000fea00078e02ff */
[----:B------:R-:W-:Y:S02]  /*2860*/  IADD3 R19, PT, PT, R19, R3, RZ ;  /* 0x0000000313137210 */ /* 0x000fe40007ffe0ff */
[----:B------:R-:W1:Y:S03]  /*2870*/  LDC.64 R2, c[0x0][0x3c0] ;  /* 0x0000f000ff027b82 */ /* 0x000e660000000a00 */
[----:B------:R-:W2:Y:S01]  /*2880*/  @!P2 LDG.E.128 R4, desc[UR6][R18.64] ;  /* 0x000000061204a981 */ /* 0x000ea2000c1e1d00 */
[----:B-1----:R-:W-:Y:S04]  /*2890*/  IMAD.WIDE.U32 R28, R2, 0x60, R78 ;  /* 0x00000060021c7825 */ /* 0x002fe800078e004e */
[----:B------:R-:W-:Y:S05]  /*28a0*/  IMAD R3, R3, 0x60, RZ ;  /* 0x0000006003037824 */ /* 0x000fea00078e02ff */
[----:B------:R-:W-:Y:S05]  /*28b0*/  IADD3 R29, PT, PT, R29, R3, RZ ;  /* 0x000000031d1d7210 */ /* 0x000fea0007ffe0ff */
[----:B--2---:R3:W-:Y:S01]  /*28c0*/  @!P2 STG.E.128 desc[UR6][R28.64], R4 ;  /* 0x000000041c00a986 */ /* 0x0047e2000c101d06 */
[----:B------:R-:W-:Y:S03]  /*28d0*/  ISETP.GE.AND P2, PT, R9, UR16, PT ;  /* 0x0000001009007c0c */ /* 0x000fe6000bf46270 */
[----:B------:R-:W2:Y:S04]  /*28e0*/  @!P6 LDG.E.128 R24, desc[UR6][R18.64+0x80] ;  /* 0x000080061218e981 */ /* 0x000ea8000c1e1d00 */
[----:B--2---:R3:W-:Y:S06]  /*28f0*/  @!P6 STG.E.128 desc[UR6][R28.64+0x80], R24 ;  /* 0x000080181c00e986 */ /* 0x0047ec000c101d06 */
[----:B------:R-:W2:Y:S04]  /*2900*/  @!P2 LDG.E.128 R20, desc[UR6][R18.64+0x100] ;  /* 0x000100061214a981 */ /* 0x000ea8000c1e1d00 */
[----:B--2---:R3:W-:Y:S02]  /*2910*/  @!P2 STG.E.128 desc[UR6][R28.64+0x100], R20 ;  /* 0x000100141c00a986 */ /* 0x0047e4000c101d06 */
.L_x_596:
[----:B------:R-:W-:Y:S05]  /*2920*/  BSYNC.RECONVERGENT B0 ;  /* 0x0000000000007941 */ /* 0x000fea0003800200 */
.L_x_595:
[----:B------:R-:W-:Y:S01]  /*2930*/  ISETP.GT.AND P2, PT, R99, R76, PT ;  /* 0x0000004c6300720c */ /* 0x000fe20003f44270 */
[----:B------:R-:W-:Y:S01]  /*2940*/  BSSY.RECONVERGENT B2, `(.L_x_597) ;  /* 0x0000789000027945 */ /* 0x000fe20003800200 */
[----:B------:R-:W-:Y:S01]  /*2950*/  IMAD.MOV.U32 R102, RZ, RZ, R96 ;  /* 0x000000ffff667224 */ /* 0x000fe200078e0060 */
[----:B------:R-:W-:Y:S02]  /*2960*/  IADD3 R96, PT, PT, R96, -0x40, RZ ;  /* 0xffffffc060607810 */ /* 0x000fe40007ffe0ff */
[----:B------:R-:W-:Y:S05]  /*2970*/  @P1 BRA `(.L_x_598) ;  /* 0x0000000400101947 */ /* 0x000fea0003800000 */
[----:B------:R-:W-:Y:S04]  /*2980*/  BSSY.RECONVERGENT B0, `(.L_x_599) ;  /* 0x000000b000007945 */ /* 0x000fe80003800200 */
[----:B------:R-:W-:Y:S05]  /*2990*/  @!P0 BRA `(.L_x_600) ;  /* 0x0000000000248947 */ /* 0x000fea0003800000 */
[----:B------:R-:W-:Y:S02]  /*29a0*/  ISETP.GE.AND P0, PT, R12, UR16, PT ;  /* 0x000000100c007c0c */ /* 0x000fe4000bf06270 */
[----:B------:R-:W-:Y:S11]  /*29b0*/  ISETP.GE.AND P1, PT, R10, UR16, PT ;  /* 0x000000100a007c0c */ /* 0x000ff6000bf26270 */
[----:B-123--:R-:W2:Y:S04]  /*29c0*/  @!P0 LDG.E.128 R24, desc[UR6][R14.64] ;  /* 0x000000060e188981 */ /* 0x00eea8000c1e1d00 */
[----:B--2---:R1:W-:Y:S01]  /*29d0*/  @!P0 STG.E.128 desc[UR6][R80.64], R24 ;  /* 0x0000001850008986 */ /* 0x0043e2000c101d06 */
[----:B------:R-:W-:Y:S03]  /*29e0*/  ISETP.GE.AND P0, PT, R9, UR16, PT ;  /* 0x0000001009007c0c */ /* 0x000fe6000bf06270 */
[----:B------:R-:W2:Y:S04]  /*29f0*/  @!P1 LDG.E.128 R20, desc[UR6][R14.64+0x80] ;  /* 0x000080060e149981 */ /* 0x000ea8000c1e1d00 */
[----:B--2---:R1:W-:Y:S06]  /*2a00*/  @!P1 STG.E.128 desc[UR6][R80.64+0x80], R20 ;  /* 0x0000801450009986 */ /* 0x0043ec000c101d06 */
[----:B----4-:R-:W2:Y:S04]  /*2a10*/  @!P0 LDG.E.128 R4, desc[UR6][R14.64+0x100] ;  /* 0x000100060e048981 */ /* 0x010ea8000c1e1d00 */
[----:B--2---:R1:W-:Y:S02]  /*2a20*/  @!P0 STG.E.128 desc[UR6][R80.64+0x100], R4 ;  /* 0x0001000450008986 */ /* 0x0043e4000c101d06 */
.L_x_600:
[----:B------:R-:W-:Y:S05]  /*2a30*/  BSYNC.RECONVERGENT B0 ;  /* 0x0000000000007941 */ /* 0x000fea0003800200 */
.L_x_599:
[----:B------:R-:W-:Y:S04]  /*2a40*/  BSSY.RECONVERGENT B0, `(.L_x_601) ;  /* 0x000000f000007945 */ /* 0x000fe80003800200 */
[----:B------:R-:W-:Y:S05]  /*2a50*/  @!P5 BRA `(.L_x_602) ;  /* 0x000000000034d947 */ /* 0x000fea0003800000 */
[----:B------:R-:W-:Y:S02]  /*2a60*/  ISETP.GE.AND P1, PT, R12, UR16, PT ;  /* 0x000000100c007c0c */ /* 0x000fe4000bf26270 */
[----:B-12---:R-:W-:Y:S02]  /*2a70*/  LEA R18, P0, R97, R14, 0x1 ;  /* 0x0000000e61127211 */ /* 0x006fe400078008ff */
[----:B------:R-:W-:Y:S02]  /*2a80*/  LEA R2, P5, R61, R80, 0x1 ;  /* 0x000000503d027211 */ /* 0x000fe400078a08ff */
[----:B------:R-:W-:Y:S02]  /*2a90*/  LEA.HI.X R19, R97, R15, R95, 0x1, P0 ;  /* 0x0000000f61137211 */ /* 0x000fe400000f0c5f */
[----:B------:R-:W-:Y:S02]  /*2aa0*/  ISETP.GE.AND P0, PT, R10, UR16, PT ;  /* 0x000000100a007c0c */ /* 0x000fe4000bf06270 */
[----:B------:R-:W-:Y:S03]  /*2ab0*/  LEA.HI.X R3, R61, R81, R62, 0x1, P5 ;  /* 0x000000513d037211 */ /* 0x000fe600028f0c3e */
[----:B---3--:R-:W2:Y:S04]  /*2ac0*/  @!P1 LDG.E.128 R24, desc[UR6][R18.64] ;  /* 0x0000000612189981 */ /* 0x008ea8000c1e1d00 */
[----:B--2---:R1:W-:Y:S01]  /*2ad0*/  @!P1 STG.E.128 desc[UR6][R2.64], R24 ;  /* 0x0000001802009986 */ /* 0x0043e2000c101d06 */
[----:B------:R-:W-:Y:S03]  /*2ae0*/  ISETP.GE.AND P1, PT, R9, UR16, PT ;  /* 0x0000001009007c0c */ /* 0x000fe6000bf26270 */
[----:B------:R-:W2:Y:S04]  /*2af0*/  @!P0 LDG.E.128 R20, desc[UR6][R18.64+0x80] ;  /* 0x0000800612148981 */ /* 0x000ea8000c1e1d00 */
[----:B--2---:R1:W-:Y:S06]  /*2b00*/  @!P0 STG.E.128 desc[UR6][R2.64+0x80], R20 ;  /* 0x0000801402008986 */ /* 0x0043ec000c101d06 */
[----:B----4-:R-:W2:Y:S04]  /*2b10*/  @!P1 LDG.E.128 R4, desc[UR6][R18.64+0x100] ;  /* 0x0001000612049981 */ /* 0x010ea8000c1e1d00 */
[----:B--2---:R1:W-:Y:S02]  /*2b20*/  @!P1 STG.E.128 desc[UR6][R2.64+0x100], R4 ;  /* 0x0001000402009986 */ /* 0x0043e4000c101d06 */
.L_x_602:
[----:B------:R-:W-:Y:S05]  /*2b30*/  BSYNC.RECONVERGENT B0 ;  /* 0x0000000000007941 */ /* 0x000fea0003800200 */
.L_x_601:
[----:B------:R-:W-:Y:S04]  /*2b40*/  BSSY.RECONVERGENT B0, `(.L_x_603) ;  /* 0x0000011000007945 */ /* 0x000fe80003800200 */
[----:B------:R-:W-:Y:S05]  /*2b50*/  @!P4 BRA `(.L_x_604) ;  /* 0x00000000003cc947 */ /* 0x000fea0003800000 */
[----:B-1----:R-:W3:Y:S01]  /*2b60*/  LDC.64 R2, c[0x0][0x4a8] ;  /* 0x00012a00ff027b82 */ /* 0x002ee20000000a00 */
[----:B------:R-:W-:Y:S02]  /*2b70*/  ISETP.GE.AND P1, PT, R12, UR16, PT ;  /* 0x000000100c007c0c */ /* 0x000fe4000bf26270 */
[C---:B---3--:R-:W-:Y:S04]  /*2b80*/  LEA R28, P0, R2.reuse, R14, 0x6 ;  /* 0x0000000e021c7211 */ /* 0x048fe800078030ff */
[----:B------:R-:W-:Y:S02]  /*2b90*/  LEA.HI.X R29, R2, R15, R3, 0x6, P0 ;  /* 0x0000000f021d7211 */ /* 0x000fe400000f3403 */
[----:B------:R-:W1:Y:S01]  /*2ba0*/  LDC.64 R2, c[0x0][0x3b8] ;  /* 0x0000ee00ff027b82 */ /* 0x000e620000000a00 */
[----:B------:R-:W-:Y:S04]  /*2bb0*/  ISETP.GE.AND P0, PT, R10, UR16, PT ;  /* 0x000000100a007c0c */ /* 0x000fe8000bf06270 */
[----:B--2-4-:R-:W2:Y:S01]  /*2bc0*/  @!P1 LDG.E.128 R4, desc[UR6][R28.64] ;  /* 0x000000061c049981 */ /* 0x014ea2000c1e1d00 */
[C---:B-1----:R-:W-:Y:S04]  /*2bd0*/  LEA R18, P4, R2.reuse, R80, 0x6 ;  /* 0x0000005002127211 */ /* 0x042fe800078830ff */
[----:B------:R-:W-:Y:S05]  /*2be0*/  LEA.HI.X R19, R2, R81, R3, 0x6, P4 ;  /* 0x0000005102137211 */ /* 0x000fea00020f3403 */
[----:B--2---:R1:W-:Y:S01]  /*2bf0*/  @!P1 STG.E.128 desc[UR6][R18.64], R4 ;  /* 0x0000000412009986 */ /* 0x0043e2000c101d06 */
[----:B------:R-:W-:Y:S03]  /*2c00*/  ISETP.GE.AND P1, PT, R9, UR16, PT ;  /* 0x0000001009007c0c */ /* 0x000fe6000bf26270 */
[----:B------:R-:W2:Y:S04]  /*2c10*/  @!P0 LDG.E.128 R24, desc[UR6][R28.64+0x80] ;  /* 0x000080061c188981 */ /* 0x000ea8000c1e1d00 */
[----:B--2---:R1:W-:Y:S06]  /*2c20*/  @!P0 STG.E.128 desc[UR6][R18.64+0x80], R24 ;  /* 0x0000801812008986 */ /* 0x0043ec000c101d06 */
[----:B------:R-:W2:Y:S04]  /*2c30*/  @!P1 LDG.E.128 R20, desc[UR6][R28.64+0x100] ;  /* 0x000100061c149981 */ /* 0x000ea8000c1e1d00 */
[----:B--2---:R1:W-:Y:S02]  /*2c40*/  @!P1 STG.E.128 desc[UR6][R18.64+0x100], R20 ;  /* 0x0001001412009986 */ /* 0x0043e4000c101d06 */
.L_x_604:
[----:B------:R-:W-:Y:S05]  /*2c50*/  BSYNC.RECONVERGENT B0 ;  /* 0x0000000000007941 */ /* 0x000fea0003800200 */
.L_x_603:
[----:B------:R-:W-:Y:S01]  /*2c60*/  MOV R11, RZ ;  /* 0x000000ff000b7202 */ /* 0x000fe20000000f00 */
[----:B------:R-:W-:Y:S05]  /*2c70*/  @!P3 BRA `(.L_x_605) ;  /* 0x000000740054b947 */ /* 0x000fea0003800000 */
[----:B-1----:R-:W1:Y:S01]  /*2c80*/  LDC.64 R2, c[0x0][0x4a8] ;  /* 0x00012a00ff027b82 */ /* 0x002e620000000a00 */
[----:B------:R-:W-:Y:S02]  /*2c90*/  ISETP.GE.AND P1, PT, R12, UR16, PT ;  /* 0x000000100c007c0c */ /* 0x000fe4000bf26270 */
[----:B------:R-:W-:Y:S01]  /*2ca0*/  ISETP.GE.AND P0, PT, R10, UR16, PT ;  /* 0x000000100a007c0c */ /* 0x000fe2000bf06270 */
[----:B-1----:R-:W-:Y:S02]  /*2cb0*/  IMAD R3, R3, 0x60, RZ ;  /* 0x0000006003037824 */ /* 0x002fe400078e02ff */
[----:B--2---:R-:W-:Y:S05]  /*2cc0*/  IMAD.WIDE.U32 R18, R2, 0x60, R14 ;  /* 0x0000006002127825 */ /* 0x004fea00078e000e */
[----:B------:R-:W-:Y:S02]  /*2cd0*/  IADD3 R19, PT, PT, R19, R3, RZ ;  /* 0x0000000313137210 */ /* 0x000fe40007ffe0ff */
[----:B------:R-:W1:Y:S03]  /*2ce0*/  LDC.64 R2, c[0x0][0x3b8] ;  /* 0x0000ee00ff027b82 */ /* 0x000e660000000a00 */
[----:B---34-:R-:W2:Y:S01]  /*2cf0*/  @!P1 LDG.E.128 R4, desc[UR6][R18.64] ;  /* 0x0000000612049981 */ /* 0x018ea2000c1e1d00 */
[----:B-1----:R-:W-:Y:S04]  /*2d00*/  IMAD.WIDE.U32 R24, R2, 0x60, R80 ;  /* 0x0000006002187825 */ /* 0x002fe800078e0050 */
[----:B------:R-:W-:Y:S05]  /*2d10*/  IMAD R3, R3, 0x60, RZ ;  /* 0x0000006003037824 */ /* 0x000fea00078e02ff */
[----:B------:R-:W-:Y:S05]  /*2d20*/  IADD3 R25, PT, PT, R25, R3, RZ ;  /* 0x0000000319197210 */ /* 0x000fea0007ffe0ff */
[----:B--2---:R1:W-:Y:S05]  /*2d30*/  @!P1 STG.E.128 desc[UR6][R24.64], R4 ;  /* 0x0000000418009986 */ /* 0x0043ea000c101d06 */
[----:B------:R-:W2:Y:S05]  /*2d40*/  @!P0 LDG.E.128 R20, desc[UR6][R18.64+0x80] ;  /* 0x0000800612148981 */ /* 0x000eaa000c1e1d00 */
[----:B--2---:R1:W-:Y:S01]  /*2d50*/  @!P0 STG.E.128 desc[UR6][R24.64+0x80], R20 ;  /* 0x0000801418008986 */ /* 0x0043e2000c101d06 */
[----:B------:R-:W-:Y:S11]  /*2d60*/  ISETP.GE.AND P0, PT, R9, UR16, PT ;  /* 0x0000001009007c0c */ /* 0x000ff6000bf06270 */
[----:B------:R-:W-:Y:S02]  /*2d70*/  @!UPT UIADD3 URZ, UPT, UPT, URZ, URZ, URZ ;  /* 0x000000fffffff290 */ /* 0x000fe4000fffe0ff */
[----:B------:R-:W-:Y:S05]  /*2d80*/  @P0 BRA `(.L_x_605) ;  /* 0x0000007400100947 */ /* 0x000fea0003800000 */
[----:B-1----:R-:W2:Y:S04]  /*2d90*/  LDG.E.128 R4, desc[UR6][R18.64+0x100] ;  /* 0x0001000612047981 */ /* 0x002ea8000c1e1d00 */
[----:B--2---:R1:W-:Y:S01]  /*2da0*/  STG.E.128 desc[UR6][R24.64+0x100], R4 ;  /* 0x0001000418007986 */ /* 0x0043e2000c101d06 */
[----:B------:R-:W-:Y:S05]  /*2db0*/  BRA `(.L_x_605) ;  /* 0x0000007400047947 */ /* 0x000fea0003800000 */
.L_x_598:
[----:B------:R-:W-:Y:S05]  /*2dc0*/  BRA.U !UP0, `(.L_x_606) ;  /* 0x0000002908e07547 */ /* 0x000fea000b800000 */
[----:B------:R-:W-:Y:S04]  /*2dd0*/  BSSY.RECONVERGENT B1, `(.L_x_607) ;  /* 0x00000a3000017945 */ /* 0x000fe80003800200 */
[----:B------:R-:W-:Y:S05]  /*2de0*/  @!P0 BRA `(.L_x_608) ;  /* 0x0000000800848947 */ /* 0x000fea0003800000 */
[----:B------:R-:W5:Y:S01]  /*2df0*/  LDC R3, c[0x0][0x440] ;  /* 0x00011000ff037b82 */ /* 0x000f620000000800 */
[----:B------:R-:W-:Y:S01]  /*2e00*/  BSSY.RECONVERGENT B0, `(.L_x_609) ;  /* 0x0000037000007945 */ /* 0x000fe20003800200 */
[-C--:B-----5:R-:W-:Y:S02]  /*2e10*/  ISETP.GE.AND P0, PT, R12, R3.reuse, PT ;  /* 0x000000030c00720c */ /* 0x0a0fe40003f06270 */
[-C--:B------:R-:W-:Y:S02]  /*2e20*/  ISETP.GE.AND P6, PT, R10, R3.reuse, PT ;  /* 0x000000030a00720c */ /* 0x080fe40003fc6270 */
[----:B------:R-:W-:Y:S09]  /*2e30*/  ISETP.GE.AND P1, PT, R9, R3, PT ;  /* 0x000000030900720c */ /* 0x000ff20003f26270 */
[----:B------:R-:W-:Y:S05]  /*2e40*/  @P0 BRA `(.L_x_610) ;  /* 0x0000000000c80947 */ /* 0x000fea0003800000 */
[----:B------:R-:W-:Y:S01]  /*2e50*/  ISETP.GE.AND P0, PT, R12, R11, PT ;  /* 0x0000000b0c00720c */ /* 0x000fe20003f06270 */
[----:B-123--:R-:W2:Y:S11]  /*2e60*/  LDG.E.128 R20, desc[UR6][R14.64] ;  /* 0x000000060e147981 */ /* 0x00eeb6000c1e1d00 */
[----:B------:R-:W-:Y:S01]  /*2e70*/  @!UPT UIADD3 URZ, UPT, UPT, URZ, URZ, URZ ;  /* 0x000000fffffff290 */ /* 0x000fe2000fffe0ff */
[----:B------:R-:W3:Y:S06]  /*2e80*/  @!P0 LDG.E.64 R32, desc[UR6][R50.64] ;  /* 0x0000000632208981 */ /* 0x000eec000c1e1b00 */
[----:B----4-:R-:W4:Y:S01]  /*2e90*/  @!P0 LDG.E.64 R6, desc[UR6][R16.64] ;  /* 0x0000000610068981 */ /* 0x010f22000c1e1b00 */
[--C-:B---3--:R-:W-:Y:S01]  /*2ea0*/  @!P0 HADD2.F32 R27, -RZ, R32.reuse.H0_H0 ;  /* 0x20000020ff1b8230 */ /* 0x108fe20000004100 */
[----:B--2---:R-:W-:Y:S01]  /*2eb0*/  @!P0 MOV R24, R20 ;  /* 0x0000001400188202 */ /* 0x004fe20000000f00 */
[----:B------:R-:W-:Y:S01]  /*2ec0*/  @!P0 HADD2.F32 R26, -RZ, R33.H0_H0 ;  /* 0x20000021ff1a8230 */ /* 0x000fe20000004100 */
[----:B------:R-:W-:Y:S01]  /*2ed0*/  @!P0 MOV R8, R21 ;  /* 0x0000001500088202 */ /* 0x000fe20000000f00 */
[----:B------:R-:W-:Y:S02]  /*2ee0*/  @!P0 HADD2.F32 R31, -RZ, R32.H1_H1 ;  /* 0x30000020ff1f8230 */ /* 0x000fe40000004100 */
[----:B------:R-:W-:Y:S02]  /*2ef0*/  @!P0 HADD2.F32 R19, -RZ, R24.H1_H1 ;  /* 0x30000018ff138230 */ /* 0x000fe40000004100 */
[----:B----4-:R-:W-:Y:S02]  /*2f00*/  @!P0 HADD2.F32 R18, -RZ, R6.H0_H0 ;  /* 0x20000006ff128230 */ /* 0x010fe40000004100 */
[----:B------:R-:W-:Y:S02]  /*2f10*/  @!P0 HADD2.F32 R29, -RZ, R24.H0_H0 ;  /* 0x20000018ff1d8230 */ /* 0x000fe40000004100 */
[C---:B------:R-:W-:Y:S01]  /*2f20*/  @!P0 FMUL.FTZ R35, R19.reuse, R27 ;  /* 0x0000001b13238220 */ /* 0x040fe20000410000 */
[----:B------:R-:W-:Y:S02]  /*2f30*/  @!P0 HADD2.F32 R6, -RZ, R6.H1_H1 ;  /* 0x30000006ff068230 */ /* 0x000fe40000004100 */
[----:B------:R-:W-:Y:S01]  /*2f40*/  @!P0 FMUL.FTZ R0, R19, R18 ;  /* 0x0000001213008220 */ /* 0x000fe20000410000 */
[----:B------:R-:W-:Y:S01]  /*2f50*/  @!P0 MOV R19, R22 ;  /* 0x0000001600138202 */ /* 0x000fe20000000f00 */
[----:B------:R-:W-:Y:S01]  /*2f60*/  @!P0 FFMA.FTZ R35, R29, R18, -R35 ;  /* 0x000000121d238223 */ /* 0x000fe20000010823 */
[----:B------:R-:W-:Y:S01]  /*2f70*/  @!P0 MOV R18, R23 ;  /* 0x0000001700128202 */ /* 0x000fe20000000f00 */
[--C-:B------:R-:W-:Y:S02]  /*2f80*/  @!P0 HADD2.F32 R25, -RZ, R8.reuse.H1_H1 ;  /* 0x30000008ff198230 */ /* 0x100fe40000004100 */
[----:B------:R-:W-:Y:S01]  /*2f90*/  @!P0 FFMA.FTZ R0, R27, R29, R0 ;  /* 0x0000001d1b008223 */ /* 0x000fe20000010000 */
[----:B------:R-:W-:Y:S02]  /*2fa0*/  @!P0 HADD2.F32 R5, -RZ, R7.H0_H0 ;  /* 0x20000007ff058230 */ /* 0x000fe40000004100 */
[----:B------:R-:W-:Y:S02]  /*2fb0*/  @!P0 HADD2.F32 R27, -RZ, R8.H0_H0 ;  /* 0x20000008ff1b8230 */ /* 0x000fe40000004100 */
[C---:B------:R-:W-:Y:S01]  /*2fc0*/  @!P0 FMUL.FTZ R2, R25.reuse, R6 ;  /* 0x0000000619028220 */ /* 0x040fe20000410000 */
[----:B------:R-:W-:Y:S01]  /*2fd0*/  @!P0 F2FP.F16.F32.PACK_AB R35, R0, R35 ;  /* 0x000000230023823e */ /* 0x000fe200000000ff */
[----:B------:R-:W-:Y:S02]  /*2fe0*/  @!P0 HADD2.F32 R24, -RZ, R19.H1_H1 ;  /* 0x30000013ff188230 */ /* 0x000fe40000004100 */
[----:B------:R-:W-:Y:S01]  /*2ff0*/  @!P0 FMUL.FTZ R37, R25, R31 ;  /* 0x0000001f19258220 */ /* 0x000fe20000410000 */
[----:B------:R-:W-:Y:S01]  /*3000*/  @!P0 HADD2.F32 R7, -RZ, R7.H1_H1 ;  /* 0x30000007ff078230 */ /* 0x000fe20000004100 */
[----:B------:R-:W-:Y:S01]  /*3010*/  @!P0 MOV R20, R35 ;  /* 0x0000002300148202 */ /* 0x000fe20000000f00 */
[----:B------:R-:W-:Y:S02]  /*3020*/  @!P0 HADD2.F32 R33, -RZ, R33.H1_H1 ;  /* 0x30000021ff218230 */ /* 0x000fe40000004100 */
[C---:B------:R-:W-:Y:S01]  /*3030*/  @!P0 FMUL.FTZ R3, R24.reuse, R5 ;  /* 0x0000000518038220 */ /* 0x040fe20000410000 */
[--C-:B------:R-:W-:Y:S02]  /*3040*/  @!P0 HADD2.F32 R8, -RZ, R18.reuse.H1_H1 ;  /* 0x30000012ff088230 */ /* 0x100fe40000004100 */
[----:B------:R-:W-:Y:S01]  /*3050*/  @!P0 FMUL.FTZ R34, R24, R26 ;  /* 0x0000001a18228220 */ /* 0x000fe20000410000 */
[----:B------:R-:W-:Y:S02]  /*3060*/  @!P0 HADD2.F32 R28, -RZ, R19.H0_H0 ;  /* 0x20000013ff1c8230 */ /* 0x000fe40000004100 */
[----:B------:R-:W-:Y:S01]  /*3070*/  @!P0 FFMA.FTZ R2, R31, R27, R2 ;  /* 0x0000001b1f028223 */ /* 0x000fe20000010002 */
[----:B------:R-:W-:Y:S02]  /*3080*/  @!P0 HADD2.F32 R30, -RZ, R18.H0_H0 ;  /* 0x20000012ff1e8230 */ /* 0x000fe40000004100 */
[C---:B------:R-:W-:Y:S01]  /*3090*/  @!P0 FMUL.FTZ R39, R8.reuse, R33 ;  /* 0x0000002108278220 */ /* 0x040fe20000410000 */
[----:B------:R-:W-:Y:S01]  /*30a0*/  @!P0 FMUL.FTZ R4, R8, R7 ;  /* 0x0000000708048220 */ /* 0x000fe20000410000 */
[----:B------:R-:W-:Y:S01]  /*30b0*/  @!P0 FFMA.FTZ R3, R26, R28, R3 ;  /* 0x0000001c1a038223 */ /* 0x000fe20000010003 */
[----:B------:R-:W-:Y:S01]  /*30c0*/  @!P0 FFMA.FTZ R37, R27, R6, -R37 ;  /* 0x000000061b258223 */ /* 0x000fe20000010825 */
[----:B------:R-:W-:Y:S01]  /*30d0*/  @!P0 FFMA.FTZ R34, R28, R5, -R34 ;  /* 0x000000051c228223 */ /* 0x000fe20000010822 */
[----:B------:R-:W-:Y:S01]  /*30e0*/  @!P0 FFMA.FTZ R39, R30, R7, -R39 ;  /* 0x000000071e278223 */ /* 0x000fe20000010827 */
[----:B------:R-:W-:Y:S02]  /*30f0*/  @!P0 FFMA.FTZ R4, R33, R30, R4 ;  /* 0x0000001e21048223 */ /* 0x000fe40000010004 */
[----:B------:R-:W-:Y:S02]  /*3100*/  @!P0 F2FP.F16.F32.PACK_AB R36, R2, R37 ;  /* 0x000000250224823e */ /* 0x000fe400000000ff */
[----:B------:R-:W-:Y:S02]  /*3110*/  @!P0 F2FP.F16.F32.PACK_AB R34, R3, R34 ;  /* 0x000000220322823e */ /* 0x000fe400000000ff */
[----:B------:R-:W-:Y:S02]  /*3120*/  @!P0 F2FP.F16.F32.PACK_AB R39, R4, R39 ;  /* 0x000000270427823e */ /* 0x000fe400000000ff */
[----:B------:R-:W-:Y:S02]  /*3130*/  @!P0 MOV R21, R36 ;  /* 0x0000002400158202 */ /* 0x000fe40000000f00 */
[----:B------:R-:W-:Y:S02]  /*3140*/  @!P0 MOV R22, R34 ;  /* 0x0000002200168202 */ /* 0x000fe40000000f00 */
[----:B------:R-:W-:Y:S05]  /*3150*/  @!P0 MOV R23, R39 ;  /* 0x0000002700178202 */ /* 0x000fea0000000f00 */
[----:B------:R1:W-:Y:S02]  /*3160*/  STG.E.128 desc[UR6][R80.64], R20 ;  /* 0x0000001450007986 */ /* 0x0003e4000c101d06 */
.L_x_610:
[----:B------:R-:W-:Y:S05]  /*3170*/  BSYNC.RECONVERGENT B0 ;  /* 0x0000000000007941 */ /* 0x000fea0003800200 */
.L_x_609:
[----:B------:R-:W-:Y:S04]  /*3180*/  BSSY.RECONVERGENT B0, `(.L_x_611) ;  /* 0x0000034000007945 */ /* 0x000fe80003800200 */
        /* <DEDUP_REMOVED lines=51> */
.L_x_612:
[----:B------:R-:W-:Y:S05]  /*34c0*/  BSYNC.RECONVERGENT B0 ;  /* 0x0000000000007941 */ /* 0x000fea0003800200 */
.L_x_611:
        /* <DEDUP_REMOVED lines=51> */
.L_x_608:
[----:B------:R-:W-:Y:S05]  /*3800*/  BSYNC.RECONVERGENT B1 ;  /* 0x0000000000017941 */ /* 0x000fea0003800200 */
.L_x_607:
[C---:B------:R-:W-:Y:S01]  /*3810*/  SHF.L.U64.HI R3, R105.reuse, 0x1, R94 ;  /* 0x0000000169037819 */ /* 0x040fe2000001025e */
[----:B-1234-:R-:W-:Y:S01]  /*3820*/  IMAD.SHL.U32 R5, R105, 0x2, RZ ;  /* 0x0000000269057824 */ /* 0x01efe200078e00ff */
[----:B------:R-:W-:Y:S04]  /*3830*/  BSSY.RECONVERGENT B1, `(.L_x_613) ;  /* 0x00000ab000017945 */ /* 0x000fe80003800200 */
[-C--:B------:R-:W-:Y:S02]  /*3840*/  IADD3 R6, P1, PT, R16, R5.reuse, RZ ;  /* 0x0000000510067210 */ /* 0x080fe40007f3e0ff */
[----:B------:R-:W-:Y:S03]  /*3850*/  IADD3 R38, P0, PT, R50, R5, RZ ;  /* 0x0000000532267210 */ /* 0x000fe60007f1e0ff */
[--C-:B------:R-:W-:Y:S02]  /*3860*/  IMAD.X R7, R17, 0x1, R3.reuse, P1 ;  /* 0x0000000111077824 */ /* 0x100fe400008e0603 */
[----:B------:R-:W-:Y:S01]  /*3870*/  IMAD.X R39, R51, 0x1, R3, P0 ;  /* 0x0000000133277824 */ /* 0x000fe200000e0603 */
[----:B------:R-:W-:Y:S07]  /*3880*/  @!P5 BRA `(.L_x_614) ;  /* 0x000000080094d947 */ /* 0x000fee0003800000 */
[----:B------:R-:W-:Y:S01]  /*3890*/  LEA R40, P1, R97, R14, 0x1 ;  /* 0x0000000e61287211 */ /* 0x000fe200078208ff */
[----:B------:R-:W1:Y:S01]  /*38a0*/  LDC R3, c[0x0][0x440] ;  /* 0x00011000ff037b82 */ /* 0x000e620000000800 */
[----:B------:R-:W-:Y:S01]  /*38b0*/  LEA R36, P0, R61, R80, 0x1 ;  /* 0x000000503d247211 */ /* 0x000fe200078008ff */
[----:B------:R-:W-:Y:S01]  /*38c0*/  BSSY.RECONVERGENT B0, `(.L_x_615) ;  /* 0x0000039000007945 */ /* 0x000fe20003800200 */
[----:B------:R-:W-:Y:S02]  /*38d0*/  LEA.HI.X R41, R97, R15, R95, 0x1, P1 ;  /* 0x0000000f61297211 */ /* 0x000fe400008f0c5f */
[----:B------:R-:W-:Y:S02]  /*38e0*/  LEA.HI.X R37, R61, R81, R62, 0x1, P0 ;  /* 0x000000513d257211 */ /* 0x000fe400000f0c3e */
[-C--:B-1----:R-:W-:Y:S02]  /*38f0*/  ISETP.GE.AND P6, PT, R12, R3.reuse, PT ;  /* 0x000000030c00720c */ /* 0x082fe40003fc6270 */
[-C--:B------:R-:W-:Y:S02]  /*3900*/  ISETP.GE.AND P5, PT, R10, R3.reuse, PT ;  /* 0x000000030a00720c */ /* 0x080fe40003fa6270 */
[----:B------:R-:W-:Y:S09]  /*3910*/  ISETP.GE.AND P1, PT, R9, R3, PT ;  /* 0x000000030900720c */ /* 0x000ff20003f26270 */
[----:B------:R-:W-:Y:S05]  /*3920*/  @P6 BRA `(.L_x_616) ;  /* 0x0000000000c86947 */ /* 0x000fea0003800000 */
[----:B------:R-:W-:Y:S01]  /*3930*/  ISETP.GE.AND P0, PT, R12, R11, PT ;  /* 0x0000000b0c00720c */ /* 0x000fe20003f06270 */
[----:B------:R-:W2:Y:S11]  /*3940*/  LDG.E.128 R20, desc[UR6][R40.64] ;  /* 0x0000000628147981 */ /* 0x000eb6000c1e1d00 */
[----:B------:R-:W-:Y:S01]  /*3950*/  @!UPT UIADD3 URZ, UPT, UPT, URZ, URZ, URZ ;  /* 0x000000fffffff290 */ /* 0x000fe2000fffe0ff */
[----:B------:R-:W3:Y:S06]  /*3960*/  @!P0 LDG.E.64 R34, desc[UR6][R38.64] ;  /* 0x0000000626228981 */ /* 0x000eec000c1e1b00 */
[----:B------:R-:W4:Y:S01]  /*3970*/  @!P0 LDG.E.64 R18, desc[UR6][R6.64] ;  /* 0x0000000606128981 */ /* 0x000f22000c1e1b00 */
        /* <DEDUP_REMOVED lines=45> */
.L_x_616:
[----:B------:R-:W-:Y:S05]  /*3c50*/  BSYNC.RECONVERGENT B0 ;  /* 0x0000000000007941 */ /* 0x000fea0003800200 */
.L_x_615:
[----:B------:R-:W-:Y:S04]  /*3c60*/  BSSY.RECONVERGENT B0, `(.L_x_617) ;  /* 0x0000034000007945 */ /* 0x000fe80003800200 */
[----:B------:R-:W-:Y:S05]  /*3c70*/  @P5 BRA `(.L_x_618) ;  /* 0x0000000000c85947 */ /* 0x000fea0003800000 */
[----:B------:R-:W-:Y:S01]  /*3c80*/  ISETP.GE.AND P0, PT, R10, R11, PT ;  /* 0x0000000b0a00720c */ /* 0x000fe20003f06270 */
[----:B-1----:R-:W2:Y:S11]  /*3c90*/  LDG.E.128 R20, desc[UR6][R40.64+0x80] ;  /* 0x0000800628147981 */ /* 0x002eb6000c1e1d00 */
        /* <DEDUP_REMOVED lines=48> */
.L_x_618:
[----:B------:R-:W-:Y:S05]  /*3fa0*/  BSYNC.RECONVERGENT B0 ;  /* 0x0000000000007941 */ /* 0x000fea0003800200 */
.L_x_617:
[----:B------:R-:W-:Y:S05]  /*3fb0*/  @P1 BRA `(.L_x_614) ;  /* 0x0000000000c81947 */ /* 0x000fea0003800000 */
[----:B------:R-:W-:Y:S01]  /*3fc0*/  ISETP.GE.AND P0, PT, R9, R11, PT ;  /* 0x0000000b0900720c */ /* 0x000fe20003f06270 */
[----:B-12---:R-:W2:Y:S11]  /*3fd0*/  LDG.E.128 R20, desc[UR6][R40.64+0x100] ;  /* 0x0001000628147981 */ /* 0x006eb6000c1e1d00 */
        /* <DEDUP_REMOVED lines=48> */
.L_x_614:
[----:B------:R-:W-:Y:S05]  /*42e0*/  BSYNC.RECONVERGENT B1 ;  /* 0x0000000000017941 */ /* 0x000fea0003800200 */
.L_x_613:
[----:B------:R-:W-:Y:S04]  /*42f0*/  BSSY.RECONVERGENT B1, `(.L_x_619) ;  /* 0x00000ad000017945 */ /* 0x000fe80003800200 */
[----:B------:R-:W-:Y:S05]  /*4300*/  @!P4 BRA `(.L_x_620) ;  /* 0x0000000800acc947 */ /* 0x000fea0003800000 */
[C---:B------:R-:W-:Y:S01]  /*4310*/  LEA R40, P0, R71.reuse, R38, 0x5 ;  /* 0x0000002647287211 */ /* 0x040fe200078028ff */
[----:B------:R-:W4:Y:S01]  /*4320*/  LDC R19, c[0x0][0x440] ;  /* 0x00011000ff137b82 */ /* 0x000f220000000800 */
[C---:B------:R-:W-:Y:S01]  /*4330*/  LEA R24, P1, R71.reuse, R6, 0x5 ;  /* 0x0000000647187211 */ /* 0x040fe200078228ff */
[----:B------:R-:W-:Y:S01]  /*4340*/  BSSY.RECONVERGENT B0, `(.L_x_621) ;  /* 0x000003f000007945 */ /* 0x000fe20003800200 */
[C---:B------:R-:W-:Y:S05]  /*4350*/  LEA.HI.X.SX32 R41, R71.reuse, R39, 0x5, P0 ;  /* 0x0000002747297211 */ /* 0x040fea00000f2eff */
[----:B------:R-:W5:Y:S01]  /*4360*/  LDC.64 R4, c[0x0][0x4a8] ;  /* 0x00012a00ff047b82 */ /* 0x000f620000000a00 */
[----:B------:R-:W-:Y:S07]  /*4370*/  LEA.HI.X.SX32 R25, R71, R7, 0x5, P1 ;  /* 0x0000000747197211 */ /* 0x000fee00008f2eff */
[----:B------:R-:W1:Y:S01]  /*4380*/  LDC.64 R2, c[0x0][0x3b8] ;  /* 0x0000ee00ff027b82 */ /* 0x000e620000000a00 */
[-C--:B----4-:R-:W-:Y:S02]  /*4390*/  ISETP.GE.AND P6, PT, R12, R19.reuse, PT ;  /* 0x000000130c00720c */ /* 0x090fe40003fc6270 */
[-C--:B------:R-:W-:Y:S02]  /*43a0*/  ISETP.GE.AND P4, PT, R10, R19.reuse, PT ;  /* 0x000000130a00720c */ /* 0x080fe40003f86270 */
[C---:B-----5:R-:W-:Y:S02]  /*43b0*/  LEA R44, P5, R4.reuse, R14, 0x6 ;  /* 0x0000000e042c7211 */ /* 0x060fe400078a30ff */
[----:B------:R-:W-:Y:S02]  /*43c0*/  ISETP.GE.AND P1, PT, R9, R19, PT ;  /* 0x000000130900720c */ /* 0x000fe40003f26270 */
[----:B------:R-:W-:Y:S02]  /*43d0*/  LEA.HI.X R45, R4, R15, R5, 0x6, P5 ;  /* 0x0000000f042d7211 */ /* 0x000fe400028f3405 */
[C---:B-1----:R-:W-:Y:S04]  /*43e0*/  LEA R42, P0, R2.reuse, R80, 0x6 ;  /* 0x00000050022a7211 */ /* 0x042fe800078030ff */
[----:B------:R-:W-:Y:S01]  /*43f0*/  LEA.HI.X R43, R2, R81, R3, 0x6, P0 ;  /* 0x00000051022b7211 */ /* 0x000fe200000f3403 */
[----:B------:R-:W-:Y:S08]  /*4400*/  @P6 BRA `(.L_x_622) ;  /* 0x0000000000c86947 */ /* 0x000ff00003800000 */
[----:B------:R-:W-:Y:S01]  /*4410*/  ISETP.GE.AND P0, PT, R12, R11, PT ;  /* 0x0000000b0c00720c */ /* 0x000fe20003f06270 */
[----:B--23--:R-:W2:Y:S11]  /*4420*/  LDG.E.128 R20, desc[UR6][R44.64] ;  /* 0x000000062c147981 */ /* 0x00ceb6000c1e1d00 */
        /* <DEDUP_REMOVED lines=48> */
.L_x_622:
[----:B------:R-:W-:Y:S05]  /*4730*/  BSYNC.RECONVERGENT B0 ;  /* 0x0000000000007941 */ /* 0x000fea0003800200 */
.L_x_621:
[----:B------:R-:W-:Y:S04]  /*4740*/  BSSY.RECONVERGENT B0, `(.L_x_623) ;  /* 0x0000034000007945 */ /* 0x000fe80003800200 */
[----:B------:R-:W-:Y:S05]  /*4750*/  @P4 BRA `(.L_x_624) ;  /* 0x0000000000c84947 */ /* 0x000fea0003800000 */
[----:B------:R-:W-:Y:S01]  /*4760*/  ISETP.GE.AND P0, PT, R10, R11, PT ;  /* 0x0000000b0a00720c */ /* 0x000fe20003f06270 */
[----:B-123--:R-:W2:Y:S11]  /*4770*/  LDG.E.128 R20, desc[UR6][R44.64+0x80] ;  /* 0x000080062c147981 */ /* 0x00eeb6000c1e1d00 */
        /* <DEDUP_REMOVED lines=48> */
.L_x_624:
[----:B------:R-:W-:Y:S05]  /*4a80*/  BSYNC.RECONVERGENT B0 ;  /* 0x0000000000007941 */ /* 0x000fea0003800200 */
.L_x_623:
[----:B------:R-:W-:Y:S05]  /*4a90*/  @P1 BRA `(.L_x_620) ;  /* 0x0000000000c81947 */ /* 0x000fea0003800000 */
[----:B------:R-:W-:Y:S01]  /*4aa0*/  ISETP.GE.AND P0, PT, R9, R11, PT ;  /* 0x0000000b0900720c */ /* 0x000fe20003f06270 */
[----:B-1234-:R-:W2:Y:S11]  /*4ab0*/  LDG.E.128 R20, desc[UR6][R44.64+0x100] ;  /* 0x000100062c147981 */ /* 0x01eeb6000c1e1d00 */
[----:B------:R-:W-:Y:S01]  /*4ac0*/  @!UPT UIADD3 URZ, UPT, UPT, URZ, URZ, URZ ;  /* 0x000000fffffff290 */ /* 0x000fe2000fffe0ff */
[----:B------:R-:W3:Y:S06]  /*4ad0*/  @!P0 LDG.E.64 R18, desc[UR6][R24.64+0x80] ;  /* 0x0000800618128981 */ /* 0x000eec000c1e1b00 */
[----:B------:R-:W4:Y:S01]  /*4ae0*/  @!P0 LDG.E.64 R40, desc[UR6][R40.64+0x80] ;  /* 0x0000800628288981 */ /* 0x000f22000c1e1b00 */
[--C-:B---3--:R-:W-:Y:S01]  /*4af0*/  @!P0 HADD2.F32 R26, -RZ, R18.reuse.H0_H0 ;  /* 0x20000012ff1a8230 */ /* 0x108fe20000004100 */
[----:B--2---:R-:W-:Y:S01]  /*4b00*/  @!P0 MOV R27, R20 ;  /* 0x00000014001b8202 */ /* 0x004fe20000000f00 */
[----:B------:R-:W-:Y:S01]  /*4b10*/  @!P0 HADD2.F32 R18, -RZ, R18.H1_H1 ;  /* 0x30000012ff128230 */ /* 0x000fe20000004100 */
[----:B------:R-:W-:Y:S01]  /*4b20*/  @!P0 MOV R8, R21 ;  /* 0x0000001500088202 */ /* 0x000fe20000000f00 */
[----:B------:R-:W-:Y:S01]  /*4b30*/  @!P0 HADD2.F32 R5, -RZ, R19.H0_H0 ;  /* 0x20000013ff058230 */ /* 0x000fe20000004100 */
[----:B------:R-:W-:Y:S01]  /*4b40*/  @!P0 MOV R25, R22 ;  /* 0x0000001600198202 */ /* 0x000fe20000000f00 */
[----:B----4-:R-:W-:Y:S01]  /*4b50*/  @!P0 HADD2.F32 R31, -RZ, R40.H0_H0 ;  /* 0x20000028ff1f8230 */ /* 0x010fe20000004100 */
[----:B------:R-:W-:Y:S01]  /*4b60*/  @!P0 MOV R24, R23 ;  /* 0x0000001700188202 */ /* 0x000fe20000000f00 */
[--C-:B------:R-:W-:Y:S02]  /*4b70*/  @!P0 HADD2.F32 R29, -RZ, R27.reuse.H1_H1 ;  /* 0x3000001bff1d8230 */ /* 0x100fe40000004100 */
[----:B------:R-:W-:Y:S02]  /*4b80*/  @!P0 HADD2.F32 R33, -RZ, R27.H0_H0 ;  /* 0x2000001bff218230 */ /* 0x000fe40000004100 */
[----:B------:R-:W-:Y:S02]  /*4b90*/  @!P0 HADD2.F32 R27, -RZ, R8.H1_H1 ;  /* 0x30000008ff1b8230 */ /* 0x000fe40000004100 */
[C---:B------:R-:W-:Y:S01]  /*4ba0*/  @!P0 FMUL.FTZ R45, R29.reuse, R31 ;  /* 0x0000001f1d2d8220 */ /* 0x040fe20000410000 */
[----:B------:R-:W-:Y:S02]  /*4bb0*/  @!P0 HADD2.F32 R19, -RZ, R19.H1_H1 ;  /* 0x30000013ff138230 */ /* 0x000fe40000004100 */
[-C--:B------:R-:W-:Y:S01]  /*4bc0*/  @!P0 FMUL.FTZ R0, R29, R26.reuse ;  /* 0x0000001a1d008220 */ /* 0x080fe20000410000 */
[----:B------:R-:W-:Y:S02]  /*4bd0*/  @!P0 HADD2.F32 R35, -RZ, R40.H1_H1 ;  /* 0x30000028ff238230 */ /* 0x000fe40000004100 */
[----:B------:R-:W-:Y:S01]  /*4be0*/  @!P0 FFMA.FTZ R45, R33, R26, -R45 ;  /* 0x0000001a212d8223 */ /* 0x000fe2000001082d */
[----:B------:R-:W-:Y:S02]  /*4bf0*/  @!P0 HADD2.F32 R26, -RZ, R25.H1_H1 ;  /* 0x30000019ff1a8230 */ /* 0x000fe40000004100 */
[----:B------:R-:W-:Y:S01]  /*4c00*/  @!P0 FFMA.FTZ R0, R31, R33, R0 ;  /* 0x000000211f008223 */ /* 0x000fe20000010000 */
[----:B------:R-:W-:Y:S02]  /*4c10*/  @!P0 HADD2.F32 R31, -RZ, R8.H0_H0 ;  /* 0x20000008ff1f8230 */ /* 0x000fe40000004100 */
[C---:B------:R-:W-:Y:S01]  /*4c20*/  @!P0 FMUL.FTZ R2, R27.reuse, R18 ;  /* 0x000000121b028220 */ /* 0x040fe20000410000 */
[--C-:B------:R-:W-:Y:S02]  /*4c30*/  @!P0 HADD2.F32 R28, -RZ, R41.reuse.H0_H0 ;  /* 0x20000029ff1c8230 */ /* 0x100fe40000004100 */
[----:B------:R-:W-:Y:S01]  /*4c40*/  @!P0 FMUL.FTZ R3, R26, R5 ;  /* 0x000000051a038220 */ /* 0x000fe20000410000 */
[----:B------:R-:W-:Y:S01]  /*4c50*/  @!P0 F2FP.F16.F32.PACK_AB R45, R0, R45 ;  /* 0x0000002d002d823e */ /* 0x000fe200000000ff */
[----:B------:R-:W-:Y:S02]  /*4c60*/  @!P0 HADD2.F32 R37, -RZ, R41.H1_H1 ;  /* 0x30000029ff258230 */ /* 0x000fe40000004100 */
[----:B------:R-:W-:Y:S01]  /*4c70*/  @!P0 FMUL.FTZ R47, R27, R35 ;  /* 0x000000231b2f8220 */ /* 0x000fe20000410000 */
[--C-:B------:R-:W-:Y:S01]  /*4c80*/  @!P0 HADD2.F32 R8, -RZ, R24.reuse.H1_H1 ;  /* 0x30000018ff088230 */ /* 0x100fe20000004100 */
[----:B------:R-:W-:Y:S01]  /*4c90*/  @!P0 MOV R20, R45 ;  /* 0x0000002d00148202 */ /* 0x000fe20000000f00 */
[----:B------:R-:W-:Y:S02]  /*4ca0*/  @!P0 HADD2.F32 R30, -RZ, R25.H0_H0 ;  /* 0x20000019ff1e8230 */ /* 0x000fe40000004100 */
[----:B------:R-:W-:Y:S01]  /*4cb0*/  @!P0 FMUL.FTZ R34, R26, R28 ;  /* 0x0000001c1a228220 */ /* 0x000fe20000410000 */
[----:B------:R-:W-:Y:S02]  /*4cc0*/  @!P0 HADD2.F32 R32, -RZ, R24.H0_H0 ;  /* 0x20000018ff208230 */ /* 0x000fe40000004100 */
[C---:B------:R-:W-:Y:S01]  /*4cd0*/  @!P0 FMUL.FTZ R49, R8.reuse, R37 ;  /* 0x0000002508318220 */ /* 0x040fe20000410000 */
[----:B------:R-:W-:Y:S01]  /*4ce0*/  @!P0 FMUL.FTZ R4, R8, R19 ;  /* 0x0000001308048220 */ /* 0x000fe20000410000 */
[----:B------:R-:W-:Y:S01]  /*4cf0*/  @!P0 FFMA.FTZ R2, R35, R31, R2 ;  /* 0x0000001f23028223 */ /* 0x000fe20000010002 */
        /* <DEDUP_REMOVED lines=12> */
.L_x_620:
[----:B------:R-:W-:Y:S05]  /*4dc0*/  BSYNC.RECONVERGENT B1 ;  /* 0x0000000000017941 */ /* 0x000fea0003800200 */
.L_x_619:
[----:B------:R-:W-:Y:S04]  /*4dd0*/  BSSY.RECONVERGENT B1, `(.L_x_625) ;  /* 0x00000af000017945 */ /* 0x000fe80003800200 */
[----:B------:R-:W-:Y:S05]  /*4de0*/  @!P3 BRA `(.L_x_626) ;  /* 0x0000000800b4b947 */ /* 0x000fea0003800000 */
[----:B-1234-:R-:W1:Y:S01]  /*4df0*/  LDC R21, c[0x0][0x440] ;  /* 0x00011000ff157b82 */ /* 0x01ee620000000800 */
[C---:B------:R-:W-:Y:S01]  /*4e00*/  LEA R18, P4, R71.reuse, R6, 0x6 ;  /* 0x0000000647127211 */ /* 0x040fe200078830ff */
[----:B------:R-:W-:Y:S01]  /*4e10*/  BSSY.RECONVERGENT B0, `(.L_x_627) ;  /* 0x0000042000007945 */ /* 0x000fe20003800200 */
[C---:B------:R-:W-:Y:S05]  /*4e20*/  LEA R36, P0, R71.reuse, R38, 0x6 ;  /* 0x0000002647247211 */ /* 0x040fea00078030ff */
[----:B------:R-:W2:Y:S01]  /*4e30*/  LDC.64 R2, c[0x0][0x3b8] ;  /* 0x0000ee00ff027b82 */ /* 0x000ea20000000a00 */
[C---:B------:R-:W-:Y:S02]  /*4e40*/  LEA.HI.X.SX32 R19, R71.reuse, R7, 0x6, P4 ;  /* 0x0000000747137211 */ /* 0x040fe400020f36ff */
[----:B------:R-:W-:Y:S05]  /*4e50*/  LEA.HI.X.SX32 R37, R71, R39, 0x6, P0 ;  /* 0x0000002747257211 */ /* 0x000fea00000f36ff */
[----:B------:R-:W3:Y:S01]  /*4e60*/  LDC.64 R4, c[0x0][0x4a8] ;  /* 0x00012a00ff047b82 */ /* 0x000ee20000000a00 */
[----:B--2---:R-:W-:Y:S01]  /*4e70*/  IMAD.WIDE.U32 R40, R2, 0x60, R80 ;  /* 0x0000006002287825 */ /* 0x004fe200078e0050 */
[-C--:B-1----:R-:W-:Y:S02]  /*4e80*/  ISETP.GE.AND P5, PT, R12, R21.reuse, PT ;  /* 0x000000150c00720c */ /* 0x082fe40003fa6270 */
[-C--:B------:R-:W-:Y:S01]  /*4e90*/  ISETP.GE.AND P3, PT, R10, R21.reuse, PT ;  /* 0x000000150a00720c */ /* 0x080fe20003f66270 */
[----:B------:R-:W-:Y:S01]  /*4ea0*/  IMAD R3, R3, 0x60, RZ ;  /* 0x0000006003037824 */ /* 0x000fe200078e02ff */
[----:B------:R-:W-:Y:S01]  /*4eb0*/  ISETP.GE.AND P1, PT, R9, R21, PT ;  /* 0x000000150900720c */ /* 0x000fe20003f26270 */
[----:B---3--:R-:W-:Y:S02]  /*4ec0*/  IMAD R5, R5, 0x60, RZ ;  /* 0x0000006005057824 */ /* 0x008fe400078e02ff */
[----:B------:R-:W-:Y:S04]  /*4ed0*/  IMAD.WIDE.U32 R42, R4, 0x60, R14 ;  /* 0x00000060042a7825 */ /* 0x000fe800078e000e */
[----:B------:R-:W-:Y:S02]  /*4ee0*/  IMAD.IADD R41, R41, 0x1, R3 ;  /* 0x0000000129297824 */ /* 0x000fe400078e0203 */
[----:B------:R-:W-:Y:S01]  /*4ef0*/  IMAD.IADD R43, R43, 0x1, R5 ;  /* 0x000000012b2b7824 */ /* 0x000fe200078e0205 */
[----:B------:R-:W-:Y:S06]  /*4f00*/  @P5 BRA `(.L_x_628) ;  /* 0x0000000000c85947 */ /* 0x000fec0003800000 */
        /* <DEDUP_REMOVED lines=50> */
.L_x_628:
[----:B------:R-:W-:Y:S05]  /*5230*/  BSYNC.RECONVERGENT B0 ;  /* 0x0000000000007941 */ /* 0x000fea0003800200 */
.L_x_627:
        /* <DEDUP_REMOVED lines=52> */
.L_x_630:
[----:B------:R-:W-:Y:S05]  /*5580*/  BSYNC.RECONVERGENT B0 ;  /* 0x0000000000007941 */ /* 0x000fea0003800200 */
.L_x_629:
[----:B------:R-:W-:Y:S05]  /*5590*/  @P1 BRA `(.L_x_626) ;  /* 0x0000000000c81947 */ /* 0x000fea0003800000 */
[----:B------:R-:W-:Y:S01]  /*55a0*/  ISETP.GE.AND P0, PT, R9, R11, PT ;  /* 0x0000000b0900720c */ /* 0x000fe20003f06270 */
[----:B-12---:R-:W2:Y:S11]  /*55b0*/  LDG.E.128 R20, desc[UR6][R42.64+0x100] ;  /* 0x000100062a147981 */ /* 0x006eb6000c1e1d00 */
[----:B------:R-:W-:Y:S01]  /*55c0*/  @!UPT UIADD3 URZ, UPT, UPT, URZ, URZ, URZ ;  /* 0x000000fffffff290 */ /* 0x000fe2000fffe0ff */
[----:B------:R-:W3:Y:S06]  /*55d0*/  @!P0 LDG.E.64 R36, desc[UR6][R36.64+0x80] ;  /* 0x0000800624248981 */ /* 0x000eec000c1e1b00 */
[----:B------:R1:W4:Y:S01]  /*55e0*/  @!P0 LDG.E.64 R6, desc[UR6][R18.64+0x80] ;  /* 0x0000800612068981 */ /* 0x000322000c1e1b00 */
[--C-:B---3--:R-:W-:Y:S01]  /*55f0*/  @!P0 HADD2.F32 R25, -RZ, R36.reuse.H0_H0 ;  /* 0x20000024ff198230 */ /* 0x108fe20000004100 */
[----:B--2---:R-:W-:Y:S01]  /*5600*/  @!P0 MOV R24, R20 ;  /* 0x0000001400188202 */ /* 0x004fe20000000f00 */
[----:B------:R-:W-:Y:S01]  /*5610*/  @!P0 HADD2.F32 R27, -RZ, R36.H1_H1 ;  /* 0x30000024ff1b8230 */ /* 0x000fe20000004100 */
[----:B------:R-:W-:Y:S01]  /*5620*/  @!P0 MOV R8, R21 ;  /* 0x0000001500088202 */ /* 0x000fe20000000f00 */
[----:B------:R-:W-:Y:S01]  /*5630*/  @!P0 HADD2.F32 R30, -RZ, R37.H0_H0 ;  /* 0x20000025ff1e8230 */ /* 0x000fe20000004100 */
[----:B-1----:R-:W-:Y:S01]  /*5640*/  @!P0 MOV R18, R22 ;  /* 0x0000001600128202 */ /* 0x002fe20000000f00 */
[----:B------:R-:W-:Y:S02]  /*5650*/  @!P0 HADD2.F32 R26, -RZ, R24.H1_H1 ;  /* 0x30000018ff1a8230 */ /* 0x000fe40000004100 */
[----:B----4-:R-:W-:Y:S02]  /*5660*/  @!P0 HADD2.F32 R11, -RZ, R6.H0_H0 ;  /* 0x20000006ff0b8230 */ /* 0x010fe40000004100 */
[----:B------:R-:W-:Y:S02]  /*5670*/  @!P0 HADD2.F32 R28, -RZ, R24.H0_H0 ;  /* 0x20000018ff1c8230 */ /* 0x000fe40000004100 */
[C---:B------:R-:W-:Y:S01]  /*5680*/  @!P0 FMUL.FTZ R31, R26.reuse, R25 ;  /* 0x000000191a1f8220 */ /* 0x040fe20000410000 */
[----:B------:R-:W-:Y:S02]  /*5690*/  @!P0 HADD2.F32 R6, -RZ, R6.H1_H1 ;  /* 0x30000006ff068230 */ /* 0x000fe40000004100 */
[-C--:B------:R-:W-:Y:S01]  /*56a0*/  @!P0 FMUL.FTZ R0, R26, R11.reuse ;  /* 0x0000000b1a008220 */ /* 0x080fe20000410000 */
[--C-:B------:R-:W-:Y:S02]  /*56b0*/  @!P0 HADD2.F32 R19, -RZ, R8.reuse.H1_H1 ;  /* 0x30000008ff138230 */ /* 0x100fe40000004100 */
[----:B------:R-:W-:Y:S01]  /*56c0*/  @!P0 FFMA.FTZ R31, R28, R11, -R31 ;  /* 0x0000000b1c1f8223 */ /* 0x000fe2000001081f */
[----:B------:R-:W-:Y:S01]  /*56d0*/  @!P0 MOV R11, R23 ;  /* 0x00000017000b8202 */ /* 0x000fe20000000f00 */
[----:B------:R-:W-:Y:S01]  /*56e0*/  @!P0 FFMA.FTZ R0, R25, R28, R0 ;  /* 0x0000001c19008223 */ /* 0x000fe20000010000 */
[--C-:B------:R-:W-:Y:S02]  /*56f0*/  @!P0 HADD2.F32 R5, -RZ, R7.reuse.H0_H0 ;  /* 0x20000007ff058230 */ /* 0x100fe40000004100 */
[C---:B------:R-:W-:Y:S01]  /*5700*/  @!P0 FMUL.FTZ R2, R19.reuse, R6 ;  /* 0x0000000613028220 */ /* 0x040fe20000410000 */
[----:B------:R-:W-:Y:S02]  /*5710*/  @!P0 HADD2.F32 R25, -RZ, R8.H0_H0 ;  /* 0x20000008ff198230 */ /* 0x000fe40000004100 */
[----:B------:R-:W-:Y:S01]  /*5720*/  @!P0 FMUL.FTZ R33, R19, R27 ;  /* 0x0000001b13218220 */ /* 0x000fe20000410000 */
[----:B------:R-:W-:Y:S01]  /*5730*/  @!P0 F2FP.F16.F32.PACK_AB R31, R0, R31 ;  /* 0x0000001f001f823e */ /* 0x000fe200000000ff */
[--C-:B------:R-:W-:Y:S02]  /*5740*/  @!P0 HADD2.F32 R24, -RZ, R18.reuse.H1_H1 ;  /* 0x30000012ff188230 */ /* 0x100fe40000004100 */
        /* <DEDUP_REMOVED lines=23> */
.L_x_626:
[----:B------:R-:W-:Y:S05]  /*58c0*/  BSYNC.RECONVERGENT B1 ;  /* 0x0000000000017941 */ /* 0x000fea0003800200 */
.L_x_625:
[----:B------:R-:W5:Y:S08]  /*58d0*/  LDC R3, c[0x0][0x450] ;  /* 0x00011400ff037b82 */ /* 0x000f700000000800 */
[----:B------:R-:W1:Y:S01]  /*58e0*/  LDC R11, c[0x0][0x450] ;  /* 0x00011400ff0b7b82 */ /* 0x000e620000000800 */
[----:B-----5:R-:W-:Y:S05]  /*58f0*/  IMAD.U32 R3, R3, -0x20, RZ ;  /* 0xffffffe003037824 */ /* 0x020fea00078e00ff */
[C---:B------:R-:W-:Y:S02]  /*5900*/  LEA R16, P1, R3.reuse, R16, 0x1 ;  /* 0x0000001003107211 */ /* 0x040fe400078208ff */
[C---:B------:R-:W-:Y:S02]  /*5910*/  LEA R50, P0, R3.reuse, R50, 0x1 ;  /* 0x0000003203327211 */ /* 0x040fe400078008ff */
[C---:B------:R-:W-:Y:S02]  /*5920*/  LEA.HI.X.SX32 R17, R3.reuse, R17, 0x1, P1 ;  /* 0x0000001103117211 */ /* 0x040fe400008f0eff */
[----:B------:R-:W-:Y:S01]  /*5930*/  LEA.HI.X.SX32 R51, R3, R51, 0x1, P0 ;  /* 0x0000003303337211 */ /* 0x000fe200000f0eff */
[----:B-1----:R-:W-:Y:S05]  /*5940*/  BRA `(.L_x_605) ;  /* 0x0000004800207947 */ /* 0x002fea0003800000 */
.L_x_606:
[----:B-12---:R-:W-:Y:S01]  /*5950*/  LEA.HI R18, R11, R11, RZ, 0x1 ;  /* 0x0000000b0b127211 */ /* 0x006fe200078f08ff */
[----:B------:R-:W-:Y:S01]  /*5960*/  BSSY.RECONVERGENT B1, `(.L_x_631) ;  /* 0x000011d000017945 */ /* 0x000fe20003800200 */
[----:B------:R-:W-:Y:S02]  /*5970*/  SHF.R.U32.HI R19, RZ, 0x1, R11 ;  /* 0x00000001ff137819 */ /* 0x000fe4000001160b */
[----:B------:R-:W-:Y:S05]  /*5980*/  SHF.R.S32.HI R18, RZ, 0x1, R18 ;  /* 0x00000001ff127819 */ /* 0x000fea0000011412 */
[----:B------:R-:W-:Y:S05]  /*5990*/  IMAD.MOV R18, RZ, RZ, -R18 ;  /* 0x000000ffff127224 */ /* 0x000fea00078e0a12 */
[----:B----4-:R-:W-:Y:S01]  /*59a0*/  SHF.R.S32.HI R79, RZ, 0x1f, R18 ;  /* 0x0000001fff4f7819 */ /* 0x010fe20000011412 */
[----:B------:R-:W-:Y:S05]  /*59b0*/  @!P0 BRA `(.L_x_632) ;  /* 0x00000010005c8947 */ /* 0x000fea0003800000 */
[----:B------:R-:W1:Y:S01]  /*59c0*/  LDC R113, c[0x0][0x440] ;  /* 0x00011000ff717b82 */ /* 0x000e620000000800 */
[----:B------:R-:W-:Y:S01]  /*59d0*/  BSSY.RECONVERGENT B0, `(.L_x_633) ;  /* 0x000005b000007945 */ /* 0x000fe20003800200 */
[----:B-1----:R-:W-:Y:S11]  /*59e0*/  ISETP.GE.AND P0, PT, R12, R113, PT ;  /* 0x000000710c00720c */ /* 0x002ff60003f06270 */
[----:B------:R-:W-:Y:S02]  /*59f0*/  @!UPT UIADD3 URZ, UPT, UPT, URZ, URZ, URZ ;  /* 0x000000fffffff290 */ /* 0x000fe4000fffe0ff */
[----:B------:R-:W-:Y:S05]  /*5a00*/  @P0 BRA `(.L_x_634) ;  /* 0x00000004005c0947 */ /* 0x000fea0003800000 */
[C---:B------:R-:W-:Y:S01]  /*5a10*/  ISETP.GE.AND P0, PT, R12.reuse, R11, PT ;  /* 0x0000000b0c00720c */ /* 0x040fe20003f06270 */
[----:B------:R-:W2:Y:S11]  /*5a20*/  LDG.E.128 R52, desc[UR6][R14.64] ;  /* 0x000000060e347981 */ /* 0x000eb6000c1e1d00 */
[----:B------:R-:W-:Y:S01]  /*5a30*/  @!UPT UIADD3 URZ, UPT, UPT, URZ, URZ, URZ ;  /* 0x000000fffffff290 */ /* 0x000fe2000fffe0ff */
[----:B------:R-:W-:Y:S04]  /*5a40*/  @!P0 ISETP.GE.U32.AND P1, PT, R12, R19, PT ;  /* 0x000000130c00820c */ /* 0x000fe80003f26070 */
[----:B------:R-:W-:Y:S02]  /*5a50*/  @!P0 SEL R57, R18, RZ, P1 ;  /* 0x000000ff12398207 */ /* 0x000fe40000800000 */
[----:B------:R-:W-:Y:S02]  /*5a60*/  @!P0 SEL R104, R79, RZ, P1 ;  /* 0x000000ff4f688207 */ /* 0x000fe40000800000 */
[----:B------:R-:W-:Y:S02]  /*5a70*/  @!P0 SHF.L.U32 R115, R57, 0x1, RZ ;  /* 0x0000000139738819 */ /* 0x000fe400000006ff */
[----:B---3--:R-:W-:Y:S02]  /*5a80*/  @!P0 SEL R21, R19, R18, !P1 ;  /* 0x0000001213158207 */ /* 0x008fe40004800000 */
[----:B------:R-:W-:Y:S02]  /*5a90*/  @!P0 SHF.L.U64.HI R104, R57, 0x1, R104 ;  /* 0x0000000139688819 */ /* 0x000fe40000010268 */
[----:B------:R-:W-:Y:S01]  /*5aa0*/  @!P0 IADD3 R58, P1, PT, R115, R84, RZ ;  /* 0x00000054733a8210 */ /* 0x000fe20007f3e0ff */
[----:B------:R-:W-:Y:S03]  /*5ab0*/  @!P0 IMAD.WIDE R22, R21, 0x2, R14 ;  /* 0x0000000215168825 */ /* 0x000fe600078e020e */
[C---:B------:R-:W-:Y:S02]  /*5ac0*/  @!P0 IADD3.X R59, PT, PT, R104.reuse, R85, RZ, P1, !PT ;  /* 0x00000055683b8210 */ /* 0x040fe40000ffe4ff */
[----:B------:R-:W-:Y:S01]  /*5ad0*/  @!P0 IADD3 R36, P1, PT, R115, R86, RZ ;  /* 0x0000005673248210 */ /* 0x000fe20007f3e0ff */
[----:B------:R-:W3:Y:S03]  /*5ae0*/  @!P0 LDG.E.128 R20, desc[UR6][R22.64] ;  /* 0x0000000616148981 */ /* 0x000ee6000c1e1d00 */
[----:B------:R-:W-:Y:S02]  /*5af0*/  @!P0 IADD3.X R37, PT, PT, R104, R87, RZ, P1, !PT ;  /* 0x0000005768258210 */ /* 0x000fe40000ffe4ff */
[----:B------:R-:W-:Y:S03]  /*5b00*/  ISETP.GE.U32.OR P1, PT, R12, R19, P0 ;  /* 0x000000130c00720c */ /* 0x000fe60000726470 */
[----:B------:R-:W4:Y:S08]  /*5b10*/  @!P0 LDG.E.128 R56, desc[UR6][R58.64] ;  /* 0x000000063a388981 */ /* 0x000f30000c1e1d00 */
[----:B------:R2:W5:Y:S01]  /*5b20*/  @!P0 LDG.E.128 R44, desc[UR6][R36.64] ;  /* 0x00000006242c8981 */ /* 0x000562000c1e1d00 */
[--C-:B---3--:R-:W-:Y:S01]  /*5b30*/  @!P0 HADD2.F32 R31, -RZ, R20.reuse.H0_H0 ;  /* 0x20000014ff1f8230 */ /* 0x108fe20000004100 */
[----:B--2---:R-:W-:Y:S01]  /*5b40*/  @!P0 MOV R36, R52 ;  /* 0x0000003400248202 */ /* 0x004fe20000000f00 */
[----:B------:R-:W-:Y:S01]  /*5b50*/  @!P0 HADD2.F32 R29, -RZ, R20.H1_H1 ;  /* 0x30000014ff1d8230 */ /* 0x000fe20000004100 */
[----:B------:R-:W-:Y:S01]  /*5b60*/  @!P0 MOV R48, R53 ;  /* 0x0000003500308202 */ /* 0x000fe20000000f00 */
[----:B------:R-:W-:Y:S01]  /*5b70*/  @!P0 HADD2.F32 R28, -RZ, R21.H0_H0 ;  /* 0x20000015ff1c8230 */ /* 0x000fe20000004100 */
[----:B------:R-:W-:Y:S01]  /*5b80*/  @!P0 MOV R49, R55 ;  /* 0x0000003700318202 */ /* 0x000fe20000000f00 */
[----:B------:R-:W-:Y:S02]  /*5b90*/  @!P0 HADD2.F32 R37, -RZ, R36.H0_H0 ;  /* 0x20000024ff258230 */ /* 0x000fe40000004100 */
[--C-:B----4-:R-:W-:Y:S02]  /*5ba0*/  @!P0 HADD2.F32 R34, -RZ, R56.reuse.H0_H0 ;  /* 0x20000038ff228230 */ /* 0x110fe40000004100 */
[----:B------:R-:W-:Y:S02]  /*5bb0*/  @!P0 HADD2.F32 R32, -RZ, R56.H1_H1 ;  /* 0x30000038ff208230 */ /* 0x000fe40000004100 */
[--C-:B------:R-:W-:Y:S02]  /*5bc0*/  @!P0 HADD2.F32 R35, -RZ, R57.reuse.H0_H0 ;  /* 0x20000039ff238230 */ /* 0x100fe40000004100 */
[----:B------:R-:W-:Y:S01]  /*5bd0*/  @!P1 FADD.FTZ R34, -R34, -RZ ;  /* 0x800000ff22229221 */ /* 0x000fe20000010100 */
[----:B------:R-:W-:Y:S02]  /*5be0*/  @!P0 HADD2.F32 R33, -RZ, R57.H1_H1 ;  /* 0x30000039ff218230 */ /* 0x000fe40000004100 */
[----:B------:R-:W-:Y:S01]  /*5bf0*/  @!P1 FADD.FTZ R32, -R32, -RZ ;  /* 0x800000ff20209221 */ /* 0x000fe20000010100 */
[----:B------:R-:W-:Y:S02]  /*5c00*/  @!P0 HADD2.F32 R39, -RZ, R36.H1_H1 ;  /* 0x30000024ff278230 */ /* 0x000fe40000004100 */
[----:B------:R-:W-:Y:S01]  /*5c10*/  @!P0 FMUL.FTZ R0, R31, R34 ;  /* 0x000000221f008220 */ /* 0x000fe20000410000 */
[----:B------:R-:W-:Y:S02]  /*5c20*/  @!P0 HADD2.F32 R30, -RZ, R58.H0_H0 ;  /* 0x2000003aff1e8230 */ /* 0x000fe40000004100 */
[----:B------:R-:W-:Y:S01]  /*5c30*/  @!P0 FMUL.FTZ R2, R29, R32 ;  /* 0x000000201d028220 */ /* 0x000fe20000410000 */
[--C-:B-----5:R-:W-:Y:S02]  /*5c40*/  @!P0 HADD2.F32 R36, -RZ, R44.reuse.H0_H0 ;  /* 0x2000002cff248230 */ /* 0x120fe40000004100 */
[----:B------:R-:W-:Y:S01]  /*5c50*/  @!P1 FADD.FTZ R35, -R35, -RZ ;  /* 0x800000ff23239221 */ /* 0x000fe20000010100 */
[----:B------:R-:W-:Y:S02]  /*5c60*/  @!P0 HADD2.F32 R38, -RZ, R44.H1_H1 ;  /* 0x3000002cff268230 */ /* 0x000fe40000004100 */
[----:B------:R-:W-:Y:S01]  /*5c70*/  @!P1 FADD.FTZ R33, -R33, -RZ ;  /* 0x800000ff21219221 */ /* 0x000fe20000010100 */
[--C-:B------:R-:W-:Y:S02]  /*5c80*/  @!P0 HADD2.F32 R25, -RZ, R22.reuse.H0_H0 ;  /* 0x20000016ff198230 */ /* 0x100fe40000004100 */
[----:B------:R-:W-:Y:S01]  /*5c90*/  @!P0 FFMA.FTZ R0, R37, R36, R0 ;  /* 0x0000002425008223 */ /* 0x000fe20000010000 */
[----:B------:R-:W-:Y:S02]  /*5ca0*/  @!P0 HADD2.F32 R24, -RZ, R22.H1_H1 ;  /* 0x30000016ff188230 */ /* 0x000fe40000004100 */
[----:B------:R-:W-:Y:S01]  /*5cb0*/  @!P0 FFMA.FTZ R2, R39, R38, R2 ;  /* 0x0000002627028223 */ /* 0x000fe20000010002 */
[----:B------:R-:W-:Y:S02]  /*5cc0*/  @!P0 HADD2.F32 R27, -RZ, R58.H1_H1 ;  /* 0x3000003aff1b8230 */ /* 0x000fe40000004100 */
[----:B------:R-:W-:Y:S01]  /*5cd0*/  @!P0 FMUL.FTZ R3, R28, R35 ;  /* 0x000000231c038220 */ /* 0x000fe20000410000 */
[--C-:B------:R-:W-:Y:S02]  /*5ce0*/  @!P0 HADD2.F32 R41, -RZ, R45.reuse.H0_H0 ;  /* 0x2000002dff298230 */ /* 0x100fe40000004100 */
[----:B------:R-:W-:Y:S01]  /*5cf0*/  @!P1 FADD.FTZ R30, -R30, -RZ ;  /* 0x800000ff1e1e9221 */ /* 0x000fe20000010100 */
[----:B------:R-:W-:Y:S01]  /*5d00*/  @!P0 HADD2.F32 R42, -RZ, R45.H1_H1 ;  /* 0x3000002dff2a8230 */ /* 0x000fe20000004100 */
[----:B------:R-:W-:Y:S01]  /*5d10*/  @!P0 F2FP.F16.F32.PACK_AB R56, R2, R0 ;  /* 0x000000000238823e */ /* 0x000fe200000000ff */
[--C-:B------:R-:W-:Y:S02]  /*5d20*/  @!P0 HADD2.F32 R43, -RZ, R46.reuse.H0_H0 ;  /* 0x2000002eff2b8230 */ /* 0x100fe40000004100 */
[----:B------:R-:W-:Y:S01]  /*5d30*/  @!P0 FMUL.FTZ R5, R25, R30 ;  /* 0x0000001e19058220 */ /* 0x000fe20000410000 */
[----:B------:R-:W-:Y:S01]  /*5d40*/  @!P0 HADD2.F32 R44, -RZ, R46.H1_H1 ;  /* 0x3000002eff2c8230 */ /* 0x000fe20000004100 */
[----:B------:R-:W-:Y:S01]  /*5d50*/  @!P0 MOV R52, R56 ;  /* 0x0000003800348202 */ /* 0x000fe20000000f00 */
[----:B------:R-:W-:Y:S02]  /*5d60*/  @!P0 HADD2.F32 R22, -RZ, R59.H0_H0 ;  /* 0x2000003bff168230 */ /* 0x000fe40000004100 */
[----:B------:R-:W-:Y:S01]  /*5d70*/  @!P1 FADD.FTZ R27, -R27, -RZ ;  /* 0x800000ff1b1b9221 */ /* 0x000fe20000010100 */
[--C-:B------:R-:W-:Y:S02]  /*5d80*/  @!P0 HADD2.F32 R45, -RZ, R47.reuse.H0_H0 ;  /* 0x2000002fff2d8230 */ /* 0x100fe40000004100 */
[----:B------:R-:W-:Y:S01]  /*5d90*/  @!P0 HADD2.F32 R46, -RZ, R47.H1_H1 ;  /* 0x3000002fff2e8230 */ /* 0x000fe20000004100 */
[----:B------:R-:W-:Y:S01]  /*5da0*/  @!P0 MOV R47, R54 ;  /* 0x00000036002f8202 */ /* 0x000fe20000000f00 */
[----:B------:R-:W-:Y:S02]  /*5db0*/  @!P0 HADD2.F32 R26, -RZ, R21.H1_H1 ;  /* 0x30000015ff1a8230 */ /* 0x000fe40000004100 */
[----:B------:R-:W-:Y:S01]  /*5dc0*/  @!P0 FMUL.FTZ R6, R24, R27 ;  /* 0x0000001b18068220 */ /* 0x000fe20000410000 */
[----:B------:R-:W-:Y:S02]  /*5dd0*/  @!P0 HADD2.F32 R20, -RZ, R59.H1_H1 ;  /* 0x3000003bff148230 */ /* 0x000fe40000004100 */
[----:B------:R-:W-:Y:S01]  /*5de0*/  @!P1 FADD.FTZ R22, -R22, -RZ ;  /* 0x800000ff16169221 */ /* 0x000fe20000010100 */
[--C-:B------:R-:W-:Y:S02]  /*5df0*/  @!P0 HADD2.F32 R40, -RZ, R48.reuse.H0_H0 ;  /* 0x20000030ff288230 */ /* 0x100fe40000004100 */
[----:B------:R-:W-:Y:S01]  /*5e00*/  @!P0 FMUL.FTZ R4, R26, R33 ;  /* 0x000000211a048220 */ /* 0x000fe20000410000 */
[--C-:B------:R-:W-:Y:S02]  /*5e10*/  @!P0 HADD2.F32 R21, -RZ, R23.reuse.H0_H0 ;  /* 0x20000017ff158230 */ /* 0x100fe40000004100 */
[----:B------:R-:W-:Y:S01]  /*5e20*/  @!P1 FADD.FTZ R20, -R20, -RZ ;  /* 0x800000ff14149221 */ /* 0x000fe20000010100 */
[----:B------:R-:W-:Y:S02]  /*5e30*/  @!P0 HADD2.F32 R37, -RZ, R48.H1_H1 ;  /* 0x30000030ff258230 */ /* 0x000fe40000004100 */
[----:B------:R-:W-:Y:S01]  /*5e40*/  @!P0 FFMA.FTZ R3, R40, R41, R3 ;  /* 0x0000002928038223 */ /* 0x000fe20000010003 */
[----:B------:R-:W-:Y:S02]  /*5e50*/  @!P0 HADD2.F32 R23, -RZ, R23.H1_H1 ;  /* 0x30000017ff178230 */ /* 0x000fe40000004100 */
[----:B------:R-:W-:Y:S01]  /*5e60*/  @!P0 FMUL.FTZ R7, R21, R22 ;  /* 0x0000001615078220 */ /* 0x000fe20000410000 */
[--C-:B------:R-:W-:Y:S02]  /*5e70*/  @!P0 HADD2.F32 R36, -RZ, R47.reuse.H0_H0 ;  /* 0x2000002fff248230 */ /* 0x100fe40000004100 */
[----:B------:R-:W-:Y:S01]  /*5e80*/  @!P0 FFMA.FTZ R4, R37, R42, R4 ;  /* 0x0000002a25048223 */ /* 0x000fe20000010004 */
[----:B------:R-:W-:Y:S02]  /*5e90*/  @!P0 HADD2.F32 R39, -RZ, R47.H1_H1 ;  /* 0x3000002fff278230 */ /* 0x000fe40000004100 */
[----:B------:R-:W-:Y:S01]  /*5ea0*/  @!P0 FMUL.FTZ R8, R23, R20 ;  /* 0x0000001417088220 */ /* 0x000fe20000410000 */
[--C-:B------:R-:W-:Y:S02]  /*5eb0*/  @!P0 HADD2.F32 R38, -RZ, R49.reuse.H0_H0 ;  /* 0x20000031ff268230 */ /* 0x100fe40000004100 */
[----:B------:R-:W-:Y:S01]  /*5ec0*/  @!P0 FFMA.FTZ R5, R36, R43, R5 ;  /* 0x0000002b24058223 */ /* 0x000fe20000010005 */
[----:B------:R-:W-:Y:S01]  /*5ed0*/  @!P0 F2FP.F16.F32.PACK_AB R57, R4, R3 ;  /* 0x000000030439823e */ /* 0x000fe200000000ff */
[----:B------:R-:W-:Y:S02]  /*5ee0*/  @!P0 HADD2.F32 R41, -RZ, R49.H1_H1 ;  /* 0x30000031ff298230 */ /* 0x000fe40000004100 */
[----:B------:R-:W-:Y:S01]  /*5ef0*/  @!P0 FFMA.FTZ R6, R39, R44, R6 ;  /* 0x0000002c27068223 */ /* 0x000fe20000010006 */
[----:B------:R-:W-:Y:S01]  /*5f00*/  @!P0 FFMA.FTZ R7, R38, R45, R7 ;  /* 0x0000002d26078223 */ /* 0x000fe20000010007 */
[----:B------:R-:W-:Y:S01]  /*5f10*/  @!P0 MOV R53, R57 ;  /* 0x0000003900358202 */ /* 0x000fe20000000f00 */
[----:B------:R-:W-:Y:S02]  /*5f20*/  @!P0 FFMA.FTZ R8, R41, R46, R8 ;  /* 0x0000002e29088223 */ /* 0x000fe40000010008 */
[----:B------:R-:W-:Y:S03]  /*5f30*/  @!P0 F2FP.F16.F32.PACK_AB R58, R6, R5 ;  /* 0x00000005063a823e */ /* 0x000fe600000000ff */
[----:B------:R-:W-:Y:S02]  /*5f40*/  @!P0 F2FP.F16.F32.PACK_AB R59, R8, R7 ;  /* 0x00000007083b823e */ /* 0x000fe400000000ff */
[----:B------:R-:W-:Y:S02]  /*5f50*/  @!P0 MOV R54, R58 ;  /* 0x0000003a00368202 */ /* 0x000fe40000000f00 */
[----:B------:R-:W-:Y:S05]  /*5f60*/  @!P0 MOV R55, R59 ;  /* 0x0000003b00378202 */ /* 0x000fea0000000f00 */
[----:B------:R1:W-:Y:S02]  /*5f70*/  STG.E.128 desc[UR6][R80.64], R52 ;  /* 0x0000003450007986 */ /* 0x0003e4000c101d06 */
.L_x_634:
[----:B------:R-:W-:Y:S05]  /*5f80*/  BSYNC.RECONVERGENT B0 ;  /* 0x0000000000007941 */ /* 0x000fea0003800200 */
.L_x_633:
[----:B------:R-:W-:Y:S01]  /*5f90*/  ISETP.GE.AND P0, PT, R10, R113, PT ;  /* 0x000000710a00720c */ /* 0x000fe20003f06270 */
[----:B------:R-:W-:Y:S11]  /*5fa0*/  BSSY.RECONVERGENT B0, `(.L_x_635) ;  /* 0x000005c000007945 */ /* 0x000ff60003800200 */
[----:B------:R-:W-:Y:S01]  /*5fb0*/  @!UPT UIADD3 URZ, UPT, UPT, URZ, URZ, URZ ;  /* 0x000000fffffff290 */ /* 0x000fe2000fffe0ff */
[----:B------:R-:W-:Y:S05]  /*5fc0*/  @P0 BRA `(.L_x_636) ;  /* 0x0000000400640947 */ /* 0x000fea0003800000 */
[C---:B------:R-:W-:Y:S01]  /*5fd0*/  ISETP.GE.AND P0, PT, R10.reuse, R11, PT ;  /* 0x0000000b0a00720c */ /* 0x040fe20003f06270 */
[----:B-1----:R-:W2:Y:S11]  /*5fe0*/  LDG.E.128 R52, desc[UR6][R14.64+0x80] ;  /* 0x000080060e347981 */ /* 0x002eb6000c1e1d00 */
[----:B------:R-:W-:Y:S01]  /*5ff0*/  @!UPT UIADD3 URZ, UPT, UPT, URZ, URZ, URZ ;  /* 0x000000fffffff290 */ /* 0x000fe2000fffe0ff */
[----:B------:R-:W-:Y:S02]  /*6000*/  @!P0 ISETP.GE.U32.AND P1, PT, R10, R19, PT ;  /* 0x000000130a00820c */ /* 0x000fe40003f26070 */
[----:B------:R-:W-:Y:S02]  /*6010*/  @!P0 IADD3 R57, P6, PT, R18, 0x40, RZ ;  /* 0x0000004012398810 */ /* 0x000fe40007fde0ff */
[----:B---3--:R-:W-:Y:S02]  /*6020*/  @!P0 SEL R21, R19, R18, !P1 ;  /* 0x0000001213158207 */ /* 0x008fe40004800000 */
[----:B------:R-:W-:Y:S02]  /*6030*/  @!P0 SEL R57, R57, 0x40, P1 ;  /* 0x0000004039398807 */ /* 0x000fe40000800000 */
[----:B------:R-:W-:Y:S01]  /*6040*/  @!P0 IADD3.X R104, PT, PT, RZ, R79, RZ, P6, !PT ;  /* 0x0000004fff688210 */ /* 0x000fe200037fe4ff */
[----:B------:R-:W-:Y:S01]  /*6050*/  @!P0 IMAD.WIDE R22, R21, 0x2, R14 ;  /* 0x0000000215168825 */ /* 0x000fe200078e020e */
[----:B------:R-:W-:Y:S02]  /*6060*/  @!P0 SHF.L.U32 R115, R57, 0x1, RZ ;  /* 0x0000000139738819 */ /* 0x000fe400000006ff */
[----:B------:R-:W-:Y:S02]  /*6070*/  @!P0 SEL R104, R104, RZ, P1 ;  /* 0x000000ff68688207 */ /* 0x000fe40000800000 */
[----:B------:R-:W-:Y:S01]  /*6080*/  @!P0 IADD3 R58, P1, PT, R115, R84, RZ ;  /* 0x00000054733a8210 */ /* 0x000fe20007f3e0ff */
[----:B------:R-:W3:Y:S01]  /*6090*/  @!P0 LDG.E.128 R20, desc[UR6][R22.64+0x80] ;  /* 0x0000800616148981 */ /* 0x000ee2000c1e1d00 */
[----:B------:R-:W-:Y:S04]  /*60a0*/  @!P0 SHF.L.U64.HI R104, R57, 0x1, R104 ;  /* 0x0000000139688819 */ /* 0x000fe80000010268 */
[C---:B------:R-:W-:Y:S02]  /*60b0*/  @!P0 IADD3.X R59, PT, PT, R104.reuse, R85, RZ, P1, !PT ;  /* 0x00000055683b8210 */ /* 0x040fe40000ffe4ff */
[----:B------:R-:W-:Y:S04]  /*60c0*/  @!P0 IADD3 R36, P1, PT, R115, R86, RZ ;  /* 0x0000005673248210 */ /* 0x000fe80007f3e0ff */
[----:B------:R-:W4:Y:S01]  /*60d0*/  @!P0 LDG.E.128 R56, desc[UR6][R58.64] ;  /* 0x000000063a388981 */ /* 0x000f22000c1e1d00 */
[----:B------:R-:W-:Y:S02]  /*60e0*/  @!P0 IADD3.X R37, PT, PT, R104, R87, RZ, P1, !PT ;  /* 0x0000005768258210 */ /* 0x000fe40000ffe4ff */
[----:B------:R-:W-:Y:S05]  /*60f0*/  ISETP.GE.U32.OR P1, PT, R10, R19, P0 ;  /* 0x000000130a00720c */ /* 0x000fea0000726470 */
[----:B------:R2:W5:Y:S01]  /*6100*/  @!P0 LDG.E.128 R44, desc[UR6][R36.64] ;  /* 0x00000006242c8981 */ /* 0x000562000c1e1d00 */
[--C-:B---3--:R-:W-:Y:S01]  /*6110*/  @!P0 HADD2.F32 R31, -RZ, R20.reuse.H0_H0 ;  /* 0x20000014ff1f8230 */ /* 0x108fe20000004100 */
[----:B--2---:R-:W-:Y:S01]  /*6120*/  @!P0 MOV R36, R52 ;  /* 0x0000003400248202 */ /* 0x004fe20000000f00 */
[----:B------:R-:W-:Y:S01]  /*6130*/  @!P0 HADD2.F32 R29, -RZ, R20.H1_H1 ;  /* 0x30000014ff1d8230 */ /* 0x000fe20000004100 */
[----:B------:R-:W-:Y:S01]  /*6140*/  @!P0 MOV R48, R53 ;  /* 0x0000003500308202 */ /* 0x000fe20000000f00 */
[----:B------:R-:W-:Y:S01]  /*6150*/  @!P0 HADD2.F32 R28, -RZ, R21.H0_H0 ;  /* 0x20000015ff1c8230 */ /* 0x000fe20000004100 */
[----:B------:R-:W-:Y:S01]  /*6160*/  @!P0 MOV R49, R55 ;  /* 0x0000003700318202 */ /* 0x000fe20000000f00 */
[--C-:B------:R-:W-:Y:S02]  /*6170*/  @!P0 HADD2.F32 R37, -RZ, R36.reuse.H0_H0 ;  /* 0x20000024ff258230 */ /* 0x100fe40000004100 */
[----:B------:R-:W-:Y:S02]  /*6180*/  @!P0 HADD2.F32 R39, -RZ, R36.H1_H1 ;  /* 0x30000024ff278230 */ /* 0x000fe40000004100 */
[----:B------:R-:W-:Y:S02]  /*6190*/  @!P0 HADD2.F32 R25, -RZ, R22.H0_H0 ;  /* 0x20000016ff198230 */ /* 0x000fe40000004100 */
[--C-:B----4-:R-:W-:Y:S02]  /*61a0*/  @!P0 HADD2.F32 R34, -RZ, R56.reuse.H0_H0 ;  /* 0x20000038ff228230 */ /* 0x110fe40000004100 */
[----:B------:R-:W-:Y:S02]  /*61b0*/  @!P0 HADD2.F32 R32, -RZ, R56.H1_H1 ;  /* 0x30000038ff208230 */ /* 0x000fe40000004100 */
[--C-:B------:R-:W-:Y:S02]  /*61c0*/  @!P0 HADD2.F32 R35, -RZ, R57.reuse.H0_H0 ;  /* 0x20000039ff238230 */ /* 0x100fe40000004100 */
[----:B------:R-:W-:Y:S01]  /*61d0*/  @!P1 FADD.FTZ R34, -R34, -RZ ;  /* 0x800000ff22229221 */ /* 0x000fe20000010100 */
[----:B------:R-:W-:Y:S02]  /*61e0*/  @!P0 HADD2.F32 R33, -RZ, R57.H1_H1 ;  /* 0x30000039ff218230 */ /* 0x000fe40000004100 */
[----:B------:R-:W-:Y:S01]  /*61f0*/  @!P1 FADD.FTZ R32, -R32, -RZ ;  /* 0x800000ff20209221 */ /* 0x000fe20000010100 */
[----:B------:R-:W-:Y:S02]  /*6200*/  @!P0 HADD2.F32 R30, -RZ, R58.H0_H0 ;  /* 0x2000003aff1e8230 */ /* 0x000fe40000004100 */
[----:B------:R-:W-:Y:S01]  /*6210*/  @!P0 FMUL.FTZ R0, R31, R34 ;  /* 0x000000221f008220 */ /* 0x000fe20000410000 */
[--C-:B-----5:R-:W-:Y:S02]  /*6220*/  @!P0 HADD2.F32 R36, -RZ, R44.reuse.H0_H0 ;  /* 0x2000002cff248230 */ /* 0x120fe40000004100 */
[----:B------:R-:W-:Y:S01]  /*6230*/  @!P0 FMUL.FTZ R2, R29, R32 ;  /* 0x000000201d028220 */ /* 0x000fe20000410000 */
[----:B------:R-:W-:Y:S02]  /*6240*/  @!P0 HADD2.F32 R38, -RZ, R44.H1_H1 ;  /* 0x3000002cff268230 */ /* 0x000fe40000004100 */
[----:B------:R-:W-:Y:S01]  /*6250*/  @!P1 FADD.FTZ R35, -R35, -RZ ;  /* 0x800000ff23239221 */ /* 0x000fe20000010100 */
[----:B------:R-:W-:Y:S02]  /*6260*/  @!P0 HADD2.F32 R24, -RZ, R22.H1_H1 ;  /* 0x30000016ff188230 */ /* 0x000fe40000004100 */
[----:B------:R-:W-:Y:S01]  /*6270*/  @!P0 FFMA.FTZ R0, R37, R36, R0 ;  /* 0x0000002425008223 */ /* 0x000fe20000010000 */
[----:B------:R-:W-:Y:S02]  /*6280*/  @!P0 HADD2.F32 R27, -RZ, R58.H1_H1 ;  /* 0x3000003aff1b8230 */ /* 0x000fe40000004100 */
[----:B------:R-:W-:Y:S01]  /*6290*/  @!P0 FFMA.FTZ R2, R39, R38, R2 ;  /* 0x0000002627028223 */ /* 0x000fe20000010002 */
[--C-:B------:R-:W-:Y:S02]  /*62a0*/  @!P0 HADD2.F32 R41, -RZ, R45.reuse.H0_H0 ;  /* 0x2000002dff298230 */ /* 0x100fe40000004100 */
[----:B------:R-:W-:Y:S01]  /*62b0*/  @!P0 FMUL.FTZ R3, R28, R35 ;  /* 0x000000231c038220 */ /* 0x000fe20000410000 */
[----:B------:R-:W-:Y:S02]  /*62c0*/  @!P0 HADD2.F32 R42, -RZ, R45.H1_H1 ;  /* 0x3000002dff2a8230 */ /* 0x000fe40000004100 */
[----:B------:R-:W-:Y:S01]  /*62d0*/  @!P1 FADD.FTZ R33, -R33, -RZ ;  /* 0x800000ff21219221 */ /* 0x000fe20000010100 */
[--C-:B------:R-:W-:Y:S01]  /*62e0*/  @!P0 HADD2.F32 R43, -RZ, R46.reuse.H0_H0 ;  /* 0x2000002eff2b8230 */ /* 0x100fe20000004100 */
[----:B------:R-:W-:Y:S01]  /*62f0*/  @!P0 F2FP.F16.F32.PACK_AB R56, R2, R0 ;  /* 0x000000000238823e */ /* 0x000fe200000000ff */
[----:B------:R-:W-:Y:S02]  /*6300*/  @!P0 HADD2.F32 R44, -RZ, R46.H1_H1 ;  /* 0x3000002eff2c8230 */ /* 0x000fe40000004100 */
[----:B------:R-:W-:Y:S01]  /*6310*/  @!P1 FADD.FTZ R30, -R30, -RZ ;  /* 0x800000ff1e1e9221 */ /* 0x000fe20000010100 */
[----:B------:R-:W-:Y:S01]  /*6320*/  @!P0 HADD2.F32 R22, -RZ, R59.H0_H0 ;  /* 0x2000003bff168230 */ /* 0x000fe20000004100 */
[----:B------:R-:W-:Y:S01]  /*6330*/  @!P0 MOV R52, R56 ;  /* 0x0000003800348202 */ /* 0x000fe20000000f00 */
[--C-:B------:R-:W-:Y:S02]  /*6340*/  @!P0 HADD2.F32 R45, -RZ, R47.reuse.H0_H0 ;  /* 0x2000002fff2d8230 */ /* 0x100fe40000004100 */
[----:B------:R-:W-:Y:S01]  /*6350*/  @!P0 FMUL.FTZ R5, R25, R30 ;  /* 0x0000001e19058220 */ /* 0x000fe20000410000 */
[----:B------:R-:W-:Y:S01]  /*6360*/  @!P0 HADD2.F32 R46, -RZ, R47.H1_H1 ;  /* 0x3000002fff2e8230 */ /* 0x000fe20000004100 */
[----:B------:R-:W-:Y:S01]  /*6370*/  @!P0 MOV R47, R54 ;  /* 0x00000036002f8202 */ /* 0x000fe20000000f00 */
[----:B------:R-:W-:Y:S02]  /*6380*/  @!P0 HADD2.F32 R26, -RZ, R21.H1_H1 ;  /* 0x30000015ff1a8230 */ /* 0x000fe40000004100 */
[----:B------:R-:W-:Y:S01]  /*6390*/  @!P1 FADD.FTZ R27, -R27, -RZ ;  /* 0x800000ff1b1b9221 */ /* 0x000fe20000010100 */
        /* <DEDUP_REMOVED lines=11> */
[----:B------:R-:W-:Y:S01]  /*6450*/  @!P0 FMUL.FTZ R7, R21, R22 ;  /* 0x0000001615078220 */ /* 0x000fe20000410000 */
[----:B------:R-:W-:Y:S02]  /*6460*/  @!P0 HADD2.F32 R39, -RZ, R47.H1_H1 ;  /* 0x3000002fff278230 */ /* 0x000fe40000004100 */
[----:B------:R-:W-:Y:S01]  /*6470*/  @!P0 FFMA.FTZ R4, R37, R42, R4 ;  /* 0x0000002a25048223 */ /* 0x000fe20000010004 */
[--C-:B------:R-:W-:Y:S02]  /*6480*/  @!P0 HADD2.F32 R38, -RZ, R49.reuse.H0_H0 ;  /* 0x20000031ff268230 */ /* 0x100fe40000004100 */
[----:B------:R-:W-:Y:S01]  /*6490*/  @!P0 FMUL.FTZ R8, R23, R20 ;  /* 0x0000001417088220 */ /* 0x000fe20000410000 */
[----:B------:R-:W-:Y:S02]  /*64a0*/  @!P0 HADD2.F32 R41, -RZ, R49.H1_H1 ;  /* 0x30000031ff298230 */ /* 0x000fe40000004100 */
[----:B------:R-:W-:Y:S01]  /*64b0*/  @!P0 FFMA.FTZ R5, R36, R43, R5 ;  /* 0x0000002b24058223 */ /* 0x000fe20000010005 */
[----:B------:R-:W-:Y:S01]  /*64c0*/  @!P0 F2FP.F16.F32.PACK_AB R57, R4, R3 ;  /* 0x000000030439823e */ /* 0x000fe200000000ff */
[----:B------:R-:W-:Y:S01]  /*64d0*/  @!P0 FFMA.FTZ R6, R39, R44, R6 ;  /* 0x0000002c27068223 */ /* 0x000fe20000010006 */
[----:B------:R-:W-:Y:S01]  /*64e0*/  @!P0 FFMA.FTZ R7, R38, R45, R7 ;  /* 0x0000002d26078223 */ /* 0x000fe20000010007 */
[----:B------:R-:W-:Y:S01]  /*64f0*/  @!P0 FFMA.FTZ R8, R41, R46, R8 ;  /* 0x0000002e29088223 */ /* 0x000fe20000010008 */
[----:B------:R-:W-:Y:S02]  /*6500*/  @!P0 MOV R53, R57 ;  /* 0x0000003900358202 */ /* 0x000fe40000000f00 */
[----:B------:R-:W-:Y:S02]  /*6510*/  @!P0 F2FP.F16.F32.PACK_AB R58, R6, R5 ;  /* 0x00000005063a823e */ /* 0x000fe400000000ff */
[----:B------:R-:W-:Y:S02]  /*6520*/  @!P0 F2FP.F16.F32.PACK_AB R59, R8, R7 ;  /* 0x00000007083b823e */ /* 0x000fe400000000ff */
[----:B------:R-:W-:Y:S02]  /*6530*/  @!P0 MOV R54, R58 ;  /* 0x0000003a00368202 */ /* 0x000fe40000000f00 */
[----:B------:R-:W-:Y:S05]  /*6540*/  @!P0 MOV R55, R59 ;  /* 0x0000003b00378202 */ /* 0x000fea0000000f00 */
[----:B------:R2:W-:Y:S02]  /*6550*/  STG.E.128 desc[UR6][R80.64+0x80], R52 ;  /* 0x0000803450007986 */ /* 0x0005e4000c101d06 */
.L_x_636:
[----:B------:R-:W-:Y:S05]  /*6560*/  BSYNC.RECONVERGENT B0 ;  /* 0x0000000000007941 */ /* 0x000fea0003800200 */
.L_x_635:
[----:B------:R-:W-:Y:S11]  /*6570*/  ISETP.GE.AND P0, PT, R9, R113, PT ;  /* 0x000000710900720c */ /* 0x000ff60003f06270 */
[----:B------:R-:W-:Y:S02]  /*6580*/  @!UPT UIADD3 URZ, UPT, UPT, URZ, URZ, URZ ;  /* 0x000000fffffff290 */ /* 0x000fe4000fffe0ff */
[----:B------:R-:W-:Y:S05]  /*6590*/  @P0 BRA `(.L_x_632) ;  /* 0x0000000400640947 */ /* 0x000fea0003800000 */
[C---:B------:R-:W-:Y:S01]  /*65a0*/  ISETP.GE.AND P0, PT, R9.reuse, R11, PT ;  /* 0x0000000b0900720c */ /* 0x040fe20003f06270 */
[----:B-12---:R-:W2:Y:S11]  /*65b0*/  LDG.E.128 R52, desc[UR6][R14.64+0x100] ;  /* 0x000100060e347981 */ /* 0x006eb6000c1e1d00 */
        /* <DEDUP_REMOVED lines=87> */
.L_x_632:
[----:B------:R-:W-:Y:S05]  /*6b30*/  BSYNC.RECONVERGENT B1 ;  /* 0x0000000000017941 */ /* 0x000fea0003800200 */
.L_x_631:
[----:B------:R-:W-:Y:S04]  /*6b40*/  BSSY.RECONVERGENT B1, `(.L_x_637) ;  /* 0x000011f000017945 */ /* 0x000fe80003800200 */
[----:B------:R-:W-:Y:S05]  /*6b50*/  @!P5 BRA `(.L_x_638) ;  /* 0x000000100074d947 */ /* 0x000fea0003800000 */
[----:B---3--:R-:W-:Y:S01]  /*6b60*/  LEA R24, P1, R97, R14, 0x1 ;  /* 0x0000000e61187211 */ /* 0x008fe200078208ff */
[----:B------:R-:W3:Y:S01]  /*6b70*/  LDC R119, c[0x0][0x440] ;  /* 0x00011000ff777b82 */ /* 0x000ee20000000800 */
[----:B------:R-:W-:Y:S01]  /*6b80*/  LEA R116, P0, R61, R80, 0x1 ;  /* 0x000000503d747211 */ /* 0x000fe200078008ff */
[----:B------:R-:W-:Y:S01]  /*6b90*/  BSSY.RECONVERGENT B0, `(.L_x_639) ;  /* 0x000005f000007945 */ /* 0x000fe20003800200 */
[----:B------:R-:W-:Y:S02]  /*6ba0*/  LEA.HI.X R25, R97, R15, R95, 0x1, P1 ;  /* 0x0000000f61197211 */ /* 0x000fe400008f0c5f */
[----:B------:R-:W-:Y:S02]  /*6bb0*/  LEA.HI.X R117, R61, R81, R62, 0x1, P0 ;  /* 0x000000513d757211 */ /* 0x000fe400000f0c3e */
[----:B---3--:R-:W-:Y:S11]  /*6bc0*/  ISETP.GE.AND P5, PT, R12, R119, PT ;  /* 0x000000770c00720c */ /* 0x008ff60003fa6270 */
[----:B------:R-:W-:Y:S02]  /*6bd0*/  @!UPT UIADD3 URZ, UPT, UPT, URZ, URZ, URZ ;  /* 0x000000fffffff290 */ /* 0x000fe4000fffe0ff */
[----:B------:R-:W-:Y:S05]  /*6be0*/  @P5 BRA `(.L_x_640) ;  /* 0x0000000400645947 */ /* 0x000fea0003800000 */
[C---:B------:R-:W-:Y:S01]  /*6bf0*/  ISETP.GE.AND P0, PT, R12.reuse, R11, PT ;  /* 0x0000000b0c00720c */ /* 0x040fe20003f06270 */
[----:B------:R-:W3:Y:S11]  /*6c00*/  LDG.E.128 R56, desc[UR6][R24.64] ;  /* 0x0000000618387981 */ /* 0x000ef6000c1e1d00 */
[----:B------:R-:W-:Y:S01]  /*6c10*/  @!UPT UIADD3 URZ, UPT, UPT, URZ, URZ, URZ ;  /* 0x000000fffffff290 */ /* 0x000fe2000fffe0ff */
[----:B------:R-:W-:Y:S04]  /*6c20*/  @!P0 ISETP.GE.U32.AND P1, PT, R12, R19, PT ;  /* 0x000000130c00820c */ /* 0x000fe80003f26070 */
[----:B------:R-:W-:Y:S02]  /*6c30*/  @!P0 SEL R104, R18, RZ, P1 ;  /* 0x000000ff12688207 */ /* 0x000fe40000800000 */
[----:B------:R-:W-:Y:S02]  /*6c40*/  @!P0 SEL R115, R79, RZ, P1 ;  /* 0x000000ff4f738207 */ /* 0x000fe40000800000 */
[----:B------:R-:W-:Y:S02]  /*6c50*/  @!P0 IADD3 R113, P5, PT, R105, R104, RZ ;  /* 0x0000006869718210 */ /* 0x000fe40007fbe0ff */
[----:B------:R-:W-:Y:S02]  /*6c60*/  @!P0 SEL R21, R19, R18, !P1 ;  /* 0x0000001213158207 */ /* 0x000fe40004800000 */
[----:B------:R-:W-:Y:S02]  /*6c70*/  @!P0 IADD3.X R104, PT, PT, R94, R115, RZ, P5, !PT ;  /* 0x000000735e688210 */ /* 0x000fe40002ffe4ff */
[----:B------:R-:W-:Y:S01]  /*6c80*/  @!P0 SHF.L.U32 R121, R113, 0x1, RZ ;  /* 0x0000000171798819 */ /* 0x000fe200000006ff */
[----:B------:R-:W-:Y:S01]  /*6c90*/  @!P0 IMAD.WIDE R22, R21, 0x2, R24 ;  /* 0x0000000215168825 */ /* 0x000fe200078e0218 */
[----:B------:R-:W-:Y:S02]  /*6ca0*/  @!P0 SHF.L.U64.HI R104, R113, 0x1, R104 ;  /* 0x0000000171688819 */ /* 0x000fe40000010268 */
[C---:B------:R-:W-:Y:S03]  /*6cb0*/  @!P0 IADD3 R122, P1, PT, R121.reuse, R84, RZ ;  /* 0x00000054797a8210 */ /* 0x040fe60007f3e0ff */
[----:B------:R-:W5:Y:S01]  /*6cc0*/  @!P0 LDG.E.128 R20, desc[UR6][R22.64] ;  /* 0x0000000616148981 */ /* 0x000f62000c1e1d00 */
[C---:B------:R-:W-:Y:S02]  /*6cd0*/  @!P0 IADD3.X R123, PT, PT, R104.reuse, R85, RZ, P1, !PT ;  /* 0x00000055687b8210 */ /* 0x040fe40000ffe4ff */
[----:B------:R-:W-:Y:S04]  /*6ce0*/  @!P0 IADD3 R38, P1, PT, R121, R86, RZ ;  /* 0x0000005679268210 */ /* 0x000fe80007f3e0ff */
[----:B------:R-:W-:Y:S01]  /*6cf0*/  @!P0 IADD3.X R39, PT, PT, R104, R87, RZ, P1, !PT ;  /* 0x0000005768278210 */ /* 0x000fe20000ffe4ff */
[----:B------:R-:W3:Y:S01]  /*6d00*/  @!P0 LDG.E.128 R112, desc[UR6][R122.64] ;  /* 0x000000067a708981 */ /* 0x000ee2000c1e1d00 */
[----:B------:R-:W-:Y:S07]  /*6d10*/  ISETP.GE.U32.OR P1, PT, R12, R19, P0 ;  /* 0x000000130c00720c */ /* 0x000fee0000726470 */
[----:B-12-4-:R3:W2:Y:S01]  /*6d20*/  @!P0 LDG.E.128 R52, desc[UR6][R38.64] ;  /* 0x0000000626348981 */ /* 0x0166a2000c1e1d00 */
[--C-:B-----5:R-:W-:Y:S01]  /*6d30*/  @!P0 HADD2.F32 R33, -RZ, R20.reuse.H0_H0 ;  /* 0x20000014ff218230 */ /* 0x120fe20000004100 */
[----:B---3--:R-:W-:Y:S01]  /*6d40*/  @!P0 MOV R38, R56 ;  /* 0x0000003800268202 */ /* 0x008fe20000000f00 */
[----:B------:R-:W-:Y:S01]  /*6d50*/  @!P0 HADD2.F32 R31, -RZ, R20.H1_H1 ;  /* 0x30000014ff1f8230 */ /* 0x000fe20000004100 */
[----:B------:R-:W-:Y:S01]  /*6d60*/  @!P0 MOV R49, R57 ;  /* 0x0000003900318202 */ /* 0x000fe20000000f00 */
[----:B------:R-:W-:Y:S02]  /*6d70*/  @!P0 HADD2.F32 R30, -RZ, R21.H0_H0 ;  /* 0x20000015ff1e8230 */ /* 0x000fe40000004100 */
[----:B------:R-:W-:Y:S02]  /*6d80*/  @!P0 HADD2.F32 R39, -RZ, R38.H0_H0 ;  /* 0x20000026ff278230 */ /* 0x000fe40000004100 */
[--C-:B------:R-:W-:Y:S02]  /*6d90*/  @!P0 HADD2.F32 R36, -RZ, R112.reuse.H0_H0 ;  /* 0x20000070ff248230 */ /* 0x100fe40000004100 */
[----:B------:R-:W-:Y:S02]  /*6da0*/  @!P0 HADD2.F32 R34, -RZ, R112.H1_H1 ;  /* 0x30000070ff228230 */ /* 0x000fe40000004100 */
[--C-:B------:R-:W-:Y:S02]  /*6db0*/  @!P0 HADD2.F32 R37, -RZ, R113.reuse.H0_H0 ;  /* 0x20000071ff258230 */ /* 0x100fe40000004100 */
[----:B------:R-:W-:Y:S01]  /*6dc0*/  @!P1 FADD.FTZ R36, -R36, -RZ ;  /* 0x800000ff24249221 */ /* 0x000fe20000010100 */
[----:B------:R-:W-:Y:S02]  /*6dd0*/  @!P0 HADD2.F32 R35, -RZ, R113.H1_H1 ;  /* 0x30000071ff238230 */ /* 0x000fe40000004100 */
[----:B------:R-:W-:Y:S01]  /*6de0*/  @!P1 FADD.FTZ R34, -R34, -RZ ;  /* 0x800000ff22229221 */ /* 0x000fe20000010100 */
[----:B------:R-:W-:Y:S02]  /*6df0*/  @!P0 HADD2.F32 R32, -RZ, R114.H0_H0 ;  /* 0x20000072ff208230 */ /* 0x000fe40000004100 */
[----:B------:R-:W-:Y:S01]  /*6e00*/  @!P0 FMUL.FTZ R0, R33, R36 ;  /* 0x0000002421008220 */ /* 0x000fe20000410000 */
[----:B------:R-:W-:Y:S02]  /*6e10*/  @!P0 HADD2.F32 R41, -RZ, R38.H1_H1 ;  /* 0x30000026ff298230 */ /* 0x000fe40000004100 */
[----:B------:R-:W-:Y:S01]  /*6e20*/  @!P0 FMUL.FTZ R2, R31, R34 ;  /* 0x000000221f028220 */ /* 0x000fe20000410000 */
[--C-:B------:R-:W-:Y:S02]  /*6e30*/  @!P0 HADD2.F32 R27, -RZ, R22.reuse.H0_H0 ;  /* 0x20000016ff1b8230 */ /* 0x100fe40000004100 */
[----:B------:R-:W-:Y:S01]  /*6e40*/  @!P1 FADD.FTZ R37, -R37, -RZ ;  /* 0x800000ff25259221 */ /* 0x000fe20000010100 */
[----:B------:R-:W-:Y:S02]  /*6e50*/  @!P0 HADD2.F32 R26, -RZ, R22.H1_H1 ;  /* 0x30000016ff1a8230 */ /* 0x000fe40000004100 */
[----:B------:R-:W-:Y:S01]  /*6e60*/  @!P1 FADD.FTZ R35, -R35, -RZ ;  /* 0x800000ff23239221 */ /* 0x000fe20000010100 */
[----:B------:R-:W-:Y:S02]  /*6e70*/  @!P0 HADD2.F32 R29, -RZ, R114.H1_H1 ;  /* 0x30000072ff1d8230 */ /* 0x000fe40000004100 */
[----:B------:R-:W-:Y:S01]  /*6e80*/  @!P0 FMUL.FTZ R3, R30, R37 ;  /* 0x000000251e038220 */ /* 0x000fe20000410000 */
[--C-:B--2---:R-:W-:Y:S02]  /*6e90*/  @!P0 HADD2.F32 R38, -RZ, R52.reuse.H0_H0 ;  /* 0x20000034ff268230 */ /* 0x104fe40000004100 */
[----:B------:R-:W-:Y:S01]  /*6ea0*/  @!P1 FADD.FTZ R32, -R32, -RZ ;  /* 0x800000ff20209221 */ /* 0x000fe20000010100 */
[----:B------:R-:W-:Y:S02]  /*6eb0*/  @!P0 HADD2.F32 R22, -RZ, R115.H0_H0 ;  /* 0x20000073ff168230 */ /* 0x000fe40000004100 */
[----:B------:R-:W-:Y:S01]  /*6ec0*/  @!P1 FADD.FTZ R29, -R29, -RZ ;  /* 0x800000ff1d1d9221 */ /* 0x000fe20000010100 */
[----:B------:R-:W-:Y:S01]  /*6ed0*/  @!P0 HADD2.F32 R40, -RZ, R52.H1_H1 ;  /* 0x30000034ff288230 */ /* 0x000fe20000004100 */
[----:B------:R-:W-:Y:S01]  /*6ee0*/  @!P0 MOV R52, R58 ;  /* 0x0000003a00348202 */ /* 0x000fe20000000f00 */
[----:B------:R-:W-:Y:S02]  /*6ef0*/  @!P0 HADD2.F32 R28, -RZ, R21.H1_H1 ;  /* 0x30000015ff1c8230 */ /* 0x000fe40000004100 */
[----:B------:R-:W-:Y:S01]  /*6f00*/  @!P0 FFMA.FTZ R0, R39, R38, R0 ;  /* 0x0000002627008223 */ /* 0x000fe20000010000 */
[----:B------:R-:W-:Y:S02]  /*6f10*/  @!P0 HADD2.F32 R20, -RZ, R115.H1_H1 ;  /* 0x30000073ff148230 */ /* 0x000fe40000004100 */
[----:B------:R-:W-:Y:S01]  /*6f20*/  @!P0 FFMA.FTZ R2, R41, R40, R2 ;  /* 0x0000002829028223 */ /* 0x000fe20000010002 */
[--C-:B------:R-:W-:Y:S02]  /*6f30*/  @!P0 HADD2.F32 R43, -RZ, R53.reuse.H0_H0 ;  /* 0x20000035ff2b8230 */ /* 0x100fe40000004100 */
[----:B------:R-:W-:Y:S01]  /*6f40*/  @!P0 FMUL.FTZ R4, R28, R35 ;  /* 0x000000231c048220 */ /* 0x000fe20000410000 */
[----:B------:R-:W-:Y:S01]  /*6f50*/  @!P0 HADD2.F32 R44, -RZ, R53.H1_H1 ;  /* 0x30000035ff2c8230 */ /* 0x000fe20000004100 */
[----:B------:R-:W-:Y:S01]  /*6f60*/  @!P0 MOV R53, R59 ;  /* 0x0000003b00358202 */ /* 0x000fe20000000f00 */
[----:B------:R-:W-:Y:S01]  /*6f70*/  @!P0 HADD2.F32 R42, -RZ, R49.H0_H0 ;  /* 0x20000031ff2a8230 */ /* 0x000fe20000004100 */
[----:B------:R-:W-:Y:S01]  /*6f80*/  @!P0 F2FP.F16.F32.PACK_AB R104, R2, R0 ;  /* 0x000000000268823e */ /* 0x000fe200000000ff */
[--C-:B------:R-:W-:Y:S02]  /*6f90*/  @!P0 HADD2.F32 R21, -RZ, R23.reuse.H0_H0 ;  /* 0x20000017ff158230 */ /* 0x100fe40000004100 */
[----:B------:R-:W-:Y:S01]  /*6fa0*/  @!P0 FMUL.FTZ R5, R27, R32 ;  /* 0x000000201b058220 */ /* 0x000fe20000410000 */
[----:B------:R-:W-:Y:S01]  /*6fb0*/  @!P0 HADD2.F32 R23, -RZ, R23.H1_H1 ;  /* 0x30000017ff178230 */ /* 0x000fe20000004100 */
[----:B------:R-:W-:Y:S01]  /*6fc0*/  @!P0 MOV R56, R104 ;  /* 0x0000006800388202 */ /* 0x000fe20000000f00 */
[----:B------:R-:W-:Y:S02]  /*6fd0*/  @!P0 HADD2.F32 R39, -RZ, R49.H1_H1 ;  /* 0x30000031ff278230 */ /* 0x000fe40000004100 */
[----:B------:R-:W-:Y:S01]  /*6fe0*/  @!P1 FADD.FTZ R22, -R22, -RZ ;  /* 0x800000ff16169221 */ /* 0x000fe20000010100 */
[----:B------:R-:W-:Y:S02]  /*6ff0*/  @!P0 HADD2.F32 R45, -RZ, R54.H0_H0 ;  /* 0x20000036ff2d8230 */ /* 0x000fe40000004100 */
[----:B------:R-:W-:Y:S01]  /*7000*/  @!P0 FFMA.FTZ R3, R42, R43, R3 ;  /* 0x0000002b2a038223 */ /* 0x000fe20000010003 */
[----:B------:R-:W-:Y:S02]  /*7010*/  @!P0 HADD2.F32 R38, -RZ, R52.H0_H0 ;  /* 0x20000034ff268230 */ /* 0x000fe40000004100 */
[----:B------:R-:W-:Y:S01]  /*7020*/  @!P1 FADD.FTZ R20, -R20, -RZ ;  /* 0x800000ff14149221 */ /* 0x000fe20000010100 */
[----:B------:R-:W-:Y:S02]  /*7030*/  @!P0 HADD2.F32 R46, -RZ, R54.H1_H1 ;  /* 0x30000036ff2e8230 */ /* 0x000fe40000004100 */
[----:B------:R-:W-:Y:S01]  /*7040*/  @!P0 FMUL.FTZ R6, R26, R29 ;  /* 0x0000001d1a068220 */ /* 0x000fe20000410000 */
[----:B------:R-:W-:Y:S02]  /*7050*/  @!P0 HADD2.F32 R41, -RZ, R52.H1_H1 ;  /* 0x30000034ff298230 */ /* 0x000fe40000004100 */
[----:B------:R-:W-:Y:S01]  /*7060*/  @!P0 FMUL.FTZ R7, R21, R22 ;  /* 0x0000001615078220 */ /* 0x000fe20000410000 */
[----:B------:R-:W-:Y:S02]  /*7070*/  @!P0 HADD2.F32 R47, -RZ, R55.H0_H0 ;  /* 0x20000037ff2f8230 */ /* 0x000fe40000004100 */
[----:B------:R-:W-:Y:S01]  /*7080*/  @!P0 FFMA.FTZ R4, R39, R44, R4 ;  /* 0x0000002c27048223 */ /* 0x000fe20000010004 */
[----:B------:R-:W-:Y:S02]  /*7090*/  @!P0 HADD2.F32 R40, -RZ, R53.H0_H0 ;  /* 0x20000035ff288230 */ /* 0x000fe40000004100 */
[----:B------:R-:W-:Y:S01]  /*70a0*/  @!P0 FMUL.FTZ R8, R23, R20 ;  /* 0x0000001417088220 */ /* 0x000fe20000410000 */
[----:B------:R-:W-:Y:S02]  /*70b0*/  @!P0 HADD2.F32 R48, -RZ, R55.H1_H1 ;  /* 0x30000037ff308230 */ /* 0x000fe40000004100 */
        /* <DEDUP_REMOVED lines=12> */
.L_x_640:
[----:B------:R-:W-:Y:S05]  /*7180*/  BSYNC.RECONVERGENT B0 ;  /* 0x0000000000007941 */ /* 0x000fea0003800200 */
.L_x_639:
[----:B------:R-:W-:Y:S01]  /*7190*/  ISETP.GE.AND P0, PT, R10, R119, PT ;  /* 0x000000770a00720c */ /* 0x000fe20003f06270 */
[----:B------:R-:W-:Y:S11]  /*71a0*/  BSSY.RECONVERGENT B0, `(.L_x_641) ;  /* 0x000005c000007945 */ /* 0x000ff60003800200 */
[----:B------:R-:W-:Y:S01]  /*71b0*/  @!UPT UIADD3 URZ, UPT, UPT, URZ, URZ, URZ ;  /* 0x000000fffffff290 */ /* 0x000fe2000fffe0ff */
[----:B------:R-:W-:Y:S05]  /*71c0*/  @P0 BRA `(.L_x_642) ;  /* 0x0000000400640947 */ /* 0x000fea0003800000 */
[C---:B------:R-:W-:Y:S01]  /*71d0*/  ISETP.GE.AND P0, PT, R10.reuse, R11, PT ;  /* 0x0000000b0a00720c */ /* 0x040fe20003f06270 */
[----:B---3--:R-:W3:Y:S11]  /*71e0*/  LDG.E.128 R56, desc[UR6][R24.64+0x80] ;  /* 0x0000800618387981 */ /* 0x008ef6000c1e1d00 */
        /* <DEDUP_REMOVED lines=87> */
.L_x_642:
[----:B------:R-:W-:Y:S05]  /*7760*/  BSYNC.RECONVERGENT B0 ;  /* 0x0000000000007941 */ /* 0x000fea0003800200 */
.L_x_641:
[----:B------:R-:W-:Y:S11]  /*7770*/  ISETP.GE.AND P0, PT, R9, R119, PT ;  /* 0x000000770900720c */ /* 0x000ff60003f06270 */
[----:B------:R-:W-:Y:S02]  /*7780*/  @!UPT UIADD3 URZ, UPT, UPT, URZ, URZ, URZ ;  /* 0x000000fffffff290 */ /* 0x000fe4000fffe0ff */
[----:B------:R-:W-:Y:S05]  /*7790*/  @P0 BRA `(.L_x_638) ;  /* 0x0000000400640947 */ /* 0x000fea0003800000 */
[C---:B------:R-:W-:Y:S01]  /*77a0*/  ISETP.GE.AND P0, PT, R9.reuse, R11, PT ;  /* 0x0000000b0900720c */ /* 0x040fe20003f06270 */
[----:B-12-4-:R-:W2:Y:S11]  /*77b0*/  LDG.E.128 R52, desc[UR6][R24.64+0x100] ;  /* 0x0001000618347981 */ /* 0x016eb6000c1e1d00 */
[----:B------:R-:W-:Y:S01]  /*77c0*/  @!UPT UIADD3 URZ, UPT, UPT, URZ, URZ, URZ ;  /* 0x000000fffffff290 */ /* 0x000fe2000fffe0ff */
[----:B------:R-:W-:Y:S04]  /*77d0*/  @!P0 ISETP.GE.U32.AND P1, PT, R9, R19, PT ;  /* 0x000000130900820c */ /* 0x000fe80003f26070 */
[----:B---3--:R-:W-:Y:S02]  /*77e0*/  @!P0 SEL R56, R18, RZ, P1 ;  /* 0x000000ff12388207 */ /* 0x008fe40000800000 */
        /* <DEDUP_REMOVED lines=8> */
[----:B------:R-:W3:Y:S01]  /*7870*/  @!P0 LDG.E.128 R20, desc[UR6][R22.64+0x100] ;  /* 0x0001000616148981 */ /* 0x000ee2000c1e1d00 */
[C---:B------:R-:W-:Y:S02]  /*7880*/  @!P0 IADD3.X R115, PT, PT, R104.reuse, R85, RZ, P1, !PT ;  /* 0x0000005568738210 */ /* 0x040fe40000ffe4ff */
[----:B------:R-:W-:Y:S04]  /*7890*/  @!P0 IADD3 R36, P1, PT, R113, R86, RZ ;  /* 0x0000005671248210 */ /* 0x000fe80007f3e0ff */
[----:B------:R-:W-:Y:S01]  /*78a0*/  @!P0 IADD3.X R37, PT, PT, R104, R87, RZ, P1, !PT ;  /* 0x0000005768258210 */ /* 0x000fe20000ffe4ff */
[----:B------:R-:W4:Y:S01]  /*78b0*/  @!P0 LDG.E.128 R56, desc[UR6][R114.64+0x100] ;  /* 0x0001000672388981 */ /* 0x000f22000c1e1d00 */
[----:B------:R-:W-:Y:S07]  /*78c0*/  ISETP.GE.U32.OR P1, PT, R9, R19, P0 ;  /* 0x000000130900720c */ /* 0x000fee0000726470 */
        /* <DEDUP_REMOVED lines=70> */
.L_x_638:
[----:B------:R-:W-:Y:S05]  /*7d30*/  BSYNC.RECONVERGENT B1 ;  /* 0x0000000000017941 */ /* 0x000fea0003800200 */
.L_x_637:
[----:B------:R-:W-:Y:S04]  /*7d40*/  BSSY.RECONVERGENT B1, `(.L_x_643) ;  /* 0x0000120000017945 */ /* 0x000fe80003800200 */
[----:B------:R-:W-:Y:S05]  /*7d50*/  @!P4 BRA `(.L_x_644) ;  /* 0x000000100078c947 */ /* 0x000fea0003800000 */
[----:B------:R-:W5:Y:S01]  /*7d60*/  LDC R119, c[0x0][0x440] ;  /* 0x00011000ff777b82 */ /* 0x000f620000000800 */
[----:B------:R-:W-:Y:S07]  /*7d70*/  BSSY.RECONVERGENT B0, `(.L_x_645) ;  /* 0x0000062000007945 */ /* 0x000fee0003800200 */
[----:B---3--:R-:W3:Y:S08]  /*7d80*/  LDC.64 R4, c[0x0][0x4a8] ;  /* 0x00012a00ff047b82 */ /* 0x008ef00000000a00 */
[----:B------:R-:W1:Y:S01]  /*7d90*/  LDC.64 R2, c[0x0][0x3b8] ;  /* 0x0000ee00ff027b82 */ /* 0x000e620000000a00 */
[----:B-----5:R-:W-:Y:S02]  /*7da0*/  ISETP.GE.AND P4, PT, R12, R119, PT ;  /* 0x000000770c00720c */ /* 0x020fe40003f86270 */
[C---:B---3--:R-:W-:Y:S04]  /*7db0*/  LEA R24, P1, R4.reuse, R14, 0x6 ;  /* 0x0000000e04187211 */ /* 0x048fe800078230ff */
[----:B------:R-:W-:Y:S02]  /*7dc0*/  LEA.HI.X R25, R4, R15, R5, 0x6, P1 ;  /* 0x0000000f04197211 */ /* 0x000fe400008f3405 */
[C---:B-1----:R-:W-:Y:S04]  /*7dd0*/  LEA R116, P0, R2.reuse, R80, 0x6 ;  /* 0x0000005002747211 */ /* 0x042fe800078030ff */
[----:B------:R-:W-:Y:S01]  /*7de0*/  LEA.HI.X R117, R2, R81, R3, 0x6, P0 ;  /* 0x0000005102757211 */ /* 0x000fe200000f3403 */
[----:B------:R-:W-:Y:S08]  /*7df0*/  @P4 BRA `(.L_x_646) ;  /* 0x0000000400644947 */ /* 0x000ff00003800000 */
        /* <DEDUP_REMOVED lines=19> */
[----:B--2-4-:R3:W2:Y:S01]  /*7f30*/  @!P0 LDG.E.128 R52, desc[UR6][R38.64] ;  /* 0x0000000626348981 */ /* 0x0146a2000c1e1d00 */
        /* <DEDUP_REMOVED lines=69> */
.L_x_646:
[----:B------:R-:W-:Y:S05]  /*8390*/  BSYNC.RECONVERGENT B0 ;  /* 0x0000000000007941 */ /* 0x000fea0003800200 */
.L_x_645:
[----:B------:R-:W-:Y:S01]  /*83a0*/  ISETP.GE.AND P0, PT, R10, R119, PT ;  /* 0x000000770a00720c */ /* 0x000fe20003f06270 */
[----:B------:R-:W-:Y:S11]  /*83b0*/  BSSY.RECONVERGENT B0, `(.L_x_647) ;  /* 0x000005c000007945 */ /* 0x000ff60003800200 */
[----:B------:R-:W-:Y:S01]  /*83c0*/  @!UPT UIADD3 URZ, UPT, UPT, URZ, URZ, URZ ;  /* 0x000000fffffff290 */ /* 0x000fe2000fffe0ff */
[----:B------:R-:W-:Y:S05]  /*83d0*/  @P0 BRA `(.L_x_648) ;  /* 0x0000000400640947 */ /* 0x000fea0003800000 */
[C---:B------:R-:W-:Y:S01]  /*83e0*/  ISETP.GE.AND P0, PT, R10.reuse, R11, PT ;  /* 0x0000000b0a00720c */ /* 0x040fe20003f06270 */
[----:B-1----:R-:W3:Y:S11]  /*83f0*/  LDG.E.128 R56, desc[UR6][R24.64+0x80] ;  /* 0x0000800618387981 */ /* 0x002ef6000c1e1d00 */
        /* <DEDUP_REMOVED lines=87> */
.L_x_648:
[----:B------:R-:W-:Y:S05]  /*8970*/  BSYNC.RECONVERGENT B0 ;  /* 0x0000000000007941 */ /* 0x000fea0003800200 */
.L_x_647:
[----:B------:R-:W-:Y:S11]  /*8980*/  ISETP.GE.AND P0, PT, R9, R119, PT ;  /* 0x000000770900720c */ /* 0x000ff60003f06270 */
[----:B------:R-:W-:Y:S02]  /*8990*/  @!UPT UIADD3 URZ, UPT, UPT, URZ, URZ, URZ ;  /* 0x000000fffffff290 */ /* 0x000fe4000fffe0ff */
[----:B------:R-:W-:Y:S05]  /*89a0*/  @P0 BRA `(.L_x_644) ;  /* 0x0000000400640947 */ /* 0x000fea0003800000 */
[C---:B------:R-:W-:Y:S01]  /*89b0*/  ISETP.GE.AND P0, PT, R9.reuse, R11, PT ;  /* 0x0000000b0900720c */ /* 0x040fe20003f06270 */
[----:B--2-4-:R-:W2:Y:S11]  /*89c0*/  LDG.E.128 R52, desc[UR6][R24.64+0x100] ;  /* 0x0001000618347981 */ /* 0x014eb6000c1e1d00 */
[----:B------:R-:W-:Y:S01]  /*89d0*/  @!UPT UIADD3 URZ, UPT, UPT, URZ, URZ, URZ ;  /* 0x000000fffffff290 */ /* 0x000fe2000fffe0ff */
[----:B------:R-:W-:Y:S04]  /*89e0*/  @!P0 ISETP.GE.U32.AND P1, PT, R9, R19, PT ;  /* 0x000000130900820c */ /* 0x000fe80003f26070 */
[----:B-1-3--:R-:W-:Y:S02]  /*89f0*/  @!P0 SEL R57, R18, RZ, P1 ;  /* 0x000000ff12398207 */ /* 0x00afe40000800000 */
        /* <DEDUP_REMOVED lines=84> */
.L_x_644:
[----:B------:R-:W-:Y:S05]  /*8f40*/  BSYNC.RECONVERGENT B1 ;  /* 0x0000000000017941 */ /* 0x000fea0003800200 */
.L_x_643:
[----:B------:R-:W-:Y:S04]  /*8f50*/  BSSY.RECONVERGENT B1, `(.L_x_649) ;  /* 0x0000120000017945 */ /* 0x000fe80003800200 */
[----:B------:R-:W-:Y:S05]  /*8f60*/  @!P3 BRA `(.L_x_650) ;  /* 0x000000100078b947 */ /* 0x000fea0003800000 */
[----:B------:R-:W5:Y:S01]  /*8f70*/  LDC R119, c[0x0][0x440] ;  /* 0x00011000ff777b82 */ /* 0x000f620000000800 */
[----:B------:R-:W-:Y:S07]  /*8f80*/  BSSY.RECONVERGENT B0, `(.L_x_651) ;  /* 0x0000065000007945 */ /* 0x000fee0003800200 */
[----:B------:R-:W1:Y:S08]  /*8f90*/  LDC.64 R2, c[0x0][0x3b8] ;  /* 0x0000ee00ff027b82 */ /* 0x000e700000000a00 */
[----:B---3--:R-:W3:Y:S01]  /*8fa0*/  LDC.64 R4, c[0x0][0x4a8] ;  /* 0x00012a00ff047b82 */ /* 0x008ee20000000a00 */
[----:B-1----:R-:W-:Y:S01]  /*8fb0*/  IMAD.WIDE.U32 R116, R2, 0x60, R80 ;  /* 0x0000006002747825 */ /* 0x002fe200078e0050 */
[-C--:B-----5:R-:W-:Y:S02]  /*8fc0*/  ISETP.GE.AND P0, PT, R12, R119.reuse, PT ;  /* 0x000000770c00720c */ /* 0x0a0fe40003f06270 */
[----:B------:R-:W-:Y:S01]  /*8fd0*/  ISETP.GE.AND P4, PT, R10, R119, PT ;  /* 0x000000770a00720c */ /* 0x000fe20003f86270 */
[----:B------:R-:W-:Y:S02]  /*8fe0*/  IMAD R3, R3, 0x60, RZ ;  /* 0x0000006003037824 */ /* 0x000fe400078e02ff */
[----:B---3--:R-:W-:Y:S02]  /*8ff0*/  IMAD R5, R5, 0x60, RZ ;  /* 0x0000006005057824 */ /* 0x008fe400078e02ff */
[----:B------:R-:W-:Y:S01]  /*9000*/  IMAD.WIDE.U32 R24, R4, 0x60, R14 ;  /* 0x0000006004187825 */ /* 0x000fe200078e000e */
[----:B------:R-:W-:Y:S04]  /*9010*/  IADD3 R117, PT, PT, R117, R3, RZ ;  /* 0x0000000375757210 */ /* 0x000fe80007ffe0ff */
[----:B------:R-:W-:Y:S01]  /*9020*/  IADD3 R25, PT, PT, R25, R5, RZ ;  /* 0x0000000519197210 */ /* 0x000fe20007ffe0ff */
[----:B------:R-:W-:Y:S06]  /*9030*/  @P0 BRA `(.L_x_652) ;  /* 0x0000000400640947 */ /* 0x000fec0003800000 */
        /* <DEDUP_REMOVED lines=89> */
.L_x_652:
[----:B------:R-:W-:Y:S05]  /*95d0*/  BSYNC.RECONVERGENT B0 ;  /* 0x0000000000007941 */ /* 0x000fea0003800200 */
.L_x_651:
[----:B------:R-:W-:Y:S01]  /*95e0*/  ISETP.GE.AND P3, PT, R9, R119, PT ;  /* 0x000000770900720c */ /* 0x000fe20003f66270 */
[----:B------:R-:W-:Y:S04]  /*95f0*/  BSSY.RECONVERGENT B0, `(.L_x_653) ;  /* 0x000005b000007945 */ /* 0x000fe80003800200 */
[----:B------:R-:W-:Y:S08]  /*9600*/  @P4 BRA `(.L_x_654) ;  /* 0x0000000400644947 */ /* 0x000ff00003800000 */
        /* <DEDUP_REMOVED lines=89> */
.L_x_654:
[----:B------:R-:W-:Y:S05]  /*9ba0*/  BSYNC.RECONVERGENT B0 ;  /* 0x0000000000007941 */ /* 0x000fea0003800200 */
.L_x_653:
[----:B------:R-:W-:Y:S05]  /*9bb0*/  @P3 BRA `(.L_x_650) ;  /* 0x0000000400643947 */ /* 0x000fea0003800000 */
[C---:B------:R-:W-:Y:S01]  /*9bc0*/  ISETP.GE.AND P0, PT, R9.reuse, R11, PT ;  /* 0x0000000b0900720c */ /* 0x040fe20003f06270 */
[----:B------:R-:W5:Y:S11]  /*9bd0*/  LDG.E.128 R44, desc[UR6][R24.64+0x100] ;  /* 0x00010006182c7981 */ /* 0x000f76000c1e1d00 */
[----:B------:R-:W-:Y:S01]  /*9be0*/  @!UPT UIADD3 URZ, UPT, UPT, URZ, URZ, URZ ;  /* 0x000000fffffff290 */ /* 0x000fe2000fffe0ff */
[----:B------:R-:W-:Y:S04]  /*9bf0*/  @!P0 ISETP.GE.U32.AND P1, PT, R9, R19, PT ;  /* 0x000000130900820c */ /* 0x000fe80003f26070 */
[----:B--2-4-:R-:W-:Y:S02]  /*9c00*/  @!P0 SEL R53, R18, RZ, P1 ;  /* 0x000000ff12358207 */ /* 0x014fe40000800000 */
[----:B------:R-:W-:Y:S02]  /*9c10*/  @!P0 SEL R55, R79, RZ, P1 ;  /* 0x000000ff4f378207 */ /* 0x000fe40000800000 */
[----:B------:R-:W-:Y:S02]  /*9c20*/  @!P0 IADD3 R54, P3, PT, R100, R53, RZ ;  /* 0x0000003564368210 */ /* 0x000fe40007f7e0ff */
[----:B------:R-:W-:Y:S02]  /*9c30*/  @!P0 SEL R11, R19, R18, !P1 ;  /* 0x00000012130b8207 */ /* 0x000fe40004800000 */
[----:B------:R-:W-:Y:S02]  /*9c40*/  @!P0 SHF.L.U32 R53, R54, 0x1, RZ ;  /* 0x0000000136358819 */ /* 0x000fe400000006ff */
[----:B------:R-:W-:Y:S01]  /*9c50*/  @!P0 IADD3.X R55, PT, PT, R90, R55, RZ, P3, !PT ;  /* 0x000000375a378210 */ /* 0x000fe20001ffe4ff */
[----:B------:R-:W-:Y:S01]  /*9c60*/  @!P0 IMAD.WIDE R20, R11, 0x2, R24 ;  /* 0x000000020b148825 */ /* 0x000fe200078e0218 */
[C---:B-1-3--:R-:W-:Y:S02]  /*9c70*/  @!P0 IADD3 R56, P1, PT, R53.reuse, R84, RZ ;  /* 0x0000005435388210 */ /* 0x04afe40007f3e0ff */
[----:B------:R-:W-:Y:S03]  /*9c80*/  @!P0 SHF.L.U64.HI R54, R54, 0x1, R55 ;  /* 0x0000000136368819 */ /* 0x000fe60000010237 */
[----:B------:R-:W2:Y:S01]  /*9c90*/  @!P0 LDG.E.128 R20, desc[UR6][R20.64+0x100] ;  /* 0x0001000614148981 */ /* 0x000ea2000c1e1d00 */
[C---:B------:R-:W-:Y:S02]  /*9ca0*/  @!P0 IADD3.X R57, PT, PT, R54.reuse, R85, RZ, P1, !PT ;  /* 0x0000005536398210 */ /* 0x040fe40000ffe4ff */
[----:B------:R-:W-:Y:S04]  /*9cb0*/  @!P0 IADD3 R34, P1, PT, R53, R86, RZ ;  /* 0x0000005635228210 */ /* 0x000fe80007f3e0ff */
[----:B------:R-:W-:Y:S01]  /*9cc0*/  @!P0 IADD3.X R35, PT, PT, R54, R87, RZ, P1, !PT ;  /* 0x0000005736238210 */ /* 0x000fe20000ffe4ff */
[----:B------:R-:W3:Y:S01]  /*9cd0*/  @!P0 LDG.E.128 R56, desc[UR6][R56.64+0x100] ;  /* 0x0001000638388981 */ /* 0x000ee2000c1e1d00 */
[----:B------:R-:W-:Y:S07]  /*9ce0*/  ISETP.GE.U32.OR P1, PT, R9, R19, P0 ;  /* 0x000000130900720c */ /* 0x000fee0000726470 */
[----:B------:R5:W4:Y:S01]  /*9cf0*/  @!P0 LDG.E.128 R40, desc[UR6][R34.64+0x100] ;  /* 0x0001000622288981 */ /* 0x000b22000c1e1d00 */
[--C-:B--2---:R-:W-:Y:S01]  /*9d00*/  @!P0 HADD2.F32 R29, -RZ, R20.reuse.H0_H0 ;  /* 0x20000014ff1d8230 */ /* 0x104fe20000004100 */
[----:B-----5:R-:W-:Y:S01]  /*9d10*/  @!P0 MOV R34, R44 ;  /* 0x0000002c00228202 */ /* 0x020fe20000000f00 */
[----:B------:R-:W-:Y:S01]  /*9d20*/  @!P0 HADD2.F32 R28, -RZ, R20.H1_H1 ;  /* 0x30000014ff1c8230 */ /* 0x000fe20000004100 */
[----:B------:R-:W-:Y:S01]  /*9d30*/  @!P0 MOV R48, R45 ;  /* 0x0000002d00308202 */ /* 0x000fe20000000f00 */
[--C-:B------:R-:W-:Y:S01]  /*9d40*/  @!P0 HADD2.F32 R19, -RZ, R23.reuse.H0_H0 ;  /* 0x20000017ff138230 */ /* 0x100fe20000004100 */
[----:B------:R-:W-:Y:S01]  /*9d50*/  @!P0 MOV R49, R46 ;  /* 0x0000002e00318202 */ /* 0x000fe20000000f00 */
[----:B------:R-:W-:Y:S01]  /*9d60*/  @!P0 HADD2.F32 R18, -RZ, R23.H1_H1 ;  /* 0x30000017ff128230 */ /* 0x000fe20000004100 */
[----:B------:R-:W-:Y:S01]  /*9d70*/  @!P0 MOV R52, R47 ;  /* 0x0000002f00348202 */ /* 0x000fe20000000f00 */
[--C-:B---3--:R-:W-:Y:S02]  /*9d80*/  @!P0 HADD2.F32 R32, -RZ, R56.reuse.H0_H0 ;  /* 0x20000038ff208230 */ /* 0x108fe40000004100 */
[----:B------:R-:W-:Y:S02]  /*9d90*/  @!P0 HADD2.F32 R31, -RZ, R56.H1_H1 ;  /* 0x30000038ff1f8230 */ /* 0x000fe40000004100 */
[--C-:B------:R-:W-:Y:S02]  /*9da0*/  @!P0 HADD2.F32 R30, -RZ, R57.reuse.H0_H0 ;  /* 0x20000039ff1e8230 */ /* 0x100fe40000004100 */
[----:B------:R-:W-:Y:S01]  /*9db0*/  @!P1 FADD.FTZ R32, -R32, -RZ ;  /* 0x800000ff20209221 */ /* 0x000fe20000010100 */
[----:B------:R-:W-:Y:S02]  /*9dc0*/  @!P0 HADD2.F32 R25, -RZ, R57.H1_H1 ;  /* 0x30000039ff198230 */ /* 0x000fe40000004100 */
[----:B------:R-:W-:Y:S01]  /*9dd0*/  @!P1 FADD.FTZ R31, -R31, -RZ ;  /* 0x800000ff1f1f9221 */ /* 0x000fe20000010100 */
[----:B------:R-:W-:Y:S02]  /*9de0*/  @!P0 HADD2.F32 R24, -RZ, R58.H0_H0 ;  /* 0x2000003aff188230 */ /* 0x000fe40000004100 */
[----:B------:R-:W-:Y:S01]  /*9df0*/  @!P0 FMUL.FTZ R0, R29, R32 ;  /* 0x000000201d008220 */ /* 0x000fe20000410000 */
[--C-:B------:R-:W-:Y:S02]  /*9e00*/  @!P0 HADD2.F32 R33, -RZ, R34.reuse.H0_H0 ;  /* 0x20000022ff218230 */ /* 0x100fe40000004100 */
[----:B------:R-:W-:Y:S01]  /*9e10*/  @!P0 FMUL.FTZ R2, R28, R31 ;  /* 0x0000001f1c028220 */ /* 0x000fe20000410000 */
[----:B------:R-:W-:Y:S02]  /*9e20*/  @!P0 HADD2.F32 R35, -RZ, R34.H1_H1 ;  /* 0x30000022ff238230 */ /* 0x000fe40000004100 */
[----:B------:R-:W-:Y:S01]  /*9e30*/  @!P1 FADD.FTZ R30, -R30, -RZ ;  /* 0x800000ff1e1e9221 */ /* 0x000fe20000010100 */
[----:B------:R-:W-:Y:S02]  /*9e40*/  @!P0 HADD2.F32 R27, -RZ, R21.H0_H0 ;  /* 0x20000015ff1b8230 */ /* 0x000fe40000004100 */
[----:B------:R-:W-:Y:S01]  /*9e50*/  @!P1 FADD.FTZ R25, -R25, -RZ ;  /* 0x800000ff19199221 */ /* 0x000fe20000010100 */
[----:B------:R-:W-:Y:S02]  /*9e60*/  @!P0 HADD2.F32 R23, -RZ, R58.H1_H1 ;  /* 0x3000003aff178230 */ /* 0x000fe40000004100 */
[----:B------:R-:W-:Y:S01]  /*9e70*/  @!P1 FADD.FTZ R24, -R24, -RZ ;  /* 0x800000ff18189221 */ /* 0x000fe20000010100 */
[--C-:B----4-:R-:W-:Y:S02]  /*9e80*/  @!P0 HADD2.F32 R34, -RZ, R40.reuse.H0_H0 ;  /* 0x20000028ff228230 */ /* 0x110fe40000004100 */
[----:B------:R-:W-:Y:S01]  /*9e90*/  @!P0 FMUL.FTZ R3, R27, R30 ;  /* 0x0000001e1b038220 */ /* 0x000fe20000410000 */
[----:B------:R-:W-:Y:S02]  /*9ea0*/  @!P0 HADD2.F32 R20, -RZ, R59.H0_H0 ;  /* 0x2000003bff148230 */ /* 0x000fe40000004100 */
[----:B------:R-:W-:Y:S01]  /*9eb0*/  @!P1 FADD.FTZ R23, -R23, -RZ ;  /* 0x800000ff17179221 */ /* 0x000fe20000010100 */
[----:B------:R-:W-:Y:S02]  /*9ec0*/  @!P0 HADD2.F32 R26, -RZ, R21.H1_H1 ;  /* 0x30000015ff1a8230 */ /* 0x000fe40000004100 */
[----:B------:R-:W-:Y:S01]  /*9ed0*/  @!P0 FFMA.FTZ R0, R33, R34, R0 ;  /* 0x0000002221008223 */ /* 0x000fe20000010000 */
[----:B------:R-:W-:Y:S02]  /*9ee0*/  @!P0 HADD2.F32 R11, -RZ, R59.H1_H1 ;  /* 0x3000003bff0b8230 */ /* 0x000fe40000004100 */
[----:B------:R-:W-:Y:S01]  /*9ef0*/  @!P1 FADD.FTZ R20, -R20, -RZ ;  /* 0x800000ff14149221 */ /* 0x000fe20000010100 */
        /* <DEDUP_REMOVED lines=8> */
[--C-:B------:R-:W-:Y:S02]  /*9f80*/  @!P0 HADD2.F32 R38, -RZ, R48.reuse.H0_H0 ;  /* 0x20000030ff268230 */ /* 0x100fe40000004100 */
[----:B------:R-:W-:Y:S01]  /*9f90*/  @!P0 FMUL.FTZ R6, R22, R23 ;  /* 0x0000001716068220 */ /* 0x000fe20000410000 */
[----:B------:R-:W-:Y:S01]  /*9fa0*/  @!P0 HADD2.F32 R39, -RZ, R41.H1_H1 ;  /* 0x30000029ff278230 */ /* 0x000fe20000004100 */
[----:B------:R-:W-:Y:S01]  /*9fb0*/  @!P0 F2FP.F16.F32.PACK_AB R53, R2, R0 ;  /* 0x000000000235823e */ /* 0x000fe200000000ff */
[----:B------:R-:W-:Y:S02]  /*9fc0*/  @!P0 HADD2.F32 R33, -RZ, R48.H1_H1 ;  /* 0x30000030ff218230 */ /* 0x000fe40000004100 */
[----:B------:R-:W-:Y:S01]  /*9fd0*/  @!P0 FFMA.FTZ R3, R38, R37, R3 ;  /* 0x0000002526038223 */ /* 0x000fe20000010003 */
[--C-:B------:R-:W-:Y:S01]  /*9fe0*/  @!P0 HADD2.F32 R40, -RZ, R42.reuse.H0_H0 ;  /* 0x2000002aff288230 */ /* 0x100fe20000004100 */
[----:B------:R-:W-:Y:S01]  /*9ff0*/  @!P0 MOV R44, R53 ;  /* 0x00000035002c8202 */ /* 0x000fe20000000f00 */
        /* <DEDUP_REMOVED lines=8> */
[----:B------:R-:W-:Y:S01]  /*a080*/  @!P0 F2FP.F16.F32.PACK_AB R54, R4, R3 ;  /* 0x000000030436823e */ /* 0x000fe200000000ff */
[--C-:B------:R-:W-:Y:S02]  /*a090*/  @!P0 HADD2.F32 R36, -RZ, R52.reuse.H0_H0 ;  /* 0x20000034ff248230 */ /* 0x100fe40000004100 */
[----:B------:R-:W-:Y:S01]  /*a0a0*/  @!P0 FFMA.FTZ R6, R35, R41, R6 ;  /* 0x0000002923068223 */ /* 0x000fe20000010006 */
[----:B------:R-:W-:Y:S01]  /*a0b0*/  @!P0 HADD2.F32 R43, -RZ, R43.H1_H1 ;  /* 0x3000002bff2b8230 */ /* 0x000fe20000004100 */
[----:B------:R-:W-:Y:S01]  /*a0c0*/  @!P0 MOV R45, R54 ;  /* 0x00000036002d8202 */ /* 0x000fe20000000f00 */
[----:B------:R-:W-:Y:S02]  /*a0d0*/  @!P0 HADD2.F32 R37, -RZ, R52.H1_H1 ;  /* 0x30000034ff258230 */ /* 0x000fe40000004100 */
[----:B------:R-:W-:Y:S01]  /*a0e0*/  @!P0 FFMA.FTZ R7, R36, R42, R7 ;  /* 0x0000002a24078223 */ /* 0x000fe20000010007 */
[----:B------:R-:W-:Y:S02]  /*a0f0*/  @!P0 F2FP.F16.F32.PACK_AB R55, R6, R5 ;  /* 0x000000050637823e */ /* 0x000fe400000000ff */
[----:B------:R-:W-:Y:S02]  /*a100*/  @!P0 FFMA.FTZ R8, R37, R43, R8 ;  /* 0x0000002b25088223 */ /* 0x000fe40000010008 */
[----:B------:R-:W-:Y:S03]  /*a110*/  @!P0 MOV R46, R55 ;  /* 0x00000037002e8202 */ /* 0x000fe60000000f00 */
[----:B------:R-:W-:Y:S04]  /*a120*/  @!P0 F2FP.F16.F32.PACK_AB R56, R8, R7 ;  /* 0x000000070838823e */ /* 0x000fe800000000ff */
[----:B------:R-:W-:Y:S05]  /*a130*/  @!P0 MOV R47, R56 ;  /* 0x00000038002f8202 */ /* 0x000fea0000000f00 */
[----:B------:R1:W-:Y:S02]  /*a140*/  STG.E.128 desc[UR6][R116.64+0x100], R44 ;  /* 0x0001002c74007986 */ /* 0x0003e4000c101d06 */
.L_x_650:
[----:B------:R-:W-:Y:S05]  /*a150*/  BSYNC.RECONVERGENT B1 ;  /* 0x0000000000017941 */ /* 0x000fea0003800200 */
.L_x_649:
[----:B------:R-:W5:Y:S08]  /*a160*/  LDC R3, c[0x0][0x450] ;  /* 0x00011400ff037b82 */ /* 0x000f700000000800 */
[----:B------:R-:W1:Y:S01]  /*a170*/  LDC R11, c[0x0][0x450] ;  /* 0x00011400ff0b7b82 */ /* 0x000e620000000800 */
[----:B-----5:R-:W-:Y:S05]  /*a180*/  IMAD.U32 R3, R3, -0x20, RZ ;  /* 0xffffffe003037824 */ /* 0x020fea00078e00ff */
[C---:B------:R-:W-:Y:S02]  /*a190*/  LEA R86, P1, R3.reuse, R86, 0x1 ;  /* 0x0000005603567211 */ /* 0x040fe400078208ff */
[C---:B------:R-:W-:Y:S02]  /*a1a0*/  LEA R84, P0, R3.reuse, R84, 0x1 ;  /* 0x0000005403547211 */ /* 0x040fe400078008ff */
[C---:B------:R-:W-:Y:S02]  /*a1b0*/  LEA.HI.X.SX32 R87, R3.reuse, R87, 0x1, P1 ;  /* 0x0000005703577211 */ /* 0x040fe400008f0eff */
[----:B-1----:R-:W-:Y:S09]  /*a1c0*/  LEA.HI.X.SX32 R85, R3, R85, 0x1, P0 ;  /* 0x0000005503557211 */ /* 0x002ff200000f0eff */
.L_x_605:
[----:B------:R-:W-:Y:S05]  /*a1d0*/  BSYNC.RECONVERGENT B2 ;  /* 0x0000000000027941 */ /* 0x000fea0003800200 */
.L_x_597:
[----:B------:R-:W-:Y:S04]  /*a1e0*/  ISETP.NE.U32.AND P3, PT, RZ, UR12, PT ;  /* 0x0000000cff007c0c */ /* 0x000fe8000bf65070 */
[----:B------:R-:W-:Y:S11]  /*a1f0*/  ISETP.NE.AND.EX P3, PT, RZ, UR13, PT, P3 ;  /* 0x0000000dff007c0c */ /* 0x000ff6000bf65330 */
[----:B------:R-:W-:Y:S02]  /*a200*/  @!UPT UIADD3 URZ, UPT, UPT, URZ, URZ, URZ ;  /* 0x000000fffffff290 */ /* 0x000fe4000fffe0ff */
[----:B-1----:R-:W1:Y:S01]  /*a210*/  @!P3 LDC R2, c[0x0][0x3c0] ;  /* 0x0000f000ff02bb82 */ /* 0x002e620000000800 */
[----:B------:R-:W-:Y:S07]  /*a220*/  @!P3 IMAD.MOV.U32 R3, RZ, RZ, RZ ;  /* 0x000000ffff03b224 */ /* 0x000fee00078e00ff */
[----:B------:R-:W5:Y:S01]  /*a230*/  @!P3 LDC R0, c[0x0][0x3b8] ;  /* 0x0000ee00ff00bb82 */ /* 0x000f620000000800 */
[----:B------:R-:W-:Y:S01]  /*a240*/  @!P3 IADD3 R3, P0, PT, RZ, -R3, RZ ;  /* 0x80000003ff03b210 */ /* 0x000fe20007f1e0ff */
[----:B-----5:R-:W-:Y:S02]  /*a250*/  @!P3 IMAD.SHL.U32 R0, R0, 0x40, RZ ;  /* 0x000000400000b824 */ /* 0x020fe400078e00ff */
[----:B-1----:R-:W-:Y:S02]  /*a260*/  @!P3 IMAD.SHL.U32 R2, R2, 0x40, RZ ;  /* 0x000000400202b824 */ /* 0x002fe400078e00ff */
[----:B------:R-:W-:Y:S02]  /*a270*/  @!P3 IMAD.X R0, RZ, RZ, ~R0, P0 ;  /* 0x000000ffff00b224 */ /* 0x000fe400000e0e00 */
[----:B------:R-:W-:Y:S05]  /*a280*/  @!P3 IMAD.X R2, RZ, RZ, ~R2, P0 ;  /* 0x000000ffff02b224 */ /* 0x000fea00000e0e02 */
[C---:B--234-:R-:W-:Y:S02]  /*a290*/  @!P3 SHF.R.S64 R5, R3.reuse, 0x1f, R2 ;  /* 0x0000001f0305b819 */ /* 0x05cfe40000001002 */
[----:B------:R-:W-:Y:S02]  /*a2a0*/  @!P3 SHF.R.S64 R3, R3, 0x1f, R0 ;  /* 0x0000001f0303b819 */ /* 0x000fe40000001000 */
[----:B------:R-:W-:Y:S02]  /*a2b0*/  @!P3 IADD3 R78, P1, PT, R5, R78, RZ ;  /* 0x0000004e054eb210 */ /* 0x000fe40007f3e0ff */
[----:B------:R-:W-:Y:S02]  /*a2c0*/  @!P3 IADD3 R80, P0, PT, R3, R80, RZ ;  /* 0x000000500350b210 */ /* 0x000fe40007f1e0ff */
[----:B------:R-:W-:Y:S02]  /*a2d0*/  @!P3 LEA.HI.X.SX32 R77, R2, R77, 0x1, P1 ;  /* 0x0000004d024db211 */ /* 0x000fe400008f0eff */
[----:B------:R-:W-:Y:S01]  /*a2e0*/  @!P3 LEA.HI.X.SX32 R81, R0, R81, 0x1, P0 ;  /* 0x000000510051b211 */ /* 0x000fe200000f0eff */
[----:B------:R-:W-:Y:S08]  /*a2f0*/  @!P3 BRA `(.L_x_655) ;  /* 0x000000040024b947 */ /* 0x000ff00003800000 */
[----:B------:R-:W-:Y:S11]  /*a300*/  ISETP.GT.AND P0, PT, R99, R76, PT ;  /* 0x0000004c6300720c */ /* 0x000ff60003f04270 */
[----:B------:R-:W-:Y:S02]  /*a310*/  @!UPT UIADD3 URZ, UPT, UPT, URZ, URZ, URZ ;  /* 0x000000fffffff290 */ /* 0x000fe4000fffe0ff */
[----:B------:R-:W-:Y:S05]  /*a320*/  @!P0 BRA `(.L_x_655) ;  /* 0x0000000400188947 */ /* 0x000fea0003800000 */
[----:B------:R-:W1:Y:S01]  /*a330*/  LDC R3, c[0x0][0x4f0] ;  /* 0x00013c00ff037b82 */ /* 0x000e620000000800 */
[----:B------:R-:W-:Y:S02]  /*a340*/  IABS R18, R102 ;  /* 0x0000006600127213 */ /* 0x000fe40000000000 */
[-C--:B-1----:R-:W-:Y:S02]  /*a350*/  IABS R6, R3.reuse ;  /* 0x0000000300067213 */ /* 0x082fe40000000000 */
[----:B------:R-:W-:Y:S02]  /*a360*/  LOP3.LUT R2, RZ, R3, RZ, 0x33, !PT ;  /* 0x00000003ff027212 */ /* 0x000fe400078e33ff */
[----:B------:R-:W1:Y:S10]  /*a370*/  I2F.RP R22, R6 ;  /* 0x0000000600167306 */ /* 0x000e740000209400 */
[----:B-1----:R-:W1:Y:S02]  /*a380*/  MUFU.RCP R8, R22 ;  /* 0x0000001600087308 */ /* 0x002e640000001000 */
[----:B-1----:R-:W-:Y:S08]  /*a390*/  VIADD R20, R8, 0xffffffe ;  /* 0x0ffffffe08147836 */ /* 0x002ff00000000000 */
[----:B------:R-:W1:Y:S02]  /*a3a0*/  F2I.FTZ.U32.TRUNC.NTZ R21, R20 ;  /* 0x0000001400157305 */ /* 0x000e64000021f000 */
[--C-:B-1----:R-:W-:Y:S01]  /*a3b0*/  IMAD.MOV R8, RZ, RZ, -R21.reuse ;  /* 0x000000ffff087224 */ /* 0x102fe200078e0a15 */
[----:B------:R-:W-:Y:S03]  /*a3c0*/  MOV R20, RZ ;  /* 0x000000ff00147202 */ /* 0x000fe60000000f00 */
[----:B------:R-:W-:Y:S01]  /*a3d0*/  IMAD R23, R8, R6, RZ ;  /* 0x0000000608177224 */ /* 0x000fe200078e02ff */
[----:B------:R-:W-:Y:S03]  /*a3e0*/  IABS R8, R96 ;  /* 0x0000006000087213 */ /* 0x000fe60000000000 */
[----:B------:R-:W-:Y:S06]  /*a3f0*/  IMAD.HI.U32 R21, R21, R23, R20 ;  /* 0x0000001715157227 */ /* 0x000fec00078e0014 */
[C---:B------:R-:W-:Y:S04]  /*a400*/  IMAD.HI.U32 R7, R21.reuse, R8, RZ ;  /* 0x0000000815077227 */ /* 0x040fe800078e00ff */
[----:B------:R-:W-:Y:S04]  /*a410*/  IMAD.HI.U32 R5, R21, R18, RZ ;  /* 0x0000001215057227 */ /* 0x000fe800078e00ff */
[----:B------:R-:W-:Y:S02]  /*a420*/  IMAD.MOV R21, RZ, RZ, -R7 ;  /* 0x000000ffff157224 */ /* 0x000fe400078e0a07 */
[----:B------:R-:W-:Y:S02]  /*a430*/  IMAD.MOV R23, RZ, RZ, -R5 ;  /* 0x000000ffff177224 */ /* 0x000fe400078e0a05 */
[C---:B------:R-:W-:Y:S02]  /*a440*/  IMAD R8, R6.reuse, R21, R8 ;  /* 0x0000001506087224 */ /* 0x040fe400078e0208 */
[C---:B------:R-:W-:Y:S03]  /*a450*/  IMAD R18, R6.reuse, R23, R18 ;  /* 0x0000001706127224 */ /* 0x040fe600078e0212 */
[C---:B------:R-:W-:Y:S02]  /*a460*/  ISETP.GT.U32.AND P0, PT, R6.reuse, R8, PT ;  /* 0x000000080600720c */ /* 0x040fe40003f04070 */
[----:B------:R-:W-:Y:S11]  /*a470*/  ISETP.GT.U32.AND P4, PT, R6, R18, PT ;  /* 0x000000120600720c */ /* 0x000ff60003f84070 */
[-C--:B------:R-:W-:Y:S01]  /*a480*/  @!P0 IADD3 R8, PT, PT, R8, -R6.reuse, RZ ;  /* 0x8000000608088210 */ /* 0x080fe20007ffe0ff */
[----:B------:R-:W-:Y:S01]  /*a490*/  @!P0 VIADD R7, R7, 0x1 ;  /* 0x0000000107078836 */ /* 0x000fe20000000000 */
[----:B------:R-:W-:Y:S01]  /*a4a0*/  @!P4 IADD3 R5, PT, PT, R5, 0x1, RZ ;  /* 0x000000010505c810 */ /* 0x000fe20007ffe0ff */
[----:B------:R-:W-:Y:S01]  /*a4b0*/  @!P4 IMAD.IADD R18, R18, 0x1, -R6 ;  /* 0x000000011212c824 */ /* 0x000fe200078e0a06 */
[-C--:B------:R-:W-:Y:S02]  /*a4c0*/  ISETP.GE.U32.AND P5, PT, R8, R6.reuse, PT ;  /* 0x000000060800720c */ /* 0x080fe40003fa6070 */
[-C--:B------:R-:W-:Y:S02]  /*a4d0*/  LOP3.LUT R8, R102, R3.reuse, RZ, 0x3c, !PT ;  /* 0x0000000366087212 */ /* 0x080fe400078e3cff */
[----:B------:R-:W-:Y:S02]  /*a4e0*/  ISETP.GE.U32.AND P6, PT, R18, R6, PT ;  /* 0x000000061200720c */ /* 0x000fe40003fc6070 */
[----:B------:R-:W-:Y:S02]  /*a4f0*/  LOP3.LUT R6, R96, R3, RZ, 0x3c, !PT ;  /* 0x0000000360067212 */ /* 0x000fe400078e3cff */
[----:B------:R-:W-:Y:S02]  /*a500*/  ISETP.GE.AND P3, PT, R8, RZ, PT ;  /* 0x000000ff0800720c */ /* 0x000fe40003f66270 */
[----:B------:R-:W-:Y:S02]  /*a510*/  ISETP.GE.AND P1, PT, R6, RZ, PT ;  /* 0x000000ff0600720c */ /* 0x000fe40003f26270 */
[----:B------:R-:W-:Y:S01]  /*a520*/  ISETP.NE.AND P0, PT, R3, RZ, PT ;  /* 0x000000ff0300720c */ /* 0x000fe20003f05270 */
[----:B------:R-:W-:Y:S04]  /*a530*/  @P5 VIADD R7, R7, 0x1 ;  /* 0x0000000107075836 */ /* 0x000fe80000000000 */
[----:B------:R-:W-:Y:S04]  /*a540*/  @P6 VIADD R5, R5, 0x1 ;  /* 0x0000000105056836 */ /* 0x000fe80000000000 */
[----:B------:R-:W-:Y:S02]  /*a550*/  @!P3 IMAD.MOV R5, RZ, RZ, -R5 ;  /* 0x000000ffff05b224 */ /* 0x000fe400078e0a05 */
[----:B------:R-:W-:Y:S03]  /*a560*/  @!P1 IADD3 R7, PT, PT, -R7, RZ, RZ ;  /* 0x000000ff07079210 */ /* 0x000fe60007ffe1ff */
[C---:B------:R-:W-:Y:S02]  /*a570*/  SEL R19, R2.reuse, R5, !P0 ;  /* 0x0000000502137207 */ /* 0x040fe40004000000 */
[----:B------:R-:W-:Y:S02]  /*a580*/  SEL R4, R2, R7, !P0 ;  /* 0x0000000702047207 */ /* 0x000fe40004000000 */
[CC--:B------:R-:W-:Y:S02]  /*a590*/  LEA R26, P0, R19.reuse, R200.reuse, 0x2 ;  /* 0x000000c8131a7211 */ /* 0x0c0fe400078010ff */
[C---:B------:R-:W-:Y:S02]  /*a5a0*/  LEA R22, P1, R4.reuse, R200, 0x2 ;  /* 0x000000c804167211 */ /* 0x040fe400078210ff */
[CC--:B------:R-:W-:Y:S02]  /*a5b0*/  LEA.HI.X.SX32 R27, R19.reuse, R201.reuse, 0x2, P0 ;  /* 0x000000c9131b7211 */ /* 0x0c0fe400000f16ff */
[----:B------:R-:W-:Y:S02]  /*a5c0*/  LEA.HI.X.SX32 R23, R4, R201, 0x2, P1 ;  /* 0x000000c904177211 */ /* 0x000fe400008f16ff */
[----:B------:R-:W-:Y:S01]  /*a5d0*/  IADD3 R2, PT, PT, R19, -R4, RZ ;  /* 0x8000000413027210 */ /* 0x000fe20007ffe0ff */
[----:B------:R-:W2:Y:S04]  /*a5e0*/  LDG.E R6, desc[UR6][R26.64] ;  /* 0x000000061a067981 */ /* 0x000ea8000c1e1900 */
[----:B------:R-:W-:Y:S01]  /*a5f0*/  IMAD R0, R2, R3, -0x40 ;  /* 0xffffffc002007424 */ /* 0x000fe200078e0203 */
[----:B------:R-:W2:Y:S03]  /*a600*/  LDG.E R21, desc[UR6][R22.64] ;  /* 0x0000000616157981 */ /* 0x000ea6000c1e1900 */
[----:B------:R-:W-:Y:S01]  /*a610*/  IMAD.WIDE.U32 R24, R0, UR14, RZ ;  /* 0x0000000e00187c25 */ /* 0x000fe2000f8e00ff */
[----:B------:R-:W-:Y:S05]  /*a620*/  SHF.R.S32.HI R18, RZ, 0x1f, R0 ;  /* 0x0000001fff127819 */ /* 0x000fea0000011400 */
[----:B------:R-:W-:Y:S04]  /*a630*/  IMAD R8, R18, UR14, RZ ;  /* 0x0000000e12087c24 */ /* 0x000fe8000f8e02ff */
[----:B------:R-:W-:Y:S05]  /*a640*/  IMAD R8, R0, UR15, R8 ;  /* 0x0000000f00087c24 */ /* 0x000fea000f8e0208 */
[----:B------:R-:W-:Y:S01]  /*a650*/  IADD3 R25, PT, PT, R25, R8, RZ ;  /* 0x0000000819197210 */ /* 0x000fe20007ffe0ff */
[----:B--2---:R-:W-:Y:S04]  /*a660*/  IMAD.IADD R21, R21, 0x1, -R6 ;  /* 0x0000000115157824 */ /* 0x004fe800078e0a06 */
[C---:B------:R-:W-:Y:S01]  /*a670*/  IMAD.WIDE.U32 R22, R21.reuse, UR8, RZ ;  /* 0x0000000815167c25 */ /* 0x040fe2000f8e00ff */
[----:B------:R-:W-:Y:S03]  /*a680*/  SHF.R.S32.HI R20, RZ, 0x1f, R21 ;  /* 0x0000001fff147819 */ /* 0x000fe60000011415 */
[C---:B------:R-:W-:Y:S01]  /*a690*/  IMAD.WIDE.U32 R24, R21.reuse, UR10, R24 ;  /* 0x0000000a15187c25 */ /* 0x040fe2000f8e0018 */
[----:B------:R-:W-:Y:S03]  /*a6a0*/  MOV R26, R22 ;  /* 0x00000016001a7202 */ /* 0x000fe60000000f00 */
[----:B------:R-:W-:Y:S01]  /*a6b0*/  IMAD R6, R20, UR8, RZ ;  /* 0x0000000814067c24 */ /* 0x000fe2000f8e02ff */
[----:B------:R-:W-:Y:S01]  /*a6c0*/  LEA R78, P1, R24, R78, 0x1 ;  /* 0x0000004e184e7211 */ /* 0x000fe200078208ff */
[----:B------:R-:W-:Y:S02]  /*a6d0*/  IMAD R20, R20, UR10, RZ ;  /* 0x0000000a14147c24 */ /* 0x000fe4000f8e02ff */
[C---:B------:R-:W-:Y:S02]  /*a6e0*/  IMAD R6, R21.reuse, UR9, R6 ;  /* 0x0000000915067c24 */ /* 0x040fe4000f8e0206 */
[----:B------:R-:W-:Y:S02]  /*a6f0*/  IMAD R20, R21, UR11, R20 ;  /* 0x0000000b15147c24 */ /* 0x000fe4000f8e0214 */
[----:B------:R-:W-:Y:S02]  /*a700*/  IMAD.IADD R27, R23, 0x1, R6 ;  /* 0x00000001171b7824 */ /* 0x000fe400078e0206 */
[----:B------:R-:W-:Y:S02]  /*a710*/  IMAD R23, R18, UR4, RZ ;  /* 0x0000000412177c24 */ /* 0x000fe4000f8e02ff */
[C---:B------:R-:W-:Y:S04]  /*a720*/  IMAD.WIDE.U32 R26, R0.reuse, UR4, R26 ;  /* 0x00000004001a7c25 */ /* 0x040fe8000f8e001a */
[----:B------:R-:W-:Y:S01]  /*a730*/  IMAD R23, R0, UR5, R23 ;  /* 0x0000000500177c24 */ /* 0x000fe2000f8e0217 */
[----:B------:R-:W-:Y:S01]  /*a740*/  LEA R80, P0, R26, R80, 0x1 ;  /* 0x000000501a507211 */ /* 0x000fe200078008ff */
[----:B------:R-:W-:Y:S03]  /*a750*/  IMAD.IADD R20, R25, 0x1, R20 ;  /* 0x0000000119147824 */ /* 0x000fe600078e0214 */
[----:B------:R-:W-:Y:S02]  /*a760*/  IADD3 R6, PT, PT, R27, R23, RZ ;  /* 0x000000171b067210 */ /* 0x000fe40007ffe0ff */
[----:B------:R-:W-:Y:S02]  /*a770*/  LEA.HI.X R77, R24, R77, R20, 0x1, P1 ;  /* 0x0000004d184d7211 */ /* 0x000fe400008f0c14 */
[----:B------:R-:W-:Y:S07]  /*a780*/  LEA.HI.X R81, R26, R81, R6, 0x1, P0 ;  /* 0x000000511a517211 */ /* 0x000fee00000f0c06 */
.L_x_655:
[----:B------:R-:W-:Y:S02]  /*a790*/  IADD3 R82, P1, PT, R82, R89, RZ ;  /* 0x0000005952527210 */ /* 0x000fe40007f3e0ff */
[----:B------:R-:W-:Y:S03]  /*a7a0*/  IADD3 R14, P0, PT, R14, R93, RZ ;  /* 0x0000005d0e0e7210 */ /* 0x000fe60007f1e0ff */
[----:B------:R-:W-:Y:S02]  /*a7b0*/  IMAD.X R83, R83, 0x1, R88, P1 ;  /* 0x0000000153537824 */ /* 0x000fe400008e0658 */
[----:B------:R-:W-:Y:S01]  /*a7c0*/  IMAD.X R15, R15, 0x1, R91, P0 ;  /* 0x000000010f0f7824 */ /* 0x000fe200000e065b */
[----:B------:R-:W-:Y:S07]  /*a7d0*/  @P2 BRA `(.L_x_656) ;  /* 0xffffff7c00082947 */ /* 0x000fee000383ffff */
.L_x_588:
[----:B-----5:R-:W1:Y:S01]  /*a7e0*/  LDC R11, c[0x0][0x450] ;  /* 0x00011400ff0b7b82 */ /* 0x020e620000000800 */
[----:B------:R-:W-:Y:S01]  /*a7f0*/  LOP3.LUT R0, R75, 0x1f8, RZ, 0xc0, !PT ;  /* 0x000001f84b007812 */ /* 0x000fe200078ec0ff */
[----:B------:R-:W-:Y:S01]  /*a800*/  UMOV UR4, 0x400 ;  /* 0x0000040000047882 */ /* 0x000fe20000000000 */
[----:B------:R-:W-:Y:S02]  /*a810*/  BSSY.RECONVERGENT B3, `(.L_x_657) ;  /* 0x0000751000037945 */ /* 0x000fe40003800200 */
[----:B------:R-:W-:-:S03]  /*a820*/  LOP3.LUT R0, R0, 0x38, R63, 0x78, !PT ;  /* 0x0000003800007812 */ /* 0x000fc600078e783f */
[----:B------:R-:W2:Y:S01]  /*a830*/  S2UR UR5, SR_CgaCtaId ;  /* 0x00000000000579c3 */ /* 0x000ea20000008800 */
[----:B------:R-:W-:-:S07]  /*a840*/  LOP3.LUT R75, R0, 0x1e00, R75, 0xf8, !PT ;  /* 0x00001e00004b7812 */ /* 0x000fce00078ef84b */
[----:B------:R-:W3:Y:S08]  /*a850*/  LDC.64 R2, c[0x0][0x3b0] ;  /* 0x0000ec00ff027b82 */ /* 0x000ef00000000a00 */
[----:B------:R-:W-:Y:S01]  /*a860*/  BAR.SYNC.DEFER_BLOCKING 0x0 ;  /* 0x0000000000007b1d */ /* 0x000fe20000010000 */
[----:B-1----:R-:W-:Y:S01]  /*a870*/  ISETP.NE.AND P0, PT, R11, RZ, PT ;  /* 0x000000ff0b00720c */ /* 0x002fe20003f05270 */
[----:B--2---:R-:W-:-:S06]  /*a880*/  ULEA UR5, UR5, UR4, 0x18 ;  /* 0x0000000405057291 */ /* 0x004fcc000f8ec0ff */
[----:B------:R-:W-:Y:S02]  /*a890*/  LEA R211, R75, UR5, 0x1 ;  /* 0x000000054bd37c11 */ /* 0x000fe4000f8e08ff */
[C---:B---3--:R-:W-:Y:S01]  /*a8a0*/  SHF.L.U64.HI R31, R2.reuse, 0x4, R3 ;  /* 0x00000004021f7819 */ /* 0x048fe20000010203 */
[----:B------:R-:W-:-:S03]  /*a8b0*/  IMAD.SHL.U32 R37, R2, 0x10, RZ ;  /* 0x0000001002257824 */ /* 0x000fc600078e00ff */
[----:B------:R-:W-:Y:S05]  /*a8c0*/  @P0 BRA `(.L_x_658) ;  /* 0x0000000400c40947 */ /* 0x000fea0003800000 */
[----:B------:R-:W1:Y:S01]  /*a8d0*/  LDCU.64 UR8, c[0x0][0x380] ;  /* 0x00007000ff0877ac */ /* 0x000e620008000a00 */
[----:B------:R-:W-:Y:S01]  /*a8e0*/  IMAD.IADD R5, R199, 0x1, -R70 ;  /* 0x00000001c7057824 */ /* 0x000fe200078e0a46 */
[----:B------:R-:W-:Y:S04]  /*a8f0*/  BSSY.RECONVERGENT B0, `(.L_x_659) ;  /* 0x000001a000007945 */ /* 0x000fe80003800200 */
[----:B------:R-:W-:Y:S02]  /*a900*/  ISETP.GE.AND P1, PT, R108, R5, PT ;  /* 0x000000056c00720c */ /* 0x000fe40003f26270 */
[----:B-1----:R-:W-:-:S04]  /*a910*/  LEA R6, P0, R106, UR8, 0x1 ;  /* 0x000000086a067c11 */ /* 0x002fc8000f8008ff */
[----:B------:R-:W-:-:S07]  /*a920*/  LEA.HI.X R7, R106, UR9, R66, 0x1, P0 ;  /* 0x000000096a077c11 */ /* 0x000fce00080f0c42 */
[----:B------:R-:W-:Y:S05]  /*a930*/  @P1 BRA `(.L_x_660) ;  /* 0x0000000000541947 */ /* 0x000fea0003800000 */
[----:B------:R-:W1:Y:S02]  /*a940*/  LDCU UR4, c[0x0][0x440] ;  /* 0x00008800ff0477ac */ /* 0x000e640008000800 */
[----:B-1----:R-:W-:Y:S02]  /*a950*/  ISETP.GE.AND P1, PT, R12, UR4, PT ;  /* 0x000000040c007c0c */ /* 0x002fe4000bf26270 */
[----:B------:R-:W-:-:S11]  /*a960*/  ISETP.GE.AND P0, PT, R10, UR4, PT ;  /* 0x000000040a007c0c */ /* 0x000fd6000bf06270 */
        /* <DEDUP_REMOVED lines=17> */
.L_x_661:
[----:B------:R3:W-:Y:S02]  /*aa80*/  STS.128 [R211+0x4000], RZ ;  /* 0x004000ffd3007388 */ /* 0x0007e40000000c00 */
.L_x_660:
[----:B------:R-:W-:Y:S05]  /*aa90*/  BSYNC.RECONVERGENT B0 ;  /* 0x0000000000007941 */ /* 0x000fea0003800200 */
.L_x_659:
[----:B------:R-:W-:Y:S01]  /*aaa0*/  IADD3 R24, PT, PT, R108, 0x10, RZ ;  /* 0x000000106c187810 */ /* 0x000fe20007ffe0ff */
[----:B------:R-:W-:Y:S03]  /*aab0*/  BSSY.RECONVERGENT B0, `(.L_x_662) ;  /* 0x000001a000007945 */ /* 0x000fe60003800200 */
[----:B------:R-:W-:-:S13]  /*aac0*/  ISETP.GE.AND P0, PT, R24, R5, PT ;  /* 0x000000051800720c */ /* 0x000fda0003f06270 */
[----:B------:R-:W-:Y:S05]  /*aad0*/  @P0 BRA `(.L_x_663) ;  /* 0x00000000005c0947 */ /* 0x000fea0003800000 */
[----:B------:R-:W4:Y:S01]  /*aae0*/  LDCU UR4, c[0x0][0x440] ;  /* 0x00008800ff0477ac */ /* 0x000f220008000800 */
[----:B------:R-:W-:-:S04]  /*aaf0*/  LEA R14, P2, R37, R6, 0x1 ;  /* 0x00000006250e7211 */ /* 0x000fc800078408ff */
[----:B------:R-:W-:Y:S02]  /*ab00*/  LEA.HI.X R15, R37, R7, R31, 0x1, P2 ;  /* 0x00000007250f7211 */ /* 0x000fe400010f0c1f */
[----:B----4-:R-:W-:Y:S02]  /*ab10*/  ISETP.GE.AND P1, PT, R12, UR4, PT ;  /* 0x000000040c007c0c */ /* 0x010fe4000bf26270 */
        /* <DEDUP_REMOVED lines=18> */
.L_x_664:
[----:B------:R1:W-:Y:S02]  /*ac40*/  STS.128 [R211+0x4800], RZ ;  /* 0x004800ffd3007388 */ /* 0x0003e40000000c00 */
.L_x_663:
[----:B------:R-:W-:Y:S05]  /*ac50*/  BSYNC.RECONVERGENT B0 ;  /* 0x0000000000007941 */ /* 0x000fea0003800200 */
.L_x_662:
[----:B------:R-:W-:Y:S01]  /*ac60*/  IADD3 R26, PT, PT, R108, 0x20, RZ ;  /* 0x000000206c1a7810 */ /* 0x000fe20007ffe0ff */
[----:B------:R-:W-:Y:S03]  /*ac70*/  BSSY.RECONVERGENT B0, `(.L_x_665) ;  /* 0x000001a000007945 */ /* 0x000fe60003800200 */
[----:B------:R-:W-:-:S13]  /*ac80*/  ISETP.GE.AND P0, PT, R26, R5, PT ;  /* 0x000000051a00720c */ /* 0x000fda0003f06270 */
[----:B------:R-:W-:Y:S05]  /*ac90*/  @P0 BRA `(.L_x_666) ;  /* 0x00000000005c0947 */ /* 0x000fea0003800000 */
[----:B------:R-:W5:Y:S01]  /*aca0*/  LDCU UR4, c[0x0][0x440] ;  /* 0x00008800ff0477ac */ /* 0x000f620008000800 */
[----:B-1--4-:R-:W-:-:S04]  /*acb0*/  LEA R14, P2, R2, R6, 0x6 ;  /* 0x00000006020e7211 */ /* 0x012fc800078430ff */
        /* <DEDUP_REMOVED lines=20> */
.L_x_667:
[----:B------:R4:W-:Y:S02]  /*ae00*/  STS.128 [R211+0x5000], RZ ;  /* 0x005000ffd3007388 */ /* 0x0009e40000000c00 */
.L_x_666:
[----:B------:R-:W-:Y:S05]  /*ae10*/  BSYNC.RECONVERGENT B0 ;  /* 0x0000000000007941 */ /* 0x000fea0003800200 */
.L_x_665:
[----:B------:R-:W-:-:S04]  /*ae20*/  IADD3 R32, PT, PT, R108, 0x30, RZ ;  /* 0x000000306c207810 */ /* 0x000fc80007ffe0ff */
[----:B------:R-:W-:-:S13]  /*ae30*/  ISETP.GE.AND P0, PT, R32, R5, PT ;  /* 0x000000052000720c */ /* 0x000fda0003f06270 */
[----:B------:R-:W-:Y:S05]  /*ae40*/  @P0 BRA `(.L_x_668) ;  /* 0x0000006c00b40947 */ /* 0x000fea0003800000 */
[----:B------:R-:W5:Y:S01]  /*ae50*/  LDCU UR4, c[0x0][0x440] ;  /* 0x00008800ff0477ac */ /* 0x000f620008000800 */
[----:B------:R-:W-:Y:S02]  /*ae60*/  IMAD R3, R3, 0x60, RZ ;  /* 0x0000006003037824 */ /* 0x000fe400078e02ff */
[----:B-12---:R-:W-:-:S05]  /*ae70*/  IMAD.WIDE.U32 R6, R2, 0x60, R6 ;  /* 0x0000006002067825 */ /* 0x006fca00078e0006 */
        /* <DEDUP_REMOVED lines=20> */
.L_x_669:
[----:B------:R2:W-:Y:S01]  /*afc0*/  STS.128 [R211+0x5800], RZ ;  /* 0x005800ffd3007388 */ /* 0x0005e20000000c00 */
[----:B------:R-:W-:Y:S05]  /*afd0*/  BRA `(.L_x_668) ;  /* 0x0000006c00507947 */ /* 0x000fea0003800000 */
.L_x_658:
[----:B------:R-:W1:Y:S01]  /*afe0*/  LDCU.64 UR8, c[0x0][0x470] ;  /* 0x00008e00ff0877ac */ /* 0x000e620008000a00 */
[----:B------:R-:W-:Y:S01]  /*aff0*/  IMAD.MOV.U32 R0, RZ, RZ, RZ ;  /* 0x000000ffff007224 */ /* 0x000fe200078e00ff */
[----:B-1----:R-:W-:-:S04]  /*b000*/  ISETP.NE.U32.AND P0, PT, RZ, UR8, PT ;  /* 0x00000008ff007c0c */ /* 0x002fc8000bf05070 */
[----:B------:R-:W-:Y:S01]  /*b010*/  ISETP.NE.AND.EX P0, PT, RZ, UR9, PT, P0 ;  /* 0x00000009ff007c0c */ /* 0x000fe2000bf05300 */
[----:B------:R-:W1:Y:S01]  /*b020*/  LDCU.U8 UR4, c[0x0][0x533] ;  /* 0x0000a660ff0477ac */ /* 0x000e620008000000 */
[----:B------:R-:W2:Y:S11]  /*b030*/  LDCU.64 UR8, c[0x0][0x380] ;  /* 0x00007000ff0877ac */ /* 0x000eb60008000a00 */
[----:B------:R-:W3:Y:S01]  /*b040*/  @P0 LDG.E R0, desc[UR6][R110.64] ;  /* 0x000000066e000981 */ /* 0x000ee2000c1e1900 */
[----:B-1----:R-:W-:Y:S01]  /*b050*/  UISETP.NE.AND UP0, UPT, UR4, URZ, UPT ;  /* 0x000000ff0400728c */ /* 0x002fe2000bf05270 */
[----:B--2---:R-:W-:-:S04]  /*b060*/  LEA R28, P0, R106, UR8, 0x1 ;  /* 0x000000086a1c7c11 */ /* 0x004fc8000f8008ff */
[----:B------:R-:W-:Y:S01]  /*b070*/  LEA.HI.X R29, R106, UR9, R66, 0x1, P0 ;  /* 0x000000096a1d7c11 */ /* 0x000fe200080f0c42 */
[----:B---3--:R-:W-:Y:S02]  /*b080*/  IMAD.IADD R4, R67, 0x1, R0 ;  /* 0x0000000143047824 */ /* 0x008fe400078e0200 */
[----:B------:R-:W-:Y:S02]  /*b090*/  IMAD.SHL.U32 R0, R63, 0x4, RZ ;  /* 0x000000043f007824 */ /* 0x000fe400078e00ff */
[----:B------:R-:W-:-:S03]  /*b0a0*/  IMAD R4, R71, R4, RZ ;  /* 0x0000000447047224 */ /* 0x000fc600078e02ff */
[----:B------:R-:W-:-:S04]  /*b0b0*/  LOP3.LUT R0, R0, 0x1c, RZ, 0xc0, !PT ;  /* 0x0000001c00007812 */ /* 0x000fc800078ec0ff */
[----:B------:R-:W-:-:S04]  /*b0c0*/  IADD3 R5, P2, PT, R0, R4, RZ ;  /* 0x0000000400057210 */ /* 0x000fc80007f5e0ff */
[----:B------:R-:W-:Y:S02]  /*b0d0*/  IADD3 R0, P1, PT, R0, R5, RZ ;  /* 0x0000000500007210 */ /* 0x000fe40007f3e0ff */
[----:B------:R-:W-:-:S05]  /*b0e0*/  LEA.HI.X.SX32 R4, R4, RZ, 0x1, P2 ;  /* 0x000000ff04047211 */ /* 0x000fca00010f0eff */
[----:B------:R-:W-:Y:S01]  /*b0f0*/  IMAD.X R8, RZ, RZ, R4, P1 ;  /* 0x000000ffff087224 */ /* 0x000fe200008e0604 */
[----:B------:R-:W-:Y:S06]  /*b100*/  BRA.U !UP0, `(.L_x_670) ;  /* 0x0000002508cc7547 */ /* 0x000fec000b800000 */
[----:B------:R-:W1:Y:S01]  /*b110*/  LDCU.64 UR10, c[0x0][0x4c8] ;  /* 0x00009900ff0a77ac */ /* 0x000e620008000a00 */
[----:B------:R-:W-:Y:S01]  /*b120*/  IMAD.IADD R15, R199, 0x1, -R70 ;  /* 0x00000001c70f7824 */ /* 0x000fe200078e0a46 */
[C---:B------:R-:W-:Y:S01]  /*b130*/  SHF.L.U64.HI R4, R5.reuse, 0x1, R4 ;  /* 0x0000000105047819 */ /* 0x040fe20000010204 */
[----:B------:R-:W-:Y:S01]  /*b140*/  IMAD.SHL.U32 R20, R5, 0x2, RZ ;  /* 0x0000000205147824 */ /* 0x000fe200078e00ff */
[----:B------:R-:W2:Y:S01]  /*b150*/  LDCU.64 UR8, c[0x0][0x4d0] ;  /* 0x00009a00ff0877ac */ /* 0x000ea20008000a00 */
[----:B------:R-:W-:Y:S01]  /*b160*/  BSSY.RECONVERGENT B2, `(.L_x_671) ;  /* 0x00000a1000027945 */ /* 0x000fe20003800200 */
[----:B------:R-:W-:Y:S02]  /*b170*/  ISETP.GE.AND P2, PT, R108, R15, PT ;  /* 0x0000000f6c00720c */ /* 0x000fe40003f46270 */
[C---:B-1----:R-:W-:Y:S02]  /*b180*/  IADD3 R22, P1, PT, R20.reuse, UR10, RZ ;  /* 0x0000000a14167c10 */ /* 0x042fe4000ff3e0ff */
[----:B--2---:R-:W-:-:S02]  /*b190*/  IADD3 R20, P0, PT, R20, UR8, RZ ;  /* 0x0000000814147c10 */ /* 0x004fc4000ff1e0ff */
[C---:B------:R-:W-:Y:S02]  /*b1a0*/  IADD3.X R23, PT, PT, R4.reuse, UR11, RZ, P1, !PT ;  /* 0x0000000b04177c10 */ /* 0x040fe40008ffe4ff */
[----:B------:R-:W-:-:S05]  /*b1b0*/  IADD3.X R21, PT, PT, R4, UR9, RZ, P0, !PT ;  /* 0x0000000904157c10 */ /* 0x000fca00087fe4ff */
[----:B------:R-:W-:Y:S05]  /*b1c0*/  @P2 BRA `(.L_x_672) ;  /* 0x0000000800682947 */ /* 0x000fea0003800000 */
[----:B------:R-:W1:Y:S01]  /*b1d0*/  LDC R25, c[0x0][0x440] ;  /* 0x00011000ff197b82 */ /* 0x000e620000000800 */
[----:B------:R-:W-:Y:S01]  /*b1e0*/  BSSY.RECONVERGENT B1, `(.L_x_673) ;  /* 0x0000035000017945 */ /* 0x000fe20003800200 */
[----:B------:R-:W-:Y:S02]  /*b1f0*/  CS2R R4, SRZ ;  /* 0x0000000000047805 */ /* 0x000fe4000001ff00 */
[----:B------:R-:W-:Y:S02]  /*b200*/  CS2R R6, SRZ ;  /* 0x0000000000067805 */ /* 0x000fe4000001ff00 */
[----:B-1----:R-:W-:-:S13]  /*b210*/  ISETP.GE.AND P0, PT, R12, R25, PT ;  /* 0x000000190c00720c */ /* 0x002fda0003f06270 */
[----:B------:R-:W-:Y:S05]  /*b220*/  @P0 BRA `(.L_x_674) ;  /* 0x0000000000c00947 */ /* 0x000fea0003800000 */
[----:B------:R1:W5:Y:S01]  /*b230*/  LDG.E.128 R16, desc[UR6][R28.64] ;  /* 0x000000061c107981 */ /* 0x000362000c1e1d00 */
[----:B------:R-:W-:Y:S01]  /*b240*/  ISETP.GE.AND P0, PT, R12, R11, PT ;  /* 0x0000000b0c00720c */ /* 0x000fe20003f06270 */
[----:B------:R-:W-:-:S12]  /*b250*/  BSSY.RECONVERGENT B0, `(.L_x_675) ;  /* 0x0000029000007945 */ /* 0x000fd80003800200 */
[----:B------:R-:W-:Y:S05]  /*b260*/  @P0 BRA `(.L_x_676) ;  /* 0x00000000009c0947 */ /* 0x000fea0003800000 */
[----:B------:R-:W2:Y:S04]  /*b270*/  LDG.E.64 R4, desc[UR6][R20.64] ;  /* 0x0000000614047981 */ /* 0x000ea8000c1e1b00 */
[----:B------:R-:W3:Y:S01]  /*b280*/  LDG.E.64 R6, desc[UR6][R22.64] ;  /* 0x0000000616067981 */ /* 0x000ee2000c1e1b00 */
[----:B-----5:R-:W-:Y:S02]  /*b290*/  HADD2.F32 R33, -RZ, R17.H1_H1 ;  /* 0x30000011ff217230 */ /* 0x020fe40000004100 */
[----:B------:R-:W-:Y:S02]  /*b2a0*/  HADD2.F32 R27, -RZ, R19.H1_H1 ;  /* 0x30000013ff1b7230 */ /* 0x000fe40000004100 */
[----:B------:R-:W-:Y:S02]  /*b2b0*/  HADD2.F32 R24, -RZ, R17.H0_H0 ;  /* 0x20000011ff187230 */ /* 0x000fe40000004100 */
[----:B------:R-:W-:-:S02]  /*b2c0*/  HADD2.F32 R26, -RZ, R19.H0_H0 ;  /* 0x20000013ff1a7230 */ /* 0x000fc40000004100 */
[----:B--2---:R-:W-:Y:S02]  /*b2d0*/  HADD2.F32 R8, -RZ, R4.H1_H1 ;  /* 0x30000004ff087230 */ /* 0x004fe40000004100 */
[----:B------:R-:W-:Y:S02]  /*b2e0*/  HADD2.F32 R0, -RZ, R5.H1_H1 ;  /* 0x30000005ff007230 */ /* 0x000fe40000004100 */
[--C-:B---3--:R-:W-:Y:S02]  /*b2f0*/  HADD2.F32 R17, -RZ, R6.reuse.H1_H1 ;  /* 0x30000006ff117230 */ /* 0x108fe40000004100 */
[----:B------:R-:W-:Y:S01]  /*b300*/  FMUL.FTZ R35, R33, R8 ;  /* 0x0000000821237220 */ /* 0x000fe20000410000 */
[----:B------:R-:W-:Y:S02]  /*b310*/  HADD2.F32 R14, -RZ, R7.H1_H1 ;  /* 0x30000007ff0e7230 */ /* 0x000fe40000004100 */
[----:B------:R-:W-:Y:S01]  /*b320*/  FMUL.FTZ R19, R27, R0 ;  /* 0x000000001b137220 */ /* 0x000fe20000410000 */
[----:B------:R-:W-:-:S02]  /*b330*/  HADD2.F32 R6, -RZ, R6.H0_H0 ;  /* 0x20000006ff067230 */ /* 0x000fc40000004100 */
[-C--:B------:R-:W-:Y:S01]  /*b340*/  FMUL.FTZ R33, R33, R17.reuse ;  /* 0x0000001121217220 */ /* 0x080fe20000410000 */
[----:B------:R-:W-:Y:S01]  /*b350*/  FFMA.FTZ R35, R24, R17, -R35 ;  /* 0x0000001118237223 */ /* 0x000fe20000010823 */
[-C--:B------:R-:W-:Y:S01]  /*b360*/  FMUL.FTZ R27, R27, R14.reuse ;  /* 0x0000000e1b1b7220 */ /* 0x080fe20000410000 */
[----:B------:R-:W-:Y:S01]  /*b370*/  FFMA.FTZ R19, R26, R14, -R19 ;  /* 0x0000000e1a137223 */ /* 0x000fe20000010813 */
[----:B------:R-:W-:Y:S02]  /*b380*/  HADD2.F32 R17, -RZ, R16.H1_H1 ;  /* 0x30000010ff117230 */ /* 0x000fe40000004100 */
[----:B------:R-:W-:Y:S01]  /*b390*/  FFMA.FTZ R8, R24, R8, R33 ;  /* 0x0000000818087223 */ /* 0x000fe20000010021 */
[----:B------:R-:W-:Y:S02]  /*b3a0*/  HADD2.F32 R4, -RZ, R4.H0_H0 ;  /* 0x20000004ff047230 */ /* 0x000fe40000004100 */
[----:B------:R-:W-:Y:S01]  /*b3b0*/  FFMA.FTZ R0, R26, R0, R27 ;  /* 0x000000001a007223 */ /* 0x000fe2000001001b */
[----:B------:R-:W-:-:S02]  /*b3c0*/  HADD2.F32 R5, -RZ, R5.H0_H0 ;  /* 0x20000005ff057230 */ /* 0x000fc40000004100 */
[C---:B------:R-:W-:Y:S01]  /*b3d0*/  FMUL.FTZ R33, R17.reuse, R6 ;  /* 0x0000000611217220 */ /* 0x040fe20000410000 */
[----:B------:R-:W-:Y:S01]  /*b3e0*/  HADD2.F32 R14, -RZ, R18.H1_H1 ;  /* 0x30000012ff0e7230 */ /* 0x000fe20000004100 */
[----:B------:R-:W-:Y:S01]  /*b3f0*/  F2FP.F16.F32.PACK_AB R8, R8, R35 ;  /* 0x000000230808723e */ /* 0x000fe200000000ff */
[----:B------:R-:W-:Y:S01]  /*b400*/  HADD2.F32 R7, -RZ, R7.H0_H0 ;  /* 0x20000007ff077230 */ /* 0x000fe20000004100 */
[----:B------:R-:W-:Y:S01]  /*b410*/  F2FP.F16.F32.PACK_AB R19, R0, R19 ;  /* 0x000000130013723e */ /* 0x000fe200000000ff */
[----:B------:R-:W-:Y:S02]  /*b420*/  HADD2.F32 R27, -RZ, R16.H0_H0 ;  /* 0x20000010ff1b7230 */ /* 0x000fe40000004100 */
[----:B------:R-:W-:Y:S01]  /*b430*/  FMUL.FTZ R16, R17, R4 ;  /* 0x0000000411107220 */ /* 0x000fe20000410000 */
[----:B------:R-:W-:Y:S02]  /*b440*/  HADD2.F32 R18, -RZ, R18.H0_H0 ;  /* 0x20000012ff127230 */ /* 0x000fe40000004100 */
[C---:B------:R-:W-:Y:S01]  /*b450*/  FMUL.FTZ R17, R14.reuse, R5 ;  /* 0x000000050e117220 */ /* 0x040fe20000410000 */
[-C--:B------:R-:W-:Y:S01]  /*b460*/  FMUL.FTZ R14, R14, R7.reuse ;  /* 0x000000070e0e7220 */ /* 0x080fe20000410000 */
[C---:B------:R-:W-:Y:S01]  /*b470*/  FFMA.FTZ R16, R27.reuse, R6, -R16 ;  /* 0x000000061b107223 */ /* 0x040fe20000010810 */
[----:B------:R-:W-:Y:S01]  /*b480*/  FFMA.FTZ R33, R27, R4, R33 ;  /* 0x000000041b217223 */ /* 0x000fe20000010021 */
[C---:B------:R-:W-:Y:S01]  /*b490*/  FFMA.FTZ R17, R18.reuse, R7, -R17 ;  /* 0x0000000712117223 */ /* 0x040fe20000010811 */
[----:B------:R-:W-:-:S03]  /*b4a0*/  FFMA.FTZ R14, R18, R5, R14 ;  /* 0x00000005120e7223 */ /* 0x000fc6000001000e */
[----:B------:R-:W-:Y:S02]  /*b4b0*/  F2FP.F16.F32.PACK_AB R16, R33, R16 ;  /* 0x000000102110723e */ /* 0x000fe400000000ff */
[----:B------:R-:W-:Y:S02]  /*b4c0*/  F2FP.F16.F32.PACK_AB R18, R14, R17 ;  /* 0x000000110e12723e */ /* 0x000fe400000000ff */
[----:B------:R-:W-:Y:S02]  /*b4d0*/  MOV R17, R8 ;  /* 0x0000000800117202 */ /* 0x000fe40000000f00 */
.L_x_676:
[----:B------:R-:W-:Y:S05]  /*b4e0*/  BSYNC.RECONVERGENT B0 ;  /* 0x0000000000007941 */ /* 0x000fea0003800200 */
.L_x_675:
[----:B-----5:R-:W-:Y:S01]  /*b4f0*/  IMAD.MOV.U32 R6, RZ, RZ, R18 ;  /* 0x000000ffff067224 */ /* 0x020fe200078e0012 */
[----:B------:R-:W-:Y:S01]  /*b500*/  MOV R4, R16 ;  /* 0x0000001000047202 */ /* 0x000fe20000000f00 */
[----:B------:R-:W-:Y:S01]  /*b510*/  IMAD.MOV.U32 R7, RZ, RZ, R19 ;  /* 0x000000ffff077224 */ /* 0x000fe200078e0013 */
[----:B------:R-:W-:Y:S02]  /*b520*/  MOV R5, R17 ;  /* 0x0000001100057202 */ /* 0x000fe40000000f00 */
.L_x_674:
[----:B------:R-:W-:Y:S05]  /*b530*/  BSYNC.RECONVERGENT B1 ;  /* 0x0000000000017941 */ /* 0x000fea0003800200 */
.L_x_673:
[----:B------:R-:W-:Y:S01]  /*b540*/  ISETP.GE.AND P0, PT, R10, R25, PT ;  /* 0x000000190a00720c */ /* 0x000fe20003f06270 */
[----:B------:R2:W-:Y:S01]  /*b550*/  STS.128 [R211], R4 ;  /* 0x00000004d3007388 */ /* 0x0005e20000000c00 */
[----:B------:R-:W-:Y:S11]  /*b560*/  BSSY.RECONVERGENT B1, `(.L_x_677) ;  /* 0x0000030000017945 */ /* 0x000ff60003800200 */
[----:B------:R2:W-:Y:S01]  /*b570*/  @P0 STS.128 [R211+0x2000], RZ ;  /* 0x002000ffd3000388 */ /* 0x0005e20000000c00 */
[----:B------:R-:W-:Y:S05]  /*b580*/  @P0 BRA `(.L_x_678) ;  /* 0x0000000000b40947 */ /* 0x000fea0003800000 */
[----:B------:R3:W5:Y:S01]  /*b590*/  LDG.E.128 R16, desc[UR6][R28.64+0x80] ;  /* 0x000080061c107981 */ /* 0x000762000c1e1d00 */
[----:B------:R-:W-:Y:S01]  /*b5a0*/  ISETP.GE.AND P0, PT, R10, R11, PT ;  /* 0x0000000b0a00720c */ /* 0x000fe20003f06270 */
[----:B------:R-:W-:-:S12]  /*b5b0*/  BSSY.RECONVERGENT B0, `(.L_x_679) ;  /* 0x0000029000007945 */ /* 0x000fd80003800200 */
[----:B------:R-:W-:Y:S05]  /*b5c0*/  @P0 BRA `(.L_x_680) ;  /* 0x00000000009c0947 */ /* 0x000fea0003800000 */
[----:B--2---:R-:W2:Y:S04]  /*b5d0*/  LDG.E.64 R4, desc[UR6][R20.64+0x40] ;  /* 0x0000400614047981 */ /* 0x004ea8000c1e1b00 */
[----:B------:R-:W4:Y:S01]  /*b5e0*/  LDG.E.64 R6, desc[UR6][R22.64+0x40] ;  /* 0x0000400616067981 */ /* 0x000f22000c1e1b00 */
[----:B-----5:R-:W-:Y:S02]  /*b5f0*/  HADD2.F32 R33, -RZ, R17.H1_H1 ;  /* 0x30000011ff217230 */ /* 0x020fe40000004100 */
[----:B------:R-:W-:Y:S02]  /*b600*/  HADD2.F32 R27, -RZ, R19.H1_H1 ;  /* 0x30000013ff1b7230 */ /* 0x000fe40000004100 */
[----:B------:R-:W-:Y:S02]  /*b610*/  HADD2.F32 R24, -RZ, R17.H0_H0 ;  /* 0x20000011ff187230 */ /* 0x000fe40000004100 */
[----:B------:R-:W-:-:S02]  /*b620*/  HADD2.F32 R26, -RZ, R19.H0_H0 ;  /* 0x20000013ff1a7230 */ /* 0x000fc40000004100 */
[----:B--2---:R-:W-:Y:S02]  /*b630*/  HADD2.F32 R8, -RZ, R4.H1_H1 ;  /* 0x30000004ff087230 */ /* 0x004fe40000004100 */
[----:B------:R-:W-:Y:S02]  /*b640*/  HADD2.F32 R0, -RZ, R5.H1_H1 ;  /* 0x30000005ff007230 */ /* 0x000fe40000004100 */
[--C-:B----4-:R-:W-:Y:S02]  /*b650*/  HADD2.F32 R17, -RZ, R6.reuse.H1_H1 ;  /* 0x30000006ff117230 */ /* 0x110fe40000004100 */
        /* <DEDUP_REMOVED lines=30> */
.L_x_680:
[----:B------:R-:W-:Y:S05]  /*b840*/  BSYNC.RECONVERGENT B0 ;  /* 0x0000000000007941 */ /* 0x000fea0003800200 */
.L_x_679:
[----:B-----5:R4:W-:Y:S02]  /*b850*/  STS.128 [R211+0x2000], R16 ;  /* 0x00200010d3007388 */ /* 0x0209e40000000c00 */
.L_x_678:
[----:B------:R-:W-:Y:S05]  /*b860*/  BSYNC.RECONVERGENT B1 ;  /* 0x0000000000017941 */ /* 0x000fea0003800200 */
.L_x_677:
[----:B------:R-:W-:-:S13]  /*b870*/  ISETP.GE.AND P0, PT, R9, R25, PT ;  /* 0x000000190900720c */ /* 0x000fda0003f06270 */
[----:B------:R1:W-:Y:S01]  /*b880*/  @P0 STS.128 [R211+0x4000], RZ ;  /* 0x004000ffd3000388 */ /* 0x0003e20000000c00 */
[----:B------:R-:W-:Y:S05]  /*b890*/  @P0 BRA `(.L_x_672) ;  /* 0x0000000000b40947 */ /* 0x000fea0003800000 */
[----:B----4-:R4:W5:Y:S01]  /*b8a0*/  LDG.E.128 R16, desc[UR6][R28.64+0x100] ;  /* 0x000100061c107981 */ /* 0x010962000c1e1d00 */
[----:B------:R-:W-:Y:S01]  /*b8b0*/  ISETP.GE.AND P0, PT, R9, R11, PT ;  /* 0x0000000b0900720c */ /* 0x000fe20003f06270 */
[----:B------:R-:W-:-:S12]  /*b8c0*/  BSSY.RECONVERGENT B0, `(.L_x_681) ;  /* 0x0000029000007945 */ /* 0x000fd80003800200 */
[----:B------:R-:W-:Y:S05]  /*b8d0*/  @P0 BRA `(.L_x_682) ;  /* 0x00000000009c0947 */ /* 0x000fea0003800000 */
[----:B--2---:R-:W2:Y:S04]  /*b8e0*/  LDG.E.64 R4, desc[UR6][R20.64+0x80] ;  /* 0x0000800614047981 */ /* 0x004ea8000c1e1b00 */
        /* <DEDUP_REMOVED lines=38> */
.L_x_682:
[----:B------:R-:W-:Y:S05]  /*bb50*/  BSYNC.RECONVERGENT B0 ;  /* 0x0000000000007941 */ /* 0x000fea0003800200 */
.L_x_681:
[----:B-----5:R1:W-:Y:S02]  /*bb60*/  STS.128 [R211+0x4000], R16 ;  /* 0x00400010d3007388 */ /* 0x0203e40000000c00 */
.L_x_672:
[----:B------:R-:W-:Y:S05]  /*bb70*/  BSYNC.RECONVERGENT B2 ;  /* 0x0000000000027941 */ /* 0x000fea0003800200 */
.L_x_671:
[----:B------:R-:W-:Y:S01]  /*bb80*/  IADD3 R24, PT, PT, R108, 0x10, RZ ;  /* 0x000000106c187810 */ /* 0x000fe20007ffe0ff */
[----:B------:R-:W-:Y:S03]  /*bb90*/  BSSY.RECONVERGENT B2, `(.L_x_683) ;  /* 0x0000097000027945 */ /* 0x000fe60003800200 */
[----:B------:R-:W-:-:S13]  /*bba0*/  ISETP.GE.AND P0, PT, R24, R15, PT ;  /* 0x0000000f1800720c */ /* 0x000fda0003f06270 */
[----:B------:R-:W-:Y:S05]  /*bbb0*/  @P0 BRA `(.L_x_684) ;  /* 0x0000000800500947 */ /* 0x000fea0003800000 */
[----:B------:R-:W5:Y:S01]  /*bbc0*/  LDC R25, c[0x0][0x440] ;  /* 0x00011000ff197b82 */ /* 0x000f620000000800 */
[C---:B------:R-:W-:Y:S01]  /*bbd0*/  LEA R26, P0, R37.reuse, R28, 0x1 ;  /* 0x0000001c251a7211 */ /* 0x040fe200078008ff */
[----:B------:R-:W-:Y:S03]  /*bbe0*/  BSSY.RECONVERGENT B1, `(.L_x_685) ;  /* 0x0000031000017945 */ /* 0x000fe60003800200 */
[----:B------:R-:W-:Y:S02]  /*bbf0*/  LEA.HI.X R27, R37, R29, R31, 0x1, P0 ;  /* 0x0000001d251b7211 */ /* 0x000fe400000f0c1f */
[----:B-----5:R-:W-:-:S13]  /*bc00*/  ISETP.GE.AND P1, PT, R12, R25, PT ;  /* 0x000000190c00720c */ /* 0x020fda0003f26270 */
[----:B------:R1:W-:Y:S01]  /*bc10*/  @P1 STS.128 [R211+0x800], RZ ;  /* 0x000800ffd3001388 */ /* 0x0003e20000000c00 */
[----:B------:R-:W-:Y:S05]  /*bc20*/  @P1 BRA `(.L_x_686) ;  /* 0x0000000000b01947 */ /* 0x000fea0003800000 */
[----:B-1--4-:R1:W5:Y:S01]  /*bc30*/  LDG.E.128 R16, desc[UR6][R26.64] ;  /* 0x000000061a107981 */ /* 0x012362000c1e1d00 */
[----:B------:R-:W-:Y:S01]  /*bc40*/  ISETP.GE.AND P0, PT, R12, R11, PT ;  /* 0x0000000b0c00720c */ /* 0x000fe20003f06270 */
[----:B------:R-:W-:-:S12]  /*bc50*/  BSSY.RECONVERGENT B0, `(.L_x_687) ;  /* 0x0000028000007945 */ /* 0x000fd80003800200 */
[----:B------:R-:W-:Y:S05]  /*bc60*/  @P0 BRA `(.L_x_688) ;  /* 0x0000000000980947 */ /* 0x000fea0003800000 */
[----:B--2---:R-:W2:Y:S04]  /*bc70*/  LDG.E.64 R4, desc[UR6][R20.64] ;  /* 0x0000000614047981 */ /* 0x004ea8000c1e1b00 */
[----:B------:R-:W4:Y:S01]  /*bc80*/  LDG.E.64 R6, desc[UR6][R22.64] ;  /* 0x0000000616067981 */ /* 0x000f22000c1e1b00 */
[--C-:B-----5:R-:W-:Y:S02]  /*bc90*/  HADD2.F32 R30, -RZ, R17.reuse.H0_H0 ;  /* 0x20000011ff1e7230 */ /* 0x120fe40000004100 */
[----:B------:R-:W-:Y:S02]  /*bca0*/  HADD2.F32 R33, -RZ, R17.H1_H1 ;  /* 0x30000011ff217230 */ /* 0x000fe40000004100 */
[--C-:B------:R-:W-:Y:S02]  /*bcb0*/  HADD2.F32 R31, -RZ, R19.reuse.H1_H1 ;  /* 0x30000013ff1f7230 */ /* 0x100fe40000004100 */
[----:B------:R-:W-:-:S02]  /*bcc0*/  HADD2.F32 R35, -RZ, R19.H0_H0 ;  /* 0x20000013ff237230 */ /* 0x000fc40000004100 */
[----:B--2---:R-:W-:Y:S02]  /*bcd0*/  HADD2.F32 R8, -RZ, R4.H1_H1 ;  /* 0x30000004ff087230 */ /* 0x004fe40000004100 */
[----:B------:R-:W-:Y:S02]  /*bce0*/  HADD2.F32 R0, -RZ, R5.H1_H1 ;  /* 0x30000005ff007230 */ /* 0x000fe40000004100 */
[----:B----4-:R-:W-:Y:S02]  /*bcf0*/  HADD2.F32 R17, -RZ, R6.H1_H1 ;  /* 0x30000006ff117230 */ /* 0x010fe40000004100 */
[----:B------:R-:W-:Y:S01]  /*bd00*/  FMUL.FTZ R32, R8, R33 ;  /* 0x0000002108207220 */ /* 0x000fe20000410000 */
[----:B------:R-:W-:Y:S02]  /*bd10*/  HADD2.F32 R14, -RZ, R7.H1_H1 ;  /* 0x30000007ff0e7230 */ /* 0x000fe40000004100 */
[----:B------:R-:W-:Y:S01]  /*bd20*/  FMUL.FTZ R19, R0, R31 ;  /* 0x0000001f00137220 */ /* 0x000fe20000410000 */
[----:B------:R-:W-:-:S02]  /*bd30*/  HADD2.F32 R4, -RZ, R4.H0_H0 ;  /* 0x20000004ff047230 */ /* 0x000fc40000004100 */
[C---:B------:R-:W-:Y:S01]  /*bd40*/  FMUL.FTZ R33, R17.reuse, R33 ;  /* 0x0000002111217220 */ /* 0x040fe20000410000 */
[-C--:B------:R-:W-:Y:S01]  /*bd50*/  FFMA.FTZ R32, R17, R30.reuse, -R32 ;  /* 0x0000001e11207223 */ /* 0x080fe20000010820 */
[----:B------:R-:W-:Y:S01]  /*bd60*/  FMUL.FTZ R31, R14, R31 ;  /* 0x0000001f0e1f7220 */ /* 0x000fe20000410000 */
[----:B------:R-:W-:Y:S02]  /*bd70*/  HADD2.F32 R17, -RZ, R16.H1_H1 ;  /* 0x30000010ff117230 */ /* 0x000fe40000004100 */
[----:B------:R-:W-:Y:S01]  /*bd80*/  FFMA.FTZ R33, R8, R30, R33 ;  /* 0x0000001e08217223 */ /* 0x000fe20000010021 */
[----:B------:R-:W-:Y:S02]  /*bd90*/  HADD2.F32 R5, -RZ, R5.H0_H0 ;  /* 0x20000005ff057230 */ /* 0x000fe40000004100 */
[-C--:B------:R-:W-:Y:S01]  /*bda0*/  FFMA.FTZ R19, R14, R35.reuse, -R19 ;  /* 0x000000230e137223 */ /* 0x080fe20000010813 */
[----:B------:R-:W-:Y:S02]  /*bdb0*/  HADD2.F32 R8, -RZ, R18.H1_H1 ;  /* 0x30000012ff087230 */ /* 0x000fe40000004100 */
[----:B------:R-:W-:Y:S01]  /*bdc0*/  FFMA.FTZ R0, R0, R35, R31 ;  /* 0x0000002300007223 */ /* 0x000fe2000001001f */
[----:B------:R-:W-:-:S02]  /*bdd0*/  HADD2.F32 R6, -RZ, R6.H0_H0 ;  /* 0x20000006ff067230 */ /* 0x000fc40000004100 */
[-C--:B------:R-:W-:Y:S01]  /*bde0*/  FMUL.FTZ R35, R4, R17.reuse ;  /* 0x0000001104237220 */ /* 0x080fe20000410000 */
[----:B------:R-:W-:Y:S02]  /*bdf0*/  HADD2.F32 R7, -RZ, R7.H0_H0 ;  /* 0x20000007ff077230 */ /* 0x000fe40000004100 */
[-C--:B------:R-:W-:Y:S01]  /*be00*/  FMUL.FTZ R14, R5, R8.reuse ;  /* 0x00000008050e7220 */ /* 0x080fe20000410000 */
[----:B------:R-:W-:Y:S02]  /*be10*/  HADD2.F32 R31, -RZ, R16.H0_H0 ;  /* 0x20000010ff1f7230 */ /* 0x000fe40000004100 */
[----:B------:R-:W-:Y:S01]  /*be20*/  FMUL.FTZ R17, R6, R17 ;  /* 0x0000001106117220 */ /* 0x000fe20000410000 */
[----:B------:R-:W-:Y:S02]  /*be30*/  HADD2.F32 R18, -RZ, R18.H0_H0 ;  /* 0x20000012ff127230 */ /* 0x000fe40000004100 */
[C---:B------:R-:W-:Y:S01]  /*be40*/  FMUL.FTZ R8, R7.reuse, R8 ;  /* 0x0000000807087220 */ /* 0x040fe20000410000 */
[----:B------:R-:W-:Y:S01]  /*be50*/  F2FP.F16.F32.PACK_AB R19, R0, R19 ;  /* 0x000000130013723e */ /* 0x000fe200000000ff */
[-C--:B------:R-:W-:Y:S01]  /*be60*/  FFMA.FTZ R35, R6, R31.reuse, -R35 ;  /* 0x0000001f06237223 */ /* 0x080fe20000010823 */
[----:B------:R-:W-:Y:S01]  /*be70*/  FFMA.FTZ R4, R4, R31, R17 ;  /* 0x0000001f04047223 */ /* 0x000fe20000010011 */
[-C--:B------:R-:W-:Y:S01]  /*be80*/  FFMA.FTZ R14, R7, R18.reuse, -R14 ;  /* 0x00000012070e7223 */ /* 0x080fe2000001080e */
[----:B------:R-:W-:Y:S01]  /*be90*/  FFMA.FTZ R5, R5, R18, R8 ;  /* 0x0000001205057223 */ /* 0x000fe20000010008 */
[----:B------:R-:W-:-:S02]  /*bea0*/  F2FP.F16.F32.PACK_AB R17, R33, R32 ;  /* 0x000000202111723e */ /* 0x000fc400000000ff */
[----:B------:R-:W-:Y:S02]  /*beb0*/  F2FP.F16.F32.PACK_AB R16, R4, R35 ;  /* 0x000000230410723e */ /* 0x000fe400000000ff */
[----:B------:R-:W-:Y:S02]  /*bec0*/  F2FP.F16.F32.PACK_AB R18, R5, R14 ;  /* 0x0000000e0512723e */ /* 0x000fe400000000ff */
.L_x_688:
[----:B------:R-:W-:Y:S05]  /*bed0*/  BSYNC.RECONVERGENT B0 ;  /* 0x0000000000007941 */ /* 0x000fea0003800200 */
.L_x_687:
[----:B-----5:R4:W-:Y:S02]  /*bee0*/  STS.128 [R211+0x800], R16 ;  /* 0x00080010d3007388 */ /* 0x0209e40000000c00 */
.L_x_686:
[----:B------:R-:W-:Y:S05]  /*bef0*/  BSYNC.RECONVERGENT B1 ;  /* 0x0000000000017941 */ /* 0x000fea0003800200 */
.L_x_685:
[----:B------:R-:W-:Y:S01]  /*bf00*/  ISETP.GE.AND P0, PT, R10, R25, PT ;  /* 0x000000190a00720c */ /* 0x000fe20003f06270 */
[----:B------:R-:W-:-:S12]  /*bf10*/  BSSY.RECONVERGENT B1, `(.L_x_689) ;  /* 0x000002f000017945 */ /* 0x000fd80003800200 */
        /* <DEDUP_REMOVED lines=44> */
.L_x_692:
[----:B------:R-:W-:Y:S05]  /*c1e0*/  BSYNC.RECONVERGENT B0 ;  /* 0x0000000000007941 */ /* 0x000fea0003800200 */
.L_x_691:
[----:B-----5:R4:W-:Y:S02]  /*c1f0*/  STS.128 [R211+0x2800], R16 ;  /* 0x00280010d3007388 */ /* 0x0209e40000000c00 */
.L_x_690:
[----:B------:R-:W-:Y:S05]  /*c200*/  BSYNC.RECONVERGENT B1 ;  /* 0x0000000000017941 */ /* 0x000fea0003800200 */
.L_x_689:
[----:B------:R-:W-:-:S13]  /*c210*/  ISETP.GE.AND P0, PT, R9, R25, PT ;  /* 0x000000190900720c */ /* 0x000fda0003f06270 */
        /* <DEDUP_REMOVED lines=8> */
[--C-:B-1---5:R-:W-:Y:S02]  /*c2a0*/  HADD2.F32 R26, -RZ, R17.reuse.H0_H0 ;  /* 0x20000011ff1a7230 */ /* 0x122fe40000004100 */
        /* <DEDUP_REMOVED lines=35> */
.L_x_694:
[----:B------:R-:W-:Y:S05]  /*c4e0*/  BSYNC.RECONVERGENT B0 ;  /* 0x0000000000007941 */ /* 0x000fea0003800200 */
.L_x_693:
[----:B-----5:R4:W-:Y:S02]  /*c4f0*/  STS.128 [R211+0x4800], R16 ;  /* 0x00480010d3007388 */ /* 0x0209e40000000c00 */
.L_x_684:
[----:B------:R-:W-:Y:S05]  /*c500*/  BSYNC.RECONVERGENT B2 ;  /* 0x0000000000027941 */ /* 0x000fea0003800200 */
.L_x_683:
[----:B-1----:R-:W-:Y:S01]  /*c510*/  IADD3 R26, PT, PT, R108, 0x20, RZ ;  /* 0x000000206c1a7810 */ /* 0x002fe20007ffe0ff */
[----:B------:R-:W-:Y:S03]  /*c520*/  BSSY.RECONVERGENT B2, `(.L_x_695) ;  /* 0x0000097000027945 */ /* 0x000fe60003800200 */
[----:B------:R-:W-:-:S13]  /*c530*/  ISETP.GE.AND P0, PT, R26, R15, PT ;  /* 0x0000000f1a00720c */ /* 0x000fda0003f06270 */
[----:B------:R-:W-:Y:S05]  /*c540*/  @P0 BRA `(.L_x_696) ;  /* 0x0000000800500947 */ /* 0x000fea0003800000 */
[----:B------:R-:W1:Y:S01]  /*c550*/  LDC R25, c[0x0][0x440] ;  /* 0x00011000ff197b82 */ /* 0x000e620000000800 */
[C---:B------:R-:W-:Y:S01]  /*c560*/  LEA R30, P1, R2.reuse, R28, 0x6 ;  /* 0x0000001c021e7211 */ /* 0x040fe200078230ff */
[----:B------:R-:W-:Y:S03]  /*c570*/  BSSY.RECONVERGENT B1, `(.L_x_697) ;  /* 0x0000031000017945 */ /* 0x000fe60003800200 */
[----:B------:R-:W-:Y:S02]  /*c580*/  LEA.HI.X R31, R2, R29, R3, 0x6, P1 ;  /* 0x0000001d021f7211 */ /* 0x000fe400008f3403 */
[----:B-1----:R-:W-:-:S13]  /*c590*/  ISETP.GE.AND P0, PT, R12, R25, PT ;  /* 0x000000190c00720c */ /* 0x002fda0003f06270 */
        /* <DEDUP_REMOVED lines=8> */
[--C-:B-----5:R-:W-:Y:S02]  /*c620*/  HADD2.F32 R32, -RZ, R17.reuse.H0_H0 ;  /* 0x20000011ff207230 */ /* 0x120fe40000004100 */
[----:B------:R-:W-:Y:S02]  /*c630*/  HADD2.F32 R33, -RZ, R17.H1_H1 ;  /* 0x30000011ff217230 */ /* 0x000fe40000004100 */
[--C-:B------:R-:W-:Y:S02]  /*c640*/  HADD2.F32 R27, -RZ, R19.reuse.H1_H1 ;  /* 0x30000013ff1b7230 */ /* 0x100fe40000004100 */
[----:B------:R-:W-:-:S02]  /*c650*/  HADD2.F32 R35, -RZ, R19.H0_H0 ;  /* 0x20000013ff237230 */ /* 0x000fc40000004100 */
[----:B--2---:R-:W-:Y:S02]  /*c660*/  HADD2.F32 R8, -RZ, R4.H1_H1 ;  /* 0x30000004ff087230 */ /* 0x004fe40000004100 */
[----:B------:R-:W-:Y:S02]  /*c670*/  HADD2.F32 R0, -RZ, R5.H1_H1 ;  /* 0x30000005ff007230 */ /* 0x000fe40000004100 */
[----:B---3--:R-:W-:Y:S02]  /*c680*/  HADD2.F32 R17, -RZ, R6.H1_H1 ;  /* 0x30000006ff117230 */ /* 0x008fe40000004100 */
        /* <DEDUP_REMOVED lines=29> */
.L_x_700:
[----:B------:R-:W-:Y:S05]  /*c860*/  BSYNC.RECONVERGENT B0 ;  /* 0x0000000000007941 */ /* 0x000fea0003800200 */
.L_x_699:
[----:B-----5:R1:W-:Y:S02]  /*c870*/  STS.128 [R211+0x1000], R16 ;  /* 0x00100010d3007388 */ /* 0x0203e40000000c00 */
.L_x_698:
[----:B------:R-:W-:Y:S05]  /*c880*/  BSYNC.RECONVERGENT B1 ;  /* 0x0000000000017941 */ /* 0x000fea0003800200 */
.L_x_697:
        /* <DEDUP_REMOVED lines=46> */
.L_x_704:
[----:B------:R-:W-:Y:S05]  /*cb70*/  BSYNC.RECONVERGENT B0 ;  /* 0x0000000000007941 */ /* 0x000fea0003800200 */
.L_x_703:
[----:B-----5:R4:W-:Y:S02]  /*cb80*/  STS.128 [R211+0x3000], R16 ;  /* 0x00300010d3007388 */ /* 0x0209e40000000c00 */
.L_x_702:
[----:B------:R-:W-:Y:S05]  /*cb90*/  BSYNC.RECONVERGENT B1 ;  /* 0x0000000000017941 */ /* 0x000fea0003800200 */
.L_x_701:
        /* <DEDUP_REMOVED lines=10> */
[----:B-1----:R-:W-:Y:S02]  /*cc40*/  HADD2.F32 R31, -RZ, R17.H1_H1 ;  /* 0x30000011ff1f7230 */ /* 0x002fe40000004100 */
        /* <DEDUP_REMOVED lines=10> */
[----:B------:R-:W-:Y:S01]  /*ccf0*/  FFMA.FTZ R30, R17, R27, -R30 ;  /* 0x0000001b111e7223 */ /* 0x000fe2000001081e */
        /* <DEDUP_REMOVED lines=23> */
.L_x_706:
[----:B------:R-:W-:Y:S05]  /*ce70*/  BSYNC.RECONVERGENT B0 ;  /* 0x0000000000007941 */ /* 0x000fea0003800200 */
.L_x_705:
[----:B-----5:R4:W-:Y:S02]  /*ce80*/  STS.128 [R211+0x5000], R16 ;  /* 0x00500010d3007388 */ /* 0x0209e40000000c00 */
.L_x_696:
[----:B------:R-:W-:Y:S05]  /*ce90*/  BSYNC.RECONVERGENT B2 ;  /* 0x0000000000027941 */ /* 0x000fea0003800200 */
.L_x_695:
[----:B------:R-:W-:-:S04]  /*cea0*/  IADD3 R32, PT, PT, R108, 0x30, RZ ;  /* 0x000000306c207810 */ /* 0x000fc80007ffe0ff */
[----:B------:R-:W-:-:S13]  /*ceb0*/  ISETP.GE.AND P0, PT, R32, R15, PT ;  /* 0x0000000f2000720c */ /* 0x000fda0003f06270 */
[----:B------:R-:W-:Y:S05]  /*cec0*/  @P0 BRA `(.L_x_668) ;  /* 0x0000004c00940947 */ /* 0x000fea0003800000 */
[----:B--2---:R-:W2:Y:S01]  /*ced0*/  LDC R7, c[0x0][0x440] ;  /* 0x00011000ff077b82 */ /* 0x004ea20000000800 */
[----:B------:R-:W-:Y:S01]  /*cee0*/  IMAD.WIDE.U32 R14, R2, 0x60, R28 ;  /* 0x00000060020e7825 */ /* 0x000fe200078e001c */
[----:B------:R-:W-:Y:S03]  /*cef0*/  BSSY.RECONVERGENT B1, `(.L_x_707) ;  /* 0x0000032000017945 */ /* 0x000fe60003800200 */
[----:B------:R-:W-:-:S05]  /*cf00*/  IMAD R3, R3, 0x60, RZ ;  /* 0x0000006003037824 */ /* 0x000fca00078e02ff */
[----:B------:R-:W-:Y:S02]  /*cf10*/  IADD3 R15, PT, PT, R3, R15, RZ ;  /* 0x0000000f030f7210 */ /* 0x000fe40007ffe0ff */
[----:B--2---:R-:W-:-:S13]  /*cf20*/  ISETP.GE.AND P0, PT, R12, R7, PT ;  /* 0x000000070c00720c */ /* 0x004fda0003f06270 */
[----:B------:R2:W-:Y:S01]  /*cf30*/  @P0 STS.128 [R211+0x1800], RZ ;  /* 0x001800ffd3000388 */ /* 0x0005e20000000c00 */
[----:B------:R-:W-:Y:S05]  /*cf40*/  @P0 BRA `(.L_x_708) ;  /* 0x0000000000b00947 */ /* 0x000fea0003800000 */
[----:B-1--4-:R1:W5:Y:S01]  /*cf50*/  LDG.E.128 R16, desc[UR6][R14.64] ;  /* 0x000000060e107981 */ /* 0x012362000c1e1d00 */
[----:B------:R-:W-:Y:S01]  /*cf60*/  ISETP.GE.AND P0, PT, R12, R11, PT ;  /* 0x0000000b0c00720c */ /* 0x000fe20003f06270 */
[----:B------:R-:W-:-:S12]  /*cf70*/  BSSY.RECONVERGENT B0, `(.L_x_709) ;  /* 0x0000028000007945 */ /* 0x000fd80003800200 */
[----:B------:R-:W-:Y:S05]  /*cf80*/  @P0 BRA `(.L_x_710) ;  /* 0x0000000000980947 */ /* 0x000fea0003800000 */
[----:B------:R-:W4:Y:S04]  /*cf90*/  LDG.E.64 R2, desc[UR6][R20.64] ;  /* 0x0000000614027981 */ /* 0x000f28000c1e1b00 */
[----:B------:R-:W2:Y:S01]  /*cfa0*/  LDG.E.64 R4, desc[UR6][R22.64] ;  /* 0x0000000616047981 */ /* 0x000ea2000c1e1b00 */
[--C-:B-----5:R-:W-:Y:S02]  /*cfb0*/  HADD2.F32 R27, -RZ, R17.reuse.H0_H0 ;  /* 0x20000011ff1b7230 */ /* 0x120fe40000004100 */
[----:B---3--:R-:W-:Y:S02]  /*cfc0*/  HADD2.F32 R29, -RZ, R17.H1_H1 ;  /* 0x30000011ff1d7230 */ /* 0x008fe40000004100 */
[--C-:B------:R-:W-:Y:S02]  /*cfd0*/  HADD2.F32 R25, -RZ, R19.reuse.H1_H1 ;  /* 0x30000013ff197230 */ /* 0x100fe40000004100 */
[----:B------:R-:W-:-:S02]  /*cfe0*/  HADD2.F32 R31, -RZ, R19.H0_H0 ;  /* 0x20000013ff1f7230 */ /* 0x000fc40000004100 */
[----:B----4-:R-:W-:Y:S02]  /*cff0*/  HADD2.F32 R6, -RZ, R2.H1_H1 ;  /* 0x30000002ff067230 */ /* 0x010fe40000004100 */
[----:B------:R-:W-:Y:S02]  /*d000*/  HADD2.F32 R0, -RZ, R3.H1_H1 ;  /* 0x30000003ff007230 */ /* 0x000fe40000004100 */
[----:B--2---:R-:W-:Y:S02]  /*d010*/  HADD2.F32 R17, -RZ, R4.H1_H1 ;  /* 0x30000004ff117230 */ /* 0x004fe40000004100 */
        /* <DEDUP_REMOVED lines=29> */
.L_x_710:
[----:B------:R-:W-:Y:S05]  /*d1f0*/  BSYNC.RECONVERGENT B0 ;  /* 0x0000000000007941 */ /* 0x000fea0003800200 */
.L_x_709:
[----:B-----5:R4:W-:Y:S02]  /*d200*/  STS.128 [R211+0x1800], R16 ;  /* 0x00180010d3007388 */ /* 0x0209e40000000c00 */
.L_x_708:
[----:B------:R-:W-:Y:S05]  /*d210*/  BSYNC.RECONVERGENT B1 ;  /* 0x0000000000017941 */ /* 0x000fea0003800200 */
.L_x_707:
        /* <DEDUP_REMOVED lines=46> */
.L_x_714:
[----:B------:R-:W-:Y:S05]  /*d500*/  BSYNC.RECONVERGENT B0 ;  /* 0x0000000000007941 */ /* 0x000fea0003800200 */
.L_x_713:
[----:B-----5:R4:W-:Y:S02]  /*d510*/  STS.128 [R211+0x3800], R16 ;  /* 0x00380010d3007388 */ /* 0x0209e40000000c00 */
.L_x_712:
[----:B------:R-:W-:Y:S05]  /*d520*/  BSYNC.RECONVERGENT B1 ;  /* 0x0000000000017941 */ /* 0x000fea0003800200 */
.L_x_711:
[----:B------:R-:W-:-:S13]  /*d530*/  ISETP.GE.AND P0, PT, R9, R7, PT ;  /* 0x000000070900720c */ /* 0x000fda0003f06270 */
[----:B------:R1:W-:Y:S01]  /*d540*/  @P0 STS.128 [R211+0x5800], RZ ;  /* 0x005800ffd3000388 */ /* 0x0003e20000000c00 */
[----:B------:R-:W-:Y:S05]  /*d550*/  @P0 BRA `(.L_x_668) ;  /* 0x0000004400f00947 */ /* 0x000fea0003800000 */
[----:B-1--4-:R1:W5:Y:S01]  /*d560*/  LDG.E.128 R16, desc[UR6][R14.64+0x100] ;  /* 0x000100060e107981 */ /* 0x012362000c1e1d00 */
[----:B------:R-:W-:Y:S01]  /*d570*/  ISETP.GE.AND P0, PT, R9, R11, PT ;  /* 0x0000000b0900720c */ /* 0x000fe20003f06270 */
[----:B------:R-:W-:-:S12]  /*d580*/  BSSY.RECONVERGENT B0, `(.L_x_715) ;  /* 0x0000029000007945 */ /* 0x000fd80003800200 */
[----:B------:R-:W-:Y:S05]  /*d590*/  @P0 BRA `(.L_x_716) ;  /* 0x00000000009c0947 */ /* 0x000fea0003800000 */
[----:B------:R4:W2:Y:S04]  /*d5a0*/  LDG.E.64 R2, desc[UR6][R20.64+0x80] ;  /* 0x0000800614027981 */ /* 0x0008a8000c1e1b00 */
[----:B------:R-:W3:Y:S01]  /*d5b0*/  LDG.E.64 R4, desc[UR6][R22.64+0x80] ;  /* 0x0000800616047981 */ /* 0x000ee2000c1e1b00 */
[----:B-----5:R-:W-:Y:S02]  /*d5c0*/  HADD2.F32 R11, -RZ, R19.H1_H1 ;  /* 0x30000013ff0b7230 */ /* 0x020fe40000004100 */
[--C-:B-1----:R-:W-:Y:S02]  /*d5d0*/  HADD2.F32 R15, -RZ, R17.reuse.H0_H0 ;  /* 0x20000011ff0f7230 */ /* 0x102fe40000004100 */
[----:B------:R-:W-:Y:S02]  /*d5e0*/  HADD2.F32 R17, -RZ, R17.H1_H1 ;  /* 0x30000011ff117230 */ /* 0x000fe40000004100 */
[----:B----4-:R-:W-:-:S02]  /*d5f0*/  HADD2.F32 R21, -RZ, R19.H0_H0 ;  /* 0x20000013ff157230 */ /* 0x010fc40000004100 */
        /* <DEDUP_REMOVED lines=14> */
[----:B------:R-:W-:Y:S02]  /*d6e0*/  HADD2.F32 R3, -RZ, R3.H0_H0 ;  /* 0x20000003ff037230 */ /* 0x000fe40000004100 */
[----:B------:R-:W-:Y:S01]  /*d6f0*/  FFMA.FTZ R6, R6, R15, R17 ;  /* 0x0000000f06067223 */ /* 0x000fe20000010011 */
[----:B------:R-:W-:-:S02]  /*d700*/  HADD2.F32 R0, -RZ, R18.H1_H1 ;  /* 0x30000012ff007230 */ /* 0x000fc40000004100 */
[-C--:B------:R-:W-:Y:S01]  /*d710*/  FMUL.FTZ R17, R2, R7.reuse ;  /* 0x0000000702117220 */ /* 0x080fe20000410000 */
[----:B------:R-:W-:Y:S02]  /*d720*/  HADD2.F32 R5, -RZ, R5.H0_H0 ;  /* 0x20000005ff057230 */ /* 0x000fe40000004100 */
[----:B------:R-:W-:Y:S01]  /*d730*/  FMUL.FTZ R7, R4, R7 ;  /* 0x0000000704077220 */ /* 0x000fe20000410000 */
[----:B------:R-:W-:Y:S02]  /*d740*/  HADD2.F32 R15, -RZ, R16.H0_H0 ;  /* 0x20000010ff0f7230 */ /* 0x000fe40000004100 */
[-C--:B------:R-:W-:Y:S01]  /*d750*/  FMUL.FTZ R8, R3, R0.reuse ;  /* 0x0000000003087220 */ /* 0x080fe20000410000 */
        /* <DEDUP_REMOVED lines=10> */
[----:B------:R-:W-:Y:S02]  /*d800*/  MOV R17, R6 ;  /* 0x0000000600117202 */ /* 0x000fe40000000f00 */
.L_x_716:
[----:B------:R-:W-:Y:S05]  /*d810*/  BSYNC.RECONVERGENT B0 ;  /* 0x0000000000007941 */ /* 0x000fea0003800200 */
.L_x_715:
[----:B-----5:R4:W-:Y:S01]  /*d820*/  STS.128 [R211+0x5800], R16 ;  /* 0x00580010d3007388 */ /* 0x0209e20000000c00 */
[----:B------:R-:W-:Y:S05]  /*d830*/  BRA `(.L_x_668) ;  /* 0x0000004400387947 */ /* 0x000fea0003800000 */
.L_x_670:
[----:B------:R-:W-:Y:S01]  /*d840*/  IMAD.IADD R27, R199, 0x1, -R70 ;  /* 0x00000001c71b7824 */ /* 0x000fe200078e0a46 */
[----:B------:R-:W-:Y:S01]  /*d850*/  LEA.HI R4, R11, R11, RZ, 0x1 ;  /* 0x0000000b0b047211 */ /* 0x000fe200078f08ff */
[----:B------:R-:W-:Y:S01]  /*d860*/  BSSY.RECONVERGENT B2, `(.L_x_717) ;  /* 0x0000116000027945 */ /* 0x000fe20003800200 */
[----:B------:R-:W-:Y:S02]  /*d870*/  SHF.R.U32.HI R25, RZ, 0x1, R11 ;  /* 0x00000001ff197819 */ /* 0x000fe4000001160b */
[----:B------:R-:W-:Y:S02]  /*d880*/  ISETP.GE.AND P0, PT, R108, R27, PT ;  /* 0x0000001b6c00720c */ /* 0x000fe40003f06270 */
[----:B------:R-:W-:-:S05]  /*d890*/  SHF.R.S32.HI R4, RZ, 0x1, R4 ;  /* 0x00000001ff047819 */ /* 0x000fca0000011404 */
[----:B------:R-:W-:-:S05]  /*d8a0*/  IMAD.MOV R14, RZ, RZ, -R4 ;  /* 0x000000ffff0e7224 */ /* 0x000fca00078e0a04 */
[----:B------:R-:W-:Y:S01]  /*d8b0*/  SHF.R.S32.HI R15, RZ, 0x1f, R14 ;  /* 0x0000001fff0f7819 */ /* 0x000fe2000001140e */
[----:B------:R-:W-:Y:S06]  /*d8c0*/  @P0 BRA `(.L_x_718) ;  /* 0x00000010003c0947 */ /* 0x000fec0003800000 */
        /* <DEDUP_REMOVED lines=10> */
[----:B------:R-:W2:Y:S01]  /*d970*/  LDCU.64 UR8, c[0x0][0x4d0] ;  /* 0x00009a00ff0877ac */ /* 0x000ea20008000a00 */
[----:B------:R-:W-:-:S04]  /*d980*/  ISETP.GE.U32.AND P1, PT, R12, R25, PT ;  /* 0x000000190c00720c */ /* 0x000fc80003f26070 */
[----:B------:R-:W-:Y:S02]  /*d990*/  SEL R5, R14, RZ, P1 ;  /* 0x000000ff0e057207 */ /* 0x000fe40000800000 */
[----:B------:R-:W-:Y:S02]  /*d9a0*/  SEL R17, R15, RZ, P1 ;  /* 0x000000ff0f117207 */ /* 0x000fe40000800000 */
[----:B------:R-:W-:Y:S02]  /*d9b0*/  IADD3 R5, P0, PT, R5, R0, RZ ;  /* 0x0000000005057210 */ /* 0x000fe40007f1e0ff */
[----:B------:R-:W-:Y:S02]  /*d9c0*/  SEL R7, R25, R14, !P1 ;  /* 0x0000000e19077207 */ /* 0x000fe40004800000 */
[----:B------:R-:W-:Y:S02]  /*d9d0*/  IADD3.X R16, PT, PT, R17, R8, RZ, P0, !PT ;  /* 0x0000000811107210 */ /* 0x000fe400007fe4ff */
[----:B------:R-:W-:Y:S01]  /*d9e0*/  SHF.L.U32 R17, R5, 0x1, RZ ;  /* 0x0000000105117819 */ /* 0x000fe200000006ff */
[----:B------:R-:W-:Y:S01]  /*d9f0*/  IMAD.WIDE R20, R7, 0x2, R28 ;  /* 0x0000000207147825 */ /* 0x000fe200078e021c */
[----:B------:R-:W-:-:S02]  /*da00*/  SHF.L.U64.HI R16, R5, 0x1, R16 ;  /* 0x0000000105107819 */ /* 0x000fc40000010210 */
[----:B--2---:R-:W-:-:S03]  /*da10*/  IADD3 R4, P0, PT, R17, UR8, RZ ;  /* 0x0000000811047c10 */ /* 0x004fc6000ff1e0ff */
[----:B------:R-:W2:Y:S01]  /*da20*/  LDG.E.128 R20, desc[UR6][R20.64] ;  /* 0x0000000614147981 */ /* 0x000ea2000c1e1d00 */
[----:B------:R-:W-:Y:S01]  /*da30*/  IADD3.X R5, PT, PT, R16, UR9, RZ, P0, !PT ;  /* 0x0000000910057c10 */ /* 0x000fe200087fe4ff */
[----:B------:R-:W3:Y:S05]  /*da40*/  LDCU.64 UR8, c[0x0][0x4c8] ;  /* 0x00009900ff0877ac */ /* 0x000eea0008000a00 */
[----:B------:R-:W4:Y:S01]  /*da50*/  LDG.E.128 R4, desc[UR6][R4.64] ;  /* 0x0000000604047981 */ /* 0x000f22000c1e1d00 */
[----:B---3--:R-:W-:-:S04]  /*da60*/  IADD3 R18, P0, PT, R17, UR8, RZ ;  /* 0x0000000811127c10 */ /* 0x008fc8000ff1e0ff */
[----:B------:R-:W-:-:S06]  /*da70*/  IADD3.X R19, PT, PT, R16, UR9, RZ, P0, !PT ;  /* 0x0000000910137c10 */ /* 0x000fcc00087fe4ff */
[----:B------:R-:W3:Y:S01]  /*da80*/  LDG.E.128 R16, desc[UR6][R18.64] ;  /* 0x0000000612107981 */ /* 0x000ee2000c1e1d00 */
[--C-:B--2---:R-:W-:Y:S02]  /*da90*/  HADD2.F32 R24, -RZ, R20.reuse.H0_H0 ;  /* 0x20000014ff187230 */ /* 0x104fe40000004100 */
[----:B------:R-:W-:Y:S02]  /*daa0*/  HADD2.F32 R26, -RZ, R20.H1_H1 ;  /* 0x30000014ff1a7230 */ /* 0x000fe40000004100 */
[--C-:B------:R-:W-:Y:S02]  /*dab0*/  HADD2.F32 R20, -RZ, R21.reuse.H0_H0 ;  /* 0x20000015ff147230 */ /* 0x100fe40000004100 */
[----:B------:R-:W-:Y:S02]  /*dac0*/  HADD2.F32 R30, -RZ, R21.H1_H1 ;  /* 0x30000015ff1e7230 */ /* 0x000fe40000004100 */
[--C-:B------:R-:W-:Y:S02]  /*dad0*/  HADD2.F32 R21, -RZ, R22.reuse.H0_H0 ;  /* 0x20000016ff157230 */ /* 0x100fe40000004100 */
[----:B------:R-:W-:-:S02]  /*dae0*/  HADD2.F32 R36, -RZ, R22.H1_H1 ;  /* 0x30000016ff247230 */ /* 0x000fc40000004100 */
[--C-:B------:R-:W-:Y:S02]  /*daf0*/  HADD2.F32 R22, -RZ, R23.reuse.H0_H0 ;  /* 0x20000017ff167230 */ /* 0x100fe40000004100 */
[----:B------:R-:W-:Y:S02]  /*db00*/  HADD2.F32 R38, -RZ, R23.H1_H1 ;  /* 0x30000017ff267230 */ /* 0x000fe40000004100 */
[--C-:B----4-:R-:W-:Y:S02]  /*db10*/  HADD2.F32 R23, -RZ, R4.reuse.H0_H0 ;  /* 0x20000004ff177230 */ /* 0x110fe40000004100 */
[----:B------:R-:W-:Y:S02]  /*db20*/  HADD2.F32 R43, -RZ, R4.H1_H1 ;  /* 0x30000004ff2b7230 */ /* 0x000fe40000004100 */
[--C-:B------:R-:W-:Y:S02]  /*db30*/  HADD2.F32 R41, -RZ, R5.reuse.H0_H0 ;  /* 0x20000005ff297230 */ /* 0x100fe40000004100 */
[----:B------:R-:W-:Y:S01]  /*db40*/  @!P1 FADD.FTZ R23, -R23, -RZ ;  /* 0x800000ff17179221 */ /* 0x000fe20000010100 */
[----:B------:R-:W-:-:S02]  /*db50*/  HADD2.F32 R5, -RZ, R5.H1_H1 ;  /* 0x30000005ff057230 */ /* 0x000fc40000004100 */
[----:B------:R-:W-:Y:S01]  /*db60*/  @!P1 FADD.FTZ R43, -R43, -RZ ;  /* 0x800000ff2b2b9221 */ /* 0x000fe20000010100 */
[--C-:B------:R-:W-:Y:S02]  /*db70*/  HADD2.F32 R4, -RZ, R6.reuse.H0_H0 ;  /* 0x20000006ff047230 */ /* 0x100fe40000004100 */
[----:B------:R-:W-:Y:S01]  /*db80*/  @!P1 FADD.FTZ R41, -R41, -RZ ;  /* 0x800000ff29299221 */ /* 0x000fe20000010100 */
[--C-:B------:R-:W-:Y:S02]  /*db90*/  HADD2.F32 R45, -RZ, R7.reuse.H0_H0 ;  /* 0x20000007ff2d7230 */ /* 0x100fe40000004100 */
[----:B------:R-:W-:Y:S01]  /*dba0*/  @!P1 FADD.FTZ R5, -R5, -RZ ;  /* 0x800000ff05059221 */ /* 0x000fe20000010100 */
[----:B------:R-:W-:Y:S02]  /*dbb0*/  HADD2.F32 R7, -RZ, R7.H1_H1 ;  /* 0x30000007ff077230 */ /* 0x000fe40000004100 */
[----:B------:R-:W-:Y:S01]  /*dbc0*/  @!P1 FADD.FTZ R4, -R4, -RZ ;  /* 0x800000ff04049221 */ /* 0x000fe20000010100 */
[----:B------:R-:W-:-:S02]  /*dbd0*/  HADD2.F32 R47, -RZ, R6.H1_H1 ;  /* 0x30000006ff2f7230 */ /* 0x000fc40000004100 */
[----:B------:R-:W-:Y:S01]  /*dbe0*/  FMUL.FTZ R30, R30, R5 ;  /* 0x000000051e1e7220 */ /* 0x000fe20000410000 */
[----:B------:R-:W-:Y:S01]  /*dbf0*/  FMUL.FTZ R24, R24, R23 ;  /* 0x0000001718187220 */ /* 0x000fe20000410000 */
[----:B------:R-:W-:Y:S01]  /*dc00*/  @!P1 FADD.FTZ R7, -R7, -RZ ;  /* 0x800000ff07079221 */ /* 0x000fe20000010100 */
[----:B------:R-:W-:Y:S01]  /*dc10*/  FMUL.FTZ R21, R21, R4 ;  /* 0x0000000415157220 */ /* 0x000fe20000410000 */
[----:B-----5:R-:W-:Y:S02]  /*dc20*/  HADD2.F32 R5, -RZ, R32.H0_H0 ;  /* 0x20000020ff057230 */ /* 0x020fe40000004100 */
[----:B------:R-:W-:Y:S01]  /*dc30*/  FMUL.FTZ R26, R26, R43 ;  /* 0x0000002b1a1a7220 */ /* 0x000fe20000410000 */
[----:B------:R-:W-:Y:S01]  /*dc40*/  FMUL.FTZ R38, R38, R7 ;  /* 0x0000000726267220 */ /* 0x000fe20000410000 */
[----:B---3--:R-:W-:Y:S02]  /*dc50*/  HADD2.F32 R4, -RZ, R16.H0_H0 ;  /* 0x20000010ff047230 */ /* 0x008fe40000004100 */
[----:B------:R-:W-:Y:S01]  /*dc60*/  FMUL.FTZ R20, R20, R41 ;  /* 0x0000002914147220 */ /* 0x000fe20000410000 */
[----:B------:R-:W-:-:S02]  /*dc70*/  HADD2.F32 R23, -RZ, R32.H1_H1 ;  /* 0x30000020ff177230 */ /* 0x000fc40000004100 */
[----:B------:R-:W-:Y:S01]  /*dc80*/  @!P1 FADD.FTZ R47, -R47, -RZ ;  /* 0x800000ff2f2f9221 */ /* 0x000fe20000010100 */
[----:B------:R-:W-:Y:S02]  /*dc90*/  HADD2.F32 R7, -RZ, R33.H0_H0 ;  /* 0x20000021ff077230 */ /* 0x000fe40000004100 */
[----:B------:R-:W-:Y:S01]  /*dca0*/  @!P1 FADD.FTZ R45, -R45, -RZ ;  /* 0x800000ff2d2d9221 */ /* 0x000fe20000010100 */
[----:B------:R-:W-:Y:S02]  /*dcb0*/  HADD2.F32 R16, -RZ, R16.H1_H1 ;  /* 0x30000010ff107230 */ /* 0x000fe40000004100 */
[----:B------:R-:W-:Y:S01]  /*dcc0*/  FFMA.FTZ R4, R5, R4, R24 ;  /* 0x0000000405047223 */ /* 0x000fe20000010018 */
[----:B------:R-:W-:Y:S02]  /*dcd0*/  HADD2.F32 R6, -RZ, R17.H0_H0 ;  /* 0x20000011ff067230 */ /* 0x000fe40000004100 */
[----:B------:R-:W-:Y:S01]  /*dce0*/  FMUL.FTZ R36, R36, R47 ;  /* 0x0000002f24247220 */ /* 0x000fe20000410000 */
[----:B------:R-:W-:-:S02]  /*dcf0*/  HADD2.F32 R41, -RZ, R19.H0_H0 ;  /* 0x20000013ff297230 */ /* 0x000fc40000004100 */
[----:B------:R-:W-:Y:S01]  /*dd00*/  FFMA.FTZ R23, R23, R16, R26 ;  /* 0x0000001017177223 */ /* 0x000fe2000001001a */
[----:B------:R-:W-:Y:S02]  /*dd10*/  HADD2.F32 R5, -RZ, R35.H0_H0 ;  /* 0x20000023ff057230 */ /* 0x000fe40000004100 */
[----:B------:R-:W-:Y:S01]  /*dd20*/  FFMA.FTZ R6, R7, R6, R20 ;  /* 0x0000000607067223 */ /* 0x000fe20000010014 */
[----:B------:R-:W-:Y:S02]  /*dd30*/  HADD2.F32 R17, -RZ, R17.H1_H1 ;  /* 0x30000011ff117230 */ /* 0x000fe40000004100 */
[----:B------:R-:W-:Y:S01]  /*dd40*/  FMUL.FTZ R22, R22, R45 ;  /* 0x0000002d16167220 */ /* 0x000fe20000410000 */
[--C-:B------:R-:W-:Y:S02]  /*dd50*/  HADD2.F32 R32, -RZ, R18.reuse.H0_H0 ;  /* 0x20000012ff207230 */ /* 0x100fe40000004100 */
[----:B------:R-:W-:Y:S02]  /*dd60*/  HADD2.F32 R43, -RZ, R18.H1_H1 ;  /* 0x30000012ff2b7230 */ /* 0x000fe40000004100 */
[----:B------:R-:W-:Y:S01]  /*dd70*/  FFMA.FTZ R5, R5, R41, R22 ;  /* 0x0000002905057223 */ /* 0x000fe20000010016 */
[----:B------:R-:W-:-:S02]  /*dd80*/  HADD2.F32 R19, -RZ, R19.H1_H1 ;  /* 0x30000013ff137230 */ /* 0x000fc40000004100 */
[----:B------:R-:W-:Y:S02]  /*dd90*/  HADD2.F32 R33, -RZ, R33.H1_H1 ;  /* 0x30000021ff217230 */ /* 0x000fe40000004100 */
[--C-:B------:R-:W-:Y:S02]  /*dda0*/  HADD2.F32 R16, -RZ, R34.reuse.H0_H0 ;  /* 0x20000022ff107230 */ /* 0x100fe40000004100 */
[----:B------:R-:W-:Y:S02]  /*ddb0*/  HADD2.F32 R7, -RZ, R34.H1_H1 ;  /* 0x30000022ff077230 */ /* 0x000fe40000004100 */
[----:B------:R-:W-:Y:S01]  /*ddc0*/  FFMA.FTZ R17, R33, R17, R30 ;  /* 0x0000001121117223 */ /* 0x000fe2000001001e */
[----:B------:R-:W-:Y:S02]  /*ddd0*/  HADD2.F32 R35, -RZ, R35.H1_H1 ;  /* 0x30000023ff237230 */ /* 0x000fe40000004100 */
[----:B------:R-:W-:Y:S01]  /*dde0*/  FFMA.FTZ R16, R16, R32, R21 ;  /* 0x0000002010107223 */ /* 0x000fe20000010015 */
[----:B------:R-:W-:Y:S01]  /*ddf0*/  F2FP.F16.F32.PACK_AB R32, R23, R4 ;  /* 0x000000041720723e */ /* 0x000fe200000000ff */
[----:B------:R-:W-:Y:S01]  /*de00*/  FFMA.FTZ R7, R7, R43, R36 ;  /* 0x0000002b07077223 */ /* 0x000fe20000010024 */
[----:B------:R-:W-:Y:S01]  /*de10*/  F2FP.F16.F32.PACK_AB R33, R17, R6 ;  /* 0x000000061121723e */ /* 0x000fe200000000ff */
[----:B------:R-:W-:-:S03]  /*de20*/  FFMA.FTZ R38, R35, R19, R38 ;  /* 0x0000001323267223 */ /* 0x000fc60000010026 */
[----:B------:R-:W-:Y:S02]  /*de30*/  F2FP.F16.F32.PACK_AB R34, R7, R16 ;  /* 0x000000100722723e */ /* 0x000fe400000000ff */
[----:B------:R-:W-:Y:S02]  /*de40*/  F2FP.F16.F32.PACK_AB R35, R38, R5 ;  /* 0x000000052623723e */ /* 0x000fe400000000ff */
.L_x_722:
[----:B------:R-:W-:Y:S05]  /*de50*/  BSYNC.RECONVERGENT B0 ;  /* 0x0000000000007941 */ /* 0x000fea0003800200 */
.L_x_721:
[----:B-----5:R-:W-:Y:S01]  /*de60*/  IMAD.MOV.U32 R6, RZ, RZ, R34 ;  /* 0x000000ffff067224 */ /* 0x020fe200078e0022 */
[----:B------:R-:W-:Y:S01]  /*de70*/  MOV R4, R32 ;  /* 0x0000002000047202 */ /* 0x000fe20000000f00 */
[----:B------:R-:W-:Y:S01]  /*de80*/  IMAD.MOV.U32 R7, RZ, RZ, R35 ;  /* 0x000000ffff077224 */ /* 0x000fe200078e0023 */
[----:B------:R-:W-:Y:S02]  /*de90*/  MOV R5, R33 ;  /* 0x0000002100057202 */ /* 0x000fe40000000f00 */
.L_x_720:
[----:B------:R-:W-:Y:S05]  /*dea0*/  BSYNC.RECONVERGENT B1 ;  /* 0x0000000000017941 */ /* 0x000fea0003800200 */
.L_x_719:
        /* <DEDUP_REMOVED lines=9> */
[----:B------:R-:W4:Y:S01]  /*df40*/  LDCU.64 UR8, c[0x0][0x4d0] ;  /* 0x00009a00ff0877ac */ /* 0x000f220008000a00 */
[----:B------:R-:W-:-:S04]  /*df50*/  ISETP.GE.U32.AND P1, PT, R10, R25, PT ;  /* 0x000000190a00720c */ /* 0x000fc80003f26070 */
[----:B--2---:R-:W-:Y:S02]  /*df60*/  SEL R5, R14, RZ, P1 ;  /* 0x000000ff0e057207 */ /* 0x004fe40000800000 */
[----:B------:R-:W-:Y:S02]  /*df70*/  SEL R17, R15, RZ, P1 ;  /* 0x000000ff0f117207 */ /* 0x000fe40000800000 */
[----:B------:R-:W-:Y:S02]  /*df80*/  IADD3 R5, P0, PT, R5, R0, RZ ;  /* 0x0000000005057210 */ /* 0x000fe40007f1e0ff */
[----:B------:R-:W-:Y:S02]  /*df90*/  SEL R7, R25, R14, !P1 ;  /* 0x0000000e19077207 */ /* 0x000fe40004800000 */
[----:B------:R-:W-:Y:S02]  /*dfa0*/  IADD3.X R16, PT, PT, R17, R8, RZ, P0, !PT ;  /* 0x0000000811107210 */ /* 0x000fe400007fe4ff */
[----:B------:R-:W-:Y:S01]  /*dfb0*/  SHF.L.U32 R17, R5, 0x1, RZ ;  /* 0x0000000105117819 */ /* 0x000fe200000006ff */
[----:B------:R-:W-:Y:S01]  /*dfc0*/  IMAD.WIDE R20, R7, 0x2, R28 ;  /* 0x0000000207147825 */ /* 0x000fe200078e021c */
[----:B------:R-:W-:-:S02]  /*dfd0*/  SHF.L.U64.HI R16, R5, 0x1, R16 ;  /* 0x0000000105107819 */ /* 0x000fc40000010210 */
[----:B----4-:R-:W-:-:S03]  /*dfe0*/  IADD3 R4, P0, PT, R17, UR8, RZ ;  /* 0x0000000811047c10 */ /* 0x010fc6000ff1e0ff */
[----:B------:R-:W2:Y:S01]  /*dff0*/  LDG.E.128 R20, desc[UR6][R20.64+0x80] ;  /* 0x0000800614147981 */ /* 0x000ea2000c1e1d00 */
[----:B------:R-:W-:Y:S01]  /*e000*/  IADD3.X R5, PT, PT, R16, UR9, RZ, P0, !PT ;  /* 0x0000000910057c10 */ /* 0x000fe200087fe4ff */
[----:B------:R-:W4:Y:S05]  /*e010*/  LDCU.64 UR8, c[0x0][0x4c8] ;  /* 0x00009900ff0877ac */ /* 0x000f2a0008000a00 */
[----:B------:R-:W3:Y:S01]  /*e020*/  LDG.E.128 R4, desc[UR6][R4.64+0x80] ;  /* 0x0000800604047981 */ /* 0x000ee2000c1e1d00 */
[----:B----4-:R-:W-:-:S04]  /*e030*/  IADD3 R18, P0, PT, R17, UR8, RZ ;  /* 0x0000000811127c10 */ /* 0x010fc8000ff1e0ff */
[----:B------:R-:W-:-:S06]  /*e040*/  IADD3.X R19, PT, PT, R16, UR9, RZ, P0, !PT ;  /* 0x0000000910137c10 */ /* 0x000fcc00087fe4ff */
[----:B------:R-:W4:Y:S01]  /*e050*/  LDG.E.128 R16, desc[UR6][R18.64+0x80] ;  /* 0x0000800612107981 */ /* 0x000f22000c1e1d00 */
        /* <DEDUP_REMOVED lines=8> */
[--C-:B---3--:R-:W-:Y:S02]  /*e0e0*/  HADD2.F32 R23, -RZ, R4.reuse.H0_H0 ;  /* 0x20000004ff177230 */ /* 0x108fe40000004100 */
        /* <DEDUP_REMOVED lines=19> */
[----:B----4-:R-:W-:Y:S02]  /*e220*/  HADD2.F32 R4, -RZ, R16.H0_H0 ;  /* 0x20000010ff047230 */ /* 0x010fe40000004100 */
        /* <DEDUP_REMOVED lines=31> */
.L_x_726:
[----:B------:R-:W-:Y:S05]  /*e420*/  BSYNC.RECONVERGENT B0 ;  /* 0x0000000000007941 */ /* 0x000fea0003800200 */
.L_x_725:
[----:B-----5:R4:W-:Y:S02]  /*e430*/  STS.128 [R211+0x2000], R32 ;  /* 0x00200020d3007388 */ /* 0x0209e40000000c00 */
.L_x_724:
[----:B------:R-:W-:Y:S05]  /*e440*/  BSYNC.RECONVERGENT B1 ;  /* 0x0000000000017941 */ /* 0x000fea0003800200 */
.L_x_723:
[----:B------:R-:W-:-:S13]  /*e450*/  ISETP.GE.AND P0, PT, R9, R39, PT ;  /* 0x000000270900720c */ /* 0x000fda0003f06270 */
[----:B------:R1:W-:Y:S01]  /*e460*/  @P0 STS.128 [R211+0x4000], RZ ;  /* 0x004000ffd3000388 */ /* 0x0003e20000000c00 */
[----:B------:R-:W-:Y:S05]  /*e470*/  @P0 BRA `(.L_x_718) ;  /* 0x0000000400500947 */ /* 0x000fea0003800000 */
[----:B----4-:R4:W5:Y:S01]  /*e480*/  LDG.E.128 R32, desc[UR6][R28.64+0x100] ;  /* 0x000100061c207981 */ /* 0x010962000c1e1d00 */
[----:B------:R-:W-:Y:S01]  /*e490*/  ISETP.GE.AND P0, PT, R9, R11, PT ;  /* 0x0000000b0900720c */ /* 0x000fe20003f06270 */
[----:B------:R-:W-:-:S12]  /*e4a0*/  BSSY.RECONVERGENT B0, `(.L_x_727) ;  /* 0x0000050000007945 */ /* 0x000fd80003800200 */
[----:B------:R-:W-:Y:S05]  /*e4b0*/  @P0 BRA `(.L_x_728) ;  /* 0x0000000400380947 */ /* 0x000fea0003800000 */
[----:B------:R-:W1:Y:S01]  /*e4c0*/  LDCU.64 UR8, c[0x0][0x4d0] ;  /* 0x00009a00ff0877ac */ /* 0x000e620008000a00 */
        /* <DEDUP_REMOVED lines=9> */
[----:B-1----:R-:W-:-:S03]  /*e560*/  IADD3 R4, P0, PT, R17, UR8, RZ ;  /* 0x0000000811047c10 */ /* 0x002fc6000ff1e0ff */
[----:B------:R-:W2:Y:S01]  /*e570*/  LDG.E.128 R20, desc[UR6][R20.64+0x100] ;  /* 0x0001000614147981 */ /* 0x000ea2000c1e1d00 */
[----:B------:R-:W-:Y:S01]  /*e580*/  IADD3.X R5, PT, PT, R16, UR9, RZ, P0, !PT ;  /* 0x0000000910057c10 */ /* 0x000fe200087fe4ff */
[----:B------:R-:W1:Y:S05]  /*e590*/  LDCU.64 UR8, c[0x0][0x4c8] ;  /* 0x00009900ff0877ac */ /* 0x000e6a0008000a00 */
[----:B------:R-:W3:Y:S01]  /*e5a0*/  LDG.E.128 R4, desc[UR6][R4.64+0x100] ;  /* 0x0001000604047981 */ /* 0x000ee2000c1e1d00 */
[----:B-1----:R-:W-:-:S04]  /*e5b0*/  IADD3 R18, P0, PT, R17, UR8, RZ ;  /* 0x0000000811127c10 */ /* 0x002fc8000ff1e0ff */
        /* <DEDUP_REMOVED lines=62> */
.L_x_728:
[----:B------:R-:W-:Y:S05]  /*e9a0*/  BSYNC.RECONVERGENT B0 ;  /* 0x0000000000007941 */ /* 0x000fea0003800200 */
.L_x_727:
[----:B-----5:R1:W-:Y:S02]  /*e9b0*/  STS.128 [R211+0x4000], R32 ;  /* 0x00400020d3007388 */ /* 0x0203e40000000c00 */
.L_x_718:
[----:B------:R-:W-:Y:S05]  /*e9c0*/  BSYNC.RECONVERGENT B2 ;  /* 0x0000000000027941 */ /* 0x000fea0003800200 */
.L_x_717:
        /* <DEDUP_REMOVED lines=22> */
[C---:B------:R-:W-:Y:S01]  /*eb30*/  SHF.L.U32 R16, R4.reuse, 0x1, RZ ;  /* 0x0000000104107819 */ /* 0x040fe200000006ff */
        /* <DEDUP_REMOVED lines=14> */
[--C-:B---3--:R-:W-:Y:S02]  /*ec20*/  HADD2.F32 R41, -RZ, R5.reuse.H0_H0 ;  /* 0x20000005ff297230 */ /* 0x108fe40000004100 */
[----:B------:R-:W-:-:S02]  /*ec30*/  HADD2.F32 R42, -RZ, R5.H1_H1 ;  /* 0x30000005ff2a7230 */ /* 0x000fc40000004100 */
[--C-:B------:R-:W-:Y:S02]  /*ec40*/  HADD2.F32 R5, -RZ, R7.reuse.H0_H0 ;  /* 0x20000007ff057230 */ /* 0x100fe40000004100 */
[----:B------:R-:W-:Y:S01]  /*ec50*/  @!P1 FADD.FTZ R41, -R41, -RZ ;  /* 0x800000ff29299221 */ /* 0x000fe20000010100 */
[--C-:B------:R-:W-:Y:S02]  /*ec60*/  HADD2.F32 R21, -RZ, R22.reuse.H0_H0 ;  /* 0x20000016ff157230 */ /* 0x100fe40000004100 */
[----:B------:R-:W-:Y:S01]  /*ec70*/  @!P1 FADD.FTZ R42, -R42, -RZ ;  /* 0x800000ff2a2a9221 */ /* 0x000fe20000010100 */
[----:B------:R-:W-:Y:S02]  /*ec80*/  HADD2.F32 R38, -RZ, R22.H1_H1 ;  /* 0x30000016ff267230 */ /* 0x000fe40000004100 */
[----:B------:R-:W-:Y:S01]  /*ec90*/  @!P1 FADD.FTZ R5, -R5, -RZ ;  /* 0x800000ff05059221 */ /* 0x000fe20000010100 */
[----:B------:R-:W-:Y:S02]  /*eca0*/  HADD2.F32 R7, -RZ, R7.H1_H1 ;  /* 0x30000007ff077230 */ /* 0x000fe40000004100 */
[----:B------:R-:W-:Y:S01]  /*ecb0*/  FMUL.FTZ R20, R41, R20 ;  /* 0x0000001429147220 */ /* 0x000fe20000410000 */
[----:B------:R-:W-:-:S02]  /*ecc0*/  HADD2.F32 R22, -RZ, R23.H0_H0 ;  /* 0x20000017ff167230 */ /* 0x000fc40000004100 */
[----:B------:R-:W-:Y:S01]  /*ecd0*/  FMUL.FTZ R37, R42, R37 ;  /* 0x000000252a257220 */ /* 0x000fe20000410000 */
[----:B------:R-:W-:Y:S02]  /*ece0*/  HADD2.F32 R40, -RZ, R23.H1_H1 ;  /* 0x30000017ff287230 */ /* 0x000fe40000004100 */
[----:B------:R-:W-:Y:S01]  /*ecf0*/  @!P1 FADD.FTZ R7, -R7, -RZ ;  /* 0x800000ff07079221 */ /* 0x000fe20000010100 */
[--C-:B------:R-:W-:Y:S02]  /*ed00*/  HADD2.F32 R23, -RZ, R4.reuse.H0_H0 ;  /* 0x20000004ff177230 */ /* 0x100fe40000004100 */
[----:B------:R-:W-:Y:S01]  /*ed10*/  FMUL.FTZ R22, R5, R22 ;  /* 0x0000001605167220 */ /* 0x000fe20000410000 */
[----:B------:R-:W-:Y:S02]  /*ed20*/  HADD2.F32 R43, -RZ, R4.H1_H1 ;  /* 0x30000004ff2b7230 */ /* 0x000fe40000004100 */
[----:B------:R-:W-:Y:S01]  /*ed30*/  FMUL.FTZ R40, R7, R40 ;  /* 0x0000002807287220 */ /* 0x000fe20000410000 */
[----:B------:R-:W-:-:S02]  /*ed40*/  HADD2.F32 R45, -RZ, R6.H1_H1 ;  /* 0x30000006ff2d7230 */ /* 0x000fc40000004100 */
[----:B------:R-:W-:Y:S01]  /*ed50*/  @!P1 FADD.FTZ R23, -R23, -RZ ;  /* 0x800000ff17179221 */ /* 0x000fe20000010100 */
[----:B------:R-:W-:Y:S02]  /*ed60*/  HADD2.F32 R4, -RZ, R6.H0_H0 ;  /* 0x20000006ff047230 */ /* 0x000fe40000004100 */
[----:B------:R-:W-:Y:S01]  /*ed70*/  @!P1 FADD.FTZ R43, -R43, -RZ ;  /* 0x800000ff2b2b9221 */ /* 0x000fe20000010100 */
[----:B-----5:R-:W-:Y:S02]  /*ed80*/  HADD2.F32 R5, -RZ, R32.H0_H0 ;  /* 0x20000020ff057230 */ /* 0x020fe40000004100 */
[----:B------:R-:W-:Y:S01]  /*ed90*/  @!P1 FADD.FTZ R45, -R45, -RZ ;  /* 0x800000ff2d2d9221 */ /* 0x000fe20000010100 */
[--C-:B----4-:R-:W-:Y:S02]  /*eda0*/  HADD2.F32 R7, -RZ, R16.reuse.H0_H0 ;  /* 0x20000010ff077230 */ /* 0x110fe40000004100 */
[----:B------:R-:W-:Y:S01]  /*edb0*/  FMUL.FTZ R26, R23, R26 ;  /* 0x0000001a171a7220 */ /* 0x000fe20000410000 */
[----:B------:R-:W-:Y:S01]  /*edc0*/  @!P1 FADD.FTZ R4, -R4, -RZ ;  /* 0x800000ff04049221 */ /* 0x000fe20000010100 */
[----:B------:R-:W-:Y:S01]  /*edd0*/  FMUL.FTZ R36, R43, R36 ;  /* 0x000000242b247220 */ /* 0x000fe20000410000 */
[----:B------:R-:W-:Y:S01]  /*ede0*/  FMUL.FTZ R38, R45, R38 ;  /* 0x000000262d267220 */ /* 0x000fe20000410000 */
[----:B------:R-:W-:-:S02]  /*edf0*/  HADD2.F32 R45, -RZ, R16.H1_H1 ;  /* 0x30000010ff2d7230 */ /* 0x000fc40000004100 */
[----:B------:R-:W-:Y:S01]  /*ee00*/  FFMA.FTZ R5, R7, R5, R26 ;  /* 0x0000000507057223 */ /* 0x000fe2000001001a */
[--C-:B------:R-:W-:Y:S02]  /*ee10*/  HADD2.F32 R43, -RZ, R17.reuse.H0_H0 ;  /* 0x20000011ff2b7230 */ /* 0x100fe40000004100 */
[----:B------:R-:W-:Y:S01]  /*ee20*/  FMUL.FTZ R21, R4, R21 ;  /* 0x0000001504157220 */ /* 0x000fe20000410000 */
[----:B------:R-:W-:Y:S02]  /*ee30*/  HADD2.F32 R6, -RZ, R17.H1_H1 ;  /* 0x30000011ff067230 */ /* 0x000fe40000004100 */
[----:B------:R-:W-:Y:S02]  /*ee40*/  HADD2.F32 R23, -RZ, R33.H0_H0 ;  /* 0x20000021ff177230 */ /* 0x000fe40000004100 */
[----:B------:R-:W-:Y:S02]  /*ee50*/  HADD2.F32 R17, -RZ, R19.H0_H0 ;  /* 0x20000013ff117230 */ /* 0x000fe40000004100 */
[----:B------:R-:W-:-:S02]  /*ee60*/  HADD2.F32 R7, -RZ, R34.H0_H0 ;  /* 0x20000022ff077230 */ /* 0x000fc40000004100 */
[----:B------:R-:W-:Y:S01]  /*ee70*/  FFMA.FTZ R20, R43, R23, R20 ;  /* 0x000000172b147223 */ /* 0x000fe20000010014 */
[----:B------:R-:W-:Y:S02]  /*ee80*/  HADD2.F32 R16, -RZ, R35.H0_H0 ;  /* 0x20000023ff107230 */ /* 0x000fe40000004100 */
[----:B------:R-:W-:Y:S02]  /*ee90*/  HADD2.F32 R41, -RZ, R32.H1_H1 ;  /* 0x30000020ff297230 */ /* 0x000fe40000004100 */
[--C-:B------:R-:W-:Y:S02]  /*eea0*/  HADD2.F32 R4, -RZ, R18.reuse.H0_H0 ;  /* 0x20000012ff047230 */ /* 0x100fe40000004100 */
[----:B------:R-:W-:Y:S01]  /*eeb0*/  FFMA.FTZ R16, R17, R16, R22 ;  /* 0x0000001011107223 */ /* 0x000fe20000010016 */
[----:B------:R-:W-:Y:S02]  /*eec0*/  HADD2.F32 R47, -RZ, R18.H1_H1 ;  /* 0x30000012ff2f7230 */ /* 0x000fe40000004100 */
[----:B------:R-:W-:Y:S01]  /*eed0*/  FFMA.FTZ R36, R45, R41, R36 ;  /* 0x000000292d247223 */ /* 0x000fe20000010024 */
[----:B------:R-:W-:-:S02]  /*eee0*/  HADD2.F32 R19, -RZ, R19.H1_H1 ;  /* 0x30000013ff137230 */ /* 0x000fc40000004100 */
[----:B------:R-:W-:Y:S01]  /*eef0*/  FFMA.FTZ R4, R4, R7, R21 ;  /* 0x0000000704047223 */ /* 0x000fe20000010015 */
[----:B------:R-:W-:Y:S02]  /*ef00*/  HADD2.F32 R33, -RZ, R33.H1_H1 ;  /* 0x30000021ff217230 */ /* 0x000fe40000004100 */
[----:B------:R-:W-:Y:S01]  /*ef10*/  HADD2.F32 R34, -RZ, R34.H1_H1 ;  /* 0x30000022ff227230 */ /* 0x000fe20000004100 */
[----:B------:R-:W-:Y:S01]  /*ef20*/  F2FP.F16.F32.PACK_AB R32, R36, R5 ;  /* 0x000000052420723e */ /* 0x000fe200000000ff */
[----:B------:R-:W-:Y:S02]  /*ef30*/  HADD2.F32 R35, -RZ, R35.H1_H1 ;  /* 0x30000023ff237230 */ /* 0x000fe40000004100 */
[----:B------:R-:W-:Y:S01]  /*ef40*/  FFMA.FTZ R33, R6, R33, R37 ;  /* 0x0000002106217223 */ /* 0x000fe20000010025 */
[----:B------:R-:W-:Y:S02]  /*ef50*/  FFMA.FTZ R47, R47, R34, R38 ;  /* 0x000000222f2f7223 */ /* 0x000fe40000010026 */
[----:B------:R-:W-:-:S02]  /*ef60*/  FFMA.FTZ R19, R19, R35, R40 ;  /* 0x0000002313137223 */ /* 0x000fc40000010028 */
[----:B------:R-:W-:Y:S02]  /*ef70*/  F2FP.F16.F32.PACK_AB R33, R33, R20 ;  /* 0x000000142121723e */ /* 0x000fe400000000ff */
[----:B------:R-:W-:Y:S02]  /*ef80*/  F2FP.F16.F32.PACK_AB R34, R47, R4 ;  /* 0x000000042f22723e */ /* 0x000fe400000000ff */
[----:B------:R-:W-:Y:S02]  /*ef90*/  F2FP.F16.F32.PACK_AB R35, R19, R16 ;  /* 0x000000101323723e */ /* 0x000fe400000000ff */
.L_x_734:
[----:B------:R-:W-:Y:S05]  /*efa0*/  BSYNC.RECONVERGENT B0 ;  /* 0x0000000000007941 */ /* 0x000fea0003800200 */
.L_x_733:
[----:B-----5:R4:W-:Y:S02]  /*efb0*/  STS.128 [R211+0x800], R32 ;  /* 0x00080020d3007388 */ /* 0x0209e40000000c00 */
.L_x_732:
[----:B------:R-:W-:Y:S05]  /*efc0*/  BSYNC.RECONVERGENT B1 ;  /* 0x0000000000017941 */ /* 0x000fea0003800200 */
.L_x_731:
        /* <DEDUP_REMOVED lines=86> */
.L_x_738:
[----:B------:R-:W-:Y:S05]  /*f530*/  BSYNC.RECONVERGENT B0 ;  /* 0x0000000000007941 */ /* 0x000fea0003800200 */
.L_x_737:
[----:B-----5:R4:W-:Y:S02]  /*f540*/  STS.128 [R211+0x2800], R32 ;  /* 0x00280020d3007388 */ /* 0x0209e40000000c00 */
.L_x_736:
[----:B------:R-:W-:Y:S05]  /*f550*/  BSYNC.RECONVERGENT B1 ;  /* 0x0000000000017941 */ /* 0x000fea0003800200 */
.L_x_735:
[----:B------:R-:W-:-:S13]  /*f560*/  ISETP.GE.AND P0, PT, R9, R39, PT ;  /* 0x000000270900720c */ /* 0x000fda0003f06270 */
        /* <DEDUP_REMOVED lines=25> */
[----:B-1----:R-:W-:Y:S02]  /*f700*/  HADD2.F32 R30, -RZ, R20.H1_H1 ;  /* 0x30000014ff1e7230 */ /* 0x002fe40000004100 */
[--C-:B------:R-:W-:Y:S02]  /*f710*/  HADD2.F32 R20, -RZ, R21.reuse.H0_H0 ;  /* 0x20000015ff147230 */ /* 0x100fe40000004100 */
[----:B------:R-:W-:Y:S02]  /*f720*/  HADD2.F32 R31, -RZ, R21.H1_H1 ;  /* 0x30000015ff1f7230 */ /* 0x000fe40000004100 */
[--C-:B---3--:R-:W-:Y:S02]  /*f730*/  HADD2.F32 R39, -RZ, R5.reuse.H0_H0 ;  /* 0x20000005ff277230 */ /* 0x108fe40000004100 */
[----:B------:R-:W-:-:S02]  /*f740*/  HADD2.F32 R38, -RZ, R5.H1_H1 ;  /* 0x30000005ff267230 */ /* 0x000fc40000004100 */
[--C-:B------:R-:W-:Y:S02]  /*f750*/  HADD2.F32 R21, -RZ, R22.reuse.H0_H0 ;  /* 0x20000016ff157230 */ /* 0x100fe40000004100 */
[----:B------:R-:W-:Y:S01]  /*f760*/  @!P1 FADD.FTZ R39, -R39, -RZ ;  /* 0x800000ff27279221 */ /* 0x000fe20000010100 */
[----:B------:R-:W-:Y:S02]  /*f770*/  HADD2.F32 R36, -RZ, R22.H1_H1 ;  /* 0x30000016ff247230 */ /* 0x000fe40000004100 */
[----:B------:R-:W-:Y:S01]  /*f780*/  @!P1 FADD.FTZ R38, -R38, -RZ ;  /* 0x800000ff26269221 */ /* 0x000fe20000010100 */
[----:B------:R-:W-:Y:S02]  /*f790*/  HADD2.F32 R5, -RZ, R7.H0_H0 ;  /* 0x20000007ff057230 */ /* 0x000fe40000004100 */
[----:B------:R-:W-:Y:S01]  /*f7a0*/  FMUL.FTZ R20, R39, R20 ;  /* 0x0000001427147220 */ /* 0x000fe20000410000 */
[--C-:B------:R-:W-:Y:S02]  /*f7b0*/  HADD2.F32 R22, -RZ, R23.reuse.H0_H0 ;  /* 0x20000017ff167230 */ /* 0x100fe40000004100 */
[----:B------:R-:W-:Y:S01]  /*f7c0*/  FMUL.FTZ R31, R38, R31 ;  /* 0x0000001f261f7220 */ /* 0x000fe20000410000 */
[----:B------:R-:W-:-:S02]  /*f7d0*/  HADD2.F32 R37, -RZ, R23.H1_H1 ;  /* 0x30000017ff257230 */ /* 0x000fc40000004100 */
[----:B------:R-:W-:Y:S01]  /*f7e0*/  @!P1 FADD.FTZ R5, -R5, -RZ ;  /* 0x800000ff05059221 */ /* 0x000fe20000010100 */
[--C-:B------:R-:W-:Y:S02]  /*f7f0*/  HADD2.F32 R23, -RZ, R4.reuse.H0_H0 ;  /* 0x20000004ff177230 */ /* 0x100fe40000004100 */
[----:B------:R-:W-:Y:S02]  /*f800*/  HADD2.F32 R41, -RZ, R4.H1_H1 ;  /* 0x30000004ff297230 */ /* 0x000fe40000004100 */
[----:B------:R-:W-:Y:S01]  /*f810*/  FMUL.FTZ R22, R5, R22 ;  /* 0x0000001605167220 */ /* 0x000fe20000410000 */
[--C-:B------:R-:W-:Y:S02]  /*f820*/  HADD2.F32 R4, -RZ, R6.reuse.H0_H0 ;  /* 0x20000006ff047230 */ /* 0x100fe40000004100 */
[----:B------:R-:W-:Y:S01]  /*f830*/  @!P1 FADD.FTZ R23, -R23, -RZ ;  /* 0x800000ff17179221 */ /* 0x000fe20000010100 */
[----:B------:R-:W-:Y:S02]  /*f840*/  HADD2.F32 R43, -RZ, R6.H1_H1 ;  /* 0x30000006ff2b7230 */ /* 0x000fe40000004100 */
[----:B------:R-:W-:Y:S01]  /*f850*/  @!P1 FADD.FTZ R41, -R41, -RZ ;  /* 0x800000ff29299221 */ /* 0x000fe20000010100 */
[----:B------:R-:W-:-:S02]  /*f860*/  HADD2.F32 R6, -RZ, R7.H1_H1 ;  /* 0x30000007ff067230 */ /* 0x000fc40000004100 */
[----:B------:R-:W-:Y:S01]  /*f870*/  @!P1 FADD.FTZ R4, -R4, -RZ ;  /* 0x800000ff04049221 */ /* 0x000fe20000010100 */
[----:B-----5:R-:W-:Y:S02]  /*f880*/  HADD2.F32 R5, -RZ, R32.H0_H0 ;  /* 0x20000020ff057230 */ /* 0x020fe40000004100 */
[----:B------:R-:W-:Y:S01]  /*f890*/  FMUL.FTZ R26, R23, R26 ;  /* 0x0000001a171a7220 */ /* 0x000fe20000410000 */
[----:B----4-:R-:W-:Y:S02]  /*f8a0*/  HADD2.F32 R7, -RZ, R16.H0_H0 ;  /* 0x20000010ff077230 */ /* 0x010fe40000004100 */
[----:B------:R-:W-:Y:S01]  /*f8b0*/  @!P1 FADD.FTZ R43, -R43, -RZ ;  /* 0x800000ff2b2b9221 */ /* 0x000fe20000010100 */
[----:B------:R-:W-:Y:S01]  /*f8c0*/  @!P1 FADD.FTZ R6, -R6, -RZ ;  /* 0x800000ff06069221 */ /* 0x000fe20000010100 */
[----:B------:R-:W-:Y:S01]  /*f8d0*/  FMUL.FTZ R21, R4, R21 ;  /* 0x0000001504157220 */ /* 0x000fe20000410000 */
[----:B------:R-:W-:Y:S01]  /*f8e0*/  FMUL.FTZ R30, R41, R30 ;  /* 0x0000001e291e7220 */ /* 0x000fe20000410000 */
[----:B------:R-:W-:Y:S01]  /*f8f0*/  FMUL.FTZ R36, R43, R36 ;  /* 0x000000242b247220 */ /* 0x000fe20000410000 */
[----:B------:R-:W-:Y:S01]  /*f900*/  FMUL.FTZ R37, R6, R37 ;  /* 0x0000002506257220 */ /* 0x000fe20000410000 */
[----:B------:R-:W-:-:S02]  /*f910*/  HADD2.F32 R4, -RZ, R18.H0_H0 ;  /* 0x20000012ff047230 */ /* 0x000fc40000004100 */
[----:B------:R-:W-:Y:S01]  /*f920*/  FFMA.FTZ R5, R7, R5, R26 ;  /* 0x0000000507057223 */ /* 0x000fe2000001001a */
[----:B------:R-:W-:Y:S02]  /*f930*/  HADD2.F32 R45, -RZ, R18.H1_H1 ;  /* 0x30000012ff2d7230 */ /* 0x000fe40000004100 */
[----:B------:R-:W-:Y:S02]  /*f940*/  HADD2.F32 R23, -RZ, R33.H0_H0 ;  /* 0x20000021ff177230 */ /* 0x000fe40000004100 */
[----:B------:R-:W-:Y:S02]  /*f950*/  HADD2.F32 R43, -RZ, R16.H1_H1 ;  /* 0x30000010ff2b7230 */ /* 0x000fe40000004100 */
[--C-:B------:R-:W-:Y:S02]  /*f960*/  HADD2.F32 R41, -RZ, R17.reuse.H0_H0 ;  /* 0x20000011ff297230 */ /* 0x100fe40000004100 */
[----:B------:R-:W-:Y:S02]  /*f970*/  HADD2.F32 R6, -RZ, R17.H1_H1 ;  /* 0x30000011ff067230 */ /* 0x000fe40000004100 */
[----:B------:R-:W-:-:S02]  /*f980*/  HADD2.F32 R7, -RZ, R34.H0_H0 ;  /* 0x20000022ff077230 */ /* 0x000fc40000004100 */
[----:B------:R-:W-:Y:S01]  /*f990*/  FFMA.FTZ R20, R41, R23, R20 ;  /* 0x0000001729147223 */ /* 0x000fe20000010014 */
[----:B------:R-:W-:Y:S02]  /*f9a0*/  HADD2.F32 R18, -RZ, R35.H0_H0 ;  /* 0x20000023ff127230 */ /* 0x000fe40000004100 */
[----:B------:R-:W-:Y:S02]  /*f9b0*/  HADD2.F32 R39, -RZ, R32.H1_H1 ;  /* 0x30000020ff277230 */ /* 0x000fe40000004100 */
[----:B------:R-:W-:Y:S01]  /*f9c0*/  FFMA.FTZ R4, R4, R7, R21 ;  /* 0x0000000704047223 */ /* 0x000fe20000010015 */
[--C-:B------:R-:W-:Y:S02]  /*f9d0*/  HADD2.F32 R17, -RZ, R19.reuse.H0_H0 ;  /* 0x20000013ff117230 */ /* 0x100fe40000004100 */
[----:B------:R-:W-:Y:S02]  /*f9e0*/  HADD2.F32 R16, -RZ, R19.H1_H1 ;  /* 0x30000013ff107230 */ /* 0x000fe40000004100 */
[----:B------:R-:W-:Y:S01]  /*f9f0*/  FFMA.FTZ R30, R43, R39, R30 ;  /* 0x000000272b1e7223 */ /* 0x000fe2000001001e */
[----:B------:R-:W-:-:S02]  /*fa00*/  HADD2.F32 R33, -RZ, R33.H1_H1 ;  /* 0x30000021ff217230 */ /* 0x000fc40000004100 */
[----:B------:R-:W-:Y:S01]  /*fa10*/  FFMA.FTZ R17, R17, R18, R22 ;  /* 0x0000001211117223 */ /* 0x000fe20000010016 */
[----:B------:R-:W-:Y:S02]  /*fa20*/  HADD2.F32 R34, -RZ, R34.H1_H1 ;  /* 0x30000022ff227230 */ /* 0x000fe40000004100 */
[----:B------:R-:W-:Y:S02]  /*fa30*/  HADD2.F32 R35, -RZ, R35.H1_H1 ;  /* 0x30000023ff237230 */ /* 0x000fe40000004100 */
[----:B------:R-:W-:Y:S01]  /*fa40*/  FFMA.FTZ R31, R6, R33, R31 ;  /* 0x00000021061f7223 */ /* 0x000fe2000001001f */
[----:B------:R-:W-:Y:S01]  /*fa50*/  F2FP.F16.F32.PACK_AB R32, R30, R5 ;  /* 0x000000051e20723e */ /* 0x000fe200000000ff */
[----:B------:R-:W-:Y:S01]  /*fa60*/  FFMA.FTZ R45, R45, R34, R36 ;  /* 0x000000222d2d7223 */ /* 0x000fe20000010024 */
[----:B------:R-:W-:Y:S02]  /*fa70*/  FFMA.FTZ R16, R16, R35, R37 ;  /* 0x0000002310107223 */ /* 0x000fe40000010025 */
[----:B------:R-:W-:-:S02]  /*fa80*/  F2FP.F16.F32.PACK_AB R33, R31, R20 ;  /* 0x000000141f21723e */ /* 0x000fc400000000ff */
[----:B------:R-:W-:Y:S02]  /*fa90*/  F2FP.F16.F32.PACK_AB R34, R45, R4 ;  /* 0x000000042d22723e */ /* 0x000fe400000000ff */
[----:B------:R-:W-:Y:S02]  /*faa0*/  F2FP.F16.F32.PACK_AB R35, R16, R17 ;  /* 0x000000111023723e */ /* 0x000fe400000000ff */
.L_x_740:
[----:B------:R-:W-:Y:S05]  /*fab0*/  BSYNC.RECONVERGENT B0 ;  /* 0x0000000000007941 */ /* 0x000fea0003800200 */
.L_x_739:
[----:B-----5:R4:W-:Y:S02]  /*fac0*/  STS.128 [R211+0x4800], R32 ;  /* 0x00480020d3007388 */ /* 0x0209e40000000c00 */
.L_x_730:
[----:B------:R-:W-:Y:S05]  /*fad0*/  BSYNC.RECONVERGENT B2 ;  /* 0x0000000000027941 */ /* 0x000fea0003800200 */
.L_x_729:
[----:B------:R-:W-:Y:S01]  /*fae0*/  IADD3 R26, PT, PT, R108, 0x20, RZ ;  /* 0x000000206c1a7810 */ /* 0x000fe20007ffe0ff */
[----:B------:R-:W-:Y:S03]  /*faf0*/  BSSY.RECONVERGENT B2, `(.L_x_741) ;  /* 0x000010f000027945 */ /* 0x000fe60003800200 */
[----:B------:R-:W-:-:S13]  /*fb00*/  ISETP.GE.AND P0, PT, R26, R27, PT ;  /* 0x0000001b1a00720c */ /* 0x000fda0003f06270 */
[----:B------:R-:W-:Y:S05]  /*fb10*/  @P0 BRA `(.L_x_742) ;  /* 0x0000001000300947 */ /* 0x000fea0003800000 */
[----:B-1----:R-:W1:Y:S01]  /*fb20*/  LDC R31, c[0x0][0x440] ;  /* 0x00011000ff1f7b82 */ /* 0x002e620000000800 */
        /* <DEDUP_REMOVED lines=88> */
.L_x_746:
[----:B------:R-:W-:Y:S05]  /*100b0*/  BSYNC.RECONVERGENT B0 ;  /* 0x0000000000007941 */ /* 0x000fea0003800200 */
.L_x_745:
[----:B-----5:R1:W-:Y:S02]  /*100c0*/  STS.128 [R211+0x1000], R32 ;  /* 0x00100020d3007388 */ /* 0x0203e40000000c00 */
.L_x_744:
[----:B------:R-:W-:Y:S05]  /*100d0*/  BSYNC.RECONVERGENT B1 ;  /* 0x0000000000017941 */ /* 0x000fea0003800200 */
.L_x_743:
        /* <DEDUP_REMOVED lines=86> */
.L_x_750:
[----:B------:R-:W-:Y:S05]  /*10640*/  BSYNC.RECONVERGENT B0 ;  /* 0x0000000000007941 */ /* 0x000fea0003800200 */
.L_x_749:
[----:B-----5:R4:W-:Y:S02]  /*10650*/  STS.128 [R211+0x3000], R32 ;  /* 0x00300020d3007388 */ /* 0x0209e40000000c00 */
.L_x_748:
[----:B------:R-:W-:Y:S05]  /*10660*/  BSYNC.RECONVERGENT B1 ;  /* 0x0000000000017941 */ /* 0x000fea0003800200 */
.L_x_747:
        /* <DEDUP_REMOVED lines=28> */
[----:B-1----:R-:W-:Y:S02]  /*10830*/  HADD2.F32 R36, -RZ, R21.H1_H1 ;  /* 0x30000015ff247230 */ /* 0x002fe40000004100 */
[----:B---3--:R-:W-:Y:S02]  /*10840*/  HADD2.F32 R39, -RZ, R5.H0_H0 ;  /* 0x20000005ff277230 */ /* 0x008fe40000004100 */
[----:B------:R-:W-:-:S02]  /*10850*/  HADD2.F32 R41, -RZ, R7.H0_H0 ;  /* 0x20000007ff297230 */ /* 0x000fc40000004100 */
[--C-:B------:R-:W-:Y:S02]  /*10860*/  HADD2.F32 R21, -RZ, R22.reuse.H0_H0 ;  /* 0x20000016ff157230 */ /* 0x100fe40000004100 */
[----:B------:R-:W-:Y:S01]  /*10870*/  @!P1 FADD.FTZ R39, -R39, -RZ ;  /* 0x800000ff27279221 */ /* 0x000fe20000010100 */
[----:B------:R-:W-:Y:S02]  /*10880*/  HADD2.F32 R37, -RZ, R22.H1_H1 ;  /* 0x30000016ff257230 */ /* 0x000fe40000004100 */
[----:B------:R-:W-:Y:S01]  /*10890*/  @!P1 FADD.FTZ R41, -R41, -RZ ;  /* 0x800000ff29299221 */ /* 0x000fe20000010100 */
[----:B------:R-:W-:Y:S02]  /*108a0*/  HADD2.F32 R5, -RZ, R5.H1_H1 ;  /* 0x30000005ff057230 */ /* 0x000fe40000004100 */
[----:B------:R-:W-:Y:S01]  /*108b0*/  FMUL.FTZ R20, R39, R20 ;  /* 0x0000001427147220 */ /* 0x000fe20000410000 */
[----:B------:R-:W-:Y:S02]  /*108c0*/  HADD2.F32 R7, -RZ, R7.H1_H1 ;  /* 0x30000007ff077230 */ /* 0x000fe40000004100 */
[----:B------:R-:W-:-:S02]  /*108d0*/  HADD2.F32 R22, -RZ, R23.H0_H0 ;  /* 0x20000017ff167230 */ /* 0x000fc40000004100 */
[----:B------:R-:W-:Y:S01]  /*108e0*/  @!P1 FADD.FTZ R5, -R5, -RZ ;  /* 0x800000ff05059221 */ /* 0x000fe20000010100 */
[----:B------:R-:W-:Y:S02]  /*108f0*/  HADD2.F32 R38, -RZ, R23.H1_H1 ;  /* 0x30000017ff267230 */ /* 0x000fe40000004100 */
[----:B------:R-:W-:Y:S01]  /*10900*/  @!P1 FADD.FTZ R7, -R7, -RZ ;  /* 0x800000ff07079221 */ /* 0x000fe20000010100 */
[----:B------:R-:W-:Y:S02]  /*10910*/  HADD2.F32 R23, -RZ, R4.H0_H0 ;  /* 0x20000004ff177230 */ /* 0x000fe40000004100 */
[----:B------:R-:W-:Y:S01]  /*10920*/  FMUL.FTZ R36, R5, R36 ;  /* 0x0000002405247220 */ /* 0x000fe20000410000 */
[----:B------:R-:W-:Y:S02]  /*10930*/  HADD2.F32 R40, -RZ, R6.H0_H0 ;  /* 0x20000006ff287230 */ /* 0x000fe40000004100 */
[----:B------:R-:W-:Y:S01]  /*10940*/  FMUL.FTZ R38, R7, R38 ;  /* 0x0000002607267220 */ /* 0x000fe20000410000 */
[----:B------:R-:W-:-:S02]  /*10950*/  HADD2.F32 R4, -RZ, R4.H1_H1 ;  /* 0x30000004ff047230 */ /* 0x000fc40000004100 */
[----:B------:R-:W-:Y:S01]  /*10960*/  @!P1 FADD.FTZ R23, -R23, -RZ ;  /* 0x800000ff17179221 */ /* 0x000fe20000010100 */
[----:B------:R-:W-:Y:S02]  /*10970*/  HADD2.F32 R6, -RZ, R6.H1_H1 ;  /* 0x30000006ff067230 */ /* 0x000fe40000004100 */
[----:B------:R-:W-:Y:S01]  /*10980*/  @!P1 FADD.FTZ R40, -R40, -RZ ;  /* 0x800000ff28289221 */ /* 0x000fe20000010100 */
[----:B-----5:R-:W-:Y:S02]  /*10990*/  HADD2.F32 R5, -RZ, R32.H0_H0 ;  /* 0x20000020ff057230 */ /* 0x020fe40000004100 */
[----:B------:R-:W-:Y:S01]  /*109a0*/  @!P1 FADD.FTZ R4, -R4, -RZ ;  /* 0x800000ff04049221 */ /* 0x000fe20000010100 */
[----:B----4-:R-:W-:Y:S02]  /*109b0*/  HADD2.F32 R7, -RZ, R16.H0_H0 ;  /* 0x20000010ff077230 */ /* 0x010fe40000004100 */
[----:B------:R-:W-:Y:S01]  /*109c0*/  FMUL.FTZ R30, R23, R30 ;  /* 0x0000001e171e7220 */ /* 0x000fe20000410000 */
[----:B------:R-:W-:Y:S01]  /*109d0*/  @!P1 FADD.FTZ R6, -R6, -RZ ;  /* 0x800000ff06069221 */ /* 0x000fe20000010100 */
[----:B------:R-:W-:Y:S01]  /*109e0*/  FMUL.FTZ R31, R4, R31 ;  /* 0x0000001f041f7220 */ /* 0x000fe20000410000 */
[----:B------:R-:W-:Y:S01]  /*109f0*/  FMUL.FTZ R22, R41, R22 ;  /* 0x0000001629167220 */ /* 0x000fe20000410000 */
[----:B------:R-:W-:Y:S01]  /*10a00*/  FFMA.FTZ R5, R7, R5, R30 ;  /* 0x0000000507057223 */ /* 0x000fe2000001001e */
[----:B------:R-:W-:Y:S01]  /*10a10*/  FMUL.FTZ R37, R6, R37 ;  /* 0x0000002506257220 */ /* 0x000fe20000410000 */
[----:B------:R-:W-:-:S02]  /*10a20*/  HADD2.F32 R23, -RZ, R33.H0_H0 ;  /* 0x20000021ff177230 */ /* 0x000fc40000004100 */
[----:B------:R-:W-:Y:S01]  /*10a30*/  FMUL.FTZ R21, R40, R21 ;  /* 0x0000001528157220 */ /* 0x000fe20000410000 */
[----:B------:R-:W-:Y:S02]  /*10a40*/  HADD2.F32 R39, -RZ, R17.H0_H0 ;  /* 0x20000011ff277230 */ /* 0x000fe40000004100 */
[----:B------:R-:W-:Y:S02]  /*10a50*/  HADD2.F32 R4, -RZ, R18.H0_H0 ;  /* 0x20000012ff047230 */ /* 0x000fe40000004100 */
[----:B------:R-:W-:Y:S02]  /*10a60*/  HADD2.F32 R41, -RZ, R19.H0_H0 ;  /* 0x20000013ff297230 */ /* 0x000fe40000004100 */
[----:B------:R-:W-:Y:S01]  /*10a70*/  FFMA.FTZ R20, R39, R23, R20 ;  /* 0x0000001727147223 */ /* 0x000fe20000010014 */
[----:B------:R-:W-:Y:S02]  /*10a80*/  HADD2.F32 R6, -RZ, R34.H0_H0 ;  /* 0x20000022ff067230 */ /* 0x000fe40000004100 */
[----:B------:R-:W-:-:S02]  /*10a90*/  HADD2.F32 R7, -RZ, R35.H0_H0 ;  /* 0x20000023ff077230 */ /* 0x000fc40000004100 */
[----:B------:R-:W-:Y:S02]  /*10aa0*/  HADD2.F32 R32, -RZ, R32.H1_H1 ;  /* 0x30000020ff207230 */ /* 0x000fe40000004100 */
[----:B------:R-:W-:Y:S01]  /*10ab0*/  FFMA.FTZ R4, R4, R6, R21 ;  /* 0x0000000604047223 */ /* 0x000fe20000010015 */
[----:B------:R-:W-:Y:S02]  /*10ac0*/  HADD2.F32 R16, -RZ, R16.H1_H1 ;  /* 0x30000010ff107230 */ /* 0x000fe40000004100 */
[----:B------:R-:W-:Y:S01]  /*10ad0*/  FFMA.FTZ R7, R41, R7, R22 ;  /* 0x0000000729077223 */ /* 0x000fe20000010016 */
[----:B------:R-:W-:Y:S02]  /*10ae0*/  HADD2.F32 R17, -RZ, R17.H1_H1 ;  /* 0x30000011ff117230 */ /* 0x000fe40000004100 */
[----:B------:R-:W-:Y:S02]  /*10af0*/  HADD2.F32 R18, -RZ, R18.H1_H1 ;  /* 0x30000012ff127230 */ /* 0x000fe40000004100 */
[----:B------:R-:W-:Y:S01]  /*10b00*/  FFMA.FTZ R16, R16, R32, R31 ;  /* 0x0000002010107223 */ /* 0x000fe2000001001f */
[----:B------:R-:W-:-:S02]  /*10b10*/  HADD2.F32 R19, -RZ, R19.H1_H1 ;  /* 0x30000013ff137230 */ /* 0x000fc40000004100 */
[----:B------:R-:W-:Y:S02]  /*10b20*/  HADD2.F32 R33, -RZ, R33.H1_H1 ;  /* 0x30000021ff217230 */ /* 0x000fe40000004100 */
[----:B------:R-:W-:Y:S01]  /*10b30*/  HADD2.F32 R34, -RZ, R34.H1_H1 ;  /* 0x30000022ff227230 */ /* 0x000fe20000004100 */
[----:B------:R-:W-:Y:S01]  /*10b40*/  F2FP.F16.F32.PACK_AB R32, R16, R5 ;  /* 0x000000051020723e */ /* 0x000fe200000000ff */
[----:B------:R-:W-:Y:S02]  /*10b50*/  HADD2.F32 R35, -RZ, R35.H1_H1 ;  /* 0x30000023ff237230 */ /* 0x000fe40000004100 */
[----:B------:R-:W-:Y:S01]  /*10b60*/  FFMA.FTZ R17, R17, R33, R36 ;  /* 0x0000002111117223 */ /* 0x000fe20000010024 */
[----:B------:R-:W-:Y:S02]  /*10b70*/  FFMA.FTZ R37, R18, R34, R37 ;  /* 0x0000002212257223 */ /* 0x000fe40000010025 */
[----:B------:R-:W-:Y:S02]  /*10b80*/  FFMA.FTZ R38, R19, R35, R38 ;  /* 0x0000002313267223 */ /* 0x000fe40000010026 */
[----:B------:R-:W-:-:S02]  /*10b90*/  F2FP.F16.F32.PACK_AB R33, R17, R20 ;  /* 0x000000141121723e */ /* 0x000fc400000000ff */
[----:B------:R-:W-:Y:S02]  /*10ba0*/  F2FP.F16.F32.PACK_AB R34, R37, R4 ;  /* 0x000000042522723e */ /* 0x000fe400000000ff */
[----:B------:R-:W-:Y:S02]  /*10bb0*/  F2FP.F16.F32.PACK_AB R35, R38, R7 ;  /* 0x000000072623723e */ /* 0x000fe400000000ff */
.L_x_752:
[----:B------:R-:W-:Y:S05]  /*10bc0*/  BSYNC.RECONVERGENT B0 ;  /* 0x0000000000007941 */ /* 0x000fea0003800200 */
.L_x_751:
[----:B-----5:R4:W-:Y:S02]  /*10bd0*/  STS.128 [R211+0x5000], R32 ;  /* 0x00500020d3007388 */ /* 0x0209e40000000c00 */
.L_x_742:
[----:B------:R-:W-:Y:S05]  /*10be0*/  BSYNC.RECONVERGENT B2 ;  /* 0x0000000000027941 */ /* 0x000fea0003800200 */
.L_x_741:
[----:B-1--4-:R-:W-:-:S04]  /*10bf0*/  IADD3 R32, PT, PT, R108, 0x30, RZ ;  /* 0x000000306c207810 */ /* 0x012fc80007ffe0ff */
[----:B------:R-:W-:-:S13]  /*10c00*/  ISETP.GE.AND P0, PT, R32, R27, PT ;  /* 0x0000001b2000720c */ /* 0x000fda0003f06270 */
[----:B------:R-:W-:Y:S05]  /*10c10*/  @P0 BRA `(.L_x_668) ;  /* 0x0000001000400947 */ /* 0x000fea0003800000 */
[----:B------:R-:W1:Y:S01]  /*10c20*/  LDC R27, c[0x0][0x440] ;  /* 0x00011000ff1b7b82 */ /* 0x000e620000000800 */
[----:B---3--:R-:W-:Y:S01]  /*10c30*/  IMAD.WIDE.U32 R28, R2, 0x60, R28 ;  /* 0x00000060021c7825 */ /* 0x008fe200078e001c */
[----:B------:R-:W-:Y:S03]  /*10c40*/  BSSY.RECONVERGENT B1, `(.L_x_753) ;  /* 0x000005c000017945 */ /* 0x000fe60003800200 */
[----:B------:R-:W-:Y:S01]  /*10c50*/  IMAD R3, R3, 0x60, RZ ;  /* 0x0000006003037824 */ /* 0x000fe200078e02ff */
[----:B------:R-:W-:-:S04]  /*10c60*/  MOV R2, R28 ;  /* 0x0000001c00027202 */ /* 0x000fc80000000f00 */
[----:B------:R-:W-:Y:S02]  /*10c70*/  IADD3 R3, PT, PT, R3, R29, RZ ;  /* 0x0000001d03037210 */ /* 0x000fe40007ffe0ff */
[----:B-1----:R-:W-:-:S13]  /*10c80*/  ISETP.GE.AND P0, PT, R12, R27, PT ;  /* 0x0000001b0c00720c */ /* 0x002fda0003f06270 */
        /* <DEDUP_REMOVED lines=24> */
[----:B-----5:R-:W-:Y:S01]  /*10e10*/  MOV R33, R30 ;  /* 0x0000001e00217202 */ /* 0x020fe20000000f00 */
[--C-:B--2---:R-:W-:Y:S02]  /*10e20*/  HADD2.F32 R30, -RZ, R20.reuse.H0_H0 ;  /* 0x20000014ff1e7230 */ /* 0x104fe40000004100 */
[----:B------:R-:W-:Y:S02]  /*10e30*/  HADD2.F32 R34, -RZ, R20.H1_H1 ;  /* 0x30000014ff227230 */ /* 0x000fe40000004100 */
[--C-:B------:R-:W-:Y:S02]  /*10e40*/  HADD2.F32 R20, -RZ, R21.reuse.H0_H0 ;  /* 0x20000015ff147230 */ /* 0x100fe40000004100 */
[----:B------:R-:W-:Y:S02]  /*10e50*/  HADD2.F32 R35, -RZ, R21.H1_H1 ;  /* 0x30000015ff237230 */ /* 0x000fe40000004100 */
[----:B---3--:R-:W-:-:S02]  /*10e60*/  HADD2.F32 R39, -RZ, R5.H0_H0 ;  /* 0x20000005ff277230 */ /* 0x008fc40000004100 */
[----:B------:R-:W-:Y:S02]  /*10e70*/  HADD2.F32 R38, -RZ, R5.H1_H1 ;  /* 0x30000005ff267230 */ /* 0x000fe40000004100 */
[--C-:B------:R-:W-:Y:S02]  /*10e80*/  HADD2.F32 R21, -RZ, R22.reuse.H0_H0 ;  /* 0x20000016ff157230 */ /* 0x100fe40000004100 */
[----:B------:R-:W-:Y:S01]  /*10e90*/  @!P1 FADD.FTZ R39, -R39, -RZ ;  /* 0x800000ff27279221 */ /* 0x000fe20000010100 */
[----:B------:R-:W-:Y:S02]  /*10ea0*/  HADD2.F32 R36, -RZ, R22.H1_H1 ;  /* 0x30000016ff247230 */ /* 0x000fe40000004100 */
[----:B------:R-:W-:Y:S01]  /*10eb0*/  @!P1 FADD.FTZ R38, -R38, -RZ ;  /* 0x800000ff26269221 */ /* 0x000fe20000010100 */
[----:B------:R-:W-:Y:S02]  /*10ec0*/  HADD2.F32 R5, -RZ, R7.H0_H0 ;  /* 0x20000007ff057230 */ /* 0x000fe40000004100 */
[----:B------:R-:W-:Y:S01]  /*10ed0*/  FMUL.FTZ R20, R39, R20 ;  /* 0x0000001427147220 */ /* 0x000fe20000410000 */
[----:B------:R-:W-:-:S02]  /*10ee0*/  HADD2.F32 R22, -RZ, R23.H0_H0 ;  /* 0x20000017ff167230 */ /* 0x000fc40000004100 */
[----:B------:R-:W-:Y:S01]  /*10ef0*/  FMUL.FTZ R35, R38, R35 ;  /* 0x0000002326237220 */ /* 0x000fe20000410000 */
[----:B------:R-:W-:Y:S02]  /*10f00*/  HADD2.F32 R37, -RZ, R23.H1_H1 ;  /* 0x30000017ff257230 */ /* 0x000fe40000004100 */
[----:B------:R-:W-:Y:S01]  /*10f10*/  @!P1 FADD.FTZ R5, -R5, -RZ ;  /* 0x800000ff05059221 */ /* 0x000fe20000010100 */
[--C-:B------:R-:W-:Y:S02]  /*10f20*/  HADD2.F32 R23, -RZ, R4.reuse.H0_H0 ;  /* 0x20000004ff177230 */ /* 0x100fe40000004100 */
[----:B------:R-:W-:Y:S02]  /*10f30*/  HADD2.F32 R41, -RZ, R4.H1_H1 ;  /* 0x30000004ff297230 */ /* 0x000fe40000004100 */
[----:B------:R-:W-:Y:S01]  /*10f40*/  FMUL.FTZ R22, R5, R22 ;  /* 0x0000001605167220 */ /* 0x000fe20000410000 */
[--C-:B------:R-:W-:Y:S02]  /*10f50*/  HADD2.F32 R4, -RZ, R6.reuse.H0_H0 ;  /* 0x20000006ff047230 */ /* 0x100fe40000004100 */
[----:B------:R-:W-:Y:S01]  /*10f60*/  @!P1 FADD.FTZ R23, -R23, -RZ ;  /* 0x800000ff17179221 */ /* 0x000fe20000010100 */
[----:B------:R-:W-:-:S02]  /*10f70*/  HADD2.F32 R43, -RZ, R6.H1_H1 ;  /* 0x30000006ff2b7230 */ /* 0x000fc40000004100 */
[----:B------:R-:W-:Y:S01]  /*10f80*/  @!P1 FADD.FTZ R41, -R41, -RZ ;  /* 0x800000ff29299221 */ /* 0x000fe20000010100 */
[----:B------:R-:W-:Y:S02]  /*10f90*/  HADD2.F32 R6, -RZ, R7.H1_H1 ;  /* 0x30000007ff067230 */ /* 0x000fe40000004100 */
[----:B------:R-:W-:Y:S01]  /*10fa0*/  @!P1 FADD.FTZ R4, -R4, -RZ ;  /* 0x800000ff04049221 */ /* 0x000fe20000010100 */
[----:B------:R-:W-:Y:S02]  /*10fb0*/  HADD2.F32 R5, -RZ, R28.H0_H0 ;  /* 0x2000001cff057230 */ /* 0x000fe40000004100 */
        /* <DEDUP_REMOVED lines=34> */
.L_x_756:
[----:B------:R-:W-:Y:S05]  /*111e0*/  BSYNC.RECONVERGENT B0 ;  /* 0x0000000000007941 */ /* 0x000fea0003800200 */
.L_x_755:
[----:B-----5:R4:W-:Y:S02]  /*111f0*/  STS.128 [R211+0x1800], R28 ;  /* 0x0018001cd3007388 */ /* 0x0209e40000000c00 */
.L_x_754:
[----:B------:R-:W-:Y:S05]  /*11200*/  BSYNC.RECONVERGENT B1 ;  /* 0x0000000000017941 */ /* 0x000fea0003800200 */
.L_x_753:
[----:B------:R-:W-:Y:S01]  /*11210*/  ISETP.GE.AND P0, PT, R10, R27, PT ;  /* 0x0000001b0a00720c */ /* 0x000fe20003f06270 */
[----:B------:R-:W-:-:S12]  /*11220*/  BSSY.RECONVERGENT B1, `(.L_x_757) ;  /* 0x0000058000017945 */ /* 0x000fd80003800200 */
        /* <DEDUP_REMOVED lines=85> */
.L_x_760:
[----:B------:R-:W-:Y:S05]  /*11780*/  BSYNC.RECONVERGENT B0 ;  /* 0x0000000000007941 */ /* 0x000fea0003800200 */
.L_x_759:
[----:B-----5:R1:W-:Y:S02]  /*11790*/  STS.128 [R211+0x3800], R28 ;  /* 0x0038001cd3007388 */ /* 0x0203e40000000c00 */
.L_x_758:
[----:B------:R-:W-:Y:S05]  /*117a0*/  BSYNC.RECONVERGENT B1 ;  /* 0x0000000000017941 */ /* 0x000fea0003800200 */
.L_x_757:
        /* <DEDUP_REMOVED lines=16> */
[----:B-1-3--:R-:W-:-:S02]  /*118b0*/  SHF.L.U64.HI R2, R5, 0x1, R8 ;  /* 0x0000000105027819 */ /* 0x00afc40000010208 */
[----:B----4-:R-:W-:-:S03]  /*118c0*/  IADD3 R4, P0, PT, R0, UR8, RZ ;  /* 0x0000000800047c10 */ /* 0x010fc6000ff1e0ff */
[----:B------:R-:W2:Y:S01]  /*118d0*/  LDG.E.128 R20, desc[UR6][R20.64+0x100] ;  /* 0x0001000614147981 */ /* 0x000ea2000c1e1d00 */
[----:B------:R-:W-:Y:S01]  /*118e0*/  IADD3.X R5, PT, PT, R2, UR9, RZ, P0, !PT ;  /* 0x0000000902057c10 */ /* 0x000fe200087fe4ff */
[----:B------:R-:W1:Y:S05]  /*118f0*/  LDCU.64 UR8, c[0x0][0x4c8] ;  /* 0x00009900ff0877ac */ /* 0x000e6a0008000a00 */
[----:B------:R-:W3:Y:S01]  /*11900*/  LDG.E.128 R4, desc[UR6][R4.64+0x100] ;  /* 0x0001000604047981 */ /* 0x000ee2000c1e1d00 */
[----:B-1----:R-:W-:-:S04]  /*11910*/  IADD3 R16, P0, PT, R0, UR8, RZ ;  /* 0x0000000800107c10 */ /* 0x002fc8000ff1e0ff */
[----:B------:R-:W-:-:S06]  /*11920*/  IADD3.X R17, PT, PT, R2, UR9, RZ, P0, !PT ;  /* 0x0000000902117c10 */ /* 0x000fcc00087fe4ff */
[----:B------:R-:W4:Y:S01]  /*11930*/  LDG.E.128 R16, desc[UR6][R16.64+0x100] ;  /* 0x0001000610107981 */ /* 0x000f22000c1e1d00 */
[----:B--2---:R-:W-:Y:S02]  /*11940*/  HADD2.F32 R8, -RZ, R23.H0_H0 ;  /* 0x20000017ff087230 */ /* 0x004fe40000004100 */
[--C-:B------:R-:W-:Y:S02]  /*11950*/  HADD2.F32 R0, -RZ, R20.reuse.H0_H0 ;  /* 0x20000014ff007230 */ /* 0x100fe40000004100 */
[----:B------:R-:W-:Y:S02]  /*11960*/  HADD2.F32 R20, -RZ, R20.H1_H1 ;  /* 0x30000014ff147230 */ /* 0x000fe40000004100 */
[----:B------:R-:W-:Y:S02]  /*11970*/  HADD2.F32 R2, -RZ, R21.H0_H0 ;  /* 0x20000015ff027230 */ /* 0x000fe40000004100 */
[--C-:B---3--:R-:W-:Y:S02]  /*11980*/  HADD2.F32 R15, -RZ, R5.reuse.H0_H0 ;  /* 0x20000005ff0f7230 */ /* 0x108fe40000004100 */
[----:B------:R-:W-:-:S02]  /*11990*/  HADD2.F32 R14, -RZ, R5.H1_H1 ;  /* 0x30000005ff0e7230 */ /* 0x000fc40000004100 */
[----:B------:R-:W-:Y:S02]  /*119a0*/  HADD2.F32 R5, -RZ, R7.H0_H0 ;  /* 0x20000007ff057230 */ /* 0x000fe40000004100 */
[----:B------:R-:W-:Y:S01]  /*119b0*/  @!P1 FADD.FTZ R15, -R15, -RZ ;  /* 0x800000ff0f0f9221 */ /* 0x000fe20000010100 */
[--C-:B------:R-:W-:Y:S02]  /*119c0*/  HADD2.F32 R11, -RZ, R4.reuse.H0_H0 ;  /* 0x20000004ff0b7230 */ /* 0x100fe40000004100 */
[----:B------:R-:W-:Y:S01]  /*119d0*/  @!P1 FADD.FTZ R14, -R14, -RZ ;  /* 0x800000ff0e0e9221 */ /* 0x000fe20000010100 */
[----:B------:R-:W-:Y:S02]  /*119e0*/  HADD2.F32 R25, -RZ, R4.H1_H1 ;  /* 0x30000004ff197230 */ /* 0x000fe40000004100 */
[----:B------:R-:W-:Y:S01]  /*119f0*/  @!P1 FADD.FTZ R5, -R5, -RZ ;  /* 0x800000ff05059221 */ /* 0x000fe20000010100 */
[--C-:B------:R-:W-:Y:S02]  /*11a00*/  HADD2.F32 R4, -RZ, R6.reuse.H0_H0 ;  /* 0x20000006ff047230 */ /* 0x100fe40000004100 */
[----:B------:R-:W-:Y:S01]  /*11a10*/  @!P1 FADD.FTZ R11, -R11, -RZ ;  /* 0x800000ff0b0b9221 */ /* 0x000fe20000010100 */
[----:B------:R-:W-:-:S02]  /*11a20*/  HADD2.F32 R27, -RZ, R6.H1_H1 ;  /* 0x30000006ff1b7230 */ /* 0x000fc40000004100 */
[----:B------:R-:W-:Y:S01]  /*11a30*/  FMUL.FTZ R8, R5, R8 ;  /* 0x0000000805087220 */ /* 0x000fe20000410000 */
[----:B------:R-:W-:Y:S02]  /*11a40*/  HADD2.F32 R6, -RZ, R7.H1_H1 ;  /* 0x30000007ff067230 */ /* 0x000fe40000004100 */
[----:B------:R-:W-:Y:S01]  /*11a50*/  @!P1 FADD.FTZ R25, -R25, -RZ ;  /* 0x800000ff19199221 */ /* 0x000fe20000010100 */
[----:B------:R-:W-:Y:S02]  /*11a60*/  HADD2.F32 R3, -RZ, R22.H0_H0 ;  /* 0x20000016ff037230 */ /* 0x000fe40000004100 */
[----:B------:R-:W-:Y:S01]  /*11a70*/  FMUL.FTZ R0, R11, R0 ;  /* 0x000000000b007220 */ /* 0x000fe20000410000 */
[----:B------:R-:W-:Y:S02]  /*11a80*/  HADD2.F32 R23, -RZ, R23.H1_H1 ;  /* 0x30000017ff177230 */ /* 0x000fe40000004100 */
[----:B------:R-:W-:Y:S01]  /*11a90*/  @!P1 FADD.FTZ R6, -R6, -RZ ;  /* 0x800000ff06069221 */ /* 0x000fe20000010100 */
[----:B-----5:R-:W-:-:S02]  /*11aa0*/  HADD2.F32 R5, -RZ, R28.H0_H0 ;  /* 0x2000001cff057230 */ /* 0x020fc40000004100 */
[----:B------:R-:W-:Y:S01]  /*11ab0*/  @!P1 FADD.FTZ R4, -R4, -RZ ;  /* 0x800000ff04049221 */ /* 0x000fe20000010100 */
[----:B----4-:R-:W-:Y:S02]  /*11ac0*/  HADD2.F32 R7, -RZ, R16.H0_H0 ;  /* 0x20000010ff077230 */ /* 0x010fe40000004100 */
[----:B------:R-:W-:Y:S01]  /*11ad0*/  @!P1 FADD.FTZ R27, -R27, -RZ ;  /* 0x800000ff1b1b9221 */ /* 0x000fe20000010100 */
[----:B------:R-:W-:Y:S02]  /*11ae0*/  HADD2.F32 R21, -RZ, R21.H1_H1 ;  /* 0x30000015ff157230 */ /* 0x000fe40000004100 */
[----:B------:R-:W-:Y:S01]  /*11af0*/  FMUL.FTZ R20, R25, R20 ;  /* 0x0000001419147220 */ /* 0x000fe20000410000 */
[----:B------:R-:W-:Y:S02]  /*11b00*/  HADD2.F32 R22, -RZ, R22.H1_H1 ;  /* 0x30000016ff167230 */ /* 0x000fe40000004100 */
[----:B------:R-:W-:Y:S01]  /*11b10*/  FMUL.FTZ R23, R6, R23 ;  /* 0x0000001706177220 */ /* 0x000fe20000410000 */
[----:B------:R-:W-:Y:S01]  /*11b20*/  FFMA.FTZ R0, R7, R5, R0 ;  /* 0x0000000507007223 */ /* 0x000fe20000010000 */
[----:B------:R-:W-:Y:S01]  /*11b30*/  FMUL.FTZ R2, R15, R2 ;  /* 0x000000020f027220 */ /* 0x000fe20000410000 */
[----:B------:R-:W-:Y:S01]  /*11b40*/  FMUL.FTZ R21, R14, R21 ;  /* 0x000000150e157220 */ /* 0x000fe20000410000 */
[----:B------:R-:W-:Y:S01]  /*11b50*/  FMUL.FTZ R3, R4, R3 ;  /* 0x0000000304037220 */ /* 0x000fe20000410000 */
[----:B------:R-:W-:Y:S01]  /*11b60*/  FMUL.FTZ R22, R27, R22 ;  /* 0x000000161b167220 */ /* 0x000fe20000410000 */
[----:B------:R-:W-:-:S02]  /*11b70*/  HADD2.F32 R11, -RZ, R29.H0_H0 ;  /* 0x2000001dff0b7230 */ /* 0x000fc40000004100 */
[--C-:B------:R-:W-:Y:S02]  /*11b80*/  HADD2.F32 R25, -RZ, R17.reuse.H0_H0 ;  /* 0x20000011ff197230 */ /* 0x100fe40000004100 */
[----:B------:R-:W-:Y:S02]  /*11b90*/  HADD2.F32 R6, -RZ, R17.H1_H1 ;  /* 0x30000011ff067230 */ /* 0x000fe40000004100 */
[----:B------:R-:W-:Y:S02]  /*11ba0*/  HADD2.F32 R5, -RZ, R30.H0_H0 ;  /* 0x2000001eff057230 */ /* 0x000fe40000004100 */
[----:B------:R-:W-:Y:S01]  /*11bb0*/  FFMA.FTZ R2, R25, R11, R2 ;  /* 0x0000000b19027223 */ /* 0x000fe20000010002 */
[----:B------:R-:W-:Y:S02]  /*11bc0*/  HADD2.F32 R7, -RZ, R31.H0_H0 ;  /* 0x2000001fff077230 */ /* 0x000fe40000004100 */
[----:B------:R-:W-:Y:S02]  /*11bd0*/  HADD2.F32 R15, -RZ, R28.H1_H1 ;  /* 0x3000001cff0f7230 */ /* 0x000fe40000004100 */
[----:B------:R-:W-:-:S02]  /*11be0*/  HADD2.F32 R27, -RZ, R16.H1_H1 ;  /* 0x30000010ff1b7230 */ /* 0x000fc40000004100 */
[--C-:B------:R-:W-:Y:S02]  /*11bf0*/  HADD2.F32 R4, -RZ, R18.reuse.H0_H0 ;  /* 0x20000012ff047230 */ /* 0x100fe40000004100 */
[----:B------:R-:W-:Y:S02]  /*11c00*/  HADD2.F32 R33, -RZ, R18.H1_H1 ;  /* 0x30000012ff217230 */ /* 0x000fe40000004100 */
[----:B------:R-:W-:Y:S01]  /*11c10*/  FFMA.FTZ R15, R27, R15, R20 ;  /* 0x0000000f1b0f7223 */ /* 0x000fe20000010014 */
[--C-:B------:R-:W-:Y:S02]  /*11c20*/  HADD2.F32 R17, -RZ, R19.reuse.H0_H0 ;  /* 0x20000013ff117230 */ /* 0x100fe40000004100 */
[----:B------:R-:W-:Y:S01]  /*11c30*/  FFMA.FTZ R3, R4, R5, R3 ;  /* 0x0000000504037223 */ /* 0x000fe20000010003 */
[----:B------:R-:W-:Y:S02]  /*11c40*/  HADD2.F32 R14, -RZ, R19.H1_H1 ;  /* 0x30000013ff0e7230 */ /* 0x000fe40000004100 */
[----:B------:R-:W-:-:S02]  /*11c50*/  HADD2.F32 R29, -RZ, R29.H1_H1 ;  /* 0x3000001dff1d7230 */ /* 0x000fc40000004100 */
[----:B------:R-:W-:Y:S01]  /*11c60*/  FFMA.FTZ R7, R17, R7, R8 ;  /* 0x0000000711077223 */ /* 0x000fe20000010008 */
        /* <DEDUP_REMOVED lines=9> */
.L_x_762:
[----:B------:R-:W-:Y:S05]  /*11d00*/  BSYNC.RECONVERGENT B0 ;  /* 0x0000000000007941 */ /* 0x000fea0003800200 */
.L_x_761:
[----:B-----5:R4:W-:Y:S02]  /*11d10*/  STS.128 [R211+0x5800], R28 ;  /* 0x0058001cd3007388 */ /* 0x0209e40000000c00 */
.L_x_668:
[----:B------:R-:W-:Y:S05]  /*11d20*/  BSYNC.RECONVERGENT B3 ;  /* 0x0000000000037941 */ /* 0x000fea0003800200 */
.L_x_657:
[----:B--2---:R-:W-:Y:S01]  /*11d30*/  IADD3 R5, PT, PT, -R60, R65, RZ ;  /* 0x000000413c057210 */ /* 0x004fe20007ffe1ff */
[----:B------:R-:W-:Y:S03]  /*11d40*/  BSSY.RECONVERGENT B0, `(.L_x_763) ;  /* 0x000001a000007945 */ /* 0x000fe60003800200 */
[----:B------:R-:W-:-:S13]  /*11d50*/  ISETP.GE.AND P3, PT, R108, R5, PT ;  /* 0x000000056c00720c */ /* 0x000fda0003f66270 */
[----:B------:R-:W-:Y:S05]  /*11d60*/  @P3 BRA `(.L_x_764) ;  /* 0x00000000005c3947 */ /* 0x000fea0003800000 */
[----:B------:R-:W2:Y:S02]  /*11d70*/  LDCU UR4, c[0x0][0x440] ;  /* 0x00008800ff0477ac */ /* 0x000ea40008000800 */
[----:B--2---:R-:W-:Y:S02]  /*11d80*/  ISETP.GE.AND P1, PT, R12, UR4, PT ;  /* 0x000000040c007c0c */ /* 0x004fe4000bf26270 */
[----:B------:R-:W-:-:S11]  /*11d90*/  ISETP.GE.AND P0, PT, R10, UR4, PT ;  /* 0x000000040a007c0c */ /* 0x000fd6000bf06270 */
[----:B-1-34-:R-:W-:Y:S02]  /*11da0*/  @!P1 IMAD.MOV.U32 R2, RZ, RZ, R194 ;  /* 0x000000ffff029224 */ /* 0x01afe400078e00c2 */
        /* <DEDUP_REMOVED lines=18> */
.L_x_765:
[----:B------:R2:W-:Y:S02]  /*11ed0*/  STS.128 [R211+0xa000], RZ ;  /* 0x00a000ffd3007388 */ /* 0x0005e40000000c00 */
.L_x_764:
[----:B------:R-:W-:Y:S05]  /*11ee0*/  BSYNC.RECONVERGENT B0 ;  /* 0x0000000000007941 */ /* 0x000fea0003800200 */
.L_x_763:
[----:B------:R-:W-:Y:S01]  /*11ef0*/  ISETP.GE.AND P0, PT, R24, R5, PT ;  /* 0x000000051800720c */ /* 0x000fe20003f06270 */
[----:B------:R-:W-:-:S12]  /*11f00*/  BSSY.RECONVERGENT B0, `(.L_x_766) ;  /* 0x0000019000007945 */ /* 0x000fd80003800200 */
[----:B------:R-:W-:Y:S05]  /*11f10*/  @P0 BRA `(.L_x_767) ;  /* 0x00000000005c0947 */ /* 0x000fea0003800000 */
[----:B------:R-:W5:Y:S01]  /*11f20*/  LDCU UR4, c[0x0][0x440] ;  /* 0x00008800ff0477ac */ /* 0x000f620008000800 */
[----:B-1-34-:R-:W-:-:S04]  /*11f30*/  LEA R2, P2, R61, R194, 0x1 ;  /* 0x000000c23d027211 */ /* 0x01afc800078408ff */
        /* <DEDUP_REMOVED lines=20> */
.L_x_768:
[----:B------:R3:W-:Y:S02]  /*12080*/  STS.128 [R211+0xa800], RZ ;  /* 0x00a800ffd3007388 */ /* 0x0007e40000000c00 */
.L_x_767:
[----:B------:R-:W-:Y:S05]  /*12090*/  BSYNC.RECONVERGENT B0 ;  /* 0x0000000000007941 */ /* 0x000fea0003800200 */
.L_x_766:
[----:B------:R-:W-:Y:S01]  /*120a0*/  ISETP.GE.AND P0, PT, R26, R5, PT ;  /* 0x000000051a00720c */ /* 0x000fe20003f06270 */
[----:B------:R-:W-:-:S12]  /*120b0*/  BSSY.RECONVERGENT B0, `(.L_x_769) ;  /* 0x000001a000007945 */ /* 0x000fd80003800200 */
[----:B------:R-:W-:Y:S05]  /*120c0*/  @P0 BRA `(.L_x_770) ;  /* 0x0000000000600947 */ /* 0x000fea0003800000 */
[----:B-1-34-:R-:W1:Y:S01]  /*120d0*/  LDC.64 R2, c[0x0][0x3b8] ;  /* 0x0000ee00ff027b82 */ /* 0x01ae620000000a00 */
[----:B------:R-:W3:Y:S02]  /*120e0*/  LDCU UR4, c[0x0][0x440] ;  /* 0x00008800ff0477ac */ /* 0x000ee40008000800 */
[----:B---3--:R-:W-:Y:S02]  /*120f0*/  ISETP.GE.AND P1, PT, R12, UR4, PT ;  /* 0x000000040c007c0c */ /* 0x008fe4000bf26270 */
[----:B------:R-:W-:Y:S02]  /*12100*/  ISETP.GE.AND P0, PT, R10, UR4, PT ;  /* 0x000000040a007c0c */ /* 0x000fe4000bf06270 */
[----:B-1----:R-:W-:-:S04]  /*12110*/  LEA R6, P2, R2, R194, 0x6 ;  /* 0x000000c202067211 */ /* 0x002fc800078430ff */
[----:B------:R-:W-:-:S05]  /*12120*/  LEA.HI.X R7, R2, R195, R3, 0x6, P2 ;  /* 0x000000c302077211 */ /* 0x000fca00010f3403 */
        /* <DEDUP_REMOVED lines=17> */
.L_x_771:
[----:B------:R3:W-:Y:S02]  /*12240*/  STS.128 [R211+0xb000], RZ ;  /* 0x00b000ffd3007388 */ /* 0x0007e40000000c00 */
.L_x_770:
[----:B------:R-:W-:Y:S05]  /*12250*/  BSYNC.RECONVERGENT B0 ;  /* 0x0000000000007941 */ /* 0x000fea0003800200 */
.L_x_769:
[----:B------:R-:W-:Y:S01]  /*12260*/  ISETP.GE.AND P0, PT, R32, R5, PT ;  /* 0x000000052000720c */ /* 0x000fe20003f06270 */
[----:B------:R-:W-:-:S12]  /*12270*/  BSSY.RECONVERGENT B0, `(.L_x_772) ;  /* 0x000001b000007945 */ /* 0x000fd80003800200 */
[----:B------:R-:W-:Y:S05]  /*12280*/  @P0 BRA `(.L_x_773) ;  /* 0x0000000000640947 */ /* 0x000fea0003800000 */
[----:B-1-34-:R-:W1:Y:S01]  /*12290*/  LDC.64 R2, c[0x0][0x3b8] ;  /* 0x0000ee00ff027b82 */ /* 0x01ae620000000a00 */
[----:B------:R-:W3:Y:S02]  /*122a0*/  LDCU UR4, c[0x0][0x440] ;  /* 0x00008800ff0477ac */ /* 0x000ee40008000800 */
[----:B---3--:R-:W-:Y:S02]  /*122b0*/  ISETP.GE.AND P1, PT, R12, UR4, PT ;  /* 0x000000040c007c0c */ /* 0x008fe4000bf26270 */
[----:B------:R-:W-:Y:S01]  /*122c0*/  ISETP.GE.AND P0, PT, R10, UR4, PT ;  /* 0x000000040a007c0c */ /* 0x000fe2000bf06270 */
[----:B-1----:R-:W-:-:S04]  /*122d0*/  IMAD.WIDE.U32 R6, R2, 0x60, R194 ;  /* 0x0000006002067825 */ /* 0x002fc800078e00c2 */
[----:B------:R-:W-:-:S05]  /*122e0*/  IMAD R3, R3, 0x60, RZ ;  /* 0x0000006003037824 */ /* 0x000fca00078e02ff */
[----:B------:R-:W-:-:S05]  /*122f0*/  IADD3 R7, PT, PT, R3, R7, RZ ;  /* 0x0000000703077210 */ /* 0x000fca0007ffe0ff */
        /* <DEDUP_REMOVED lines=17> */
.L_x_774:
[----:B------:R3:W-:Y:S02]  /*12410*/  STS.128 [R211+0xb800], RZ ;  /* 0x00b800ffd3007388 */ /* 0x0007e40000000c00 */
.L_x_773:
[----:B------:R-:W-:Y:S05]  /*12420*/  BSYNC.RECONVERGENT B0 ;  /* 0x0000000000007941 */ /* 0x000fea0003800200 */
.L_x_772:
        /* <DEDUP_REMOVED lines=27> */
.L_x_777:
[----:B------:R4:W-:Y:S01]  /*125e0*/  STS.128 [R211+0x10000], RZ ;  /* 0x010000ffd3007388 */ /* 0x0009e20000000c00 */
[----:B------:R-:W-:Y:S05]  /*125f0*/  BRA `(.L_x_778) ;  /* 0x00000000000c7947 */ /* 0x000fea0003800000 */
.L_x_776:
[----:B------:R1:W-:Y:S04]  /*12600*/  STS.128 [R211+0xc000], RZ ;  /* 0x00c000ffd3007388 */ /* 0x0003e80000000c00 */
[----:B------:R1:W-:Y:S04]  /*12610*/  STS.128 [R211+0xe000], RZ ;  /* 0x00e000ffd3007388 */ /* 0x0003e80000000c00 */
[----:B------:R1:W-:Y:S02]  /*12620*/  STS.128 [R211+0x10000], RZ ;  /* 0x010000ffd3007388 */ /* 0x0003e40000000c00 */
.L_x_778:
[----:B------:R-:W-:Y:S05]  /*12630*/  BSYNC.RECONVERGENT B0 ;  /* 0x0000000000007941 */ /* 0x000fea0003800200 */
.L_x_775:
[----:B------:R-:W-:Y:S01]  /*12640*/  ISETP.GE.AND P0, PT, R24, R5, PT ;  /* 0x000000051800720c */ /* 0x000fe20003f06270 */
[----:B------:R-:W-:-:S12]  /*12650*/  BSSY.RECONVERGENT B0, `(.L_x_779) ;  /* 0x000001c000007945 */ /* 0x000fd80003800200 */
[----:B------:R1:W-:Y:S04]  /*12660*/  @P0 STS.128 [R211+0xc800], RZ ;  /* 0x00c800ffd3000388 */ /* 0x0003e80000000c00 */
[----:B------:R1:W-:Y:S04]  /*12670*/  @P0 STS.128 [R211+0xe800], RZ ;  /* 0x00e800ffd3000388 */ /* 0x0003e80000000c00 */
[----:B------:R1:W-:Y:S01]  /*12680*/  @P0 STS.128 [R211+0x10800], RZ ;  /* 0x010800ffd3000388 */ /* 0x0003e20000000c00 */
        /* <DEDUP_REMOVED lines=23> */
.L_x_781:
[----:B------:R3:W-:Y:S02]  /*12800*/  STS.128 [R211+0x10800], RZ ;  /* 0x010800ffd3007388 */ /* 0x0007e40000000c00 */
.L_x_780:
[----:B------:R-:W-:Y:S05]  /*12810*/  BSYNC.RECONVERGENT B0 ;  /* 0x0000000000007941 */ /* 0x000fea0003800200 */
.L_x_779:
[----:B------:R-:W-:Y:S01]  /*12820*/  ISETP.GE.AND P0, PT, R26, R5, PT ;  /* 0x000000051a00720c */ /* 0x000fe20003f06270 */
[----:B------:R-:W-:-:S12]  /*12830*/  BSSY.RECONVERGENT B0, `(.L_x_782) ;  /* 0x000001d000007945 */ /* 0x000fd80003800200 */
[----:B------:R1:W-:Y:S04]  /*12840*/  @P0 STS.128 [R211+0xd000], RZ ;  /* 0x00d000ffd3000388 */ /* 0x0003e80000000c00 */
[----:B------:R1:W-:Y:S04]  /*12850*/  @P0 STS.128 [R211+0xf000], RZ ;  /* 0x00f000ffd3000388 */ /* 0x0003e80000000c00 */
[----:B------:R1:W-:Y:S01]  /*12860*/  @P0 STS.128 [R211+0x11000], RZ ;  /* 0x011000ffd3000388 */ /* 0x0003e20000000c00 */
        /* <DEDUP_REMOVED lines=24> */
.L_x_784:
[----:B------:R3:W-:Y:S02]  /*129f0*/  STS.128 [R211+0x11000], RZ ;  /* 0x011000ffd3007388 */ /* 0x0007e40000000c00 */
.L_x_783:
[----:B------:R-:W-:Y:S05]  /*12a00*/  BSYNC.RECONVERGENT B0 ;  /* 0x0000000000007941 */ /* 0x000fea0003800200 */
.L_x_782:
[----:B------:R-:W-:Y:S01]  /*12a10*/  ISETP.GE.AND P0, PT, R32, R5, PT ;  /* 0x000000052000720c */ /* 0x000fe20003f06270 */
[C---:B------:R-:W-:Y:S01]  /*12a20*/  IMAD.SHL.U32 R184, R63.reuse, 0x8, RZ ;  /* 0x000000083fb87824 */ /* 0x040fe200078e00ff */
[----:B------:R-:W-:Y:S01]  /*12a30*/  SHF.R.U32.HI R186, RZ, 0x1, R63 ;  /* 0x00000001ffba7819 */ /* 0x000fe2000001163f */
[C---:B------:R-:W-:Y:S01]  /*12a40*/  IMAD.SHL.U32 R187, R63.reuse, 0x20, RZ ;  /* 0x000000203fbb7824 */ /* 0x040fe200078e00ff */
[----:B------:R-:W-:Y:S01]  /*12a50*/  BSSY.RECONVERGENT B0, `(.L_x_785) ;  /* 0x0000024000007945 */ /* 0x000fe20003800200 */
[----:B-1-34-:R-:W-:Y:S01]  /*12a60*/  IMAD.SHL.U32 R2, R63, 0x40, RZ ;  /* 0x000000403f027824 */ /* 0x01afe200078e00ff */
[----:B------:R-:W-:Y:S02]  /*12a70*/  LOP3.LUT R184, R184, 0x38, RZ, 0xc0, !PT ;  /* 0x00000038b8b87812 */ /* 0x000fe400078ec0ff */
[----:B------:R-:W-:Y:S02]  /*12a80*/  LOP3.LUT R11, R186, 0x8, RZ, 0xc0, !PT ;  /* 0x00000008ba0b7812 */ /* 0x000fe400078ec0ff */
[----:B------:R-:W-:-:S02]  /*12a90*/  LOP3.LUT R187, R187, 0x7c00, RZ, 0xc0, !PT ;  /* 0x00007c00bbbb7812 */ /* 0x000fc400078ec0ff */
[----:B------:R-:W-:Y:S01]  /*12aa0*/  LOP3.LUT R11, R184, R64, R11, 0x1e, !PT ;  /* 0x00000040b80b7212 */ /* 0x000fe200078e1e0b */
[----:B------:R1:W-:Y:S01]  /*12ab0*/  @P0 STS.128 [R211+0xd800], RZ ;  /* 0x00d800ffd3000388 */ /* 0x0003e20000000c00 */
[----:B------:R-:W-:-:S03]  /*12ac0*/  LOP3.LUT R0, R187, 0x200, R2, 0xf8, !PT ;  /* 0x00000200bb007812 */ /* 0x000fc600078ef802 */
[----:B------:R1:W-:Y:S04]  /*12ad0*/  @P0 STS.128 [R211+0xf800], RZ ;  /* 0x00f800ffd3000388 */ /* 0x0003e80000000c00 */
[----:B------:R1:W-:Y:S01]  /*12ae0*/  @P0 STS.128 [R211+0x11800], RZ ;  /* 0x011800ffd3000388 */ /* 0x0003e20000000c00 */
[----:B------:R-:W-:Y:S05]  /*12af0*/  @P0 BRA `(.L_x_786) ;  /* 0x0000000000640947 */ /* 0x000fea0003800000 */
[----:B------:R-:W3:Y:S01]  /*12b00*/  LDC.64 R4, c[0x0][0x3c0] ;  /* 0x0000f000ff047b82 */ /* 0x000ee20000000a00 */
[----:B------:R-:W4:Y:S02]  /*12b10*/  LDCU UR4, c[0x0][0x440] ;  /* 0x00008800ff0477ac */ /* 0x000f240008000800 */
[----:B----4-:R-:W-:Y:S02]  /*12b20*/  ISETP.GE.AND P1, PT, R184, UR4, PT ;  /* 0x00000004b8007c0c */ /* 0x010fe4000bf26270 */
[----:B------:R-:W-:Y:S01]  /*12b30*/  ISETP.GE.AND P0, PT, R10, UR4, PT ;  /* 0x000000040a007c0c */ /* 0x000fe2000bf06270 */
[----:B---3--:R-:W-:-:S04]  /*12b40*/  IMAD.WIDE.U32 R6, R4, 0x60, R196 ;  /* 0x0000006004067825 */ /* 0x008fc800078e00c4 */
        /* <DEDUP_REMOVED lines=19> */
.L_x_787:
[----:B------:R4:W-:Y:S02]  /*12c80*/  STS.128 [R211+0x11800], RZ ;  /* 0x011800ffd3007388 */ /* 0x0009e40000000c00 */
.L_x_786:
[----:B------:R-:W-:Y:S05]  /*12c90*/  BSYNC.RECONVERGENT B0 ;  /* 0x0000000000007941 */ /* 0x000fea0003800200 */
.L_x_785:
[----:B------:R-:W-:Y:S01]  /*12ca0*/  LOP3.LUT R3, R64, 0x8, R63, 0x78, !PT ;  /* 0x0000000840037812 */ /* 0x000fe200078e783f */
[----:B------:R-:W-:Y:S01]  /*12cb0*/  IMAD.IADD R0, R0, 0x1, R11 ;  /* 0x0000000100007824 */ /* 0x000fe200078e020b */
[----:B------:R-:W-:Y:S01]  /*12cc0*/  LOP3.LUT R96, R2, 0x400, RZ, 0xc0, !PT ;  /* 0x0000040002607812 */ /* 0x000fe200078ec0ff */
[----:B------:R-:W-:Y:S01]  /*12cd0*/  IMAD.MOV.U32 R185, RZ, RZ, 0x20 ;  /* 0x00000020ffb97424 */ /* 0x000fe200078e00ff */
[----:B------:R-:W-:Y:S01]  /*12ce0*/  LOP3.LUT R3, R3, R184, RZ, 0x3c, !PT ;  /* 0x000000b803037212 */ /* 0x000fe200078e3cff */
[----:B------:R-:W-:Y:S01]  /*12cf0*/  IMAD.MOV.U32 R4, RZ, RZ, 0x40 ;  /* 0x00000040ff047424 */ /* 0x000fe200078e00ff */
[----:B------:R-:W-:Y:S01]  /*12d00*/  LEA R93, R0, UR5, 0x1 ;  /* 0x00000005005d7c11 */ /* 0x000fe2000f8e08ff */
[----:B------:R-:W0:Y:S01]  /*12d10*/  LDGDEPBAR ;  /* 0x00000000000079af */ /* 0x000e220000000000 */
[----:B------:R-:W-:Y:S01]  /*12d20*/  LOP3.LUT P1, RZ, R63, 0x2, RZ, 0xc0, !PT ;  /* 0x000000023fff7812 */ /* 0x000fe2000782c0ff */
[----:B------:R-:W-:Y:S01]  /*12d30*/  IMAD R96, R3, 0x2, R96 ;  /* 0x0000000203607824 */ /* 0x000fe200078e0260 */
[----:B------:R-:W-:Y:S01]  /*12d40*/  LOP3.LUT P0, RZ, R63, 0x4, RZ, 0xc0, !PT ;  /* 0x000000043fff7812 */ /* 0x000fe2000780c0ff */
[----:B------:R-:W-:Y:S01]  /*12d50*/  LDSM.16.M88.4 R40, [R93] ;  /* 0x000000005d28783b */ /* 0x000fe20000000200 */
[----:B------:R-:W-:Y:S01]  /*12d60*/  SEL R0, R185, 0xffffffe0, !P1 ;  /* 0xffffffe0b9007807 */ /* 0x000fe20004800000 */
[----:B------:R-:W-:Y:S01]  /*12d70*/  VIADD R67, R96, UR5 ;  /* 0x0000000560437c36 */ /* 0x000fe20008000000 */
[----:B------:R-:W-:Y:S01]  /*12d80*/  SEL R4, R4, 0xffffffc0, !P0 ;  /* 0xffffffc004047807 */ /* 0x000fe20004000000 */
[----:B------:R-:W5:Y:S01]  /*12d90*/  LDSM.16.M88.4 R72, [R96+UR5+0x6000] ;  /* 0x006000056048783b */ /* 0x000f620008000200 */
[----:B------:R-:W-:-:S02]  /*12da0*/  IMAD.SHL.U32 R63, R63, 0x2, RZ ;  /* 0x000000023f3f7824 */ /* 0x000fc400078e00ff */
[--C-:B------:R-:W-:Y:S01]  /*12db0*/  IMAD.IADD R66, R93, 0x1, R0.reuse ;  /* 0x000000015d427824 */ /* 0x100fe200078e0200 */
[----:B------:R-:W2:Y:S01]  /*12dc0*/  LDSM.16.M88.4 R56, [R96+UR5+0x6800] ;  /* 0x006800056038783b */ /* 0x000ea20008000200 */
[----:B------:R-:W-:Y:S01]  /*12dd0*/  IMAD.IADD R64, R67, 0x1, R0 ;  /* 0x0000000143407824 */ /* 0x000fe200078e0200 */
[----:B------:R-:W-:Y:S01]  /*12de0*/  LOP3.LUT R63, R63, 0x6, RZ, 0xc0, !PT ;  /* 0x000000063f3f7812 */ /* 0x000fe200078ec0ff */
[--C-:B------:R-:W-:Y:S01]  /*12df0*/  IMAD.IADD R97, R93, 0x1, R4.reuse ;  /* 0x000000015d617824 */ /* 0x100fe200078e0204 */
[----:B------:R-:W1:Y:S01]  /*12e00*/  LDSM.16.M88.4 R48, [R96+UR5+0x7000] ;  /* 0x007000056030783b */ /* 0x000e620008000200 */
[----:B------:R-:W-:Y:S02]  /*12e10*/  IMAD.IADD R67, R67, 0x1, R4 ;  /* 0x0000000143437824 */ /* 0x000fe400078e0204 */
[C---:B------:R-:W-:Y:S01]  /*12e20*/  IMAD.IADD R8, R0.reuse, 0x1, R97 ;  /* 0x0000000100087824 */ /* 0x040fe200078e0261 */
[----:B------:R-:W1:Y:S01]  /*12e30*/  LDSM.16.M88.4 R76, [R96+UR5+0x7800] ;  /* 0x00780005604c783b */ /* 0x000e620008000200 */
[----:B------:R-:W-:-:S03]  /*12e40*/  IMAD.IADD R3, R0, 0x1, R67 ;  /* 0x0000000100037824 */ /* 0x000fc600078e0243 */
[----:B------:R-:W-:Y:S04]  /*12e50*/  LDSM.16.M88.4 R24, [R66] ;  /* 0x000000004218783b */ /* 0x000fe80000000200 */
[----:B------:R-:W1:Y:S04]  /*12e60*/  LDSM.16.M88.4 R28, [R64+0x6000] ;  /* 0x00600000401c783b */ /* 0x000e680000000200 */
[----:B------:R-:W1:Y:S04]  /*12e70*/  LDSM.16.M88.4 R12, [R64+0x6800] ;  /* 0x00680000400c783b */ /* 0x000e680000000200 */
[----:B------:R-:W1:Y:S04]  /*12e80*/  LDSM.16.M88.4 R36, [R64+0x7000] ;  /* 0x007000004024783b */ /* 0x000e680000000200 */
[----:B------:R-:W1:Y:S04]  /*12e90*/  LDSM.16.M88.4 R32, [R64+0x7800] ;  /* 0x007800004020783b */ /* 0x000e680000000200 */
[----:B------:R-:W-:Y:S01]  /*12ea0*/  LDSM.16.M88.4 R80, [R97] ;  /* 0x000000006150783b */ /* 0x000fe20000000200 */
[C---:B-----5:R-:W-:Y:S03]  /*12eb0*/  HMMA.16816.F32 R16, R40.reuse, R72, RZ ;  /* 0x000000482810723c */ /* 0x060fe600000018ff */
[----:B---34-:R-:W3:Y:S04]  /*12ec0*/  LDSM.16.M88.4 R4, [R67+0x6000] ;  /* 0x006000004304783b */ /* 0x018ee80000000200 */
[----:B------:R-:W4:Y:S01]  /*12ed0*/  LDSM.16.M88.4 R20, [R67+0x6800] ;  /* 0x006800004314783b */ /* 0x000f220000000200 */
[C---:B--2---:R-:W-:Y:S03]  /*12ee0*/  HMMA.16816.F32 R68, R40.reuse, R56, RZ ;  /* 0x000000382844723c */ /* 0x044fe600000018ff */
[----:B------:R-:W-:Y:S04]  /*12ef0*/  LDSM.16.M88.4 R88, [R67+0x7000] ;  /* 0x007000004358783b */ /* 0x000fe80000000200 */
[----:B------:R-:W-:Y:S01]  /*12f00*/  LDSM.16.M88.4 R84, [R67+0x7800] ;  /* 0x007800004354783b */ /* 0x000fe20000000200 */
[C---:B------:R-:W-:Y:S08]  /*12f10*/  HMMA.16816.F32 R72, R40.reuse, R74, RZ ;  /* 0x0000004a2848723c */ /* 0x040ff000000018ff */
[C---:B------:R-:W-:Y:S08]  /*12f20*/  HMMA.16816.F32 R56, R40.reuse, R58, RZ ;  /* 0x0000003a2838723c */ /* 0x040ff000000018ff */
[C---:B-1----:R-:W-:Y:S08]  /*12f30*/  HMMA.16816.F32 R52, R40.reuse, R48, RZ ;  /* 0x000000302834723c */ /* 0x042ff000000018ff */
[C---:B------:R-:W-:Y:S08]  /*12f40*/  HMMA.16816.F32 R48, R40.reuse, R50, RZ ;  /* 0x000000322830723c */ /* 0x040ff000000018ff */
[----:B------:R-:W-:Y:S08]  /*12f50*/  HMMA.16816.F32 R44, R40, R76, RZ ;  /* 0x0000004c282c723c */ /* 0x000ff000000018ff */
[C---:B------:R-:W-:Y:S08]  /*12f60*/  HMMA.16816.F32 R16, R24.reuse, R28, R16 ;  /* 0x0000001c1810723c */ /* 0x040ff00000001810 */
[C---:B------:R-:W-:Y:S01]  /*12f70*/  HMMA.16816.F32 R72, R24.reuse, R30, R72 ;  /* 0x0000001e1848723c */ /* 0x040fe20000001848 */
[----:B------:R-:W-:Y:S07]  /*12f80*/  LDSM.16.M88.4 R28, [R8] ;  /* 0x00000000081c783b */ /* 0x000fee0000000200 */
[C---:B------:R-:W-:Y:S08]  /*12f90*/  HMMA.16816.F32 R68, R24.reuse, R12, R68 ;  /* 0x0000000c1844723c */ /* 0x040ff00000001844 */
[----:B------:R-:W-:Y:S01]  /*12fa0*/  HMMA.16816.F32 R56, R24, R14, R56 ;  /* 0x0000000e1838723c */ /* 0x000fe20000001838 */
[----:B------:R-:W1:Y:S07]  /*12fb0*/  LDSM.16.M88.4 R12, [R3+0x6000] ;  /* 0x00600000030c783b */ /* 0x000e6e0000000200 */
[----:B------:R-:W-:Y:S01]  /*12fc0*/  HMMA.16816.F32 R40, R40, R78, RZ ;  /* 0x0000004e2828723c */ /* 0x000fe200000018ff */
[----:B------:R-:W2:Y:S07]  /*12fd0*/  LDSM.16.M88.4 R76, [R3+0x6800] ;  /* 0x00680000034c783b */ /* 0x000eae0000000200 */
[C---:B------:R-:W-:Y:S08]  /*12fe0*/  HMMA.16816.F32 R52, R24.reuse, R36, R52 ;  /* 0x000000241834723c */ /* 0x040ff00000001834 */
[C---:B------:R-:W-:Y:S01]  /*12ff0*/  HMMA.16816.F32 R48, R24.reuse, R38, R48 ;  /* 0x000000261830723c */ /* 0x040fe20000001830 */
[----:B------:R-:W5:Y:S07]  /*13000*/  LDSM.16.M88.4 R36, [R3+0x7000] ;  /* 0x007000000324783b */ /* 0x000f6e0000000200 */
[C---:B------:R-:W-:Y:S08]  /*13010*/  HMMA.16816.F32 R44, R24.reuse, R32, R44 ;  /* 0x00000020182c723c */ /* 0x040ff0000000182c */
[----:B------:R-:W-:Y:S01]  /*13020*/  HMMA.16816.F32 R40, R24, R34, R40 ;  /* 0x000000221828723c */ /* 0x000fe20000001828 */
[----:B------:R-:W5:Y:S04]  /*13030*/  LDSM.16.M88.4 R32, [R3+0x7800] ;  /* 0x007800000320783b */ /* 0x000f680000000200 */
[----:B------:R-:W-:Y:S03]  /*13040*/  LDSM.16.M88.4 R24, [R96+UR5+0x8000] ;  /* 0x008000056018783b */ /* 0x000fe60008000200 */
[C---:B---3--:R-:W-:Y:S08]  /*13050*/  HMMA.16816.F32 R16, R80.reuse, R4, R16 ;  /* 0x000000045010723c */ /* 0x048ff00000001810 */
[C---:B------:R-:W-:Y:S01]  /*13060*/  HMMA.16816.F32 R72, R80.reuse, R6, R72 ;  /* 0x000000065048723c */ /* 0x040fe20000001848 */
[----:B------:R-:W3:Y:S07]  /*13070*/  LDSM.16.M88.4 R4, [R93+0x2000] ;  /* 0x002000005d04783b */ /* 0x000eee0000000200 */
[C---:B----4-:R-:W-:Y:S08]  /*13080*/  HMMA.16816.F32 R68, R80.reuse, R20, R68 ;  /* 0x000000145044723c */ /* 0x050ff00000001844 */
[----:B------:R-:W-:Y:S01]  /*13090*/  HMMA.16816.F32 R56, R80, R22, R56 ;  /* 0x000000165038723c */ /* 0x000fe20000001838 */
[----:B------:R-:W4:Y:S07]  /*130a0*/  LDSM.16.M88.4 R20, [R96+UR5+0x8800] ;  /* 0x008800056014783b */ /* 0x000f2e0008000200 */
        /* <DEDUP_REMOVED lines=18> */
[----:B------:R-:W-:Y:S04]  /*131d0*/  LDSM.16.M88.4 R32, [R64+0x9000] ;  /* 0x009000004020783b */ /* 0x000fe80000000200 */
[----:B------:R-:W-:Y:S03]  /*131e0*/  LDSM.16.M88.4 R28, [R64+0x9800] ;  /* 0x00980000401c783b */ /* 0x000fe60000000200 */
[C---:B---3--:R-:W-:Y:S08]  /*131f0*/  HMMA.16816.F32 R16, R4.reuse, R24, R16 ;  /* 0x000000180410723c */ /* 0x048ff00000001810 */
[C---:B------:R-:W-:Y:S01]  /*13200*/  HMMA.16816.F32 R72, R4.reuse, R26, R72 ;  /* 0x0000001a0448723c */ /* 0x040fe20000001848 */
[----:B------:R-:W2:Y:S07]  /*13210*/  LDSM.16.M88.4 R24, [R66+0x2000] ;  /* 0x002000004218783b */ /* 0x000eae0000000200 */
[C---:B----4-:R-:W-:Y:S08]  /*13220*/  HMMA.16816.F32 R68, R4.reuse, R20, R68 ;  /* 0x000000140444723c */ /* 0x050ff00000001844 */
        /* <DEDUP_REMOVED lines=50> */
[C---:B------:R-:W-:Y:S01]  /*13550*/  HMMA.16816.F32 R72, R4.reuse, R30, R72 ;  /* 0x0000001e0448723c */ /* 0x040fe20000001848 */
[----:B------:R-:W-:Y:S07]  /*13560*/  LDSM.16.M88.4 R28, [R67+0xa800] ;  /* 0x00a80000431c783b */ /* 0x000fee0000000200 */
[C---:B--2---:R-:W-:Y:S08]  /*13570*/  HMMA.16816.F32 R52, R4.reuse, R20, R52 ;  /* 0x000000140434723c */ /* 0x044ff00000001834 */
[C---:B------:R-:W-:Y:S01]  /*13580*/  HMMA.16816.F32 R48, R4.reuse, R22, R48 ;  /* 0x000000160430723c */ /* 0x040fe20000001830 */
[----:B------:R-:W2:Y:S07]  /*13590*/  LDSM.16.M88.4 R20, [R67+0xb800] ;  /* 0x00b800004314783b */ /* 0x000eae0000000200 */
[C---:B----4-:R-:W-:Y:S08]  /*135a0*/  HMMA.16816.F32 R56, R4.reuse, R26, R56 ;  /* 0x0000001a0438723c */ /* 0x050ff00000001838 */
[C---:B-1----:R-:W-:Y:S08]  /*135b0*/  HMMA.16816.F32 R44, R4.reuse, R12, R44 ;  /* 0x0000000c042c723c */ /* 0x042ff0000000182c */
[C---:B------:R-:W-:Y:S01]  /*135c0*/  HMMA.16816.F32 R40, R4.reuse, R14, R40 ;  /* 0x0000000e0428723c */ /* 0x040fe20000001828 */
[----:B------:R1:W-:Y:S07]  /*135d0*/  LDSM.16.M88.4 R12, [R8+0x4000] ;  /* 0x00400000080c783b */ /* 0x0003ee0000000200 */
[----:B------:R-:W-:Y:S01]  /*135e0*/  HMMA.16816.F32 R68, R4, R24, R68 ;  /* 0x000000180444723c */ /* 0x000fe20000001844 */
[----:B------:R-:W3:Y:S04]  /*135f0*/  LDSM.16.M88.4 R4, [R3+0xa000] ;  /* 0x00a000000304783b */ /* 0x000ee80000000200 */
[----:B------:R-:W4:Y:S03]  /*13600*/  LDSM.16.M88.4 R24, [R67+0xb000] ;  /* 0x00b000004318783b */ /* 0x000f260000000200 */
        /* <DEDUP_REMOVED lines=9> */
[C---:B--2---:R-:W-:Y:S08]  /*136a0*/  HMMA.16816.F32 R44, R36.reuse, R20, R44 ;  /* 0x00000014242c723c */ /* 0x044ff0000000182c */
[----:B------:R-:W-:Y:S01]  /*136b0*/  HMMA.16816.F32 R76, R36, R22, R76 ;  /* 0x00000016244c723c */ /* 0x000fe2000000184c */
[----:B------:R-:W2:Y:S07]  /*136c0*/  LDSM.16.M88.4 R20, [R3+0xb000] ;  /* 0x00b000000314783b */ /* 0x000eae0000000200 */
[C---:B------:R-:W-:Y:S08]  /*136d0*/  HMMA.16816.F32 R48, R88.reuse, R82, R48 ;  /* 0x000000525830723c */ /* 0x040ff00000001830 */
[----:B------:R-:W-:Y:S08]  /*136e0*/  HMMA.16816.F32 R52, R88, R80, R52 ;  /* 0x000000505834723c */ /* 0x000ff00000001834 */
[----:B------:R-:W-:Y:S01]  /*136f0*/  HMMA.16816.F32 R56, R36, R30, R56 ;  /* 0x0000001e2438723c */ /* 0x000fe20000001838 */
[----:B------:R-:W-:-:S04]  /*13700*/  IMAD.IADD R30, R60, 0x1, R63 ;  /* 0x000000013c1e7824 */ /* 0x000fc800078e023f */
[C---:B-1----:R-:W-:Y:S01]  /*13710*/  VIADD R8, R30.reuse, 0x8 ;  /* 0x000000081e087836 */ /* 0x042fe20000000000 */
[-C--:B------:R-:W-:Y:S02]  /*13720*/  ISETP.GE.AND P2, PT, R30, R65.reuse, PT ;  /* 0x000000411e00720c */ /* 0x080fe40003f46270 */
[----:B------:R-:W-:Y:S02]  /*13730*/  HMMA.16816.F32 R68, R36, R28, R68 ;  /* 0x0000001c2444723c */ /* 0x000fe40000001844 */
[----:B------:R-:W-:Y:S01]  /*13740*/  ISETP.GE.AND P5, PT, R8, R65, PT ;  /* 0x000000410800720c */ /* 0x000fe20003fa6270 */
[----:B------:R-:W-:-:S05]  /*13750*/  VIADD R8, R30, 0x9 ;  /* 0x000000091e087836 */ /* 0x000fca0000000000 */
[----:B---3--:R-:W-:Y:S01]  /*13760*/  HMMA.16816.F32 R16, R12, R4, R16 ;  /* 0x000000040c10723c */ /* 0x008fe20000001810 */
[----:B------:R-:W-:Y:S01]  /*13770*/  VIADD R4, R30, 0x1 ;  /* 0x000000011e047836 */ /* 0x000fe20000000000 */
[----:B------:R-:W-:Y:S01]  /*13780*/  ISETP.GE.AND P4, PT, R8, R65, PT ;  /* 0x000000410800720c */ /* 0x000fe20003f86270 */
[----:B------:R-:W-:-:S03]  /*13790*/  VIADD R8, R30, 0x11 ;  /* 0x000000111e087836 */ /* 0x000fc60000000000 */
[----:B------:R-:W-:Y:S02]  /*137a0*/  ISETP.GE.AND P6, PT, R4, R65, PT ;  /* 0x000000410400720c */ /* 0x000fe40003fc6270 */
[----:B------:R-:W-:Y:S01]  /*137b0*/  HMMA.16816.F32 R72, R12, R6, R72 ;  /* 0x000000060c48723c */ /* 0x000fe20000001848 */
[----:B------:R1:W3:Y:S01]  /*137c0*/  LDSM.16.M88.4 R4, [R3+0xb800] ;  /* 0x00b800000304783b */ /* 0x0002e20000000200 */
[----:B------:R-:W-:-:S06]  /*137d0*/  DEPBAR.LE SB0, 0x0 ;  /* 0x000080000000791a */ /* 0x000fcc0000000000 */
[----:B----4-:R-:W-:Y:S03]  /*137e0*/  HMMA.16816.F32 R48, R36, R26, R48 ;  /* 0x0000001a2430723c */ /* 0x010fe60000001830 */
[----:B------:R-:W-:-:S05]  /*137f0*/  FSEL R28, R19, -INF , !P6 ;  /* 0xff800000131c7808 */ /* 0x000fca0007000000 */
[----:B------:R-:W-:Y:S01]  /*13800*/  HMMA.16816.F32 R52, R36, R24, R52 ;  /* 0x000000182434723c */ /* 0x000fe20000001834 */
[----:B------:R-:W-:Y:S01]  /*13810*/  VIADD R24, R30, 0x10 ;  /* 0x000000101e187836 */ /* 0x000fe20000000000 */
[----:B------:R-:W-:Y:S01]  /*13820*/  FSEL R25, R16, -INF , !P2 ;  /* 0xff80000010197808 */ /* 0x000fe20005000000 */
[----:B------:R-:W-:Y:S01]  /*13830*/  VIADD R16, R30, 0x18 ;  /* 0x000000181e107836 */ /* 0x000fe20000000000 */
[----:B------:R-:W-:Y:S02]  /*13840*/  FSEL R74, R74, -INF , !P5 ;  /* 0xff8000004a4a7808 */ /* 0x000fe40006800000 */
[-C--:B------:R-:W-:Y:S02]  /*13850*/  ISETP.GE.AND P3, PT, R24, R65.reuse, PT ;  /* 0x000000411800720c */ /* 0x080fe40003f66270 */
[----:B------:R-:W-:Y:S01]  /*13860*/  HMMA.16816.F32 R68, R12, R40, R68 ;  /* 0x000000280c44723c */ /* 0x000fe20000001844 */
[----:B------:R-:W-:Y:S02]  /*13870*/  FSEL R24, R18, -INF , !P2 ;  /* 0xff80000012187808 */ /* 0x000fe40005000000 */
[----:B------:R-:W-:Y:S01]  /*13880*/  ISETP.GE.AND P2, PT, R8, R65, PT ;  /* 0x000000410800720c */ /* 0x000fe20003f46270 */
[----:B------:R-:W-:Y:S01]  /*13890*/  VIADD R8, R30, 0x19 ;  /* 0x000000191e087836 */ /* 0x000fe20000000000 */
[----:B------:R-:W-:-:S02]  /*138a0*/  FSEL R27, R72, -INF , !P5 ;  /* 0xff800000481b7808 */ /* 0x000fc40006800000 */
[----:B-1----:R-:W-:Y:S01]  /*138b0*/  FSEL R3, R17, -INF , !P6 ;  /* 0xff80000011037808 */ /* 0x002fe20007000000 */
[C---:B------:R-:W-:Y:S01]  /*138c0*/  HMMA.16816.F32 R56, R12.reuse, R42, R56 ;  /* 0x0000002a0c38723c */ /* 0x040fe20000001838 */
[-C--:B------:R-:W-:Y:S01]  /*138d0*/  ISETP.GE.AND P5, PT, R8, R65.reuse, PT ;  /* 0x000000410800720c */ /* 0x080fe20003fa6270 */
[----:B------:R-:W-:Y:S01]  /*138e0*/  VIADD R8, R30, 0x21 ;  /* 0x000000211e087836 */ /* 0x000fe20000000000 */
[-C--:B------:R-:W-:Y:S01]  /*138f0*/  ISETP.GE.AND P6, PT, R16, R65.reuse, PT ;  /* 0x000000411000720c */ /* 0x080fe20003fc6270 */
[----:B------:R-:W-:Y:S01]  /*13900*/  VIADD R16, R30, 0x20 ;  /* 0x000000201e107836 */ /* 0x000fe20000000000 */
[----:B------:R-:W-:Y:S02]  /*13910*/  FSEL R26, R75, -INF , !P4 ;  /* 0xff8000004b1a7808 */ /* 0x000fe40006000000 */
[----:B------:R-:W-:Y:S01]  /*13920*/  FSEL R73, R73, -INF , !P4 ;  /* 0xff80000049497808 */ /* 0x000fe20006000000 */
[----:B--2---:R-:W-:Y:S01]  /*13930*/  HMMA.16816.F32 R48, R12, R22, R48 ;  /* 0x000000160c30723c */ /* 0x004fe20000001830 */
[----:B------:R-:W-:Y:S01]  /*13940*/  ISETP.GE.AND P4, PT, R16, R65, PT ;  /* 0x000000411000720c */ /* 0x000fe20003f86270 */
[----:B------:R-:W-:Y:S01]  /*13950*/  VIADD R16, R30, 0x29 ;  /* 0x000000291e107836 */ /* 0x000fe20000000000 */
[----:B------:R-:W-:Y:S01]  /*13960*/  FSEL R18, R70, -INF , !P3 ;  /* 0xff80000046127808 */ /* 0x000fe20005800000 */
[----:B------:R-:W-:Y:S01]  /*13970*/  VIADD R22, R30, 0x30 ;  /* 0x000000301e167836 */ /* 0x000fe20000000000 */
[----:B------:R-:W-:-:S03]  /*13980*/  FSEL R23, R69, -INF , !P2 ;  /* 0xff80000045177808 */ /* 0x000fc60005000000 */
[C---:B------:R-:W-:Y:S01]  /*13990*/  HMMA.16816.F32 R52, R12.reuse, R20, R52 ;  /* 0x000000140c34723c */ /* 0x040fe20000001834 */
[----:B------:R-:W-:Y:S02]  /*139a0*/  FSEL R21, R68, -INF , !P3 ;  /* 0xff80000044157808 */ /* 0x000fe40005800000 */
[-C--:B------:R-:W-:Y:S01]  /*139b0*/  ISETP.GE.AND P3, PT, R8, R65.reuse, PT ;  /* 0x000000410800720c */ /* 0x080fe20003f66270 */
[----:B------:R-:W-:Y:S01]  /*139c0*/  VIADD R8, R30, 0x28 ;  /* 0x000000281e087836 */ /* 0x000fe20000000000 */
[----:B------:R-:W-:Y:S02]  /*139d0*/  FSEL R20, R71, -INF , !P2 ;  /* 0xff80000047147808 */ /* 0x000fe40005000000 */
[----:B------:R-:W-:Y:S01]  /*139e0*/  FSEL R19, R56, -INF , !P6 ;  /* 0xff80000038137808 */ /* 0x000fe20007000000 */
[----:B---3--:R-:W-:Y:S01]  /*139f0*/  HMMA.16816.F32 R44, R12, R4, R44 ;  /* 0x000000040c2c723c */ /* 0x008fe2000000182c */
[----:B------:R-:W-:Y:S01]  /*13a00*/  ISETP.GE.AND P2, PT, R8, R65, PT ;  /* 0x000000410800720c */ /* 0x000fe20003f46270 */
[----:B------:R-:W-:Y:S01]  /*13a10*/  VIADD R4, R30, 0x31 ;  /* 0x000000311e047836 */ /* 0x000fe20000000000 */
[----:B------:R-:W-:-:S02]  /*13a20*/  FSEL R8, R58, -INF , !P6 ;  /* 0xff8000003a087808 */ /* 0x000fc40007000000 */
[----:B------:R-:W-:Y:S02]  /*13a30*/  ISETP.GE.AND P6, PT, R16, R65, PT ;  /* 0x000000411000720c */ /* 0x000fe40003fc6270 */
[----:B------:R-:W-:Y:S01]  /*13a40*/  FSEL R16, R59, -INF , !P5 ;  /* 0xff8000003b107808 */ /* 0x000fe20006800000 */
[----:B------:R-:W-:Y:S01]  /*13a50*/  HMMA.16816.F32 R76, R12, R6, R76 ;  /* 0x000000060c4c723c */ /* 0x000fe2000000184c */
[----:B------:R-:W-:Y:S02]  /*13a60*/  FSEL R174, R51, -INF , !P6 ;  /* 0xff80000033ae7808 */ /* 0x000fe40007000000 */
[----:B------:R-:W-:Y:S02]  /*13a70*/  FSEL R141, R49, -INF , !P6 ;  /* 0xff800000318d7808 */ /* 0x000fe40007000000 */
[----:B------:R-:W-:Y:S02]  /*13a80*/  ISETP.NE.AND P6, PT, R134, 0x1, PT ;  /* 0x000000018600780c */ /* 0x000fe40003fc5270 */
[----:B------:R-:W-:-:S02]  /*13a90*/  FSEL R142, R54, -INF , !P4 ;  /* 0xff800000368e7808 */ /* 0x000fc40006000000 */
[----:B------:R-:W-:Y:S01]  /*13aa0*/  FSEL R167, R52, -INF , !P4 ;  /* 0xff80000034a77808 */ /* 0x000fe20006000000 */
[----:B------:R-:W-:Y:S01]  /*13ab0*/  BAR.SYNC.DEFER_BLOCKING 0x0 ;  /* 0x0000000000007b1d */ /* 0x000fe20000010000 */
[----:B------:R-:W-:Y:S01]  /*13ac0*/  ISETP.GE.AND P4, PT, R4, R65, PT ;  /* 0x000000410400720c */ /* 0x000fe20003f86270 */
[C---:B------:R-:W-:Y:S01]  /*13ad0*/  VIADD R4, R30.reuse, 0x38 ;  /* 0x000000381e047836 */ /* 0x040fe20000000000 */
        /* <DEDUP_REMOVED lines=21> */
[----:B------:R-:W1:Y:S01]  /*13c30*/  LDCU UR10, c[0x0][0x3b8] ;  /* 0x00007700ff0a77ac */ /* 0x000e620008000800 */
[----:B------:R-:W-:Y:S02]  /*13c40*/  UMOV UR8, URZ ;  /* 0x000000ff00087c82 */ /* 0x000fe40008000000 */
[----:B------:R-:W-:Y:S01]  /*13c50*/  IADD3 R5, P2, PT, RZ, -UR8, RZ ;  /* 0x80000008ff057c10 */ /* 0x000fe2000ff5e0ff */
[----:B-1----:R-:W-:-:S06]  /*13c60*/  USHF.L.U32 UR4, UR10, 0x6, URZ ;  /* 0x000000060a047899 */ /* 0x002fcc00080006ff */
[----:B------:R-:W-:-:S05]  /*13c70*/  IMAD.X R4, RZ, RZ, ~UR4, P2 ;  /* 0x80000004ff047e24 */ /* 0x000fca00090e06ff */
[----:B------:R-:W-:-:S04]  /*13c80*/  SHF.R.S64 R5, R5, 0x1f, R4 ;  /* 0x0000001f05057819 */ /* 0x000fc80000001004 */
[----:B------:R-:W-:-:S04]  /*13c90*/  IADD3 R194, P2, PT, R5, R194, RZ ;  /* 0x000000c205c27210 */ /* 0x000fc80007f5e0ff */
[----:B------:R-:W-:Y:S01]  /*13ca0*/  LEA.HI.X.SX32 R195, R4, R195, 0x1, P2 ;  /* 0x000000c304c37211 */ /* 0x000fe200010f0eff */
[----:B------:R-:W-:Y:S08]  /*13cb0*/  BRA `(.L_x_790) ;  /* 0x0000000000f07947 */ /* 0x000ff00003800000 */
.L_x_789:
[----:B------:R-:W1:Y:S01]  /*13cc0*/  LDC R5, c[0x0][0x4f0] ;  /* 0x00013c00ff057b82 */ /* 0x000e620000000800 */
[----:B------:R-:W-:Y:S01]  /*13cd0*/  IADD3 R22, PT, PT, R133, -0x80, RZ ;  /* 0xffffff8085167810 */ /* 0x000fe20007ffe0ff */
[----:B------:R-:W2:Y:S01]  /*13ce0*/  LDCU.64 UR10, c[0x0][0x3b8] ;  /* 0x00007700ff0a77ac */ /* 0x000ea20008000a00 */
[----:B------:R-:W-:Y:S02]  /*13cf0*/  IABS R12, R60 ;  /* 0x0000003c000c7213 */ /* 0x000fe40000000000 */
[----:B------:R-:W-:Y:S01]  /*13d00*/  IABS R6, R22 ;  /* 0x0000001600067213 */ /* 0x000fe20000000000 */
[----:B------:R-:W3:Y:S01]  /*13d10*/  LDCU.64 UR8, c[0x0][0x3a0] ;  /* 0x00007400ff0877ac */ /* 0x000ee20008000a00 */
[-C--:B-1----:R-:W-:Y:S02]  /*13d20*/  IABS R4, R5.reuse ;  /* 0x0000000500047213 */ /* 0x082fe40000000000 */
[-C--:B------:R-:W-:Y:S02]  /*13d30*/  LOP3.LUT R22, R22, R5.reuse, RZ, 0x3c, !PT ;  /* 0x0000000516167212 */ /* 0x080fe400078e3cff */
[----:B------:R-:W1:Y:S01]  /*13d40*/  I2F.RP R7, R4 ;  /* 0x0000000400077306 */ /* 0x000e620000209400 */
[----:B------:R-:W-:-:S07]  /*13d50*/  LOP3.LUT R60, R60, R5, RZ, 0x3c, !PT ;  /* 0x000000053c3c7212 */ /* 0x000fce00078e3cff */
[----:B-1----:R-:W1:Y:S02]  /*13d60*/  MUFU.RCP R30, R7 ;  /* 0x00000007001e7308 */ /* 0x002e640000001000 */
[----:B-1----:R-:W-:-:S06]  /*13d70*/  VIADD R30, R30, 0xffffffe ;  /* 0x0ffffffe1e1e7836 */ /* 0x002fcc0000000000 */
[----:B------:R-:W1:Y:S02]  /*13d80*/  F2I.FTZ.U32.TRUNC.NTZ R31, R30 ;  /* 0x0000001e001f7305 */ /* 0x000e64000021f000 */
[----:B-1----:R-:W-:Y:S02]  /*13d90*/  IMAD.MOV R15, RZ, RZ, -R31 ;  /* 0x000000ffff0f7224 */ /* 0x002fe400078e0a1f */
[----:B------:R-:W-:Y:S02]  /*13da0*/  IMAD.MOV.U32 R30, RZ, RZ, RZ ;  /* 0x000000ffff1e7224 */ /* 0x000fe400078e00ff */
[----:B------:R-:W-:-:S04]  /*13db0*/  IMAD R15, R15, R4, RZ ;  /* 0x000000040f0f7224 */ /* 0x000fc800078e02ff */
[----:B------:R-:W-:-:S06]  /*13dc0*/  IMAD.HI.U32 R15, R31, R15, R30 ;  /* 0x0000000f1f0f7227 */ /* 0x000fcc00078e001e */
[----:B------:R-:W-:-:S04]  /*13dd0*/  IMAD.HI.U32 R14, R15, R6, RZ ;  /* 0x000000060f0e7227 */ /* 0x000fc800078e00ff */
[----:B------:R-:W-:-:S04]  /*13de0*/  IMAD.HI.U32 R15, R15, R12, RZ ;  /* 0x0000000c0f0f7227 */ /* 0x000fc800078e00ff */
[----:B------:R-:W-:Y:S01]  /*13df0*/  IMAD.MOV R7, RZ, RZ, -R14 ;  /* 0x000000ffff077224 */ /* 0x000fe200078e0a0e */
[----:B------:R-:W-:-:S03]  /*13e00*/  IADD3 R13, PT, PT, -R15, RZ, RZ ;  /* 0x000000ff0f0d7210 */ /* 0x000fc60007ffe1ff */
[C---:B------:R-:W-:Y:S02]  /*13e10*/  IMAD R7, R4.reuse, R7, R6 ;  /* 0x0000000704077224 */ /* 0x040fe400078e0206 */
[----:B------:R-:W-:-:S03]  /*13e20*/  IMAD R13, R4, R13, R12 ;  /* 0x0000000d040d7224 */ /* 0x000fc600078e020c */
[C---:B------:R-:W-:Y:S02]  /*13e30*/  ISETP.GT.U32.AND P3, PT, R4.reuse, R7, PT ;  /* 0x000000070400720c */ /* 0x040fe40003f64070 */
[----:B------:R-:W-:-:S11]  /*13e40*/  ISETP.GT.U32.AND P2, PT, R4, R13, PT ;  /* 0x0000000d0400720c */ /* 0x000fd60003f44070 */
[----:B------:R-:W-:Y:S01]  /*13e50*/  @!P3 IMAD.IADD R7, R7, 0x1, -R4 ;  /* 0x000000010707b824 */ /* 0x000fe200078e0a04 */
[----:B------:R-:W-:Y:S01]  /*13e60*/  @!P3 IADD3 R14, PT, PT, R14, 0x1, RZ ;  /* 0x000000010e0eb810 */ /* 0x000fe20007ffe0ff */
[----:B------:R-:W-:Y:S01]  /*13e70*/  @!P2 VIADD R15, R15, 0x1 ;  /* 0x000000010f0fa836 */ /* 0x000fe20000000000 */
[-C--:B------:R-:W-:Y:S02]  /*13e80*/  @!P2 IADD3 R13, PT, PT, R13, -R4.reuse, RZ ;  /* 0x800000040d0da210 */ /* 0x080fe40007ffe0ff */
[-C--:B------:R-:W-:Y:S02]  /*13e90*/  ISETP.GE.U32.AND P4, PT, R7, R4.reuse, PT ;  /* 0x000000040700720c */ /* 0x080fe40003f86070 */
[----:B------:R-:W-:Y:S02]  /*13ea0*/  ISETP.GE.U32.AND P5, PT, R13, R4, PT ;  /* 0x000000040d00720c */ /* 0x000fe40003fa6070 */
[----:B------:R-:W-:Y:S02]  /*13eb0*/  ISETP.GE.AND P2, PT, R22, RZ, PT ;  /* 0x000000ff1600720c */ /* 0x000fe40003f46270 */
[----:B------:R-:W-:-:S02]  /*13ec0*/  ISETP.GE.AND P3, PT, R60, RZ, PT ;  /* 0x000000ff3c00720c */ /* 0x000fc40003f66270 */
[----:B------:R-:W-:-:S05]  /*13ed0*/  LOP3.LUT R7, RZ, R5, RZ, 0x33, !PT ;  /* 0x00000005ff077212 */ /* 0x000fca00078e33ff */
[----:B------:R-:W-:Y:S01]  /*13ee0*/  @P4 VIADD R14, R14, 0x1 ;  /* 0x000000010e0e4836 */ /* 0x000fe20000000000 */
[----:B------:R-:W-:Y:S02]  /*13ef0*/  ISETP.NE.AND P4, PT, R5, RZ, PT ;  /* 0x000000ff0500720c */ /* 0x000fe40003f85270 */
[----:B------:R-:W-:Y:S01]  /*13f00*/  @P5 IADD3 R15, PT, PT, R15, 0x1, RZ ;  /* 0x000000010f0f5810 */ /* 0x000fe20007ffe0ff */
[----:B------:R-:W-:-:S03]  /*13f10*/  @!P2 IMAD.MOV R14, RZ, RZ, -R14 ;  /* 0x000000ffff0ea224 */ /* 0x000fc600078e0a0e */
[----:B------:R-:W-:Y:S02]  /*13f20*/  @!P3 IADD3 R15, PT, PT, -R15, RZ, RZ ;  /* 0x000000ff0f0fb210 */ /* 0x000fe40007ffe1ff */
[C---:B------:R-:W-:Y:S02]  /*13f30*/  SEL R6, R7.reuse, R14, !P4 ;  /* 0x0000000e07067207 */ /* 0x040fe40006000000 */
[----:B------:R-:W-:-:S03]  /*13f40*/  SEL R7, R7, R15, !P4 ;  /* 0x0000000f07077207 */ /* 0x000fc60006000000 */
[----:B------:R-:W-:-:S04]  /*13f50*/  IMAD.WIDE R30, R6, 0x4, R200 ;  /* 0x00000004061e7825 */ /* 0x000fc800078e02c8 */
[C---:B------:R-:W-:Y:S01]  /*13f60*/  IMAD.WIDE R14, R7.reuse, 0x4, R200 ;  /* 0x00000004070e7825 */ /* 0x040fe200078e02c8 */
[----:B------:R-:W4:Y:S04]  /*13f70*/  LDG.E R13, desc[UR6][R30.64] ;  /* 0x000000061e0d7981 */ /* 0x000f28000c1e1900 */
[----:B------:R-:W4:Y:S01]  /*13f80*/  LDG.E R4, desc[UR6][R14.64] ;  /* 0x000000060e047981 */ /* 0x000f22000c1e1900 */
[----:B------:R-:W-:-:S04]  /*13f90*/  IMAD.IADD R6, R7, 0x1, -R6 ;  /* 0x0000000107067824 */ /* 0x000fc800078e0a06 */
[----:B------:R-:W-:-:S05]  /*13fa0*/  IMAD R6, R6, R5, -0x40 ;  /* 0xffffffc006067424 */ /* 0x000fca00078e0205 */
[----:B------:R-:W-:-:S05]  /*13fb0*/  SHF.R.S32.HI R5, RZ, 0x1f, R6 ;  /* 0x0000001fff057819 */ /* 0x000fca0000011406 */
[----:B--2---:R-:W-:-:S04]  /*13fc0*/  IMAD R5, R5, UR10, RZ ;  /* 0x0000000a05057c24 */ /* 0x004fc8000f8e02ff */
[C---:B------:R-:W-:Y:S01]  /*13fd0*/  IMAD R5, R6.reuse, UR11, R5 ;  /* 0x0000000b06057c24 */ /* 0x040fe2000f8e0205 */
[----:B----4-:R-:W-:Y:S01]  /*13fe0*/  IADD3 R4, PT, PT, R13, -R4, RZ ;  /* 0x800000040d047210 */ /* 0x010fe20007ffe0ff */
[----:B------:R-:W-:-:S03]  /*13ff0*/  IMAD.WIDE.U32 R12, R6, UR10, RZ ;  /* 0x0000000a060c7c25 */ /* 0x000fc6000f8e00ff */
[----:B------:R-:W-:Y:S01]  /*14000*/  SHF.R.S32.HI R6, RZ, 0x1f, R4 ;  /* 0x0000001fff067819 */ /* 0x000fe20000011404 */
[----:B------:R-:W-:-:S04]  /*14010*/  IMAD.IADD R13, R13, 0x1, R5 ;  /* 0x000000010d0d7824 */ /* 0x000fc800078e0205 */
[----:B---3--:R-:W-:Y:S02]  /*14020*/  IMAD R5, R6, UR8, RZ ;  /* 0x0000000806057c24 */ /* 0x008fe4000f8e02ff */
[----:B------:R-:W-:-:S04]  /*14030*/  IMAD.WIDE.U32 R12, R4, UR8, R12 ;  /* 0x00000008040c7c25 */ /* 0x000fc8000f8e000c */
[----:B------:R-:W-:Y:S01]  /*14040*/  IMAD R5, R4, UR9, R5 ;  /* 0x0000000904057c24 */ /* 0x000fe2000f8e0205 */
[----:B------:R-:W-:-:S04]  /*14050*/  LEA R194, P2, R12, R194, 0x1 ;  /* 0x000000c20cc27211 */ /* 0x000fc800078408ff */
[----:B------:R-:W-:-:S04]  /*14060*/  IADD3 R5, PT, PT, R13, R5, RZ ;  /* 0x000000050d057210 */ /* 0x000fc80007ffe0ff */
[----:B------:R-:W-:-:S07]  /*14070*/  LEA.HI.X R195, R12, R195, R5, 0x1, P2 ;  /* 0x000000c30cc37211 */ /* 0x000fce00010f0c05 */
.L_x_790:
[----:B------:R-:W1:Y:S01]  /*14080*/  LDCU UR8, c[0x0][0x440] ;  /* 0x00008800ff0877ac */ /* 0x000e620008000800 */
[C---:B------:R-:W-:Y:S01]  /*14090*/  LEA R4, P2, R61.reuse, R194, 0x1 ;  /* 0x000000c23d047211 */ /* 0x040fe200078408ff */
[----:B------:R-:W2:Y:S03]  /*140a0*/  LDCU UR4, c[0x0][0x3bc] ;  /* 0x00007780ff0477ac */ /* 0x000ea60008000800 */
[----:B------:R-:W-:Y:S01]  /*140b0*/  LEA.HI.X R5, R61, R195, R62, 0x1, P2 ;  /* 0x000000c33d057211 */ /* 0x000fe200010f0c3e */
[----:B------:R-:W-:-:S06]  /*140c0*/  USHF.L.U32 UR9, UR10, 0x5, URZ ;  /* 0x000000050a097899 */ /* 0x000fcc00080006ff */
[----:B------:R-:W-:Y:S02]  /*140d0*/  IADD3 R12, P2, PT, R4, UR9, RZ ;  /* 0x00000009040c7c10 */ /* 0x000fe4000ff5e0ff */
[----:B-1----:R-:W-:Y:S02]  /*140e0*/  ISETP.GE.AND P5, PT, R184, UR8, PT ;  /* 0x00000008b8007c0c */ /* 0x002fe4000bfa6270 */
[----:B------:R-:W-:Y:S02]  /*140f0*/  ISETP.GE.AND P4, PT, R10, UR8, PT ;  /* 0x000000080a007c0c */ /* 0x000fe4000bf86270 */
[----:B------:R-:W-:Y:S01]  /*14100*/  ISETP.GE.AND P3, PT, R9, UR8, PT ;  /* 0x0000000809007c0c */ /* 0x000fe2000bf66270 */
[----:B--2---:R-:W-:-:S06]  /*14110*/  USHF.L.U64.HI UR4, UR10, 0x5, UR4 ;  /* 0x000000050a047899 */ /* 0x004fcc0008010204 */
[----:B------:R-:W-:Y:S02]  /*14120*/  IADD3.X R13, PT, PT, R5, UR4, RZ, P2, !PT ;  /* 0x00000004050d7c10 */ /* 0x000fe400097fe4ff */
[----:B------:R-:W-:Y:S01]  /*14130*/  @!PT LDS RZ, [RZ] ;  /* 0x00000000fffff984 */ /* 0x000fe20000000800 */
[----:B------:R-:W-:Y:S01]  /*14140*/  @!PT LDS RZ, [RZ] ;  /* 0x00000000fffff984 */ /* 0x000fe20000000800 */
[----:B------:R-:W-:Y:S01]  /*14150*/  @!PT LDS RZ, [RZ] ;  /* 0x00000000fffff984 */ /* 0x000fe20000000800 */
[----:B------:R1:W-:Y:S01]  /*14160*/  @!P5 LDGSTS.E.BYPASS.LTC128B.128 [R211+0x6000], desc[UR6][R194.64] ;  /* 0x06000000c2d3dfae */ /* 0x0003e2000b981a06 */
[----:B------:R-:W-:-:S03]  /*14170*/  IADD3 R6, P2, PT, R12, UR9, RZ ;  /* 0x000000090c067c10 */ /* 0x000fc6000ff5e0ff */
[----:B------:R1:W-:Y:S01]  /*14180*/  @P5 STS.128 [R211+0x6000], RZ ;  /* 0x006000ffd3005388 */ /* 0x0003e20000000c00 */
[----:B------:R-:W-:-:S03]  /*14190*/  IADD3.X R7, PT, PT, R13, UR4, RZ, P2, !PT ;  /* 0x000000040d077c10 */ /* 0x000fc600097fe4ff */
        /* <DEDUP_REMOVED lines=56> */
.L_x_788:
[----:B-1----:R-:W-:Y:S01]  /*14520*/  FMNMX3.FTZ R4, R25, R3, R27, !PT ;  /* 0x0000000319047276 */ /* 0x002fe2000781001b */
[----:B------:R-:W1:Y:S01]  /*14530*/  LDCU UR4, c[0x0][0x45c] ;  /* 0x00008b80ff0477ac */ /* 0x000e620008000800 */
[----:B------:R-:W-:Y:S01]  /*14540*/  FMNMX3.FTZ R5, R24, R28, R74, !PT ;  /* 0x0000001c18057276 */ /* 0x000fe2000781004a */
[----:B------:R-:W2:Y:S01]  /*14550*/  S2R R189, SR_TID.X ;  /* 0x0000000000bd7919 */ /* 0x000ea20000002100 */
        /* <DEDUP_REMOVED lines=15> */
[----:B------:R-:W3:Y:S03]  /*14650*/  SHFL.BFLY PT, R7, R4, 0x2, 0x1f ;  /* 0x0c401f0004077f89 */ /* 0x000ee600000e0000 */
[----:B------:R-:W-:Y:S01]  /*14660*/  LEA R190, R190, UR5, 0x1 ;  /* 0x00000005bebe7c11 */ /* 0x000fe2000f8e08ff */
[----:B------:R-:W4:Y:S03]  /*14670*/  SHFL.BFLY PT, R5, R6, 0x2, 0x1f ;  /* 0x0c401f0006057f89 */ /* 0x000f2600000e0000 */
[C---:B------:R-:W-:Y:S01]  /*14680*/  IADD3 R2, PT, PT, R190.reuse, 0xc000, RZ ;  /* 0x0000c000be027810 */ /* 0x040fe20007ffe0ff */
[----:B------:R-:W-:Y:S01]  /*14690*/  LDSM.16.MT88.4 R68, [R190+0xe000] ;  /* 0x00e00000be44783b */ /* 0x000fe20000004200 */
[----:B------:R-:W-:-:S02]  /*146a0*/  IADD3 R165, PT, PT, R190, 0xc040, RZ ;  /* 0x0000c040bea57810 */ /* 0x000fc40007ffe0ff */
[----:B------:R-:W-:Y:S01]  /*146b0*/  @P0 IADD3 R165, PT, PT, R2, -0x40, RZ ;  /* 0xffffffc002a50810 */ /* 0x000fe20007ffe0ff */
[----:B------:R-:W-:Y:S01]  /*146c0*/  LDSM.16.MT88.4 R36, [R190+0xc000] ;  /* 0x00c00000be24783b */ /* 0x000fe20000004200 */
[C---:B------:R-:W-:Y:S02]  /*146d0*/  IADD3 R172, PT, PT, R0.reuse, R190, RZ ;  /* 0x000000be00ac7210 */ /* 0x040fe40007ffe0ff */
[----:B------:R-:W-:Y:S01]  /*146e0*/  IADD3 R160, PT, PT, R0, R165, RZ ;  /* 0x000000a500a07210 */ /* 0x000fe20007ffe0ff */
[----:B------:R-:W-:Y:S04]  /*146f0*/  LDSM.16.MT88.4 R52, [R165] ;  /* 0x00000000a534783b */ /* 0x000fe80000004200 */
[----:B------:R-:W-:Y:S01]  /*14700*/  LDSM.16.MT88.4 R44, [R172+0xc000] ;  /* 0x00c00000ac2c783b */ /* 0x000fe20000004200 */
[----:B---3--:R-:W-:-:S03]  /*14710*/  FMNMX.FTZ R7, R4, R7, !PT ;  /* 0x0000000704077209 */ /* 0x008fc60007810000 */
[----:B------:R-:W-:Y:S01]  /*14720*/  LDSM.16.MT88.4 R76, [R172+0xe000] ;  /* 0x00e00000ac4c783b */ /* 0x000fe20000004200 */
[----:B----4-:R-:W-:-:S03]  /*14730*/  FMNMX.FTZ R5, R6, R5, !PT ;  /* 0x0000000506057209 */ /* 0x010fc60007810000 */
[----:B------:R-:W3:Y:S04]  /*14740*/  SHFL.BFLY PT, R132, R7, 0x1, 0x1f ;  /* 0x0c201f0007847f89 */ /* 0x000ee800000e0000 */
[----:B------:R-:W4:Y:S04]  /*14750*/  SHFL.BFLY PT, R4, R5, 0x1, 0x1f ;  /* 0x0c201f0005047f89 */ /* 0x000f2800000e0000 */
[----:B------:R-:W5:Y:S04]  /*14760*/  LDSM.16.MT88.4 R108, [R172+0x10000] ;  /* 0x01000000ac6c783b */ /* 0x000f680000004200 */
[----:B------:R-:W2:Y:S04]  /*14770*/  LDSM.16.MT88.4 R60, [R160] ;  /* 0x00000000a03c783b */ /* 0x000ea80000004200 */
[----:B------:R-:W2:Y:S04]  /*14780*/  LDSM.16.MT88.4 R84, [R165+0x2000] ;  /* 0x00200000a554783b */ /* 0x000ea80000004200 */
[----:B------:R-:W2:Y:S01]  /*14790*/  LDSM.16.MT88.4 R92, [R160+0x2000] ;  /* 0x00200000a05c783b */ /* 0x000ea20000004200 */
[----:B---3--:R-:W-:-:S03]  /*147a0*/  FMNMX.FTZ R132, R7, R132, !PT ;  /* 0x0000008407847209 */ /* 0x008fc60007810000 */
[----:B------:R-:W3:Y:S01]  /*147b0*/  LDSM.16.MT88.4 R100, [R190+0x10000] ;  /* 0x01000000be64783b */ /* 0x000ee20000004200 */
[C---:B------:R-:W-:Y:S01]  /*147c0*/  FSETP.NEU.FTZ.AND P2, PT, R132.reuse, -INF , PT ;  /* 0xff8000008400780b */ /* 0x040fe20003f5d000 */
[----:B-1----:R-:W-:Y:S02]  /*147d0*/  FMUL.FTZ R176, R132, UR4 ;  /* 0x0000000484b07c20 */ /* 0x002fe40008410000 */
[----:B------:R-:W1:Y:S03]  /*147e0*/  LDSM.16.MT88.4 R124, [R165+0x4000] ;  /* 0x00400000a57c783b */ /* 0x000e660000004200 */
[----:B------:R-:W-:Y:S01]  /*147f0*/  FSEL R176, R176, RZ, P2 ;  /* 0x000000ffb0b07208 */ /* 0x000fe20001000000 */
[----:B------:R-:W-:Y:S04]  /*14800*/  LDSM.16.MT88.4 R12, [R165+0x2800] ;  /* 0x00280000a50c783b */ /* 0x000fe80000004200 */
[--C-:B------:R-:W-:Y:S01]  /*14810*/  FFMA.FTZ R156, R3, UR4, -R176.reuse ;  /* 0x00000004039c7c23 */ /* 0x100fe200080108b0 */
[----:B----4-:R-:W-:Y:S01]  /*14820*/  FMNMX.FTZ R3, R5, R4, !PT ;  /* 0x0000000405037209 */ /* 0x010fe20007810000 */
[--C-:B------:R-:W-:Y:S01]  /*14830*/  FFMA.FTZ R159, R25, UR4, -R176.reuse ;  /* 0x00000004199f7c23 */ /* 0x100fe200080108b0 */
[--C-:B------:R-:W-:Y:S01]  /*14840*/  FFMA.FTZ R155, R27, UR4, -R176.reuse ;  /* 0x000000041b9b7c23 */ /* 0x100fe200080108b0 */
[--C-:B------:R-:W-:Y:S01]  /*14850*/  FFMA.FTZ R152, R73, UR4, -R176.reuse ;  /* 0x0000000449987c23 */ /* 0x100fe200080108b0 */
[C---:B------:R-:W-:Y:S01]  /*14860*/  FSETP.NEU.FTZ.AND P2, PT, R3.reuse, -INF , PT ;  /* 0xff8000000300780b */ /* 0x040fe20003f5d000 */
[----:B------:R-:W-:Y:S01]  /*14870*/  FMUL.FTZ R171, R3, UR4 ;  /* 0x0000000403ab7c20 */ /* 0x000fe20008410000 */
[----:B------:R-:W4:Y:S01]  /*14880*/  LDSM.16.MT88.4 R4, [R160+0x4000] ;  /* 0x00400000a004783b */ /* 0x000f220000004200 */
[----:B------:R-:W-:Y:S01]  /*14890*/  MUFU.EX2 R159, R159 ;  /* 0x0000009f009f7308 */ /* 0x000fe20000000800 */
[--C-:B------:R-:W-:Y:S01]  /*148a0*/  FFMA.FTZ R153, R21, UR4, -R176.reuse ;  /* 0x0000000415997c23 */ /* 0x100fe200080108b0 */
[--C-:B------:R-:W-:Y:S01]  /*148b0*/  FFMA.FTZ R150, R23, UR4, -R176.reuse ;  /* 0x0000000417967c23 */ /* 0x100fe200080108b0 */
[----:B------:R-:W-:Y:S01]  /*148c0*/  FSEL R171, R171, RZ, P2 ;  /* 0x000000ffabab7208 */ /* 0x000fe20001000000 */
[--C-:B------:R-:W-:Y:S01]  /*148d0*/  FFMA.FTZ R149, R19, UR4, -R176.reuse ;  /* 0x0000000413957c23 */ /* 0x100fe200080108b0 */
[--C-:B------:R-:W-:Y:S01]  /*148e0*/  FFMA.FTZ R2, R17, UR4, -R176.reuse ;  /* 0x0000000411027c23 */ /* 0x100fe200080108b0 */
[----:B------:R-:W-:Y:S01]  /*148f0*/  LDSM.16.MT88.4 R136, [R172+0xc800] ;  /* 0x00c80000ac88783b */ /* 0x000fe20000004200 */
[--C-:B------:R-:W-:Y:S01]  /*14900*/  FFMA.FTZ R162, R167, UR4, -R176.reuse ;  /* 0x00000004a7a27c23 */ /* 0x100fe200080108b0 */
[--C-:B------:R-:W-:Y:S01]  /*14910*/  FFMA.FTZ R161, R24, UR4, -R171.reuse ;  /* 0x0000000418a17c23 */ /* 0x100fe200080108ab */
[--C-:B------:R-:W-:Y:S01]  /*14920*/  FFMA.FTZ R158, R28, UR4, -R171.reuse ;  /* 0x000000041c9e7c23 */ /* 0x100fe200080108ab */
[--C-:B------:R-:W-:Y:S01]  /*14930*/  FFMA.FTZ R157, R74, UR4, -R171.reuse ;  /* 0x000000044a9d7c23 */ /* 0x100fe200080108ab */
[--C-:B------:R-:W-:Y:S01]  /*14940*/  FFMA.FTZ R154, R26, UR4, -R171.reuse ;  /* 0x000000041a9a7c23 */ /* 0x100fe200080108ab */
[----:B------:R-:W5:Y:S01]  /*14950*/  MUFU.EX2 R156, R156 ;  /* 0x0000009c009c7308 */ /* 0x000f620000000800 */
[--C-:B------:R-:W-:Y:S01]  /*14960*/  FFMA.FTZ R135, R8, UR4, -R171.reuse ;  /* 0x0000000408877c23 */ /* 0x100fe200080108ab */
[--C-:B------:R-:W-:Y:S01]  /*14970*/  FFMA.FTZ R151, R18, UR4, -R171.reuse ;  /* 0x0000000412977c23 */ /* 0x100fe200080108ab */
[----:B------:R-:W4:Y:S01]  /*14980*/  LDSM.16.MT88.4 R8, [R190+0xe800] ;  /* 0x00e80000be08783b */ /* 0x000f220000004200 */
[--C-:B------:R-:W-:Y:S01]  /*14990*/  FFMA.FTZ R148, R20, UR4, -R171.reuse ;  /* 0x0000000414947c23 */ /* 0x100fe200080108ab */
[--C-:B------:R-:W-:Y:S01]  /*149a0*/  FFMA.FTZ R0, R16, UR4, -R171.reuse ;  /* 0x0000000410007c23 */ /* 0x100fe200080108ab */
[--C-:B------:R-:W-:Y:S01]  /*149b0*/  FFMA.FTZ R163, R163, UR4, -R176.reuse ;  /* 0x00000004a3a37c23 */ /* 0x100fe200080108b0 */
[----:B------:R-:W4:Y:S01]  /*149c0*/  LDSM.16.MT88.4 R20, [R172+0xe800] ;  /* 0x00e80000ac14783b */ /* 0x000f220000004200 */
[----:B------:R-:W-:Y:S01]  /*149d0*/  MUFU.EX2 R155, R155 ;  /* 0x0000009b009b7308 */ /* 0x000fe20000000800 */
[--C-:B------:R-:W-:Y:S01]  /*149e0*/  FFMA.FTZ R164, R143, UR4, -R176.reuse ;  /* 0x000000048fa47c23 */ /* 0x100fe200080108b0 */
[--C-:B------:R-:W-:Y:S01]  /*149f0*/  FFMA.FTZ R167, R141, UR4, -R176.reuse ;  /* 0x000000048da77c23 */ /* 0x100fe200080108b0 */
[----:B------:R-:W4:Y:S01]  /*14a00*/  LDSM.16.MT88.4 R16, [R165+0x800] ;  /* 0x00080000a510783b */ /* 0x000f220000004200 */
[--C-:B------:R-:W-:Y:S01]  /*14a10*/  FFMA.FTZ R166, R142, UR4, -R171.reuse ;  /* 0x000000048ea67c23 */ /* 0x100fe200080108ab */
[--C-:B------:R-:W-:Y:S01]  /*14a20*/  FFMA.FTZ R169, R140, UR4, -R171.reuse ;  /* 0x000000048ca97c23 */ /* 0x100fe200080108ab */
[--C-:B------:R-:W-:Y:S01]  /*14a30*/  FFMA.FTZ R173, R178, UR4, -R171.reuse ;  /* 0x00000004b2ad7c23 */ /* 0x100fe200080108ab */
[----:B------:R-:W-:Y:S01]  /*14a40*/  LDSM.16.MT88.4 R32, [R172+0x10800] ;  /* 0x01080000ac20783b */ /* 0x000fe20000004200 */
[----:B------:R-:W2:Y:S01]  /*14a50*/  MUFU.EX2 R152, R152 ;  /* 0x0000009800987308 */ /* 0x000ea20000000800 */
[----:B-----5:R-:W-:Y:S01]  /*14a60*/  F2FP.F16.F32.PACK_AB R120, R156, R159 ;  /* 0x0000009f9c78723e */ /* 0x020fe200000000ff */
[--C-:B------:R-:W-:Y:S01]  /*14a70*/  FFMA.FTZ R174, R174, UR4, -R171.reuse ;  /* 0x00000004aeae7c23 */ /* 0x100fe200080108ab */
[----:B------:R-:W-:Y:S01]  /*14a80*/  LDSM.16.MT88.4 R28, [R190+0xc800] ;  /* 0x00c80000be1c783b */ /* 0x000fe20000004200 */
[--C-:B------:R-:W-:Y:S01]  /*14a90*/  FFMA.FTZ R178, R175, UR4, -R176.reuse ;  /* 0x00000004afb27c23 */ /* 0x100fe200080108b0 */
[--C-:B------:R-:W-:Y:S01]  /*14aa0*/  FFMA.FTZ R177, R177, UR4, -R176.reuse ;  /* 0x00000004b1b17c23 */ /* 0x100fe200080108b0 */
[--C-:B------:R-:W-:Y:S01]  /*14ab0*/  FFMA.FTZ R175, R147, UR4, -R176.reuse ;  /* 0x0000000493af7c23 */ /* 0x100fe200080108b0 */
[----:B------:R-:W-:Y:S01]  /*14ac0*/  LDSM.16.MT88.4 R24, [R160+0x800] ;  /* 0x00080000a018783b */ /* 0x000fe20000004200 */
[----:B------:R-:W-:Y:S01]  /*14ad0*/  MUFU.EX2 R161, R161 ;  /* 0x000000a100a17308 */ /* 0x000fe20000000800 */
[----:B------:R-:W-:Y:S01]  /*14ae0*/  FFMA.FTZ R176, R145, UR4, -R176 ;  /* 0x0000000491b07c23 */ /* 0x000fe200080108b0 */
[--C-:B------:R-:W-:Y:S01]  /*14af0*/  FFMA.FTZ R179, R146, UR4, -R171.reuse ;  /* 0x0000000492b37c23 */ /* 0x100fe200080108ab */
[----:B------:R-:W-:Y:S01]  /*14b00*/  LDSM.16.MT88.4 R140, [R172+0xd000] ;  /* 0x00d00000ac8c783b */ /* 0x000fe20000004200 */
[--C-:B------:R-:W-:Y:S01]  /*14b10*/  FFMA.FTZ R180, R144, UR4, -R171.reuse ;  /* 0x0000000490b47c23 */ /* 0x100fe200080108ab */
[--C-:B------:R-:W-:Y:S01]  /*14b20*/  FFMA.FTZ R170, R170, UR4, -R171.reuse ;  /* 0x00000004aaaa7c23 */ /* 0x100fe200080108ab */
[----:B------:R-:W-:Y:S01]  /*14b30*/  FFMA.FTZ R207, R168, UR4, -R171 ;  /* 0x00000004a8cf7c23 */ /* 0x000fe200080108ab */
[----:B------:R-:W-:Y:S01]  /*14b40*/  FADD.FTZ R156, R159, R156 ;  /* 0x0000009c9f9c7221 */ /* 0x000fe20000010000 */
[----:B------:R-:W5:Y:S01]  /*14b50*/  MUFU.EX2 R158, R158 ;  /* 0x0000009e009e7308 */ /* 0x000f620000000800 */
[----:B--2---:R-:W-:Y:S01]  /*14b60*/  F2FP.F16.F32.PACK_AB R122, R152, R155 ;  /* 0x0000009b987a723e */ /* 0x004fe200000000ff */
[----:B------:R-:W-:Y:S01]  /*14b70*/  LDSM.16.MT88.4 R144, [R172+0xd800] ;  /* 0x00d80000ac90783b */ /* 0x000fe20000004200 */
[----:B------:R-:W-:-:S04]  /*14b80*/  FADD.FTZ R155, R155, R156 ;  /* 0x0000009c9b9b7221 */ /* 0x000fc80000010000 */
[----:B------:R-:W-:Y:S01]  /*14b90*/  FADD.FTZ R152, R152, R155 ;  /* 0x0000009b98987221 */ /* 0x000fe20000010000 */
[----:B------:R-:W-:Y:S08]  /*14ba0*/  MUFU.EX2 R157, R157 ;  /* 0x0000009d009d7308 */ /* 0x000ff00000000800 */
[----:B------:R-:W2:Y:S01]  /*14bb0*/  MUFU.EX2 R154, R154 ;  /* 0x0000009a009a7308 */ /* 0x000ea20000000800 */
[----:B-----5:R-:W-:Y:S01]  /*14bc0*/  F2FP.F16.F32.PACK_AB R121, R158, R161 ;  /* 0x000000a19e79723e */ /* 0x020fe200000000ff */
[----:B------:R-:W-:-:S06]  /*14bd0*/  FADD.FTZ R158, R161, R158 ;  /* 0x0000009ea19e7221 */ /* 0x000fcc0000010000 */
[----:B------:R-:W-:Y:S08]  /*14be0*/  MUFU.EX2 R153, R153 ;  /* 0x0000009900997308 */ /* 0x000ff00000000800 */
[----:B------:R-:W5:Y:S01]  /*14bf0*/  MUFU.EX2 R150, R150 ;  /* 0x0000009600967308 */ /* 0x000f620000000800 */
[----:B--2---:R-:W-:Y:S01]  /*14c00*/  F2FP.F16.F32.PACK_AB R123, R154, R157 ;  /* 0x0000009d9a7b723e */ /* 0x004fe200000000ff */
        /* <DEDUP_REMOVED lines=23> */
[C---:B---3--:R-:W-:Y:S07]  /*14d80*/  HMMA.16816.F32 R96, R120.reuse, R100, RZ ;  /* 0x000000647860723c */ /* 0x048fee00000018ff */
        /* <DEDUP_REMOVED lines=22> */
[----:B----4-:R-:W-:Y:S01]  /*14ef0*/  HMMA.16816.F32 R116, R120, R4, RZ ;  /* 0x000000047874723c */ /* 0x010fe200000018ff */
[----:B-----5:R-:W-:Y:S01]  /*14f00*/  F2FP.F16.F32.PACK_AB R4, R150, R153 ;  /* 0x000000999604723e */ /* 0x020fe200000000ff */
[----:B------:R-:W-:Y:S01]  /*14f10*/  FADD.FTZ R153, R153, R152 ;  /* 0x0000009899997221 */ /* 0x000fe20000010000 */
[----:B--2---:R-:W-:Y:S01]  /*14f20*/  F2FP.F16.F32.PACK_AB R5, R148, R151 ;  /* 0x000000979405723e */ /* 0x004fe200000000ff */
        /* <DEDUP_REMOVED lines=8> */
[----:B------:R-:W2:Y:S07]  /*14fb0*/  LDSM.16.MT88.4 R8, [R165+0x4800] ;  /* 0x00480000a508783b */ /* 0x000eae0000004200 */
        /* <DEDUP_REMOVED lines=8> */
[----:B------:R-:W3:Y:S07]  /*15040*/  LDSM.16.MT88.4 R12, [R160+0x4800] ;  /* 0x00480000a00c783b */ /* 0x000eee0000004200 */
[C---:B--2---:R-:W-:Y:S08]  /*15050*/  HMMA.16816.F32 R112, R4.reuse, R8, R112 ;  /* 0x000000080470723c */ /* 0x044ff00000001870 */
[C---:B------:R-:W-:Y:S01]  /*15060*/  HMMA.16816.F32 R124, R4.reuse, R10, R124 ;  /* 0x0000000a047c723c */ /* 0x040fe2000000187c */
[----:B------:R-:W2:Y:S07]  /*15070*/  LDSM.16.MT88.4 R8, [R190+0xf000] ;  /* 0x00f00000be08783b */ /* 0x000eae0000004200 */
        /* <DEDUP_REMOVED lines=13> */
[C---:B------:R-:W-:Y:S01]  /*15150*/  HMMA.16816.F32 R92, R4.reuse, R22, R92 ;  /* 0x00000016045c723c */ /* 0x040fe2000000185c */
[----:B------:R-:W-:Y:S07]  /*15160*/  LDSM.16.MT88.4 R20, [R165+0x3000] ;  /* 0x00300000a514783b */ /* 0x000fee0000004200 */
[C---:B-----5:R-:W-:Y:S08]  /*15170*/  HMMA.16816.F32 R96, R4.reuse, R16, R96 ;  /* 0x000000100460723c */ /* 0x060ff00000001860 */
[C---:B------:R-:W-:Y:S01]  /*15180*/  HMMA.16816.F32 R100, R4.reuse, R18, R100 ;  /* 0x000000120464723c */ /* 0x040fe20000001864 */
[----:B------:R-:W4:Y:S07]  /*15190*/  LDSM.16.MT88.4 R16, [R165+0x1000] ;  /* 0x00100000a510783b */ /* 0x000f2e0000004200 */
[C---:B---3--:R-:W-:Y:S08]  /*151a0*/  HMMA.16816.F32 R116, R4.reuse, R12, R116 ;  /* 0x0000000c0474723c */ /* 0x048ff00000001874 */
[----:B------:R-:W-:Y:S01]  /*151b0*/  HMMA.16816.F32 R120, R4, R14, R120 ;  /* 0x0000000e0478723c */ /* 0x000fe20000001878 */
[----:B------:R-:W3:Y:S01]  /*151c0*/  LDSM.16.MT88.4 R12, [R160+0x3000] ;  /* 0x00300000a00c783b */ /* 0x000ee20000004200 */
[----:B------:R-:W-:-:S02]  /*151d0*/  F2FP.F16.F32.PACK_AB R4, R163, R162 ;  /* 0x000000a2a304723e */ /* 0x000fc400000000ff */
[----:B------:R-:W-:Y:S02]  /*151e0*/  F2FP.F16.F32.PACK_AB R5, R169, R166 ;  /* 0x000000a6a905723e */ /* 0x000fe400000000ff */
[----:B------:R-:W-:Y:S02]  /*151f0*/  F2FP.F16.F32.PACK_AB R6, R167, R164 ;  /* 0x000000a4a706723e */ /* 0x000fe400000000ff */
[----:B-1----:R-:W-:-:S07]  /*15200*/  F2FP.F16.F32.PACK_AB R7, R174, R173 ;  /* 0x000000adae07723e */ /* 0x002fce00000000ff */
[C---:B--2---:R-:W-:Y:S08]  /*15210*/  HMMA.16816.F32 R64, R4.reuse, R8, R64 ;  /* 0x000000080440723c */ /* 0x044ff00000001840 */
[C---:B------:R-:W-:Y:S01]  /*15220*/  HMMA.16816.F32 R68, R4.reuse, R10, R68 ;  /* 0x0000000a0444723c */ /* 0x040fe20000001844 */
[----:B------:R-:W1:Y:S07]  /*15230*/  LDSM.16.MT88.4 R8, [R165+0x5000] ;  /* 0x00500000a508783b */ /* 0x000e6e0000004200 */
[C---:B----4-:R-:W-:Y:S08]  /*15240*/  HMMA.16816.F32 R48, R4.reuse, R16, R48 ;  /* 0x000000100430723c */ /* 0x050ff00000001830 */
[C---:B------:R-:W-:Y:S01]  /*15250*/  HMMA.16816.F32 R52, R4.reuse, R18, R52 ;  /* 0x000000120434723c */ /* 0x040fe20000001834 */
[----:B------:R-:W2:Y:S07]  /*15260*/  LDSM.16.MT88.4 R16, [R190+0x11000] ;  /* 0x01100000be10783b */ /* 0x000eae0000004200 */
[C---:B---3--:R-:W-:Y:S08]  /*15270*/  HMMA.16816.F32 R88, R4.reuse, R12, R88 ;  /* 0x0000000c0458723c */ /* 0x048ff00000001858 */
[C---:B------:R-:W-:Y:S01]  /*15280*/  HMMA.16816.F32 R92, R4.reuse, R14, R92 ;  /* 0x0000000e045c723c */ /* 0x040fe2000000185c */
[----:B------:R-:W3:Y:S07]  /*15290*/  LDSM.16.MT88.4 R12, [R160+0x5000] ;  /* 0x00500000a00c783b */ /* 0x000eee0000004200 */
[C---:B------:R-:W-:Y:S08]  /*152a0*/  HMMA.16816.F32 R40, R4.reuse, R140, R40 ;  /* 0x0000008c0428723c */ /* 0x040ff00000001828 */
[C---:B-1----:R-:W-:Y:S08]  /*152b0*/  HMMA.16816.F32 R112, R4.reuse, R8, R112 ;  /* 0x000000080470723c */ /* 0x042ff00000001870 */
[C---:B------:R-:W-:Y:S01]  /*152c0*/  HMMA.16816.F32 R124, R4.reuse, R10, R124 ;  /* 0x0000000a047c723c */ /* 0x040fe2000000187c */
[----:B------:R-:W1:Y:S07]  /*152d0*/  LDSM.16.MT88.4 R8, [R165+0x1800] ;  /* 0x00180000a508783b */ /* 0x000e6e0000004200 */
        /* <DEDUP_REMOVED lines=17> */
[C---:B--2---:R-:W-:Y:S08]  /*153f0*/  HMMA.16816.F32 R96, R4.reuse, R16, R96 ;  /* 0x000000100460723c */ /* 0x044ff00000001860 */
[C---:B------:R-:W-:Y:S01]  /*15400*/  HMMA.16816.F32 R100, R4.reuse, R18, R100 ;  /* 0x000000120464723c */ /* 0x040fe20000001864 */
[----:B------:R-:W2:Y:S07]  /*15410*/  LDSM.16.MT88.4 R16, [R190+0xf800] ;  /* 0x00f80000be10783b */ /* 0x000eae0000004200 */
[C---:B---3--:R-:W-:Y:S08]  /*15420*/  HMMA.16816.F32 R116, R4.reuse, R12, R116 ;  /* 0x0000000c0474723c */ /* 0x048ff00000001874 */
[----:B------:R-:W-:Y:S01]  /*15430*/  HMMA.16816.F32 R120, R4, R14, R120 ;  /* 0x0000000e0478723c */ /* 0x000fe20000001878 */
[----:B------:R-:W-:Y:S01]  /*15440*/  F2FP.F16.F32.PACK_AB R4, R178, R177 ;  /* 0x000000b1b204723e */ /* 0x000fe200000000ff */
[----:B------:R-:W3:Y:S01]  /*15450*/  LDSM.16.MT88.4 R12, [R160+0x3800] ;  /* 0x00380000a00c783b */ /* 0x000ee20000004200 */
        /* <DEDUP_REMOVED lines=9> */
[----:B---3--:R-:W-:Y:S01]  /*154f0*/  HMMA.16816.F32 R88, R4, R12, R88 ;  /* 0x0000000c0458723c */ /* 0x008fe20000001858 */
[----:B------:R-:W-:-:S04]  /*15500*/  FADD.FTZ R13, R135, R148 ;  /* 0x00000094870d7221 */ /* 0x000fc80000010000 */
[----:B------:R-:W-:-:S03]  /*15510*/  FADD.FTZ R13, R0, R13 ;  /* 0x0000000d000d7221 */ /* 0x000fc60000010000 */
[----:B------:R-:W-:Y:S01]  /*15520*/  HMMA.16816.F32 R40, R4, R144, R40 ;  /* 0x000000900428723c */ /* 0x000fe20000001828 */
[----:B------:R-:W-:-:S04]  /*15530*/  FADD.FTZ R0, R166, R13 ;  /* 0x0000000da6007221 */ /* 0x000fc80000010000 */
[----:B------:R-:W-:-:S03]  /*15540*/  FADD.FTZ R0, R169, R0 ;  /* 0x00000000a9007221 */ /* 0x000fc60000010000 */
[----:B------:R-:W-:Y:S01]  /*15550*/  HMMA.16816.F32 R44, R4, R146, R44 ;  /* 0x00000092042c723c */ /* 0x000fe2000000182c */
[----:B------:R-:W-:-:S04]  /*15560*/  FADD.FTZ R173, R173, R0 ;  /* 0x00000000adad7221 */ /* 0x000fc80000010000 */
[----:B------:R-:W-:-:S03]  /*15570*/  FADD.FTZ R174, R174, R173 ;  /* 0x000000adaeae7221 */ /* 0x000fc60000010000 */
[----:B-1----:R-:W-:Y:S01]  /*15580*/  HMMA.16816.F32 R96, R4, R8, R96 ;  /* 0x000000080460723c */ /* 0x002fe20000001860 */
        /* <DEDUP_REMOVED lines=29> */
[----:B------:R-:W-:Y:S01]  /*15760*/  HMMA.16816.F32 R120, R4, R18, R120 ;  /* 0x000000120478723c */ /* 0x000fe20000001878 */
[----:B------:R-:W-:-:S04]  /*15770*/  NOP ;  /* 0x0000000000007918 */ /* 0x000fc80000000000 */
[----:B------:R-:W-:-:S15]  /*15780*/  @!P6 BRA `(.L_x_791) ;  /* 0x000000380024e947 */ /* 0x000fde0003800000 */
[----:B------:R-:W1:Y:S01]  /*15790*/  S2UR UR5, SR_CgaCtaId ;  /* 0x00000000000579c3 */ /* 0x000e620000008800 */
[----:B------:R-:W-:Y:S01]  /*157a0*/  IMAD.MOV.U32 R0, RZ, RZ, R3 ;  /* 0x000000ffff007224 */ /* 0x000fe200078e0003 */
[----:B------:R-:W-:Y:S01]  /*157b0*/  UISETP.NE.U32.AND UP0, UPT, UR12, URZ, UPT ;  /* 0x000000ff0c00728c */ /* 0x000fe2000bf05070 */
[----:B------:R-:W-:Y:S01]  /*157c0*/  IMAD.MOV.U32 R3, RZ, RZ, 0x20 ;  /* 0x00000020ff037424 */ /* 0x000fe200078e00ff */
[----:B------:R-:W-:Y:S01]  /*157d0*/  IADD3 R206, PT, PT, R134, -0x2, RZ ;  /* 0xfffffffe86ce7810 */ /* 0x000fe20007ffe0ff */
[----:B------:R-:W-:Y:S01]  /*157e0*/  VIADD R202, R133, 0xffffffc0 ;  /* 0xffffffc085ca7836 */ /* 0x000fe20000000000 */
[----:B------:R-:W-:Y:S01]  /*157f0*/  UISETP.NE.AND.EX UP0, UPT, UR13, URZ, UPT, UP0 ;  /* 0x000000ff0d00728c */ /* 0x000fe2000bf05300 */
[----:B------:R-:W-:Y:S01]  /*15800*/  MOV R133, R132 ;  /* 0x0000008400857202 */ /* 0x000fe20000000f00 */
[C---:B------:R-:W-:Y:S01]  /*15810*/  VIADD R203, R190.reuse, 0xc040 ;  /* 0x0000c040becb7836 */ /* 0x040fe20000000000 */
[----:B------:R-:W-:Y:S01]  /*15820*/  SEL R3, R3, 0xffffffe0, !P1 ;  /* 0xffffffe003037807 */ /* 0x000fe20004800000 */
[----:B------:R-:W-:Y:S01]  /*15830*/  UMOV UR13, 0x400 ;  /* 0x00000400000d7882 */ /* 0x000fe20000000000 */
[----:B------:R-:W-:Y:S01]  /*15840*/  IADD3 R204, PT, PT, R190, 0xc000, RZ ;  /* 0x0000c000becc7810 */ /* 0x000fe20007ffe0ff */
[----:B------:R-:W2:Y:S01]  /*15850*/  LDCU UR12, c[0x0][0x440] ;  /* 0x00008800ff0c77ac */ /* 0x000ea20008000800 */
[----:B------:R-:W-:Y:S01]  /*15860*/  PLOP3.LUT P4, PT, PT, PT, UP0, 0x80, 0x8 ;  /* 0x000000000008781c */ /* 0x000fe20003f8f008 */
[----:B------:R-:W-:Y:S01]  /*15870*/  IMAD.IADD R188, R3, 0x1, R190 ;  /* 0x0000000103bc7824 */ /* 0x000fe200078e02be */
[----:B------:R-:W-:Y:S01]  /*15880*/  MOV R205, RZ ;  /* 0x000000ff00cd7202 */ /* 0x000fe20000000f00 */
[----:B------:R-:W3:Y:S01]  /*15890*/  LDCU UR4, c[0x0][0x45c] ;  /* 0x00008b80ff0477ac */ /* 0x000ee20008000800 */
[----:B------:R-:W4:Y:S01]  /*158a0*/  LDCU.64 UR8, c[0x0][0x3a0] ;  /* 0x00007400ff0877ac */ /* 0x000f220008000a00 */
[----:B------:R-:W2:Y:S01]  /*158b0*/  LDCU.64 UR10, c[0x0][0x3a8] ;  /* 0x00007500ff0a77ac */ /* 0x000ea20008000a00 */
[----:B-1----:R-:W-:-:S12]  /*158c0*/  ULEA UR5, UR5, UR13, 0x18 ;  /* 0x0000000d05057291 */ /* 0x002fd8000f8ec0ff */
.L_x_795:
[----:B------:R-:W1:Y:S01]  /*158d0*/  S2R R189, SR_TID.X ;  /* 0x0000000000bd7919 */ /* 0x000e620000002100 */
[----:B------:R-:W5:Y:S01]  /*158e0*/  @!P4 LDC R6, c[0x0][0x3c0] ;  /* 0x0000f000ff06cb82 */ /* 0x000f620000000800 */
[----:B------:R-:W-:Y:S07]  /*158f0*/  DEPBAR.LE SB0, 0x0 ;  /* 0x000080000000791a */ /* 0x000fee0000000000 */
[----:B------:R-:W3:Y:S08]  /*15900*/  LDC R9, c[0x0][0x3c4] ;  /* 0x0000f100ff097b82 */ /* 0x000ef00000000800 */
[----:B------:R-:W-:Y:S01]  /*15910*/  BAR.SYNC.DEFER_BLOCKING 0x0 ;  /* 0x0000000000007b1d */ /* 0x000fe20000010000 */
[----:B------:R-:W-:Y:S01]  /*15920*/  IMAD.MOV.U32 R11, RZ, RZ, R197 ;  /* 0x000000ffff0b7224 */ /* 0x000fe200078e00c5 */
[C---:B-1----:R-:W-:Y:S01]  /*15930*/  LOP3.LUT R211, R189.reuse, 0x38, RZ, 0xc0, !PT ;  /* 0x00000038bdd37812 */ /* 0x042fe200078ec0ff */
[C---:B------:R-:W-:Y:S01]  /*15940*/  IMAD.SHL.U32 R10, R189.reuse, 0x8, RZ ;  /* 0x00000008bd0a7824 */ /* 0x040fe200078e00ff */
[--C-:B------:R-:W-:Y:S01]  /*15950*/  SHF.R.U32.HI R186, RZ, 0x1, R189.reuse ;  /* 0x00000001ffba7819 */ /* 0x100fe200000116bd */
[----:B------:R-:W-:Y:S03]  /*15960*/  IMAD.SHL.U32 R2, R189, 0x40, RZ ;  /* 0x00000040bd027824 */ /* 0x000fe600078e00ff */
[----:B------:R-:W-:Y:S02]  /*15970*/  LOP3.LUT R184, R10, 0x38, RZ, 0xc0, !PT ;  /* 0x000000380ab87812 */ /* 0x000fe400078ec0ff */
[--C-:B------:R-:W-:Y:S02]  /*15980*/  LOP3.LUT R211, R211, 0x1f8, R10.reuse, 0x78, !PT ;  /* 0x000001f8d3d37812 */ /* 0x100fe400078e780a */
[C---:B------:R-:W-:Y:S02]  /*15990*/  LOP3.LUT R7, R184.reuse, 0x80, RZ, 0xfc, !PT ;  /* 0x00000080b8077812 */ /* 0x040fe400078efcff */
[----:B------:R-:W-:Y:S02]  /*159a0*/  LOP3.LUT R8, R184, 0x40, RZ, 0xfc, !PT ;  /* 0x00000040b8087812 */ /* 0x000fe400078efcff */
[----:B--2---:R-:W-:Y:S02]  /*159b0*/  ISETP.GE.AND P1, PT, R7, UR12, PT ;  /* 0x0000000c07007c0c */ /* 0x004fe4000bf26270 */
[----:B------:R-:W-:Y:S01]  /*159c0*/  ISETP.GE.AND P2, PT, R8, UR12, PT ;  /* 0x0000000c08007c0c */ /* 0x000fe2000bf46270 */
[----:B-----5:R-:W-:Y:S01]  /*159d0*/  @!P4 IMAD.SHL.U32 R8, R6, 0x40, RZ ;  /* 0x000000400608c824 */ /* 0x020fe200078e00ff */
[----:B------:R-:W-:Y:S02]  /*159e0*/  @!P4 IADD3 R7, P0, PT, RZ, -R205, RZ ;  /* 0x800000cdff07c210 */ /* 0x000fe40007f1e0ff */
[----:B------:R-:W-:Y:S01]  /*159f0*/  LOP3.LUT R211, R211, 0x1e00, R10, 0xf8, !PT ;  /* 0x00001e00d3d37812 */ /* 0x000fe200078ef80a */
[----:B------:R-:W-:Y:S01]  /*15a00*/  IMAD.SHL.U32 R10, R189, 0x20, RZ ;  /* 0x00000020bd0a7824 */ /* 0x000fe200078e00ff */
[----:B------:R-:W-:Y:S01]  /*15a10*/  LOP3.LUT R4, R2, 0x1c0, RZ, 0xc0, !PT ;  /* 0x000001c002047812 */ /* 0x000fe200078ec0ff */
[----:B------:R-:W-:Y:S01]  /*15a20*/  @!P4 IMAD.X R8, RZ, RZ, ~R8, P0 ;  /* 0x000000ffff08c224 */ /* 0x000fe200000e0e08 */
[----:B------:R-:W-:Y:S02]  /*15a30*/  LOP3.LUT R3, R186, 0x8, RZ, 0xc0, !PT ;  /* 0x00000008ba037812 */ /* 0x000fe400078ec0ff */
[----:B------:R-:W-:Y:S02]  /*15a40*/  LOP3.LUT R5, R4, 0x8, R189, 0xf8, !PT ;  /* 0x0000000804057812 */ /* 0x000fe400078ef8bd */
[----:B------:R-:W-:Y:S01]  /*15a50*/  LOP3.LUT R187, R10, 0x7c00, RZ, 0xc0, !PT ;  /* 0x00007c000abb7812 */ /* 0x000fe200078ec0ff */
[----:B------:R-:W-:Y:S01]  /*15a60*/  IMAD.MOV.U32 R10, RZ, RZ, R196 ;  /* 0x000000ffff0a7224 */ /* 0x000fe200078e00c4 */
[----:B------:R-:W-:Y:S02]  /*15a70*/  @!P4 SHF.R.S64 R7, R7, 0x1f, R8 ;  /* 0x0000001f0707c819 */ /* 0x000fe40000001008 */
[----:B------:R-:W-:Y:S02]  /*15a80*/  LOP3.LUT R193, R2, 0x400, RZ, 0xc0, !PT ;  /* 0x0000040002c17812 */ /* 0x000fe400078ec0ff */
[--C-:B------:R-:W-:Y:S02]  /*15a90*/  LOP3.LUT R3, R3, 0x1c0, R2.reuse, 0xf8, !PT ;  /* 0x000001c003037812 */ /* 0x100fe400078ef802 */
[----:B------:R-:W-:Y:S02]  /*15aa0*/  LOP3.LUT R4, R5, R184, RZ, 0x3c, !PT ;  /* 0x000000b805047212 */ /* 0x000fe400078e3cff */
[----:B------:R-:W-:Y:S02]  /*15ab0*/  LOP3.LUT R2, R187, 0x200, R2, 0xf8, !PT ;  /* 0x00000200bb027812 */ /* 0x000fe400078ef802 */
[----:B------:R-:W-:Y:S01]  /*15ac0*/  @!P4 IADD3 R196, P0, PT, R196, R7, RZ ;  /* 0x00000007c4c4c210 */ /* 0x000fe20007f1e0ff */
[----:B------:R-:W-:Y:S01]  /*15ad0*/  IMAD R193, R4, 0x2, R193 ;  /* 0x0000000204c17824 */ /* 0x000fe200078e02c1 */
[----:B------:R-:W-:Y:S02]  /*15ae0*/  LOP3.LUT R2, R2, R3, R184, 0xf6, !PT ;  /* 0x0000000302027212 */ /* 0x000fe400078ef6b8 */
[----:B------:R-:W-:Y:S02]  /*15af0*/  @!P4 LEA.HI.X.SX32 R197, R8, R197, 0x1, P0 ;  /* 0x000000c508c5c211 */ /* 0x000fe400000f0eff */
[----:B------:R-:W-:Y:S02]  /*15b00*/  ISETP.GE.AND P3, PT, R184, UR12, PT ;  /* 0x0000000cb8007c0c */ /* 0x000fe4000bf66270 */
[----:B------:R-:W-:Y:S01]  /*15b10*/  LEA R211, R211, UR5, 0x1 ;  /* 0x00000005d3d37c11 */ /* 0x000fe2000f8e08ff */
[----:B---3--:R-:W-:Y:S10]  /*15b20*/  @!P4 BRA `(.L_x_792) ;  /* 0x0000000000f4c947 */ /* 0x008ff40003800000 */
[----:B------:R-:W-:Y:S01]  /*15b30*/  VIADD R6, R202, 0xffffffc0 ;  /* 0xffffffc0ca067836 */ /* 0x000fe20000000000 */
[----:B------:R-:W1:Y:S01]  /*15b40*/  LDC R3, c[0x0][0x4f0] ;  /* 0x00013c00ff037b82 */ /* 0x000e620000000800 */
[----:B------:R-:W-:Y:S03]  /*15b50*/  MOV R12, RZ ;  /* 0x000000ff000c7202 */ /* 0x000fe60000000f00 */
[----:B------:R-:W-:Y:S02]  /*15b60*/  IABS R7, R6 ;  /* 0x0000000600077213 */ /* 0x000fe40000000000 */
        /* <DEDUP_REMOVED lines=16> */
[C---:B------:R-:W-:Y:S05]  /*15c70*/  IMAD R12, R5.reuse, R8, R12 ;  /* 0x00000008050c7224 */ /* 0x040fea00078e020c */
[----:B------:R-:W-:Y:S07]  /*15c80*/  ISETP.GT.U32.AND P5, PT, R5, R12, PT ;  /* 0x0000000c0500720c */ /* 0x000fee0003fa4070 */
[----:B------:R-:W-:Y:S02]  /*15c90*/  @!P0 IMAD.IADD R7, R7, 0x1, -R5 ;  /* 0x0000000107078824 */ /* 0x000fe400078e0a05 */
[----:B------:R-:W-:Y:S03]  /*15ca0*/  @!P0 VIADD R13, R13, 0x1 ;  /* 0x000000010d0d8836 */ /* 0x000fe60000000000 */
[-C--:B------:R-:W-:Y:S01]  /*15cb0*/  ISETP.GE.U32.AND P6, PT, R7, R5.reuse, PT ;  /* 0x000000050700720c */ /* 0x080fe20003fc6070 */
[----:B------:R-:W-:Y:S01]  /*15cc0*/  @!P5 VIADD R4, R4, 0x1 ;  /* 0x000000010404d836 */ /* 0x000fe20000000000 */
[-C--:B------:R-:W-:Y:S02]  /*15cd0*/  @!P5 IADD3 R12, PT, PT, R12, -R5.reuse, RZ ;  /* 0x800000050c0cd210 */ /* 0x080fe40007ffe0ff */
[----:B------:R-:W-:Y:S02]  /*15ce0*/  ISETP.GE.AND P5, PT, R6, RZ, PT ;  /* 0x000000ff0600720c */ /* 0x000fe40003fa6270 */
[----:B------:R-:W-:Y:S01]  /*15cf0*/  ISETP.GE.U32.AND P0, PT, R12, R5, PT ;  /* 0x000000050c00720c */ /* 0x000fe20003f06070 */
[----:B------:R-:W1:Y:S01]  /*15d00*/  LDC.64 R6, c[0x0][0x3c0] ;  /* 0x0000f000ff067b82 */ /* 0x000e620000000a00 */
[-C--:B------:R-:W-:Y:S05]  /*15d10*/  LOP3.LUT R5, R202, R3.reuse, RZ, 0x3c, !PT ;  /* 0x00000003ca057212 */ /* 0x080fea00078e3cff */
[----:B------:R-:W-:Y:S02]  /*15d20*/  @P6 IADD3 R13, PT, PT, R13, 0x1, RZ ;  /* 0x000000010d0d6810 */ /* 0x000fe40007ffe0ff */
[----:B------:R-:W-:Y:S02]  /*15d30*/  ISETP.GE.AND P6, PT, R5, RZ, PT ;  /* 0x000000ff0500720c */ /* 0x000fe40003fc6270 */
[----:B------:R-:W-:Y:S01]  /*15d40*/  LOP3.LUT R5, RZ, R3, RZ, 0x33, !PT ;  /* 0x00000003ff057212 */ /* 0x000fe200078e33ff */
[----:B------:R-:W-:Y:S02]  /*15d50*/  @!P5 IMAD.MOV R13, RZ, RZ, -R13 ;  /* 0x000000ffff0dd224 */ /* 0x000fe400078e0a0d */
[----:B------:R-:W-:Y:S01]  /*15d60*/  @P0 VIADD R4, R4, 0x1 ;  /* 0x0000000104040836 */ /* 0x000fe20000000000 */
[----:B------:R-:W-:Y:S04]  /*15d70*/  ISETP.NE.AND P0, PT, R3, RZ, PT ;  /* 0x000000ff0300720c */ /* 0x000fe80003f05270 */
[----:B------:R-:W-:Y:S03]  /*15d80*/  SEL R15, R5, R13, !P0 ;  /* 0x0000000d050f7207 */ /* 0x000fe60004000000 */
[----:B------:R-:W-:Y:S02]  /*15d90*/  @!P6 IADD3 R4, PT, PT, -R4, RZ, RZ ;  /* 0x000000ff0404e210 */ /* 0x000fe40007ffe1ff */
[----:B------:R-:W-:Y:S02]  /*15da0*/  LEA R18, P5, R15, R200, 0x2 ;  /* 0x000000c80f127211 */ /* 0x000fe400078a10ff */
[----:B------:R-:W-:Y:S02]  /*15db0*/  SEL R13, R5, R4, !P0 ;  /* 0x00000004050d7207 */ /* 0x000fe40004000000 */
[-C--:B------:R-:W-:Y:S02]  /*15dc0*/  LEA.HI.X.SX32 R19, R15, R201.reuse, 0x2, P5 ;  /* 0x000000c90f137211 */ /* 0x080fe400028f16ff */
[C---:B------:R-:W-:Y:S01]  /*15dd0*/  LEA R16, P0, R13.reuse, R200, 0x2 ;  /* 0x000000c80d107211 */ /* 0x040fe200078010ff */
[C---:B------:R-:W-:Y:S02]  /*15de0*/  IMAD.IADD R8, R13.reuse, 0x1, -R15 ;  /* 0x000000010d087824 */ /* 0x040fe400078e0a0f */
[----:B------:R-:W2:Y:S01]  /*15df0*/  LDG.E R5, desc[UR6][R18.64] ;  /* 0x0000000612057981 */ /* 0x000ea2000c1e1900 */
[----:B------:R-:W-:Y:S01]  /*15e00*/  LEA.HI.X.SX32 R17, R13, R201, 0x2, P0 ;  /* 0x000000c90d117211 */ /* 0x000fe200000f16ff */
[----:B------:R-:W-:Y:S04]  /*15e10*/  IMAD R3, R8, R3, -0x40 ;  /* 0xffffffc008037424 */ /* 0x000fe800078e0203 */
[----:B------:R-:W2:Y:S01]  /*15e20*/  LDG.E R4, desc[UR6][R16.64] ;  /* 0x0000000610047981 */ /* 0x000ea2000c1e1900 */
[----:B------:R-:W-:Y:S05]  /*15e30*/  SHF.R.S32.HI R13, RZ, 0x1f, R3 ;  /* 0x0000001fff0d7819 */ /* 0x000fea0000011403 */
[-C--:B-1----:R-:W-:Y:S02]  /*15e40*/  IMAD R8, R13, R6.reuse, RZ ;  /* 0x000000060d087224 */ /* 0x082fe400078e02ff */
[C---:B------:R-:W-:Y:S04]  /*15e50*/  IMAD.WIDE.U32 R12, R3.reuse, R6, RZ ;  /* 0x00000006030c7225 */ /* 0x040fe800078e00ff */
[----:B------:R-:W-:Y:S05]  /*15e60*/  IMAD R8, R3, R7, R8 ;  /* 0x0000000703087224 */ /* 0x000fea00078e0208 */
[----:B------:R-:W-:Y:S01]  /*15e70*/  IADD3 R13, PT, PT, R13, R8, RZ ;  /* 0x000000080d0d7210 */ /* 0x000fe20007ffe0ff */
[----:B--2---:R-:W-:Y:S04]  /*15e80*/  IMAD.IADD R5, R5, 0x1, -R4 ;  /* 0x0000000105057824 */ /* 0x004fe800078e0a04 */
[----:B------:R-:W-:Y:S01]  /*15e90*/  IMAD.WIDE.U32 R12, R5, UR10, R12 ;  /* 0x0000000a050c7c25 */ /* 0x000fe2000f8e000c */
[----:B------:R-:W-:Y:S02]  /*15ea0*/  SHF.R.S32.HI R3, RZ, 0x1f, R5 ;  /* 0x0000001fff037819 */ /* 0x000fe40000011405 */
[C---:B------:R-:W-:Y:S03]  /*15eb0*/  LEA R196, P0, R12.reuse, R10, 0x1 ;  /* 0x0000000a0cc47211 */ /* 0x040fe600078008ff */
[----:B------:R-:W-:Y:S04]  /*15ec0*/  IMAD R4, R3, UR10, RZ ;  /* 0x0000000a03047c24 */ /* 0x000fe8000f8e02ff */
[----:B------:R-:W-:Y:S04]  /*15ed0*/  IMAD R4, R5, UR11, R4 ;  /* 0x0000000b05047c24 */ /* 0x000fe8000f8e0204 */
[----:B------:R-:W-:Y:S05]  /*15ee0*/  IMAD.IADD R4, R13, 0x1, R4 ;  /* 0x000000010d047824 */ /* 0x000fea00078e0204 */
[----:B------:R-:W-:Y:S07]  /*15ef0*/  LEA.HI.X R197, R12, R11, R4, 0x1, P0 ;  /* 0x0000000b0cc57211 */ /* 0x000fee00000f0c04 */
.L_x_792:
        /* <DEDUP_REMOVED lines=16> */
[----:B------:R-:W-:Y:S01]  /*16000*/  IMAD.MOV.U32 R2, RZ, RZ, 0x40 ;  /* 0x00000040ff027424 */ /* 0x000fe200078e00ff */
[----:B------:R-:W-:Y:S01]  /*16010*/  IADD3 R4, P0, PT, R4, R6, RZ ;  /* 0x0000000604047210 */ /* 0x000fe20007f1e0ff */
[----:B------:R-:W-:Y:S01]  /*16020*/  @P2 STS.128 [R211+0xe000], RZ ;  /* 0x00e000ffd3002388 */ /* 0x000fe20000000c00 */
[C---:B------:R-:W-:Y:S01]  /*16030*/  IMAD.X R7, R3.reuse, 0x1, R9, P5 ;  /* 0x0000000103077824 */ /* 0x040fe200028e0609 */
[----:B------:R-:W-:Y:S02]  /*16040*/  ISETP.NE.AND P5, PT, R206, RZ, PT ;  /* 0x000000ffce00720c */ /* 0x000fe40003fa5270 */
[----:B------:R-:W-:Y:S01]  /*16050*/  @!PT LDS RZ, [RZ] ;  /* 0x00000000fffff984 */ /* 0x000fe20000000800 */
[----:B------:R-:W-:Y:S01]  /*16060*/  @!PT LDS RZ, [RZ] ;  /* 0x00000000fffff984 */ /* 0x000fe20000000800 */
[----:B------:R-:W-:Y:S01]  /*16070*/  @!PT LDS RZ, [RZ] ;  /* 0x00000000fffff984 */ /* 0x000fe20000000800 */
[----:B------:R-:W-:Y:S01]  /*16080*/  @!P1 LDGSTS.E.BYPASS.LTC128B.128 [R211+0x10000], desc[UR6][R196.64+0x100] ;  /* 0x10000100c4d39fae */ /* 0x000fe2000b981a06 */
[----:B------:R-:W-:Y:S01]  /*16090*/  IMAD.X R5, R3, 0x1, R7, P0 ;  /* 0x0000000103057824 */ /* 0x000fe200000e0607 */
[----:B------:R-:W-:Y:S02]  /*160a0*/  LOP3.LUT P0, RZ, R189, 0x2, RZ, 0xc0, !PT ;  /* 0x00000002bdff7812 */ /* 0x000fe4000780c0ff */
[----:B------:R-:W-:Y:S02]  /*160b0*/  @P1 STS.128 [R211+0x10000], RZ ;  /* 0x010000ffd3001388 */ /* 0x000fe40000000c00 */
[----:B------:R-:W-:Y:S02]  /*160c0*/  SEL R191, R185, 0xffffffe0, !P0 ;  /* 0xffffffe0b9bf7807 */ /* 0x000fe40004000000 */
[----:B------:R-:W-:Y:S01]  /*160d0*/  @!PT LDS RZ, [RZ] ;  /* 0x00000000fffff984 */ /* 0x000fe20000000800 */
[----:B------:R-:W-:Y:S01]  /*160e0*/  @!PT LDS RZ, [RZ] ;  /* 0x00000000fffff984 */ /* 0x000fe20000000800 */
[----:B------:R-:W-:Y:S01]  /*160f0*/  @!PT LDS RZ, [RZ] ;  /* 0x00000000fffff984 */ /* 0x000fe20000000800 */
[----:B------:R-:W-:Y:S01]  /*16100*/  @!P3 LDGSTS.E.BYPASS.LTC128B.128 [R211+0xc800], desc[UR6][R8.64] ;  /* 0x0c80000008d3bfae */ /* 0x000fe2000b981a06 */
[----:B------:R-:W-:Y:S02]  /*16110*/  LOP3.LUT P0, RZ, R189, 0x4, RZ, 0xc0, !PT ;  /* 0x00000004bdff7812 */ /* 0x000fe4000780c0ff */
[C---:B------:R-:W-:Y:S01]  /*16120*/  IMAD.IADD R135, R191.reuse, 0x1, R176 ;  /* 0x00000001bf877824 */ /* 0x040fe200078e02b0 */
[----:B------:R-:W-:Y:S01]  /*16130*/  @P3 STS.128 [R211+0xc800], RZ ;  /* 0x00c800ffd3003388 */ /* 0x000fe20000000c00 */
[----:B------:R-:W-:Y:S01]  /*16140*/  IMAD.IADD R134, R191, 0x1, R132 ;  /* 0x00000001bf867824 */ /* 0x000fe200078e0284 */
[----:B------:R-:W-:Y:S02]  /*16150*/  SEL R3, R2, 0xffffffc0, !P0 ;  /* 0xffffffc002037807 */ /* 0x000fe40004000000 */
[----:B------:R-:W-:Y:S01]  /*16160*/  @!PT LDS RZ, [RZ] ;  /* 0x00000000fffff984 */ /* 0x000fe20000000800 */
[----:B------:R-:W-:Y:S01]  /*16170*/  @!PT LDS RZ, [RZ] ;  /* 0x00000000fffff984 */ /* 0x000fe20000000800 */
[----:B------:R-:W-:Y:S01]  /*16180*/  @!PT LDS RZ, [RZ] ;  /* 0x00000000fffff984 */ /* 0x000fe20000000800 */
[----:B------:R-:W-:Y:S03]  /*16190*/  @!P2 LDGSTS.E.BYPASS.LTC128B.128 [R211+0xe800], desc[UR6][R8.64+0x80] ;  /* 0x0e80008008d3afae */ /* 0x000fe6000b981a06 */
[C---:B------:R-:W-:Y:S01]  /*161a0*/  IMAD.IADD R192, R3.reuse, 0x1, R176 ;  /* 0x0000000103c07824 */ /* 0x040fe200078e02b0 */
[----:B------:R-:W-:Y:S01]  /*161b0*/  @P2 STS.128 [R211+0xe800], RZ ;  /* 0x00e800ffd3002388 */ /* 0x000fe20000000c00 */
[----:B------:R-:W-:Y:S02]  /*161c0*/  IMAD.IADD R132, R3, 0x1, R132 ;  /* 0x0000000103847824 */ /* 0x000fe400078e0284 */
[C---:B------:R-:W-:Y:S01]  /*161d0*/  IMAD.IADD R3, R191.reuse, 0x1, R192 ;  /* 0x00000001bf037824 */ /* 0x040fe200078e02c0 */
[----:B------:R-:W-:Y:S01]  /*161e0*/  @!PT LDS RZ, [RZ] ;  /* 0x00000000fffff984 */ /* 0x000fe20000000800 */
[----:B------:R-:W-:Y:S01]  /*161f0*/  @!PT LDS RZ, [RZ] ;  /* 0x00000000fffff984 */ /* 0x000fe20000000800 */
[----:B------:R-:W-:Y:S01]  /*16200*/  @!PT LDS RZ, [RZ] ;  /* 0x00000000fffff984 */ /* 0x000fe20000000800 */
[----:B------:R1:W-:Y:S01]  /*16210*/  @!P1 LDGSTS.E.BYPASS.LTC128B.128 [R211+0x10800], desc[UR6][R8.64+0x100] ;  /* 0x1080010008d39fae */ /* 0x0003e2000b981a06 */
[----:B------:R-:W-:Y:S03]  /*16220*/  IMAD.IADD R2, R191, 0x1, R132 ;  /* 0x00000001bf027824 */ /* 0x000fe600078e0284 */
        /* <DEDUP_REMOVED lines=32> */
[----:B-1----:R-:W2:Y:S04]  /*16430*/  LDSM.16.M88.4 R8, [R193+UR5+0x6000] ;  /* 0x00600005c108783b */ /* 0x002ea80008000200 */
[----:B------:R-:W1:Y:S04]  /*16440*/  LDSM.16.M88.4 R16, [R193+UR5+0x6800] ;  /* 0x00680005c110783b */ /* 0x000e680008000200 */
[----:B------:R-:W3:Y:S04]  /*16450*/  LDSM.16.M88.4 R24, [R193+UR5+0x7000] ;  /* 0x00700005c118783b */ /* 0x000ee80008000200 */
[----:B------:R-:W0:Y:S04]  /*16460*/  LDGDEPBAR ;  /* 0x00000000000079af */ /* 0x000e280000000000 */
[----:B------:R-:W5:Y:S04]  /*16470*/  LDSM.16.M88.4 R32, [R193+UR5+0x7800] ;  /* 0x00780005c120783b */ /* 0x000f680008000200 */
[----:B------:R-:W-:Y:S04]  /*16480*/  LDSM.16.M88.4 R140, [R135] ;  /* 0x00000000878c783b */ /* 0x000fe80000000200 */
[----:B------:R-:W4:Y:S04]  /*16490*/  LDSM.16.M88.4 R144, [R134+0x6000] ;  /* 0x006000008690783b */ /* 0x000f280000000200 */
[----:B------:R-:W4:Y:S04]  /*164a0*/  LDSM.16.M88.4 R148, [R134+0x6800] ;  /* 0x006800008694783b */ /* 0x000f280000000200 */
[----:B------:R-:W4:Y:S04]  /*164b0*/  LDSM.16.M88.4 R152, [R134+0x7000] ;  /* 0x007000008698783b */ /* 0x000f280000000200 */
[----:B------:R-:W-:Y:S01]  /*164c0*/  LDSM.16.M88.4 R156, [R132+0x6000] ;  /* 0x00600000849c783b */ /* 0x000fe20000000200 */
[C---:B--2---:R-:W-:Y:S03]  /*164d0*/  HMMA.16816.F32 R4, R136.reuse, R8, RZ ;  /* 0x000000088804723c */ /* 0x044fe600000018ff */
[----:B------:R-:W-:Y:S04]  /*164e0*/  LDSM.16.M88.4 R160, [R132+0x6800] ;  /* 0x0068000084a0783b */ /* 0x000fe80000000200 */
[----:B------:R-:W-:Y:S01]  /*164f0*/  LDSM.16.M88.4 R164, [R3] ;  /* 0x0000000003a4783b */ /* 0x000fe20000000200 */
[C---:B------:R-:W-:Y:S03]  /*16500*/  HMMA.16816.F32 R8, R136.reuse, R10, RZ ;  /* 0x0000000a8808723c */ /* 0x040fe600000018ff */
[----:B------:R-:W-:Y:S04]  /*16510*/  LDSM.16.M88.4 R168, [R2+0x6000] ;  /* 0x0060000002a8783b */ /* 0x000fe80000000200 */
[----:B------:R-:W-:Y:S01]  /*16520*/  LDSM.16.M88.4 R172, [R134+0x8000] ;  /* 0x0080000086ac783b */ /* 0x000fe20000000200 */
[C---:B-1----:R-:W-:Y:S03]  /*16530*/  HMMA.16816.F32 R12, R136.reuse, R16, RZ ;  /* 0x00000010880c723c */ /* 0x042fe600000018ff */
[----:B------:R-:W-:Y:S05]  /*16540*/  LDSM.16.M88.4 R180, [R193+UR5+0xa000] ;  /* 0x00a00005c1b4783b */ /* 0x000fea0008000200 */
[C---:B------:R-:W-:Y:S08]  /*16550*/  HMMA.16816.F32 R16, R136.reuse, R18, RZ ;  /* 0x000000128810723c */ /* 0x040ff000000018ff */
[C---:B---3--:R-:W-:Y:S08]  /*16560*/  HMMA.16816.F32 R20, R136.reuse, R24, RZ ;  /* 0x000000188814723c */ /* 0x048ff000000018ff */
[C---:B------:R-:W-:Y:S08]  /*16570*/  HMMA.16816.F32 R24, R136.reuse, R26, RZ ;  /* 0x0000001a8818723c */ /* 0x040ff000000018ff */
[C---:B-----5:R-:W-:Y:S08]  /*16580*/  HMMA.16816.F32 R28, R136.reuse, R32, RZ ;  /* 0x00000020881c723c */ /* 0x060ff000000018ff */
[----:B------:R-:W-:Y:S01]  /*16590*/  HMMA.16816.F32 R32, R136, R34, RZ ;  /* 0x000000228820723c */ /* 0x000fe200000018ff */
[----:B------:R-:W1:Y:S07]  /*165a0*/  LDSM.16.M88.4 R136, [R134+0x7800] ;  /* 0x007800008688783b */ /* 0x000e6e0000000200 */
[C---:B----4-:R-:W-:Y:S08]  /*165b0*/  HMMA.16816.F32 R4, R140.reuse, R144, R4 ;  /* 0x000000908c04723c */ /* 0x050ff00000001804 */
[C---:B------:R-:W-:Y:S01]  /*165c0*/  HMMA.16816.F32 R8, R140.reuse, R146, R8 ;  /* 0x000000928c08723c */ /* 0x040fe20000001808 */
[----:B------:R-:W2:Y:S07]  /*165d0*/  LDSM.16.M88.4 R144, [R192] ;  /* 0x00000000c090783b */ /* 0x000eae0000000200 */
[C---:B------:R-:W-:Y:S08]  /*165e0*/  HMMA.16816.F32 R12, R140.reuse, R148, R12 ;  /* 0x000000948c0c723c */ /* 0x040ff0000000180c */
[C---:B------:R-:W-:Y:S01]  /*165f0*/  HMMA.16816.F32 R16, R140.reuse, R150, R16 ;  /* 0x000000968c10723c */ /* 0x040fe20000001810 */
[----:B------:R-:W3:Y:S07]  /*16600*/  LDSM.16.M88.4 R148, [R132+0x7000] ;  /* 0x007000008494783b */ /* 0x000eee0000000200 */
[C---:B------:R-:W-:Y:S08]  /*16610*/  HMMA.16816.F32 R20, R140.reuse, R152, R20 ;  /* 0x000000988c14723c */ /* 0x040ff00000001814 */
[C---:B------:R-:W-:Y:S01]  /*16620*/  HMMA.16816.F32 R24, R140.reuse, R154, R24 ;  /* 0x0000009a8c18723c */ /* 0x040fe20000001818 */
[----:B------:R-:W4:Y:S07]  /*16630*/  LDSM.16.M88.4 R152, [R132+0x7800] ;  /* 0x007800008498783b */ /* 0x000f2e0000000200 */
[C---:B-1----:R-:W-:Y:S08]  /*16640*/  HMMA.16816.F32 R28, R140.reuse, R136, R28 ;  /* 0x000000888c1c723c */ /* 0x042ff0000000181c */
[----:B------:R-:W-:Y:S01]  /*16650*/  HMMA.16816.F32 R32, R140, R138, R32 ;  /* 0x0000008a8c20723c */ /* 0x000fe20000001820 */
[----:B------:R-:W1:Y:S04]  /*16660*/  LDSM.16.M88.4 R136, [R2+0x6800] ;  /* 0x006800000288783b */ /* 0x000e680000000200 */
[----:B------:R-:W5:Y:S03]  /*16670*/  LDSM.16.M88.4 R140, [R2+0x7000] ;  /* 0x00700000028c783b */ /* 0x000f660000000200 */
[C---:B--2---:R-:W-:Y:S08]  /*16680*/  HMMA.16816.F32 R4, R144.reuse, R156, R4 ;  /* 0x0000009c9004723c */ /* 0x044ff00000001804 */
[C---:B------:R-:W-:Y:S01]  /*16690*/  HMMA.16816.F32 R8, R144.reuse, R158, R8 ;  /* 0x0000009e9008723c */ /* 0x040fe20000001808 */
[----:B------:R-:W-:Y:S07]  /*166a0*/  LDSM.16.M88.4 R156, [R193+UR5+0x8800] ;  /* 0x00880005c19c783b */ /* 0x000fee0008000200 */
[C---:B------:R-:W-:Y:S08]  /*166b0*/  HMMA.16816.F32 R12, R144.reuse, R160, R12 ;  /* 0x000000a0900c723c */ /* 0x040ff0000000180c */
[C---:B------:R-:W-:Y:S01]  /*166c0*/  HMMA.16816.F32 R16, R144.reuse, R162, R16 ;  /* 0x000000a29010723c */ /* 0x040fe20000001810 */
[----:B------:R-:W-:Y:S07]  /*166d0*/  LDSM.16.M88.4 R160, [R193+UR5+0x9000] ;  /* 0x00900005c1a0783b */ /* 0x000fee0008000200 */
[C---:B---3--:R-:W-:Y:S08]  /*166e0*/  HMMA.16816.F32 R20, R144.reuse, R148, R20 ;  /* 0x000000949014723c */ /* 0x048ff00000001814 */
[C---:B------:R-:W-:Y:S01]  /*166f0*/  HMMA.16816.F32 R24, R144.reuse, R150, R24 ;  /* 0x000000969018723c */ /* 0x040fe20000001818 */
[----:B------:R-:W-:Y:S04]  /*16700*/  LDSM.16.M88.4 R148, [R176+0x2000] ;  /* 0x00200000b094783b */ /* 0x000fe80000000200 */
[----:B------:R-:W-:Y:S03]  /*16710*/  LDSM.16.M88.4 R176, [R176+0x4000] ;  /* 0x00400000b0b0783b */ /* 0x000fe60000000200 */
[C---:B----4-:R-:W-:Y:S08]  /*16720*/  HMMA.16816.F32 R28, R144.reuse, R152, R28 ;  /* 0x00000098901c723c */ /* 0x050ff0000000181c */
[----:B------:R-:W-:Y:S01]  /*16730*/  HMMA.16816.F32 R32, R144, R154, R32 ;  /* 0x0000009a9020723c */ /* 0x000fe20000001820 */
[----:B------:R-:W2:Y:S04]  /*16740*/  LDSM.16.M88.4 R144, [R2+0x7800] ;  /* 0x007800000290783b */ /* 0x000ea80000000200 */
[----:B------:R-:W3:Y:S03]  /*16750*/  LDSM.16.M88.4 R152, [R193+UR5+0x8000] ;  /* 0x00800005c198783b */ /* 0x000ee60008000200 */
[C---:B------:R-:W-:Y:S08]  /*16760*/  HMMA.16816.F32 R4, R164.reuse, R168, R4 ;  /* 0x000000a8a404723c */ /* 0x040ff00000001804 */
[C---:B------:R-:W-:Y:S01]  /*16770*/  HMMA.16816.F32 R8, R164.reuse, R170, R8 ;  /* 0x000000aaa408723c */ /* 0x040fe20000001808 */
[----:B------:R-:W-:Y:S07]  /*16780*/  LDSM.16.M88.4 R168, [R135+0x2000] ;  /* 0x0020000087a8783b */ /* 0x000fee0000000200 */
[C---:B-1----:R-:W-:Y:S08]  /*16790*/  HMMA.16816.F32 R12, R164.reuse, R136, R12 ;  /* 0x00000088a40c723c */ /* 0x042ff0000000180c */
[C---:B------:R-:W-:Y:S01]  /*167a0*/  HMMA.16816.F32 R16, R164.reuse, R138, R16 ;  /* 0x0000008aa410723c */ /* 0x040fe20000001810 */
[----:B------:R-:W1:Y:S07]  /*167b0*/  LDSM.16.M88.4 R136, [R193+UR5+0x9800] ;  /* 0x00980005c188783b */ /* 0x000e6e0008000200 */
[C---:B-----5:R-:W-:Y:S08]  /*167c0*/  HMMA.16816.F32 R20, R164.reuse, R140, R20 ;  /* 0x0000008ca414723c */ /* 0x060ff00000001814 */
[C---:B------:R-:W-:Y:S01]  /*167d0*/  HMMA.16816.F32 R24, R164.reuse, R142, R24 ;  /* 0x0000008ea418723c */ /* 0x040fe20000001818 */
[----:B------:R-:W4:Y:S07]  /*167e0*/  LDSM.16.M88.4 R140, [R134+0x8800] ;  /* 0x00880000868c783b */ /* 0x000f2e0000000200 */
[C---:B--2---:R-:W-:Y:S08]  /*167f0*/  HMMA.16816.F32 R28, R164.reuse, R144, R28 ;  /* 0x00000090a41c723c */ /* 0x044ff0000000181c */
[----:B------:R-:W-:Y:S01]  /*16800*/  HMMA.16816.F32 R32, R164, R146, R32 ;  /* 0x00000092a420723c */ /* 0x000fe20000001820 */
[----:B------:R-:W2:Y:S04]  /*16810*/  LDSM.16.M88.4 R144, [R134+0x9000] ;  /* 0x009000008690783b */ /* 0x000ea80000000200 */
        /* <DEDUP_REMOVED lines=10> */
[C---:B-1----:R-:W-:Y:S08]  /*168c0*/  HMMA.16816.F32 R28, R148.reuse, R136, R28 ;  /* 0x00000088941c723c */ /* 0x042ff0000000181c */
[----:B------:R-:W-:Y:S01]  /*168d0*/  HMMA.16816.F32 R32, R148, R138, R32 ;  /* 0x0000008a9420723c */ /* 0x000fe20000001820 */
[----:B------:R-:W1:Y:S04]  /*168e0*/  LDSM.16.M88.4 R136, [R134+0x9800] ;  /* 0x009800008688783b */ /* 0x000e680000000200 */
[----:B------:R-:W3:Y:S03]  /*168f0*/  LDSM.16.M88.4 R148, [R192+0x2000] ;  /* 0x00200000c094783b */ /* 0x000ee60000000200 */
[C---:B------:R-:W-:Y:S08]  /*16900*/  HMMA.16816.F32 R4, R168.reuse, R172, R4 ;  /* 0x000000aca804723c */ /* 0x040ff00000001804 */
[C---:B------:R-:W-:Y:S01]  /*16910*/  HMMA.16816.F32 R8, R168.reuse, R174, R8 ;  /* 0x000000aea808723c */ /* 0x040fe20000001808 */
[----:B------:R-:W-:Y:S07]  /*16920*/  LDSM.16.M88.4 R172, [R2+0x9800] ;  /* 0x0098000002ac783b */ /* 0x000fee0000000200 */
[C---:B----4-:R-:W-:Y:S08]  /*16930*/  HMMA.16816.F32 R12, R168.reuse, R140, R12 ;  /* 0x0000008ca80c723c */ /* 0x050ff0000000180c */
[C---:B------:R-:W-:Y:S01]  /*16940*/  HMMA.16816.F32 R16, R168.reuse, R142, R16 ;  /* 0x0000008ea810723c */ /* 0x040fe20000001810 */
[----:B------:R-:W4:Y:S07]  /*16950*/  LDSM.16.M88.4 R140, [R132+0x8800] ;  /* 0x00880000848c783b */ /* 0x000f2e0000000200 */
[C---:B--2---:R-:W-:Y:S08]  /*16960*/  HMMA.16816.F32 R20, R168.reuse, R144, R20 ;  /* 0x00000090a814723c */ /* 0x044ff00000001814 */
[C---:B------:R-:W-:Y:S01]  /*16970*/  HMMA.16816.F32 R24, R168.reuse, R146, R24 ;  /* 0x00000092a818723c */ /* 0x040fe20000001818 */
[----:B------:R-:W2:Y:S07]  /*16980*/  LDSM.16.M88.4 R144, [R3+0x2000] ;  /* 0x002000000390783b */ /* 0x000eae0000000200 */
[C---:B-1----:R-:W-:Y:S08]  /*16990*/  HMMA.16816.F32 R28, R168.reuse, R136, R28 ;  /* 0x00000088a81c723c */ /* 0x042ff0000000181c */
[----:B------:R-:W-:Y:S01]  /*169a0*/  HMMA.16816.F32 R32, R168, R138, R32 ;  /* 0x0000008aa820723c */ /* 0x000fe20000001820 */
[----:B------:R-:W1:Y:S04]  /*169b0*/  LDSM.16.M88.4 R136, [R2+0x8800] ;  /* 0x008800000288783b */ /* 0x000e680000000200 */
[----:B------:R-:W5:Y:S03]  /*169c0*/  LDSM.16.M88.4 R168, [R2+0x9000] ;  /* 0x0090000002a8783b */ /* 0x000f660000000200 */
[C---:B---3--:R-:W-:Y:S08]  /*169d0*/  HMMA.16816.F32 R4, R148.reuse, R152, R4 ;  /* 0x000000989404723c */ /* 0x048ff00000001804 */
[C---:B------:R-:W-:Y:S01]  /*169e0*/  HMMA.16816.F32 R8, R148.reuse, R154, R8 ;  /* 0x0000009a9408723c */ /* 0x040fe20000001808 */
[----:B------:R-:W-:Y:S07]  /*169f0*/  LDSM.16.M88.4 R152, [R193+UR5+0xb800] ;  /* 0x00b80005c198783b */ /* 0x000fee0008000200 */
[C---:B----4-:R-:W-:Y:S08]  /*16a00*/  HMMA.16816.F32 R12, R148.reuse, R140, R12 ;  /* 0x0000008c940c723c */ /* 0x050ff0000000180c */
[C---:B------:R-:W-:Y:S01]  /*16a10*/  HMMA.16816.F32 R16, R148.reuse, R142, R16 ;  /* 0x0000008e9410723c */ /* 0x040fe20000001810 */
[----:B------:R-:W3:Y:S07]  /*16a20*/  LDSM.16.M88.4 R140, [R193+UR5+0xa800] ;  /* 0x00a80005c18c783b */ /* 0x000eee0008000200 */
[C---:B------:R-:W-:Y:S08]  /*16a30*/  HMMA.16816.F32 R20, R148.reuse, R156, R20 ;  /* 0x0000009c9414723c */ /* 0x040ff00000001814 */
[C---:B------:R-:W-:Y:S01]  /*16a40*/  HMMA.16816.F32 R24, R148.reuse, R158, R24 ;  /* 0x0000009e9418723c */ /* 0x040fe20000001818 */
[----:B------:R-:W-:Y:S07]  /*16a50*/  LDSM.16.M88.4 R156, [R134+0xa800] ;  /* 0x00a80000869c783b */ /* 0x000fee0000000200 */
[C---:B------:R-:W-:Y:S08]  /*16a60*/  HMMA.16816.F32 R28, R148.reuse, R160, R28 ;  /* 0x000000a0941c723c */ /* 0x040ff0000000181c */
[----:B------:R-:W-:Y:S01]  /*16a70*/  HMMA.16816.F32 R32, R148, R162, R32 ;  /* 0x000000a29420723c */ /* 0x000fe20000001820 */
[----:B------:R-:W4:Y:S04]  /*16a80*/  LDSM.16.M88.4 R148, [R193+UR5+0xb000] ;  /* 0x00b00005c194783b */ /* 0x000f280008000200 */
[----:B------:R-:W-:Y:S03]  /*16a90*/  LDSM.16.M88.4 R160, [R134+0xb000] ;  /* 0x00b0000086a0783b */ /* 0x000fe60000000200 */
[C---:B--2---:R-:W-:Y:S08]  /*16aa0*/  HMMA.16816.F32 R4, R144.reuse, R164, R4 ;  /* 0x000000a49004723c */ /* 0x044ff00000001804 */
[C---:B------:R-:W-:Y:S01]  /*16ab0*/  HMMA.16816.F32 R8, R144.reuse, R166, R8 ;  /* 0x000000a69008723c */ /* 0x040fe20000001808 */
[----:B------:R-:W-:Y:S07]  /*16ac0*/  LDSM.16.M88.4 R164, [R134+0xb800] ;  /* 0x00b8000086a4783b */ /* 0x000fee0000000200 */
[C---:B-1----:R-:W-:Y:S08]  /*16ad0*/  HMMA.16816.F32 R12, R144.reuse, R136, R12 ;  /* 0x00000088900c723c */ /* 0x042ff0000000180c */
[C---:B------:R-:W-:Y:S01]  /*16ae0*/  HMMA.16816.F32 R16, R144.reuse, R138, R16 ;  /* 0x0000008a9010723c */ /* 0x040fe20000001810 */
[----:B------:R-:W-:Y:S07]  /*16af0*/  LDSM.16.M88.4 R136, [R135+0x4000] ;  /* 0x004000008788783b */ /* 0x000fee0000000200 */
[C---:B-----5:R-:W-:Y:S08]  /*16b00*/  HMMA.16816.F32 R20, R144.reuse, R168, R20 ;  /* 0x000000a89014723c */ /* 0x060ff00000001814 */
[C---:B------:R-:W-:Y:S01]  /*16b10*/  HMMA.16816.F32 R24, R144.reuse, R170, R24 ;  /* 0x000000aa9018723c */ /* 0x040fe20000001818 */
[----:B------:R-:W-:Y:S07]  /*16b20*/  LDSM.16.M88.4 R168, [R132+0xa800] ;  /* 0x00a8000084a8783b */ /* 0x000fee0000000200 */
[C---:B------:R-:W-:Y:S08]  /*16b30*/  HMMA.16816.F32 R28, R144.reuse, R172, R28 ;  /* 0x000000ac901c723c */ /* 0x040ff0000000181c */
[----:B------:R-:W-:Y:S01]  /*16b40*/  HMMA.16816.F32 R32, R144, R174, R32 ;  /* 0x000000ae9020723c */ /* 0x000fe20000001820 */
[----:B------:R-:W1:Y:S04]  /*16b50*/  LDSM.16.M88.4 R144, [R134+0xa000] ;  /* 0x00a000008690783b */ /* 0x000e680000000200 */
[----:B------:R-:W-:Y:S03]  /*16b60*/  LDSM.16.M88.4 R172, [R132+0xb000] ;  /* 0x00b0000084ac783b */ /* 0x000fe60000000200 */
[C---:B------:R-:W-:Y:S08]  /*16b70*/  HMMA.16816.F32 R4, R176.reuse, R180, R4 ;  /* 0x000000b4b004723c */ /* 0x040ff00000001804 */
[C---:B------:R-:W-:Y:S01]  /*16b80*/  HMMA.16816.F32 R8, R176.reuse, R182, R8 ;  /* 0x000000b6b008723c */ /* 0x040fe20000001808 */
[----:B------:R-:W-:Y:S07]  /*16b90*/  LDSM.16.M88.4 R180, [R2+0xb800] ;  /* 0x00b8000002b4783b */ /* 0x000fee0000000200 */
[C---:B---3--:R-:W-:Y:S08]  /*16ba0*/  HMMA.16816.F32 R12, R176.reuse, R140, R12 ;  /* 0x0000008cb00c723c */ /* 0x048ff0000000180c */
[C---:B------:R-:W-:Y:S01]  /*16bb0*/  HMMA.16816.F32 R16, R176.reuse, R142, R16 ;  /* 0x0000008eb010723c */ /* 0x040fe20000001810 */
[----:B------:R-:W-:Y:S07]  /*16bc0*/  LDSM.16.M88.4 R140, [R192+0x4000] ;  /* 0x00400000c08c783b */ /* 0x000fee0000000200 */
[C---:B----4-:R-:W-:Y:S08]  /*16bd0*/  HMMA.16816.F32 R20, R176.reuse, R148, R20 ;  /* 0x00000094b014723c */ /* 0x050ff00000001814 */
[C---:B------:R-:W-:Y:S01]  /*16be0*/  HMMA.16816.F32 R24, R176.reuse, R150, R24 ;  /* 0x00000096b018723c */ /* 0x040fe20000001818 */
[----:B------:R-:W2:Y:S07]  /*16bf0*/  LDSM.16.M88.4 R148, [R132+0xa000] ;  /* 0x00a000008494783b */ /* 0x000eae0000000200 */
[C---:B------:R-:W-:Y:S08]  /*16c00*/  HMMA.16816.F32 R28, R176.reuse, R152, R28 ;  /* 0x00000098b01c723c */ /* 0x040ff0000000181c */
[----:B------:R-:W-:Y:S01]  /*16c10*/  HMMA.16816.F32 R32, R176, R154, R32 ;  /* 0x0000009ab020723c */ /* 0x000fe20000001820 */
[----:B------:R-:W3:Y:S04]  /*16c20*/  LDSM.16.M88.4 R152, [R132+0xb800] ;  /* 0x00b800008498783b */ /* 0x000ee80000000200 */
[----:B------:R-:W-:Y:S03]  /*16c30*/  LDSM.16.M88.4 R176, [R2+0xb000] ;  /* 0x00b0000002b0783b */ /* 0x000fe60000000200 */
[C---:B-1----:R-:W-:Y:S08]  /*16c40*/  HMMA.16816.F32 R4, R136.reuse, R144, R4 ;  /* 0x000000908804723c */ /* 0x042ff00000001804 */
[C---:B------:R-:W-:Y:S01]  /*16c50*/  HMMA.16816.F32 R8, R136.reuse, R146, R8 ;  /* 0x000000928808723c */ /* 0x040fe20000001808 */
[----:B------:R-:W-:Y:S07]  /*16c60*/  LDSM.16.M88.4 R144, [R3+0x4000] ;  /* 0x004000000390783b */ /* 0x000fee0000000200 */
[C---:B------:R-:W-:Y:S08]  /*16c70*/  HMMA.16816.F32 R12, R136.reuse, R156, R12 ;  /* 0x0000009c880c723c */ /* 0x040ff0000000180c */
[C---:B------:R-:W-:Y:S01]  /*16c80*/  HMMA.16816.F32 R16, R136.reuse, R158, R16 ;  /* 0x0000009e8810723c */ /* 0x040fe20000001810 */
[----:B------:R-:W1:Y:S07]  /*16c90*/  LDSM.16.M88.4 R156, [R2+0xa000] ;  /* 0x00a00000029c783b */ /* 0x000e6e0000000200 */
[C---:B------:R-:W-:Y:S08]  /*16ca0*/  HMMA.16816.F32 R20, R136.reuse, R160, R20 ;  /* 0x000000a08814723c */ /* 0x040ff00000001814 */
[C---:B------:R-:W-:Y:S01]  /*16cb0*/  HMMA.16816.F32 R24, R136.reuse, R162, R24 ;  /* 0x000000a28818723c */ /* 0x040fe20000001818 */
[----:B------:R-:W4:Y:S01]  /*16cc0*/  LDSM.16.M88.4 R160, [R2+0xa800] ;  /* 0x00a8000002a0783b */ /* 0x000f220000000200 */
[----:B------:R-:W-:Y:S04]  /*16cd0*/  DEPBAR.LE SB0, 0x0 ;  /* 0x000080000000791a */ /* 0x000fe80000000000 */
[----:B------:R-:W-:Y:S02]  /*16ce0*/  BAR.SYNC.DEFER_BLOCKING 0x0 ;  /* 0x0000000000007b1d */ /* 0x000fe40000010000 */
[C---:B------:R-:W-:Y:S08]  /*16cf0*/  HMMA.16816.F32 R28, R136.reuse, R164, R28 ;  /* 0x000000a4881c723c */ /* 0x040ff0000000181c */
[----:B------:R-:W-:Y:S08]  /*16d00*/  HMMA.16816.F32 R32, R136, R166, R32 ;  /* 0x000000a68820723c */ /* 0x000ff00000001820 */
[C---:B--2---:R-:W-:Y:S08]  /*16d10*/  HMMA.16816.F32 R4, R140.reuse, R148, R4 ;  /* 0x000000948c04723c */ /* 0x044ff00000001804 */
[C---:B------:R-:W-:Y:S08]  /*16d20*/  HMMA.16816.F32 R8, R140.reuse, R150, R8 ;  /* 0x000000968c08723c */ /* 0x040ff00000001808 */
[C---:B------:R-:W-:Y:S08]  /*16d30*/  HMMA.16816.F32 R12, R140.reuse, R168, R12 ;  /* 0x000000a88c0c723c */ /* 0x040ff0000000180c */
[C---:B------:R-:W-:Y:S08]  /*16d40*/  HMMA.16816.F32 R16, R140.reuse, R170, R16 ;  /* 0x000000aa8c10723c */ /* 0x040ff00000001810 */
[C---:B------:R-:W-:Y:S08]  /*16d50*/  HMMA.16816.F32 R20, R140.reuse, R172, R20 ;  /* 0x000000ac8c14723c */ /* 0x040ff00000001814 */
[C---:B------:R-:W-:Y:S08]  /*16d60*/  HMMA.16816.F32 R24, R140.reuse, R174, R24 ;  /* 0x000000ae8c18723c */ /* 0x040ff00000001818 */
[C---:B---3--:R-:W-:Y:S08]  /*16d70*/  HMMA.16816.F32 R28, R140.reuse, R152, R28 ;  /* 0x000000988c1c723c */ /* 0x048ff0000000181c */
[----:B------:R-:W-:Y:S08]  /*16d80*/  HMMA.16816.F32 R32, R140, R154, R32 ;  /* 0x0000009a8c20723c */ /* 0x000ff00000001820 */
[C---:B-1----:R-:W-:Y:S08]  /*16d90*/  HMMA.16816.F32 R4, R144.reuse, R156, R4 ;  /* 0x0000009c9004723c */ /* 0x042ff00000001804 */
        /* <DEDUP_REMOVED lines=23> */
[C---:B------:R-:W-:Y:S01]  /*16f10*/  VIADD R141, R202.reuse, 0xffffff80 ;  /* 0xffffff80ca8d7836 */ /* 0x040fe20000000000 */
        /* <DEDUP_REMOVED lines=61> */
.L_x_794:
[----:B------:R-:W-:Y:S01]  /*172f0*/  @!PT LDS RZ, [RZ] ;  /* 0x00000000fffff984 */ /* 0x000fe20000000800 */
[----:B------:R-:W-:Y:S01]  /*17300*/  @!PT LDS RZ, [RZ] ;  /* 0x00000000fffff984 */ /* 0x000fe20000000800 */
[----:B------:R-:W-:Y:S01]  /*17310*/  @!PT LDS RZ, [RZ] ;  /* 0x00000000fffff984 */ /* 0x000fe20000000800 */
[----:B------:R1:W-:Y:S01]  /*17320*/  @!P3 LDGSTS.E.BYPASS.LTC128B.128 [R211+0x6000], desc[UR6][R194.64] ;  /* 0x06000000c2d3bfae */ /* 0x0003e2000b981a06 */
[C---:B------:R-:W-:Y:S01]  /*17330*/  LEA R134, P5, R2.reuse, R194, 0x5 ;  /* 0x000000c202867211 */ /* 0x040fe200078a28ff */
[C---:B------:R-:W-:Y:S01]  /*17340*/  IMAD.SHL.U32 R3, R2.reuse, 0x20, RZ ;  /* 0x0000002002037824 */ /* 0x040fe200078e00ff */
[C-C-:B------:R-:W-:Y:S01]  /*17350*/  SHF.L.U64.HI R132, R2.reuse, 0x5, R135.reuse ;  /* 0x0000000502847819 */ /* 0x140fe20000010287 */
[----:B------:R1:W-:Y:S01]  /*17360*/  @P3 STS.128 [R211+0x6000], RZ ;  /* 0x006000ffd3003388 */ /* 0x0003e20000000c00 */
[----:B------:R-:W-:Y:S02]  /*17370*/  LEA.HI.X R135, R2, R195, R135, 0x5, P5 ;  /* 0x000000c302877211 */ /* 0x000fe400028f2c87 */
[C---:B------:R-:W-:Y:S01]  /*17380*/  IADD3 R2, P6, PT, R3.reuse, R134, RZ ;  /* 0x0000008603027210 */ /* 0x040fe20007fde0ff */
[----:B------:R-:W-:Y:S01]  /*17390*/  @!PT LDS RZ, [RZ] ;  /* 0x00000000fffff984 */ /* 0x000fe20000000800 */
[----:B------:R-:W-:Y:S01]  /*173a0*/  @!PT LDS RZ, [RZ] ;  /* 0x00000000fffff984 */ /* 0x000fe20000000800 */
[----:B------:R-:W-:Y:S01]  /*173b0*/  @!PT LDS RZ, [RZ] ;  /* 0x00000000fffff984 */ /* 0x000fe20000000800 */
[----:B------:R1:W-:Y:S03]  /*173c0*/  @!P2 LDGSTS.E.BYPASS.LTC128B.128 [R211+0x8000], desc[UR6][R194.64+0x80] ;  /* 0x08000080c2d3afae */ /* 0x0003e6000b981a06 */
[----:B------:R-:W-:Y:S01]  /*173d0*/  IADD3 R136, P5, PT, R3, R2, RZ ;  /* 0x0000000203887210 */ /* 0x000fe20007fbe0ff */
[----:B------:R1:W-:Y:S01]  /*173e0*/  @P2 STS.128 [R211+0x8000], RZ ;  /* 0x008000ffd3002388 */ /* 0x0003e20000000c00 */
[C---:B------:R-:W-:Y:S03]  /*173f0*/  IMAD.X R3, R132.reuse, 0x1, R135, P6 ;  /* 0x0000000184037824 */ /* 0x040fe600030e0687 */
[----:B------:R-:W-:Y:S01]  /*17400*/  @!PT LDS RZ, [RZ] ;  /* 0x00000000fffff984 */ /* 0x000fe20000000800 */
[----:B------:R-:W-:Y:S01]  /*17410*/  @!PT LDS RZ, [RZ] ;  /* 0x00000000fffff984 */ /* 0x000fe20000000800 */
[----:B------:R-:W-:Y:S01]  /*17420*/  @!PT LDS RZ, [RZ] ;  /* 0x00000000fffff984 */ /* 0x000fe20000000800 */
[----:B------:R1:W-:Y:S01]  /*17430*/  @!P1 LDGSTS.E.BYPASS.LTC128B.128 [R211+0xa000], desc[UR6][R194.64+0x100] ;  /* 0x0a000100c2d39fae */ /* 0x0003e2000b981a06 */
[----:B------:R-:W-:Y:S03]  /*17440*/  IMAD.X R137, R132, 0x1, R3, P5 ;  /* 0x0000000184897824 */ /* 0x000fe600028e0603 */
        /* <DEDUP_REMOVED lines=47> */
.L_x_793:
[----:B-1----:R-:W-:Y:S01]  /*17740*/  FMNMX3.FTZ R2, R0, R6, R7, !PT ;  /* 0x0000000600027276 */ /* 0x002fe20007810007 */
        /* <DEDUP_REMOVED lines=19> */
[----:B------:R-:W-:Y:S08]  /*17880*/  SHFL.BFLY PT, R2, R135, 0x2, 0x1f ;  /* 0x0c401f0087027f89 */ /* 0x000ff000000e0000 */
        /* <DEDUP_REMOVED lines=22> */
[--C-:B------:R-:W-:Y:S01]  /*179f0*/  FFMA.FTZ R175, R28, UR4, -R166.reuse ;  /* 0x000000041caf7c23 */ /* 0x100fe200080108a6 */
[--C-:B------:R-:W-:Y:S01]  /*17a00*/  FFMA.FTZ R164, R7, UR4, -R165.reuse ;  /* 0x0000000407a47c23 */ /* 0x100fe200080108a5 */
[--C-:B------:R-:W-:Y:S01]  /*17a10*/  FFMA.FTZ R163, R6, UR4, -R165.reuse ;  /* 0x0000000406a37c23 */ /* 0x100fe200080108a5 */
[--C-:B------:R-:W-:Y:S01]  /*17a20*/  FFMA.FTZ R7, R8, UR4, -R166.reuse ;  /* 0x0000000408077c23 */ /* 0x100fe200080108a6 */
[--C-:B------:R-:W-:Y:S03]  /*17a30*/  FFMA.FTZ R162, R11, UR4, -R165.reuse ;  /* 0x000000040ba27c23 */ /* 0x100fe600080108a5 */
[----:B------:R-:W4:Y:S01]  /*17a40*/  MUFU.EX2 R2, R133 ;  /* 0x0000008500027308 */ /* 0x000f220000000800 */
[----:B------:R-:W-:Y:S01]  /*17a50*/  MOV R6, R203 ;  /* 0x000000cb00067202 */ /* 0x000fe20000000f00 */
[--C-:B------:R-:W-:Y:S01]  /*17a60*/  FFMA.FTZ R176, R29, UR4, -R166.reuse ;  /* 0x000000041db07c23 */ /* 0x100fe200080108a6 */
[----:B------:R-:W-:Y:S01]  /*17a70*/  @P0 IADD3 R6, PT, PT, R204, -0x40, RZ ;  /* 0xffffffc0cc060810 */ /* 0x000fe20007ffe0ff */
[--C-:B------:R-:W-:Y:S01]  /*17a80*/  FFMA.FTZ R177, R30, UR4, -R165.reuse ;  /* 0x000000041eb17c23 */ /* 0x100fe200080108a5 */
[--C-:B------:R-:W-:Y:S01]  /*17a90*/  FFMA.FTZ R178, R31, UR4, -R165.reuse ;  /* 0x000000041fb27c23 */ /* 0x100fe200080108a5 */
[--C-:B------:R-:W-:Y:S01]  /*17aa0*/  FFMA.FTZ R179, R32, UR4, -R166.reuse ;  /* 0x0000000420b37c23 */ /* 0x100fe200080108a6 */
[----:B------:R-:W-:Y:S03]  /*17ab0*/  IADD3 R191, PT, PT, R191, R6, RZ ;  /* 0x00000006bfbf7210 */ /* 0x000fe60007ffe0ff */
[----:B------:R-:W-:Y:S01]  /*17ac0*/  MUFU.EX2 R161, R161 ;  /* 0x000000a100a17308 */ /* 0x000fe20000000800 */
[--C-:B--2---:R-:W-:Y:S01]  /*17ad0*/  FFMA.FTZ R135, R10, UR4, -R165.reuse ;  /* 0x000000040a877c23 */ /* 0x104fe200080108a5 */
        /* <DEDUP_REMOVED lines=20> */
[--C-:B------:R-:W-:Y:S01]  /*17c20*/  FFMA.FTZ R180, R34, UR4, -R165.reuse ;  /* 0x0000000422b47c23 */ /* 0x100fe200080108a5 */
        /* <DEDUP_REMOVED lines=49> */
[----:B------:R-:W-:Y:S01]  /*17f40*/  FMUL.FTZ R88, R2, R88 ;  /* 0x0000005802587220 */ /* 0x000fe20000410000 */
        /* <DEDUP_REMOVED lines=38> */
[--C-:B------:R-:W-:Y:S01]  /*181b0*/  FFMA.FTZ R168, R13, UR4, -R166.reuse ;  /* 0x000000040da87c23 */ /* 0x100fe200080108a6 */
[----:B------:R-:W-:Y:S01]  /*181c0*/  FMUL.FTZ R13, R2, R125 ;  /* 0x0000007d020d7220 */ /* 0x000fe20000410000 */
[--C-:B------:R-:W-:Y:S01]  /*181d0*/  FFMA.FTZ R169, R14, UR4, -R165.reuse ;  /* 0x000000040ea97c23 */ /* 0x100fe200080108a5 */
[C---:B------:R-:W-:Y:S01]  /*181e0*/  FMUL.FTZ R14, R0.reuse, R126 ;  /* 0x0000007e000e7220 */ /* 0x040fe20000410000 */
[C---:B------:R-:W-:Y:S01]  /*181f0*/  HMMA.16816.F32 R52, R128.reuse, R146, R52 ;  /* 0x000000928034723c */ /* 0x040fe20000001834 */
[----:B------:R-:W2:Y:S03]  /*18200*/  LDSM.16.MT88.4 R144, [R188+0xe000] ;  /* 0x00e00000bc90783b */ /* 0x000ea60000004200 */
[----:B------:R-:W-:Y:S01]  /*18210*/  MUFU.EX2 R167, R167 ;  /* 0x000000a700a77308 */ /* 0x000fe20000000800 */
[--C-:B------:R-:W-:Y:S01]  /*18220*/  FFMA.FTZ R170, R15, UR4, -R165.reuse ;  /* 0x000000040faa7c23 */ /* 0x100fe200080108a5 */
        /* <DEDUP_REMOVED lines=27> */
[----:B------:R-:W-:Y:S01]  /*183e0*/  ISETP.GT.AND P1, PT, R206, RZ, PT ;  /* 0x000000ffce00720c */ /* 0x000fe20003f24270 */
[C---:B------:R-:W-:Y:S01]  /*183f0*/  HMMA.16816.F32 R68, R128.reuse, R142, R68 ;  /* 0x0000008e8044723c */ /* 0x040fe20000001844 */
[----:B------:R-:W1:Y:S03]  /*18400*/  LDSM.16.MT88.4 R140, [R191+0x2000] ;  /* 0x00200000bf8c783b */ /* 0x000e660000004200 */
[----:B------:R-:W-:Y:S01]  /*18410*/  MUFU.EX2 R171, R171 ;  /* 0x000000ab00ab7308 */ /* 0x000fe20000000800 */
[----:B------:R-:W-:Y:S01]  /*18420*/  FFMA.FTZ R163, R0, R207, R163 ;  /* 0x000000cf00a37223 */ /* 0x000fe200000100a3 */
[----:B------:R-:W-:Y:S01]  /*18430*/  FADD.FTZ R160, R160, R161 ;  /* 0x000000a1a0a07221 */ /* 0x000fe20000010000 */
[----:B------:R-:W-:Y:S02]  /*18440*/  IADD3 R206, PT, PT, R206, -0x1, RZ ;  /* 0xffffffffcece7810 */ /* 0x000fe40007ffe0ff */
[----:B------:R-:W-:Y:S01]  /*18450*/  FADD.FTZ R164, R164, R163 ;  /* 0x000000a3a4a47221 */ /* 0x000fe20000010000 */
[C---:B--2---:R-:W-:Y:S04]  /*18460*/  HMMA.16816.F32 R72, R128.reuse, R144, R72 ;  /* 0x000000908048723c */ /* 0x044fe80000001848 */
[----:B------:R-:W2:Y:S01]  /*18470*/  MUFU.EX2 R172, R172 ;  /* 0x000000ac00ac7308 */ /* 0x000ea20000000800 */
[----:B---3--:R-:W-:Y:S01]  /*18480*/  F2FP.F16.F32.PACK_AB R121, R170, R169 ;  /* 0x000000a9aa79723e */ /* 0x008fe200000000ff */
[----:B------:R-:W-:Y:S01]  /*18490*/  FADD.FTZ R7, R7, R160 ;  /* 0x000000a007077221 */ /* 0x000fe20000010000 */
[----:B------:R-:W-:Y:S01]  /*184a0*/  MOV R133, R132 ;  /* 0x0000008400857202 */ /* 0x000fe20000000f00 */
[----:B------:R-:W-:Y:S01]  /*184b0*/  FADD.FTZ R135, R135, R164 ;  /* 0x000000a487877221 */ /* 0x000fe20000010000 */
[C---:B------:R-:W-:Y:S01]  /*184c0*/  HMMA.16816.F32 R76, R128.reuse, R146, R76 ;  /* 0x00000092804c723c */ /* 0x040fe2000000184c */
[----:B------:R-:W3:Y:S04]  /*184d0*/  LDSM.16.MT88.4 R144, [R190+0x10000] ;  /* 0x01000000be90783b */ /* 0x000ee80000004200 */
        /* <DEDUP_REMOVED lines=16> */
[----:B----4-:R-:W-:Y:S05]  /*185e0*/  F2FP.F16.F32.PACK_AB R123, R174, R173 ;  /* 0x000000adae7b723e */ /* 0x010fea00000000ff */
[C---:B------:R-:W-:Y:S01]  /*185f0*/  HMMA.16816.F32 R92, R128.reuse, R142, R92 ;  /* 0x0000008e805c723c */ /* 0x040fe2000000185c */
[----:B------:R-:W1:Y:S07]  /*18600*/  LDSM.16.MT88.4 R140, [R6+0x4000] ;  /* 0x00400000068c783b */ /* 0x000e6e0000004200 */
        /* <DEDUP_REMOVED lines=27> */
[--C-:B------:R-:W-:Y:S04]  /*187c0*/  FFMA.FTZ R153, R21, UR4, -R166.reuse ;  /* 0x0000000415997c23 */ /* 0x100fe800080108a6 */
[C---:B------:R-:W-:Y:S01]  /*187d0*/  HMMA.16816.F32 R68, R120.reuse, R154, R68 ;  /* 0x0000009a7844723c */ /* 0x040fe20000001844 */
[----:B------:R-:W-:Y:S02]  /*187e0*/  MUFU.EX2 R152, R152 ;  /* 0x0000009800987308 */ /* 0x000fe40000000800 */
[--C-:B------:R-:W-:Y:S01]  /*187f0*/  FFMA.FTZ R154, R22, UR4, -R165.reuse ;  /* 0x00000004169a7c23 */ /* 0x100fe200080108a5 */
[--C-:B------:R-:W-:Y:S04]  /*18800*/  FFMA.FTZ R155, R23, UR4, -R165.reuse ;  /* 0x00000004179b7c23 */ /* 0x100fe800080108a5 */
        /* <DEDUP_REMOVED lines=22> */
[----:B---3--:R-:W-:Y:S01]  /*18970*/  F2FP.F16.F32.PACK_AB R21, R155, R154 ;  /* 0x0000009a9b15723e */ /* 0x008fe200000000ff */
[C---:B------:R-:W-:Y:S01]  /*18980*/  HMMA.16816.F32 R92, R120.reuse, R146, R92 ;  /* 0x00000092785c723c */ /* 0x040fe2000000185c */
[----:B------:R-:W-:Y:S07]  /*18990*/  LDSM.16.MT88.4 R144, [R190+0xf000] ;  /* 0x00f00000be90783b */ /* 0x000fee0000004200 */
[----:B------:R-:W-:Y:S01]  /*189a0*/  MUFU.EX2 R158, R158 ;  /* 0x0000009e009e7308 */ /* 0x000fe20000000800 */
[----:B-1----:R-:W-:Y:S01]  /*189b0*/  FADD.FTZ R0, R156, R153 ;  /* 0x000000999c007221 */ /* 0x002fe20000010000 */
[C---:B-----5:R-:W-:Y:S08]  /*189c0*/  HMMA.16816.F32 R96, R120.reuse, R124, R96 ;  /* 0x0000007c7860723c */ /* 0x060ff00000001860 */
        /* <DEDUP_REMOVED lines=8> */
[----:B-1----:R-:W-:Y:S01]  /*18a50*/  F2FP.F16.F32.PACK_AB R23, R159, R158 ;  /* 0x0000009e9f17723e */ /* 0x002fe200000000ff */
[C---:B------:R-:W-:Y:S01]  /*18a60*/  HMMA.16816.F32 R108, R120.reuse, R138, R108 ;  /* 0x0000008a786c723c */ /* 0x040fe2000000186c */
[----:B------:R-:W1:Y:S07]  /*18a70*/  LDSM.16.MT88.4 R136, [R188+0xd000] ;  /* 0x00d00000bc88783b */ /* 0x000e6e0000004200 */
        /* <DEDUP_REMOVED lines=40> */
[----:B------:R-:W-:Y:S02]  /*18d00*/  F2FP.F16.F32.PACK_AB R121, R178, R177 ;  /* 0x000000b1b279723e */ /* 0x000fe400000000ff */
[----:B------:R-:W-:Y:S01]  /*18d10*/  MOV R0, R3 ;  /* 0x0000000300007202 */ /* 0x000fe20000000f00 */
[C---:B------:R-:W-:Y:S03]  /*18d20*/  HMMA.16816.F32 R12, R20.reuse, R122, R12 ;  /* 0x0000007a140c723c */ /* 0x040fe6000000180c */
[----:B------:R-:W-:Y:S01]  /*18d30*/  F2FP.F16.F32.PACK_AB R122, R166, R179 ;  /* 0x000000b3a67a723e */ /* 0x000fe200000000ff */
[----:B------:R-:W-:Y:S01]  /*18d40*/  FADD.FTZ R176, R176, R175 ;  /* 0x000000afb0b07221 */ /* 0x000fe20000010000 */
[----:B------:R-:W-:Y:S03]  /*18d50*/  F2FP.F16.F32.PACK_AB R123, R165, R180 ;  /* 0x000000b4a57b723e */ /* 0x000fe600000000ff */
[C---:B------:R-:W-:Y:S03]  /*18d60*/  HMMA.16816.F32 R116, R20.reuse, R128, R116 ;  /* 0x000000801474723c */ /* 0x040fe60000001874 */
[----:B------:R-:W-:Y:S04]  /*18d70*/  FADD.FTZ R179, R179, R176 ;  /* 0x000000b0b3b37221 */ /* 0x000fe80000010000 */
[----:B------:R-:W-:Y:S01]  /*18d80*/  FADD.FTZ R209, R166, R179 ;  /* 0x000000b3a6d17221 */ /* 0x000fe20000010000 */
[----:B------:R-:W-:Y:S01]  /*18d90*/  HMMA.16816.F32 R16, R20, R130, R16 ;  /* 0x000000821410723c */ /* 0x000fe20000001810 */
[----:B------:R-:W2:Y:S07]  /*18da0*/  LDSM.16.MT88.4 R20, [R190+0x11800] ;  /* 0x01180000be14783b */ /* 0x000eae0000004200 */
        /* <DEDUP_REMOVED lines=21> */
[C---:B-1----:R-:W-:Y:S03]  /*18f00*/  HMMA.16816.F32 R104, R120.reuse, R8, R104 ;  /* 0x000000087868723c */ /* 0x042fe60000001868 */
[----:B------:R-:W-:Y:S04]  /*18f10*/  FADD.FTZ R9, R173, R170 ;  /* 0x000000aaad097221 */ /* 0x000fe80000010000 */
[----:B------:R-:W-:Y:S01]  /*18f20*/  FADD.FTZ R9, R174, R9 ;  /* 0x00000009ae097221 */ /* 0x000fe20000010000 */
[C---:B------:R-:W-:Y:S03]  /*18f30*/  HMMA.16816.F32 R108, R120.reuse, R10, R108 ;  /* 0x0000000a786c723c */ /* 0x040fe6000000186c */
[----:B------:R-:W-:Y:S04]  /*18f40*/  FADD.FTZ R154, R154, R9 ;  /* 0x000000099a9a7221 */ /* 0x000fe80000010000 */
[----:B------:R-:W-:Y:S01]  /*18f50*/  FADD.FTZ R155, R155, R154 ;  /* 0x0000009a9b9b7221 */ /* 0x000fe20000010000 */
[C---:B---3--:R-:W-:Y:S03]  /*18f60*/  HMMA.16816.F32 R112, R120.reuse, R124, R112 ;  /* 0x0000007c7870723c */ /* 0x048fe60000001870 */
[----:B------:R-:W-:Y:S04]  /*18f70*/  FADD.FTZ R2, R158, R155 ;  /* 0x0000009b9e027221 */ /* 0x000fe80000010000 */
[----:B------:R-:W-:Y:S01]  /*18f80*/  FADD.FTZ R2, R159, R2 ;  /* 0x000000029f027221 */ /* 0x000fe20000010000 */
[C---:B------:R-:W-:Y:S03]  /*18f90*/  HMMA.16816.F32 R124, R120.reuse, R126, R12 ;  /* 0x0000007e787c723c */ /* 0x040fe6000000180c */
[----:B------:R-:W-:Y:S04]  /*18fa0*/  FADD.FTZ R7, R177, R2 ;  /* 0x00000002b1077221 */ /* 0x000fe80000010000 */
[----:B------:R-:W-:Y:S01]  /*18fb0*/  FADD.FTZ R7, R178, R7 ;  /* 0x00000007b2077221 */ /* 0x000fe20000010000 */
[C---:B--2---:R-:W-:Y:S03]  /*18fc0*/  HMMA.16816.F32 R116, R120.reuse, R20, R116 ;  /* 0x000000147874723c */ /* 0x044fe60000001874 */
[----:B------:R-:W-:Y:S04]  /*18fd0*/  FADD.FTZ R180, R180, R7 ;  /* 0x00000007b4b47221 */ /* 0x000fe80000010000 */
[----:B------:R-:W-:Y:S01]  /*18fe0*/  FADD.FTZ R207, R165, R180 ;  /* 0x000000b4a5cf7221 */ /* 0x000fe20000010000 */
[----:B------:R-:W-:Y:S01]  /*18ff0*/  HMMA.16816.F32 R120, R120, R22, R16 ;  /* 0x000000167878723c */ /* 0x000fe20000001810 */
[----:B------:R-:W-:Y:S08]  /*19000*/  @!UPT UIADD3 URZ, UPT, UPT, URZ, URZ, URZ ;  /* 0x000000fffffff290 */ /* 0x000ff0000fffe0ff */
[----:B------:R-:W-:Y:S11]  /*19010*/  @P1 BRA `(.L_x_795) ;  /* 0xffffffc8002c1947 */ /* 0x000ff6000383ffff */
.L_x_791:
[----:B------:R-:W1:Y:S01]  /*19020*/  SHFL.BFLY PT, R8, R209, 0x2, 0x1f ;  /* 0x0c401f00d1087f89 */ /* 0x000e6200000e0000 */
[----:B------:R-:W2:Y:S01]  /*19030*/  S2UR UR8, SR_CTAID.X ;  /* 0x00000000000879c3 */ /* 0x000ea20000002500 */
[----:B------:R-:W-:Y:S01]  /*19040*/  LOP3.LUT R186, R186, 0x30, RZ, 0xc0, !PT ;  /* 0x00000030baba7812 */ /* 0x000fe200078ec0ff */
[----:B------:R-:W-:Y:S01]  /*19050*/  BSSY.RECONVERGENT B0, `(.L_x_796) ;  /* 0x0000112000007945 */ /* 0x000fe20003800200 */
[----:B------:R-:W3:Y:S01]  /*19060*/  SHFL.BFLY PT, R0, R207, 0x2, 0x1f ;  /* 0x0c401f00cf007f89 */ /* 0x000ee200000e0000 */
        /* <DEDUP_REMOVED lines=13> */
[----:B------:R-:W-:-:S02]  /*19140*/  FSETP.NE.FTZ.AND P1, PT, R2, RZ, PT ;  /* 0x000000ff0200720b */ /* 0x000fc40003f35000 */
[----:B------:R-:W-:Y:S01]  /*19150*/  LOP3.LUT R0, R5, 0x38, R0, 0xf8, !PT ;  /* 0x0000003805007812 */ /* 0x000fe200078ef800 */
[----:B------:R-:W2:Y:S01]  /*19160*/  MUFU.RCP R6, R2 ;  /* 0x0000000200067308 */ /* 0x000ea20000001000 */
[----:B------:R-:W-:Y:S02]  /*19170*/  R2P PR, R189, 0x18 ;  /* 0x00000018bd007804 */ /* 0x000fe40000000000 */
[----:B------:R-:W-:Y:S02]  /*19180*/  LOP3.LUT R0, R187, R0, RZ, 0xfc, !PT ;  /* 0x00000000bb007212 */ /* 0x000fe400078efcff */
[----:B------:R-:W-:Y:S02]  /*19190*/  MOV R5, 0x10 ;  /* 0x0000001000057802 */ /* 0x000fe40000000f00 */
[----:B------:R-:W-:Y:S01]  /*191a0*/  LEA R9, R0, UR5, 0x1 ;  /* 0x0000000500097c11 */ /* 0x000fe2000f8e08ff */
[----:B------:R-:W3:Y:S01]  /*191b0*/  @P2 MUFU.LG2 R16, R4 ;  /* 0x0000000400102308 */ /* 0x000ee20000000c00 */
[----:B-1----:R-:W-:Y:S01]  /*191c0*/  FSEL R7, R7, 1, P2 ;  /* 0x3f80000007077808 */ /* 0x002fe20001000000 */
[----:B------:R-:W1:Y:S01]  /*191d0*/  @P1 LDC R10, c[0x0][0x458] ;  /* 0x00011600ff0a1b82 */ /* 0x000e620000000800 */
[----:B------:R-:W-:-:S02]  /*191e0*/  SEL R0, R185, 0xffffffe0, !P3 ;  /* 0xffffffe0b9007807 */ /* 0x000fc40005800000 */
[----:B------:R-:W-:Y:S01]  /*191f0*/  SEL R5, R5, 0xfffffff0, !P0 ;  /* 0xfffffff005057807 */ /* 0x000fe20004000000 */
        /* <DEDUP_REMOVED lines=17> */
[----:B------:R-:W-:Y:S01]  /*19310*/  IADD3 R15, PT, PT, R9, 0x40, RZ ;  /* 0x00000040090f7810 */ /* 0x000fe20007ffe0ff */
        /* <DEDUP_REMOVED lines=173> */
[----:B------:R-:W-:Y:S01]  /*19df0*/  STS [R9+0x4000], R96 ;  /* 0x0040006009007388 */ /* 0x000fe20000000800 */
[----:B------:R-:W-:-:S02]  /*19e00*/  LOP3.LUT P5, RZ, R189, 0x3, RZ, 0xc0, !PT ;  /* 0x00000003bdff7812 */ /* 0x000fc400078ac0ff */
        /* <DEDUP_REMOVED lines=43> */
[----:B------:R-:W-:Y:S02]  /*1a0c0*/  VIADD R6, R0, UR8 ;  /* 0x0000000800067c36 */ /* 0x000fe40008000000 */
[----:B------:R-:W-:Y:S02]  /*1a0d0*/  VIADD R0, R199, -UR8 ;  /* 0x80000008c7007c36 */ /* 0x000fe40008000000 */
[C---:B------:R-:W-:Y:S01]  /*1a0e0*/  VIADD R3, R19.reuse, 0x8 ;  /* 0x0000000813037836 */ /* 0x040fe20000000000 */
[C---:B------:R-:W-:Y:S02]  /*1a0f0*/  IADD3 R2, P0, PT, R19.reuse, R6, RZ ;  /* 0x0000000613027210 */ /* 0x040fe40007f1e0ff */
[-C--:B------:R-:W-:Y:S02]  /*1a100*/  ISETP.GE.AND P2, PT, R19, R0.reuse, PT ;  /* 0x000000001300720c */ /* 0x080fe40003f46270 */
[----:B------:R-:W-:-:S02]  /*1a110*/  ISETP.GE.AND P1, PT, R3, R0, PT ;  /* 0x000000000300720c */ /* 0x000fc40003f26270 */
[----:B------:R-:W-:Y:S02]  /*1a120*/  LEA.HI.X.SX32 R3, R6, RZ, 0x1, P0 ;  /* 0x000000ff06037211 */ /* 0x000fe400000f0eff */
[----:B-1----:R-:W-:-:S04]  /*1a130*/  LEA R6, P0, R2, UR4, 0x2 ;  /* 0x0000000402067c11 */ /* 0x002fc8000f8010ff */
[----:B------:R-:W-:-:S05]  /*1a140*/  LEA.HI.X R7, R2, UR5, R3, 0x2, P0 ;  /* 0x0000000502077c11 */ /* 0x000fca00080f1403 */
[----:B------:R1:W-:Y:S04]  /*1a150*/  @!P2 STG.E desc[UR6][R6.64], R8 ;  /* 0x000000080600a986 */ /* 0x0003e8000c101906 */
[----:B------:R1:W-:Y:S02]  /*1a160*/  @!P1 STG.E desc[UR6][R6.64+0x20], R9 ;  /* 0x0000200906009986 */ /* 0x0003e4000c101906 */
.L_x_797:
[----:B------:R-:W-:Y:S05]  /*1a170*/  BSYNC.RECONVERGENT B0 ;  /* 0x0000000000007941 */ /* 0x000fea0003800200 */
.L_x_796:
[----:B------:R-:W2:Y:S01]  /*1a180*/  LDCU.64 UR4, c[0x0][0x410] ;  /* 0x00008200ff0477ac */ /* 0x000ea20008000a00 */
[----:B------:R-:W-:Y:S01]  /*1a190*/  IMAD.MOV.U32 R185, RZ, RZ, RZ ;  /* 0x000000ffffb97224 */ /* 0x000fe200078e00ff */
[----:B------:R-:W-:Y:S01]  /*1a1a0*/  SHF.R.U32.HI R0, RZ, 0x3, R189 ;  /* 0x00000003ff007819 */ /* 0x000fe200000116bd */
[----:B------:R-:W-:Y:S01]  /*1a1b0*/  @P3 IMAD.MOV.U32 R18, RZ, RZ, R24 ;  /* 0x000000ffff123224 */ /* 0x000fe200078e0018 */
[----:B------:R-:W-:Y:S01]  /*1a1c0*/  BSSY.RECONVERGENT B0, `(.L_x_798) ;  /* 0x0000022000007945 */ /* 0x000fe20003800200 */
[----:B-1-3--:R-:W-:Y:S01]  /*1a1d0*/  IMAD.WIDE.U32 R6, R4, UR8, R184 ;  /* 0x0000000804067c25 */ /* 0x00afe2000f8e00b8 */
[----:B------:R-:W-:Y:S02]  /*1a1e0*/  IADD3 R8, PT, PT, R0, 0x20, RZ ;  /* 0x0000002000087810 */ /* 0x000fe40007ffe0ff */
[----:B------:R-:W-:Y:S01]  /*1a1f0*/  LOP3.LUT R3, R184, 0x40, RZ, 0xfc, !PT ;  /* 0x00000040b8037812 */ /* 0x000fe200078efcff */
[----:B------:R-:W-:Y:S01]  /*1a200*/  IMAD R2, R5, UR8, R7 ;  /* 0x0000000805027c24 */ /* 0x000fe2000f8e0207 */
[----:B------:R-:W-:Y:S01]  /*1a210*/  IADD3 R18, P0, PT, R18, R6, RZ ;  /* 0x0000000612127210 */ /* 0x000fe20007f1e0ff */
[----:B------:R-:W-:Y:S01]  /*1a220*/  VIADD R199, R199, -UR8 ;  /* 0x80000008c7c77c36 */ /* 0x000fe20008000000 */
[----:B------:R-:W-:-:S03]  /*1a230*/  IADD3 R6, PT, PT, R0, 0x10, RZ ;  /* 0x0000001000067810 */ /* 0x000fc60007ffe0ff */
[----:B------:R-:W-:Y:S01]  /*1a240*/  IMAD.X R19, R23, 0x1, R2, P0 ;  /* 0x0000000117137824 */ /* 0x000fe200000e0602 */
[-C--:B------:R-:W-:Y:S01]  /*1a250*/  ISETP.GE.AND P6, PT, R6, R199.reuse, PT ;  /* 0x000000c70600720c */ /* 0x080fe20003fc6270 */
[----:B------:R1:W3:Y:S01]  /*1a260*/  LDS.128 R20, [R211] ;  /* 0x00000000d3147984 */ /* 0x0002e20000000c00 */
[-C--:B------:R-:W-:Y:S01]  /*1a270*/  ISETP.GE.AND P5, PT, R8, R199.reuse, PT ;  /* 0x000000c70800720c */ /* 0x080fe20003fa6270 */
[C---:B--2---:R-:W-:Y:S01]  /*1a280*/  IMAD.WIDE.U32 R6, R11.reuse, UR4, R18 ;  /* 0x000000040b067c25 */ /* 0x044fe2000f8e0012 */
[CC--:B------:R-:W-:Y:S01]  /*1a290*/  ISETP.GE.AND P0, PT, R0.reuse, R199.reuse, PT ;  /* 0x000000c70000720c */ /* 0x0c0fe20003f06270 */
[----:B------:R1:W2:Y:S01]  /*1a2a0*/  LDS.128 R16, [R211+0x2000] ;  /* 0x00200000d3107984 */ /* 0x0002a20000000c00 */
[----:B------:R-:W-:Y:S01]  /*1a2b0*/  IADD3 R2, PT, PT, R0, 0x30, RZ ;  /* 0x0000003000027810 */ /* 0x000fe20007ffe0ff */
[----:B------:R-:W-:Y:S02]  /*1a2c0*/  IMAD R25, R11, UR5, R7 ;  /* 0x000000050b197c24 */ /* 0x000fe4000f8e0207 */
[----:B------:R1:W4:Y:S01]  /*1a2d0*/  LDS.128 R8, [R211+0x4000] ;  /* 0x00400000d3087984 */ /* 0x0003220000000c00 */
[----:B------:R-:W-:-:S02]  /*1a2e0*/  ISETP.GE.AND P4, PT, R2, R199, PT ;  /* 0x000000c70200720c */ /* 0x000fc40003f86270 */
[----:B------:R-:W-:-:S05]  /*1a2f0*/  LOP3.LUT R2, R184, 0x80, RZ, 0xfc, !PT ;  /* 0x00000080b8027812 */ /* 0x000fca00078efcff */
[----:B------:R-:W-:Y:S06]  /*1a300*/  @P0 BRA `(.L_x_799) ;  /* 0x0000000000340947 */ /* 0x000fec0003800000 */
        /* <DEDUP_REMOVED lines=13> */
.L_x_799:
[----:B------:R-:W-:Y:S05]  /*1a3e0*/  BSYNC.RECONVERGENT B0 ;  /* 0x0000000000007941 */ /* 0x000fea0003800200 */
.L_x_798:
        /* <DEDUP_REMOVED lines=23> */
.L_x_801:
[----:B------:R-:W-:Y:S05]  /*1a560*/  BSYNC.RECONVERGENT B0 ;  /* 0x0000000000007941 */ /* 0x000fea0003800200 */
.L_x_800:
        /* <DEDUP_REMOVED lines=23> */
.L_x_803:
[----:B------:R-:W-:Y:S05]  /*1a6e0*/  BSYNC.RECONVERGENT B0 ;  /* 0x0000000000007941 */ /* 0x000fea0003800200 */
.L_x_802:
[----:B-1--4-:R1:W4:Y:S01]  /*1a6f0*/  LDS.128 R8, [R211+0x3800] ;  /* 0x00380000d3087984 */ /* 0x0123220000000c00 */
[----:B------:R-:W-:Y:S05]  /*1a700*/  @P4 EXIT ;  /* 0x000000000000494d */ /* 0x000fea0003800000 */
[----:B--2---:R2:W1:Y:S01]  /*1a710*/  LDS.128 R16, [R211+0x5800] ;  /* 0x00580000d3107984 */ /* 0x0044620000000c00 */
[----:B------:R-:W5:Y:S01]  /*1a720*/  LDCU UR8, c[0x0][0x440] ;  /* 0x00008800ff0877ac */ /* 0x000f620008000800 */
[----:B------:R-:W-:Y:S01]  /*1a730*/  IADD3 R7, P0, PT, R0, 0x30, RZ ;  /* 0x0000003000077810 */ /* 0x000fe20007f1e0ff */
[----:B---3--:R-:W-:Y:S01]  /*1a740*/  IMAD.MOV.U32 R20, RZ, RZ, R6 ;  /* 0x000000ffff147224 */ /* 0x008fe200078e0006 */
[----:B------:R-:W3:Y:S03]  /*1a750*/  LDCU.64 UR4, c[0x0][0x3f0] ;  /* 0x00007e00ff0477ac */ /* 0x000ee60008000a00 */
        /* <DEDUP_REMOVED lines=9> */
[----:B---3--:R-:W-:-:S04]  /*1a7f0*/  LEA R4, P3, R20, UR4, 0x1 ;  /* 0x0000000414047c11 */ /* 0x008fc8000f8608ff */
[----:B------:R-:W-:-:S05]  /*1a800*/  LEA.HI.X R5, R20, UR5, R0, 0x1, P3 ;  /* 0x0000000514057c11 */ /* 0x000fca00098f0c00 */
[----:B------:R2:W-:Y:S04]  /*1a810*/  @!P2 STG.E.128 desc[UR6][R4.64], R12 ;  /* 0x0000000c0400a986 */ /* 0x0005e8000c101d06 */
[----:B----4-:R2:W-:Y:S01]  /*1a820*/  @!P1 STG.E.128 desc[UR6][R4.64+0x80], R8 ;  /* 0x0000800804009986 */ /* 0x0105e2000c101d06 */
[----:B------:R-:W-:Y:S05]  /*1a830*/  @P0 EXIT ;  /* 0x000000000000094d */ /* 0x000fea0003800000 */
[----:B-1----:R-:W-:Y:S01]  /*1a840*/  STG.E.128 desc[UR6][R4.64+0x100], R16 ;  /* 0x0001001004007986 */ /* 0x002fe2000c101d06 */
[----:B------:R-:W-:Y:S05]  /*1a850*/  EXIT ;  /* 0x000000000000794d */ /* 0x000fea0003800000 */
.L_x_804:
        /* <DEDUP_REMOVED lines=10> */
.L_x_6891:


//--------------------- .text._ZN5flash24flash_fwd_splitkv_kernelI23Flash_fwd_kernel_traitsILi192ELi64ELi64ELi4ELb0ELb0EN7cutlass6half_tE19Flash_kernel_traitsILi192ELi64ELi64ELi4ES3_EELb0ELb0ELb0ELb0ELb0ELb1ELb0ELb1EEEvNS_16Flash_fwd_paramsE --------------------------
	.section	.text._ZN5flash24flash_fwd_splitkv_kernelI23Flash_fwd_kernel_traitsILi192ELi64ELi64ELi4ELb0ELb0EN7cutlass6half_tE19Flash_kernel_traitsILi192ELi64ELi64ELi4ES3_EELb0ELb0ELb0ELb0ELb0ELb1ELb0ELb1EEEvNS_16Flash_fwd_paramsE,"ax",@progbits
	.align	128
        .global         _ZN5flash24flash_fwd_splitkv_kernelI23Flash_fwd_kernel_traitsILi192ELi64ELi64ELi4ELb0ELb0EN7cutlass6half_tE19Flash_kernel_traitsILi192ELi64ELi64ELi4ES3_EELb0ELb0ELb0ELb0ELb0ELb1ELb0ELb1EEEvNS_16Flash_fwd_paramsE
        .type           _ZN5flash24flash_fwd_splitkv_kernelI23Flash_fwd_kernel_traitsILi192ELi64ELi64ELi4ELb0ELb0EN7cutlass6half_tE19Flash_kernel_traitsILi192ELi64ELi64ELi4ES3_EELb0ELb0ELb0ELb0ELb0ELb1ELb0ELb1EEEvNS_16Flash_fwd_paramsE,@function
        .size           _ZN5flash24flash_fwd_splitkv_kernelI23Flash_fwd_kernel_traitsILi192ELi64ELi64ELi4ELb0ELb0EN7cutlass6half_tE19Flash_kernel_traitsILi192ELi64ELi64ELi4ES3_EELb0ELb0ELb0ELb0ELb0ELb1ELb0ELb1EEEvNS_16Flash_fwd_paramsE,(.L_x_6892 - _ZN5flash24flash_fwd_splitkv_kernelI23Flash_fwd_kernel_traitsILi192ELi64ELi64ELi4ELb0ELb0EN7cutlass6half_tE19Flash_kernel_traitsILi192ELi64ELi64ELi4ES3_EELb0ELb0ELb0ELb0ELb0ELb1ELb0ELb1EEEvNS_16Flash_fwd_paramsE)
        .other          _ZN5flash24flash_fwd_splitkv_kernelI23Flash_fwd_kernel_traitsILi192ELi64ELi64ELi4ELb0ELb0EN7cutlass6half_tE19Flash_kernel_traitsILi192ELi64ELi64ELi4ES3_EELb0ELb0ELb0ELb0ELb0ELb1ELb0ELb1EEEvNS_16Flash_fwd_paramsE,@"STO_CUDA_ENTRY STV_DEFAULT"
_ZN5flash24flash_fwd_splitkv_kernelI23Flash_fwd_kernel_traitsILi192ELi64ELi64ELi4ELb0ELb0EN7cutlass6half_tE19Flash_kernel_traitsILi192ELi64ELi64ELi4ES3_EELb0ELb0ELb0ELb0ELb0ELb1ELb0ELb1EEEvNS_16Flash_fwd_paramsE:
.text._ZN5flash24flash_fwd_splitkv_kernelI23Flash_fwd_kernel_traitsILi192ELi64ELi64ELi4ELb0ELb0EN7cutlass6half_tE19Flash_kernel_traitsILi192ELi64ELi64ELi4ES3_EELb0ELb0ELb0ELb0ELb0ELb1ELb0ELb1EEEvNS_16Flash_fwd_paramsE:
        /* <DEDUP_REMOVED lines=51> */
.L_x_805:
        /* <DEDUP_REMOVED lines=70> */
.L_x_808:
[----:B------:R-:W-:Y:S05]  /*0790*/  BSYNC.RECONVERGENT B0 ;  /* 0x0000000000007941 */ /* 0x000fea0003800200 */
.L_x_807:
        /* <DEDUP_REMOVED lines=20> */
.L_x_810:
[----:B------:R-:W-:Y:S05]  /*08e0*/  BSYNC.RECONVERGENT B0 ;  /* 0x0000000000007941 */ /* 0x000fea0003800200 */
.L_x_809:
        /* <DEDUP_REMOVED lines=20> */
.L_x_812:
[----:B------:R-:W-:Y:S05]  /*0a30*/  BSYNC.RECONVERGENT B0 ;  /* 0x0000000000007941 */ /* 0x000fea0003800200 */
.L_x_811:
        /* <DEDUP_REMOVED lines=19> */
.L_x_814:
[----:B------:R-:W-:Y:S05]  /*0b70*/  BSYNC.RECONVERGENT B0 ;  /* 0x0000000000007941 */ /* 0x000fea0003800200 */
.L_x_813:
        /* <DEDUP_REMOVED lines=20> */
.L_x_806:
        /* <DEDUP_REMOVED lines=10> */
.L_x_815:
        /* <DEDUP_REMOVED lines=105> */
.L_x_816:
        /* <DEDUP_REMOVED lines=15> */
.L_x_818:
[----:B------:R-:W1:Y:S01]  /*14e0*/  LDC.64 R6, c[0x0][0x3b8] ;  /* 0x0000ee00ff067b82 */ /* 0x000e620000000a00 */
[----:B--2---:R-:W-:-:S05]  /*14f0*/  IADD3 R2, PT, PT, R0, R9, RZ ;  /* 0x0000000900027210 */ /* 0x004fca0007ffe0ff */
[C---:B-1----:R-:W-:Y:S02]  /*1500*/  IMAD R15, R2.reuse, R7, RZ ;  /* 0x00000007020f7224 */ /* 0x042fe400078e02ff */
[----:B------:R-:W-:-:S05]  /*1510*/  IMAD.WIDE.U32 R2, R2, R6, RZ ;  /* 0x0000000602027225 */ /* 0x000fca00078e00ff */
[----:B------:R-:W-:Y:S02]  /*1520*/  IADD3 R15, PT, PT, R3, R15, RZ ;  /* 0x0000000f030f7210 */ /* 0x000fe40007ffe0ff */
[----:B------:R-:W-:Y:S02]  /*1530*/  MOV R14, R2 ;  /* 0x00000002000e7202 */ /* 0x000fe40000000f00 */
.L_x_819:
        /* <DEDUP_REMOVED lines=14> */
.L_x_820:
[----:B------:R-:W1:Y:S01]  /*1620*/  LDC.64 R2, c[0x0][0x3c0] ;  /* 0x0000f000ff027b82 */ /* 0x000e620000000a00 */
[----:B------:R-:W-:-:S05]  /*1630*/  IADD3 R0, PT, PT, R0, R9, RZ ;  /* 0x0000000900007210 */ /* 0x000fca0007ffe0ff */
[C---:B-1----:R-:W-:Y:S02]  /*1640*/  IMAD R17, R0.reuse, R3, RZ ;  /* 0x0000000300117224 */ /* 0x042fe400078e02ff */
[----:B------:R-:W-:-:S05]  /*1650*/  IMAD.WIDE.U32 R8, R0, R2, RZ ;  /* 0x0000000200087225 */ /* 0x000fca00078e00ff */
[----:B------:R-:W-:Y:S02]  /*1660*/  IADD3 R17, PT, PT, R9, R17, RZ ;  /* 0x0000001109117210 */ /* 0x000fe40007ffe0ff */
[----:B------:R-:W-:-:S07]  /*1670*/  MOV R16, R8 ;  /* 0x0000000800107202 */ /* 0x000fce0000000f00 */
.L_x_821:
        /* <DEDUP_REMOVED lines=48> */
.L_x_817:
        /* <DEDUP_REMOVED lines=168> */
.L_x_890:
        /* <DEDUP_REMOVED lines=21> */
.L_x_824:
[----:B-123--:R-:W-:Y:S05]  /*2550*/  BSYNC.RECONVERGENT B0 ;  /* 0x0000000000007941 */ /* 0x00efea0003800200 */
.L_x_823:
        /* <DEDUP_REMOVED lines=16> */
.L_x_826:
[----:B------:R-:W-:Y:S05]  /*2660*/  BSYNC.RECONVERGENT B0 ;  /* 0x0000000000007941 */ /* 0x000fea0003800200 */
.L_x_825:
        /* <DEDUP_REMOVED lines=20> */
.L_x_828:
[----:B------:R-:W-:Y:S05]  /*27b0*/  BSYNC.RECONVERGENT B0 ;  /* 0x0000000000007941 */ /* 0x000fea0003800200 */
.L_x_827:
        /* <DEDUP_REMOVED lines=22> */
.L_x_830:
[----:B------:R-:W-:Y:S05]  /*2920*/  BSYNC.RECONVERGENT B0 ;  /* 0x0000000000007941 */ /* 0x000fea0003800200 */
.L_x_829:
        /* <DEDUP_REMOVED lines=16> */
.L_x_834:
[----:B------:R-:W-:Y:S05]  /*2a30*/  BSYNC.RECONVERGENT B0 ;  /* 0x0000000000007941 */ /* 0x000fea0003800200 */
.L_x_833:
        /* <DEDUP_REMOVED lines=15> */
.L_x_836:
[----:B------:R-:W-:Y:S05]  /*2b30*/  BSYNC.RECONVERGENT B0 ;  /* 0x0000000000007941 */ /* 0x000fea0003800200 */
.L_x_835:
        /* <DEDUP_REMOVED lines=17> */
.L_x_838:
[----:B------:R-:W-:Y:S05]  /*2c50*/  BSYNC.RECONVERGENT B0 ;  /* 0x0000000000007941 */ /* 0x000fea0003800200 */
.L_x_837:
        /* <DEDUP_REMOVED lines=22> */
.L_x_832:
        /* <DEDUP_REMOVED lines=59> */
.L_x_844:
[----:B------:R-:W-:Y:S05]  /*3170*/  BSYNC.RECONVERGENT B0 ;  /* 0x0000000000007941 */ /* 0x000fea0003800200 */
.L_x_843:
        /* <DEDUP_REMOVED lines=52> */
.L_x_846:
[----:B------:R-:W-:Y:S05]  /*34c0*/  BSYNC.RECONVERGENT B0 ;  /* 0x0000000000007941 */ /* 0x000fea0003800200 */
.L_x_845:
        /* <DEDUP_REMOVED lines=51> */
.L_x_842:
[----:B------:R-:W-:Y:S05]  /*3800*/  BSYNC.RECONVERGENT B1 ;  /* 0x0000000000017941 */ /* 0x000fea0003800200 */
.L_x_841:
        /* <DEDUP_REMOVED lines=68> */
.L_x_850:
[----:B------:R-:W-:Y:S05]  /*3c50*/  BSYNC.RECONVERGENT B0 ;  /* 0x0000000000007941 */ /* 0x000fea0003800200 */
.L_x_849:
        /* <DEDUP_REMOVED lines=52> */
.L_x_852:
[----:B------:R-:W-:Y:S05]  /*3fa0*/  BSYNC.RECONVERGENT B0 ;  /* 0x0000000000007941 */ /* 0x000fea0003800200 */
.L_x_851:
        /* <DEDUP_REMOVED lines=51> */
.L_x_848:
[----:B------:R-:W-:Y:S05]  /*42e0*/  BSYNC.RECONVERGENT B1 ;  /* 0x0000000000017941 */ /* 0x000fea0003800200 */
.L_x_847:
        /* <DEDUP_REMOVED lines=68> */
.L_x_856:
[----:B------:R-:W-:Y:S05]  /*4730*/  BSYNC.RECONVERGENT B0 ;  /* 0x0000000000007941 */ /* 0x000fea0003800200 */
.L_x_855:
        /* <DEDUP_REMOVED lines=52> */
.L_x_858:
[----:B------:R-:W-:Y:S05]  /*4a80*/  BSYNC.RECONVERGENT B0 ;  /* 0x0000000000007941 */ /* 0x000fea0003800200 */
.L_x_857:
        /* <DEDUP_REMOVED lines=51> */
.L_x_854:
[----:B------:R-:W-:Y:S05]  /*4dc0*/  BSYNC.RECONVERGENT B1 ;  /* 0x0000000000017941 */ /* 0x000fea0003800200 */
.L_x_853:
        /* <DEDUP_REMOVED lines=70> */
.L_x_862:
[----:B------:R-:W-:Y:S05]  /*5230*/  BSYNC.RECONVERGENT B0 ;  /* 0x0000000000007941 */ /* 0x000fea0003800200 */
.L_x_861:
        /* <DEDUP_REMOVED lines=52> */
.L_x_864:
[----:B------:R-:W-:Y:S05]  /*5580*/  BSYNC.RECONVERGENT B0 ;  /* 0x0000000000007941 */ /* 0x000fea0003800200 */
.L_x_863:
        /* <DEDUP_REMOVED lines=51> */
.L_x_860:
[----:B------:R-:W-:Y:S05]  /*58c0*/  BSYNC.RECONVERGENT B1 ;  /* 0x0000000000017941 */ /* 0x000fea0003800200 */
.L_x_859:
        /* <DEDUP_REMOVED lines=8> */
.L_x_840:
        /* <DEDUP_REMOVED lines=99> */
.L_x_868:
[----:B------:R-:W-:Y:S05]  /*5f80*/  BSYNC.RECONVERGENT B0 ;  /* 0x0000000000007941 */ /* 0x000fea0003800200 */
.L_x_867:
        /* <DEDUP_REMOVED lines=93> */
.L_x_870:
[----:B------:R-:W-:Y:S05]  /*6560*/  BSYNC.RECONVERGENT B0 ;  /* 0x0000000000007941 */ /* 0x000fea0003800200 */
.L_x_869:
        /* <DEDUP_REMOVED lines=92> */
.L_x_866:
[----:B------:R-:W-:Y:S05]  /*6b30*/  BSYNC.RECONVERGENT B1 ;  /* 0x0000000000017941 */ /* 0x000fea0003800200 */
.L_x_865:
        /* <DEDUP_REMOVED lines=100> */
.L_x_874:
[----:B------:R-:W-:Y:S05]  /*7180*/  BSYNC.RECONVERGENT B0 ;  /* 0x0000000000007941 */ /* 0x000fea0003800200 */
.L_x_873:
        /* <DEDUP_REMOVED lines=93> */
.L_x_876:
[----:B------:R-:W-:Y:S05]  /*7760*/  BSYNC.RECONVERGENT B0 ;  /* 0x0000000000007941 */ /* 0x000fea0003800200 */
.L_x_875:
        /* <DEDUP_REMOVED lines=92> */
.L_x_872:
[----:B------:R-:W-:Y:S05]  /*7d30*/  BSYNC.RECONVERGENT B1 ;  /* 0x0000000000017941 */ /* 0x000fea0003800200 */
.L_x_871:
        /* <DEDUP_REMOVED lines=101> */
.L_x_880:
[----:B------:R-:W-:Y:S05]  /*8390*/  BSYNC.RECONVERGENT B0 ;  /* 0x0000000000007941 */ /* 0x000fea0003800200 */
.L_x_879:
        /* <DEDUP_REMOVED lines=93> */
.L_x_882:
[----:B------:R-:W-:Y:S05]  /*8970*/  BSYNC.RECONVERGENT B0 ;  /* 0x0000000000007941 */ /* 0x000fea0003800200 */
.L_x_881:
        /* <DEDUP_REMOVED lines=92> */
.L_x_878:
[----:B------:R-:W-:Y:S05]  /*8f40*/  BSYNC.RECONVERGENT B1 ;  /* 0x0000000000017941 */ /* 0x000fea0003800200 */
.L_x_877:
        /* <DEDUP_REMOVED lines=104> */
.L_x_886:
[----:B------:R-:W-:Y:S05]  /*95d0*/  BSYNC.RECONVERGENT B0 ;  /* 0x0000000000007941 */ /* 0x000fea0003800200 */
.L_x_885:
        /* <DEDUP_REMOVED lines=92> */
.L_x_888:
[----:B------:R-:W-:Y:S05]  /*9ba0*/  BSYNC.RECONVERGENT B0 ;  /* 0x0000000000007941 */ /* 0x000fea0003800200 */
.L_x_887:
        /* <DEDUP_REMOVED lines=90> */
.L_x_884:
[----:B------:R-:W-:Y:S05]  /*a150*/  BSYNC.RECONVERGENT B1 ;  /* 0x0000000000017941 */ /* 0x000fea0003800200 */
.L_x_883:
[----:B------:R-:W5:Y:S08]  /*a160*/  LDC R3, c[0x0][0x450] ;  /* 0x00011400ff037b82 */ /* 0x000f700000000800 */
[----:B------:R-:W1:Y:S01]  /*a170*/  LDC R11, c[0x0][0x450] ;  /* 0x00011400ff0b7b82 */ /* 0x000e620000000800 */
[----:B-----5:R-:W-:Y:S05]  /*a180*/  IMAD.U32 R3, R3, -0x20, RZ ;  /* 0xffffffe003037824 */ /* 0x020fea00078e00ff */
[C---:B------:R-:W-:Y:S02]  /*a190*/  LEA R86, P1, R3.reuse, R86, 0x1 ;  /* 0x0000005603567211 */ /* 0x040fe400078208ff */
[C---:B------:R-:W-:Y:S02]  /*a1a0*/  LEA R84, P0, R3.reuse, R84, 0x1 ;  /* 0x0000005403547211 */ /* 0x040fe400078008ff */
[C---:B------:R-:W-:Y:S02]  /*a1b0*/  LEA.HI.X.SX32 R87, R3.reuse, R87, 0x1, P1 ;  /* 0x0000005703577211 */ /* 0x040fe400008f0eff */
[----:B-1----:R-:W-:Y:S09]  /*a1c0*/  LEA.HI.X.SX32 R85, R3, R85, 0x1, P0 ;  /* 0x0000005503557211 */ /* 0x002ff200000f0eff */
.L_x_839:
[----:B------:R-:W-:Y:S05]  /*a1d0*/  BSYNC.RECONVERGENT B2 ;  /* 0x0000000000027941 */ /* 0x000fea0003800200 */
.L_x_831:
        /* <DEDUP_REMOVED lines=91> */
.L_x_889:
[----:B------:R-:W-:Y:S02]  /*a790*/  IADD3 R82, P1, PT, R82, R89, RZ ;  /* 0x0000005952527210 */ /* 0x000fe40007f3e0ff */
[----:B------:R-:W-:Y:S03]  /*a7a0*/  IADD3 R14, P0, PT, R14, R93, RZ ;  /* 0x0000005d0e0e7210 */ /* 0x000fe60007f1e0ff */
[----:B------:R-:W-:Y:S02]  /*a7b0*/  IMAD.X R83, R83, 0x1, R88, P1 ;  /* 0x0000000153537824 */ /* 0x000fe400008e0658 */
[----:B------:R-:W-:Y:S01]  /*a7c0*/  IMAD.X R15, R15, 0x1, R91, P0 ;  /* 0x000000010f0f7824 */ /* 0x000fe200000e065b */
[----:B------:R-:W-:Y:S07]  /*a7d0*/  @P2 BRA `(.L_x_890) ;  /* 0xffffff7c00082947 */ /* 0x000fee000383ffff */
.L_x_822:
        /* <DEDUP_REMOVED lines=42> */
.L_x_895:
[----:B------:R3:W-:Y:S02]  /*aa80*/  STS.128 [R213+0x4000], RZ ;  /* 0x004000ffd5007388 */ /* 0x0007e40000000c00 */
.L_x_894:
[----:B------:R-:W-:Y:S05]  /*aa90*/  BSYNC.RECONVERGENT B0 ;  /* 0x0000000000007941 */ /* 0x000fea0003800200 */
.L_x_893:
        /* <DEDUP_REMOVED lines=26> */
.L_x_898:
[----:B------:R1:W-:Y:S02]  /*ac40*/  STS.128 [R213+0x4800], RZ ;  /* 0x004800ffd5007388 */ /* 0x0003e40000000c00 */
.L_x_897:
[----:B------:R-:W-:Y:S05]  /*ac50*/  BSYNC.RECONVERGENT B0 ;  /* 0x0000000000007941 */ /* 0x000fea0003800200 */
.L_x_896:
        /* <DEDUP_REMOVED lines=26> */
.L_x_901:
[----:B------:R4:W-:Y:S02]  /*ae00*/  STS.128 [R213+0x5000], RZ ;  /* 0x005000ffd5007388 */ /* 0x0009e40000000c00 */
.L_x_900:
[----:B------:R-:W-:Y:S05]  /*ae10*/  BSYNC.RECONVERGENT B0 ;  /* 0x0000000000007941 */ /* 0x000fea0003800200 */
.L_x_899:
        /* <DEDUP_REMOVED lines=26> */
.L_x_903:
[----:B------:R2:W-:Y:S01]  /*afc0*/  STS.128 [R213+0x5800], RZ ;  /* 0x005800ffd5007388 */ /* 0x0005e20000000c00 */
[----:B------:R-:W-:Y:S05]  /*afd0*/  BRA `(.L_x_902) ;  /* 0x0000006c00507947 */ /* 0x000fea0003800000 */
.L_x_892:
        /* <DEDUP_REMOVED lines=80> */
.L_x_910:
[----:B------:R-:W-:Y:S05]  /*b4e0*/  BSYNC.RECONVERGENT B0 ;  /* 0x0000000000007941 */ /* 0x000fea0003800200 */
.L_x_909:
[----:B-----5:R-:W-:Y:S01]  /*b4f0*/  IMAD.MOV.U32 R6, RZ, RZ, R18 ;  /* 0x000000ffff067224 */ /* 0x020fe200078e0012 */
[----:B------:R-:W-:Y:S01]  /*b500*/  MOV R4, R16 ;  /* 0x0000001000047202 */ /* 0x000fe20000000f00 */
[----:B------:R-:W-:Y:S01]  /*b510*/  IMAD.MOV.U32 R7, RZ, RZ, R19 ;  /* 0x000000ffff077224 */ /* 0x000fe200078e0013 */
[----:B------:R-:W-:Y:S02]  /*b520*/  MOV R5, R17 ;  /* 0x0000001100057202 */ /* 0x000fe40000000f00 */
.L_x_908:
[----:B------:R-:W-:Y:S05]  /*b530*/  BSYNC.RECONVERGENT B1 ;  /* 0x0000000000017941 */ /* 0x000fea0003800200 */
.L_x_907:
        /* <DEDUP_REMOVED lines=48> */
.L_x_914:
[----:B------:R-:W-:Y:S05]  /*b840*/  BSYNC.RECONVERGENT B0 ;  /* 0x0000000000007941 */ /* 0x000fea0003800200 */
.L_x_913:
[----:B-----5:R4:W-:Y:S02]  /*b850*/  STS.128 [R213+0x2000], R16 ;  /* 0x00200010d5007388 */ /* 0x0209e40000000c00 */
.L_x_912:
[----:B------:R-:W-:Y:S05]  /*b860*/  BSYNC.RECONVERGENT B1 ;  /* 0x0000000000017941 */ /* 0x000fea0003800200 */
.L_x_911:
        /* <DEDUP_REMOVED lines=46> */
.L_x_916:
[----:B------:R-:W-:Y:S05]  /*bb50*/  BSYNC.RECONVERGENT B0 ;  /* 0x0000000000007941 */ /* 0x000fea0003800200 */
.L_x_915:
[----:B-----5:R1:W-:Y:S02]  /*bb60*/  STS.128 [R213+0x4000], R16 ;  /* 0x00400010d5007388 */ /* 0x0203e40000000c00 */
.L_x_906:
[----:B------:R-:W-:Y:S05]  /*bb70*/  BSYNC.RECONVERGENT B2 ;  /* 0x0000000000027941 */ /* 0x000fea0003800200 */
.L_x_905:
        /* <DEDUP_REMOVED lines=53> */
.L_x_922:
[----:B------:R-:W-:Y:S05]  /*bed0*/  BSYNC.RECONVERGENT B0 ;  /* 0x0000000000007941 */ /* 0x000fea0003800200 */
.L_x_921:
[----:B-----5:R4:W-:Y:S02]  /*bee0*/  STS.128 [R213+0x800], R16 ;  /* 0x00080010d5007388 */ /* 0x0209e40000000c00 */
.L_x_920:
[----:B------:R-:W-:Y:S05]  /*bef0*/  BSYNC.RECONVERGENT B1 ;  /* 0x0000000000017941 */ /* 0x000fea0003800200 */
.L_x_919:
        /* <DEDUP_REMOVED lines=46> */
.L_x_926:
[----:B------:R-:W-:Y:S05]  /*c1e0*/  BSYNC.RECONVERGENT B0 ;  /* 0x0000000000007941 */ /* 0x000fea0003800200 */
.L_x_925:
[----:B-----5:R4:W-:Y:S02]  /*c1f0*/  STS.128 [R213+0x2800], R16 ;  /* 0x00280010d5007388 */ /* 0x0209e40000000c00 */
.L_x_924:
[----:B------:R-:W-:Y:S05]  /*c200*/  BSYNC.RECONVERGENT B1 ;  /* 0x0000000000017941 */ /* 0x000fea0003800200 */
.L_x_923:
        /* <DEDUP_REMOVED lines=45> */
.L_x_928:
[----:B------:R-:W-:Y:S05]  /*c4e0*/  BSYNC.RECONVERGENT B0 ;  /* 0x0000000000007941 */ /* 0x000fea0003800200 */
.L_x_927:
[----:B-----5:R4:W-:Y:S02]  /*c4f0*/  STS.128 [R213+0x4800], R16 ;  /* 0x00480010d5007388 */ /* 0x0209e40000000c00 */
.L_x_918:
[----:B------:R-:W-:Y:S05]  /*c500*/  BSYNC.RECONVERGENT B2 ;  /* 0x0000000000027941 */ /* 0x000fea0003800200 */
.L_x_917:
        /* <DEDUP_REMOVED lines=53> */
.L_x_934:
[----:B------:R-:W-:Y:S05]  /*c860*/  BSYNC.RECONVERGENT B0 ;  /* 0x0000000000007941 */ /* 0x000fea0003800200 */
.L_x_933:
[----:B-----5:R1:W-:Y:S02]  /*c870*/  STS.128 [R213+0x1000], R16 ;  /* 0x00100010d5007388 */ /* 0x0203e40000000c00 */
.L_x_932:
[----:B------:R-:W-:Y:S05]  /*c880*/  BSYNC.RECONVERGENT B1 ;  /* 0x0000000000017941 */ /* 0x000fea0003800200 */
.L_x_931:
        /* <DEDUP_REMOVED lines=46> */
.L_x_938:
[----:B------:R-:W-:Y:S05]  /*cb70*/  BSYNC.RECONVERGENT B0 ;  /* 0x0000000000007941 */ /* 0x000fea0003800200 */
.L_x_937:
[----:B-----5:R4:W-:Y:S02]  /*cb80*/  STS.128 [R213+0x3000], R16 ;  /* 0x00300010d5007388 */ /* 0x0209e40000000c00 */
.L_x_936:
[----:B------:R-:W-:Y:S05]  /*cb90*/  BSYNC.RECONVERGENT B1 ;  /* 0x0000000000017941 */ /* 0x000fea0003800200 */
.L_x_935:
        /* <DEDUP_REMOVED lines=45> */
.L_x_940:
[----:B------:R-:W-:Y:S05]  /*ce70*/  BSYNC.RECONVERGENT B0 ;  /* 0x0000000000007941 */ /* 0x000fea0003800200 */
.L_x_939:
[----:B-----5:R4:W-:Y:S02]  /*ce80*/  STS.128 [R213+0x5000], R16 ;  /* 0x00500010d5007388 */ /* 0x0209e40000000c00 */
.L_x_930:
[----:B------:R-:W-:Y:S05]  /*ce90*/  BSYNC.RECONVERGENT B2 ;  /* 0x0000000000027941 */ /* 0x000fea0003800200 */
.L_x_929:
        /* <DEDUP_REMOVED lines=53> */
.L_x_944:
[----:B------:R-:W-:Y:S05]  /*d1f0*/  BSYNC.RECONVERGENT B0 ;  /* 0x0000000000007941 */ /* 0x000fea0003800200 */
.L_x_943:
[----:B-----5:R4:W-:Y:S02]  /*d200*/  STS.128 [R213+0x1800], R16 ;  /* 0x00180010d5007388 */ /* 0x0209e40000000c00 */
.L_x_942:
[----:B------:R-:W-:Y:S05]  /*d210*/  BSYNC.RECONVERGENT B1 ;  /* 0x0000000000017941 */ /* 0x000fea0003800200 */
.L_x_941:
        /* <DEDUP_REMOVED lines=46> */
.L_x_948:
[----:B------:R-:W-:Y:S05]  /*d500*/  BSYNC.RECONVERGENT B0 ;  /* 0x0000000000007941 */ /* 0x000fea0003800200 */
.L_x_947:
[----:B-----5:R4:W-:Y:S02]  /*d510*/  STS.128 [R213+0x3800], R16 ;  /* 0x00380010d5007388 */ /* 0x0209e40000000c00 */
.L_x_946:
[----:B------:R-:W-:Y:S05]  /*d520*/  BSYNC.RECONVERGENT B1 ;  /* 0x0000000000017941 */ /* 0x000fea0003800200 */
.L_x_945:
        /* <DEDUP_REMOVED lines=46> */
.L_x_950:
[----:B------:R-:W-:Y:S05]  /*d810*/  BSYNC.RECONVERGENT B0 ;  /* 0x0000000000007941 */ /* 0x000fea0003800200 */
.L_x_949:
[----:B-----5:R4:W-:Y:S01]  /*d820*/  STS.128 [R213+0x5800], R16 ;  /* 0x00580010d5007388 */ /* 0x0209e20000000c00 */
[----:B------:R-:W-:Y:S05]  /*d830*/  BRA `(.L_x_902) ;  /* 0x0000004400387947 */ /* 0x000fea0003800000 */
.L_x_904:
        /* <DEDUP_REMOVED lines=97> */
.L_x_956:
[----:B------:R-:W-:Y:S05]  /*de50*/  BSYNC.RECONVERGENT B0 ;  /* 0x0000000000007941 */ /* 0x000fea0003800200 */
.L_x_955:
[----:B-----5:R-:W-:Y:S01]  /*de60*/  IMAD.MOV.U32 R6, RZ, RZ, R34 ;  /* 0x000000ffff067224 */ /* 0x020fe200078e0022 */
[----:B------:R-:W-:Y:S01]  /*de70*/  MOV R4, R32 ;  /* 0x0000002000047202 */ /* 0x000fe20000000f00 */
[----:B------:R-:W-:Y:S01]  /*de80*/  IMAD.MOV.U32 R7, RZ, RZ, R35 ;  /* 0x000000ffff077224 */ /* 0x000fe200078e0023 */
[----:B------:R-:W-:Y:S02]  /*de90*/  MOV R5, R33 ;  /* 0x0000002100057202 */ /* 0x000fe40000000f00 */
.L_x_954:
[----:B------:R-:W-:Y:S05]  /*dea0*/  BSYNC.RECONVERGENT B1 ;  /* 0x0000000000017941 */ /* 0x000fea0003800200 */
.L_x_953:
        /* <DEDUP_REMOVED lines=87> */
.L_x_960:
[----:B------:R-:W-:Y:S05]  /*e420*/  BSYNC.RECONVERGENT B0 ;  /* 0x0000000000007941 */ /* 0x000fea0003800200 */
.L_x_959:
[----:B-----5:R4:W-:Y:S02]  /*e430*/  STS.128 [R213+0x2000], R32 ;  /* 0x00200020d5007388 */ /* 0x0209e40000000c00 */
.L_x_958:
[----:B------:R-:W-:Y:S05]  /*e440*/  BSYNC.RECONVERGENT B1 ;  /* 0x0000000000017941 */ /* 0x000fea0003800200 */
.L_x_957:
        /* <DEDUP_REMOVED lines=85> */
.L_x_962:
[----:B------:R-:W-:Y:S05]  /*e9a0*/  BSYNC.RECONVERGENT B0 ;  /* 0x0000000000007941 */ /* 0x000fea0003800200 */
.L_x_961:
[----:B-----5:R1:W-:Y:S02]  /*e9b0*/  STS.128 [R213+0x4000], R32 ;  /* 0x00400020d5007388 */ /* 0x0203e40000000c00 */
.L_x_952:
[----:B------:R-:W-:Y:S05]  /*e9c0*/  BSYNC.RECONVERGENT B2 ;  /* 0x0000000000027941 */ /* 0x000fea0003800200 */
.L_x_951:
        /* <DEDUP_REMOVED lines=93> */
.L_x_968:
[----:B------:R-:W-:Y:S05]  /*efa0*/  BSYNC.RECONVERGENT B0 ;  /* 0x0000000000007941 */ /* 0x000fea0003800200 */
.L_x_967:
[----:B-----5:R4:W-:Y:S02]  /*efb0*/  STS.128 [R213+0x800], R32 ;  /* 0x00080020d5007388 */ /* 0x0209e40000000c00 */
.L_x_966:
[----:B------:R-:W-:Y:S05]  /*efc0*/  BSYNC.RECONVERGENT B1 ;  /* 0x0000000000017941 */ /* 0x000fea0003800200 */
.L_x_965:
        /* <DEDUP_REMOVED lines=86> */
.L_x_972:
[----:B------:R-:W-:Y:S05]  /*f530*/  BSYNC.RECONVERGENT B0 ;  /* 0x0000000000007941 */ /* 0x000fea0003800200 */
.L_x_971:
[----:B-----5:R4:W-:Y:S02]  /*f540*/  STS.128 [R213+0x2800], R32 ;  /* 0x00280020d5007388 */ /* 0x0209e40000000c00 */
.L_x_970:
[----:B------:R-:W-:Y:S05]  /*f550*/  BSYNC.RECONVERGENT B1 ;  /* 0x0000000000017941 */ /* 0x000fea0003800200 */
.L_x_969:
        /* <DEDUP_REMOVED lines=85> */
.L_x_974:
[----:B------:R-:W-:Y:S05]  /*fab0*/  BSYNC.RECONVERGENT B0 ;  /* 0x0000000000007941 */ /* 0x000fea0003800200 */
.L_x_973:
[----:B-----5:R4:W-:Y:S02]  /*fac0*/  STS.128 [R213+0x4800], R32 ;  /* 0x00480020d5007388 */ /* 0x0209e40000000c00 */
.L_x_964:
[----:B------:R-:W-:Y:S05]  /*fad0*/  BSYNC.RECONVERGENT B2 ;  /* 0x0000000000027941 */ /* 0x000fea0003800200 */
.L_x_963:
        /* <DEDUP_REMOVED lines=93> */
.L_x_980:
[----:B------:R-:W-:Y:S05]  /*100b0*/  BSYNC.RECONVERGENT B0 ;  /* 0x0000000000007941 */ /* 0x000fea0003800200 */
.L_x_979:
[----:B-----5:R1:W-:Y:S02]  /*100c0*/  STS.128 [R213+0x1000], R32 ;  /* 0x00100020d5007388 */ /* 0x0203e40000000c00 */
.L_x_978:
[----:B------:R-:W-:Y:S05]  /*100d0*/  BSYNC.RECONVERGENT B1 ;  /* 0x0000000000017941 */ /* 0x000fea0003800200 */
.L_x_977:
        /* <DEDUP_REMOVED lines=86> */
.L_x_984:
[----:B------:R-:W-:Y:S05]  /*10640*/  BSYNC.RECONVERGENT B0 ;  /* 0x0000000000007941 */ /* 0x000fea0003800200 */
.L_x_983:
[----:B-----5:R4:W-:Y:S02]  /*10650*/  STS.128 [R213+0x3000], R32 ;  /* 0x00300020d5007388 */ /* 0x0209e40000000c00 */
.L_x_982:
[----:B------:R-:W-:Y:S05]  /*10660*/  BSYNC.RECONVERGENT B1 ;  /* 0x0000000000017941 */ /* 0x000fea0003800200 */
.L_x_981:
        /* <DEDUP_REMOVED lines=85> */
.L_x_986:
[----:B------:R-:W-:Y:S05]  /*10bc0*/  BSYNC.RECONVERGENT B0 ;  /* 0x0000000000007941 */ /* 0x000fea0003800200 */
.L_x_985:
[----:B-----5:R4:W-:Y:S02]  /*10bd0*/  STS.128 [R213+0x5000], R32 ;  /* 0x00500020d5007388 */ /* 0x0209e40000000c00 */
.L_x_976:
[----:B------:R-:W-:Y:S05]  /*10be0*/  BSYNC.RECONVERGENT B2 ;  /* 0x0000000000027941 */ /* 0x000fea0003800200 */
.L_x_975:
        /* <DEDUP_REMOVED lines=95> */
.L_x_990:
[----:B------:R-:W-:Y:S05]  /*111e0*/  BSYNC.RECONVERGENT B0 ;  /* 0x0000000000007941 */ /* 0x000fea0003800200 */
.L_x_989:
[----:B-----5:R4:W-:Y:S02]  /*111f0*/  STS.128 [R213+0x1800], R28 ;  /* 0x0018001cd5007388 */ /* 0x0209e40000000c00 */
.L_x_988:
[----:B------:R-:W-:Y:S05]  /*11200*/  BSYNC.RECONVERGENT B1 ;  /* 0x0000000000017941 */ /* 0x000fea0003800200 */
.L_x_987:
        /* <DEDUP_REMOVED lines=87> */
.L_x_994:
[----:B------:R-:W-:Y:S05]  /*11780*/  BSYNC.RECONVERGENT B0 ;  /* 0x0000000000007941 */ /* 0x000fea0003800200 */
.L_x_993:
[----:B-----5:R1:W-:Y:S02]  /*11790*/  STS.128 [R213+0x3800], R28 ;  /* 0x0038001cd5007388 */ /* 0x0203e40000000c00 */
.L_x_992:
[----:B------:R-:W-:Y:S05]  /*117a0*/  BSYNC.RECONVERGENT B1 ;  /* 0x0000000000017941 */ /* 0x000fea0003800200 */
.L_x_991:
        /* <DEDUP_REMOVED lines=85> */
.L_x_996:
[----:B------:R-:W-:Y:S05]  /*11d00*/  BSYNC.RECONVERGENT B0 ;  /* 0x0000000000007941 */ /* 0x000fea0003800200 */
.L_x_995:
[----:B-----5:R4:W-:Y:S02]  /*11d10*/  STS.128 [R213+0x5800], R28 ;  /* 0x0058001cd5007388 */ /* 0x0209e40000000c00 */
.L_x_902:
[----:B------:R-:W-:Y:S05]  /*11d20*/  BSYNC.RECONVERGENT B3 ;  /* 0x0000000000037941 */ /* 0x000fea0003800200 */
.L_x_891:
[----:B--2---:R-:W-:Y:S01]  /*11d30*/  IADD3 R5, PT, PT, -R60, R65, RZ ;  /* 0x000000413c057210 */ /* 0x004fe20007ffe1ff */
[----:B------:R-:W-:Y:S03]  /*11d40*/  BSSY.RECONVERGENT B0, `(.L_x_997) ;  /* 0x000001c000007945 */ /* 0x000fe60003800200 */
[----:B------:R-:W-:-:S13]  /*11d50*/  ISETP.GE.AND P3, PT, R108, R5, PT ;  /* 0x000000056c00720c */ /* 0x000fda0003f66270 */
[----:B------:R-:W-:Y:S05]  /*11d60*/  @P3 BRA `(.L_x_998) ;  /* 0x0000000000643947 */ /* 0x000fea0003800000 */
[----:B------:R-:W2:Y:S02]  /*11d70*/  LDCU UR4, c[0x0][0x440] ;  /* 0x00008800ff0477ac */ /* 0x000ea40008000800 */
[----:B--2---:R-:W-:Y:S02]  /*11d80*/  ISETP.GE.AND P1, PT, R12, UR4, PT ;  /* 0x000000040c007c0c */ /* 0x004fe4000bf26270 */
[----:B------:R-:W-:-:S11]  /*11d90*/  ISETP.GE.AND P0, PT, R10, UR4, PT ;  /* 0x000000040a007c0c */ /* 0x000fd6000bf06270 */
[--C-:B-1-34-:R-:W-:Y:S02]  /*11da0*/  @!P1 IMAD.MOV.U32 R2, RZ, RZ, R196.reuse ;  /* 0x000000ffff029224 */ /* 0x11afe400078e00c4 */
        /* <DEDUP_REMOVED lines=20> */
.L_x_999:
[----:B------:R2:W-:Y:S02]  /*11ef0*/  STS.128 [R213+0xa000], RZ ;  /* 0x00a000ffd5007388 */ /* 0x0005e40000000c00 */
.L_x_998:
[----:B------:R-:W-:Y:S05]  /*11f00*/  BSYNC.RECONVERGENT B0 ;  /* 0x0000000000007941 */ /* 0x000fea0003800200 */
.L_x_997:
        /* <DEDUP_REMOVED lines=25> */
.L_x_1002:
[----:B------:R3:W-:Y:S02]  /*120a0*/  STS.128 [R213+0xa800], RZ ;  /* 0x00a800ffd5007388 */ /* 0x0007e40000000c00 */
.L_x_1001:
[----:B------:R-:W-:Y:S05]  /*120b0*/  BSYNC.RECONVERGENT B0 ;  /* 0x0000000000007941 */ /* 0x000fea0003800200 */
.L_x_1000:
        /* <DEDUP_REMOVED lines=26> */
.L_x_1005:
[----:B------:R3:W-:Y:S02]  /*12260*/  STS.128 [R213+0xb000], RZ ;  /* 0x00b000ffd5007388 */ /* 0x0007e40000000c00 */
.L_x_1004:
[----:B------:R-:W-:Y:S05]  /*12270*/  BSYNC.RECONVERGENT B0 ;  /* 0x0000000000007941 */ /* 0x000fea0003800200 */
.L_x_1003:
[----:B------:R-:W-:Y:S01]  /*12280*/  ISETP.GE.AND P0, PT, R32, R5, PT ;  /* 0x000000052000720c */ /* 0x000fe20003f06270 */
[----:B------:R-:W-:-:S12]  /*12290*/  BSSY.RECONVERGENT B0, `(.L_x_1006) ;  /* 0x000001c000007945 */ /* 0x000fd80003800200 */
[----:B------:R-:W-:Y:S05]  /*122a0*/  @P0 BRA `(.L_x_1007) ;  /* 0x0000000000680947 */ /* 0x000fea0003800000 */
[----:B-1-34-:R-:W1:Y:S01]  /*122b0*/  LDC.64 R2, c[0x0][0x3b8] ;  /* 0x0000ee00ff027b82 */ /* 0x01ae620000000a00 */
[----:B------:R-:W3:Y:S01]  /*122c0*/  LDCU UR4, c[0x0][0x440] ;  /* 0x00008800ff0477ac */ /* 0x000ee20008000800 */
[----:B------:R-:W-:Y:S01]  /*122d0*/  IMAD.MOV.U32 R194, RZ, RZ, R196 ;  /* 0x000000ffffc27224 */ /* 0x000fe200078e00c4 */
        /* <DEDUP_REMOVED lines=22> */
.L_x_1008:
[----:B------:R3:W-:Y:S02]  /*12440*/  STS.128 [R213+0xb800], RZ ;  /* 0x00b800ffd5007388 */ /* 0x0007e40000000c00 */
.L_x_1007:
[----:B------:R-:W-:Y:S05]  /*12450*/  BSYNC.RECONVERGENT B0 ;  /* 0x0000000000007941 */ /* 0x000fea0003800200 */
.L_x_1006:
        /* <DEDUP_REMOVED lines=29> */
.L_x_1011:
[----:B------:R3:W-:Y:S01]  /*12630*/  STS.128 [R213+0x10000], RZ ;  /* 0x010000ffd5007388 */ /* 0x0007e20000000c00 */
[----:B------:R-:W-:Y:S05]  /*12640*/  BRA `(.L_x_1012) ;  /* 0x00000000000c7947 */ /* 0x000fea0003800000 */
.L_x_1010:
[----:B------:R1:W-:Y:S04]  /*12650*/  STS.128 [R213+0xc000], RZ ;  /* 0x00c000ffd5007388 */ /* 0x0003e80000000c00 */
[----:B------:R1:W-:Y:S04]  /*12660*/  STS.128 [R213+0xe000], RZ ;  /* 0x00e000ffd5007388 */ /* 0x0003e80000000c00 */
[----:B------:R1:W-:Y:S02]  /*12670*/  STS.128 [R213+0x10000], RZ ;  /* 0x010000ffd5007388 */ /* 0x0003e40000000c00 */
.L_x_1012:
[----:B------:R-:W-:Y:S05]  /*12680*/  BSYNC.RECONVERGENT B0 ;  /* 0x0000000000007941 */ /* 0x000fea0003800200 */
.L_x_1009:
        /* <DEDUP_REMOVED lines=28> */
.L_x_1015:
[----:B------:R3:W-:Y:S02]  /*12850*/  STS.128 [R213+0x10800], RZ ;  /* 0x010800ffd5007388 */ /* 0x0007e40000000c00 */
.L_x_1014:
[----:B------:R-:W-:Y:S05]  /*12860*/  BSYNC.RECONVERGENT B0 ;  /* 0x0000000000007941 */ /* 0x000fea0003800200 */
.L_x_1013:
        /* <DEDUP_REMOVED lines=29> */
.L_x_1018:
[----:B------:R3:W-:Y:S02]  /*12a40*/  STS.128 [R213+0x11000], RZ ;  /* 0x011000ffd5007388 */ /* 0x0007e40000000c00 */
.L_x_1017:
[----:B------:R-:W-:Y:S05]  /*12a50*/  BSYNC.RECONVERGENT B0 ;  /* 0x0000000000007941 */ /* 0x000fea0003800200 */
.L_x_1016:
        /* <DEDUP_REMOVED lines=16> */
[----:B------:R-:W4:Y:S01]  /*12b60*/  LDCU UR4, c[0x0][0x440] ;  /* 0x00008800ff0477ac */ /* 0x000f220008000800 */
[----:B------:R-:W-:Y:S01]  /*12b70*/  IMAD.MOV.U32 R199, RZ, RZ, R197 ;  /* 0x000000ffffc77224 */ /* 0x000fe200078e00c5 */
        /* <DEDUP_REMOVED lines=22> */
.L_x_1021:
[----:B------:R4:W-:Y:S02]  /*12ce0*/  STS.128 [R213+0x11800], RZ ;  /* 0x011800ffd5007388 */ /* 0x0009e40000000c00 */
.L_x_1020:
[----:B------:R-:W-:Y:S05]  /*12cf0*/  BSYNC.RECONVERGENT B0 ;  /* 0x0000000000007941 */ /* 0x000fea0003800200 */
.L_x_1019:
[----:B------:R-:W-:Y:S01]  /*12d00*/  LOP3.LUT R3, R64, 0x8, R63, 0x78, !PT ;  /* 0x0000000840037812 */ /* 0x000fe200078e783f */
[----:B------:R-:W-:Y:S01]  /*12d10*/  IMAD.IADD R0, R0, 0x1, R11 ;  /* 0x0000000100007824 */ /* 0x000fe200078e020b */
[----:B------:R-:W-:Y:S01]  /*12d20*/  LOP3.LUT R64, R2, 0x400, RZ, 0xc0, !PT ;  /* 0x0000040002407812 */ /* 0x000fe200078ec0ff */
[----:B------:R-:W-:Y:S01]  /*12d30*/  IMAD.MOV.U32 R139, RZ, RZ, 0x20 ;  /* 0x00000020ff8b7424 */ /* 0x000fe200078e00ff */
[----:B------:R-:W-:Y:S01]  /*12d40*/  LOP3.LUT R3, R3, R138, RZ, 0x3c, !PT ;  /* 0x0000008a03037212 */ /* 0x000fe200078e3cff */
[----:B------:R-:W-:Y:S01]  /*12d50*/  IMAD.MOV.U32 R4, RZ, RZ, 0x40 ;  /* 0x00000040ff047424 */ /* 0x000fe200078e00ff */
[----:B------:R-:W-:Y:S01]  /*12d60*/  LEA R99, R0, UR5, 0x1 ;  /* 0x0000000500637c11 */ /* 0x000fe2000f8e08ff */
[----:B------:R-:W5:Y:S01]  /*12d70*/  LDCU UR4, c[0x0][0x50c] ;  /* 0x0000a180ff0477ac */ /* 0x000f620008000800 */
[----:B------:R-:W-:Y:S01]  /*12d80*/  LOP3.LUT P1, RZ, R63, 0x2, RZ, 0xc0, !PT ;  /* 0x000000023fff7812 */ /* 0x000fe2000782c0ff */
[----:B------:R-:W-:Y:S01]  /*12d90*/  IMAD R64, R3, 0x2, R64 ;  /* 0x0000000203407824 */ /* 0x000fe200078e0240 */
[----:B------:R-:W-:Y:S01]  /*12da0*/  LOP3.LUT P0, RZ, R63, 0x4, RZ, 0xc0, !PT ;  /* 0x000000043fff7812 */ /* 0x000fe2000780c0ff */
[----:B------:R-:W-:Y:S01]  /*12db0*/  LDSM.16.M88.4 R84, [R99] ;  /* 0x000000006354783b */ /* 0x000fe20000000200 */
[----:B------:R-:W-:Y:S01]  /*12dc0*/  SEL R0, R139, 0xffffffe0, !P1 ;  /* 0xffffffe08b007807 */ /* 0x000fe20004800000 */
[----:B------:R-:W-:Y:S01]  /*12dd0*/  VIADD R67, R64, UR5 ;  /* 0x0000000540437c36 */ /* 0x000fe20008000000 */
[----:B------:R-:W-:Y:S01]  /*12de0*/  SEL R4, R4, 0xffffffc0, !P0 ;  /* 0xffffffc004047807 */ /* 0x000fe20004000000 */
[----:B------:R-:W2:Y:S02]  /*12df0*/  LDSM.16.M88.4 R48, [R64+UR5+0x6000] ;  /* 0x006000054030783b */ /* 0x000ea40008000200 */
[----:B------:R-:W-:-:S02]  /*12e00*/  IMAD.IADD R96, R99, 0x1, R0 ;  /* 0x0000000163607824 */ /* 0x000fc400078e0200 */
[----:B------:R-:W1:Y:S01]  /*12e10*/  LDSM.16.M88.4 R40, [R64+UR5+0x6800] ;  /* 0x006800054028783b */ /* 0x000e620008000200 */
[----:B------:R-:W-:Y:S02]  /*12e20*/  IMAD.IADD R8, R67, 0x1, R0 ;  /* 0x0000000143087824 */ /* 0x000fe400078e0200 */
[--C-:B------:R-:W-:Y:S01]  /*12e30*/  IMAD.IADD R97, R99, 0x1, R4.reuse ;  /* 0x0000000163617824 */ /* 0x100fe200078e0204 */
[----:B------:R-:W5:Y:S01]  /*12e40*/  LDSM.16.M88.4 R32, [R64+UR5+0x7000] ;  /* 0x007000054020783b */ /* 0x000f620008000200 */
[----:B------:R-:W-:Y:S02]  /*12e50*/  IMAD.IADD R67, R67, 0x1, R4 ;  /* 0x0000000143437824 */ /* 0x000fe400078e0204 */
[C---:B------:R-:W-:Y:S01]  /*12e60*/  IMAD.IADD R66, R0.reuse, 0x1, R97 ;  /* 0x0000000100427824 */ /* 0x040fe200078e0261 */
[----:B------:R-:W5:Y:S01]  /*12e70*/  LDSM.16.M88.4 R76, [R64+UR5+0x7800] ;  /* 0x00780005404c783b */ /* 0x000f620008000200 */
[----:B------:R-:W-:-:S03]  /*12e80*/  IMAD.IADD R3, R0, 0x1, R67 ;  /* 0x0000000100037824 */ /* 0x000fc600078e0243 */
[----:B------:R-:W-:Y:S04]  /*12e90*/  LDSM.16.M88.4 R12, [R96] ;  /* 0x00000000600c783b */ /* 0x000fe80000000200 */
[----:B------:R-:W5:Y:S04]  /*12ea0*/  LDSM.16.M88.4 R72, [R8+0x6000] ;  /* 0x006000000848783b */ /* 0x000f680000000200 */
[----:B------:R-:W5:Y:S04]  /*12eb0*/  LDSM.16.M88.4 R56, [R8+0x6800] ;  /* 0x006800000838783b */ /* 0x000f680000000200 */
[----:B------:R-:W5:Y:S04]  /*12ec0*/  LDSM.16.M88.4 R24, [R8+0x7000] ;  /* 0x007000000818783b */ /* 0x000f680000000200 */
[----:B------:R-:W5:Y:S04]  /*12ed0*/  LDSM.16.M88.4 R16, [R8+0x7800] ;  /* 0x007800000810783b */ /* 0x000f680000000200 */
[----:B------:R-:W-:Y:S01]  /*12ee0*/  LDSM.16.M88.4 R20, [R97] ;  /* 0x000000006114783b */ /* 0x000fe20000000200 */
[C---:B--2---:R-:W-:Y:S03]  /*12ef0*/  HMMA.16816.F32 R52, R84.reuse, R48, RZ ;  /* 0x000000305434723c */ /* 0x044fe600000018ff */
[----:B---34-:R-:W2:Y:S04]  /*12f00*/  LDSM.16.M88.4 R4, [R67+0x6000] ;  /* 0x006000004304783b */ /* 0x018ea80000000200 */
[----:B------:R-:W3:Y:S01]  /*12f10*/  LDSM.16.M88.4 R68, [R67+0x6800] ;  /* 0x006800004344783b */ /* 0x000ee20000000200 */
[C---:B-1----:R-:W-:Y:S03]  /*12f20*/  HMMA.16816.F32 R44, R84.reuse, R40, RZ ;  /* 0x00000028542c723c */ /* 0x042fe600000018ff */
        /* <DEDUP_REMOVED lines=11> */
[C---:B------:R-:W-:Y:S08]  /*12fe0*/  HMMA.16816.F32 R52, R12.reuse, R72, R52 ;  /* 0x000000480c34723c */ /* 0x040ff00000001834 */
        /* <DEDUP_REMOVED lines=123> */
[----:B------:R5:W3:Y:S01]  /*137a0*/  LDSM.16.M88.4 R4, [R8+0xb800] ;  /* 0x00b800000804783b */ /* 0x000ae20000000200 */
        /* <DEDUP_REMOVED lines=10> */
[----:B------:R-:W3:Y:S06]  /*13850*/  MUFU.TANH R25, R25 ;  /* 0x0000001900197308 */ /* 0x000eec0000002400 */
[----:B--2---:R-:W-:Y:S02]  /*13860*/  HMMA.16816.F32 R76, R32, R28, R76 ;  /* 0x0000001c204c723c */ /* 0x004fe4000000184c */
[----:B------:R-:W-:Y:S01]  /*13870*/  MUFU.TANH R24, R24 ;  /* 0x0000001800187308 */ /* 0x000fe20000002400 */
[----:B-1----:R-:W1:Y:S01]  /*13880*/  LDSM.16.M88.4 R16, [R67+0xb800] ;  /* 0x00b800004310783b */ /* 0x002e620000000200 */
[----:B-----5:R-:W-:Y:S01]  /*13890*/  FMUL.FTZ R8, R40, UR4 ;  /* 0x0000000428087c20 */ /* 0x020fe20008410000 */
[----:B------:R-:W-:Y:S01]  /*138a0*/  FMUL.FTZ R29, R42, UR4 ;  /* 0x000000042a1d7c20 */ /* 0x000fe20008410000 */
[----:B------:R-:W-:-:S02]  /*138b0*/  FMUL.FTZ R28, R41, UR4 ;  /* 0x00000004291c7c20 */ /* 0x000fc40008410000 */
[----:B------:R-:W-:Y:S02]  /*138c0*/  HMMA.16816.F32 R84, R32, R30, R84 ;  /* 0x0000001e2054723c */ /* 0x000fe40000001854 */
[----:B------:R-:W2:Y:S06]  /*138d0*/  MUFU.TANH R49, R49 ;  /* 0x0000003100317308 */ /* 0x000eac0000002400 */
[----:B----4-:R-:W-:Y:S02]  /*138e0*/  HMMA.16816.F32 R36, R20, R12, R36 ;  /* 0x0000000c1424723c */ /* 0x010fe40000001824 */
[----:B------:R-:W4:Y:S06]  /*138f0*/  MUFU.TANH R44, R44 ;  /* 0x0000002c002c7308 */ /* 0x000f2c0000002400 */
[C---:B---3--:R-:W-:Y:S01]  /*13900*/  HMMA.16816.F32 R76, R52.reuse, R4, R76 ;  /* 0x00000004344c723c */ /* 0x048fe2000000184c */
[----:B------:R-:W-:Y:S01]  /*13910*/  FMUL.FTZ R4, R43, UR4 ;  /* 0x000000042b047c20 */ /* 0x000fe20008410000 */
[----:B------:R-:W-:Y:S06]  /*13920*/  MUFU.TANH R26, R26 ;  /* 0x0000001a001a7308 */ /* 0x000fec0000002400 */
[----:B------:R-:W-:Y:S02]  /*13930*/  HMMA.16816.F32 R84, R52, R6, R84 ;  /* 0x000000063454723c */ /* 0x000fe40000001854 */
[----:B------:R-:W3:Y:S06]  /*13940*/  MUFU.TANH R45, R45 ;  /* 0x0000002d002d7308 */ /* 0x000eec0000002400 */
[----:B------:R-:W-:Y:S01]  /*13950*/  HMMA.16816.F32 R72, R20, R14, R72 ;  /* 0x0000000e1448723c */ /* 0x000fe20000001848 */
[----:B------:R5:W2:Y:S01]  /*13960*/  LDSM.16.M88.4 R12, [R3+0xb800] ;  /* 0x00b80000030c783b */ /* 0x000aa20000000200 */
[----:B------:R-:W-:Y:S01]  /*13970*/  MUFU.TANH R8, R8 ;  /* 0x0000000800087308 */ /* 0x000fe20000002400 */
[----:B------:R-:W-:-:S05]  /*13980*/  DEPBAR.LE SB0, 0x0 ;  /* 0x000080000000791a */ /* 0x000fca0000000000 */
[C---:B-1----:R-:W-:Y:S02]  /*13990*/  HMMA.16816.F32 R76, R20.reuse, R16, R76 ;  /* 0x00000010144c723c */ /* 0x042fe4000000184c */
[----:B------:R-:W1:Y:S06]  /*139a0*/  MUFU.TANH R29, R29 ;  /* 0x0000001d001d7308 */ /* 0x000e6c0000002400 */
[----:B------:R-:W-:Y:S02]  /*139b0*/  HMMA.16816.F32 R84, R20, R18, R84 ;  /* 0x000000121454723c */ /* 0x000fe40000001854 */
[----:B------:R-:W1:Y:S01]  /*139c0*/  MUFU.TANH R4, R4 ;  /* 0x0000000400047308 */ /* 0x000e620000002400 */
[----:B-----5:R-:W-:-:S05]  /*139d0*/  IMAD.SHL.U32 R3, R63, 0x2, RZ ;  /* 0x000000023f037824 */ /* 0x020fca00078e00ff */
[----:B------:R-:W-:Y:S02]  /*139e0*/  HMMA.16816.F32 R72, R56, R70, R72 ;  /* 0x000000463848723c */ /* 0x000fe40000001848 */
[----:B------:R-:W-:Y:S01]  /*139f0*/  MUFU.TANH R28, R28 ;  /* 0x0000001c001c7308 */ /* 0x000fe20000002400 */
[----:B------:R-:W-:-:S05]  /*13a00*/  LOP3.LUT R3, R3, 0x6, RZ, 0xc0, !PT ;  /* 0x0000000603037812 */ /* 0x000fca00078ec0ff */
[----:B------:R-:W-:Y:S01]  /*13a10*/  HMMA.16816.F32 R36, R56, R68, R36 ;  /* 0x000000443824723c */ /* 0x000fe20000001824 */
[----:B------:R-:W-:-:S04]  /*13a20*/  IMAD.IADD R22, R60, 0x1, R3 ;  /* 0x000000013c167824 */ /* 0x000fc800078e0203 */
[C---:B------:R-:W-:Y:S01]  /*13a30*/  VIADD R6, R22.reuse, 0x1 ;  /* 0x0000000116067836 */ /* 0x040fe20000000000 */
[CC--:B------:R-:W-:Y:S02]  /*13a40*/  ISETP.GE.AND P2, PT, R22.reuse, R65.reuse, PT ;  /* 0x000000411600720c */ /* 0x0c0fe40003f46270 */
[C---:B--2---:R-:W-:Y:S01]  /*13a50*/  HMMA.16816.F32 R76, R56.reuse, R12, R76 ;  /* 0x0000000c384c723c */ /* 0x044fe2000000184c */
[C---:B------:R-:W-:Y:S01]  /*13a60*/  IADD3 R16, PT, PT, R22.reuse, 0x8, RZ ;  /* 0x0000000816107810 */ /* 0x040fe20007ffe0ff */
[----:B------:R-:W-:Y:S01]  /*13a70*/  VIADD R12, R22, 0x9 ;  /* 0x00000009160c7836 */ /* 0x000fe20000000000 */
[-C--:B------:R-:W-:Y:S01]  /*13a80*/  ISETP.GE.AND P6, PT, R6, R65.reuse, PT ;  /* 0x000000410600720c */ /* 0x080fe20003fc6270 */
[----:B------:R-:W-:Y:S01]  /*13a90*/  VIADD R6, R22, 0x10 ;  /* 0x0000001016067836 */ /* 0x000fe20000000000 */
[----:B------:R-:W-:Y:S01]  /*13aa0*/  FSEL R20, R81, -INF , !P2 ;  /* 0xff80000051147808 */ /* 0x000fe20005000000 */
[----:B------:R-:W-:Y:S01]  /*13ab0*/  FMUL.FTZ R73, R73, UR4 ;  /* 0x0000000449497c20 */ /* 0x000fe20008410000 */
[----:B------:R-:W-:Y:S01]  /*13ac0*/  FSEL R3, R66, -INF , !P2 ;  /* 0xff80000042037808 */ /* 0x000fe20005000000 */
[----:B------:R-:W-:Y:S01]  /*13ad0*/  HMMA.16816.F32 R84, R56, R14, R84 ;  /* 0x0000000e3854723c */ /* 0x000fe20000001854 */
[-C--:B------:R-:W-:Y:S01]  /*13ae0*/  ISETP.GE.AND P3, PT, R6, R65.reuse, PT ;  /* 0x000000410600720c */ /* 0x080fe20003f66270 */
[----:B------:R-:W-:Y:S01]  /*13af0*/  VIADD R6, R22, 0x11 ;  /* 0x0000001116067836 */ /* 0x000fe20000000000 */
[----:B------:R-:W-:Y:S01]  /*13b00*/  FSEL R82, R82, -INF , !P6 ;  /* 0xff80000052527808 */ /* 0x000fe20007000000 */
[----:B------:R-:W-:Y:S01]  /*13b10*/  FMUL.FTZ R75, R75, UR4 ;  /* 0x000000044b4b7c20 */ /* 0x000fe20008410000 */
[----:B------:R-:W-:Y:S01]  /*13b20*/  FSEL R19, R80, -INF , !P6 ;  /* 0xff80000050137808 */ /* 0x000fe20007000000 */
[----:B------:R-:W-:Y:S01]  /*13b30*/  FMUL.FTZ R36, R36, UR4 ;  /* 0x0000000424247c20 */ /* 0x000fe20008410000 */
[-C--:B------:R-:W-:Y:S01]  /*13b40*/  ISETP.GE.AND P2, PT, R6, R65.reuse, PT ;  /* 0x000000410600720c */ /* 0x080fe20003f46270 */
[----:B------:R-:W-:Y:S01]  /*13b50*/  VIADD R6, R22, 0x18 ;  /* 0x0000001816067836 */ /* 0x000fe20000000000 */
[-C--:B------:R-:W-:Y:S01]  /*13b60*/  ISETP.GE.AND P5, PT, R16, R65.reuse, PT ;  /* 0x000000411000720c */ /* 0x080fe20003fa6270 */
[----:B------:R-:W-:Y:S01]  /*13b70*/  FMUL.FTZ R38, R38, UR4 ;  /* 0x0000000426267c20 */ /* 0x000fe20008410000 */
[-C--:B------:R-:W-:Y:S01]  /*13b80*/  ISETP.GE.AND P4, PT, R12, R65.reuse, PT ;  /* 0x000000410c00720c */ /* 0x080fe20003f86270 */
[----:B------:R-:W-:Y:S01]  /*13b90*/  VIADD R12, R22, 0x20 ;  /* 0x00000020160c7836 */ /* 0x000fe20000000000 */
[-C--:B------:R-:W-:Y:S01]  /*13ba0*/  ISETP.GE.AND P6, PT, R6, R65.reuse, PT ;  /* 0x000000410600720c */ /* 0x080fe20003fc6270 */
[----:B------:R-:W-:Y:S01]  /*13bb0*/  VIADD R6, R22, 0x19 ;  /* 0x0000001916067836 */ /* 0x000fe20000000000 */
[----:B------:R-:W-:Y:S01]  /*13bc0*/  FSEL R18, R25, -INF , !P5 ;  /* 0xff80000019127808 */ /* 0x000fe20006800000 */
[----:B------:R-:W-:Y:S01]  /*13bd0*/  MUFU.TANH R145, R73 ;  /* 0x0000004900917308 */ /* 0x000fe20000002400 */
[----:B------:R-:W-:Y:S01]  /*13be0*/  FSEL R17, R48, -INF , !P5 ;  /* 0xff80000030117808 */ /* 0x000fe20006800000 */
[----:B------:R-:W-:Y:S01]  /*13bf0*/  FMUL.FTZ R37, R37, UR4 ;  /* 0x0000000425257c20 */ /* 0x000fe20008410000 */
[-C--:B------:R-:W-:Y:S01]  /*13c00*/  ISETP.GE.AND P5, PT, R6, R65.reuse, PT ;  /* 0x000000410600720c */ /* 0x080fe20003fa6270 */
[----:B------:R-:W-:Y:S01]  /*13c10*/  FMUL.FTZ R39, R39, UR4 ;  /* 0x0000000427277c20 */ /* 0x000fe20008410000 */
[----:B------:R-:W-:Y:S01]  /*13c20*/  FSEL R6, R49, -INF , !P4 ;  /* 0xff80000031067808 */ /* 0x000fe20006000000 */
[----:B------:R-:W-:Y:S01]  /*13c30*/  FMUL.FTZ R72, R72, UR4 ;  /* 0x0000000448487c20 */ /* 0x000fe20008410000 */
[----:B------:R-:W-:Y:S01]  /*13c40*/  FSEL R21, R24, -INF , !P4 ;  /* 0xff80000018157808 */ /* 0x000fe20006000000 */
[----:B------:R-:W2:Y:S01]  /*13c50*/  MUFU.TANH R176, R75 ;  /* 0x0000004b00b07308 */ /* 0x000ea20000002400 */
[-C--:B------:R-:W-:Y:S01]  /*13c60*/  ISETP.GE.AND P4, PT, R12, R65.reuse, PT ;  /* 0x000000410c00720c */ /* 0x080fe20003f86270 */
[----:B------:R-:W-:Y:S01]  /*13c70*/  VIADD R12, R22, 0x21 ;  /* 0x00000021160c7836 */ /* 0x000fe20000000000 */
[----:B----4-:R-:W-:Y:S01]  /*13c80*/  FSEL R16, R44, -INF , !P3 ;  /* 0xff8000002c107808 */ /* 0x010fe20005800000 */
[----:B------:R-:W-:Y:S01]  /*13c90*/  FMUL.FTZ R74, R74, UR4 ;  /* 0x000000044a4a7c20 */ /* 0x000fe20008410000 */
[----:B------:R-:W-:Y:S01]  /*13ca0*/  FSEL R15, R27, -INF , !P3 ;  /* 0xff8000001b0f7808 */ /* 0x000fe20005800000 */
[----:B------:R-:W-:Y:S01]  /*13cb0*/  VIADD R24, R22, 0x29 ;  /* 0x0000002916187836 */ /* 0x000fe20000000000 */
[-C--:B------:R-:W-:Y:S01]  /*13cc0*/  ISETP.GE.AND P3, PT, R12, R65.reuse, PT ;  /* 0x000000410c00720c */ /* 0x080fe20003f66270 */
[----:B------:R-:W-:Y:S01]  /*13cd0*/  MUFU.TANH R169, R36 ;  /* 0x0000002400a97308 */ /* 0x000fe20000002400 */
[----:B------:R-:W-:Y:S01]  /*13ce0*/  IADD3 R12, PT, PT, R22, 0x28, RZ ;  /* 0x00000028160c7810 */ /* 0x000fe20007ffe0ff */
[----:B------:R-:W-:Y:S01]  /*13cf0*/  FMUL.FTZ R76, R76, UR4 ;  /* 0x000000044c4c7c20 */ /* 0x000fe20008410000 */
[----:B---3--:R-:W-:Y:S01]  /*13d00*/  FSEL R14, R45, -INF , !P2 ;  /* 0xff8000002d0e7808 */ /* 0x008fe20005000000 */
[----:B------:R-:W-:Y:S01]  /*13d10*/  FMUL.FTZ R77, R77, UR4 ;  /* 0x000000044d4d7c20 */ /* 0x000fe20008410000 */
[----:B------:R-:W-:Y:S01]  /*13d20*/  FSEL R7, R26, -INF , !P2 ;  /* 0xff8000001a077808 */ /* 0x000fe20005000000 */
[----:B------:R-:W-:Y:S01]  /*13d30*/  FMUL.FTZ R78, R78, UR4 ;  /* 0x000000044e4e7c20 */ /* 0x000fe20008410000 */
[-C--:B------:R-:W-:Y:S01]  /*13d40*/  ISETP.GE.AND P2, PT, R12, R65.reuse, PT ;  /* 0x000000410c00720c */ /* 0x080fe20003f46270 */
[----:B------:R-:W3:Y:S01]  /*13d50*/  MUFU.TANH R146, R38 ;  /* 0x0000002600927308 */ /* 0x000ee20000002400 */
[----:B------:R-:W-:Y:S01]  /*13d60*/  FMUL.FTZ R79, R79, UR4 ;  /* 0x000000044f4f7c20 */ /* 0x000fe20008410000 */
[----:B------:R-:W-:Y:S01]  /*13d70*/  FMUL.FTZ R84, R84, UR4 ;  /* 0x0000000454547c20 */ /* 0x000fe20008410000 */
[----:B------:R-:W-:Y:S01]  /*13d80*/  FMUL.FTZ R86, R86, UR4 ;  /* 0x0000000456567c20 */ /* 0x000fe20008410000 */
[----:B-1----:R-:W-:Y:S01]  /*13d90*/  FSEL R12, R29, -INF , !P6 ;  /* 0xff8000001d0c7808 */ /* 0x002fe20007000000 */
[----:B------:R-:W-:Y:S01]  /*13da0*/  FMUL.FTZ R87, R87, UR4 ;  /* 0x0000000457577c20 */ /* 0x000fe20008410000 */
[----:B------:R-:W-:Y:S01]  /*13db0*/  FSEL R5, R8, -INF , !P6 ;  /* 0xff80000008057808 */ /* 0x000fe20007000000 */
[----:B------:R-:W-:Y:S01]  /*13dc0*/  FMUL.FTZ R85, R85, UR4 ;  /* 0x0000000455557c20 */ /* 0x000fe20008410000 */
[----:B------:R-:W1:Y:S01]  /*13dd0*/  MUFU.TANH R165, R37 ;  /* 0x0000002500a57308 */ /* 0x000e620000002400 */
[----:B------:R-:W-:Y:S01]  /*13de0*/  ISETP.GE.AND P6, PT, R24, R65, PT ;  /* 0x000000411800720c */ /* 0x000fe20003fc6270 */
[----:B------:R-:W-:Y:S01]  /*13df0*/  VIADD R24, R22, 0x30 ;  /* 0x0000003016187836 */ /* 0x000fe20000000000 */
[----:B------:R-:W-:Y:S01]  /*13e00*/  FSEL R8, R4, -INF , !P5 ;  /* 0xff80000004087808 */ /* 0x000fe20006800000 */
[----:B------:R-:W-:Y:S01]  /*13e10*/  VIADD R4, R22, 0x31 ;  /* 0x0000003116047836 */ /* 0x000fe20000000000 */
[----:B--2---:R-:W-:-:S02]  /*13e20*/  FSEL R176, R176, -INF , !P6 ;  /* 0xff800000b0b07808 */ /* 0x004fc40007000000 */
[----:B------:R-:W-:Y:S01]  /*13e30*/  FSEL R145, R145, -INF , !P6 ;  /* 0xff80000091917808 */ /* 0x000fe20007000000 */
[----:B------:R-:W2:Y:S01]  /*13e40*/  MUFU.TANH R144, R39 ;  /* 0x0000002700907308 */ /* 0x000ea20000002400 */
[----:B------:R-:W-:Y:S02]  /*13e50*/  ISETP.NE.AND P6, PT, R134, 0x1, PT ;  /* 0x000000018600780c */ /* 0x000fe40003fc5270 */
[----:B---3--:R-:W-:Y:S02]  /*13e60*/  FSEL R146, R146, -INF , !P4 ;  /* 0xff80000092927808 */ /* 0x008fe40006000000 */
[----:B------:R-:W-:Y:S02]  /*13e70*/  FSEL R169, R169, -INF , !P4 ;  /* 0xff800000a9a97808 */ /* 0x000fe40006000000 */
[----:B------:R-:W-:Y:S01]  /*13e80*/  ISETP.GE.AND P4, PT, R4, R65, PT ;  /* 0x000000410400720c */ /* 0x000fe20003f86270 */
[----:B------:R-:W3:Y:S01]  /*13e90*/  MUFU.TANH R147, R72 ;  /* 0x0000004800937308 */ /* 0x000ee20000002400 */
[----:B------:R-:W-:Y:S01]  /*13ea0*/  VIADD R4, R22, 0x38 ;  /* 0x0000003816047836 */ /* 0x000fe20000000000 */
[----:B------:R-:W-:Y:S01]  /*13eb0*/  FSEL R13, R28, -INF , !P5 ;  /* 0xff8000001c0d7808 */ /* 0x000fe20006800000 */
[----:B------:R-:W-:Y:S01]  /*13ec0*/  VIADD R22, R22, 0x39 ;  /* 0x0000003916167836 */ /* 0x000fe20000000000 */
[----:B-1----:R-:W-:-:S02]  /*13ed0*/  FSEL R165, R165, -INF , !P3 ;  /* 0xff800000a5a57808 */ /* 0x002fc40005800000 */
[-C--:B------:R-:W-:Y:S02]  /*13ee0*/  ISETP.GE.AND P5, PT, R24, R65.reuse, PT ;  /* 0x000000411800720c */ /* 0x080fe40003fa6270 */
[----:B------:R-:W1:Y:S01]  /*13ef0*/  MUFU.TANH R180, R74 ;  /* 0x0000004a00b47308 */ /* 0x000e620000002400 */
[----:B--2---:R-:W-:Y:S02]  /*13f00*/  FSEL R144, R144, -INF , !P3 ;  /* 0xff80000090907808 */ /* 0x004fe40005800000 */
[----:B------:R-:W-:-:S05]  /*13f10*/  ISETP.GE.AND P3, PT, R4, R65, PT ;  /* 0x000000410400720c */ /* 0x000fca0003f66270 */
[----:B------:R-:W2:Y:S01]  /*13f20*/  MUFU.TANH R179, R76 ;  /* 0x0000004c00b37308 */ /* 0x000ea20000002400 */
[----:B---3--:R-:W-:-:S07]  /*13f30*/  FSEL R147, R147, -INF , !P2 ;  /* 0xff80000093937808 */ /* 0x008fce0005000000 */
[----:B------:R-:W3:Y:S01]  /*13f40*/  MUFU.TANH R177, R77 ;  /* 0x0000004d00b17308 */ /* 0x000ee20000002400 */
[----:B-1----:R-:W-:Y:S02]  /*13f50*/  FSEL R180, R180, -INF , !P2 ;  /* 0xff800000b4b47808 */ /* 0x002fe40005000000 */
[----:B------:R-:W-:-:S05]  /*13f60*/  ISETP.GE.AND P2, PT, R22, R65, PT ;  /* 0x000000411600720c */ /* 0x000fca0003f46270 */
[----:B------:R-:W1:Y:S01]  /*13f70*/  MUFU.TANH R150, R78 ;  /* 0x0000004e00967308 */ /* 0x000e620000002400 */
[----:B--2---:R-:W-:-:S07]  /*13f80*/  FSEL R179, R179, -INF , !P5 ;  /* 0xff800000b3b37808 */ /* 0x004fce0006800000 */
[----:B------:R-:W2:Y:S01]  /*13f90*/  MUFU.TANH R148, R79 ;  /* 0x0000004f00947308 */ /* 0x000ea20000002400 */
[----:B---3--:R-:W-:-:S07]  /*13fa0*/  FSEL R177, R177, -INF , !P4 ;  /* 0xff800000b1b17808 */ /* 0x008fce0006000000 */
[----:B------:R-:W3:Y:S01]  /*13fb0*/  MUFU.TANH R151, R84 ;  /* 0x0000005400977308 */ /* 0x000ee20000002400 */
[----:B-1----:R-:W-:-:S07]  /*13fc0*/  FSEL R150, R150, -INF , !P5 ;  /* 0xff80000096967808 */ /* 0x002fce0006800000 */
[----:B------:R-:W1:Y:S01]  /*13fd0*/  MUFU.TANH R172, R86 ;  /* 0x0000005600ac7308 */ /* 0x000e620000002400 */
[----:B--2---:R-:W-:-:S07]  /*13fe0*/  FSEL R148, R148, -INF , !P4 ;  /* 0xff80000094947808 */ /* 0x004fce0006000000 */
[----:B------:R-:W2:Y:S01]  /*13ff0*/  MUFU.TANH R170, R87 ;  /* 0x0000005700aa7308 */ /* 0x000ea20000002400 */
[----:B---3--:R-:W-:-:S07]  /*14000*/  FSEL R151, R151, -INF , !P3 ;  /* 0xff80000097977808 */ /* 0x008fce0005800000 */
[----:B------:R-:W3:Y:S01]  /*14010*/  MUFU.TANH R149, R85 ;  /* 0x0000005500957308 */ /* 0x000ee20000002400 */
[----:B-1----:R-:W-:Y:S02]  /*14020*/  FSEL R172, R172, -INF , !P3 ;  /* 0xff800000acac7808 */ /* 0x002fe40005800000 */
[----:B--2---:R-:W-:Y:S02]  /*14030*/  FSEL R170, R170, -INF , !P2 ;  /* 0xff800000aaaa7808 */ /* 0x004fe40005000000 */
[----:B---3--:R-:W-:Y:S01]  /*14040*/  FSEL R149, R149, -INF , !P2 ;  /* 0xff80000095957808 */ /* 0x008fe20005000000 */
[----:B------:R-:W-:Y:S06]  /*14050*/  BAR.SYNC.DEFER_BLOCKING 0x0 ;  /* 0x0000000000007b1d */ /* 0x000fec0000010000 */
[----:B------:R-:W-:Y:S05]  /*14060*/  @!P6 BRA `(.L_x_1022) ;  /* 0x000000080054e947 */ /* 0x000fea0003800000 */
        /* <DEDUP_REMOVED lines=12> */
.L_x_1023:
        /* <DEDUP_REMOVED lines=42> */
[C---:B------:R-:W-:Y:S02]  /*143d0*/  IMAD.WIDE R28, R25.reuse, 0x4, R202 ;  /* 0x00000004191c7825 */ /* 0x040fe400078e02ca */
[----:B------:R-:W4:Y:S04]  /*143e0*/  LDG.E R27, desc[UR6][R26.64] ;  /* 0x000000061a1b7981 */ /* 0x000f28000c1e1900 */
[----:B------:R-:W4:Y:S01]  /*143f0*/  LDG.E R4, desc[UR6][R28.64] ;  /* 0x000000061c047981 */ /* 0x000f22000c1e1900 */
[----:B------:R-:W-:-:S04]  /*14400*/  IMAD.IADD R22, R25, 0x1, -R22 ;  /* 0x0000000119167824 */ /* 0x000fc800078e0a16 */
[----:B------:R-:W-:-:S04]  /*14410*/  IMAD R23, R22, R23, -0x40 ;  /* 0xffffffc016177424 */ /* 0x000fc800078e0217 */
[----:B--2---:R-:W-:Y:S01]  /*14420*/  IMAD.WIDE.U32 R24, R23, UR10, RZ ;  /* 0x0000000a17187c25 */ /* 0x004fe2000f8e00ff */
[----:B------:R-:W-:-:S05]  /*14430*/  SHF.R.S32.HI R22, RZ, 0x1f, R23 ;  /* 0x0000001fff167819 */ /* 0x000fca0000011417 */
[----:B------:R-:W-:-:S04]  /*14440*/  IMAD R22, R22, UR10, RZ ;  /* 0x0000000a16167c24 */ /* 0x000fc8000f8e02ff */
[----:B------:R-:W-:-:S04]  /*14450*/  IMAD R22, R23, UR11, R22 ;  /* 0x0000000b17167c24 */ /* 0x000fc8000f8e0216 */
[----:B------:R-:W-:Y:S01]  /*14460*/  IMAD.IADD R25, R25, 0x1, R22 ;  /* 0x0000000119197824 */ /* 0x000fe200078e0216 */
[----:B----4-:R-:W-:-:S04]  /*14470*/  IADD3 R4, PT, PT, R27, -R4, RZ ;  /* 0x800000041b047210 */ /* 0x010fc80007ffe0ff */
[----:B------:R-:W-:Y:S01]  /*14480*/  SHF.R.S32.HI R23, RZ, 0x1f, R4 ;  /* 0x0000001fff177819 */ /* 0x000fe20000011404 */
[----:B---3--:R-:W-:-:S04]  /*14490*/  IMAD.WIDE.U32 R24, R4, UR8, R24 ;  /* 0x0000000804187c25 */ /* 0x008fc8000f8e0018 */
[----:B------:R-:W-:Y:S01]  /*144a0*/  IMAD R23, R23, UR8, RZ ;  /* 0x0000000817177c24 */ /* 0x000fe2000f8e02ff */
[----:B------:R-:W-:-:S03]  /*144b0*/  LEA R196, P2, R24, R196, 0x1 ;  /* 0x000000c418c47211 */ /* 0x000fc600078408ff */
[----:B------:R-:W-:-:S05]  /*144c0*/  IMAD R23, R4, UR9, R23 ;  /* 0x0000000904177c24 */ /* 0x000fca000f8e0217 */
[----:B------:R-:W-:-:S04]  /*144d0*/  IADD3 R23, PT, PT, R25, R23, RZ ;  /* 0x0000001719177210 */ /* 0x000fc80007ffe0ff */
[----:B------:R-:W-:-:S07]  /*144e0*/  LEA.HI.X R195, R24, R195, R23, 0x1, P2 ;  /* 0x000000c318c37211 */ /* 0x000fce00010f0c17 */
.L_x_1024:
        /* <DEDUP_REMOVED lines=11> */
[----:B------:R-:W-:Y:S01]  /*145a0*/  @!P5 IMAD.MOV.U32 R194, RZ, RZ, R196 ;  /* 0x000000ffffc2d224 */ /* 0x000fe200078e00c4 */
[----:B------:R-:W-:-:S04]  /*145b0*/  IADD3 R24, P2, PT, R26, UR9, RZ ;  /* 0x000000091a187c10 */ /* 0x000fc8000ff5e0ff */
[----:B------:R-:W-:Y:S01]  /*145c0*/  @!PT LDS RZ, [RZ] ;  /* 0x00000000fffff984 */ /* 0x000fe20000000800 */
[----:B------:R-:W-:Y:S01]  /*145d0*/  @!PT LDS RZ, [RZ] ;  /* 0x00000000fffff984 */ /* 0x000fe20000000800 */
[----:B------:R-:W-:Y:S01]  /*145e0*/  @!PT LDS RZ, [RZ] ;  /* 0x00000000fffff984 */ /* 0x000fe20000000800 */
[----:B------:R1:W-:Y:S01]  /*145f0*/  @!P5 LDGSTS.E.BYPASS.LTC128B.128 [R213+0x6000], desc[UR6][R194.64] ;  /* 0x06000000c2d5dfae */ /* 0x0003e2000b981a06 */
[----:B------:R-:W-:-:S03]  /*14600*/  IADD3.X R25, PT, PT, R27, UR4, RZ, P2, !PT ;  /* 0x000000041b197c10 */ /* 0x000fc600097fe4ff */
        /* <DEDUP_REMOVED lines=59> */
.L_x_1022:
[----:B------:R-:W-:Y:S01]  /*149c0*/  FMNMX3.FTZ R4, R3, R19, R17, !PT ;  /* 0x0000001303047276 */ /* 0x000fe20007810011 */
[----:B------:R-:W1:Y:S01]  /*149d0*/  LDCU UR4, c[0x0][0x45c] ;  /* 0x00008b80ff0477ac */ /* 0x000e620008000800 */
[----:B------:R-:W-:Y:S01]  /*149e0*/  FMNMX3.FTZ R9, R20, R82, R18, !PT ;  /* 0x0000005214097276 */ /* 0x000fe20007810012 */
[----:B------:R-:W3:Y:S01]  /*149f0*/  S2R R187, SR_TID.X ;  /* 0x0000000000bb7919 */ /* 0x000ee20000002100 */
        /* <DEDUP_REMOVED lines=15> */
[----:B--2---:R-:W2:Y:S03]  /*14af0*/  SHFL.BFLY PT, R23, R4, 0x2, 0x1f ;  /* 0x0c401f0004177f89 */ /* 0x004ea600000e0000 */
        /* <DEDUP_REMOVED lines=11> */
[----:B--2---:R-:W-:-:S03]  /*14bb0*/  FMNMX.FTZ R23, R4, R23, !PT ;  /* 0x0000001704177209 */ /* 0x004fc60007810000 */
[----:B------:R-:W-:Y:S01]  /*14bc0*/  LDSM.16.MT88.4 R48, [R174+0xe000] ;  /* 0x00e00000ae30783b */ /* 0x000fe20000004200 */
[----:B----4-:R-:W-:-:S03]  /*14bd0*/  FMNMX.FTZ R9, R10, R9, !PT ;  /* 0x000000090a097209 */ /* 0x010fc60007810000 */
[----:B------:R-:W2:Y:S04]  /*14be0*/  SHFL.BFLY PT, R132, R23, 0x1, 0x1f ;  /* 0x0c201f0017847f89 */ /* 0x000ea800000e0000 */
[----:B------:R-:W4:Y:S04]  /*14bf0*/  SHFL.BFLY PT, R4, R9, 0x1, 0x1f ;  /* 0x0c201f0009047f89 */ /* 0x000f2800000e0000 */
[----:B------:R-:W-:Y:S04]  /*14c00*/  LDSM.16.MT88.4 R100, [R162] ;  /* 0x00000000a264783b */ /* 0x000fe80000004200 */
[----:B------:R-:W-:Y:S04]  /*14c10*/  LDSM.16.MT88.4 R56, [R167+0x2000] ;  /* 0x00200000a738783b */ /* 0x000fe80000004200 */
[----:B------:R-:W-:Y:S04]  /*14c20*/  LDSM.16.MT88.4 R64, [R162+0x2000] ;  /* 0x00200000a240783b */ /* 0x000fe80000004200 */
[----:B------:R-:W-:Y:S01]  /*14c30*/  LDSM.16.MT88.4 R72, [R188+0x10000] ;  /* 0x01000000bc48783b */ /* 0x000fe20000004200 */
[----:B--2---:R-:W-:-:S03]  /*14c40*/  FMNMX.FTZ R132, R23, R132, !PT ;  /* 0x0000008417847209 */ /* 0x004fc60007810000 */
[----:B------:R-:W-:Y:S01]  /*14c50*/  LDSM.16.MT88.4 R88, [R167+0x4000] ;  /* 0x00400000a758783b */ /* 0x000fe20000004200 */
[C---:B------:R-:W-:Y:S01]  /*14c60*/  FSETP.NEU.FTZ.AND P2, PT, R132.reuse, -INF , PT ;  /* 0xff8000008400780b */ /* 0x040fe20003f5d000 */
[----:B-1----:R-:W-:Y:S02]  /*14c70*/  FMUL.FTZ R178, R132, UR4 ;  /* 0x0000000484b27c20 */ /* 0x002fe40008410000 */
[----:B------:R-:W-:Y:S03]  /*14c80*/  LDSM.16.MT88.4 R140, [R174+0xc800] ;  /* 0x00c80000ae8c783b */ /* 0x000fe60000004200 */
        /* <DEDUP_REMOVED lines=9> */
[--C-:B------:R-:W-:Y:S01]  /*14d20*/  FFMA.FTZ R152, R7, UR4, -R178.reuse ;  /* 0x0000000407987c23 */ /* 0x100fe200080108b2 */
[--C-:B------:R-:W-:Y:S01]  /*14d30*/  FFMA.FTZ R137, R5, UR4, -R178.reuse ;  /* 0x0000000405897c23 */ /* 0x100fe200080108b2 */
[----:B------:R-:W-:Y:S01]  /*14d40*/  MUFU.EX2 R161, R161 ;  /* 0x000000a100a17308 */ /* 0x000fe20000000800 */
[--C-:B------:R-:W-:Y:S01]  /*14d50*/  FFMA.FTZ R155, R15, UR4, -R178.reuse ;  /* 0x000000040f9b7c23 */ /* 0x100fe200080108b2 */
[----:B------:R-:W-:Y:S01]  /*14d60*/  FSEL R173, R173, RZ, P2 ;  /* 0x000000ffadad7208 */ /* 0x000fe20001000000 */
[--C-:B------:R-:W-:Y:S01]  /*14d70*/  FFMA.FTZ R2, R13, UR4, -R178.reuse ;  /* 0x000000040d027c23 */ /* 0x100fe200080108b2 */
[----:B------:R-:W-:Y:S01]  /*14d80*/  LDSM.16.MT88.4 R28, [R188+0xc800] ;  /* 0x00c80000bc1c783b */ /* 0x000fe20000004200 */
[--C-:B------:R-:W-:Y:S01]  /*14d90*/  FFMA.FTZ R164, R169, UR4, -R178.reuse ;  /* 0x00000004a9a47c23 */ /* 0x100fe200080108b2 */
[--C-:B------:R-:W-:Y:S01]  /*14da0*/  FFMA.FTZ R165, R165, UR4, -R178.reuse ;  /* 0x00000004a5a57c23 */ /* 0x100fe200080108b2 */
[--C-:B------:R-:W-:Y:S01]  /*14db0*/  FFMA.FTZ R163, R20, UR4, -R173.reuse ;  /* 0x0000000414a37c23 */ /* 0x100fe200080108ad */
[--C-:B------:R-:W-:Y:S01]  /*14dc0*/  FFMA.FTZ R160, R82, UR4, -R173.reuse ;  /* 0x0000000452a07c23 */ /* 0x100fe200080108ad */
[--C-:B------:R-:W-:Y:S01]  /*14dd0*/  FFMA.FTZ R159, R18, UR4, -R173.reuse ;  /* 0x00000004129f7c23 */ /* 0x100fe200080108ad */
[--C-:B------:R-:W-:Y:S01]  /*14de0*/  FFMA.FTZ R156, R6, UR4, -R173.reuse ;  /* 0x00000004069c7c23 */ /* 0x100fe200080108ad */
[----:B------:R-:W1:Y:S01]  /*14df0*/  LDSM.16.MT88.4 R80, [R174+0x10000] ;  /* 0x01000000ae50783b */ /* 0x000e620000004200 */
[----:B------:R-:W2:Y:S01]  /*14e00*/  MUFU.EX2 R158, R158 ;  /* 0x0000009e009e7308 */ /* 0x000ea20000000800 */
[--C-:B------:R-:W-:Y:S01]  /*14e10*/  FFMA.FTZ R0, R8, UR4, -R173.reuse ;  /* 0x0000000408007c23 */ /* 0x100fe200080108ad */
[--C-:B------:R-:W-:Y:S01]  /*14e20*/  FFMA.FTZ R153, R16, UR4, -R173.reuse ;  /* 0x0000000410997c23 */ /* 0x100fe200080108ad */
[----:B------:R-:W4:Y:S01]  /*14e30*/  LDSM.16.MT88.4 R4, [R162+0x4000] ;  /* 0x00400000a204783b */ /* 0x000f220000004200 */
[--C-:B------:R-:W-:Y:S01]  /*14e40*/  FFMA.FTZ R136, R14, UR4, -R173.reuse ;  /* 0x000000040e887c23 */ /* 0x100fe200080108ad */
[--C-:B------:R-:W-:Y:S01]  /*14e50*/  FFMA.FTZ R135, R12, UR4, -R173.reuse ;  /* 0x000000040c877c23 */ /* 0x100fe200080108ad */
[--C-:B------:R-:W-:Y:S01]  /*14e60*/  FFMA.FTZ R166, R147, UR4, -R178.reuse ;  /* 0x0000000493a67c23 */ /* 0x100fe200080108b2 */
[----:B------:R-:W5:Y:S01]  /*14e70*/  LDSM.16.MT88.4 R8, [R188+0xe800] ;  /* 0x00e80000bc08783b */ /* 0x000f620000004200 */
[----:B------:R-:W-:Y:S01]  /*14e80*/  MUFU.EX2 R157, R157 ;  /* 0x0000009d009d7308 */ /* 0x000fe20000000800 */
[--C-:B------:R-:W-:Y:S01]  /*14e90*/  FFMA.FTZ R169, R145, UR4, -R178.reuse ;  /* 0x0000000491a97c23 */ /* 0x100fe200080108b2 */
[--C-:B------:R-:W-:Y:S01]  /*14ea0*/  FFMA.FTZ R168, R146, UR4, -R173.reuse ;  /* 0x0000000492a87c23 */ /* 0x100fe200080108ad */
[----:B------:R-:W3:Y:S01]  /*14eb0*/  LDSM.16.MT88.4 R20, [R174+0xe800] ;  /* 0x00e80000ae14783b */ /* 0x000ee20000004200 */
[--C-:B------:R-:W-:Y:S01]  /*14ec0*/  FFMA.FTZ R171, R144, UR4, -R173.reuse ;  /* 0x0000000490ab7c23 */ /* 0x100fe200080108ad */
[--C-:B------:R-:W-:Y:S01]  /*14ed0*/  FFMA.FTZ R175, R180, UR4, -R173.reuse ;  /* 0x00000004b4af7c23 */ /* 0x100fe200080108ad */
[--C-:B------:R-:W-:Y:S01]  /*14ee0*/  FFMA.FTZ R176, R176, UR4, -R173.reuse ;  /* 0x00000004b0b07c23 */ /* 0x100fe200080108ad */
[----:B------:R-:W3:Y:S01]  /*14ef0*/  LDSM.16.MT88.4 R16, [R167+0x800] ;  /* 0x00080000a710783b */ /* 0x000ee20000004200 */
[----:B------:R-:W1:Y:S01]  /*14f00*/  MUFU.EX2 R154, R154 ;  /* 0x0000009a009a7308 */ /* 0x000e620000000800 */
[----:B--2---:R-:W-:Y:S01]  /*14f10*/  F2FP.F16.F32.PACK_AB R96, R158, R161 ;  /* 0x000000a19e60723e */ /* 0x004fe200000000ff */
[--C-:B------:R-:W-:Y:S01]  /*14f20*/  FFMA.FTZ R180, R177, UR4, -R178.reuse ;  /* 0x00000004b1b47c23 */ /* 0x100fe200080108b2 */
[----:B------:R-:W2:Y:S01]  /*14f30*/  LDSM.16.MT88.4 R12, [R167+0x2800] ;  /* 0x00280000a70c783b */ /* 0x000ea20000004200 */
[--C-:B------:R-:W-:Y:S01]  /*14f40*/  FFMA.FTZ R179, R179, UR4, -R178.reuse ;  /* 0x00000004b3b37c23 */ /* 0x100fe200080108b2 */
[--C-:B------:R-:W-:Y:S01]  /*14f50*/  FFMA.FTZ R177, R151, UR4, -R178.reuse ;  /* 0x0000000497b17c23 */ /* 0x100fe200080108b2 */
[----:B------:R-:W-:Y:S01]  /*14f60*/  FFMA.FTZ R178, R149, UR4, -R178 ;  /* 0x0000000495b27c23 */ /* 0x000fe200080108b2 */
[----:B------:R-:W-:Y:S01]  /*14f70*/  LDSM.16.MT88.4 R24, [R162+0x800] ;  /* 0x00080000a218783b */ /* 0x000fe20000004200 */
[----:B------:R-:W-:Y:S01]  /*14f80*/  MUFU.EX2 R163, R163 ;  /* 0x000000a300a37308 */ /* 0x000fe20000000800 */
[--C-:B------:R-:W-:Y:S01]  /*14f90*/  FFMA.FTZ R181, R150, UR4, -R173.reuse ;  /* 0x0000000496b57c23 */ /* 0x100fe200080108ad */
[--C-:B------:R-:W-:Y:S01]  /*14fa0*/  FFMA.FTZ R182, R148, UR4, -R173.reuse ;  /* 0x0000000494b67c23 */ /* 0x100fe200080108ad */
[----:B------:R-:W-:Y:S01]  /*14fb0*/  LDSM.16.MT88.4 R144, [R174+0xd000] ;  /* 0x00d00000ae90783b */ /* 0x000fe20000004200 */
[--C-:B------:R-:W-:Y:S01]  /*14fc0*/  FFMA.FTZ R172, R172, UR4, -R173.reuse ;  /* 0x00000004acac7c23 */ /* 0x100fe200080108ad */
[----:B------:R-:W-:Y:S01]  /*14fd0*/  FFMA.FTZ R209, R170, UR4, -R173 ;  /* 0x00000004aad17c23 */ /* 0x000fe200080108ad */
[----:B------:R-:W-:Y:S01]  /*14fe0*/  FADD.FTZ R158, R161, R158 ;  /* 0x0000009ea19e7221 */ /* 0x000fe20000010000 */
[----:B------:R-:W-:Y:S01]  /*14ff0*/  LDSM.16.MT88.4 R148, [R174+0xd800] ;  /* 0x00d80000ae94783b */ /* 0x000fe20000004200 */
[----:B------:R-:W4:Y:S01]  /*15000*/  MUFU.EX2 R160, R160 ;  /* 0x000000a000a07308 */ /* 0x000f220000000800 */
[----:B-1----:R-:W-:Y:S01]  /*15010*/  F2FP.F16.F32.PACK_AB R98, R154, R157 ;  /* 0x0000009d9a62723e */ /* 0x002fe200000000ff */
[----:B------:R-:W-:-:S04]  /*15020*/  FADD.FTZ R157, R157, R158 ;  /* 0x0000009e9d9d7221 */ /* 0x000fc80000010000 */
[----:B------:R-:W-:Y:S02]  /*15030*/  FADD.FTZ R154, R154, R157 ;  /* 0x0000009d9a9a7221 */ /* 0x000fe40000010000 */
[----:B------:R-:W-:Y:S08]  /*15040*/  MUFU.EX2 R159, R159 ;  /* 0x0000009f009f7308 */ /* 0x000ff00000000800 */
[----:B------:R-:W1:Y:S01]  /*15050*/  MUFU.EX2 R156, R156 ;  /* 0x0000009c009c7308 */ /* 0x000e620000000800 */
[----:B----4-:R-:W-:Y:S01]  /*15060*/  F2FP.F16.F32.PACK_AB R97, R160, R163 ;  /* 0x000000a3a061723e */ /* 0x010fe200000000ff */
[----:B------:R-:W-:-:S06]  /*15070*/  FADD.FTZ R160, R163, R160 ;  /* 0x000000a0a3a07221 */ /* 0x000fcc0000010000 */
[----:B------:R-:W-:Y:S08]  /*15080*/  MUFU.EX2 R155, R155 ;  /* 0x0000009b009b7308 */ /* 0x000ff00000000800 */
[----:B------:R-:W4:Y:S01]  /*15090*/  MUFU.EX2 R152, R152 ;  /* 0x0000009800987308 */ /* 0x000f220000000800 */
[----:B-1----:R-:W-:Y:S01]  /*150a0*/  F2FP.F16.F32.PACK_AB R99, R156, R159 ;  /* 0x0000009f9c63723e */ /* 0x002fe200000000ff */
        /* <DEDUP_REMOVED lines=12> */
[----:B------:R-:W5:Y:S01]  /*15170*/  MUFU.EX2 R0, R0 ;  /* 0x0000000000007308 */ /* 0x000f620000000800 */
        /* <DEDUP_REMOVED lines=33> */
[----:B------:R-:W-:Y:S01]  /*15390*/  HMMA.16816.F32 R92, R96, R4, RZ ;  /* 0x00000004605c723c */ /* 0x000fe200000018ff */
[----:B----4-:R-:W-:Y:S01]  /*153a0*/  F2FP.F16.F32.PACK_AB R4, R152, R155 ;  /* 0x0000009b9804723e */ /* 0x010fe200000000ff */
[----:B------:R-:W-:Y:S01]  /*153b0*/  FADD.FTZ R155, R155, R154 ;  /* 0x0000009a9b9b7221 */ /* 0x000fe20000010000 */
[----:B-1----:R-:W-:Y:S01]  /*153c0*/  F2FP.F16.F32.PACK_AB R5, R136, R153 ;  /* 0x000000998805723e */ /* 0x002fe200000000ff */
[----:B------:R-:W-:-:S02]  /*153d0*/  FADD.FTZ R153, R153, R156 ;  /* 0x0000009c99997221 */ /* 0x000fc40000010000 */
[----:B------:R-:W-:Y:S02]  /*153e0*/  FADD.FTZ R152, R152, R155 ;  /* 0x0000009b98987221 */ /* 0x000fe40000010000 */
[----:B------:R-:W-:Y:S01]  /*153f0*/  HMMA.16816.F32 R96, R96, R6, RZ ;  /* 0x000000066060723c */ /* 0x000fe200000018ff */
[----:B------:R-:W-:Y:S01]  /*15400*/  F2FP.F16.F32.PACK_AB R6, R2, R137 ;  /* 0x000000890206723e */ /* 0x000fe200000000ff */
[----:B------:R-:W-:Y:S01]  /*15410*/  FADD.FTZ R136, R136, R153 ;  /* 0x0000009988887221 */ /* 0x000fe20000010000 */
[----:B-----5:R-:W-:-:S07]  /*15420*/  F2FP.F16.F32.PACK_AB R7, R0, R135 ;  /* 0x000000870007723e */ /* 0x020fce00000000ff */
[C---:B------:R-:W-:Y:S08]  /*15430*/  HMMA.16816.F32 R36, R4.reuse, R8, R36 ;  /* 0x000000080424723c */ /* 0x040ff00000001824 */
[C---:B------:R-:W-:Y:S01]  /*15440*/  HMMA.16816.F32 R40, R4.reuse, R10, R40 ;  /* 0x0000000a0428723c */ /* 0x040fe20000001828 */
[----:B------:R-:W1:Y:S07]  /*15450*/  LDSM.16.MT88.4 R8, [R167+0x4800] ;  /* 0x00480000a708783b */ /* 0x000e6e0000004200 */
[C---:B---3--:R-:W-:Y:S08]  /*15460*/  HMMA.16816.F32 R44, R4.reuse, R20, R44 ;  /* 0x00000014042c723c */ /* 0x048ff0000000182c */
[C---:B------:R-:W-:Y:S01]  /*15470*/  HMMA.16816.F32 R48, R4.reuse, R22, R48 ;  /* 0x000000160430723c */ /* 0x040fe20000001830 */
[----:B------:R-:W3:Y:S07]  /*15480*/  LDSM.16.MT88.4 R20, [R162+0x2800] ;  /* 0x00280000a214783b */ /* 0x000eee0000004200 */
[C---:B------:R-:W-:Y:S08]  /*15490*/  HMMA.16816.F32 R112, R4.reuse, R16, R112 ;  /* 0x000000100470723c */ /* 0x040ff00000001870 */
[C---:B------:R-:W-:Y:S01]  /*154a0*/  HMMA.16816.F32 R108, R4.reuse, R18, R108 ;  /* 0x00000012046c723c */ /* 0x040fe2000000186c */
[----:B------:R-:W4:Y:S07]  /*154b0*/  LDSM.16.MT88.4 R16, [R188+0x10800] ;  /* 0x01080000bc10783b */ /* 0x000f2e0000004200 */
[C---:B--2---:R-:W-:Y:S08]  /*154c0*/  HMMA.16816.F32 R52, R4.reuse, R12, R52 ;  /* 0x0000000c0434723c */ /* 0x044ff00000001834 */
[C---:B------:R-:W-:Y:S01]  /*154d0*/  HMMA.16816.F32 R56, R4.reuse, R14, R56 ;  /* 0x0000000e0438723c */ /* 0x040fe20000001838 */
[----:B------:R-:W2:Y:S07]  /*154e0*/  LDSM.16.MT88.4 R12, [R162+0x4800] ;  /* 0x00480000a20c783b */ /* 0x000eae0000004200 */
[C---:B-1----:R-:W-:Y:S08]  /*154f0*/  HMMA.16816.F32 R84, R4.reuse, R8, R84 ;  /* 0x000000080454723c */ /* 0x042ff00000001854 */
[C---:B------:R-:W-:Y:S01]  /*15500*/  HMMA.16816.F32 R88, R4.reuse, R10, R88 ;  /* 0x0000000a0458723c */ /* 0x040fe20000001858 */
[----:B------:R-:W1:Y:S07]  /*15510*/  LDSM.16.MT88.4 R8, [R188+0xf000] ;  /* 0x00f00000bc08783b */ /* 0x000e6e0000004200 */
        /* <DEDUP_REMOVED lines=12> */
[C---:B---3--:R-:W-:Y:S08]  /*155e0*/  HMMA.16816.F32 R60, R4.reuse, R20, R60 ;  /* 0x00000014043c723c */ /* 0x048ff0000000183c */
[C---:B------:R-:W-:Y:S01]  /*155f0*/  HMMA.16816.F32 R64, R4.reuse, R22, R64 ;  /* 0x000000160440723c */ /* 0x040fe20000001840 */
[----:B------:R-:W-:Y:S07]  /*15600*/  LDSM.16.MT88.4 R20, [R167+0x3000] ;  /* 0x00300000a714783b */ /* 0x000fee0000004200 */
[C---:B----4-:R-:W-:Y:S08]  /*15610*/  HMMA.16816.F32 R68, R4.reuse, R16, R68 ;  /* 0x000000100444723c */ /* 0x050ff00000001844 */
[C---:B------:R-:W-:Y:S01]  /*15620*/  HMMA.16816.F32 R72, R4.reuse, R18, R72 ;  /* 0x000000120448723c */ /* 0x040fe20000001848 */
[----:B------:R-:W3:Y:S07]  /*15630*/  LDSM.16.MT88.4 R16, [R167+0x1000] ;  /* 0x00100000a710783b */ /* 0x000eee0000004200 */
[C---:B--2---:R-:W-:Y:S08]  /*15640*/  HMMA.16816.F32 R92, R4.reuse, R12, R92 ;  /* 0x0000000c045c723c */ /* 0x044ff0000000185c */
[----:B------:R-:W-:Y:S01]  /*15650*/  HMMA.16816.F32 R96, R4, R14, R96 ;  /* 0x0000000e0460723c */ /* 0x000fe20000001860 */
[----:B------:R-:W2:Y:S01]  /*15660*/  LDSM.16.MT88.4 R12, [R162+0x3000] ;  /* 0x00300000a20c783b */ /* 0x000ea20000004200 */
[----:B------:R-:W-:-:S02]  /*15670*/  F2FP.F16.F32.PACK_AB R4, R165, R164 ;  /* 0x000000a4a504723e */ /* 0x000fc400000000ff */
[----:B------:R-:W-:Y:S02]  /*15680*/  F2FP.F16.F32.PACK_AB R5, R171, R168 ;  /* 0x000000a8ab05723e */ /* 0x000fe400000000ff */
[----:B------:R-:W-:Y:S02]  /*15690*/  F2FP.F16.F32.PACK_AB R6, R169, R166 ;  /* 0x000000a6a906723e */ /* 0x000fe400000000ff */
[----:B------:R-:W-:-:S07]  /*156a0*/  F2FP.F16.F32.PACK_AB R7, R176, R175 ;  /* 0x000000afb007723e */ /* 0x000fce00000000ff */
[C---:B-1----:R-:W-:Y:S08]  /*156b0*/  HMMA.16816.F32 R36, R4.reuse, R8, R36 ;  /* 0x000000080424723c */ /* 0x042ff00000001824 */
        /* <DEDUP_REMOVED lines=31> */
[----:B------:R-:W3:Y:S07]  /*158b0*/  LDSM.16.MT88.4 R16, [R188+0xf800] ;  /* 0x00f80000bc10783b */ /* 0x000eee0000004200 */
[C---:B--2---:R-:W-:Y:S08]  /*158c0*/  HMMA.16816.F32 R92, R4.reuse, R12, R92 ;  /* 0x0000000c045c723c */ /* 0x044ff0000000185c */
[----:B------:R-:W-:Y:S01]  /*158d0*/  HMMA.16816.F32 R96, R4, R14, R96 ;  /* 0x0000000e0460723c */ /* 0x000fe20000001860 */
[----:B------:R-:W-:Y:S01]  /*158e0*/  F2FP.F16.F32.PACK_AB R4, R180, R179 ;  /* 0x000000b3b404723e */ /* 0x000fe200000000ff */
[----:B------:R-:W2:Y:S01]  /*158f0*/  LDSM.16.MT88.4 R12, [R162+0x3800] ;  /* 0x00380000a20c783b */ /* 0x000ea20000004200 */
[----:B------:R-:W-:-:S02]  /*15900*/  F2FP.F16.F32.PACK_AB R5, R182, R181 ;  /* 0x000000b5b605723e */ /* 0x000fc400000000ff */
        /* <DEDUP_REMOVED lines=8> */
[----:B--2---:R-:W-:Y:S01]  /*15990*/  HMMA.16816.F32 R60, R4, R12, R60 ;  /* 0x0000000c043c723c */ /* 0x004fe2000000183c */
        /* <DEDUP_REMOVED lines=37> */
[C---:B---3--:R-:W-:Y:S08]  /*15bf0*/  HMMA.16816.F32 R92, R4.reuse, R16, R92 ;  /* 0x00000010045c723c */ /* 0x048ff0000000185c */
        /* <DEDUP_REMOVED lines=20> */
[----:B------:R-:W4:Y:S01]  /*15d40*/  LDCU UR4, c[0x0][0x45c] ;  /* 0x00008b80ff0477ac */ /* 0x000f220008000800 */
[----:B------:R-:W2:Y:S01]  /*15d50*/  LDCU.64 UR8, c[0x0][0x3a0] ;  /* 0x00007400ff0877ac */ /* 0x000ea20008000a00 */
[----:B------:R-:W2:Y:S01]  /*15d60*/  LDCU.64 UR10, c[0x0][0x3a8] ;  /* 0x00007500ff0a77ac */ /* 0x000ea20008000a00 */
[----:B-1----:R-:W-:-:S12]  /*15d70*/  ULEA UR5, UR5, UR14, 0x18 ;  /* 0x0000000e05057291 */ /* 0x002fd8000f8ec0ff */
.L_x_1029:
        /* <DEDUP_REMOVED lines=99> */
.L_x_1026:
[-C--:B------:R-:W-:Y:S02]  /*163b0*/  @!P3 MOV R199, R197.reuse ;  /* 0x000000c500c7b202 */ /* 0x080fe40000000f00 */
[C---:B------:R-:W-:Y:S02]  /*163c0*/  LEA R8, P0, R6.reuse, R198, 0x5 ;  /* 0x000000c606087211 */ /* 0x040fe400078028ff */
[C-C-:B------:R-:W-:Y:S01]  /*163d0*/  SHF.L.U64.HI R3, R6.reuse, 0x5, R9.reuse ;  /* 0x0000000506037819 */ /* 0x140fe20000010209 */
[----:B------:R-:W-:Y:S01]  /*163e0*/  @!PT LDS RZ, [RZ] ;  /* 0x00000000fffff984 */ /* 0x000fe20000000800 */
[----:B------:R-:W-:Y:S01]  /*163f0*/  @!PT LDS RZ, [RZ] ;  /* 0x00000000fffff984 */ /* 0x000fe20000000800 */
[----:B------:R-:W-:Y:S01]  /*16400*/  @!PT LDS RZ, [RZ] ;  /* 0x00000000fffff984 */ /* 0x000fe20000000800 */
[----:B------:R1:W-:Y:S01]  /*16410*/  @!P3 LDGSTS.E.BYPASS.LTC128B.128 [R213+0xc000], desc[UR6][R198.64] ;  /* 0x0c000000c6d5bfae */ /* 0x0003e2000b981a06 */
[C---:B------:R-:W-:Y:S02]  /*16420*/  LEA.HI.X R9, R6.reuse, R197, R9, 0x5, P0 ;  /* 0x000000c506097211 */ /* 0x040fe400000f2c09 */
[----:B------:R-:W-:Y:S02]  /*16430*/  SHF.L.U32 R4, R6, 0x5, RZ ;  /* 0x0000000506047819 */ /* 0x000fe400000006ff */
[----:B------:R-:W-:Y:S01]  /*16440*/  @P3 STS.128 [R213+0xc000], RZ ;  /* 0x00c000ffd5003388 */ /* 0x000fe20000000c00 */
[----:B------:R-:W-:Y:S02]  /*16450*/  LEA R194, R2, UR5, 0x1 ;  /* 0x0000000502c27c11 */ /* 0x000fe4000f8e08ff */
[C---:B------:R-:W-:Y:S02]  /*16460*/  IADD3 R6, P5, PT, R4.reuse, R8, RZ ;  /* 0x0000000804067210 */ /* 0x040fe40007fbe0ff */
[----:B------:R-:W-:Y:S02]  /*16470*/  IADD3 R136, PT, PT, R193, UR5, RZ ;  /* 0x00000005c1887c10 */ /* 0x000fe4000fffe0ff */
[C---:B------:R-:W-:Y:S02]  /*16480*/  IADD3.X R7, PT, PT, R3.reuse, R9, RZ, P5, !PT ;  /* 0x0000000903077210 */ /* 0x040fe40002ffe4ff */
[----:B------:R-:W-:Y:S02]  /*16490*/  IADD3 R4, P0, PT, R4, R6, RZ ;  /* 0x0000000604047210 */ /* 0x000fe40007f1e0ff */
[----:B------:R-:W-:Y:S02]  /*164a0*/  MOV R2, 0x40 ;  /* 0x0000004000027802 */ /* 0x000fe40000000f00 */
[----:B------:R-:W-:Y:S02]  /*164b0*/  IADD3.X R5, PT, PT, R3, R7, RZ, P0, !PT ;  /* 0x0000000703057210 */ /* 0x000fe400007fe4ff */
[----:B------:R-:W-:Y:S02]  /*164c0*/  LOP3.LUT P0, RZ, R187, 0x2, RZ, 0xc0, !PT ;  /* 0x00000002bbff7812 */ /* 0x000fe4000780c0ff */
[----:B------:R-:W-:Y:S02]  /*164d0*/  ISETP.NE.AND P5, PT, R208, RZ, PT ;  /* 0x000000ffd000720c */ /* 0x000fe40003fa5270 */
[----:B------:R-:W-:Y:S02]  /*164e0*/  SEL R189, R139, 0xffffffe0, !P0 ;  /* 0xffffffe08bbd7807 */ /* 0x000fe40004000000 */
[----:B------:R-:W-:Y:S02]  /*164f0*/  LOP3.LUT P0, RZ, R187, 0x4, RZ, 0xc0, !PT ;  /* 0x00000004bbff7812 */ /* 0x000fe4000780c0ff */
[-C--:B-1----:R-:W-:Y:S02]  /*16500*/  @!P2 MOV R199, R197.reuse ;  /* 0x000000c500c7a202 */ /* 0x082fe40000000f00 */
[C---:B------:R-:W-:Y:S02]  /*16510*/  IADD3 R192, PT, PT, R189.reuse, R194, RZ ;  /* 0x000000c2bdc07210 */ /* 0x040fe40007ffe0ff */
[----:B------:R-:W-:Y:S01]  /*16520*/  IADD3 R191, PT, PT, R189, R136, RZ ;  /* 0x00000088bdbf7210 */ /* 0x000fe20007ffe0ff */
[----:B------:R-:W-:Y:S01]  /*16530*/  @!PT LDS RZ, [RZ] ;  /* 0x00000000fffff984 */ /* 0x000fe20000000800 */
[----:B------:R-:W-:Y:S01]  /*16540*/  @!PT LDS RZ, [RZ] ;  /* 0x00000000fffff984 */ /* 0x000fe20000000800 */
[----:B------:R-:W-:Y:S01]  /*16550*/  @!PT LDS RZ, [RZ] ;  /* 0x00000000fffff984 */ /* 0x000fe20000000800 */
[----:B------:R1:W-:Y:S01]  /*16560*/  @!P2 LDGSTS.E.BYPASS.LTC128B.128 [R213+0xe000], desc[UR6][R198.64+0x80] ;  /* 0x0e000080c6d5afae */ /* 0x0003e2000b981a06 */
[----:B------:R-:W-:Y:S04]  /*16570*/  SEL R3, R2, 0xffffffc0, !P0 ;  /* 0xffffffc002037807 */ /* 0x000fe80004000000 */
[----:B------:R-:W-:Y:S01]  /*16580*/  @P2 STS.128 [R213+0xe000], RZ ;  /* 0x00e000ffd5002388 */ /* 0x000fe20000000c00 */
[C---:B------:R-:W-:Y:S02]  /*16590*/  IADD3 R190, PT, PT, R3.reuse, R194, RZ ;  /* 0x000000c203be7210 */ /* 0x040fe40007ffe0ff */
[----:B------:R-:W-:Y:S02]  /*165a0*/  IADD3 R136, PT, PT, R3, R136, RZ ;  /* 0x0000008803887210 */ /* 0x000fe40007ffe0ff */
[C---:B------:R-:W-:Y:S02]  /*165b0*/  IADD3 R3, PT, PT, R189.reuse, R190, RZ ;  /* 0x000000bebd037210 */ /* 0x040fe40007ffe0ff */
[----:B------:R-:W-:Y:S02]  /*165c0*/  IADD3 R2, PT, PT, R189, R136, RZ ;  /* 0x00000088bd027210 */ /* 0x000fe40007ffe0ff */
        /* <DEDUP_REMOVED lines=52> */
[----:B-1----:R-:W2:Y:S05]  /*16910*/  LDSM.16.M88.4 R8, [R193+UR5+0x6000] ;  /* 0x00600005c108783b */ /* 0x002eaa0008000200 */
[----:B------:R-:W1:Y:S05]  /*16920*/  LDSM.16.M88.4 R16, [R193+UR5+0x6800] ;  /* 0x00680005c110783b */ /* 0x000e6a0008000200 */
[----:B------:R-:W3:Y:S05]  /*16930*/  LDSM.16.M88.4 R24, [R193+UR5+0x7000] ;  /* 0x00700005c118783b */ /* 0x000eea0008000200 */
[----:B------:R-:W0:Y:S05]  /*16940*/  LDGDEPBAR ;  /* 0x00000000000079af */ /* 0x000e2a0000000000 */
[----:B------:R-:W5:Y:S05]  /*16950*/  LDSM.16.M88.4 R32, [R193+UR5+0x7800] ;  /* 0x00780005c120783b */ /* 0x000f6a0008000200 */
[----:B------:R-:W-:Y:S05]  /*16960*/  LDSM.16.M88.4 R132, [R192] ;  /* 0x00000000c084783b */ /* 0x000fea0000000200 */
[----:B------:R-:W4:Y:S05]  /*16970*/  LDSM.16.M88.4 R144, [R191+0x6000] ;  /* 0x00600000bf90783b */ /* 0x000f2a0000000200 */
[----:B------:R-:W4:Y:S05]  /*16980*/  LDSM.16.M88.4 R148, [R191+0x6800] ;  /* 0x00680000bf94783b */ /* 0x000f2a0000000200 */
[----:B------:R-:W4:Y:S01]  /*16990*/  LDSM.16.M88.4 R152, [R191+0x7000] ;  /* 0x00700000bf98783b */ /* 0x000f220000000200 */
[C---:B--2---:R-:W-:Y:S04]  /*169a0*/  HMMA.16816.F32 R4, R140.reuse, R8, RZ ;  /* 0x000000088c04723c */ /* 0x044fe800000018ff */
[----:B------:R-:W2:Y:S04]  /*169b0*/  LDSM.16.M88.4 R156, [R191+0x7800] ;  /* 0x00780000bf9c783b */ /* 0x000ea80000000200 */
[C---:B------:R-:W-:Y:S01]  /*169c0*/  HMMA.16816.F32 R8, R140.reuse, R10, RZ ;  /* 0x0000000a8c08723c */ /* 0x040fe200000018ff */
[----:B------:R-:W-:Y:S05]  /*169d0*/  LDSM.16.M88.4 R160, [R190] ;  /* 0x00000000bea0783b */ /* 0x000fea0000000200 */
[----:B------:R-:W2:Y:S02]  /*169e0*/  LDSM.16.M88.4 R164, [R136+0x6000] ;  /* 0x0060000088a4783b */ /* 0x000ea40000000200 */
[C---:B-1----:R-:W-:Y:S03]  /*169f0*/  HMMA.16816.F32 R12, R140.reuse, R16, RZ ;  /* 0x000000108c0c723c */ /* 0x042fe600000018ff */
[----:B------:R-:W-:Y:S05]  /*16a00*/  LDSM.16.M88.4 R168, [R136+0x7800] ;  /* 0x0078000088a8783b */ /* 0x000fea0000000200 */
[C---:B------:R-:W-:Y:S01]  /*16a10*/  HMMA.16816.F32 R16, R140.reuse, R18, RZ ;  /* 0x000000128c10723c */ /* 0x040fe200000018ff */
[----:B------:R-:W-:Y:S05]  /*16a20*/  LDSM.16.M88.4 R172, [R3] ;  /* 0x0000000003ac783b */ /* 0x000fea0000000200 */
[----:B------:R-:W-:Y:S02]  /*16a30*/  LDSM.16.M88.4 R176, [R2+0x6000] ;  /* 0x0060000002b0783b */ /* 0x000fe40000000200 */
[C---:B---3--:R-:W-:Y:S03]  /*16a40*/  HMMA.16816.F32 R20, R140.reuse, R24, RZ ;  /* 0x000000188c14723c */ /* 0x048fe600000018ff */
[----:B------:R-:W-:Y:S05]  /*16a50*/  LDSM.16.M88.4 R180, [R191+0x8000] ;  /* 0x00800000bfb4783b */ /* 0x000fea0000000200 */
[C---:B------:R-:W-:Y:S08]  /*16a60*/  HMMA.16816.F32 R24, R140.reuse, R26, RZ ;  /* 0x0000001a8c18723c */ /* 0x040ff000000018ff */
[C---:B-----5:R-:W-:Y:S08]  /*16a70*/  HMMA.16816.F32 R28, R140.reuse, R32, RZ ;  /* 0x000000208c1c723c */ /* 0x060ff000000018ff */
[----:B------:R-:W-:Y:S01]  /*16a80*/  HMMA.16816.F32 R32, R140, R34, RZ ;  /* 0x000000228c20723c */ /* 0x000fe200000018ff */
[----:B------:R-:W1:Y:S07]  /*16a90*/  LDSM.16.M88.4 R140, [R136+0x6800] ;  /* 0x00680000888c783b */ /* 0x000e6e0000000200 */
[C---:B----4-:R-:W-:Y:S08]  /*16aa0*/  HMMA.16816.F32 R4, R132.reuse, R144, R4 ;  /* 0x000000908404723c */ /* 0x050ff00000001804 */
[C---:B------:R-:W-:Y:S01]  /*16ab0*/  HMMA.16816.F32 R8, R132.reuse, R146, R8 ;  /* 0x000000928408723c */ /* 0x040fe20000001808 */
[----:B------:R-:W3:Y:S07]  /*16ac0*/  LDSM.16.M88.4 R144, [R136+0x7000] ;  /* 0x007000008890783b */ /* 0x000eee0000000200 */
        /* <DEDUP_REMOVED lines=8> */
[----:B------:R-:W2:Y:S05]  /*16b50*/  LDSM.16.M88.4 R132, [R2+0x6800] ;  /* 0x006800000284783b */ /* 0x000eaa0000000200 */
[----:B------:R-:W-:Y:S02]  /*16b60*/  LDSM.16.M88.4 R156, [R194+0x2000] ;  /* 0x00200000c29c783b */ /* 0x000fe40000000200 */
[C---:B------:R-:W-:Y:S08]  /*16b70*/  HMMA.16816.F32 R4, R160.reuse, R164, R4 ;  /* 0x000000a4a004723c */ /* 0x040ff00000001804 */
[C---:B------:R-:W-:Y:S01]  /*16b80*/  HMMA.16816.F32 R8, R160.reuse, R166, R8 ;  /* 0x000000a6a008723c */ /* 0x040fe20000001808 */
[----:B------:R-:W4:Y:S07]  /*16b90*/  LDSM.16.M88.4 R164, [R193+UR5+0x8000] ;  /* 0x00800005c1a4783b */ /* 0x000f2e0008000200 */
[C---:B-1----:R-:W-:Y:S08]  /*16ba0*/  HMMA.16816.F32 R12, R160.reuse, R140, R12 ;  /* 0x0000008ca00c723c */ /* 0x042ff0000000180c */
[C---:B------:R-:W-:Y:S01]  /*16bb0*/  HMMA.16816.F32 R16, R160.reuse, R142, R16 ;  /* 0x0000008ea010723c */ /* 0x040fe20000001810 */
[----:B------:R-:W1:Y:S07]  /*16bc0*/  LDSM.16.M88.4 R140, [R193+UR5+0x8800] ;  /* 0x00880005c18c783b */ /* 0x000e6e0008000200 */
[C---:B---3--:R-:W-:Y:S08]  /*16bd0*/  HMMA.16816.F32 R20, R160.reuse, R144, R20 ;  /* 0x00000090a014723c */ /* 0x048ff00000001814 */
[C---:B------:R-:W-:Y:S01]  /*16be0*/  HMMA.16816.F32 R24, R160.reuse, R146, R24 ;  /* 0x00000092a018723c */ /* 0x040fe20000001818 */
[----:B------:R-:W3:Y:S07]  /*16bf0*/  LDSM.16.M88.4 R144, [R193+UR5+0x9000] ;  /* 0x00900005c190783b */ /* 0x000eee0008000200 */
[C---:B------:R-:W-:Y:S08]  /*16c00*/  HMMA.16816.F32 R28, R160.reuse, R168, R28 ;  /* 0x000000a8a01c723c */ /* 0x040ff0000000181c */
[----:B------:R-:W-:Y:S01]  /*16c10*/  HMMA.16816.F32 R32, R160, R170, R32 ;  /* 0x000000aaa020723c */ /* 0x000fe20000001820 */
[----:B------:R-:W5:Y:S05]  /*16c20*/  LDSM.16.M88.4 R160, [R193+UR5+0x9800] ;  /* 0x00980005c1a0783b */ /* 0x000f6a0008000200 */
[----:B------:R-:W5:Y:S02]  /*16c30*/  LDSM.16.M88.4 R168, [R192+0x2000] ;  /* 0x00200000c0a8783b */ /* 0x000f640000000200 */
[C---:B------:R-:W-:Y:S08]  /*16c40*/  HMMA.16816.F32 R4, R172.reuse, R176, R4 ;  /* 0x000000b0ac04723c */ /* 0x040ff00000001804 */
[C---:B------:R-:W-:Y:S01]  /*16c50*/  HMMA.16816.F32 R8, R172.reuse, R178, R8 ;  /* 0x000000b2ac08723c */ /* 0x040fe20000001808 */
[----:B------:R-:W-:Y:S07]  /*16c60*/  LDSM.16.M88.4 R176, [R136+0x8000] ;  /* 0x0080000088b0783b */ /* 0x000fee0000000200 */
[C---:B--2---:R-:W-:Y:S08]  /*16c70*/  HMMA.16816.F32 R12, R172.reuse, R132, R12 ;  /* 0x00000084ac0c723c */ /* 0x044ff0000000180c */
[C---:B------:R-:W-:Y:S01]  /*16c80*/  HMMA.16816.F32 R16, R172.reuse, R134, R16 ;  /* 0x00000086ac10723c */ /* 0x040fe20000001810 */
[----:B------:R-:W2:Y:S07]  /*16c90*/  LDSM.16.M88.4 R132, [R191+0x8800] ;  /* 0x00880000bf84783b */ /* 0x000eae0000000200 */
[C---:B------:R-:W-:Y:S08]  /*16ca0*/  HMMA.16816.F32 R20, R172.reuse, R148, R20 ;  /* 0x00000094ac14723c */ /* 0x040ff00000001814 */
[C---:B------:R-:W-:Y:S01]  /*16cb0*/  HMMA.16816.F32 R24, R172.reuse, R150, R24 ;  /* 0x00000096ac18723c */ /* 0x040fe20000001818 */
[----:B------:R-:W2:Y:S07]  /*16cc0*/  LDSM.16.M88.4 R148, [R191+0x9000] ;  /* 0x00900000bf94783b */ /* 0x000eae0000000200 */
[C---:B------:R-:W-:Y:S08]  /*16cd0*/  HMMA.16816.F32 R28, R172.reuse, R152, R28 ;  /* 0x00000098ac1c723c */ /* 0x040ff0000000181c */
[----:B------:R-:W-:Y:S01]  /*16ce0*/  HMMA.16816.F32 R32, R172, R154, R32 ;  /* 0x0000009aac20723c */ /* 0x000fe20000001820 */
[----:B------:R-:W2:Y:S05]  /*16cf0*/  LDSM.16.M88.4 R152, [R191+0x9800] ;  /* 0x00980000bf98783b */ /* 0x000eaa0000000200 */
[----:B------:R-:W2:Y:S02]  /*16d00*/  LDSM.16.M88.4 R172, [R190+0x2000] ;  /* 0x00200000beac783b */ /* 0x000ea40000000200 */
[C---:B----4-:R-:W-:Y:S08]  /*16d10*/  HMMA.16816.F32 R4, R156.reuse, R164, R4 ;  /* 0x000000a49c04723c */ /* 0x050ff00000001804 */
[C---:B------:R-:W-:Y:S01]  /*16d20*/  HMMA.16816.F32 R8, R156.reuse, R166, R8 ;  /* 0x000000a69c08723c */ /* 0x040fe20000001808 */
[----:B------:R-:W-:Y:S07]  /*16d30*/  LDSM.16.M88.4 R164, [R2+0x8000] ;  /* 0x0080000002a4783b */ /* 0x000fee0000000200 */
[C---:B-1----:R-:W-:Y:S08]  /*16d40*/  HMMA.16816.F32 R12, R156.reuse, R140, R12 ;  /* 0x0000008c9c0c723c */ /* 0x042ff0000000180c */
[C---:B------:R-:W-:Y:S01]  /*16d50*/  HMMA.16816.F32 R16, R156.reuse, R142, R16 ;  /* 0x0000008e9c10723c */ /* 0x040fe20000001810 */
[----:B------:R-:W1:Y:S07]  /*16d60*/  LDSM.16.M88.4 R140, [R136+0x8800] ;  /* 0x00880000888c783b */ /* 0x000e6e0000000200 */
[C---:B---3--:R-:W-:Y:S08]  /*16d70*/  HMMA.16816.F32 R20, R156.reuse, R144, R20 ;  /* 0x000000909c14723c */ /* 0x048ff00000001814 */
[C---:B------:R-:W-:Y:S01]  /*16d80*/  HMMA.16816.F32 R24, R156.reuse, R146, R24 ;  /* 0x000000929c18723c */ /* 0x040fe20000001818 */
[----:B------:R-:W3:Y:S07]  /*16d90*/  LDSM.16.M88.4 R144, [R136+0x9000] ;  /* 0x009000008890783b */ /* 0x000eee0000000200 */
[C---:B-----5:R-:W-:Y:S08]  /*16da0*/  HMMA.16816.F32 R28, R156.reuse, R160, R28 ;  /* 0x000000a09c1c723c */ /* 0x060ff0000000181c */
[----:B------:R-:W-:Y:S01]  /*16db0*/  HMMA.16816.F32 R32, R156, R162, R32 ;  /* 0x000000a29c20723c */ /* 0x000fe20000001820 */
[----:B------:R-:W4:Y:S05]  /*16dc0*/  LDSM.16.M88.4 R156, [R136+0x9800] ;  /* 0x00980000889c783b */ /* 0x000f2a0000000200 */
        /* <DEDUP_REMOVED lines=13> */
[----:B------:R-:W-:Y:S02]  /*16ea0*/  LDSM.16.M88.4 R168, [R194+0x4000] ;  /* 0x00400000c2a8783b */ /* 0x000fe40000000200 */
[C---:B------:R-:W-:Y:S08]  /*16eb0*/  HMMA.16816.F32 R4, R172.reuse, R176, R4 ;  /* 0x000000b0ac04723c */ /* 0x040ff00000001804 */
[C---:B------:R-:W-:Y:S01]  /*16ec0*/  HMMA.16816.F32 R8, R172.reuse, R178, R8 ;  /* 0x000000b2ac08723c */ /* 0x040fe20000001808 */
[----:B------:R-:W2:Y:S07]  /*16ed0*/  LDSM.16.M88.4 R176, [R193+UR5+0xa000] ;  /* 0x00a00005c1b0783b */ /* 0x000eae0008000200 */
[C---:B-1----:R-:W-:Y:S08]  /*16ee0*/  HMMA.16816.F32 R12, R172.reuse, R140, R12 ;  /* 0x0000008cac0c723c */ /* 0x042ff0000000180c */
[C---:B------:R-:W-:Y:S01]  /*16ef0*/  HMMA.16816.F32 R16, R172.reuse, R142, R16 ;  /* 0x0000008eac10723c */ /* 0x040fe20000001810 */
[----:B------:R-:W1:Y:S07]  /*16f00*/  LDSM.16.M88.4 R140, [R193+UR5+0xa800] ;  /* 0x00a80005c18c783b */ /* 0x000e6e0008000200 */
[C---:B---3--:R-:W-:Y:S08]  /*16f10*/  HMMA.16816.F32 R20, R172.reuse, R144, R20 ;  /* 0x00000090ac14723c */ /* 0x048ff00000001814 */
[C---:B------:R-:W-:Y:S01]  /*16f20*/  HMMA.16816.F32 R24, R172.reuse, R146, R24 ;  /* 0x00000092ac18723c */ /* 0x040fe20000001818 */
[----:B------:R-:W3:Y:S07]  /*16f30*/  LDSM.16.M88.4 R144, [R193+UR5+0xb000] ;  /* 0x00b00005c190783b */ /* 0x000eee0008000200 */
[C---:B----4-:R-:W-:Y:S08]  /*16f40*/  HMMA.16816.F32 R28, R172.reuse, R156, R28 ;  /* 0x0000009cac1c723c */ /* 0x050ff0000000181c */
[----:B------:R-:W-:Y:S01]  /*16f50*/  HMMA.16816.F32 R32, R172, R158, R32 ;  /* 0x0000009eac20723c */ /* 0x000fe20000001820 */
[----:B------:R-:W4:Y:S05]  /*16f60*/  LDSM.16.M88.4 R156, [R193+UR5+0xb800] ;  /* 0x00b80005c19c783b */ /* 0x000f2a0008000200 */
[----:B------:R-:W-:Y:S02]  /*16f70*/  LDSM.16.M88.4 R172, [R191+0xa000] ;  /* 0x00a00000bfac783b */ /* 0x000fe40000000200 */
[C---:B-----5:R-:W-:Y:S08]  /*16f80*/  HMMA.16816.F32 R4, R160.reuse, R164, R4 ;  /* 0x000000a4a004723c */ /* 0x060ff00000001804 */
[C---:B------:R-:W-:Y:S01]  /*16f90*/  HMMA.16816.F32 R8, R160.reuse, R166, R8 ;  /* 0x000000a6a008723c */ /* 0x040fe20000001808 */
[----:B------:R-:W5:Y:S07]  /*16fa0*/  LDSM.16.M88.4 R164, [R192+0x4000] ;  /* 0x00400000c0a4783b */ /* 0x000f6e0000000200 */
        /* <DEDUP_REMOVED lines=12> */
[----:B------:R-:W2:Y:S07]  /*17070*/  LDSM.16.M88.4 R176, [R136+0xa000] ;  /* 0x00a0000088b0783b */ /* 0x000eae0000000200 */
[C---:B-1----:R-:W-:Y:S08]  /*17080*/  HMMA.16816.F32 R12, R168.reuse, R140, R12 ;  /* 0x0000008ca80c723c */ /* 0x042ff0000000180c */
[C---:B------:R-:W-:Y:S01]  /*17090*/  HMMA.16816.F32 R16, R168.reuse, R142, R16 ;  /* 0x0000008ea810723c */ /* 0x040fe20000001810 */
[----:B------:R-:W1:Y:S07]  /*170a0*/  LDSM.16.M88.4 R140, [R136+0xa800] ;  /* 0x00a80000888c783b */ /* 0x000e6e0000000200 */
[C---:B---3--:R-:W-:Y:S08]  /*170b0*/  HMMA.16816.F32 R20, R168.reuse, R144, R20 ;  /* 0x00000090a814723c */ /* 0x048ff00000001814 */
[C---:B------:R-:W-:Y:S01]  /*170c0*/  HMMA.16816.F32 R24, R168.reuse, R146, R24 ;  /* 0x00000092a818723c */ /* 0x040fe20000001818 */
[----:B------:R-:W3:Y:S07]  /*170d0*/  LDSM.16.M88.4 R144, [R136+0xb000] ;  /* 0x00b000008890783b */ /* 0x000eee0000000200 */
[C---:B----4-:R-:W-:Y:S08]  /*170e0*/  HMMA.16816.F32 R28, R168.reuse, R156, R28 ;  /* 0x0000009ca81c723c */ /* 0x050ff0000000181c */
[----:B------:R-:W-:Y:S01]  /*170f0*/  HMMA.16816.F32 R32, R168, R158, R32 ;  /* 0x0000009ea820723c */ /* 0x000fe20000001820 */
[----:B------:R-:W4:Y:S05]  /*17100*/  LDSM.16.M88.4 R156, [R136+0xb800] ;  /* 0x00b80000889c783b */ /* 0x000f2a0000000200 */
[----:B------:R-:W4:Y:S02]  /*17110*/  LDSM.16.M88.4 R168, [R3+0x4000] ;  /* 0x0040000003a8783b */ /* 0x000f240000000200 */
[C---:B-----5:R-:W-:Y:S08]  /*17120*/  HMMA.16816.F32 R4, R164.reuse, R172, R4 ;  /* 0x000000aca404723c */ /* 0x060ff00000001804 */
[C---:B------:R-:W-:Y:S08]  /*17130*/  HMMA.16816.F32 R8, R164.reuse, R174, R8 ;  /* 0x000000aea408723c */ /* 0x040ff00000001808 */
[C---:B--2---:R-:W-:Y:S08]  /*17140*/  HMMA.16816.F32 R12, R164.reuse, R132, R12 ;  /* 0x00000084a40c723c */ /* 0x044ff0000000180c */
[C---:B------:R-:W-:Y:S01]  /*17150*/  HMMA.16816.F32 R16, R164.reuse, R134, R16 ;  /* 0x00000086a410723c */ /* 0x040fe20000001810 */
[----:B------:R-:W2:Y:S07]  /*17160*/  LDSM.16.M88.4 R132, [R2+0xa800] ;  /* 0x00a800000284783b */ /* 0x000eae0000000200 */
[C---:B------:R-:W-:Y:S08]  /*17170*/  HMMA.16816.F32 R20, R164.reuse, R148, R20 ;  /* 0x00000094a414723c */ /* 0x040ff00000001814 */
[C---:B------:R-:W-:Y:S08]  /*17180*/  HMMA.16816.F32 R24, R164.reuse, R150, R24 ;  /* 0x00000096a418723c */ /* 0x040ff00000001818 */
[C---:B------:R-:W-:Y:S08]  /*17190*/  HMMA.16816.F32 R28, R164.reuse, R152, R28 ;  /* 0x00000098a41c723c */ /* 0x040ff0000000181c */
[----:B------:R-:W-:Y:S08]  /*171a0*/  HMMA.16816.F32 R32, R164, R154, R32 ;  /* 0x0000009aa420723c */ /* 0x000ff00000001820 */
[C---:B------:R-:W-:Y:S08]  /*171b0*/  HMMA.16816.F32 R4, R160.reuse, R176, R4 ;  /* 0x000000b0a004723c */ /* 0x040ff00000001804 */
[C---:B------:R-:W-:Y:S08]  /*171c0*/  HMMA.16816.F32 R8, R160.reuse, R178, R8 ;  /* 0x000000b2a008723c */ /* 0x040ff00000001808 */
[C---:B-1----:R-:W-:Y:S08]  /*171d0*/  HMMA.16816.F32 R12, R160.reuse, R140, R12 ;  /* 0x0000008ca00c723c */ /* 0x042ff0000000180c */
[C---:B------:R-:W-:Y:S08]  /*171e0*/  HMMA.16816.F32 R16, R160.reuse, R142, R16 ;  /* 0x0000008ea010723c */ /* 0x040ff00000001810 */
[C---:B---3--:R-:W-:Y:S08]  /*171f0*/  HMMA.16816.F32 R20, R160.reuse, R144, R20 ;  /* 0x00000090a014723c */ /* 0x048ff00000001814 */
[C---:B------:R-:W-:Y:S08]  /*17200*/  HMMA.16816.F32 R24, R160.reuse, R146, R24 ;  /* 0x00000092a018723c */ /* 0x040ff00000001818 */
[C---:B----4-:R-:W-:Y:S08]  /*17210*/  HMMA.16816.F32 R28, R160.reuse, R156, R28 ;  /* 0x0000009ca01c723c */ /* 0x050ff0000000181c */
[----:B------:R-:W-:Y:S08]  /*17220*/  HMMA.16816.F32 R32, R160, R158, R32 ;  /* 0x0000009ea020723c */ /* 0x000ff00000001820 */
[C---:B------:R-:W-:Y:S08]  /*17230*/  HMMA.16816.F32 R4, R168.reuse, R180, R4 ;  /* 0x000000b4a804723c */ /* 0x040ff00000001804 */
[C---:B------:R-:W-:Y:S08]  /*17240*/  HMMA.16816.F32 R8, R168.reuse, R182, R8 ;  /* 0x000000b6a808723c */ /* 0x040ff00000001808 */
[C---:B--2---:R-:W-:Y:S03]  /*17250*/  HMMA.16816.F32 R12, R168.reuse, R132, R12 ;  /* 0x00000084a80c723c */ /* 0x044fe6000000180c */
[----:B------:R-:W-:Y:S01]  /*17260*/  FMUL.FTZ R148, R4, UR13 ;  /* 0x0000000d04947c20 */ /* 0x000fe20008410000 */
[----:B------:R-:W-:Y:S01]  /*17270*/  FMUL.FTZ R172, R5, UR13 ;  /* 0x0000000d05ac7c20 */ /* 0x000fe20008410000 */
[----:B------:R-:W-:Y:S01]  /*17280*/  FMUL.FTZ R167, R6, UR13 ;  /* 0x0000000d06a77c20 */ /* 0x000fe20008410000 */
[----:B------:R-:W-:Y:S02]  /*17290*/  FMUL.FTZ R165, R7, UR13 ;  /* 0x0000000d07a57c20 */ /* 0x000fe40008410000 */
[----:B------:R-:W1:Y:S01]  /*172a0*/  LDSM.16.M88.4 R4, [R2+0xb000] ;  /* 0x00b000000204783b */ /* 0x000e620000000200 */
[----:B------:R-:W2:Y:S01]  /*172b0*/  MUFU.TANH R148, R148 ;  /* 0x0000009400947308 */ /* 0x000ea20000002400 */
[C---:B------:R-:W-:Y:S03]  /*172c0*/  HMMA.16816.F32 R16, R168.reuse, R134, R16 ;  /* 0x00000086a810723c */ /* 0x040fe60000001810 */
[----:B------:R-:W-:Y:S01]  /*172d0*/  FMUL.FTZ R9, R9, UR13 ;  /* 0x0000000d09097c20 */ /* 0x000fe20008410000 */
[----:B------:R-:W-:Y:S01]  /*172e0*/  FMUL.FTZ R10, R10, UR13 ;  /* 0x0000000d0a0a7c20 */ /* 0x000fe20008410000 */
[----:B------:R-:W-:Y:S01]  /*172f0*/  FMUL.FTZ R11, R11, UR13 ;  /* 0x0000000d0b0b7c20 */ /* 0x000fe20008410000 */
[----:B------:R-:W-:Y:S03]  /*17300*/  FMUL.FTZ R178, R8, UR13 ;  /* 0x0000000d08b27c20 */ /* 0x000fe60008410000 */
[----:B------:R-:W3:Y:S01]  /*17310*/  MUFU.TANH R176, R9 ;  /* 0x0000000900b07308 */ /* 0x000ee20000002400 */
[----:B------:R-:W-:Y:S01]  /*17320*/  FMUL.FTZ R164, R12, UR13 ;  /* 0x0000000d0ca47c20 */ /* 0x000fe20008410000 */
[----:B------:R-:W-:Y:S01]  /*17330*/  FMUL.FTZ R13, R13, UR13 ;  /* 0x0000000d0d0d7c20 */ /* 0x000fe20008410000 */
[----:B------:R-:W-:Y:S01]  /*17340*/  FMUL.FTZ R14, R14, UR13 ;  /* 0x0000000d0e0e7c20 */ /* 0x000fe20008410000 */
[----:B------:R-:W-:Y:S06]  /*17350*/  FMUL.FTZ R15, R15, UR13 ;  /* 0x0000000d0f0f7c20 */ /* 0x000fec0008410000 */
[----:B------:R-:W4:Y:S01]  /*17360*/  MUFU.TANH R181, R10 ;  /* 0x0000000a00b57308 */ /* 0x000f220000002400 */
[----:B------:R-:W-:Y:S01]  /*17370*/  FMUL.FTZ R162, R16, UR13 ;  /* 0x0000000d10a27c20 */ /* 0x000fe20008410000 */
[----:B------:R-:W-:Y:S01]  /*17380*/  FMUL.FTZ R17, R17, UR13 ;  /* 0x0000000d11117c20 */ /* 0x000fe20008410000 */
[----:B------:R-:W-:Y:S01]  /*17390*/  FMUL.FTZ R18, R18, UR13 ;  /* 0x0000000d12127c20 */ /* 0x000fe20008410000 */
[----:B------:R-:W-:Y:S06]  /*173a0*/  FMUL.FTZ R19, R19, UR13 ;  /* 0x0000000d13137c20 */ /* 0x000fec0008410000 */
[----:B------:R5:W2:Y:S10]  /*173b0*/  MUFU.TANH R179, R11 ;  /* 0x0000000b00b37308 */ /* 0x000ab40000002400 */
[----:B------:R-:W2:Y:S01]  /*173c0*/  MUFU.TANH R172, R172 ;  /* 0x000000ac00ac7308 */ /* 0x000ea20000002400 */
[C---:B-1----:R-:W-:Y:S09]  /*173d0*/  HMMA.16816.F32 R20, R168.reuse, R4, R20 ;  /* 0x00000004a814723c */ /* 0x042ff20000001814 */
[----:B------:R-:W1:Y:S01]  /*173e0*/  MUFU.TANH R167, R167 ;  /* 0x000000a700a77308 */ /* 0x000e620000002400 */
[----:B-----5:R-:W5:Y:S01]  /*173f0*/  LDSM.16.M88.4 R8, [R2+0xb800] ;  /* 0x00b800000208783b */ /* 0x020f620000000200 */
[----:B------:R-:W-:Y:S08]  /*17400*/  DEPBAR.LE SB0, 0x0 ;  /* 0x000080000000791a */ /* 0x000ff00000000000 */
[----:B------:R-:W1:Y:S01]  /*17410*/  MUFU.TANH R165, R165 ;  /* 0x000000a500a57308 */ /* 0x000e620000002400 */
[----:B------:R-:W-:Y:S01]  /*17420*/  BAR.SYNC.DEFER_BLOCKING 0x0 ;  /* 0x0000000000007b1d */ /* 0x000fe20000010000 */
[C---:B------:R-:W-:Y:S08]  /*17430*/  HMMA.16816.F32 R24, R168.reuse, R6, R24 ;  /* 0x00000006a818723c */ /* 0x040ff00000001818 */
[----:B------:R-:W1:Y:S01]  /*17440*/  MUFU.TANH R178, R178 ;  /* 0x000000b200b27308 */ /* 0x000e620000002400 */
[----:B------:R-:W-:Y:S01]  /*17450*/  FMUL.FTZ R20, R20, UR13 ;  /* 0x0000000d14147c20 */ /* 0x000fe20008410000 */
[----:B------:R-:W-:Y:S01]  /*17460*/  FMUL.FTZ R21, R21, UR13 ;  /* 0x0000000d15157c20 */ /* 0x000fe20008410000 */
[----:B------:R-:W-:Y:S01]  /*17470*/  FMUL.FTZ R22, R22, UR13 ;  /* 0x0000000d16167c20 */ /* 0x000fe20008410000 */
[----:B------:R-:W-:Y:S06]  /*17480*/  FMUL.FTZ R23, R23, UR13 ;  /* 0x0000000d17177c20 */ /* 0x000fec0008410000 */
[----:B------:R-:W1:Y:S01]  /*17490*/  MUFU.TANH R164, R164 ;  /* 0x000000a400a47308 */ /* 0x000e620000002400 */
[----:B------:R-:W-:Y:S01]  /*174a0*/  FMUL.FTZ R154, R24, UR13 ;  /* 0x0000000d189a7c20 */ /* 0x000fe20008410000 */
[----:B------:R-:W-:Y:S01]  /*174b0*/  FMUL.FTZ R25, R25, UR13 ;  /* 0x0000000d19197c20 */ /* 0x000fe20008410000 */
[----:B------:R-:W-:Y:S07]  /*174c0*/  FMUL.FTZ R26, R26, UR13 ;  /* 0x0000000d1a1a7c20 */ /* 0x000fee0008410000 */
[----:B------:R1:W1:Y:S01]  /*174d0*/  MUFU.TANH R166, R13 ;  /* 0x0000000d00a67308 */ /* 0x0002620000002400 */
[----:B------:R-:W-:Y:S09]  /*174e0*/  FMUL.FTZ R27, R27, UR13 ;  /* 0x0000000d1b1b7c20 */ /* 0x000ff20008410000 */
[----:B------:R1:W1:Y:S01]  /*174f0*/  MUFU.TANH R163, R14 ;  /* 0x0000000e00a37308 */ /* 0x0002620000002400 */
[C---:B-----5:R-:W-:Y:S09]  /*17500*/  HMMA.16816.F32 R28, R168.reuse, R8, R28 ;  /* 0x00000008a81c723c */ /* 0x060ff2000000181c */
[----:B------:R1:W1:Y:S01]  /*17510*/  MUFU.TANH R161, R15 ;  /* 0x0000000f00a17308 */ /* 0x0002620000002400 */
[----:B------:R-:W-:Y:S09]  /*17520*/  HMMA.16816.F32 R32, R168, R10, R32 ;  /* 0x0000000aa820723c */ /* 0x000ff20000001820 */
[----:B------:R-:W1:Y:S01]  /*17530*/  MUFU.TANH R162, R162 ;  /* 0x000000a200a27308 */ /* 0x000e620000002400 */
[----:B------:R-:W-:Y:S01]  /*17540*/  FMUL.FTZ R146, R28, UR13 ;  /* 0x0000000d1c927c20 */ /* 0x000fe20008410000 */
[----:B------:R-:W-:Y:S01]  /*17550*/  FMUL.FTZ R29, R29, UR13 ;  /* 0x0000000d1d1d7c20 */ /* 0x000fe20008410000 */
[----:B------:R-:W-:Y:S01]  /*17560*/  FMUL.FTZ R30, R30, UR13 ;  /* 0x0000000d1e1e7c20 */ /* 0x000fe20008410000 */
[----:B------:R-:W-:Y:S06]  /*17570*/  FMUL.FTZ R31, R31, UR13 ;  /* 0x0000000d1f1f7c20 */ /* 0x000fec0008410000 */
[----:B------:R1:W1:Y:S01]  /*17580*/  MUFU.TANH R160, R17 ;  /* 0x0000001100a07308 */ /* 0x0002620000002400 */
[----:B------:R-:W-:Y:S01]  /*17590*/  FMUL.FTZ R145, R32, UR13 ;  /* 0x0000000d20917c20 */ /* 0x000fe20008410000 */
[----:B------:R-:W-:Y:S01]  /*175a0*/  FMUL.FTZ R33, R33, UR13 ;  /* 0x0000000d21217c20 */ /* 0x000fe20008410000 */
[----:B------:R-:W-:Y:S01]  /*175b0*/  FMUL.FTZ R34, R34, UR13 ;  /* 0x0000000d22227c20 */ /* 0x000fe20008410000 */
[----:B------:R-:W-:Y:S06]  /*175c0*/  FMUL.FTZ R35, R35, UR13 ;  /* 0x0000000d23237c20 */ /* 0x000fec0008410000 */
[----:B------:R1:W1:Y:S10]  /*175d0*/  MUFU.TANH R159, R18 ;  /* 0x00000012009f7308 */ /* 0x0002740000002400 */
[----:B------:R1:W1:Y:S10]  /*175e0*/  MUFU.TANH R157, R19 ;  /* 0x00000013009d7308 */ /* 0x0002740000002400 */
[----:B------:R1:W1:Y:S10]  /*175f0*/  MUFU.TANH R158, R20 ;  /* 0x00000014009e7308 */ /* 0x0002740000002400 */
[----:B------:R1:W1:Y:S10]  /*17600*/  MUFU.TANH R156, R21 ;  /* 0x00000015009c7308 */ /* 0x0002740000002400 */
[----:B------:R1:W1:Y:S10]  /*17610*/  MUFU.TANH R155, R22 ;  /* 0x00000016009b7308 */ /* 0x0002740000002400 */
[----:B------:R1:W1:Y:S10]  /*17620*/  MUFU.TANH R153, R23 ;  /* 0x0000001700997308 */ /* 0x0002740000002400 */
[----:B------:R-:W1:Y:S10]  /*17630*/  MUFU.TANH R154, R154 ;  /* 0x0000009a009a7308 */ /* 0x000e740000002400 */
        /* <DEDUP_REMOVED lines=26> */
[C---:B------:R-:W-:Y:S01]  /*177e0*/  VIADD R11, R204.reuse, 0xffffff80 ;  /* 0xffffff80cc0b7836 */ /* 0x040fe20000000000 */
        /* <DEDUP_REMOVED lines=8> */
[----:B-1----:R-:W1:Y:S01]  /*17870*/  F2I.FTZ.U32.TRUNC.NTZ R13, R12 ;  /* 0x0000000c000d7305 */ /* 0x002e62000021f000 */
        /* <DEDUP_REMOVED lines=52> */
.L_x_1028:
        /* <DEDUP_REMOVED lines=72> */
.L_x_1027:
[----:B---3--:R-:W-:Y:S01]  /*18040*/  FMNMX3.FTZ R3, R137, R148, R172, !PT ;  /* 0x0000009489037276 */ /* 0x008fe200078100ac */
[----:B-1----:R-:W-:Y:S01]  /*18050*/  LDSM.16.MT88.4 R12, [R188+0xc000] ;  /* 0x00c00000bc0c783b */ /* 0x002fe20000004200 */
        /* <DEDUP_REMOVED lines=22> */
[----:B------:R-:W-:Y:S07]  /*181c0*/  IADD3 R189, PT, PT, R189, R168, RZ ;  /* 0x000000a8bdbd7210 */ /* 0x000fee0007ffe0ff */
[----:B------:R-:W-:Y:S01]  /*181d0*/  LDSM.16.MT88.4 R28, [R168] ;  /* 0x00000000a81c783b */ /* 0x000fe20000004200 */
        /* <DEDUP_REMOVED lines=10> */
[----:B------:R-:W-:Y:S01]  /*18280*/  FMUL.FTZ R4, R3, UR4 ;  /* 0x0000000403047c20 */ /* 0x000fe20008410000 */
[----:B------:R-:W-:Y:S01]  /*18290*/  FSEL R147, R147, RZ, P1 ;  /* 0x000000ff93937208 */ /* 0x000fe20000800000 */
[C---:B------:R-:W-:Y:S01]  /*182a0*/  FADD.FTZ R0, -R3.reuse, R0 ;  /* 0x0000000003007221 */ /* 0x040fe20000010100 */
[----:B------:R-:W-:Y:S01]  /*182b0*/  FSETP.NEU.FTZ.AND P1, PT, R3, -INF , PT ;  /* 0xff8000000300780b */ /* 0x000fe20003f3d000 */
[----:B------:R-:W-:Y:S02]  /*182c0*/  FMUL.FTZ R5, R2, UR4 ;  /* 0x0000000402057c20 */ /* 0x000fe40008410000 */
[--C-:B------:R-:W-:Y:S01]  /*182d0*/  FFMA.FTZ R177, R148, UR4, -R147.reuse ;  /* 0x0000000494b17c23 */ /* 0x100fe20008010893 */
[----:B------:R-:W-:Y:S01]  /*182e0*/  FSEL R148, R4, RZ, P1 ;  /* 0x000000ff04947208 */ /* 0x000fe20000800000 */
[--C-:B------:R-:W-:Y:S01]  /*182f0*/  FFMA.FTZ R174, R172, UR4, -R147.reuse ;  /* 0x00000004acae7c23 */ /* 0x100fe20008010893 */
[--C-:B------:R-:W-:Y:S01]  /*18300*/  FFMA.FTZ R172, R178, UR4, -R147.reuse ;  /* 0x00000004b2ac7c23 */ /* 0x100fe20008010893 */
[--C-:B------:R-:W-:Y:S01]  /*18310*/  FFMA.FTZ R171, R176, UR4, -R147.reuse ;  /* 0x00000004b0ab7c23 */ /* 0x100fe20008010893 */
[----:B------:R-:W-:Y:S01]  /*18320*/  FMUL.FTZ R6, R0, UR4 ;  /* 0x0000000400067c20 */ /* 0x000fe20008410000 */
[--C-:B------:R-:W-:Y:S01]  /*18330*/  FFMA.FTZ R175, R167, UR4, -R148.reuse ;  /* 0x00000004a7af7c23 */ /* 0x100fe20008010894 */
[--C-:B------:R-:W-:Y:S01]  /*18340*/  FFMA.FTZ R173, R165, UR4, -R148.reuse ;  /* 0x00000004a5ad7c23 */ /* 0x100fe20008010894 */
[--C-:B------:R-:W-:Y:S01]  /*18350*/  FFMA.FTZ R170, R181, UR4, -R148.reuse ;  /* 0x00000004b5aa7c23 */ /* 0x100fe20008010894 */
[--C-:B------:R-:W-:Y:S01]  /*18360*/  FFMA.FTZ R169, R179, UR4, -R148.reuse ;  /* 0x00000004b3a97c23 */ /* 0x100fe20008010894 */
[----:B------:R-:W1:Y:S01]  /*18370*/  MUFU.EX2 R2, R5 ;  /* 0x0000000500027308 */ /* 0x000e620000000800 */
[--C-:B------:R-:W-:Y:S01]  /*18380*/  FFMA.FTZ R176, R164, UR4, -R147.reuse ;  /* 0x00000004a4b07c23 */ /* 0x100fe20008010893 */
[--C-:B------:R-:W-:Y:S01]  /*18390*/  FFMA.FTZ R179, R166, UR4, -R147.reuse ;  /* 0x00000004a6b37c23 */ /* 0x100fe20008010893 */
[--C-:B------:R-:W-:Y:S01]  /*183a0*/  FFMA.FTZ R178, R163, UR4, -R148.reuse ;  /* 0x00000004a3b27c23 */ /* 0x100fe20008010894 */
[----:B------:R-:W-:Y:S01]  /*183b0*/  LDSM.16.MT88.4 R164, [R188+0x11800] ;  /* 0x01180000bca4783b */ /* 0x000fe20000004200 */
[--C-:B------:R-:W-:Y:S01]  /*183c0*/  FFMA.FTZ R181, R161, UR4, -R148.reuse ;  /* 0x00000004a1b57c23 */ /* 0x100fe20008010894 */
[--C-:B------:R-:W-:Y:S01]  /*183d0*/  FFMA.FTZ R180, R162, UR4, -R147.reuse ;  /* 0x00000004a2b47c23 */ /* 0x100fe20008010893 */
[--C-:B------:R-:W-:Y:S03]  /*183e0*/  FFMA.FTZ R183, R160, UR4, -R147.reuse ;  /* 0x00000004a0b77c23 */ /* 0x100fe60008010893 */
[----:B------:R-:W2:Y:S01]  /*183f0*/  MUFU.EX2 R0, R6 ;  /* 0x0000000600007308 */ /* 0x000ea20000000800 */
[--C-:B------:R-:W-:Y:S01]  /*18400*/  FFMA.FTZ R182, R159, UR4, -R148.reuse ;  /* 0x000000049fb67c23 */ /* 0x100fe20008010894 */
[--C-:B------:R-:W-:Y:S01]  /*18410*/  FFMA.FTZ R191, R157, UR4, -R148.reuse ;  /* 0x000000049dbf7c23 */ /* 0x100fe20008010894 */
[--C-:B------:R-:W-:Y:S01]  /*18420*/  FFMA.FTZ R190, R158, UR4, -R147.reuse ;  /* 0x000000049ebe7c23 */ /* 0x100fe20008010893 */
[----:B------:R-:W-:Y:S01]  /*18430*/  LDSM.16.MT88.4 R160, [R189+0x3800] ;  /* 0x00380000bda0783b */ /* 0x000fe20000004200 */
        /* <DEDUP_REMOVED lines=9> */
[----:B------:R-:W-:Y:S01]  /*184d0*/  FMUL.FTZ R17, R2, R117 ;  /* 0x0000007502117220 */ /* 0x000fe20000410000 */
[----:B------:R-:W-:Y:S03]  /*184e0*/  LDSM.16.MT88.4 R156, [R168+0x3800] ;  /* 0x00380000a89c783b */ /* 0x000fe60000004200 */
        /* <DEDUP_REMOVED lines=15> */
[----:B------:R-:W-:Y:S03]  /*185e0*/  LDSM.16.MT88.4 R108, [R189+0x2000] ;  /* 0x00200000bd6c783b */ /* 0x000fe60000004200 */
[----:B------:R-:W2:Y:S01]  /*185f0*/  MUFU.EX2 R173, R173 ;  /* 0x000000ad00ad7308 */ /* 0x000ea20000000800 */
[----:B-1----:R-:W-:Y:S01]  /*18600*/  F2FP.F16.F32.PACK_AB R128, R174, R177 ;  /* 0x000000b1ae80723e */ /* 0x002fe200000000ff */
[C---:B------:R-:W-:Y:S01]  /*18610*/  FMUL.FTZ R34, R0.reuse, R102 ;  /* 0x0000006600227220 */ /* 0x040fe20000410000 */
[----:B------:R-:W-:Y:S01]  /*18620*/  FMUL.FTZ R35, R0, R103 ;  /* 0x0000006700237220 */ /* 0x000fe20000410000 */
[--C-:B------:R-:W-:Y:S01]  /*18630*/  FFMA.FTZ R194, R154, UR4, -R147.reuse ;  /* 0x000000049ac27c23 */ /* 0x100fe20008010893 */
[--C-:B------:R-:W-:Y:S01]  /*18640*/  FFMA.FTZ R215, R152, UR4, -R147.reuse ;  /* 0x0000000498d77c23 */ /* 0x100fe20008010893 */
[--C-:B------:R-:W-:Y:S01]  /*18650*/  FFMA.FTZ R210, R151, UR4, -R148.reuse ;  /* 0x0000000497d27c23 */ /* 0x100fe20008010894 */
[----:B------:R-:W-:Y:S03]  /*18660*/  LDSM.16.MT88.4 R100, [R168+0x2000] ;  /* 0x00200000a864783b */ /* 0x000fe60000004200 */
[----:B------:R-:W-:Y:S01]  /*18670*/  MUFU.EX2 R172, R172 ;  /* 0x000000ac00ac7308 */ /* 0x000fe20000000800 */
[--C-:B------:R-:W-:Y:S01]  /*18680*/  FFMA.FTZ R217, R149, UR4, -R148.reuse ;  /* 0x0000000495d97c23 */ /* 0x100fe20008010894 */
[--C-:B------:R-:W-:Y:S01]  /*18690*/  FFMA.FTZ R212, R146, UR4, -R147.reuse ;  /* 0x0000000492d47c23 */ /* 0x100fe20008010893 */
[--C-:B------:R-:W-:Y:S01]  /*186a0*/  FFMA.FTZ R219, R150, UR4, -R147.reuse ;  /* 0x0000000496db7c23 */ /* 0x100fe20008010893 */
[--C-:B------:R-:W-:Y:S01]  /*186b0*/  FFMA.FTZ R136, R136, UR4, -R148.reuse ;  /* 0x0000000488887c23 */ /* 0x100fe20008010894 */
[--C-:B------:R-:W-:Y:S01]  /*186c0*/  FFMA.FTZ R135, R135, UR4, -R148.reuse ;  /* 0x0000000487877c23 */ /* 0x100fe20008010894 */
[--C-:B------:R-:W-:Y:S01]  /*186d0*/  FFMA.FTZ R214, R145, UR4, -R147.reuse ;  /* 0x0000000491d67c23 */ /* 0x100fe20008010893 */
[----:B------:R-:W-:Y:S03]  /*186e0*/  LDSM.16.MT88.4 R116, [R186+0xc800] ;  /* 0x00c80000ba74783b */ /* 0x000fe60000004200 */
[----:B------:R-:W1:Y:S01]  /*186f0*/  MUFU.EX2 R171, R171 ;  /* 0x000000ab00ab7308 */ /* 0x000e620000000800 */
[----:B--2---:R-:W-:Y:S01]  /*18700*/  F2FP.F16.F32.PACK_AB R129, R173, R175 ;  /* 0x000000afad81723e */ /* 0x004fe200000000ff */
[--C-:B------:R-:W-:Y:S01]  /*18710*/  FFMA.FTZ R134, R134, UR4, -R148.reuse ;  /* 0x0000000486867c23 */ /* 0x100fe20008010894 */
[----:B------:R-:W-:Y:S01]  /*18720*/  FFMA.FTZ R133, R133, UR4, -R148 ;  /* 0x0000000485857c23 */ /* 0x000fe20008010894 */
[----:B------:R-:W-:Y:S01]  /*18730*/  FFMA.FTZ R147, R144, UR4, -R147 ;  /* 0x0000000490937c23 */ /* 0x000fe20008010893 */
        /* <DEDUP_REMOVED lines=15> */
[C---:B------:R-:W-:Y:S01]  /*18830*/  FMUL.FTZ R46, R0.reuse, R46 ;  /* 0x0000002e002e7220 */ /* 0x040fe20000410000 */
[----:B------:R-:W-:Y:S01]  /*18840*/  FMUL.FTZ R47, R0, R47 ;  /* 0x0000002f002f7220 */ /* 0x000fe20000410000 */
[C---:B------:R-:W-:Y:S01]  /*18850*/  FMUL.FTZ R48, R2.reuse, R48 ;  /* 0x0000003002307220 */ /* 0x040fe20000410000 */
[----:B------:R-:W-:Y:S03]  /*18860*/  FMUL.FTZ R49, R2, R49 ;  /* 0x0000003102317220 */ /* 0x000fe60000410000 */
[----:B------:R1:W-:Y:S01]  /*18870*/  MUFU.EX2 R221, R147 ;  /* 0x0000009300dd7308 */ /* 0x0003e20000000800 */
        /* <DEDUP_REMOVED lines=16> */
[----:B-1----:R-:W-:Y:S01]  /*18980*/  LDSM.16.MT88.4 R144, [R189+0x1800] ;  /* 0x00180000bd90783b */ /* 0x002fe20000004200 */
[----:B------:R-:W-:Y:S03]  /*18990*/  MUFU.EX2 R176, R176 ;  /* 0x000000b000b07308 */ /* 0x000fe60000000800 */
[C---:B------:R-:W-:Y:S01]  /*189a0*/  FMUL.FTZ R12, R2.reuse, R120 ;  /* 0x00000078020c7220 */ /* 0x040fe20000410000 */
[C---:B------:R-:W-:Y:S01]  /*189b0*/  FMUL.FTZ R13, R2.reuse, R121 ;  /* 0x00000079020d7220 */ /* 0x040fe20000410000 */
[----:B------:R-:W-:Y:S01]  /*189c0*/  FMUL.FTZ R64, R2, R64 ;  /* 0x0000004002407220 */ /* 0x000fe20000410000 */
[C---:B------:R-:W-:Y:S04]  /*189d0*/  HMMA.16816.F32 R8, R128.reuse, R14, R8 ;  /* 0x0000000e8008723c */ /* 0x040fe80000001808 */
[----:B------:R-:W1:Y:S01]  /*189e0*/  MUFU.EX2 R179, R179 ;  /* 0x000000b300b37308 */ /* 0x000e620000000800 */
[C---:B------:R-:W-:Y:S01]  /*189f0*/  FMUL.FTZ R14, R0.reuse, R122 ;  /* 0x0000007a000e7220 */ /* 0x040fe20000410000 */
[----:B------:R-:W-:Y:S01]  /*18a00*/  FMUL.FTZ R15, R0, R123 ;  /* 0x0000007b000f7220 */ /* 0x000fe20000410000 */
[----:B------:R-:W-:Y:S01]  /*18a10*/  FMUL.FTZ R65, R2, R65 ;  /* 0x0000004102417220 */ /* 0x000fe20000410000 */
[----:B------:R-:W2:Y:S01]  /*18a20*/  LDSM.16.MT88.4 R120, [R189] ;  /* 0x00000000bd78783b */ /* 0x000ea20000004200 */
        /* <DEDUP_REMOVED lines=12> */
[----:B------:R-:W3:Y:S01]  /*18af0*/  MUFU.EX2 R181, R181 ;  /* 0x000000b500b57308 */ /* 0x000ee20000000800 */
[C---:B------:R-:W-:Y:S01]  /*18b00*/  FMUL.FTZ R22, R0.reuse, R114 ;  /* 0x0000007200167220 */ /* 0x040fe20000410000 */
[----:B------:R-:W-:Y:S01]  /*18b10*/  FMUL.FTZ R23, R0, R115 ;  /* 0x0000007300177220 */ /* 0x000fe20000410000 */
[----:B------:R-:W-:Y:S01]  /*18b20*/  FMUL.FTZ R73, R2, R73 ;  /* 0x0000004902497220 */ /* 0x000fe20000410000 */
[----:B------:R-:W4:Y:S01]  /*18b30*/  LDSM.16.MT88.4 R112, [R188+0xe000] ;  /* 0x00e00000bc70783b */ /* 0x000f220000004200 */
        /* <DEDUP_REMOVED lines=12> */
[----:B------:R-:W5:Y:S01]  /*18c00*/  MUFU.EX2 R183, R183 ;  /* 0x000000b700b77308 */ /* 0x000f620000000800 */
[C---:B------:R-:W-:Y:S01]  /*18c10*/  FMUL.FTZ R30, R0.reuse, R106 ;  /* 0x0000006a001e7220 */ /* 0x040fe20000410000 */
[----:B------:R-:W-:Y:S01]  /*18c20*/  FMUL.FTZ R31, R0, R107 ;  /* 0x0000006b001f7220 */ /* 0x000fe20000410000 */
[----:B------:R-:W-:Y:S01]  /*18c30*/  FMUL.FTZ R81, R2, R81 ;  /* 0x0000005102517220 */ /* 0x000fe20000410000 */
[----:B------:R-:W1:Y:S01]  /*18c40*/  LDSM.16.MT88.4 R104, [R186+0xe000] ;  /* 0x00e00000ba68783b */ /* 0x000e620000004200 */
[C---:B------:R-:W-:Y:S01]  /*18c50*/  FMUL.FTZ R82, R0.reuse, R82 ;  /* 0x0000005200527220 */ /* 0x040fe20000410000 */
[----:B------:R-:W-:Y:S01]  /*18c60*/  FMUL.FTZ R83, R0, R83 ;  /* 0x0000005300537220 */ /* 0x000fe20000410000 */
[C---:B------:R-:W-:Y:S01]  /*18c70*/  FMUL.FTZ R84, R2.reuse, R84 ;  /* 0x0000005402547220 */ /* 0x040fe20000410000 */
[----:B------:R-:W-:Y:S01]  /*18c80*/  FMUL.FTZ R85, R2, R85 ;  /* 0x0000005502557220 */ /* 0x000fe20000410000 */
[C---:B--2---:R-:W-:Y:S01]  /*18c90*/  HMMA.16816.F32 R28, R128.reuse, R120, R28 ;  /* 0x00000078801c723c */ /* 0x044fe2000000181c */
        /* <DEDUP_REMOVED lines=8> */
[----:B------:R-:W2:Y:S01]  /*18d20*/  MUFU.EX2 R191, R191 ;  /* 0x000000bf00bf7308 */ /* 0x000ea20000000800 */
[----:B------:R-:W-:Y:S01]  /*18d30*/  FMUL.FTZ R91, R0, R91 ;  /* 0x0000005b005b7220 */ /* 0x000fe20000410000 */
[C---:B------:R-:W-:Y:S01]  /*18d40*/  FMUL.FTZ R92, R2.reuse, R92 ;  /* 0x0000005c025c7220 */ /* 0x040fe20000410000 */
[----:B------:R-:W-:Y:S01]  /*18d50*/  FMUL.FTZ R93, R2, R93 ;  /* 0x0000005d025d7220 */ /* 0x000fe20000410000 */
[C---:B------:R-:W-:Y:S01]  /*18d60*/  FMUL.FTZ R94, R0.reuse, R94 ;  /* 0x0000005e005e7220 */ /* 0x040fe20000410000 */
[----:B------:R-:W-:Y:S01]  /*18d70*/  FMUL.FTZ R95, R0, R95 ;  /* 0x0000005f005f7220 */ /* 0x000fe20000410000 */
[C---:B----4-:R-:W-:Y:S04]  /*18d80*/  HMMA.16816.F32 R36, R128.reuse, R112, R36 ;  /* 0x000000708024723c */ /* 0x050fe80000001824 */
[----:B------:R-:W-:Y:S01]  /*18d90*/  MUFU.EX2 R190, R190 ;  /* 0x000000be00be7308 */ /* 0x000fe20000000800 */
[C---:B------:R-:W-:Y:S01]  /*18da0*/  FMUL.FTZ R96, R2.reuse, R96 ;  /* 0x0000006002607220 */ /* 0x040fe20000410000 */
[----:B------:R-:W-:Y:S01]  /*18db0*/  FMUL.FTZ R97, R2, R97 ;  /* 0x0000006102617220 */ /* 0x000fe20000410000 */
[C---:B------:R-:W-:Y:S01]  /*18dc0*/  FMUL.FTZ R98, R0.reuse, R98 ;  /* 0x0000006200627220 */ /* 0x040fe20000410000 */
[----:B------:R-:W-:Y:S01]  /*18dd0*/  FMUL.FTZ R99, R0, R99 ;  /* 0x0000006300637220 */ /* 0x000fe20000410000 */
[----:B------:R-:W-:Y:S01]  /*18de0*/  FFMA.FTZ R177, R2, R211, R177 ;  /* 0x000000d302b17223 */ /* 0x000fe200000100b1 */
[C---:B------:R-:W-:Y:S01]  /*18df0*/  HMMA.16816.F32 R40, R128.reuse, R114, R40 ;  /* 0x000000728028723c */ /* 0x040fe20000001828 */
[----:B------:R-:W-:Y:S03]  /*18e00*/  LDSM.16.MT88.4 R112, [R188+0xc800] ;  /* 0x00c80000bc70783b */ /* 0x000fe60000004200 */
[----:B------:R-:W4:Y:S01]  /*18e10*/  MUFU.EX2 R193, R193 ;  /* 0x000000c100c17308 */ /* 0x000f220000000800 */
[----:B------:R-:W-:Y:S01]  /*18e20*/  ISETP.GT.AND P1, PT, R208, RZ, PT ;  /* 0x000000ffd000720c */ /* 0x000fe20003f24270 */
[----:B------:R-:W-:Y:S01]  /*18e30*/  FFMA.FTZ R175, R0, R209, R175 ;  /* 0x000000d100af7223 */ /* 0x000fe200000100af */
[----:B------:R-:W-:Y:S01]  /*18e40*/  FADD.FTZ R177, R174, R177 ;  /* 0x000000b1aeb17221 */ /* 0x000fe20000010000 */
[----:B------:R-:W-:Y:S02]  /*18e50*/  IADD3 R208, PT, PT, R208, -0x1, RZ ;  /* 0xffffffffd0d07810 */ /* 0x000fe40007ffe0ff */
[----:B------:R-:W-:Y:S01]  /*18e60*/  FADD.FTZ R175, R173, R175 ;  /* 0x000000afadaf7221 */ /* 0x000fe20000010000 */
[----:B------:R-:W-:Y:S03]  /*18e70*/  FADD.FTZ R172, R172, R177 ;  /* 0x000000b1acac7221 */ /* 0x000fe60000010000 */
[----:B------:R-:W-:Y:S01]  /*18e80*/  MUFU.EX2 R192, R192 ;  /* 0x000000c000c07308 */ /* 0x000fe20000000800 */
[C---:B-1----:R-:W-:Y:S03]  /*18e90*/  HMMA.16816.F32 R44, R128.reuse, R104, R44 ;  /* 0x00000068802c723c */ /* 0x042fe6000000182c */
[----:B------:R-:W-:Y:S01]  /*18ea0*/  FADD.FTZ R170, R170, R175 ;  /* 0x000000afaaaa7221 */ /* 0x000fe20000010000 */
[----:B------:R-:W-:Y:S01]  /*18eb0*/  FADD.FTZ R171, R171, R172 ;  /* 0x000000acabab7221 */ /* 0x000fe20000010000 */
[----:B------:R-:W-:Y:S04]  /*18ec0*/  MOV R0, R3 ;  /* 0x0000000300007202 */ /* 0x000fe80000000f00 */
[----:B------:R-:W1:Y:S01]  /*18ed0*/  MUFU.EX2 R199, R199 ;  /* 0x000000c700c77308 */ /* 0x000e620000000800 */
[C---:B------:R-:W-:Y:S01]  /*18ee0*/  HMMA.16816.F32 R48, R128.reuse, R106, R48 ;  /* 0x0000006a8030723c */ /* 0x040fe20000001830 */
[----:B------:R-:W3:Y:S02]  /*18ef0*/  LDSM.16.MT88.4 R104, [R188+0x10000] ;  /* 0x01000000bc68783b */ /* 0x000ee40000004200 */
[----:B------:R-:W-:Y:S06]  /*18f00*/  FADD.FTZ R169, R169, R170 ;  /* 0x000000aaa9a97221 */ /* 0x000fec0000010000 */
[----:B------:R-:W-:Y:S01]  /*18f10*/  MUFU.EX2 R194, R194 ;  /* 0x000000c200c27308 */ /* 0x000fe20000000800 */
[C---:B------:R-:W-:Y:S09]  /*18f20*/  HMMA.16816.F32 R52, R128.reuse, R100, R52 ;  /* 0x000000648034723c */ /* 0x040ff20000001834 */
[----:B------:R-:W1:Y:S01]  /*18f30*/  MUFU.EX2 R215, R215 ;  /* 0x000000d700d77308 */ /* 0x000e620000000800 */
[C---:B------:R-:W-:Y:S01]  /*18f40*/  HMMA.16816.F32 R56, R128.reuse, R102, R56 ;  /* 0x000000668038723c */ /* 0x040fe20000001838 */
[----:B------:R-:W5:Y:S08]  /*18f50*/  LDSM.16.MT88.4 R100, [R186+0x10000] ;  /* 0x01000000ba64783b */ /* 0x000f700000004200 */
[----:B------:R-:W-:Y:S01]  /*18f60*/  MUFU.EX2 R210, R210 ;  /* 0x000000d200d27308 */ /* 0x000fe20000000800 */
[C---:B------:R-:W-:Y:S09]  /*18f70*/  HMMA.16816.F32 R60, R128.reuse, R108, R60 ;  /* 0x0000006c803c723c */ /* 0x040ff2000000183c */
[----:B------:R-:W1:Y:S01]  /*18f80*/  MUFU.EX2 R217, R217 ;  /* 0x000000d900d97308 */ /* 0x000e620000000800 */
[C---:B------:R-:W-:Y:S01]  /*18f90*/  HMMA.16816.F32 R64, R128.reuse, R110, R64 ;  /* 0x0000006e8040723c */ /* 0x040fe20000001840 */
[----:B------:R-:W4:Y:S08]  /*18fa0*/  LDSM.16.MT88.4 R108, [R168+0x4000] ;  /* 0x00400000a86c783b */ /* 0x000f300000004200 */
[----:B------:R-:W-:Y:S01]  /*18fb0*/  MUFU.EX2 R212, R212 ;  /* 0x000000d400d47308 */ /* 0x000fe20000000800 */
[C---:B---3--:R-:W-:Y:S09]  /*18fc0*/  HMMA.16816.F32 R68, R128.reuse, R104, R68 ;  /* 0x000000688044723c */ /* 0x048ff20000001844 */
[----:B------:R-:W3:Y:S01]  /*18fd0*/  MUFU.EX2 R219, R219 ;  /* 0x000000db00db7308 */ /* 0x000ee20000000800 */
[C---:B------:R-:W-:Y:S01]  /*18fe0*/  HMMA.16816.F32 R72, R128.reuse, R106, R72 ;  /* 0x0000006a8048723c */ /* 0x040fe20000001848 */
[----:B------:R-:W1:Y:S08]  /*18ff0*/  LDSM.16.MT88.4 R104, [R189+0x4000] ;  /* 0x00400000bd68783b */ /* 0x000e700000004200 */
[----:B------:R-:W-:Y:S01]  /*19000*/  MUFU.EX2 R136, R136 ;  /* 0x0000008800887308 */ /* 0x000fe20000000800 */
[C---:B-----5:R-:W-:Y:S03]  /*19010*/  HMMA.16816.F32 R76, R128.reuse, R100, R76 ;  /* 0x00000064804c723c */ /* 0x060fe6000000184c */
[----:B------:R-:W-:Y:S01]  /*19020*/  F2FP.F16.F32.PACK_AB R100, R179, R176 ;  /* 0x000000b0b364723e */ /* 0x000fe200000000ff */
[----:B------:R-:W-:Y:S01]  /*19030*/  FADD.FTZ R176, R176, R171 ;  /* 0x000000abb0b07221 */ /* 0x000fe20000010000 */
[----:B------:R-:W-:Y:S04]  /*19040*/  F2FP.F16.F32.PACK_AB R101, R181, R178 ;  /* 0x000000b2b565723e */ /* 0x000fe800000000ff */
[----:B------:R-:W5:Y:S01]  /*19050*/  MUFU.EX2 R135, R135 ;  /* 0x0000008700877308 */ /* 0x000f620000000800 */
[----:B------:R-:W-:Y:S01]  /*19060*/  FADD.FTZ R178, R178, R169 ;  /* 0x000000a9b2b27221 */ /* 0x000fe20000010000 */
[C---:B------:R-:W-:Y:S03]  /*19070*/  HMMA.16816.F32 R80, R128.reuse, R102, R80 ;  /* 0x000000668050723c */ /* 0x040fe60000001850 */
[----:B------:R-:W-:Y:S01]  /*19080*/  F2FP.F16.F32.PACK_AB R102, R183, R180 ;  /* 0x000000b4b766723e */ /* 0x000fe200000000ff */
[----:B------:R-:W-:Y:S01]  /*19090*/  FADD.FTZ R179, R179, R176 ;  /* 0x000000b0b3b37221 */ /* 0x000fe20000010000 */
[----:B--2---:R-:W-:Y:S03]  /*190a0*/  F2FP.F16.F32.PACK_AB R103, R191, R182 ;  /* 0x000000b6bf67723e */ /* 0x004fe600000000ff */
[----:B------:R-:W2:Y:S01]  /*190b0*/  MUFU.EX2 R214, R214 ;  /* 0x000000d600d67308 */ /* 0x000ea20000000800 */
[----:B------:R-:W-:Y:S01]  /*190c0*/  FADD.FTZ R181, R181, R178 ;  /* 0x000000b2b5b57221 */ /* 0x000fe20000010000 */
[C---:B----4-:R-:W-:Y:S03]  /*190d0*/  HMMA.16816.F32 R84, R128.reuse, R108, R84 ;  /* 0x0000006c8054723c */ /* 0x050fe60000001854 */
[----:B------:R-:W-:Y:S01]  /*190e0*/  FADD.FTZ R180, R180, R179 ;  /* 0x000000b3b4b47221 */ /* 0x000fe20000010000 */
[----:B------:R-:W-:Y:S04]  /*190f0*/  FADD.FTZ R182, R182, R181 ;  /* 0x000000b5b6b67221 */ /* 0x000fe80000010000 */
[----:B------:R-:W-:Y:S01]  /*19100*/  MUFU.EX2 R134, R134 ;  /* 0x0000008600867308 */ /* 0x000fe20000000800 */
[----:B------:R-:W-:Y:S01]  /*19110*/  FADD.FTZ R183, R183, R180 ;  /* 0x000000b4b7b77221 */ /* 0x000fe20000010000 */
[C---:B------:R-:W-:Y:S01]  /*19120*/  HMMA.16816.F32 R88, R128.reuse, R110, R88 ;  /* 0x0000006e8058723c */ /* 0x040fe20000001858 */
[----:B------:R-:W4:Y:S02]  /*19130*/  LDSM.16.MT88.4 R108, [R168+0x800] ;  /* 0x00080000a86c783b */ /* 0x000f240000004200 */
[----:B------:R-:W-:Y:S05]  /*19140*/  FADD.FTZ R191, R191, R182 ;  /* 0x000000b6bfbf7221 */ /* 0x000fea0000010000 */
[----:B------:R-:W2:Y:S01]  /*19150*/  MUFU.EX2 R133, R133 ;  /* 0x0000008500857308 */ /* 0x000ea20000000800 */
[C---:B-1----:R-:W-:Y:S08]  /*19160*/  HMMA.16816.F32 R92, R128.reuse, R104, R92 ;  /* 0x00000068805c723c */ /* 0x042ff0000000185c */
[----:B------:R-:W-:Y:S01]  /*19170*/  HMMA.16816.F32 R96, R128, R106, R96 ;  /* 0x0000006a8060723c */ /* 0x000fe20000001860 */
[----:B------:R-:W1:Y:S07]  /*19180*/  LDSM.16.MT88.4 R104, [R168+0x2800] ;  /* 0x00280000a868783b */ /* 0x000e6e0000004200 */
[C---:B------:R-:W-:Y:S01]  /*19190*/  HMMA.16816.F32 R4, R100.reuse, R112, R4 ;  /* 0x000000706404723c */ /* 0x040fe20000001804 */
[----:B------:R-:W3:Y:S07]  /*191a0*/  LDSM.16.MT88.4 R128, [R189+0x2800] ;  /* 0x00280000bd80783b */ /* 0x000eee0000004200 */
[C---:B------:R-:W-:Y:S01]  /*191b0*/  HMMA.16816.F32 R8, R100.reuse, R114, R8 ;  /* 0x000000726408723c */ /* 0x040fe20000001808 */
[----:B------:R-:W5:Y:S07]  /*191c0*/  LDSM.16.MT88.4 R112, [R188+0x10800] ;  /* 0x01080000bc70783b */ /* 0x000f6e0000004200 */
        /* <DEDUP_REMOVED lines=16> */
[C---:B------:R-:W-:Y:S01]  /*192d0*/  HMMA.16816.F32 R56, R100.reuse, R106, R56 ;  /* 0x0000006a6438723c */ /* 0x040fe20000001838 */
[----:B------:R-:W1:Y:S07]  /*192e0*/  LDSM.16.MT88.4 R104, [R168+0x4800] ;  /* 0x00480000a868783b */ /* 0x000e6e0000004200 */
[C---:B---3--:R-:W-:Y:S08]  /*192f0*/  HMMA.16816.F32 R60, R100.reuse, R128, R60 ;  /* 0x00000080643c723c */ /* 0x048ff0000000183c */
[C---:B------:R-:W-:Y:S01]  /*19300*/  HMMA.16816.F32 R64, R100.reuse, R130, R64 ;  /* 0x000000826440723c */ /* 0x040fe20000001840 */
[----:B------:R-:W-:Y:S07]  /*19310*/  LDSM.16.MT88.4 R128, [R168+0x3000] ;  /* 0x00300000a880783b */ /* 0x000fee0000004200 */
[C---:B-----5:R-:W-:Y:S08]  /*19320*/  HMMA.16816.F32 R68, R100.reuse, R112, R68 ;  /* 0x000000706444723c */ /* 0x060ff00000001844 */
[C---:B------:R-:W-:Y:S01]  /*19330*/  HMMA.16816.F32 R72, R100.reuse, R114, R72 ;  /* 0x000000726448723c */ /* 0x040fe20000001848 */
[----:B------:R-:W-:Y:S07]  /*19340*/  LDSM.16.MT88.4 R112, [R186+0xd000] ;  /* 0x00d00000ba70783b */ /* 0x000fee0000004200 */
[C---:B----4-:R-:W-:Y:S08]  /*19350*/  HMMA.16816.F32 R76, R100.reuse, R108, R76 ;  /* 0x0000006c644c723c */ /* 0x050ff0000000184c */
[C---:B------:R-:W-:Y:S01]  /*19360*/  HMMA.16816.F32 R80, R100.reuse, R110, R80 ;  /* 0x0000006e6450723c */ /* 0x040fe20000001850 */
[----:B------:R-:W3:Y:S07]  /*19370*/  LDSM.16.MT88.4 R108, [R188+0xd000] ;  /* 0x00d00000bc6c783b */ /* 0x000eee0000004200 */
[C---:B-1----:R-:W-:Y:S08]  /*19380*/  HMMA.16816.F32 R84, R100.reuse, R104, R84 ;  /* 0x000000686454723c */ /* 0x042ff00000001854 */
[C---:B------:R-:W-:Y:S01]  /*19390*/  HMMA.16816.F32 R88, R100.reuse, R106, R88 ;  /* 0x0000006a6458723c */ /* 0x040fe20000001858 */
[----:B------:R-:W1:Y:S07]  /*193a0*/  LDSM.16.MT88.4 R104, [R189+0x1000] ;  /* 0x00100000bd68783b */ /* 0x000e6e0000004200 */
[C---:B------:R-:W-:Y:S08]  /*193b0*/  HMMA.16816.F32 R92, R100.reuse, R116, R92 ;  /* 0x00000074645c723c */ /* 0x040ff0000000185c */
[----:B------:R-:W-:Y:S01]  /*193c0*/  HMMA.16816.F32 R96, R100, R118, R96 ;  /* 0x000000766460723c */ /* 0x000fe20000001860 */
[----:B------:R-:W4:Y:S02]  /*193d0*/  LDSM.16.MT88.4 R116, [R186+0xf000] ;  /* 0x00f00000ba74783b */ /* 0x000f240000004200 */
[----:B------:R-:W-:Y:S01]  /*193e0*/  F2FP.F16.F32.PACK_AB R100, R193, R190 ;  /* 0x000000bec164723e */ /* 0x000fe200000000ff */
[----:B------:R-:W-:Y:S01]  /*193f0*/  FADD.FTZ R190, R190, R183 ;  /* 0x000000b7bebe7221 */ /* 0x000fe20000010000 */
[----:B------:R-:W-:Y:S01]  /*19400*/  F2FP.F16.F32.PACK_AB R101, R199, R192 ;  /* 0x000000c0c765723e */ /* 0x000fe200000000ff */
[----:B------:R-:W-:Y:S01]  /*19410*/  FADD.FTZ R192, R192, R191 ;  /* 0x000000bfc0c07221 */ /* 0x000fe20000010000 */
[----:B------:R-:W-:Y:S01]  /*19420*/  F2FP.F16.F32.PACK_AB R102, R215, R194 ;  /* 0x000000c2d766723e */ /* 0x000fe200000000ff */
[----:B------:R-:W-:Y:S01]  /*19430*/  FADD.FTZ R193, R193, R190 ;  /* 0x000000bec1c17221 */ /* 0x000fe20000010000 */
[----:B------:R-:W-:Y:S01]  /*19440*/  F2FP.F16.F32.PACK_AB R103, R217, R210 ;  /* 0x000000d2d967723e */ /* 0x000fe200000000ff */
[----:B------:R-:W-:Y:S02]  /*19450*/  FADD.FTZ R199, R199, R192 ;  /* 0x000000c0c7c77221 */ /* 0x000fe40000010000 */
[----:B------:R-:W-:Y:S02]  /*19460*/  FADD.FTZ R194, R194, R193 ;  /* 0x000000c1c2c27221 */ /* 0x000fe40000010000 */
[----:B------:R-:W-:Y:S02]  /*19470*/  FADD.FTZ R210, R210, R199 ;  /* 0x000000c7d2d27221 */ /* 0x000fe40000010000 */
[C---:B---3--:R-:W-:Y:S03]  /*19480*/  HMMA.16816.F32 R4, R100.reuse, R108, R4 ;  /* 0x0000006c6404723c */ /* 0x048fe60000001804 */
[----:B------:R-:W-:Y:S01]  /*19490*/  FADD.FTZ R215, R215, R194 ;  /* 0x000000c2d7d77221 */ /* 0x000fe20000010000 */
[----:B------:R-:W-:Y:S04]  /*194a0*/  FADD.FTZ R217, R217, R210 ;  /* 0x000000d2d9d97221 */ /* 0x000fe80000010000 */
[C---:B------:R-:W-:Y:S01]  /*194b0*/  HMMA.16816.F32 R8, R100.reuse, R110, R8 ;  /* 0x0000006e6408723c */ /* 0x040fe20000001808 */
[----:B------:R-:W3:Y:S07]  /*194c0*/  LDSM.16.MT88.4 R108, [R188+0x11000] ;  /* 0x01100000bc6c783b */ /* 0x000eee0000004200 */
[C---:B------:R-:W-:Y:S08]  /*194d0*/  HMMA.16816.F32 R12, R100.reuse, R112, R12 ;  /* 0x00000070640c723c */ /* 0x040ff0000000180c */
[C---:B------:R-:W-:Y:S01]  /*194e0*/  HMMA.16816.F32 R16, R100.reuse, R114, R16 ;  /* 0x000000726410723c */ /* 0x040fe20000001810 */
[----:B------:R-:W-:Y:S07]  /*194f0*/  LDSM.16.MT88.4 R112, [R168+0x5000] ;  /* 0x00500000a870783b */ /* 0x000fee0000004200 */
[C---:B------:R-:W-:Y:S08]  /*19500*/  HMMA.16816.F32 R20, R100.reuse, R120, R20 ;  /* 0x000000786414723c */ /* 0x040ff00000001814 */
[C---:B------:R-:W-:Y:S08]  /*19510*/  HMMA.16816.F32 R24, R100.reuse, R122, R24 ;  /* 0x0000007a6418723c */ /* 0x040ff00000001818 */
[C---:B-1----:R-:W-:Y:S08]  /*19520*/  HMMA.16816.F32 R28, R100.reuse, R104, R28 ;  /* 0x00000068641c723c */ /* 0x042ff0000000181c */
[C---:B------:R-:W-:Y:S01]  /*19530*/  HMMA.16816.F32 R32, R100.reuse, R106, R32 ;  /* 0x0000006a6420723c */ /* 0x040fe20000001820 */
[----:B------:R-:W1:Y:S07]  /*19540*/  LDSM.16.MT88.4 R104, [R186+0x11000] ;  /* 0x01100000ba68783b */ /* 0x000e6e0000004200 */
        /* <DEDUP_REMOVED lines=9> */
[----:B------:R-:W-:Y:S01]  /*195e0*/  F2FP.F16.F32.PACK_AB R140, R219, R212 ;  /* 0x000000d4db8c723e */ /* 0x000fe200000000ff */
[----:B------:R-:W-:Y:S01]  /*195f0*/  FADD.FTZ R212, R212, R215 ;  /* 0x000000d7d4d47221 */ /* 0x000fe20000010000 */
[----:B------:R-:W-:Y:S01]  /*19600*/  F2FP.F16.F32.PACK_AB R141, R135, R136 ;  /* 0x00000088878d723e */ /* 0x000fe200000000ff */
[----:B------:R-:W-:Y:S02]  /*19610*/  FADD.FTZ R136, R136, R217 ;  /* 0x000000d988887221 */ /* 0x000fe40000010000 */
[C---:B------:R-:W-:Y:S03]  /*19620*/  HMMA.16816.F32 R64, R100.reuse, R142, R64 ;  /* 0x0000008e6440723c */ /* 0x040fe60000001840 */
[----:B--2---:R-:W-:Y:S01]  /*19630*/  F2FP.F16.F32.PACK_AB R142, R221, R214 ;  /* 0x000000d6dd8e723e */ /* 0x004fe200000000ff */
[----:B------:R-:W-:Y:S01]  /*19640*/  FADD.FTZ R219, R219, R212 ;  /* 0x000000d4dbdb7221 */ /* 0x000fe20000010000 */
[----:B------:R-:W-:Y:S01]  /*19650*/  F2FP.F16.F32.PACK_AB R143, R133, R134 ;  /* 0x00000086858f723e */ /* 0x000fe200000000ff */
[----:B------:R-:W-:Y:S02]  /*19660*/  FADD.FTZ R135, R135, R136 ;  /* 0x0000008887877221 */ /* 0x000fe40000010000 */
[C---:B---3--:R-:W-:Y:S03]  /*19670*/  HMMA.16816.F32 R68, R100.reuse, R108, R68 ;  /* 0x0000006c6444723c */ /* 0x048fe60000001844 */
[----:B------:R-:W-:Y:S01]  /*19680*/  FADD.FTZ R214, R214, R219 ;  /* 0x000000dbd6d67221 */ /* 0x000fe20000010000 */
[----:B------:R-:W-:Y:S03]  /*19690*/  FADD.FTZ R134, R134, R135 ;  /* 0x0000008786867221 */ /* 0x000fe60000010000 */
[----:B------:R-:W-:Y:S01]  /*196a0*/  FADD.FTZ R211, R221, R214 ;  /* 0x000000d6ddd37221 */ /* 0x000fe20000010000 */
[C---:B------:R-:W-:Y:S01]  /*196b0*/  HMMA.16816.F32 R72, R100.reuse, R110, R72 ;  /* 0x0000006e6448723c */ /* 0x040fe20000001848 */
[----:B------:R-:W-:Y:S02]  /*196c0*/  LDSM.16.MT88.4 R108, [R168+0x1800] ;  /* 0x00180000a86c783b */ /* 0x000fe40000004200 */
[----:B------:R-:W-:Y:S05]  /*196d0*/  FADD.FTZ R209, R133, R134 ;  /* 0x0000008685d17221 */ /* 0x000fea0000010000 */
[C---:B-1----:R-:W-:Y:S08]  /*196e0*/  HMMA.16816.F32 R76, R100.reuse, R104, R76 ;  /* 0x00000068644c723c */ /* 0x042ff0000000184c */
        /* <DEDUP_REMOVED lines=30> */
[C---:B------:R-:W-:Y:S08]  /*198d0*/  HMMA.16816.F32 R88, R140.reuse, R10, R88 ;  /* 0x0000000a8c58723c */ /* 0x040ff00000001858 */
[C---:B-1----:R-:W-:Y:S08]  /*198e0*/  HMMA.16816.F32 R92, R140.reuse, R12, R92 ;  /* 0x0000000c8c5c723c */ /* 0x042ff0000000185c */
[----:B------:R-:W-:Y:S01]  /*198f0*/  HMMA.16816.F32 R96, R140, R14, R96 ;  /* 0x0000000e8c60723c */ /* 0x000fe20000001860 */
[----:B------:R-:W-:Y:S08]  /*19900*/  @!UPT UIADD3 URZ, UPT, UPT, URZ, URZ, URZ ;  /* 0x000000fffffff290 */ /* 0x000ff0000fffe0ff */
[----:B------:R-:W-:Y:S11]  /*19910*/  @P1 BRA `(.L_x_1029) ;  /* 0xffffffc400181947 */ /* 0x000ff6000383ffff */
.L_x_1025:
        /* <DEDUP_REMOVED lines=277> */
.L_x_1031:
[----:B------:R-:W-:Y:S05]  /*1aa70*/  BSYNC.RECONVERGENT B0 ;  /* 0x0000000000007941 */ /* 0x000fea0003800200 */
.L_x_1030:
        /* <DEDUP_REMOVED lines=38> */
.L_x_1033:
[----:B------:R-:W-:Y:S05]  /*1ace0*/  BSYNC.RECONVERGENT B0 ;  /* 0x0000000000007941 */ /* 0x000fea0003800200 */
.L_x_1032:
        /* <DEDUP_REMOVED lines=23> */
.L_x_1035:
[----:B------:R-:W-:Y:S05]  /*1ae60*/  BSYNC.RECONVERGENT B0 ;  /* 0x0000000000007941 */ /* 0x000fea0003800200 */
.L_x_1034:
        /* <DEDUP_REMOVED lines=23> */
.L_x_1037:
[----:B------:R-:W-:Y:S05]  /*1afe0*/  BSYNC.RECONVERGENT B0 ;  /* 0x0000000000007941 */ /* 0x000fea0003800200 */
.L_x_1036:
        /* <DEDUP_REMOVED lines=23> */
.L_x_1038:
        /* <DEDUP_REMOVED lines=10> */
.L_x_6892:


//--------------------- .text._ZN5flash24flash_fwd_splitkv_kernelI23Flash_fwd_kernel_traitsILi192ELi64ELi64ELi4ELb0ELb0EN7cutlass6half_tE19Flash_kernel_traitsILi192ELi64ELi64ELi4ES3_EELb0ELb0ELb0ELb0ELb0ELb0ELb1ELb0EEEvNS_16Flash_fwd_paramsE --------------------------
	.section	.text._ZN5flash24flash_fwd_splitkv_kernelI23Flash_fwd_kernel_traitsILi192ELi64ELi64ELi4ELb0ELb0EN7cutlass6half_tE19Flash_kernel_traitsILi192ELi64ELi64ELi4ES3_EELb0ELb0ELb0ELb0ELb0ELb0ELb1ELb0EEEvNS_16Flash_fwd_paramsE,"ax",@progbits
	.align	128
        .global         _ZN5flash24flash_fwd_splitkv_kernelI23Flash_fwd_kernel_traitsILi192ELi64ELi64ELi4ELb0ELb0EN7cutlass6half_tE19Flash_kernel_traitsILi192ELi64ELi64ELi4ES3_EELb0ELb0ELb0ELb0ELb0ELb0ELb1ELb0EEEvNS_16Flash_fwd_paramsE
        .type           _ZN5flash24flash_fwd_splitkv_kernelI23Flash_fwd_kernel_traitsILi192ELi64ELi64ELi4ELb0ELb0EN7cutlass6half_tE19Flash_kernel_traitsILi192ELi64ELi64ELi4ES3_EELb0ELb0ELb0ELb0ELb0ELb0ELb1ELb0EEEvNS_16Flash_fwd_paramsE,@function
        .size           _ZN5flash24flash_fwd_splitkv_kernelI23Flash_fwd_kernel_traitsILi192ELi64ELi64ELi4ELb0ELb0EN7cutlass6half_tE19Flash_kernel_traitsILi192ELi64ELi64ELi4ES3_EELb0ELb0ELb0ELb0ELb0ELb0ELb1ELb0EEEvNS_16Flash_fwd_paramsE,(.L_x_6893 - _ZN5flash24flash_fwd_splitkv_kernelI23Flash_fwd_kernel_traitsILi192ELi64ELi64ELi4ELb0ELb0EN7cutlass6half_tE19Flash_kernel_traitsILi192ELi64ELi64ELi4ES3_EELb0ELb0ELb0ELb0ELb0ELb0ELb1ELb0EEEvNS_16Flash_fwd_paramsE)
        .other          _ZN5flash24flash_fwd_splitkv_kernelI23Flash_fwd_kernel_traitsILi192ELi64ELi64ELi4ELb0ELb0EN7cutlass6half_tE19Flash_kernel_traitsILi192ELi64ELi64ELi4ES3_EELb0ELb0ELb0ELb0ELb0ELb0ELb1ELb0EEEvNS_16Flash_fwd_paramsE,@"STO_CUDA_ENTRY STV_DEFAULT"
_ZN5flash24flash_fwd_splitkv_kernelI23Flash_fwd_kernel_traitsILi192ELi64ELi64ELi4ELb0ELb0EN7cutlass6half_tE19Flash_kernel_traitsILi192ELi64ELi64ELi4ES3_EELb0ELb0ELb0ELb0ELb0ELb0ELb1ELb0EEEvNS_16Flash_fwd_paramsE:
.text._ZN5flash24flash_fwd_splitkv_kernelI23Flash_fwd_kernel_traitsILi192ELi64ELi64ELi4ELb0ELb0EN7cutlass6half_tE19Flash_kernel_traitsILi192ELi64ELi64ELi4ES3_EELb0ELb0ELb0ELb0ELb0ELb0ELb1ELb0EEEvNS_16Flash_fwd_paramsE:
[----:B------:R-:W-:Y:S08]  /*0000*/  LDC R1, c[0x0][0x37c] ;  /* 0x0000df00ff017b82 */ /* 0x000ff00000000800 */
[----:B------:R-:W1:Y:S01]  /*0010*/  LDC R9, c[0x0][0x3e0] ;  /* 0x0000f800ff097b82 */ /* 0x000e620000000800 */
[----:B------:R-:W2:Y:S01]  /*0020*/  LDCU.64 UR8, c[0x0][0x460] ;  /* 0x00008c00ff0877ac */ /* 0x000ea20008000a00 */
[----:B------:R-:W-:Y:S01]  /*0030*/  IMAD.MOV.U32 R11, RZ, RZ, -0x1 ;  /* 0xffffffffff0b7424 */ /* 0x000fe200078e00ff */
[----:B------:R-:W3:Y:S05]  /*0040*/  LDCU.64 UR14, c[0x0][0x358] ;  /* 0x00006b00ff0e77ac */ /* 0x000eea0008000a00 */
[----:B------:R-:W4:Y:S01]  /*0050*/  S2UR UR10, SR_CTAID.Z ;  /* 0x00000000000a79c3 */ /* 0x000f220000002700 */
[----:B------:R-:W3:Y:S01]  /*0060*/  LDCU.64 UR4, c[0x0][0x478] ;  /* 0x00008f00ff0477ac */ /* 0x000ee20008000a00 */
[----:B------:R-:W3:Y:S01]  /*0070*/  LDCU.64 UR6, c[0x0][0x470] ;  /* 0x00008e00ff0677ac */ /* 0x000ee20008000a00 */
[----:B--2---:R-:W-:-:S04]  /*0080*/  ISETP.NE.U32.AND P4, PT, RZ, UR8, PT ;  /* 0x00000008ff007c0c */ /* 0x004fc8000bf85070 */
[----:B------:R-:W-:Y:S01]  /*0090*/  ISETP.NE.AND.EX P4, PT, RZ, UR9, PT, P4 ;  /* 0x00000009ff007c0c */ /* 0x000fe2000bf85340 */
[----:B-1----:R-:W1:Y:S01]  /*00a0*/  I2F.U32.RP R4, R9 ;  /* 0x0000000900047306 */ /* 0x002e620000209000 */
[----:B------:R-:W-:Y:S02]  /*00b0*/  ISETP.NE.U32.AND P1, PT, R9, RZ, PT ;  /* 0x000000ff0900720c */ /* 0x000fe40003f25070 */
[----:B---3--:R-:W-:-:S04]  /*00c0*/  ISETP.NE.U32.AND P3, PT, RZ, UR6, PT ;  /* 0x00000006ff007c0c */ /* 0x008fc8000bf65070 */
[----:B------:R-:W-:Y:S01]  /*00d0*/  ISETP.NE.AND.EX P3, PT, RZ, UR7, PT, P3 ;  /* 0x00000007ff007c0c */ /* 0x000fe2000bf65330 */
[----:B-1----:R-:W1:Y:S02]  /*00e0*/  MUFU.RCP R2, R4 ;  /* 0x0000000400027308 */ /* 0x002e640000001000 */
[----:B-1----:R-:W-:-:S06]  /*00f0*/  VIADD R2, R2, 0xffffffe ;  /* 0x0ffffffe02027836 */ /* 0x002fcc0000000000 */
[----:B------:R-:W1:Y:S02]  /*0100*/  F2I.FTZ.U32.TRUNC.NTZ R3, R2 ;  /* 0x0000000200037305 */ /* 0x000e64000021f000 */
[----:B-1----:R-:W-:Y:S02]  /*0110*/  IMAD.MOV R0, RZ, RZ, -R3 ;  /* 0x000000ffff007224 */ /* 0x002fe400078e0a03 */
[----:B------:R-:W-:Y:S02]  /*0120*/  IMAD.MOV.U32 R2, RZ, RZ, RZ ;  /* 0x000000ffff027224 */ /* 0x000fe400078e00ff */
[----:B------:R-:W-:-:S04]  /*0130*/  IMAD R5, R0, R9, RZ ;  /* 0x0000000900057224 */ /* 0x000fc800078e02ff */
[----:B------:R-:W-:Y:S02]  /*0140*/  IMAD.HI.U32 R5, R3, R5, R2 ;  /* 0x0000000503057227 */ /* 0x000fe400078e0002 */
[----:B------:R-:W1:Y:S04]  /*0150*/  LDC.64 R2, c[0x0][0x460] ;  /* 0x00011800ff027b82 */ /* 0x000e680000000a00 */
[----:B----4-:R-:W-:-:S04]  /*0160*/  IMAD.HI.U32 R201, R5, UR10, RZ ;  /* 0x0000000a05c97c27 */ /* 0x010fc8000f8e00ff */
[----:B------:R-:W-:-:S04]  /*0170*/  IMAD.MOV R0, RZ, RZ, -R201 ;  /* 0x000000ffff007224 */ /* 0x000fc800078e0ac9 */
[----:B------:R-:W-:-:S05]  /*0180*/  IMAD R0, R9, R0, UR10 ;  /* 0x0000000a09007e24 */ /* 0x000fca000f8e0200 */
[----:B------:R-:W-:-:S13]  /*0190*/  ISETP.GE.U32.AND P0, PT, R0, R9, PT ;  /* 0x000000090000720c */ /* 0x000fda0003f06070 */
[----:B------:R-:W-:Y:S02]  /*01a0*/  @P0 IMAD.IADD R0, R0, 0x1, -R9 ;  /* 0x0000000100000824 */ /* 0x000fe400078e0a09 */
[----:B------:R-:W-:Y:S01]  /*01b0*/  @P0 VIADD R201, R201, 0x1 ;  /* 0x00000001c9c90836 */ /* 0x000fe20000000000 */
[----:B------:R-:W-:Y:S02]  /*01c0*/  ISETP.NE.U32.AND P0, PT, RZ, UR8, PT ;  /* 0x00000008ff007c0c */ /* 0x000fe4000bf05070 */
[----:B------:R-:W-:Y:S02]  /*01d0*/  ISETP.GE.U32.AND P2, PT, R0, R9, PT ;  /* 0x000000090000720c */ /* 0x000fe40003f46070 */
[----:B------:R-:W-:-:S11]  /*01e0*/  ISETP.NE.AND.EX P0, PT, RZ, UR9, PT, P0 ;  /* 0x00000009ff007c0c */ /* 0x000fd6000bf05300 */
[----:B------:R-:W-:Y:S01]  /*01f0*/  @P2 VIADD R201, R201, 0x1 ;  /* 0x00000001c9c92836 */ /* 0x000fe20000000000 */
[----:B------:R-:W-:Y:S02]  /*0200*/  @!P1 LOP3.LUT R201, RZ, R9, RZ, 0x33, !PT ;  /* 0x00000009ffc99212 */ /* 0x000fe400078e33ff */
[----:B------:R-:W-:-:S03]  /*0210*/  ISETP.NE.U32.AND P2, PT, RZ, UR4, PT ;  /* 0x00000004ff007c0c */ /* 0x000fc6000bf45070 */
[C---:B-1----:R-:W-:Y:S01]  /*0220*/  IMAD.WIDE.U32 R6, R201.reuse, 0x4, R2 ;  /* 0x00000004c9067825 */ /* 0x042fe200078e0002 */
[----:B------:R-:W-:Y:S01]  /*0230*/  ISETP.NE.AND.EX P2, PT, RZ, UR5, PT, P2 ;  /* 0x00000005ff007c0c */ /* 0x000fe2000bf45320 */
[----:B------:R-:W1:Y:S03]  /*0240*/  LDC.64 R2, c[0x0][0x468] ;  /* 0x00011a00ff027b82 */ /* 0x000e660000000a00 */
[----:B------:R-:W2:Y:S04]  /*0250*/  @P0 LDG.E R11, desc[UR14][R6.64] ;  /* 0x0000000e060b0981 */ /* 0x000ea8000c1e1900 */
[----:B------:R-:W2:Y:S01]  /*0260*/  @P4 LDG.E R0, desc[UR14][R6.64+0x4] ;  /* 0x0000040e06004981 */ /* 0x000ea2000c1e1900 */
[----:B------:R-:W-:Y:S01]  /*0270*/  IMAD.SHL.U32 R5, R201, 0x4, RZ ;  /* 0x00000004c9057824 */ /* 0x000fe200078e00ff */
[----:B------:R-:W-:Y:S01]  /*0280*/  SHF.R.U32.HI R4, RZ, 0x1e, R201 ;  /* 0x0000001eff047819 */ /* 0x000fe200000116c9 */
[----:B------:R-:W-:-:S03]  /*0290*/  IMAD.MOV.U32 R18, RZ, RZ, RZ ;  /* 0x000000ffff127224 */ /* 0x000fc600078e00ff */
[C---:B------:R-:W-:Y:S02]  /*02a0*/  @P2 IADD3 R12, P0, PT, R5.reuse, UR4, RZ ;  /* 0x00000004050c2c10 */ /* 0x040fe4000ff1e0ff */
[C---:B------:R-:W-:Y:S02]  /*02b0*/  @P3 IADD3 R14, P1, PT, R5.reuse, UR6, RZ ;  /* 0x00000006050e3c10 */ /* 0x040fe4000ff3e0ff */
[C---:B------:R-:W-:Y:S02]  /*02c0*/  @P2 IADD3.X R13, PT, PT, R4.reuse, UR5, RZ, P0, !PT ;  /* 0x00000005040d2c10 */ /* 0x040fe400087fe4ff */
[----:B------:R-:W-:Y:S01]  /*02d0*/  @P3 IADD3.X R15, PT, PT, R4, UR7, RZ, P1, !PT ;  /* 0x00000007040f3c10 */ /* 0x000fe20008ffe4ff */
[----:B------:R-:W3:Y:S02]  /*02e0*/  LDCU.U8 UR4, c[0x0][0x532] ;  /* 0x0000a640ff0477ac */ /* 0x000ee40008000000 */
[----:B------:R-:W5:Y:S01]  /*02f0*/  @P2 LDG.E R17, desc[UR14][R12.64] ;  /* 0x0000000e0c112981 */ /* 0x000f62000c1e1900 */
[----:B-1----:R-:W-:-:S03]  /*0300*/  IADD3 R20, P0, PT, R5, R2, RZ ;  /* 0x0000000205147210 */ /* 0x002fc60007f1e0ff */
[----:B------:R1:W5:Y:S02]  /*0310*/  @P3 LDG.E R18, desc[UR14][R14.64] ;  /* 0x0000000e0e123981 */ /* 0x000364000c1e1900 */
[----:B------:R-:W-:Y:S01]  /*0320*/  IMAD.X R21, R4, 0x1, R3, P0 ;  /* 0x0000000104157824 */ /* 0x000fe200000e0603 */
[----:B------:R-:W-:-:S04]  /*0330*/  ISETP.NE.U32.AND P0, PT, R2, RZ, PT ;  /* 0x000000ff0200720c */ /* 0x000fc80003f05070 */
[----:B------:R-:W-:Y:S01]  /*0340*/  ISETP.NE.AND.EX P0, PT, R3, RZ, PT, P0 ;  /* 0x000000ff0300720c */ /* 0x000fe20003f05300 */
[----:B-1----:R-:W1:Y:S01]  /*0350*/  S2R R15, SR_CTAID.X ;  /* 0x00000000000f7919 */ /* 0x002e620000002500 */
[----:B------:R-:W4:Y:S01]  /*0360*/  @!P4 LDC R13, c[0x0][0x434] ;  /* 0x00010d00ff0dcb82 */ /* 0x000f220000000800 */
[----:B---3--:R-:W-:Y:S02]  /*0370*/  ISETP.NE.AND P1, PT, RZ, UR4, PT ;  /* 0x00000004ff007c0c */ /* 0x008fe4000bf25270 */
[----:B------:R-:W-:-:S08]  /*0380*/  ISETP.EQ.U32.AND P3, PT, R2, RZ, PT ;  /* 0x000000ff0200720c */ /* 0x000fd00003f62070 */
[----:B------:R-:W3:Y:S01]  /*0390*/  @!P0 LDC R19, c[0x0][0x438] ;  /* 0x00010e00ff138b82 */ /* 0x000ee20000000800 */
[----:B------:R-:W-:Y:S01]  /*03a0*/  ISETP.EQ.OR.EX P3, PT, R3, RZ, !P1, P3 ;  /* 0x000000ff0300720c */ /* 0x000fe20004f62730 */
[----:B------:R-:W-:-:S12]  /*03b0*/  IMAD.MOV.U32 R7, RZ, RZ, -0x1 ;  /* 0xffffffffff077424 */ /* 0x000fd800078e00ff */
[----:B------:R2:W5:Y:S01]  /*03c0*/  @!P3 LDG.E R7, desc[UR14][R20.64] ;  /* 0x0000000e1407b981 */ /* 0x000562000c1e1900 */
[----:B-1----:R-:W-:Y:S02]  /*03d0*/  IMAD.SHL.U32 R194, R15, 0x40, RZ ;  /* 0x000000400fc27824 */ /* 0x002fe400078e00ff */
[----:B--2---:R-:W-:-:S05]  /*03e0*/  @P4 IMAD.IADD R13, R0, 0x1, -R11 ;  /* 0x00000001000d4824 */ /* 0x004fca00078e0a0b */
[----:B----4-:R-:W-:Y:S01]  /*03f0*/  ISETP.GT.AND P3, PT, R13, R194, PT ;  /* 0x000000c20d00720c */ /* 0x010fe20003f64270 */
[----:B---3--:R-:W-:-:S12]  /*0400*/  @!P0 BRA `(.L_x_1039) ;  /* 0x00000000000c8947 */ /* 0x008fd80003800000 */
[----:B------:R-:W2:Y:S02]  /*0410*/  @P1 LDG.E R0, desc[UR14][R20.64+0x4] ;  /* 0x0000040e14001981 */ /* 0x000ea4000c1e1900 */
[----:B--2--5:R-:W-:-:S06]  /*0420*/  @P1 IADD3 R19, PT, PT, R0, -R7, RZ ;  /* 0x8000000700131210 */ /* 0x024fcc0007ffe0ff */
[----:B------:R1:W5:Y:S02]  /*0430*/  @!P1 LDG.E R19, desc[UR14][R20.64] ;  /* 0x0000000e14139981 */ /* 0x000364000c1e1900 */
.L_x_1039:
[----:B------:R-:W-:Y:S05]  /*0440*/  @!P3 EXIT ;  /* 0x000000000000b94d */ /* 0x000fea0003800000 */
[----:B------:R-:W2:Y:S01]  /*0450*/  LDC R0, c[0x0][0x374] ;  /* 0x0000dd00ff007b82 */ /* 0x000ea20000000800 */
[----:B-----5:R-:W-:Y:S01]  /*0460*/  @P2 IMAD.IADD R96, R17, 0x1, -R18 ;  /* 0x0000000111602824 */ /* 0x020fe200078e0a12 */
[----:B------:R-:W3:Y:S01]  /*0470*/  S2R R188, SR_TID.X ;  /* 0x0000000000bc7919 */ /* 0x000ee20000002100 */
[----:B------:R-:W-:-:S04]  /*0480*/  IMAD.MOV R16, RZ, RZ, -R201 ;  /* 0x000000ffff107224 */ /* 0x000fc800078e0ac9 */
[----:B------:R-:W-:Y:S01]  /*0490*/  IMAD R16, R9, R16, UR10 ;  /* 0x0000000a09107e24 */ /* 0x000fe2000f8e0210 */
[----:B------:R-:W4:Y:S08]  /*04a0*/  LDC R2, c[0x0][0x438] ;  /* 0x00010e00ff027b82 */ /* 0x000f300000000800 */
[----:B------:R-:W3:Y:S01]  /*04b0*/  @!P2 LDC R12, c[0x0][0x43c] ;  /* 0x00010f00ff0cab82 */ /* 0x000ee20000000800 */
[----:B--2---:R-:W-:-:S04]  /*04c0*/  IABS R10, R0 ;  /* 0x00000000000a7213 */ /* 0x004fc80000000000 */
[----:B------:R-:W1:Y:S01]  /*04d0*/  I2F.RP R6, R10 ;  /* 0x0000000a00067306 */ /* 0x000e620000209400 */
[----:B----4-:R-:W-:-:S05]  /*04e0*/  VIADD R2, R2, 0x3f ;  /* 0x0000003f02027836 */ /* 0x010fca0000000000 */
[----:B------:R-:W-:-:S04]  /*04f0*/  SHF.R.S32.HI R23, RZ, 0x1f, R2 ;  /* 0x0000001fff177819 */ /* 0x000fc80000011402 */
[----:B------:R-:W-:Y:S01]  /*0500*/  LEA.HI R23, R23, R2, RZ, 0x6 ;  /* 0x0000000217177211 */ /* 0x000fe200078f30ff */
[----:B-1----:R-:W1:Y:S01]  /*0510*/  MUFU.RCP R20, R6 ;  /* 0x0000000600147308 */ /* 0x002e620000001000 */
[-C--:B------:R-:W-:Y:S02]  /*0520*/  IABS R2, R0.reuse ;  /* 0x0000000000027213 */ /* 0x080fe40000000000 */
[----:B------:R-:W-:-:S03]  /*0530*/  LEA.HI.SX32 R23, R23, R0, 0x1a ;  /* 0x0000000017177211 */ /* 0x000fc600078fd2ff */
[----:B------:R-:W-:Y:S02]  /*0540*/  IMAD.MOV R2, RZ, RZ, -R2 ;  /* 0x000000ffff027224 */ /* 0x000fe400078e0a02 */
[----:B------:R-:W-:Y:S02]  /*0550*/  VIADD R23, R23, 0xffffffff ;  /* 0xffffffff17177836 */ /* 0x000fe40000000000 */
[----:B-1----:R-:W-:-:S04]  /*0560*/  VIADD R20, R20, 0xffffffe ;  /* 0x0ffffffe14147836 */ /* 0x002fc80000000000 */
[----:B------:R-:W1:Y:S02]  /*0570*/  F2I.FTZ.U32.TRUNC.NTZ R21, R20 ;  /* 0x0000001400157305 */ /* 0x000e64000021f000 */
[--C-:B-1----:R-:W-:Y:S02]  /*0580*/  IMAD.MOV R3, RZ, RZ, -R21.reuse ;  /* 0x000000ffff037224 */ /* 0x102fe400078e0a15 */
[----:B------:R-:W-:Y:S02]  /*0590*/  IMAD.MOV.U32 R20, RZ, RZ, RZ ;  /* 0x000000ffff147224 */ /* 0x000fe400078e00ff */
[----:B------:R-:W-:Y:S01]  /*05a0*/  IMAD R6, R3, R10, RZ ;  /* 0x0000000a03067224 */ /* 0x000fe200078e02ff */
[----:B------:R-:W-:Y:S02]  /*05b0*/  IABS R3, R23 ;  /* 0x0000001700037213 */ /* 0x000fe40000000000 */
[----:B------:R-:W-:Y:S01]  /*05c0*/  LOP3.LUT R23, R23, R0, RZ, 0x3c, !PT ;  /* 0x0000000017177212 */ /* 0x000fe200078e3cff */
[----:B------:R-:W-:-:S03]  /*05d0*/  IMAD.HI.U32 R6, R21, R6, R20 ;  /* 0x0000000615067227 */ /* 0x000fc600078e0014 */
[----:B------:R-:W-:-:S03]  /*05e0*/  ISETP.GE.AND P0, PT, R23, RZ, PT ;  /* 0x000000ff1700720c */ /* 0x000fc60003f06270 */
[----:B------:R-:W-:Y:S02]  /*05f0*/  IMAD.HI.U32 R8, R6, R3, RZ ;  /* 0x0000000306087227 */ /* 0x000fe400078e00ff */
[----:B------:R-:W1:Y:S02]  /*0600*/  S2R R6, SR_CTAID.Y ;  /* 0x0000000000067919 */ /* 0x000e640000002600 */
[----:B------:R-:W-:Y:S02]  /*0610*/  IMAD R21, R8, R2, R3 ;  /* 0x0000000208157224 */ /* 0x000fe400078e0203 */
[----:B------:R-:W2:Y:S03]  /*0620*/  @!P2 LDC.64 R2, c[0x0][0x488] ;  /* 0x00012200ff02ab82 */ /* 0x000ea60000000a00 */
[----:B------:R-:W-:-:S13]  /*0630*/  ISETP.GT.U32.AND P1, PT, R10, R21, PT ;  /* 0x000000150a00720c */ /* 0x000fda0003f24070 */
[----:B------:R-:W-:Y:S02]  /*0640*/  @!P1 IMAD.IADD R21, R21, 0x1, -R10 ;  /* 0x0000000115159824 */ /* 0x000fe400078e0a0a */
[----:B------:R-:W-:Y:S01]  /*0650*/  @!P1 VIADD R8, R8, 0x1 ;  /* 0x0000000108089836 */ /* 0x000fe20000000000 */
[----:B------:R-:W-:Y:S02]  /*0660*/  ISETP.NE.AND P1, PT, R0, RZ, PT ;  /* 0x000000ff0000720c */ /* 0x000fe40003f25270 */
[----:B------:R-:W-:Y:S02]  /*0670*/  ISETP.GE.U32.AND P4, PT, R21, R10, PT ;  /* 0x0000000a1500720c */ /* 0x000fe40003f86070 */
[----:B--2---:R-:W-:-:S04]  /*0680*/  @!P2 ISETP.NE.U32.AND P3, PT, R2, RZ, PT ;  /* 0x000000ff0200a20c */ /* 0x004fc80003f65070 */
[----:B------:R-:W-:-:S04]  /*0690*/  @!P2 ISETP.NE.AND.EX P3, PT, R3, RZ, PT, P3 ;  /* 0x000000ff0300a20c */ /* 0x000fc80003f65330 */
[----:B---3--:R-:W-:-:S03]  /*06a0*/  @!P2 SEL R12, R12, RZ, P3 ;  /* 0x000000ff0c0ca207 */ /* 0x008fc60001800000 */
[----:B------:R-:W-:Y:S01]  /*06b0*/  @P4 VIADD R8, R8, 0x1 ;  /* 0x0000000108084836 */ /* 0x000fe20000000000 */
[----:B------:R-:W-:-:S03]  /*06c0*/  @!P2 IADD3 R96, PT, PT, R12, R19, -R18 ;  /* 0x000000130c60a210 */ /* 0x000fc60007ffe812 */
[----:B------:R-:W-:Y:S01]  /*06d0*/  @!P0 IMAD.MOV R8, RZ, RZ, -R8 ;  /* 0x000000ffff088224 */ /* 0x000fe200078e0a08 */
[----:B------:R-:W-:Y:S01]  /*06e0*/  @!P1 LOP3.LUT R8, RZ, R0, RZ, 0x33, !PT ;  /* 0x00000000ff089212 */ /* 0x000fe200078e33ff */
[----:B------:R-:W-:-:S04]  /*06f0*/  VIADD R3, R96, 0x3f ;  /* 0x0000003f60037836 */ /* 0x000fc80000000000 */
[----:B-1----:R-:W-:Y:S01]  /*0700*/  IMAD R195, R8, R6, RZ ;  /* 0x0000000608c37224 */ /* 0x002fe200078e02ff */
[----:B------:R-:W-:-:S04]  /*0710*/  SHF.R.S32.HI R2, RZ, 0x1f, R3 ;  /* 0x0000001fff027819 */ /* 0x000fc80000011403 */
[----:B------:R-:W-:-:S04]  /*0720*/  LEA.HI R0, R2, R3, RZ, 0x6 ;  /* 0x0000000302007211 */ /* 0x000fc800078f30ff */
[----:B------:R-:W-:-:S04]  /*0730*/  SHF.R.S32.HI R0, RZ, 0x6, R0 ;  /* 0x00000006ff007819 */ /* 0x000fc80000011400 */
[----:B------:R-:W-:-:S04]  /*0740*/  VIADDMNMX R0, R195, R8, R0, PT ;  /* 0x00000008c3007246 */ /* 0x000fc80003800100 */
[----:B------:R-:W-:-:S13]  /*0750*/  ISETP.GE.AND P0, PT, R195, R0, PT ;  /* 0x00000000c300720c */ /* 0x000fda0003f06270 */
[----:B------:R-:W-:Y:S05]  /*0760*/  @!P0 BRA `(.L_x_1040) ;  /* 0x0000000c00408947 */ /* 0x000fea0003800000 */
[----:B------:R-:W1:Y:S01]  /*0770*/  LDC.64 R2, c[0x0][0x430] ;  /* 0x00010c00ff027b82 */ /* 0x000e620000000a00 */
[----:B------:R-:W2:Y:S01]  /*0780*/  LDCU UR4, c[0x0][0x44c] ;  /* 0x00008980ff0477ac */ /* 0x000ea20008000800 */
[----:B------:R-:W-:Y:S01]  /*0790*/  IMAD.IADD R0, R13, 0x1, -R194 ;  /* 0x000000010d007824 */ /* 0x000fe200078e0ac2 */
[----:B------:R-:W-:Y:S01]  /*07a0*/  SHF.R.U32.HI R23, RZ, 0x4, R188 ;  /* 0x00000004ff177819 */ /* 0x000fe200000116bc */
[----:B------:R-:W-:Y:S01]  /*07b0*/  IMAD.SHL.U32 R14, R188, 0x4, RZ ;  /* 0x00000004bc0e7824 */ /* 0x000fe200078e00ff */
[----:B------:R-:W-:Y:S02]  /*07c0*/  BSSY.RECONVERGENT B0, `(.L_x_1041) ;  /* 0x000001e000007945 */ /* 0x000fe40003800200 */
[C---:B------:R-:W-:Y:S01]  /*07d0*/  ISETP.GE.AND P4, PT, R23.reuse, R0, PT ;  /* 0x000000001700720c */ /* 0x040fe20003f86270 */
[C---:B------:R-:W-:Y:S01]  /*07e0*/  VIADD R21, R23.reuse, 0x8 ;  /* 0x0000000817157836 */ /* 0x040fe20000000000 */
[----:B------:R-:W-:Y:S01]  /*07f0*/  LOP3.LUT R14, R14, 0x3c, RZ, 0xc0, !PT ;  /* 0x0000003c0e0e7812 */ /* 0x000fe200078ec0ff */
[C---:B------:R-:W-:Y:S01]  /*0800*/  VIADD R17, R23.reuse, 0x18 ;  /* 0x0000001817117836 */ /* 0x040fe20000000000 */
[----:B------:R-:W-:-:S02]  /*0810*/  IADD3 R19, PT, PT, R23, 0x10, RZ ;  /* 0x0000001017137810 */ /* 0x000fc40007ffe0ff */
[-C--:B------:R-:W-:Y:S02]  /*0820*/  ISETP.GE.AND P3, PT, R21, R0.reuse, PT ;  /* 0x000000001500720c */ /* 0x080fe40003f66270 */
[-C--:B------:R-:W-:Y:S02]  /*0830*/  ISETP.GE.AND P2, PT, R19, R0.reuse, PT ;  /* 0x000000001300720c */ /* 0x080fe40003f46270 */
[----:B------:R-:W-:Y:S02]  /*0840*/  ISETP.GE.AND P1, PT, R17, R0, PT ;  /* 0x000000001100720c */ /* 0x000fe40003f26270 */
[----:B------:R-:W-:Y:S02]  /*0850*/  IADD3 R15, PT, PT, R23, 0x20, RZ ;  /* 0x00000020170f7810 */ /* 0x000fe40007ffe0ff */
[C---:B------:R-:W-:Y:S02]  /*0860*/  LOP3.LUT R12, R14.reuse, 0x40, RZ, 0xfc, !PT ;  /* 0x000000400e0c7812 */ /* 0x040fe400078efcff */
[----:B------:R-:W-:Y:S01]  /*0870*/  LOP3.LUT R10, R14, 0x80, RZ, 0xfc, !PT ;  /* 0x000000800e0a7812 */ /* 0x000fe200078efcff */
[----:B-1----:R-:W-:-:S04]  /*0880*/  IMAD R2, R6, R2, R201 ;  /* 0x0000000206027224 */ /* 0x002fc800078e02c9 */
[----:B------:R-:W-:Y:S02]  /*0890*/  IMAD R16, R2, R9, R16 ;  /* 0x0000000902107224 */ /* 0x000fe400078e0210 */
[----:B------:R-:W-:Y:S02]  /*08a0*/  IMAD R9, R23, 0xc0, R14 ;  /* 0x000000c017097824 */ /* 0x000fe400078e020e */
[----:B------:R-:W-:-:S04]  /*08b0*/  IMAD R16, R16, R3, R194 ;  /* 0x0000000310107224 */ /* 0x000fc800078e02c2 */
[----:B--2---:R-:W-:-:S05]  /*08c0*/  IMAD R8, R16, UR4, RZ ;  /* 0x0000000410087c24 */ /* 0x004fca000f8e02ff */
[----:B------:R-:W-:-:S04]  /*08d0*/  IADD3 R9, P0, PT, R8, R9, RZ ;  /* 0x0000000908097210 */ /* 0x000fc80007f1e0ff */
[----:B------:R-:W-:Y:S01]  /*08e0*/  LEA.HI.X.SX32 R8, R8, RZ, 0x1, P0 ;  /* 0x000000ff08087211 */ /* 0x000fe200000f0eff */
[----:B------:R-:W-:Y:S08]  /*08f0*/  @P4 BRA `(.L_x_1042) ;  /* 0x0000000000284947 */ /* 0x000ff00003800000 */
[----:B------:R-:W1:Y:S01]  /*0900*/  LDCU UR6, c[0x0][0x440] ;  /* 0x00008800ff0677ac */ /* 0x000e620008000800 */
[----:B------:R-:W2:Y:S01]  /*0910*/  LDCU.64 UR4, c[0x0][0x3f8] ;  /* 0x00007f00ff0477ac */ /* 0x000ea20008000a00 */
        /* <DEDUP_REMOVED lines=8> */
.L_x_1042:
[----:B------:R-:W-:Y:S05]  /*09a0*/  BSYNC.RECONVERGENT B0 ;  /* 0x0000000000007941 */ /* 0x000fea0003800200 */
.L_x_1041:
[----:B------:R-:W-:Y:S01]  /*09b0*/  BSSY.RECONVERGENT B0, `(.L_x_1043) ;  /* 0x0000014000007945 */ /* 0x000fe20003800200 */
[----:B------:R-:W-:Y:S02]  /*09c0*/  ISETP.GE.AND P0, PT, R15, R0, PT ;  /* 0x000000000f00720c */ /* 0x000fe40003f06270 */
[----:B------:R-:W-:Y:S01]  /*09d0*/  IADD3 R13, PT, PT, R23, 0x28, RZ ;  /* 0x00000028170d7810 */ /* 0x000fe20007ffe0ff */
[----:B------:R-:W-:Y:S05]  /*09e0*/  @P3 BRA `(.L_x_1044) ;  /* 0x0000000000403947 */ /* 0x000fea0003800000 */
[----:B------:R-:W2:Y:S02]  /*09f0*/  LDCU UR4, c[0x0][0x440] ;  /* 0x00008800ff0477ac */ /* 0x000ea40008000800 */
[----:B--2---:R-:W-:Y:S02]  /*0a00*/  ISETP.GE.AND P6, PT, R14, UR4, PT ;  /* 0x000000040e007c0c */ /* 0x004fe4000bfc6270 */
[----:B------:R-:W-:Y:S02]  /*0a10*/  ISETP.GE.AND P5, PT, R12, UR4, PT ;  /* 0x000000040c007c0c */ /* 0x000fe4000bfa6270 */
[----:B------:R-:W-:-:S09]  /*0a20*/  ISETP.GE.AND P4, PT, R10, UR4, PT ;  /* 0x000000040a007c0c */ /* 0x000fd2000bf86270 */
[----:B------:R-:W2:Y:S08]  /*0a30*/  @!P6 LDC.64 R6, c[0x0][0x3f8] ;  /* 0x0000fe00ff06eb82 */ /* 0x000eb00000000a00 */
[----:B------:R-:W3:Y:S08]  /*0a40*/  @!P5 LDC.64 R4, c[0x0][0x3f8] ;  /* 0x0000fe00ff04db82 */ /* 0x000ef00000000a00 */
[----:B-1----:R-:W1:Y:S01]  /*0a50*/  @!P4 LDC.64 R2, c[0x0][0x3f8] ;  /* 0x0000fe00ff02cb82 */ /* 0x002e620000000a00 */
[----:B--2---:R-:W-:-:S04]  /*0a60*/  @!P6 LEA R6, P3, R9, R6, 0x2 ;  /* 0x000000060906e211 */ /* 0x004fc800078610ff */
[C---:B------:R-:W-:Y:S02]  /*0a70*/  @!P6 LEA.HI.X R7, R9.reuse, R7, R8, 0x2, P3 ;  /* 0x000000070907e211 */ /* 0x040fe400018f1408 */
[----:B---3--:R-:W-:-:S03]  /*0a80*/  @!P5 LEA R4, P3, R9, R4, 0x2 ;  /* 0x000000040904d211 */ /* 0x008fc600078610ff */
[----:B------:R2:W-:Y:S01]  /*0a90*/  @!P6 STG.E.128 desc[UR14][R6.64+0x1800], RZ ;  /* 0x001800ff0600e986 */ /* 0x0005e2000c101d0e */
[C---:B------:R-:W-:Y:S02]  /*0aa0*/  @!P5 LEA.HI.X R5, R9.reuse, R5, R8, 0x2, P3 ;  /* 0x000000050905d211 */ /* 0x040fe400018f1408 */
[----:B-1----:R-:W-:-:S03]  /*0ab0*/  @!P4 LEA R2, P3, R9, R2, 0x2 ;  /* 0x000000020902c211 */ /* 0x002fc600078610ff */
[----:B------:R2:W-:Y:S01]  /*0ac0*/  @!P5 STG.E.128 desc[UR14][R4.64+0x1900], RZ ;  /* 0x001900ff0400d986 */ /* 0x0005e2000c101d0e */
[----:B------:R-:W-:-:S05]  /*0ad0*/  @!P4 LEA.HI.X R3, R9, R3, R8, 0x2, P3 ;  /* 0x000000030903c211 */ /* 0x000fca00018f1408 */
[----:B------:R2:W-:Y:S04]  /*0ae0*/  @!P4 STG.E.128 desc[UR14][R2.64+0x1a00], RZ ;  /* 0x001a00ff0200c986 */ /* 0x0005e8000c101d0e */
.L_x_1044:
[----:B------:R-:W-:Y:S05]  /*0af0*/  BSYNC.RECONVERGENT B0 ;  /* 0x0000000000007941 */ /* 0x000fea0003800200 */
.L_x_1043:
[----:B------:R-:W-:Y:S01]  /*0b00*/  BSSY.RECONVERGENT B0, `(.L_x_1045) ;  /* 0x0000014000007945 */ /* 0x000fe20003800200 */
[----:B------:R-:W-:Y:S02]  /*0b10*/  ISETP.GE.AND P4, PT, R13, R0, PT ;  /* 0x000000000d00720c */ /* 0x000fe40003f86270 */
[----:B------:R-:W-:Y:S01]  /*0b20*/  IADD3 R11, PT, PT, R23, 0x30, RZ ;  /* 0x00000030170b7810 */ /* 0x000fe20007ffe0ff */
[----:B------:R-:W-:Y:S05]  /*0b30*/  @P2 BRA `(.L_x_1046) ;  /* 0x0000000000402947 */ /* 0x000fea0003800000 */
[----:B------:R-:W3:Y:S02]  /*0b40*/  LDCU UR4, c[0x0][0x440] ;  /* 0x00008800ff0477ac */ /* 0x000ee40008000800 */
[----:B---3--:R-:W-:Y:S02]  /*0b50*/  ISETP.GE.AND P6, PT, R14, UR4, PT ;  /* 0x000000040e007c0c */ /* 0x008fe4000bfc6270 */
[----:B------:R-:W-:Y:S02]  /*0b60*/  ISETP.GE.AND P5, PT, R12, UR4, PT ;  /* 0x000000040c007c0c */ /* 0x000fe4000bfa6270 */
[----:B------:R-:W-:-:S09]  /*0b70*/  ISETP.GE.AND P3, PT, R10, UR4, PT ;  /* 0x000000040a007c0c */ /* 0x000fd2000bf66270 */
[----:B--2---:R-:W2:Y:S08]  /*0b80*/  @!P6 LDC.64 R6, c[0x0][0x3f8] ;  /* 0x0000fe00ff06eb82 */ /* 0x004eb00000000a00 */
        /* <DEDUP_REMOVED lines=11> */
.L_x_1046:
[----:B------:R-:W-:Y:S05]  /*0c40*/  BSYNC.RECONVERGENT B0 ;  /* 0x0000000000007941 */ /* 0x000fea0003800200 */
.L_x_1045:
[----:B------:R-:W-:Y:S01]  /*0c50*/  BSSY.RECONVERGENT B0, `(.L_x_1047) ;  /* 0x0000014000007945 */ /* 0x000fe20003800200 */
[----:B------:R-:W-:Y:S02]  /*0c60*/  ISETP.GE.AND P5, PT, R11, R0, PT ;  /* 0x000000000b00720c */ /* 0x000fe40003fa6270 */
[----:B------:R-:W-:Y:S01]  /*0c70*/  IADD3 R25, PT, PT, R23, 0x38, RZ ;  /* 0x0000003817197810 */ /* 0x000fe20007ffe0ff */
[----:B------:R-:W-:Y:S05]  /*0c80*/  @P1 BRA `(.L_x_1048) ;  /* 0x0000000000401947 */ /* 0x000fea0003800000 */
[----:B------:R-:W4:Y:S02]  /*0c90*/  LDCU UR4, c[0x0][0x440] ;  /* 0x00008800ff0477ac */ /* 0x000f240008000800 */
[----:B----4-:R-:W-:Y:S02]  /*0ca0*/  ISETP.GE.AND P6, PT, R14, UR4, PT ;  /* 0x000000040e007c0c */ /* 0x010fe4000bfc6270 */
[----:B------:R-:W-:Y:S02]  /*0cb0*/  ISETP.GE.AND P3, PT, R12, UR4, PT ;  /* 0x000000040c007c0c */ /* 0x000fe4000bf66270 */
[----:B------:R-:W-:-:S09]  /*0cc0*/  ISETP.GE.AND P2, PT, R10, UR4, PT ;  /* 0x000000040a007c0c */ /* 0x000fd2000bf46270 */
[----:B--23--:R-:W2:Y:S08]  /*0cd0*/  @!P6 LDC.64 R6, c[0x0][0x3f8] ;  /* 0x0000fe00ff06eb82 */ /* 0x00ceb00000000a00 */
        /* <DEDUP_REMOVED lines=11> */
.L_x_1048:
[----:B------:R-:W-:Y:S05]  /*0d90*/  BSYNC.RECONVERGENT B0 ;  /* 0x0000000000007941 */ /* 0x000fea0003800200 */
.L_x_1047:
[----:B------:R-:W-:Y:S01]  /*0da0*/  BSSY.RECONVERGENT B0, `(.L_x_1049) ;  /* 0x0000013000007945 */ /* 0x000fe20003800200 */
[----:B------:R-:W-:-:S03]  /*0db0*/  ISETP.GE.AND P6, PT, R25, R0, PT ;  /* 0x000000001900720c */ /* 0x000fc60003fc6270 */
[----:B------:R-:W-:Y:S10]  /*0dc0*/  @P0 BRA `(.L_x_1050) ;  /* 0x0000000000400947 */ /* 0x000ff40003800000 */
[----:B------:R-:W5:Y:S02]  /*0dd0*/  LDCU UR4, c[0x0][0x440] ;  /* 0x00008800ff0477ac */ /* 0x000f640008000800 */
[----:B-----5:R-:W-:Y:S02]  /*0de0*/  ISETP.GE.AND P3, PT, R14, UR4, PT ;  /* 0x000000040e007c0c */ /* 0x020fe4000bf66270 */
[----:B------:R-:W-:Y:S02]  /*0df0*/  ISETP.GE.AND P2, PT, R12, UR4, PT ;  /* 0x000000040c007c0c */ /* 0x000fe4000bf46270 */
[----:B------:R-:W-:-:S09]  /*0e00*/  ISETP.GE.AND P1, PT, R10, UR4, PT ;  /* 0x000000040a007c0c */ /* 0x000fd2000bf26270 */
[----:B--234-:R-:W2:Y:S08]  /*0e10*/  @!P3 LDC.64 R6, c[0x0][0x3f8] ;  /* 0x0000fe00ff06bb82 */ /* 0x01ceb00000000a00 */
        /* <DEDUP_REMOVED lines=11> */
.L_x_1050:
[----:B------:R-:W-:Y:S05]  /*0ed0*/  BSYNC.RECONVERGENT B0 ;  /* 0x0000000000007941 */ /* 0x000fea0003800200 */
.L_x_1049:
[----:B------:R-:W-:Y:S04]  /*0ee0*/  BSSY.RECONVERGENT B0, `(.L_x_1051) ;  /* 0x0000012000007945 */ /* 0x000fe80003800200 */
[----:B------:R-:W-:Y:S05]  /*0ef0*/  @P4 BRA `(.L_x_1052) ;  /* 0x0000000000404947 */ /* 0x000fea0003800000 */
        /* <DEDUP_REMOVED lines=16> */
.L_x_1052:
[----:B------:R-:W-:Y:S05]  /*1000*/  BSYNC.RECONVERGENT B0 ;  /* 0x0000000000007941 */ /* 0x000fea0003800200 */
.L_x_1051:
        /* <DEDUP_REMOVED lines=18> */
.L_x_1054:
[----:B------:R-:W-:Y:S05]  /*1130*/  BSYNC.RECONVERGENT B0 ;  /* 0x0000000000007941 */ /* 0x000fea0003800200 */
.L_x_1053:
        /* <DEDUP_REMOVED lines=18> */
.L_x_1056:
[----:B------:R-:W-:Y:S05]  /*1260*/  BSYNC.RECONVERGENT B0 ;  /* 0x0000000000007941 */ /* 0x000fea0003800200 */
.L_x_1055:
[----:B------:R-:W1:Y:S01]  /*1270*/  LDCU.64 UR4, c[0x0][0x428] ;  /* 0x00008500ff0477ac */ /* 0x000e620008000a00 */
[----:B------:R-:W-:-:S04]  /*1280*/  ISETP.NE.AND P0, PT, R14, RZ, PT ;  /* 0x000000ff0e00720c */ /* 0x000fc80003f05270 */
[-C--:B------:R-:W-:Y:S02]  /*1290*/  ISETP.GE.OR P1, PT, R23, R0.reuse, P0 ;  /* 0x000000001700720c */ /* 0x080fe40000726670 */
[C---:B------:R-:W-:Y:S02]  /*12a0*/  IADD3 R23, P2, PT, R16.reuse, R23, RZ ;  /* 0x0000001710177210 */ /* 0x040fe40007f5e0ff */
[-C--:B------:R-:W-:Y:S02]  /*12b0*/  ISETP.GE.OR P6, PT, R21, R0.reuse, P0 ;  /* 0x000000001500720c */ /* 0x080fe400007c6670 */
[----:B------:R-:W-:Y:S02]  /*12c0*/  LEA.HI.X.SX32 R16, R16, RZ, 0x1, P2 ;  /* 0x000000ff10107211 */ /* 0x000fe400010f0eff */
[-C--:B------:R-:W-:Y:S02]  /*12d0*/  ISETP.GE.OR P5, PT, R19, R0.reuse, P0 ;  /* 0x000000001300720c */ /* 0x080fe400007a6670 */
[----:B------:R-:W-:-:S02]  /*12e0*/  ISETP.GE.OR P4, PT, R17, R0, P0 ;  /* 0x000000001100720c */ /* 0x000fc40000786670 */
[----:B------:R-:W-:Y:S01]  /*12f0*/  ISETP.GE.OR P3, PT, R15, R0, P0 ;  /* 0x000000000f00720c */ /* 0x000fe20000766670 */
[----:B--234-:R-:W-:Y:S01]  /*1300*/  @!P1 IMAD.MOV.U32 R5, RZ, RZ, -0x800000 ;  /* 0xff800000ff059424 */ /* 0x01cfe200078e00ff */
[----:B-1----:R-:W-:-:S03]  /*1310*/  LEA R2, P2, R23, UR4, 0x2 ;  /* 0x0000000417027c11 */ /* 0x002fc6000f8410ff */
[----:B------:R-:W-:Y:S01]  /*1320*/  @!P6 IMAD.MOV.U32 R17, RZ, RZ, -0x800000 ;  /* 0xff800000ff11e424 */ /* 0x000fe200078e00ff */
[----:B------:R-:W-:Y:S02]  /*1330*/  LEA.HI.X R3, R23, UR5, R16, 0x2, P2 ;  /* 0x0000000517037c11 */ /* 0x000fe400090f1410 */
[-C--:B------:R-:W-:Y:S01]  /*1340*/  ISETP.GE.OR P2, PT, R13, R0.reuse, P0 ;  /* 0x000000000d00720c */ /* 0x080fe20000746670 */
[----:B------:R-:W-:Y:S02]  /*1350*/  @!P5 IMAD.MOV.U32 R15, RZ, RZ, -0x800000 ;  /* 0xff800000ff0fd424 */ /* 0x000fe400078e00ff */
[----:B------:R1:W-:Y:S01]  /*1360*/  @!P1 STG.E desc[UR14][R2.64], R5 ;  /* 0x0000000502009986 */ /* 0x0003e2000c10190e */
[-C--:B------:R-:W-:Y:S01]  /*1370*/  ISETP.GE.OR P1, PT, R11, R0.reuse, P0 ;  /* 0x000000000b00720c */ /* 0x080fe20000726670 */
[----:B------:R-:W-:Y:S01]  /*1380*/  @!P4 IMAD.MOV.U32 R13, RZ, RZ, -0x800000 ;  /* 0xff800000ff0dc424 */ /* 0x000fe200078e00ff */
[----:B------:R-:W-:Y:S01]  /*1390*/  ISETP.GE.OR P0, PT, R25, R0, P0 ;  /* 0x000000001900720c */ /* 0x000fe20000706670 */
[----:B------:R-:W-:Y:S01]  /*13a0*/  @!P3 IMAD.MOV.U32 R11, RZ, RZ, -0x800000 ;  /* 0xff800000ff0bb424 */ /* 0x000fe200078e00ff */
[----:B------:R1:W-:Y:S04]  /*13b0*/  @!P6 STG.E desc[UR14][R2.64+0x20], R17 ;  /* 0x000020110200e986 */ /* 0x0003e8000c10190e */
[----:B------:R1:W-:Y:S01]  /*13c0*/  @!P5 STG.E desc[UR14][R2.64+0x40], R15 ;  /* 0x0000400f0200d986 */ /* 0x0003e2000c10190e */
[----:B------:R-:W-:-:S03]  /*13d0*/  @!P2 IMAD.MOV.U32 R9, RZ, RZ, -0x800000 ;  /* 0xff800000ff09a424 */ /* 0x000fc600078e00ff */
[----:B------:R1:W-:Y:S01]  /*13e0*/  @!P4 STG.E desc[UR14][R2.64+0x60], R13 ;  /* 0x0000600d0200c986 */ /* 0x0003e2000c10190e */
[----:B------:R-:W-:-:S03]  /*13f0*/  @!P1 IMAD.MOV.U32 R7, RZ, RZ, -0x800000 ;  /* 0xff800000ff079424 */ /* 0x000fc600078e00ff */
[----:B------:R1:W-:Y:S04]  /*1400*/  @!P3 STG.E desc[UR14][R2.64+0x80], R11 ;  /* 0x0000800b0200b986 */ /* 0x0003e8000c10190e */
[----:B------:R1:W-:Y:S04]  /*1410*/  @!P2 STG.E desc[UR14][R2.64+0xa0], R9 ;  /* 0x0000a0090200a986 */ /* 0x0003e8000c10190e */
[----:B------:R1:W-:Y:S01]  /*1420*/  @!P1 STG.E desc[UR14][R2.64+0xc0], R7 ;  /* 0x0000c00702009986 */ /* 0x0003e2000c10190e */
[----:B------:R-:W-:Y:S05]  /*1430*/  @P0 EXIT ;  /* 0x000000000000094d */ /* 0x000fea0003800000 */
[----:B-1----:R-:W-:-:S05]  /*1440*/  MOV R5, 0xff800000 ;  /* 0xff80000000057802 */ /* 0x002fca0000000f00 */
[----:B------:R-:W-:Y:S01]  /*1450*/  STG.E desc[UR14][R2.64+0xe0], R5 ;  /* 0x0000e00502007986 */ /* 0x000fe2000c10190e */
[----:B------:R-:W-:Y:S05]  /*1460*/  EXIT ;  /* 0x000000000000794d */ /* 0x000fea0003800000 */
.L_x_1040:
[----:B------:R-:W1:Y:S01]  /*1470*/  LDCU.64 UR4, c[0x0][0x4d8] ;  /* 0x00009b00ff0477ac */ /* 0x000e620008000a00 */
[----:B------:R-:W-:Y:S01]  /*1480*/  MOV R8, R201 ;  /* 0x000000c900087202 */ /* 0x000fe20000000f00 */
[----:B------:R-:W2:Y:S01]  /*1490*/  LDCU.64 UR8, c[0x0][0x4e0] ;  /* 0x00009c00ff0877ac */ /* 0x000ea20008000a00 */
[----:B-1----:R-:W-:-:S04]  /*14a0*/  UISETP.NE.U32.AND UP1, UPT, UR4, URZ, UPT ;  /* 0x000000ff0400728c */ /* 0x002fc8000bf25070 */
[----:B------:R-:W-:Y:S02]  /*14b0*/  UISETP.NE.AND.EX UP1, UPT, UR5, URZ, UPT, UP1 ;  /* 0x000000ff0500728c */ /* 0x000fe4000bf25310 */
[----:B--2---:R-:W-:-:S04]  /*14c0*/  UISETP.NE.U32.AND UP0, UPT, UR8, URZ, UPT ;  /* 0x000000ff0800728c */ /* 0x004fc8000bf05070 */
[----:B------:R-:W-:-:S03]  /*14d0*/  UISETP.NE.AND.EX UP0, UPT, UR9, URZ, UPT, UP0 ;  /* 0x000000ff0900728c */ /* 0x000fc6000bf05300 */
[----:B------:R-:W-:Y:S08]  /*14e0*/  BRA.U !UP1, `(.L_x_1057) ;  /* 0x00000001090c7547 */ /* 0x000ff0000b800000 */
[----:B------:R-:W-:-:S04]  /*14f0*/  IADD3 R8, P0, PT, R5, UR4, RZ ;  /* 0x0000000405087c10 */ /* 0x000fc8000ff1e0ff */
[----:B------:R-:W-:-:S05]  /*1500*/  IADD3.X R9, PT, PT, R4, UR5, RZ, P0, !PT ;  /* 0x0000000504097c10 */ /* 0x000fca00087fe4ff */
[----:B------:R1:W5:Y:S04]  /*1510*/  LDG.E R8, desc[UR14][R8.64] ;  /* 0x0000000e08087981 */ /* 0x000368000c1e1900 */
.L_x_1057:
[----:B------:R-:W-:Y:S05]  /*1520*/  BRA.U !UP0, `(.L_x_1058) ;  /* 0x00000005087c7547 */ /* 0x000fea000b800000 */
[----:B------:R-:W2:Y:S01]  /*1530*/  LDC R17, c[0x0][0x4f0] ;  /* 0x00013c00ff117b82 */ /* 0x000ea20000000800 */
[----:B------:R-:W-:Y:S01]  /*1540*/  LEA R6, R0, 0xffffffc0, 0x6 ;  /* 0xffffffc000067811 */ /* 0x000fe200078e30ff */
[----:B------:R-:W3:Y:S03]  /*1550*/  LDCU.64 UR4, c[0x0][0x4e8] ;  /* 0x00009d00ff0477ac */ /* 0x000ee60008000a00 */
[----:B------:R-:W-:Y:S01]  /*1560*/  IABS R2, R6 ;  /* 0x0000000600027213 */ /* 0x000fe20000000000 */
[----:B------:R-:W4:Y:S01]  /*1570*/  LDCU.64 UR6, c[0x0][0x3a0] ;  /* 0x00007400ff0677ac */ /* 0x000f220008000a00 */
[----:B------:R-:W4:Y:S01]  /*1580*/  LDCU.64 UR12, c[0x0][0x3b8] ;  /* 0x00007700ff0c77ac */ /* 0x000f220008000a00 */
[----:B------:R-:W4:Y:S01]  /*1590*/  LDCU.64 UR10, c[0x0][0x3c0] ;  /* 0x00007800ff0a77ac */ /* 0x000f220008000a00 */
[----:B--2---:R-:W-:-:S04]  /*15a0*/  IABS R4, R17 ;  /* 0x0000001100047213 */ /* 0x004fc80000000000 */
[----:B------:R-:W2:Y:S08]  /*15b0*/  I2F.RP R5, R4 ;  /* 0x0000000400057306 */ /* 0x000eb00000209400 */
[----:B--2--5:R-:W2:Y:S02]  /*15c0*/  MUFU.RCP R8, R5 ;  /* 0x0000000500087308 */ /* 0x024ea40000001000 */
[----:B--2---:R-:W-:-:S06]  /*15d0*/  IADD3 R8, PT, PT, R8, 0xffffffe, RZ ;  /* 0x0ffffffe08087810 */ /* 0x004fcc0007ffe0ff */
[----:B-1----:R-:W1:Y:S02]  /*15e0*/  F2I.FTZ.U32.TRUNC.NTZ R9, R8 ;  /* 0x0000000800097305 */ /* 0x002e64000021f000 */
[----:B-1----:R-:W-:Y:S01]  /*15f0*/  IADD3 R3, PT, PT, RZ, -R9, RZ ;  /* 0x80000009ff037210 */ /* 0x002fe20007ffe0ff */
[----:B------:R-:W-:-:S04]  /*1600*/  IMAD.MOV.U32 R8, RZ, RZ, RZ ;  /* 0x000000ffff087224 */ /* 0x000fc800078e00ff */
[----:B------:R-:W-:-:S04]  /*1610*/  IMAD R3, R3, R4, RZ ;  /* 0x0000000403037224 */ /* 0x000fc800078e02ff */
[----:B------:R-:W-:-:S06]  /*1620*/  IMAD.HI.U32 R3, R9, R3, R8 ;  /* 0x0000000309037227 */ /* 0x000fcc00078e0008 */
[----:B------:R-:W-:-:S05]  /*1630*/  IMAD.HI.U32 R7, R3, R2, RZ ;  /* 0x0000000203077227 */ /* 0x000fca00078e00ff */
[----:B------:R-:W-:-:S05]  /*1640*/  IADD3 R3, PT, PT, -R7, RZ, RZ ;  /* 0x000000ff07037210 */ /* 0x000fca0007ffe1ff */
[----:B------:R-:W-:Y:S01]  /*1650*/  IMAD R3, R4, R3, R2 ;  /* 0x0000000304037224 */ /* 0x000fe200078e0202 */
[----:B------:R-:W-:-:S04]  /*1660*/  LOP3.LUT R2, R6, R17, RZ, 0x3c, !PT ;  /* 0x0000001106027212 */ /* 0x000fc800078e3cff */
[----:B------:R-:W-:Y:S02]  /*1670*/  ISETP.GT.U32.AND P2, PT, R4, R3, PT ;  /* 0x000000030400720c */ /* 0x000fe40003f44070 */
[----:B------:R-:W-:-:S11]  /*1680*/  ISETP.GE.AND P1, PT, R2, RZ, PT ;  /* 0x000000ff0200720c */ /* 0x000fd60003f26270 */
[----:B------:R-:W-:Y:S01]  /*1690*/  @!P2 IMAD.IADD R3, R3, 0x1, -R4 ;  /* 0x000000010303a824 */ /* 0x000fe200078e0a04 */
[----:B------:R-:W-:Y:S02]  /*16a0*/  @!P2 IADD3 R7, PT, PT, R7, 0x1, RZ ;  /* 0x000000010707a810 */ /* 0x000fe40007ffe0ff */
[----:B------:R-:W-:Y:S02]  /*16b0*/  ISETP.NE.AND P2, PT, R17, RZ, PT ;  /* 0x000000ff1100720c */ /* 0x000fe40003f45270 */
[----:B------:R-:W-:Y:S01]  /*16c0*/  ISETP.GE.U32.AND P0, PT, R3, R4, PT ;  /* 0x000000040300720c */ /* 0x000fe20003f06070 */
[----:B---3--:R-:W-:-:S04]  /*16d0*/  IMAD.WIDE.U32 R2, R201, UR4, RZ ;  /* 0x00000004c9027c25 */ /* 0x008fc8000f8e00ff */
[----:B------:R-:W-:Y:S01]  /*16e0*/  IMAD R203, R201, UR5, R3 ;  /* 0x00000005c9cb7c24 */ /* 0x000fe2000f8e0203 */
[----:B------:R-:W1:Y:S01]  /*16f0*/  LDCU.64 UR4, c[0x0][0x3a8] ;  /* 0x00007500ff0477ac */ /* 0x000e620008000a00 */
[----:B------:R-:W2:Y:S06]  /*1700*/  LDC R3, c[0x0][0x3e8] ;  /* 0x0000fa00ff037b82 */ /* 0x000eac0000000800 */
[----:B------:R-:W-:Y:S01]  /*1710*/  @P0 VIADD R7, R7, 0x1 ;  /* 0x0000000107070836 */ /* 0x000fe20000000000 */
[----:B------:R-:W-:-:S04]  /*1720*/  LEA R202, P0, R2, UR8, 0x2 ;  /* 0x0000000802ca7c11 */ /* 0x000fc8000f8010ff */
[----:B------:R-:W-:Y:S02]  /*1730*/  @!P1 IADD3 R7, PT, PT, -R7, RZ, RZ ;  /* 0x000000ff07079210 */ /* 0x000fe40007ffe1ff */
[----:B------:R-:W-:Y:S02]  /*1740*/  LEA.HI.X R203, R2, UR9, R203, 0x2, P0 ;  /* 0x0000000902cb7c11 */ /* 0x000fe400080f14cb */
[----:B------:R-:W-:-:S05]  /*1750*/  @!P2 LOP3.LUT R7, RZ, R17, RZ, 0x33, !PT ;  /* 0x00000011ff07a212 */ /* 0x000fca00078e33ff */
[----:B------:R-:W-:-:S06]  /*1760*/  IMAD.WIDE R18, R7, 0x4, R202 ;  /* 0x0000000407127825 */ /* 0x000fcc00078e02ca */
[----:B------:R-:W3:Y:S01]  /*1770*/  LDG.E R18, desc[UR14][R18.64] ;  /* 0x0000000e12127981 */ /* 0x000ee2000c1e1900 */
[----:B--2---:R-:W-:Y:S01]  /*1780*/  IABS R2, R3 ;  /* 0x0000000300027213 */ /* 0x004fe20000000000 */
[----:B------:R-:W-:-:S03]  /*1790*/  IMAD.MOV R7, RZ, RZ, -R7 ;  /* 0x000000ffff077224 */ /* 0x000fc600078e0a07 */
[----:B------:R-:W2:Y:S01]  /*17a0*/  I2F.RP R10, R2 ;  /* 0x00000002000a7306 */ /* 0x000ea20000209400 */
[----:B------:R-:W-:-:S05]  /*17b0*/  IMAD R6, R17, R7, R6 ;  /* 0x0000000711067224 */ /* 0x000fca00078e0206 */
[----:B------:R-:W-:Y:S02]  /*17c0*/  SHF.R.S32.HI R7, RZ, 0x1f, R6 ;  /* 0x0000001fff077819 */ /* 0x000fe40000011406 */
[----:B--2---:R-:W2:Y:S02]  /*17d0*/  MUFU.RCP R8, R10 ;  /* 0x0000000a00087308 */ /* 0x004ea40000001000 */
[----:B--2---:R-:W-:-:S06]  /*17e0*/  IADD3 R8, PT, PT, R8, 0xffffffe, RZ ;  /* 0x0ffffffe08087810 */ /* 0x004fcc0007ffe0ff */
[----:B------:R-:W2:Y:S02]  /*17f0*/  F2I.FTZ.U32.TRUNC.NTZ R9, R8 ;  /* 0x0000000800097305 */ /* 0x000ea4000021f000 */
[----:B--2---:R-:W-:Y:S01]  /*1800*/  IMAD.MOV R4, RZ, RZ, -R9 ;  /* 0x000000ffff047224 */ /* 0x004fe200078e0a09 */
[----:B------:R-:W-:-:S03]  /*1810*/  MOV R8, RZ ;  /* 0x000000ff00087202 */ /* 0x000fc60000000f00 */
[----:B------:R-:W-:Y:S01]  /*1820*/  IMAD R5, R4, R2, RZ ;  /* 0x0000000204057224 */ /* 0x000fe200078e02ff */
[----:B------:R-:W-:-:S03]  /*1830*/  IABS R4, R16 ;  /* 0x0000001000047213 */ /* 0x000fc60000000000 */
[----:B------:R-:W-:-:S06]  /*1840*/  IMAD.HI.U32 R5, R9, R5, R8 ;  /* 0x0000000509057227 */ /* 0x000fcc00078e0008 */
[----:B------:R-:W-:-:S05]  /*1850*/  IMAD.HI.U32 R9, R5, R4, RZ ;  /* 0x0000000405097227 */ /* 0x000fca00078e00ff */
[----:B------:R-:W-:-:S05]  /*1860*/  IADD3 R5, PT, PT, -R9, RZ, RZ ;  /* 0x000000ff09057210 */ /* 0x000fca0007ffe1ff */
[----:B------:R-:W-:Y:S01]  /*1870*/  IMAD R5, R2, R5, R4 ;  /* 0x0000000502057224 */ /* 0x000fe200078e0204 */
[----:B----4-:R-:W-:-:S04]  /*1880*/  MOV R4, UR10 ;  /* 0x0000000a00047c02 */ /* 0x010fc80008000f00 */
[----:B------:R-:W-:-:S13]  /*1890*/  ISETP.GT.U32.AND P1, PT, R2, R5, PT ;  /* 0x000000050200720c */ /* 0x000fda0003f24070 */
[----:B------:R-:W-:Y:S01]  /*18a0*/  @!P1 IMAD.IADD R5, R5, 0x1, -R2 ;  /* 0x0000000105059824 */ /* 0x000fe200078e0a02 */
[----:B------:R-:W-:Y:S02]  /*18b0*/  @!P1 IADD3 R9, PT, PT, R9, 0x1, RZ ;  /* 0x0000000109099810 */ /* 0x000fe40007ffe0ff */
[----:B------:R-:W-:Y:S02]  /*18c0*/  ISETP.NE.AND P1, PT, R3, RZ, PT ;  /* 0x000000ff0300720c */ /* 0x000fe40003f25270 */
[----:B------:R-:W-:Y:S02]  /*18d0*/  ISETP.GE.U32.AND P2, PT, R5, R2, PT ;  /* 0x000000020500720c */ /* 0x000fe40003f46070 */
[----:B------:R-:W-:-:S04]  /*18e0*/  LOP3.LUT R2, R16, R3, RZ, 0x3c, !PT ;  /* 0x0000000310027212 */ /* 0x000fc800078e3cff */
[----:B------:R-:W-:Y:S01]  /*18f0*/  ISETP.GE.AND P0, PT, R2, RZ, PT ;  /* 0x000000ff0200720c */ /* 0x000fe20003f06270 */
[----:B------:R-:W-:-:S04]  /*1900*/  IMAD.U32 R2, RZ, RZ, UR12 ;  /* 0x0000000cff027e24 */ /* 0x000fc8000f8e00ff */
[----:B------:R-:W-:Y:S02]  /*1910*/  IMAD R8, R7, R2, RZ ;  /* 0x0000000207087224 */ /* 0x000fe400078e02ff */
[----:B------:R-:W-:Y:S01]  /*1920*/  @P2 IADD3 R9, PT, PT, R9, 0x1, RZ ;  /* 0x0000000109092810 */ /* 0x000fe20007ffe0ff */
[----:B------:R-:W-:-:S05]  /*1930*/  IMAD R7, R7, R4, RZ ;  /* 0x0000000407077224 */ /* 0x000fca00078e02ff */
[----:B------:R-:W-:Y:S02]  /*1940*/  @!P0 IADD3 R9, PT, PT, -R9, RZ, RZ ;  /* 0x000000ff09098210 */ /* 0x000fe40007ffe1ff */
[----:B------:R-:W-:Y:S02]  /*1950*/  @!P1 LOP3.LUT R9, RZ, R3, RZ, 0x33, !PT ;  /* 0x00000003ff099212 */ /* 0x000fe400078e33ff */
[----:B---3--:R-:W-:Y:S01]  /*1960*/  SHF.R.S32.HI R5, RZ, 0x1f, R18 ;  /* 0x0000001fff057819 */ /* 0x008fe20000011412 */
[----:B------:R-:W-:-:S04]  /*1970*/  IMAD.WIDE.U32 R20, R18, UR6, RZ ;  /* 0x0000000612147c25 */ /* 0x000fc8000f8e00ff */
[C---:B------:R-:W-:Y:S02]  /*1980*/  IMAD R19, R5.reuse, UR6, RZ ;  /* 0x0000000605137c24 */ /* 0x040fe4000f8e02ff */
[----:B-1----:R-:W-:Y:S02]  /*1990*/  IMAD R5, R5, UR4, RZ ;  /* 0x0000000405057c24 */ /* 0x002fe4000f8e02ff */
[C---:B------:R-:W-:Y:S02]  /*19a0*/  IMAD R19, R18.reuse, UR7, R19 ;  /* 0x0000000712137c24 */ /* 0x040fe4000f8e0213 */
[C---:B------:R-:W-:Y:S01]  /*19b0*/  IMAD R3, R18.reuse, UR5, R5 ;  /* 0x0000000512037c24 */ /* 0x040fe2000f8e0205 */
[----:B------:R-:W-:Y:S02]  /*19c0*/  MOV R5, UR11 ;  /* 0x0000000b00057c02 */ /* 0x000fe40008000f00 */
[----:B------:R-:W-:Y:S01]  /*19d0*/  IADD3 R21, PT, PT, R21, R19, RZ ;  /* 0x0000001315157210 */ /* 0x000fe20007ffe0ff */
[----:B------:R-:W-:Y:S01]  /*19e0*/  IMAD.WIDE.U32 R18, R18, UR4, RZ ;  /* 0x0000000412127c25 */ /* 0x000fe2000f8e00ff */
[----:B------:R-:W1:Y:S03]  /*19f0*/  LDCU.128 UR4, c[0x0][0x3d0] ;  /* 0x00007a00ff0477ac */ /* 0x000e660008000c00 */
[----:B------:R-:W-:Y:S01]  /*1a00*/  IMAD.WIDE.U32 R20, R6, R2, R20 ;  /* 0x0000000206147225 */ /* 0x000fe200078e0014 */
[----:B------:R-:W-:-:S03]  /*1a10*/  IADD3 R19, PT, PT, R19, R3, RZ ;  /* 0x0000000313137210 */ /* 0x000fc60007ffe0ff */
[----:B------:R-:W-:Y:S02]  /*1a20*/  IMAD.U32 R3, RZ, RZ, UR13 ;  /* 0x0000000dff037e24 */ /* 0x000fe4000f8e00ff */
[C---:B------:R-:W-:Y:S02]  /*1a30*/  IMAD R7, R6.reuse, R5, R7 ;  /* 0x0000000506077224 */ /* 0x040fe400078e0207 */
[C---:B------:R-:W-:Y:S02]  /*1a40*/  IMAD R8, R6.reuse, R3, R8 ;  /* 0x0000000306087224 */ /* 0x040fe400078e0208 */
[----:B------:R-:W-:Y:S01]  /*1a50*/  IMAD.WIDE.U32 R18, R6, R4, R18 ;  /* 0x0000000406127225 */ /* 0x000fe200078e0012 */
[----:B------:R-:W-:Y:S02]  /*1a60*/  SHF.R.S32.HI R6, RZ, 0x1f, R9 ;  /* 0x0000001fff067819 */ /* 0x000fe40000011409 */
[----:B------:R-:W-:Y:S01]  /*1a70*/  IADD3 R21, PT, PT, R21, R8, RZ ;  /* 0x0000000815157210 */ /* 0x000fe20007ffe0ff */
[----:B------:R-:W-:-:S02]  /*1a80*/  IMAD.IADD R19, R19, 0x1, R7 ;  /* 0x0000000113137824 */ /* 0x000fc400078e0207 */
[C---:B-1----:R-:W-:Y:S02]  /*1a90*/  IMAD R8, R6.reuse, UR4, RZ ;  /* 0x0000000406087c24 */ /* 0x042fe4000f8e02ff */
[----:B------:R-:W-:Y:S02]  /*1aa0*/  IMAD R6, R6, UR6, RZ ;  /* 0x0000000606067c24 */ /* 0x000fe4000f8e02ff */
[----:B------:R-:W-:-:S04]  /*1ab0*/  IMAD.WIDE.U32 R24, R9, UR4, R20 ;  /* 0x0000000409187c25 */ /* 0x000fc8000f8e0014 */
[C---:B------:R-:W-:Y:S02]  /*1ac0*/  IMAD R8, R9.reuse, UR5, R8 ;  /* 0x0000000509087c24 */ /* 0x040fe4000f8e0208 */
[C---:B------:R-:W-:Y:S02]  /*1ad0*/  IMAD R6, R9.reuse, UR7, R6 ;  /* 0x0000000709067c24 */ /* 0x040fe4000f8e0206 */
[----:B------:R-:W-:Y:S01]  /*1ae0*/  IMAD.WIDE.U32 R20, R9, UR6, R18 ;  /* 0x0000000609147c25 */ /* 0x000fe2000f8e0012 */
[----:B------:R-:W-:-:S04]  /*1af0*/  IADD3 R17, PT, PT, R25, R8, RZ ;  /* 0x0000000819117210 */ /* 0x000fc80007ffe0ff */
[----:B------:R-:W-:Y:S01]  /*1b00*/  IADD3 R18, PT, PT, R21, R6, RZ ;  /* 0x0000000615127210 */ /* 0x000fe20007ffe0ff */
[----:B------:R-:W-:Y:S06]  /*1b10*/  BRA `(.L_x_1059) ;  /* 0x0000000400607947 */ /* 0x000fec0003800000 */
.L_x_1058:
[----:B------:R-:W-:-:S13]  /*1b20*/  ISETP.NE.AND P0, PT, R7, -0x1, PT ;  /* 0xffffffff0700780c */ /* 0x000fda0003f05270 */
[----:B------:R-:W-:Y:S05]  /*1b30*/  @P0 BRA `(.L_x_1060) ;  /* 0x0000000000340947 */ /* 0x000fea0003800000 */
[----:B------:R-:W2:Y:S01]  /*1b40*/  LDC.64 R2, c[0x0][0x3b8] ;  /* 0x0000ee00ff027b82 */ /* 0x000ea20000000a00 */
[----:B------:R-:W3:Y:S01]  /*1b50*/  LDCU.64 UR4, c[0x0][0x3a0] ;  /* 0x00007400ff0477ac */ /* 0x000ee20008000a00 */
[----:B------:R-:W-:-:S05]  /*1b60*/  SHF.R.S32.HI R5, RZ, 0x1f, R18 ;  /* 0x0000001fff057819 */ /* 0x000fca0000011412 */
[-C--:B--2---:R-:W-:Y:S01]  /*1b70*/  IMAD R4, R5, R2.reuse, RZ ;  /* 0x0000000205047224 */ /* 0x084fe200078e02ff */
        /* <DEDUP_REMOVED lines=8> */
[----:B------:R-:W-:Y:S05]  /*1c00*/  BRA `(.L_x_1061) ;  /* 0x0000000000187947 */ /* 0x000fea0003800000 */
.L_x_1060:
[----:B------:R-:W2:Y:S01]  /*1c10*/  LDC.64 R2, c[0x0][0x3b8] ;  /* 0x0000ee00ff027b82 */ /* 0x000ea20000000a00 */
[----:B------:R-:W-:-:S05]  /*1c20*/  IADD3 R4, PT, PT, R18, R7, RZ ;  /* 0x0000000712047210 */ /* 0x000fca0007ffe0ff */
[C---:B--2---:R-:W-:Y:S02]  /*1c30*/  IMAD R21, R4.reuse, R3, RZ ;  /* 0x0000000304157224 */ /* 0x044fe400078e02ff */
[----:B------:R-:W-:-:S05]  /*1c40*/  IMAD.WIDE.U32 R4, R4, R2, RZ ;  /* 0x0000000204047225 */ /* 0x000fca00078e00ff */
[----:B------:R-:W-:Y:S02]  /*1c50*/  IADD3 R21, PT, PT, R5, R21, RZ ;  /* 0x0000001505157210 */ /* 0x000fe40007ffe0ff */
[----:B------:R-:W-:Y:S02]  /*1c60*/  MOV R20, R4 ;  /* 0x0000000400147202 */ /* 0x000fe40000000f00 */
.L_x_1061:
[----:B------:R-:W-:Y:S05]  /*1c70*/  @P0 BRA `(.L_x_1062) ;  /* 0x0000000000340947 */ /* 0x000fea0003800000 */
[----:B------:R-:W2:Y:S01]  /*1c80*/  LDC.64 R4, c[0x0][0x3c0] ;  /* 0x0000f000ff047b82 */ /* 0x000ea20000000a00 */
[----:B------:R-:W1:Y:S01]  /*1c90*/  LDCU.64 UR4, c[0x0][0x3a8] ;  /* 0x00007500ff0477ac */ /* 0x000e620008000a00 */
[----:B------:R-:W-:Y:S02]  /*1ca0*/  SHF.R.S32.HI R7, RZ, 0x1f, R18 ;  /* 0x0000001fff077819 */ /* 0x000fe40000011412 */
[----:B-----5:R-:W-:-:S05]  /*1cb0*/  SHF.R.S32.HI R6, RZ, 0x1f, R8 ;  /* 0x0000001fff067819 */ /* 0x020fca0000011408 */
[----:B-1----:R-:W-:-:S04]  /*1cc0*/  IMAD R9, R6, UR4, RZ ;  /* 0x0000000406097c24 */ /* 0x002fc8000f8e02ff */
[----:B------:R-:W-:Y:S02]  /*1cd0*/  IMAD R9, R8, UR5, R9 ;  /* 0x0000000508097c24 */ /* 0x000fe4000f8e0209 */
[----:B--2---:R-:W-:-:S04]  /*1ce0*/  IMAD R7, R7, R4, RZ ;  /* 0x0000000407077224 */ /* 0x004fc800078e02ff */
[C---:B------:R-:W-:Y:S02]  /*1cf0*/  IMAD R7, R18.reuse, R5, R7 ;  /* 0x0000000512077224 */ /* 0x040fe400078e0207 */
[----:B------:R-:W-:-:S05]  /*1d00*/  IMAD.WIDE.U32 R18, R18, R4, RZ ;  /* 0x0000000412127225 */ /* 0x000fca00078e00ff */
[----:B------:R-:W-:-:S03]  /*1d10*/  IADD3 R19, PT, PT, R19, R7, RZ ;  /* 0x0000000713137210 */ /* 0x000fc60007ffe0ff */
[----:B------:R-:W-:-:S05]  /*1d20*/  IMAD.WIDE.U32 R22, R8, UR4, R18 ;  /* 0x0000000408167c25 */ /* 0x000fca000f8e0012 */
[----:B------:R-:W-:Y:S01]  /*1d30*/  IADD3 R23, PT, PT, R23, R9, RZ ;  /* 0x0000000917177210 */ /* 0x000fe20007ffe0ff */
[----:B------:R-:W-:Y:S06]  /*1d40*/  BRA `(.L_x_1063) ;  /* 0x0000000000187947 */ /* 0x000fec0003800000 */
.L_x_1062:
[----:B------:R-:W2:Y:S01]  /*1d50*/  LDC.64 R4, c[0x0][0x3c0] ;  /* 0x0000f000ff047b82 */ /* 0x000ea20000000a00 */
[----:B------:R-:W-:-:S05]  /*1d60*/  IADD3 R7, PT, PT, R18, R7, RZ ;  /* 0x0000000712077210 */ /* 0x000fca0007ffe0ff */
[C---:B--2---:R-:W-:Y:S02]  /*1d70*/  IMAD R23, R7.reuse, R5, RZ ;  /* 0x0000000507177224 */ /* 0x044fe400078e02ff */
[----:B------:R-:W-:-:S05]  /*1d80*/  IMAD.WIDE.U32 R6, R7, R4, RZ ;  /* 0x0000000407067225 */ /* 0x000fca00078e00ff */
[----:B------:R-:W-:Y:S02]  /*1d90*/  IADD3 R23, PT, PT, R7, R23, RZ ;  /* 0x0000001707177210 */ /* 0x000fe40007ffe0ff */
[----:B------:R-:W-:-:S07]  /*1da0*/  MOV R22, R6 ;  /* 0x0000000600167202 */ /* 0x000fce0000000f00 */
.L_x_1063:
[----:B------:R-:W2:Y:S01]  /*1db0*/  LDC R17, c[0x0][0x3e8] ;  /* 0x0000fa00ff117b82 */ /* 0x000ea20000000800 */
[----:B------:R-:W-:Y:S02]  /*1dc0*/  LEA R10, R0, 0xffffffc0, 0x6 ;  /* 0xffffffc0000a7811 */ /* 0x000fe400078e30ff */
[----:B------:R-:W-:-:S03]  /*1dd0*/  CS2R R202, SRZ ;  /* 0x0000000000ca7805 */ /* 0x000fc6000001ff00 */
[----:B------:R-:W-:-:S04]  /*1de0*/  IMAD.WIDE.U32 R24, R10, R2, R20 ;  /* 0x000000020a187225 */ /* 0x000fc800078e0014 */
[----:B------:R-:W-:Y:S01]  /*1df0*/  IMAD.WIDE.U32 R22, R10, R4, R22 ;  /* 0x000000040a167225 */ /* 0x000fe200078e0016 */
[----:B--2---:R-:W-:-:S04]  /*1e00*/  IABS R6, R17 ;  /* 0x0000001100067213 */ /* 0x004fc80000000000 */
[----:B-1----:R-:W1:Y:S08]  /*1e10*/  I2F.RP R9, R6 ;  /* 0x0000000600097306 */ /* 0x002e700000209400 */
[----:B-1----:R-:W1:Y:S02]  /*1e20*/  MUFU.RCP R18, R9 ;  /* 0x0000000900127308 */ /* 0x002e640000001000 */
[----:B-1----:R-:W-:-:S06]  /*1e30*/  IADD3 R18, PT, PT, R18, 0xffffffe, RZ ;  /* 0x0ffffffe12127810 */ /* 0x002fcc0007ffe0ff */
[----:B------:R-:W1:Y:S02]  /*1e40*/  F2I.FTZ.U32.TRUNC.NTZ R19, R18 ;  /* 0x0000001200137305 */ /* 0x000e64000021f000 */
[----:B-1----:R-:W-:Y:S01]  /*1e50*/  IADD3 R7, PT, PT, RZ, -R19, RZ ;  /* 0x80000013ff077210 */ /* 0x002fe20007ffe0ff */
[----:B------:R-:W-:-:S04]  /*1e60*/  IMAD.MOV.U32 R18, RZ, RZ, RZ ;  /* 0x000000ffff127224 */ /* 0x000fc800078e00ff */
[----:B-----5:R-:W-:Y:S01]  /*1e70*/  IMAD R8, R7, R6, RZ ;  /* 0x0000000607087224 */ /* 0x020fe200078e02ff */
[----:B------:R-:W-:-:S03]  /*1e80*/  IABS R7, R16 ;  /* 0x0000001000077213 */ /* 0x000fc60000000000 */
[----:B------:R-:W-:Y:S01]  /*1e90*/  IMAD.HI.U32 R19, R19, R8, R18 ;  /* 0x0000000813137227 */ /* 0x000fe200078e0012 */
[----:B------:R-:W-:-:S05]  /*1ea0*/  MOV R8, R7 ;  /* 0x0000000700087202 */ /* 0x000fca0000000f00 */
[----:B------:R-:W-:Y:S01]  /*1eb0*/  IMAD.HI.U32 R14, R19, R8, RZ ;  /* 0x00000008130e7227 */ /* 0x000fe200078e00ff */
[----:B------:R-:W-:-:S03]  /*1ec0*/  SHF.R.S32.HI R19, RZ, 0x1f, R10 ;  /* 0x0000001fff137819 */ /* 0x000fc6000001140a */
[----:B------:R-:W-:Y:S02]  /*1ed0*/  IMAD.MOV R7, RZ, RZ, -R14 ;  /* 0x000000ffff077224 */ /* 0x000fe400078e0a0e */
[C---:B------:R-:W-:Y:S02]  /*1ee0*/  IMAD R12, R19.reuse, R4, RZ ;  /* 0x00000004130c7224 */ /* 0x040fe400078e02ff */
[C---:B------:R-:W-:Y:S02]  /*1ef0*/  IMAD R7, R6.reuse, R7, R8 ;  /* 0x0000000706077224 */ /* 0x040fe400078e0208 */
[----:B------:R-:W1:Y:S01]  /*1f00*/  LDC.64 R8, c[0x0][0x3d8] ;  /* 0x0000f600ff087b82 */ /* 0x000e620000000a00 */
[----:B------:R-:W-:Y:S02]  /*1f10*/  IMAD R19, R19, R2, RZ ;  /* 0x0000000213137224 */ /* 0x000fe400078e02ff */
[----:B------:R-:W-:Y:S01]  /*1f20*/  ISETP.GT.U32.AND P0, PT, R6, R7, PT ;  /* 0x000000070600720c */ /* 0x000fe20003f04070 */
[----:B------:R-:W-:-:S02]  /*1f30*/  IMAD R21, R10, R5, R12 ;  /* 0x000000050a157224 */ /* 0x000fc400078e020c */
[----:B------:R-:W-:-:S03]  /*1f40*/  IMAD R19, R10, R3, R19 ;  /* 0x000000030a137224 */ /* 0x000fc600078e0213 */
[----:B------:R-:W-:Y:S01]  /*1f50*/  IADD3 R23, PT, PT, R23, R21, RZ ;  /* 0x0000001517177210 */ /* 0x000fe20007ffe0ff */
[----:B------:R-:W-:-:S06]  /*1f60*/  IMAD.IADD R25, R25, 0x1, R19 ;  /* 0x0000000119197824 */ /* 0x000fcc00078e0213 */
[-C--:B------:R-:W-:Y:S02]  /*1f70*/  @!P0 IADD3 R7, PT, PT, R7, -R6.reuse, RZ ;  /* 0x8000000607078210 */ /* 0x080fe40007ffe0ff */
[----:B------:R-:W-:Y:S02]  /*1f80*/  @!P0 IADD3 R14, PT, PT, R14, 0x1, RZ ;  /* 0x000000010e0e8810 */ /* 0x000fe40007ffe0ff */
[----:B------:R-:W-:Y:S02]  /*1f90*/  ISETP.GE.U32.AND P2, PT, R7, R6, PT ;  /* 0x000000060700720c */ /* 0x000fe40003f46070 */
[----:B------:R-:W-:Y:S02]  /*1fa0*/  LOP3.LUT R6, R16, R17, RZ, 0x3c, !PT ;  /* 0x0000001110067212 */ /* 0x000fe400078e3cff */
[----:B------:R-:W-:Y:S02]  /*1fb0*/  ISETP.NE.AND P0, PT, R17, RZ, PT ;  /* 0x000000ff1100720c */ /* 0x000fe40003f05270 */
[----:B------:R-:W-:-:S02]  /*1fc0*/  ISETP.GE.AND P1, PT, R6, RZ, PT ;  /* 0x000000ff0600720c */ /* 0x000fc40003f26270 */
[----:B------:R-:W2:Y:S05]  /*1fd0*/  LDC.64 R6, c[0x0][0x3d0] ;  /* 0x0000f400ff067b82 */ /* 0x000eaa0000000a00 */
[----:B------:R-:W-:-:S06]  /*1fe0*/  @P2 VIADD R14, R14, 0x1 ;  /* 0x000000010e0e2836 */ /* 0x000fcc0000000000 */
[----:B------:R-:W-:Y:S02]  /*1ff0*/  @!P1 IADD3 R14, PT, PT, -R14, RZ, RZ ;  /* 0x000000ff0e0e9210 */ /* 0x000fe40007ffe1ff */
[----:B------:R-:W-:-:S04]  /*2000*/  @!P0 LOP3.LUT R14, RZ, R17, RZ, 0x33, !PT ;  /* 0x00000011ff0e8212 */ /* 0x000fc800078e33ff */
[----:B------:R-:W-:Y:S01]  /*2010*/  SHF.R.S32.HI R17, RZ, 0x1f, R14 ;  /* 0x0000001fff117819 */ /* 0x000fe2000001140e */
[----:B-1----:R-:W-:-:S04]  /*2020*/  IMAD.WIDE.U32 R20, R14, R8, R22 ;  /* 0x000000080e147225 */ /* 0x002fc800078e0016 */
[C---:B------:R-:W-:Y:S02]  /*2030*/  IMAD R10, R17.reuse, R8, RZ ;  /* 0x00000008110a7224 */ /* 0x040fe400078e02ff */
[-C--:B--2---:R-:W-:Y:S02]  /*2040*/  IMAD R17, R17, R6.reuse, RZ ;  /* 0x0000000611117224 */ /* 0x084fe400078e02ff */
[C---:B------:R-:W-:Y:S02]  /*2050*/  IMAD R9, R14.reuse, R9, R10 ;  /* 0x000000090e097224 */ /* 0x040fe400078e020a */
[----:B------:R-:W-:-:S03]  /*2060*/  IMAD.WIDE.U32 R24, R14, R6, R24 ;  /* 0x000000060e187225 */ /* 0x000fc600078e0018 */
[----:B------:R-:W-:Y:S01]  /*2070*/  IADD3 R18, PT, PT, R21, R9, RZ ;  /* 0x0000000915127210 */ /* 0x000fe20007ffe0ff */
[----:B------:R-:W-:-:S05]  /*2080*/  IMAD R17, R14, R7, R17 ;  /* 0x000000070e117224 */ /* 0x000fca00078e0211 */
[----:B------:R-:W-:-:S07]  /*2090*/  IADD3 R17, PT, PT, R25, R17, RZ ;  /* 0x0000001119117210 */ /* 0x000fce0007ffe0ff */
.L_x_1059:
[----:B------:R-:W-:Y:S01]  /*20a0*/  ISETP.NE.AND P2, PT, R11, -0x1, PT ;  /* 0xffffffff0b00780c */ /* 0x000fe20003f45270 */
[C---:B------:R-:W-:Y:S01]  /*20b0*/  IMAD.SHL.U32 R19, R188.reuse, 0x8, RZ ;  /* 0x00000008bc137824 */ /* 0x040fe200078e00ff */
[----:B------:R-:W1:Y:S01]  /*20c0*/  LDCU.64 UR4, c[0x0][0x390] ;  /* 0x00007200ff0477ac */ /* 0x000e620008000a00 */
[----:B------:R-:W-:Y:S01]  /*20d0*/  IMAD.SHL.U32 R88, R188, 0x40, RZ ;  /* 0x00000040bc587824 */ /* 0x000fe200078e00ff */
[----:B------:R-:W-:Y:S01]  /*20e0*/  SHF.R.U32.HI R12, RZ, 0x3, R188 ;  /* 0x00000003ff0c7819 */ /* 0x000fe200000116bc */
[----:B------:R-:W2:Y:S01]  /*20f0*/  S2UR UR12, SR_CgaCtaId ;  /* 0x00000000000c79c3 */ /* 0x000ea20000008800 */
[C---:B------:R-:W-:Y:S01]  /*2100*/  LOP3.LUT R93, R19.reuse, 0x38, RZ, 0xc0, !PT ;  /* 0x00000038135d7812 */ /* 0x040fe200078ec0ff */
[----:B------:R-:W3:Y:S01]  /*2110*/  LDCU.64 UR6, c[0x0][0x3c8] ;  /* 0x00007900ff0677ac */ /* 0x000ee20008000a00 */
[----:B------:R-:W-:Y:S01]  /*2120*/  LOP3.LUT R21, R19, 0x1f8, RZ, 0xc0, !PT ;  /* 0x000001f813157812 */ /* 0x000fe200078ec0ff */
[----:B------:R-:W-:Y:S01]  /*2130*/  IMAD.IADD R194, R13, 0x1, -R194 ;  /* 0x000000010dc27824 */ /* 0x000fe200078e0ac2 */
[----:B------:R-:W-:Y:S01]  /*2140*/  IADD3 R20, P0, PT, R93, R20, RZ ;  /* 0x000000145d147210 */ /* 0x000fe20007f1e0ff */
[----:B------:R-:W4:Y:S01]  /*2150*/  LDCU.64 UR10, c[0x0][0x388] ;  /* 0x00007100ff0a77ac */ /* 0x000f220008000a00 */
[----:B------:R-:W-:Y:S01]  /*2160*/  LOP3.LUT R92, R21, 0x38, R188, 0x78, !PT ;  /* 0x00000038155c7812 */ /* 0x000fe200078e78bc */
[----:B------:R-:W5:Y:S01]  /*2170*/  @!P2 LDC.64 R8, c[0x0][0x398] ;  /* 0x0000e600ff08ab82 */ /* 0x000f620000000a00 */
[----:B------:R-:W-:Y:S01]  /*2180*/  LOP3.LUT R10, R88, 0x1c0, RZ, 0xc0, !PT ;  /* 0x000001c0580a7812 */ /* 0x000fe200078ec0ff */
[----:B------:R-:W-:Y:S01]  /*2190*/  IMAD.X R21, RZ, RZ, R18, P0 ;  /* 0x000000ffff157224 */ /* 0x000fe200000e0612 */
[--C-:B------:R-:W-:Y:S01]  /*21a0*/  LOP3.LUT R92, R92, 0x1e00, R19.reuse, 0xf8, !PT ;  /* 0x00001e005c5c7812 */ /* 0x100fe200078ef813 */
[----:B------:R-:W-:Y:S01]  /*21b0*/  IMAD.MOV.U32 R13, RZ, RZ, RZ ;  /* 0x000000ffff0d7224 */ /* 0x000fe200078e00ff */
[----:B------:R-:W-:Y:S01]  /*21c0*/  LOP3.LUT R10, R10, 0x38, R19, 0xf8, !PT ;  /* 0x000000380a0a7812 */ /* 0x000fe200078ef813 */
[C---:B------:R-:W-:Y:S01]  /*21d0*/  IMAD.WIDE.U32 R20, R12.reuse, R4, R20 ;  /* 0x000000040c147225 */ /* 0x040fe200078e0014 */
[C---:B------:R-:W-:Y:S01]  /*21e0*/  IADD3 R24, P1, PT, R93.reuse, R24, RZ ;  /* 0x000000185d187210 */ /* 0x040fe20007f3e0ff */
[----:B------:R-:W3:Y:S01]  /*21f0*/  @P2 LDC.64 R6, c[0x0][0x3b0] ;  /* 0x0000ec00ff062b82 */ /* 0x000ee20000000a00 */
[----:B------:R-:W-:Y:S01]  /*2200*/  SHF.R.U32.HI R190, RZ, 0x1, R188 ;  /* 0x00000001ffbe7819 */ /* 0x000fe200000116bc */
[----:B------:R-:W-:Y:S01]  /*2210*/  IMAD R199, R12, R5, R21 ;  /* 0x000000050cc77224 */ /* 0x000fe200078e0215 */
[----:B-1----:R-:W-:Y:S01]  /*2220*/  LEA R198, P0, R20, UR4, 0x1 ;  /* 0x0000000414c67c11 */ /* 0x002fe2000f8008ff */
[----:B------:R-:W-:Y:S01]  /*2230*/  IMAD.X R25, RZ, RZ, R17, P1 ;  /* 0x000000ffff197224 */ /* 0x000fe200008e0611 */
[----:B------:R-:W-:Y:S01]  /*2240*/  LOP3.LUT R85, R190, 0x8, RZ, 0xc0, !PT ;  /* 0x00000008be557812 */ /* 0x000fe200078ec0ff */
[----:B------:R-:W-:Y:S01]  /*2250*/  BSSY.RECONVERGENT B0, `(.L_x_1064) ;  /* 0x000003a000007945 */ /* 0x000fe20003800200 */
[----:B------:R-:W-:Y:S01]  /*2260*/  LEA.HI.X R199, R20, UR5, R199, 0x1, P0 ;  /* 0x0000000514c77c11 */ /* 0x000fe200080f0cc7 */
[C---:B------:R-:W-:Y:S01]  /*2270*/  IMAD.WIDE.U32 R24, R12.reuse, R2, R24 ;  /* 0x000000020c187225 */ /* 0x040fe200078e0018 */
[----:B------:R-:W-:Y:S01]  /*2280*/  UMOV UR5, 0x400 ;  /* 0x0000040000057882 */ /* 0x000fe20000000000 */
[----:B------:R-:W-:Y:S01]  /*2290*/  LOP3.LUT R91, R93, 0x40, RZ, 0xfc, !PT ;  /* 0x000000405d5b7812 */ /* 0x000fe200078efcff */
[----:B--2---:R-:W-:Y:S01]  /*22a0*/  ULEA UR5, UR12, UR5, 0x18 ;  /* 0x000000050c057291 */ /* 0x004fe2000f8ec0ff */
[----:B------:R-:W-:Y:S01]  /*22b0*/  IMAD R197, R12, R3, R25 ;  /* 0x000000030cc57224 */ /* 0x000fe200078e0219 */
[----:B----4-:R-:W-:Y:S01]  /*22c0*/  LEA R196, P1, R24, UR10, 0x1 ;  /* 0x0000000a18c47c11 */ /* 0x010fe2000f8208ff */
[----:B------:R-:W-:Y:S01]  /*22d0*/  IMAD.WIDE.U32 R14, R15, 0x40, R12 ;  /* 0x000000400f0e7825 */ /* 0x000fe200078e000c */
[----:B------:R-:W-:-:S02]  /*22e0*/  LOP3.LUT R89, R93, 0x80, RZ, 0xfc, !PT ;  /* 0x000000805d597812 */ /* 0x000fc400078efcff */
[----:B------:R-:W-:Y:S01]  /*22f0*/  LEA.HI.X R197, R24, UR11, R197, 0x1, P1 ;  /* 0x0000000b18c57c11 */ /* 0x000fe200088f0cc5 */
[C---:B-----5:R-:W-:Y:S01]  /*2300*/  @!P2 IMAD.WIDE.U32 R22, R201.reuse, R8, RZ ;  /* 0x00000008c916a225 */ /* 0x060fe200078e00ff */
[----:B------:R-:W-:Y:S02]  /*2310*/  SHF.R.S32.HI R8, RZ, 0x1f, R16 ;  /* 0x0000001fff087819 */ /* 0x000fe40000011410 */
[----:B------:R-:W-:Y:S01]  /*2320*/  LOP3.LUT R85, R10, R85, RZ, 0x3c, !PT ;  /* 0x000000550a557212 */ /* 0x000fe200078e3cff */
[----:B------:R-:W-:Y:S01]  /*2330*/  @!P2 IMAD R9, R201, R9, R23 ;  /* 0x00000009c909a224 */ /* 0x000fe200078e0217 */
[----:B------:R-:W-:Y:S01]  /*2340*/  LEA R92, R92, UR5, 0x1 ;  /* 0x000000055c5c7c11 */ /* 0x000fe2000f8e08ff */
[----:B---3--:R-:W-:-:S04]  /*2350*/  @P2 IMAD.WIDE.U32 R18, R11, R6, RZ ;  /* 0x000000060b122225 */ /* 0x008fc800078e00ff */
[----:B------:R-:W-:Y:S02]  /*2360*/  @!P2 IMAD.MOV.U32 R6, RZ, RZ, R22 ;  /* 0x000000ffff06a224 */ /* 0x000fe400078e0016 */
[----:B------:R-:W-:Y:S02]  /*2370*/  @P2 IMAD.MOV.U32 R6, RZ, RZ, R18 ;  /* 0x000000ffff062224 */ /* 0x000fe400078e0012 */
[----:B------:R-:W-:Y:S02]  /*2380*/  @P2 IMAD R9, R11, R7, R19 ;  /* 0x000000070b092224 */ /* 0x000fe400078e0213 */
[----:B------:R-:W-:Y:S01]  /*2390*/  IMAD R19, R8, UR6, RZ ;  /* 0x0000000608137c24 */ /* 0x000fe2000f8e02ff */
[----:B------:R-:W-:-:S03]  /*23a0*/  IADD3 R6, P0, PT, R93, R6, RZ ;  /* 0x000000065d067210 */ /* 0x000fc60007f1e0ff */
[----:B------:R-:W-:Y:S02]  /*23b0*/  IMAD R19, R16, UR7, R19 ;  /* 0x0000000710137c24 */ /* 0x000fe4000f8e0213 */
[----:B------:R-:W-:Y:S01]  /*23c0*/  IMAD.X R7, RZ, RZ, R9, P0 ;  /* 0x000000ffff077224 */ /* 0x000fe200000e0609 */
[----:B------:R-:W-:Y:S01]  /*23d0*/  ISETP.GE.AND P0, PT, R12, R194, PT ;  /* 0x000000c20c00720c */ /* 0x000fe20003f06270 */
[----:B------:R-:W-:-:S04]  /*23e0*/  IMAD.WIDE.U32 R16, R16, UR6, R6 ;  /* 0x0000000610107c25 */ /* 0x000fc8000f8e0006 */
[----:B------:R-:W-:-:S08]  /*23f0*/  IMAD.IADD R19, R17, 0x1, R19 ;  /* 0x0000000111137824 */ /* 0x000fd000078e0213 */
[----:B------:R-:W-:Y:S05]  /*2400*/  @P0 BRA `(.L_x_1065) ;  /* 0x0000000000780947 */ /* 0x000fea0003800000 */
        /* <DEDUP_REMOVED lines=11> */
[----:B------:R-:W-:Y:S02]  /*24c0*/  LEA.HI.X R21, R8, UR11, R6, 0x1, P0 ;  /* 0x0000000b08157c11 */ /* 0x000fe400080f0c06 */
[----:B------:R-:W-:-:S03]  /*24d0*/  ISETP.GE.AND P0, PT, R89, UR4, PT ;  /* 0x0000000459007c0c */ /* 0x000fc6000bf06270 */
        /* <DEDUP_REMOVED lines=10> */
[----:B------:R-:W-:Y:S05]  /*2580*/  @P0 BRA `(.L_x_1066) ;  /* 0x0000000000140947 */ /* 0x000fea0003800000 */
[----:B------:R-:W-:Y:S01]  /*2590*/  @!PT LDS RZ, [RZ] ;  /* 0x00000000fffff984 */ /* 0x000fe20000000800 */
[----:B------:R-:W-:Y:S01]  /*25a0*/  @!PT LDS RZ, [RZ] ;  /* 0x00000000fffff984 */ /* 0x000fe20000000800 */
[----:B------:R-:W-:Y:S01]  /*25b0*/  @!PT LDS RZ, [RZ] ;  /* 0x00000000fffff984 */ /* 0x000fe20000000800 */
[----:B------:R2:W-:Y:S01]  /*25c0*/  LDGSTS.E.BYPASS.LTC128B.128 [R92+0x4000], desc[UR14][R20.64+0x100] ;  /* 0x04000100145c7fae */ /* 0x0005e2000b981a0e */
[----:B------:R-:W-:Y:S05]  /*25d0*/  BRA `(.L_x_1065) ;  /* 0x0000000000047947 */ /* 0x000fea0003800000 */
.L_x_1066:
[----:B------:R3:W-:Y:S02]  /*25e0*/  STS.128 [R92+0x4000], RZ ;  /* 0x004000ff5c007388 */ /* 0x0007e40000000c00 */
.L_x_1065:
[----:B------:R-:W-:Y:S05]  /*25f0*/  BSYNC.RECONVERGENT B0 ;  /* 0x0000000000007941 */ /* 0x000fea0003800200 */
.L_x_1064:
[----:B------:R-:W-:Y:S01]  /*2600*/  IADD3 R11, PT, PT, R12, 0x10, RZ ;  /* 0x000000100c0b7810 */ /* 0x000fe20007ffe0ff */
[----:B------:R-:W-:Y:S03]  /*2610*/  BSSY.RECONVERGENT B0, `(.L_x_1067) ;  /* 0x0000024000007945 */ /* 0x000fe60003800200 */
[----:B------:R-:W-:-:S13]  /*2620*/  ISETP.GE.AND P0, PT, R11, R194, PT ;  /* 0x000000c20b00720c */ /* 0x000fda0003f06270 */
[----:B------:R-:W-:Y:S05]  /*2630*/  @P0 BRA `(.L_x_1068) ;  /* 0x0000000000840947 */ /* 0x000fea0003800000 */
[----:B------:R-:W4:Y:S01]  /*2640*/  LDCU.64 UR10, c[0x0][0x3b0] ;  /* 0x00007600ff0a77ac */ /* 0x000f220008000a00 */
[----:B------:R-:W-:Y:S01]  /*2650*/  IADD3 R7, P0, PT, R14, 0x10, RZ ;  /* 0x000000100e077810 */ /* 0x000fe20007f1e0ff */
[----:B------:R-:W-:Y:S01]  /*2660*/  IMAD.MOV.U32 R8, RZ, RZ, R16 ;  /* 0x000000ffff087224 */ /* 0x000fe200078e0010 */
[----:B------:R-:W-:Y:S01]  /*2670*/  MOV R9, R19 ;  /* 0x0000001300097202 */ /* 0x000fe20000000f00 */
[----:B------:R-:W5:Y:S02]  /*2680*/  LDCU UR4, c[0x0][0x440] ;  /* 0x00008800ff0477ac */ /* 0x000f640008000800 */
[----:B------:R-:W-:Y:S01]  /*2690*/  IMAD.X R6, RZ, RZ, R15, P0 ;  /* 0x000000ffff067224 */ /* 0x000fe200000e060f */
[----:B------:R-:W1:Y:S03]  /*26a0*/  LDCU.64 UR6, c[0x0][0x380] ;  /* 0x00007000ff0677ac */ /* 0x000e660008000a00 */
[----:B----4-:R-:W-:-:S02]  /*26b0*/  IMAD R6, R6, UR10, RZ ;  /* 0x0000000a06067c24 */ /* 0x010fc4000f8e02ff */
[----:B------:R-:W-:Y:S01]  /*26c0*/  IMAD.WIDE.U32 R8, R7, UR10, R8 ;  /* 0x0000000a07087c25 */ /* 0x000fe2000f8e0008 */
[----:B-----5:R-:W-:-:S03]  /*26d0*/  ISETP.GE.AND P1, PT, R93, UR4, PT ;  /* 0x000000045d007c0c */ /* 0x020fc6000bf26270 */
[----:B------:R-:W-:Y:S01]  /*26e0*/  IMAD R6, R7, UR11, R6 ;  /* 0x0000000b07067c24 */ /* 0x000fe2000f8e0206 */
[----:B------:R-:W-:Y:S02]  /*26f0*/  ISETP.GE.AND P0, PT, R91, UR4, PT ;  /* 0x000000045b007c0c */ /* 0x000fe4000bf06270 */
[----:B-12---:R-:W-:Y:S01]  /*2700*/  LEA R20, P2, R8, UR6, 0x1 ;  /* 0x0000000608147c11 */ /* 0x006fe2000f8408ff */
        /* <DEDUP_REMOVED lines=19> */
.L_x_1069:
[----:B------:R2:W-:Y:S02]  /*2840*/  STS.128 [R92+0x4800], RZ ;  /* 0x004800ff5c007388 */ /* 0x0005e40000000c00 */
.L_x_1068:
[----:B------:R-:W-:Y:S05]  /*2850*/  BSYNC.RECONVERGENT B0 ;  /* 0x0000000000007941 */ /* 0x000fea0003800200 */
.L_x_1067:
[----:B------:R-:W-:Y:S01]  /*2860*/  IADD3 R9, PT, PT, R12, 0x20, RZ ;  /* 0x000000200c097810 */ /* 0x000fe20007ffe0ff */
[----:B------:R-:W-:Y:S03]  /*2870*/  BSSY.RECONVERGENT B0, `(.L_x_1070) ;  /* 0x0000024000007945 */ /* 0x000fe60003800200 */
[----:B------:R-:W-:-:S13]  /*2880*/  ISETP.GE.AND P0, PT, R9, R194, PT ;  /* 0x000000c20900720c */ /* 0x000fda0003f06270 */
[----:B------:R-:W-:Y:S05]  /*2890*/  @P0 BRA `(.L_x_1071) ;  /* 0x0000000000840947 */ /* 0x000fea0003800000 */
[----:B------:R-:W5:Y:S01]  /*28a0*/  LDCU.64 UR10, c[0x0][0x3b0] ;  /* 0x00007600ff0a77ac */ /* 0x000f620008000a00 */
[----:B------:R-:W-:Y:S01]  /*28b0*/  IADD3 R7, P0, PT, R14, 0x20, RZ ;  /* 0x000000200e077810 */ /* 0x000fe20007f1e0ff */
[----:B-12-4-:R-:W-:Y:S01]  /*28c0*/  IMAD.MOV.U32 R20, RZ, RZ, R16 ;  /* 0x000000ffff147224 */ /* 0x016fe200078e0010 */
[----:B------:R-:W-:Y:S01]  /*28d0*/  MOV R21, R19 ;  /* 0x0000001300157202 */ /* 0x000fe20000000f00 */
[----:B------:R-:W1:Y:S02]  /*28e0*/  LDCU UR4, c[0x0][0x440] ;  /* 0x00008800ff0477ac */ /* 0x000e640008000800 */
[----:B------:R-:W-:Y:S01]  /*28f0*/  IMAD.X R6, RZ, RZ, R15, P0 ;  /* 0x000000ffff067224 */ /* 0x000fe200000e060f */
[----:B------:R-:W2:Y:S03]  /*2900*/  LDCU.64 UR6, c[0x0][0x380] ;  /* 0x00007000ff0677ac */ /* 0x000ea60008000a00 */
[----:B-----5:R-:W-:-:S02]  /*2910*/  IMAD R6, R6, UR10, RZ ;  /* 0x0000000a06067c24 */ /* 0x020fc4000f8e02ff */
[----:B------:R-:W-:Y:S01]  /*2920*/  IMAD.WIDE.U32 R20, R7, UR10, R20 ;  /* 0x0000000a07147c25 */ /* 0x000fe2000f8e0014 */
[----:B-1----:R-:W-:-:S03]  /*2930*/  ISETP.GE.AND P1, PT, R93, UR4, PT ;  /* 0x000000045d007c0c */ /* 0x002fc6000bf26270 */
[----:B------:R-:W-:Y:S01]  /*2940*/  IMAD R6, R7, UR11, R6 ;  /* 0x0000000b07067c24 */ /* 0x000fe2000f8e0206 */
[----:B------:R-:W-:Y:S02]  /*2950*/  ISETP.GE.AND P0, PT, R91, UR4, PT ;  /* 0x000000045b007c0c */ /* 0x000fe4000bf06270 */
[----:B--2---:R-:W-:Y:S01]  /*2960*/  LEA R22, P2, R20, UR6, 0x1 ;  /* 0x0000000614167c11 */ /* 0x004fe2000f8408ff */
        /* <DEDUP_REMOVED lines=19> */
.L_x_1072:
[----:B------:R2:W-:Y:S02]  /*2aa0*/  STS.128 [R92+0x5000], RZ ;  /* 0x005000ff5c007388 */ /* 0x0005e40000000c00 */
.L_x_1071:
[----:B------:R-:W-:Y:S05]  /*2ab0*/  BSYNC.RECONVERGENT B0 ;  /* 0x0000000000007941 */ /* 0x000fea0003800200 */
.L_x_1070:
[----:B------:R-:W-:Y:S01]  /*2ac0*/  IADD3 R7, PT, PT, R12, 0x30, RZ ;  /* 0x000000300c077810 */ /* 0x000fe20007ffe0ff */
[----:B------:R-:W-:Y:S03]  /*2ad0*/  BSSY.RECONVERGENT B0, `(.L_x_1073) ;  /* 0x0000023000007945 */ /* 0x000fe60003800200 */
[----:B------:R-:W-:-:S13]  /*2ae0*/  ISETP.GE.AND P0, PT, R7, R194, PT ;  /* 0x000000c20700720c */ /* 0x000fda0003f06270 */
[----:B------:R-:W-:Y:S05]  /*2af0*/  @P0 BRA `(.L_x_1074) ;  /* 0x0000000000800947 */ /* 0x000fea0003800000 */
[----:B------:R-:W5:Y:S01]  /*2b00*/  LDCU.64 UR10, c[0x0][0x3b0] ;  /* 0x00007600ff0a77ac */ /* 0x000f620008000a00 */
[----:B------:R-:W-:Y:S01]  /*2b10*/  IADD3 R6, P0, PT, R14, 0x30, RZ ;  /* 0x000000300e067810 */ /* 0x000fe20007f1e0ff */
[----:B------:R-:W-:Y:S01]  /*2b20*/  IMAD.MOV.U32 R17, RZ, RZ, R19 ;  /* 0x000000ffff117224 */ /* 0x000fe200078e0013 */
[----:B------:R-:W1:Y:S03]  /*2b30*/  LDCU UR4, c[0x0][0x440] ;  /* 0x00008800ff0477ac */ /* 0x000e660008000800 */
        /* <DEDUP_REMOVED lines=27> */
.L_x_1075:
[----:B------:R2:W-:Y:S02]  /*2cf0*/  STS.128 [R92+0x5800], RZ ;  /* 0x005800ff5c007388 */ /* 0x0005e40000000c00 */
.L_x_1074:
[----:B------:R-:W-:Y:S05]  /*2d00*/  BSYNC.RECONVERGENT B0 ;  /* 0x0000000000007941 */ /* 0x000fea0003800200 */
.L_x_1073:
[----:B------:R-:W-:Y:S01]  /*2d10*/  VIADD R200, R0, 0xffffffff ;  /* 0xffffffff00c87836 */ /* 0x000fe20000000000 */
[----:B------:R-:W-:Y:S04]  /*2d20*/  BSSY.RECONVERGENT B0, `(.L_x_1076) ;  /* 0x000001c000007945 */ /* 0x000fe80003800200 */
[----:B------:R-:W-:-:S05]  /*2d30*/  SHF.L.U32 R207, R200, 0x6, RZ ;  /* 0x00000006c8cf7819 */ /* 0x000fca00000006ff */
[----:B------:R-:W-:-:S05]  /*2d40*/  IMAD.IADD R6, R96, 0x1, -R207 ;  /* 0x0000000160067824 */ /* 0x000fca00078e0acf */
[----:B------:R-:W-:-:S13]  /*2d50*/  ISETP.GE.AND P3, PT, R12, R6, PT ;  /* 0x000000060c00720c */ /* 0x000fda0003f66270 */
[----:B------:R-:W-:Y:S05]  /*2d60*/  @P3 BRA `(.L_x_1077) ;  /* 0x00000000005c3947 */ /* 0x000fea0003800000 */
[----:B------:R-:W5:Y:S02]  /*2d70*/  LDCU UR4, c[0x0][0x440] ;  /* 0x00008800ff0477ac */ /* 0x000f640008000800 */
[----:B-----5:R-:W-:Y:S02]  /*2d80*/  ISETP.GE.AND P1, PT, R93, UR4, PT ;  /* 0x000000045d007c0c */ /* 0x020fe4000bf26270 */
[----:B------:R-:W-:-:S11]  /*2d90*/  ISETP.GE.AND P0, PT, R91, UR4, PT ;  /* 0x000000045b007c0c */ /* 0x000fd6000bf06270 */
[----:B------:R-:W-:Y:S02]  /*2da0*/  @!P1 IMAD.MOV.U32 R12, RZ, RZ, R196 ;  /* 0x000000ffff0c9224 */ /* 0x000fe400078e00c4 */
        /* <DEDUP_REMOVED lines=18> */
.L_x_1078:
[----:B------:R1:W-:Y:S02]  /*2ed0*/  STS.128 [R92+0xa000], RZ ;  /* 0x00a000ff5c007388 */ /* 0x0003e40000000c00 */
.L_x_1077:
[----:B------:R-:W-:Y:S05]  /*2ee0*/  BSYNC.RECONVERGENT B0 ;  /* 0x0000000000007941 */ /* 0x000fea0003800200 */
.L_x_1076:
        /* <DEDUP_REMOVED lines=27> */
.L_x_1081:
[----:B------:R1:W-:Y:S02]  /*30a0*/  STS.128 [R92+0xa800], RZ ;  /* 0x00a800ff5c007388 */ /* 0x0003e40000000c00 */
.L_x_1080:
[----:B------:R-:W-:Y:S05]  /*30b0*/  BSYNC.RECONVERGENT B0 ;  /* 0x0000000000007941 */ /* 0x000fea0003800200 */
.L_x_1079:
        /* <DEDUP_REMOVED lines=25> */
.L_x_1084:
[----:B------:R1:W-:Y:S02]  /*3250*/  STS.128 [R92+0xb000], RZ ;  /* 0x00b000ff5c007388 */ /* 0x0003e40000000c00 */
.L_x_1083:
[----:B------:R-:W-:Y:S05]  /*3260*/  BSYNC.RECONVERGENT B0 ;  /* 0x0000000000007941 */ /* 0x000fea0003800200 */
.L_x_1082:
[----:B------:R-:W-:Y:S01]  /*3270*/  ISETP.GE.AND P0, PT, R7, R6, PT ;  /* 0x000000060700720c */ /* 0x000fe20003f06270 */
[----:B------:R-:W-:-:S12]  /*3280*/  BSSY.RECONVERGENT B0, `(.L_x_1085) ;  /* 0x000001a000007945 */ /* 0x000fd80003800200 */
        /* <DEDUP_REMOVED lines=24> */
.L_x_1087:
[----:B------:R1:W-:Y:S02]  /*3410*/  STS.128 [R92+0xb800], RZ ;  /* 0x00b800ff5c007388 */ /* 0x0003e40000000c00 */
.L_x_1086:
[----:B------:R-:W-:Y:S05]  /*3420*/  BSYNC.RECONVERGENT B0 ;  /* 0x0000000000007941 */ /* 0x000fea0003800200 */
.L_x_1085:
        /* <DEDUP_REMOVED lines=27> */
.L_x_1090:
[----:B------:R1:W-:Y:S01]  /*35e0*/  STS.128 [R92+0x10000], RZ ;  /* 0x010000ff5c007388 */ /* 0x0003e20000000c00 */
[----:B------:R-:W-:Y:S05]  /*35f0*/  BRA `(.L_x_1091) ;  /* 0x00000000000c7947 */ /* 0x000fea0003800000 */
.L_x_1089:
[----:B------:R1:W-:Y:S04]  /*3600*/  STS.128 [R92+0xc000], RZ ;  /* 0x00c000ff5c007388 */ /* 0x0003e80000000c00 */
[----:B------:R1:W-:Y:S04]  /*3610*/  STS.128 [R92+0xe000], RZ ;  /* 0x00e000ff5c007388 */ /* 0x0003e80000000c00 */
[----:B------:R1:W-:Y:S02]  /*3620*/  STS.128 [R92+0x10000], RZ ;  /* 0x010000ff5c007388 */ /* 0x0003e40000000c00 */
.L_x_1091:
[----:B------:R-:W-:Y:S05]  /*3630*/  BSYNC.RECONVERGENT B0 ;  /* 0x0000000000007941 */ /* 0x000fea0003800200 */
.L_x_1088:
        /* <DEDUP_REMOVED lines=30> */
.L_x_1094:
[----:B------:R1:W-:Y:S02]  /*3820*/  STS.128 [R92+0x10800], RZ ;  /* 0x010800ff5c007388 */ /* 0x0003e40000000c00 */
.L_x_1093:
[----:B------:R-:W-:Y:S05]  /*3830*/  BSYNC.RECONVERGENT B0 ;  /* 0x0000000000007941 */ /* 0x000fea0003800200 */
.L_x_1092:
        /* <DEDUP_REMOVED lines=28> */
.L_x_1097:
[----:B------:R1:W-:Y:S02]  /*3a00*/  STS.128 [R92+0x11000], RZ ;  /* 0x011000ff5c007388 */ /* 0x0003e40000000c00 */
.L_x_1096:
[----:B------:R-:W-:Y:S05]  /*3a10*/  BSYNC.RECONVERGENT B0 ;  /* 0x0000000000007941 */ /* 0x000fea0003800200 */
.L_x_1095:
[----:B------:R-:W-:Y:S01]  /*3a20*/  ISETP.GE.AND P0, PT, R7, R6, PT ;  /* 0x000000060700720c */ /* 0x000fe20003f06270 */
[C---:B------:R-:W-:Y:S01]  /*3a30*/  IMAD.SHL.U32 R187, R188.reuse, 0x20, RZ ;  /* 0x00000020bcbb7824 */ /* 0x040fe200078e00ff */
[----:B------:R-:W-:Y:S01]  /*3a40*/  BSSY.RECONVERGENT B0, `(.L_x_1098) ;  /* 0x0000021000007945 */ /* 0x000fe20003800200 */
[----:B------:R-:W-:Y:S02]  /*3a50*/  LOP3.LUT R7, R188, 0x8, RZ, 0xc0, !PT ;  /* 0x00000008bc077812 */ /* 0x000fe400078ec0ff */
[----:B------:R-:W-:Y:S02]  /*3a60*/  SHF.R.U32.HI R6, RZ, 0x4, R188 ;  /* 0x00000004ff067819 */ /* 0x000fe400000116bc */
[----:B------:R-:W-:-:S04]  /*3a70*/  LOP3.LUT R187, R187, 0x7c00, RZ, 0xc0, !PT ;  /* 0x00007c00bbbb7812 */ /* 0x000fc800078ec0ff */
[----:B-1----:R-:W-:Y:S02]  /*3a80*/  LOP3.LUT R8, R187, 0x200, R88, 0xf8, !PT ;  /* 0x00000200bb087812 */ /* 0x002fe400078ef858 */
[----:B------:R1:W-:Y:S04]  /*3a90*/  @P0 STS.128 [R92+0xd800], RZ ;  /* 0x00d800ff5c000388 */ /* 0x0003e80000000c00 */
[----:B------:R1:W-:Y:S04]  /*3aa0*/  @P0 STS.128 [R92+0xf800], RZ ;  /* 0x00f800ff5c000388 */ /* 0x0003e80000000c00 */
[----:B------:R1:W-:Y:S01]  /*3ab0*/  @P0 STS.128 [R92+0x11800], RZ ;  /* 0x011800ff5c000388 */ /* 0x0003e20000000c00 */
[----:B------:R-:W-:Y:S05]  /*3ac0*/  @P0 BRA `(.L_x_1099) ;  /* 0x0000000000600947 */ /* 0x000fea0003800000 */
[----:B------:R-:W5:Y:S01]  /*3ad0*/  LDCU UR4, c[0x0][0x440] ;  /* 0x00008800ff0477ac */ /* 0x000f620008000800 */
        /* <DEDUP_REMOVED lines=22> */
.L_x_1100:
[----:B------:R1:W-:Y:S02]  /*3c40*/  STS.128 [R92+0x11800], RZ ;  /* 0x011800ff5c007388 */ /* 0x0003e40000000c00 */
.L_x_1099:
[----:B------:R-:W-:Y:S05]  /*3c50*/  BSYNC.RECONVERGENT B0 ;  /* 0x0000000000007941 */ /* 0x000fea0003800200 */
.L_x_1098:
[----:B------:R-:W-:Y:S01]  /*3c60*/  IMAD.SHL.U32 R6, R6, 0x400, RZ ;  /* 0x0000040006067824 */ /* 0x000fe200078e00ff */
[----:B------:R-:W-:Y:S01]  /*3c70*/  LOP3.LUT R7, R10, R7, RZ, 0x3c, !PT ;  /* 0x000000070a077212 */ /* 0x000fe200078e3cff */
[----:B------:R-:W-:Y:S01]  /*3c80*/  IMAD.IADD R8, R85, 0x1, R8 ;  /* 0x0000000155087824 */ /* 0x000fe200078e0208 */
[----:B------:R-:W-:Y:S01]  /*3c90*/  LOP3.LUT P1, RZ, R188, 0x2, RZ, 0xc0, !PT ;  /* 0x00000002bcff7812 */ /* 0x000fe2000782c0ff */
[----:B------:R-:W-:Y:S01]  /*3ca0*/  IMAD.MOV.U32 R186, RZ, RZ, 0x20 ;  /* 0x00000020ffba7424 */ /* 0x000fe200078e00ff */
[----:B------:R-:W-:Y:S01]  /*3cb0*/  LOP3.LUT R6, R6, 0x400, RZ, 0xc0, !PT ;  /* 0x0000040006067812 */ /* 0x000fe200078ec0ff */
[----:B------:R-:W-:Y:S01]  /*3cc0*/  IMAD.MOV.U32 R185, RZ, RZ, 0x40 ;  /* 0x00000040ffb97424 */ /* 0x000fe200078e00ff */
[----:B------:R-:W-:Y:S01]  /*3cd0*/  LEA R81, R8, UR5, 0x1 ;  /* 0x0000000508517c11 */ /* 0x000fe2000f8e08ff */
[----:B------:R-:W0:Y:S01]  /*3ce0*/  LDGDEPBAR ;  /* 0x00000000000079af */ /* 0x000e220000000000 */
[----:B------:R-:W-:Y:S01]  /*3cf0*/  SEL R84, R186, 0xffffffe0, !P1 ;  /* 0xffffffe0ba547807 */ /* 0x000fe20004800000 */
[----:B------:R-:W-:Y:S01]  /*3d00*/  IMAD R101, R7, 0x2, R6 ;  /* 0x0000000207657824 */ /* 0x000fe200078e0206 */
[----:B------:R-:W-:Y:S01]  /*3d10*/  LOP3.LUT P0, RZ, R188, 0x4, RZ, 0xc0, !PT ;  /* 0x00000004bcff7812 */ /* 0x000fe2000780c0ff */
[----:B------:R-:W-:Y:S02]  /*3d20*/  LDSM.16.M88.4 R36, [R81] ;  /* 0x000000005124783b */ /* 0x000fe40000000200 */
[----:B------:R-:W-:Y:S01]  /*3d30*/  VIADD R97, R101, UR5 ;  /* 0x0000000565617c36 */ /* 0x000fe20008000000 */
[----:B------:R-:W-:Y:S01]  /*3d40*/  SEL R86, R185, 0xffffffc0, !P0 ;  /* 0xffffffc0b9567807 */ /* 0x000fe20004000000 */
[----:B------:R-:W1:Y:S01]  /*3d50*/  LDSM.16.M88.4 R60, [R101+UR5+0x6000] ;  /* 0x00600005653c783b */ /* 0x000e620008000200 */
[----:B------:R-:W-:-:S02]  /*3d60*/  IMAD.IADD R100, R81, 0x1, R84 ;  /* 0x0000000151647824 */ /* 0x000fc400078e0254 */
[----:B------:R-:W-:Y:S01]  /*3d70*/  IMAD.IADD R98, R97, 0x1, R84 ;  /* 0x0000000161627824 */ /* 0x000fe200078e0254 */
[----:B------:R-:W5:Y:S01]  /*3d80*/  LDSM.16.M88.4 R52, [R101+UR5+0x6800] ;  /* 0x006800056534783b */ /* 0x000f620008000200 */
[--C-:B------:R-:W-:Y:S02]  /*3d90*/  IMAD.IADD R99, R81, 0x1, R86.reuse ;  /* 0x0000000151637824 */ /* 0x100fe400078e0256 */
[----:B------:R-:W-:Y:S01]  /*3da0*/  IMAD.IADD R97, R97, 0x1, R86 ;  /* 0x0000000161617824 */ /* 0x000fe200078e0256 */
[----:B------:R-:W3:Y:S01]  /*3db0*/  LDSM.16.M88.4 R44, [R101+UR5+0x7000] ;  /* 0x00700005652c783b */ /* 0x000ee20008000200 */
[C---:B------:R-:W-:Y:S02]  /*3dc0*/  IMAD.IADD R95, R84.reuse, 0x1, R99 ;  /* 0x00000001545f7824 */ /* 0x040fe400078e0263 */
[----:B------:R-:W-:Y:S01]  /*3dd0*/  IMAD.IADD R94, R84, 0x1, R97 ;  /* 0x00000001545e7824 */ /* 0x000fe200078e0261 */
[----:B------:R-:W3:Y:S04]  /*3de0*/  LDSM.16.M88.4 R64, [R101+UR5+0x7800] ;  /* 0x007800056540783b */ /* 0x000ee80008000200 */
[----:B--2-4-:R-:W-:Y:S04]  /*3df0*/  LDSM.16.M88.4 R20, [R100] ;  /* 0x000000006414783b */ /* 0x014fe80000000200 */
[----:B------:R-:W2:Y:S04]  /*3e00*/  LDSM.16.M88.4 R24, [R98+0x6000] ;  /* 0x006000006218783b */ /* 0x000ea80000000200 */
[----:B------:R-:W4:Y:S04]  /*3e10*/  LDSM.16.M88.4 R8, [R98+0x6800] ;  /* 0x006800006208783b */ /* 0x000f280000000200 */
[----:B------:R-:W4:Y:S04]  /*3e20*/  LDSM.16.M88.4 R32, [R98+0x7000] ;  /* 0x007000006220783b */ /* 0x000f280000000200 */
[----:B------:R-:W4:Y:S04]  /*3e30*/  LDSM.16.M88.4 R28, [R98+0x7800] ;  /* 0x00780000621c783b */ /* 0x000f280000000200 */
[----:B------:R-:W-:Y:S01]  /*3e40*/  LDSM.16.M88.4 R68, [R99] ;  /* 0x000000006344783b */ /* 0x000fe20000000200 */
[C---:B-1----:R-:W-:Y:S03]  /*3e50*/  HMMA.16816.F32 R12, R36.reuse, R60, RZ ;  /* 0x0000003c240c723c */ /* 0x042fe600000018ff */
[----:B------:R-:W1:Y:S04]  /*3e60*/  LDSM.16.M88.4 R4, [R97+0x6000] ;  /* 0x006000006104783b */ /* 0x000e680000000200 */
[----:B------:R-:W1:Y:S01]  /*3e70*/  LDSM.16.M88.4 R16, [R97+0x6800] ;  /* 0x006800006110783b */ /* 0x000e620000000200 */
[C---:B-----5:R-:W-:Y:S03]  /*3e80*/  HMMA.16816.F32 R56, R36.reuse, R52, RZ ;  /* 0x000000342438723c */ /* 0x060fe600000018ff */
[----:B------:R-:W-:Y:S04]  /*3e90*/  LDSM.16.M88.4 R76, [R97+0x7000] ;  /* 0x00700000614c783b */ /* 0x000fe80000000200 */
[----:B------:R-:W-:Y:S01]  /*3ea0*/  LDSM.16.M88.4 R72, [R97+0x7800] ;  /* 0x007800006148783b */ /* 0x000fe20000000200 */
[C---:B------:R-:W-:Y:S08]  /*3eb0*/  HMMA.16816.F32 R60, R36.reuse, R62, RZ ;  /* 0x0000003e243c723c */ /* 0x040ff000000018ff */
[C---:B------:R-:W-:Y:S08]  /*3ec0*/  HMMA.16816.F32 R52, R36.reuse, R54, RZ ;  /* 0x000000362434723c */ /* 0x040ff000000018ff */
[C---:B---3--:R-:W-:Y:S08]  /*3ed0*/  HMMA.16816.F32 R48, R36.reuse, R44, RZ ;  /* 0x0000002c2430723c */ /* 0x048ff000000018ff */
[C---:B------:R-:W-:Y:S08]  /*3ee0*/  HMMA.16816.F32 R44, R36.reuse, R46, RZ ;  /* 0x0000002e242c723c */ /* 0x040ff000000018ff */
[----:B------:R-:W-:Y:S08]  /*3ef0*/  HMMA.16816.F32 R40, R36, R64, RZ ;  /* 0x000000402428723c */ /* 0x000ff000000018ff */
[C---:B--2---:R-:W-:Y:S08]  /*3f00*/  HMMA.16816.F32 R12, R20.reuse, R24, R12 ;  /* 0x00000018140c723c */ /* 0x044ff0000000180c */
[C---:B------:R-:W-:Y:S01]  /*3f10*/  HMMA.16816.F32 R60, R20.reuse, R26, R60 ;  /* 0x0000001a143c723c */ /* 0x040fe2000000183c */
[----:B------:R-:W-:Y:S07]  /*3f20*/  LDSM.16.M88.4 R24, [R95] ;  /* 0x000000005f18783b */ /* 0x000fee0000000200 */
[C---:B----4-:R-:W-:Y:S08]  /*3f30*/  HMMA.16816.F32 R56, R20.reuse, R8, R56 ;  /* 0x000000081438723c */ /* 0x050ff00000001838 */
[----:B------:R-:W-:Y:S01]  /*3f40*/  HMMA.16816.F32 R52, R20, R10, R52 ;  /* 0x0000000a1434723c */ /* 0x000fe20000001834 */
[----:B------:R-:W2:Y:S07]  /*3f50*/  LDSM.16.M88.4 R8, [R94+0x6000] ;  /* 0x006000005e08783b */ /* 0x000eae0000000200 */
[----:B------:R-:W-:Y:S01]  /*3f60*/  HMMA.16816.F32 R36, R36, R66, RZ ;  /* 0x000000422424723c */ /* 0x000fe200000018ff */
[----:B------:R-:W3:Y:S07]  /*3f70*/  LDSM.16.M88.4 R64, [R94+0x6800] ;  /* 0x006800005e40783b */ /* 0x000eee0000000200 */
[C---:B------:R-:W-:Y:S08]  /*3f80*/  HMMA.16816.F32 R48, R20.reuse, R32, R48 ;  /* 0x000000201430723c */ /* 0x040ff00000001830 */
[C---:B------:R-:W-:Y:S01]  /*3f90*/  HMMA.16816.F32 R44, R20.reuse, R34, R44 ;  /* 0x00000022142c723c */ /* 0x040fe2000000182c */
[----:B------:R-:W4:Y:S07]  /*3fa0*/  LDSM.16.M88.4 R32, [R94+0x7000] ;  /* 0x007000005e20783b */ /* 0x000f2e0000000200 */
[C---:B------:R-:W-:Y:S08]  /*3fb0*/  HMMA.16816.F32 R40, R20.reuse, R28, R40 ;  /* 0x0000001c1428723c */ /* 0x040ff00000001828 */
[----:B------:R-:W-:Y:S01]  /*3fc0*/  HMMA.16816.F32 R36, R20, R30, R36 ;  /* 0x0000001e1424723c */ /* 0x000fe20000001824 */
[----:B------:R-:W5:Y:S04]  /*3fd0*/  LDSM.16.M88.4 R28, [R94+0x7800] ;  /* 0x007800005e1c783b */ /* 0x000f680000000200 */
[----:B------:R-:W-:Y:S03]  /*3fe0*/  LDSM.16.M88.4 R20, [R101+UR5+0x8000] ;  /* 0x008000056514783b */ /* 0x000fe60008000200 */
[C---:B-1----:R-:W-:Y:S08]  /*3ff0*/  HMMA.16816.F32 R12, R68.reuse, R4, R12 ;  /* 0x00000004440c723c */ /* 0x042ff0000000180c */
[C---:B------:R-:W-:Y:S01]  /*4000*/  HMMA.16816.F32 R60, R68.reuse, R6, R60 ;  /* 0x00000006443c723c */ /* 0x040fe2000000183c */
[----:B------:R-:W1:Y:S07]  /*4010*/  LDSM.16.M88.4 R4, [R81+0x2000] ;  /* 0x002000005104783b */ /* 0x000e6e0000000200 */
[C---:B------:R-:W-:Y:S08]  /*4020*/  HMMA.16816.F32 R56, R68.reuse, R16, R56 ;  /* 0x000000104438723c */ /* 0x040ff00000001838 */
[----:B------:R-:W-:Y:S01]  /*4030*/  HMMA.16816.F32 R52, R68, R18, R52 ;  /* 0x000000124434723c */ /* 0x000fe20000001834 */
[----:B------:R-:W1:Y:S07]  /*4040*/  LDSM.16.M88.4 R16, [R101+UR5+0x8800] ;  /* 0x008800056510783b */ /* 0x000e6e0008000200 */
[C---:B--2---:R-:W-:Y:S08]  /*4050*/  HMMA.16816.F32 R12, R24.reuse, R8, R12 ;  /* 0x00000008180c723c */ /* 0x044ff0000000180c */
[----:B------:R-:W-:Y:S01]  /*4060*/  HMMA.16816.F32 R60, R24, R10, R60 ;  /* 0x0000000a183c723c */ /* 0x000fe2000000183c */
[----:B------:R-:W2:Y:S07]  /*4070*/  LDSM.16.M88.4 R8, [R101+UR5+0x9000] ;  /* 0x009000056508783b */ /* 0x000eae0008000200 */
[C---:B------:R-:W-:Y:S08]  /*4080*/  HMMA.16816.F32 R48, R68.reuse, R76, R48 ;  /* 0x0000004c4430723c */ /* 0x040ff00000001830 */
[C---:B------:R-:W-:Y:S01]  /*4090*/  HMMA.16816.F32 R44, R68.reuse, R78, R44 ;  /* 0x0000004e442c723c */ /* 0x040fe2000000182c */
[----:B------:R-:W-:Y:S07]  /*40a0*/  LDSM.16.M88.4 R76, [R100+0x4000] ;  /* 0x00400000644c783b */ /* 0x000fee0000000200 */
[C---:B------:R-:W-:Y:S08]  /*40b0*/  HMMA.16816.F32 R40, R68.reuse, R72, R40 ;  /* 0x000000484428723c */ /* 0x040ff00000001828 */
[----:B------:R-:W-:Y:S01]  /*40c0*/  HMMA.16816.F32 R36, R68, R74, R36 ;  /* 0x0000004a4424723c */ /* 0x000fe20000001824 */
[----:B------:R-:W2:Y:S04]  /*40d0*/  LDSM.16.M88.4 R68, [R101+UR5+0x9800] ;  /* 0x009800056544783b */ /* 0x000ea80008000200 */
[----:B------:R-:W-:Y:S03]  /*40e0*/  LDSM.16.M88.4 R72, [R97+0x9000] ;  /* 0x009000006148783b */ /* 0x000fe60000000200 */
[C---:B---3--:R-:W-:Y:S08]  /*40f0*/  HMMA.16816.F32 R56, R24.reuse, R64, R56 ;  /* 0x000000401838723c */ /* 0x048ff00000001838 */
[C---:B------:R-:W-:Y:S01]  /*4100*/  HMMA.16816.F32 R52, R24.reuse, R66, R52 ;  /* 0x000000421834723c */ /* 0x040fe20000001834 */
[----:B------:R-:W-:Y:S07]  /*4110*/  LDSM.16.M88.4 R64, [R98+0x8000] ;  /* 0x008000006240783b */ /* 0x000fee0000000200 */
[C---:B----4-:R-:W-:Y:S08]  /*4120*/  HMMA.16816.F32 R48, R24.reuse, R32, R48 ;  /* 0x000000201830723c */ /* 0x050ff00000001830 */
[C---:B------:R-:W-:Y:S01]  /*4130*/  HMMA.16816.F32 R44, R24.reuse, R34, R44 ;  /* 0x00000022182c723c */ /* 0x040fe2000000182c */
[----:B------:R-:W-:Y:S07]  /*4140*/  LDSM.16.M88.4 R32, [R98+0x8800] ;  /* 0x008800006220783b */ /* 0x000fee0000000200 */
[C---:B-----5:R-:W-:Y:S08]  /*4150*/  HMMA.16816.F32 R40, R24.reuse, R28, R40 ;  /* 0x0000001c1828723c */ /* 0x060ff00000001828 */
[----:B------:R-:W-:Y:S01]  /*4160*/  HMMA.16816.F32 R36, R24, R30, R36 ;  /* 0x0000001e1824723c */ /* 0x000fe20000001824 */
[----:B------:R-:W-:Y:S04]  /*4170*/  LDSM.16.M88.4 R28, [R98+0x9000] ;  /* 0x00900000621c783b */ /* 0x000fe80000000200 */
[----:B------:R-:W-:Y:S03]  /*4180*/  LDSM.16.M88.4 R24, [R98+0x9800] ;  /* 0x009800006218783b */ /* 0x000fe60000000200 */
[C---:B-1----:R-:W-:Y:S08]  /*4190*/  HMMA.16816.F32 R12, R4.reuse, R20, R12 ;  /* 0x00000014040c723c */ /* 0x042ff0000000180c */
[C---:B------:R-:W-:Y:S01]  /*41a0*/  HMMA.16816.F32 R60, R4.reuse, R22, R60 ;  /* 0x00000016043c723c */ /* 0x040fe2000000183c */
[----:B------:R-:W1:Y:S07]  /*41b0*/  LDSM.16.M88.4 R20, [R100+0x2000] ;  /* 0x002000006414783b */ /* 0x000e6e0000000200 */
[C---:B------:R-:W-:Y:S08]  /*41c0*/  HMMA.16816.F32 R56, R4.reuse, R16, R56 ;  /* 0x000000100438723c */ /* 0x040ff00000001838 */
[C---:B------:R-:W-:Y:S01]  /*41d0*/  HMMA.16816.F32 R52, R4.reuse, R18, R52 ;  /* 0x000000120434723c */ /* 0x040fe20000001834 */
[----:B------:R-:W-:Y:S07]  /*41e0*/  LDSM.16.M88.4 R16, [R99+0x2000] ;  /* 0x002000006310783b */ /* 0x000fee0000000200 */
[C---:B--2---:R-:W-:Y:S08]  /*41f0*/  HMMA.16816.F32 R48, R4.reuse, R8, R48 ;  /* 0x000000080430723c */ /* 0x044ff00000001830 */
        /* <DEDUP_REMOVED lines=17> */
[----:B------:R-:W1:Y:S04]  /*4310*/  LDSM.16.M88.4 R20, [R97+0x9800] ;  /* 0x009800006114783b */ /* 0x000e680000000200 */
[----:B------:R-:W-:Y:S03]  /*4320*/  LDSM.16.M88.4 R24, [R101+UR5+0xa000] ;  /* 0x00a000056518783b */ /* 0x000fe60008000200 */
[C---:B--2---:R-:W-:Y:S08]  /*4330*/  HMMA.16816.F32 R12, R16.reuse, R8, R12 ;  /* 0x00000008100c723c */ /* 0x044ff0000000180c */
[C---:B------:R-:W-:Y:S01]  /*4340*/  HMMA.16816.F32 R60, R16.reuse, R10, R60 ;  /* 0x0000000a103c723c */ /* 0x040fe2000000183c */
[----:B------:R-:W2:Y:S07]  /*4350*/  LDSM.16.M88.4 R8, [R95+0x2000] ;  /* 0x002000005f08783b */ /* 0x000eae0000000200 */
[C---:B---3--:R-:W-:Y:S08]  /*4360*/  HMMA.16816.F32 R56, R16.reuse, R4, R56 ;  /* 0x000000041038723c */ /* 0x048ff00000001838 */
[C---:B------:R-:W-:Y:S01]  /*4370*/  HMMA.16816.F32 R52, R16.reuse, R6, R52 ;  /* 0x000000061034723c */ /* 0x040fe20000001834 */
[----:B------:R-:W3:Y:S04]  /*4380*/  LDSM.16.M88.4 R4, [R81+0x4000] ;  /* 0x004000005104783b */ /* 0x000ee80000000200 */
[----:B------:R-:W-:Y:S03]  /*4390*/  LDSM.16.M88.4 R80, [R98+0xa000] ;  /* 0x00a000006250783b */ /* 0x000fe60000000200 */
[C---:B------:R-:W-:Y:S08]  /*43a0*/  HMMA.16816.F32 R48, R16.reuse, R72, R48 ;  /* 0x000000481030723c */ /* 0x040ff00000001830 */
[C---:B------:R-:W-:Y:S01]  /*43b0*/  HMMA.16816.F32 R44, R16.reuse, R74, R44 ;  /* 0x0000004a102c723c */ /* 0x040fe2000000182c */
[----:B------:R-:W-:Y:S07]  /*43c0*/  LDSM.16.M88.4 R72, [R98+0xa800] ;  /* 0x00a800006248783b */ /* 0x000fee0000000200 */
[C---:B-1----:R-:W-:Y:S08]  /*43d0*/  HMMA.16816.F32 R40, R16.reuse, R20, R40 ;  /* 0x000000141028723c */ /* 0x042ff00000001828 */
[----:B------:R-:W-:Y:S01]  /*43e0*/  HMMA.16816.F32 R36, R16, R22, R36 ;  /* 0x000000161024723c */ /* 0x000fe20000001824 */
[----:B------:R-:W1:Y:S04]  /*43f0*/  LDSM.16.M88.4 R20, [R101+UR5+0xa800] ;  /* 0x00a800056514783b */ /* 0x000e680008000200 */
[----:B------:R-:W4:Y:S03]  /*4400*/  LDSM.16.M88.4 R16, [R101+UR5+0xb000] ;  /* 0x00b000056510783b */ /* 0x000f260008000200 */
        /* <DEDUP_REMOVED lines=11> */
[----:B------:R-:W2:Y:S04]  /*44c0*/  LDSM.16.M88.4 R8, [R101+UR5+0xb800] ;  /* 0x00b800056508783b */ /* 0x000ea80008000200 */
[----:B------:R-:W5:Y:S03]  /*44d0*/  LDSM.16.M88.4 R28, [R97+0xa000] ;  /* 0x00a00000611c783b */ /* 0x000f660000000200 */
[C---:B---3--:R-:W-:Y:S08]  /*44e0*/  HMMA.16816.F32 R12, R4.reuse, R24, R12 ;  /* 0x00000018040c723c */ /* 0x048ff0000000180c */
[C---:B-1----:R-:W-:Y:S08]  /*44f0*/  HMMA.16816.F32 R56, R4.reuse, R20, R56 ;  /* 0x000000140438723c */ /* 0x042ff00000001838 */
[C---:B------:R-:W-:Y:S01]  /*4500*/  HMMA.16816.F32 R52, R4.reuse, R22, R52 ;  /* 0x000000160434723c */ /* 0x040fe20000001834 */
[----:B------:R-:W1:Y:S07]  /*4510*/  LDSM.16.M88.4 R20, [R97+0xb000] ;  /* 0x00b000006114783b */ /* 0x000e6e0000000200 */
[C---:B------:R-:W-:Y:S01]  /*4520*/  HMMA.16816.F32 R60, R4.reuse, R26, R60 ;  /* 0x0000001a043c723c */ /* 0x040fe2000000183c */
[----:B------:R-:W-:Y:S07]  /*4530*/  LDSM.16.M88.4 R24, [R97+0xa800] ;  /* 0x00a800006118783b */ /* 0x000fee0000000200 */
[C---:B----4-:R-:W-:Y:S08]  /*4540*/  HMMA.16816.F32 R48, R4.reuse, R16, R48 ;  /* 0x000000100430723c */ /* 0x050ff00000001830 */
[C---:B------:R-:W-:Y:S01]  /*4550*/  HMMA.16816.F32 R44, R4.reuse, R18, R44 ;  /* 0x00000012042c723c */ /* 0x040fe2000000182c */
[----:B------:R-:W3:Y:S07]  /*4560*/  LDSM.16.M88.4 R16, [R97+0xb800] ;  /* 0x00b800006110783b */ /* 0x000eee0000000200 */
[C---:B--2---:R-:W-:Y:S08]  /*4570*/  HMMA.16816.F32 R40, R4.reuse, R8, R40 ;  /* 0x000000080428723c */ /* 0x044ff00000001828 */
[----:B------:R-:W-:Y:S01]  /*4580*/  HMMA.16816.F32 R36, R4, R10, R36 ;  /* 0x0000000a0424723c */ /* 0x000fe20000001824 */
[----:B------:R-:W-:Y:S04]  /*4590*/  LDSM.16.M88.4 R8, [R95+0x4000] ;  /* 0x004000005f08783b */ /* 0x000fe80000000200 */
[----:B------:R-:W2:Y:S03]  /*45a0*/  LDSM.16.M88.4 R4, [R94+0xa000] ;  /* 0x00a000005e04783b */ /* 0x000ea60000000200 */
        /* <DEDUP_REMOVED lines=10> */
[----:B-1----:R-:W-:Y:S01]  /*4650*/  HMMA.16816.F32 R48, R32, R20, R48 ;  /* 0x000000142030723c */ /* 0x002fe20000001830 */
[----:B------:R-:W-:-:S05]  /*4660*/  IMAD.SHL.U32 R20, R188, 0x2, RZ ;  /* 0x00000002bc147824 */ /* 0x000fca00078e00ff */
[----:B------:R-:W-:Y:S02]  /*4670*/  LOP3.LUT R20, R20, 0x6, RZ, 0xc0, !PT ;  /* 0x0000000614147812 */ /* 0x000fe400078ec0ff */
[C---:B---3--:R-:W-:Y:S08]  /*4680*/  HMMA.16816.F32 R40, R32.reuse, R16, R40 ;  /* 0x000000102028723c */ /* 0x048ff00000001828 */
[----:B------:R-:W-:Y:S01]  /*4690*/  HMMA.16816.F32 R64, R32, R18, R64 ;  /* 0x000000122040723c */ /* 0x000fe20000001840 */
[----:B------:R-:W1:Y:S07]  /*46a0*/  LDSM.16.M88.4 R16, [R94+0xb000] ;  /* 0x00b000005e10783b */ /* 0x000e6e0000000200 */
        /* <DEDUP_REMOVED lines=9> */
[----:B--2---:R-:W-:Y:S01]  /*4740*/  HMMA.16816.F32 R12, R8, R4, R12 ;  /* 0x00000004080c723c */ /* 0x004fe2000000180c */
[----:B------:R-:W-:Y:S01]  /*4750*/  VIADD R5, R27, 0x1 ;  /* 0x000000011b057836 */ /* 0x000fe20000000000 */
[----:B------:R-:W-:Y:S01]  /*4760*/  ISETP.GE.AND P5, PT, R21, R96, PT ;  /* 0x000000601500720c */ /* 0x000fe20003fa6270 */
[----:B------:R-:W-:-:S03]  /*4770*/  VIADD R21, R27, 0x11 ;  /* 0x000000111b157836 */ /* 0x000fc60000000000 */
[----:B------:R-:W-:Y:S02]  /*4780*/  ISETP.GE.AND P2, PT, R5, R96, PT ;  /* 0x000000600500720c */ /* 0x000fe40003f46270 */
[----:B------:R-:W-:Y:S01]  /*4790*/  HMMA.16816.F32 R60, R8, R6, R60 ;  /* 0x00000006083c723c */ /* 0x000fe2000000183c */
[----:B------:R-:W2:Y:S01]  /*47a0*/  LDSM.16.M88.4 R4, [R94+0xb800] ;  /* 0x00b800005e04783b */ /* 0x000ea20000000200 */
        /* <DEDUP_REMOVED lines=20> */
[C---:B-1----:R-:W-:Y:S01]  /*48f0*/  HMMA.16816.F32 R44, R8.reuse, R18, R44 ;  /* 0x00000012082c723c */ /* 0x042fe2000000182c */
        /* <DEDUP_REMOVED lines=11> */
[----:B--2---:R-:W-:Y:S01]  /*49b0*/  HMMA.16816.F32 R40, R8, R4, R40 ;  /* 0x000000040828723c */ /* 0x004fe20000001828 */
        /* <DEDUP_REMOVED lines=9> */
[----:B------:R-:W-:Y:S02]  /*4a50*/  ISETP.GT.AND P2, PT, R200, R195, PT ;  /* 0x000000c3c800720c */ /* 0x000fe40003f44270 */
        /* <DEDUP_REMOVED lines=33> */
.L_x_1102:
[----:B------:R-:W1:Y:S01]  /*4c70*/  LDC R6, c[0x0][0x4f0] ;  /* 0x00013c00ff067b82 */ /* 0x000e620000000800 */
[----:B------:R-:W-:Y:S01]  /*4c80*/  IADD3 R11, PT, PT, R207, -0x40, RZ ;  /* 0xffffffc0cf0b7810 */ /* 0x000fe20007ffe0ff */
[----:B------:R-:W2:Y:S01]  /*4c90*/  LDCU.64 UR6, c[0x0][0x3a0] ;  /* 0x00007400ff0677ac */ /* 0x000ea20008000a00 */
[----:B------:R-:W-:Y:S02]  /*4ca0*/  IABS R8, R207 ;  /* 0x000000cf00087213 */ /* 0x000fe40000000000 */
[----:B------:R-:W-:Y:S02]  /*4cb0*/  IABS R7, R11 ;  /* 0x0000000b00077213 */ /* 0x000fe40000000000 */
[-C--:B-1----:R-:W-:Y:S02]  /*4cc0*/  IABS R4, R6.reuse ;  /* 0x0000000600047213 */ /* 0x082fe40000000000 */
[----:B------:R-:W-:Y:S02]  /*4cd0*/  LOP3.LUT R11, R11, R6, RZ, 0x3c, !PT ;  /* 0x000000060b0b7212 */ /* 0x000fe400078e3cff */
[----:B------:R-:W1:Y:S02]  /*4ce0*/  I2F.RP R9, R4 ;  /* 0x0000000400097306 */ /* 0x000e640000209400 */
[----:B------:R-:W-:-:S06]  /*4cf0*/  ISETP.GE.AND P2, PT, R11, RZ, PT ;  /* 0x000000ff0b00720c */ /* 0x000fcc0003f46270 */
        /* <DEDUP_REMOVED lines=21> */
[----:B------:R-:W-:Y:S02]  /*4e50*/  LOP3.LUT R4, R207, R6, RZ, 0x3c, !PT ;  /* 0x00000006cf047212 */ /* 0x000fe400078e3cff */
[----:B------:R-:W-:-:S02]  /*4e60*/  ISETP.NE.AND P3, PT, R6, RZ, PT ;  /* 0x000000ff0600720c */ /* 0x000fc40003f65270 */
[----:B------:R-:W-:Y:S02]  /*4e70*/  ISETP.GE.AND P4, PT, R4, RZ, PT ;  /* 0x000000ff0400720c */ /* 0x000fe40003f86270 */
[----:B------:R-:W-:-:S03]  /*4e80*/  LOP3.LUT R5, RZ, R6, RZ, 0x33, !PT ;  /* 0x00000006ff057212 */ /* 0x000fc600078e33ff */
[----:B------:R-:W-:Y:S02]  /*4e90*/  @P5 VIADD R10, R10, 0x1 ;  /* 0x000000010a0a5836 */ /* 0x000fe40000000000 */
[----:B------:R-:W-:Y:S02]  /*4ea0*/  @P6 IADD3 R26, PT, PT, R26, 0x1, RZ ;  /* 0x000000011a1a6810 */ /* 0x000fe40007ffe0ff */
[----:B------:R-:W-:-:S04]  /*4eb0*/  @!P2 IMAD.MOV R10, RZ, RZ, -R10 ;  /* 0x000000ffff0aa224 */ /* 0x000fc800078e0a0a */
[----:B------:R-:W-:Y:S02]  /*4ec0*/  @!P4 IADD3 R26, PT, PT, -R26, RZ, RZ ;  /* 0x000000ff1a1ac210 */ /* 0x000fe40007ffe1ff */
        /* <DEDUP_REMOVED lines=21> */
.L_x_1103:
[----:B------:R-:W1:Y:S01]  /*5020*/  LDCU UR4, c[0x0][0x440] ;  /* 0x00008800ff0477ac */ /* 0x000e620008000800 */
[C---:B------:R-:W-:Y:S01]  /*5030*/  IMAD.SHL.U32 R4, R2.reuse, 0x20, RZ ;  /* 0x0000002002047824 */ /* 0x040fe200078e00ff */
[C---:B------:R-:W-:Y:S02]  /*5040*/  LEA R6, P2, R87.reuse, R196, 0x1 ;  /* 0x000000c457067211 */ /* 0x040fe400078408ff */
[----:B------:R-:W-:Y:S02]  /*5050*/  SHF.L.U64.HI R3, R2, 0x5, R3 ;  /* 0x0000000502037819 */ /* 0x000fe40000010203 */
[----:B------:R-:W-:Y:S02]  /*5060*/  LEA.HI.X R7, R87, R197, R90, 0x1, P2 ;  /* 0x000000c557077211 */ /* 0x000fe400010f0c5a */
[----:B------:R-:W-:-:S04]  /*5070*/  IADD3 R8, P6, PT, R4, R6, RZ ;  /* 0x0000000604087210 */ /* 0x000fc80007fde0ff */
[----:B------:R-:W-:Y:S01]  /*5080*/  IADD3 R4, P2, PT, R4, R8, RZ ;  /* 0x0000000804047210 */ /* 0x000fe20007f5e0ff */
[----:B------:R-:W-:-:S04]  /*5090*/  IMAD.X R9, R3, 0x1, R7, P6 ;  /* 0x0000000103097824 */ /* 0x000fc800030e0607 */
[----:B------:R-:W-:Y:S01]  /*50a0*/  IMAD.X R5, R3, 0x1, R9, P2 ;  /* 0x0000000103057824 */ /* 0x000fe200010e0609 */
[----:B-1----:R-:W-:Y:S02]  /*50b0*/  ISETP.GE.AND P5, PT, R93, UR4, PT ;  /* 0x000000045d007c0c */ /* 0x002fe4000bfa6270 */
[----:B------:R-:W-:Y:S02]  /*50c0*/  ISETP.GE.AND P4, PT, R91, UR4, PT ;  /* 0x000000045b007c0c */ /* 0x000fe4000bf86270 */
[----:B------:R-:W-:-:S09]  /*50d0*/  ISETP.GE.AND P3, PT, R89, UR4, PT ;  /* 0x0000000459007c0c */ /* 0x000fd2000bf66270 */
        /* <DEDUP_REMOVED lines=61> */
.L_x_1101:
[----:B------:R-:W-:Y:S01]  /*54b0*/  FMNMX3.FTZ R3, R20, R22, R60, !PT ;  /* 0x0000001614037276 */ /* 0x000fe2000781003c */
[----:B------:R-:W2:Y:S01]  /*54c0*/  LDCU UR4, c[0x0][0x45c] ;  /* 0x00008b80ff0477ac */ /* 0x000ea20008000800 */
        /* <DEDUP_REMOVED lines=13> */
[----:B-1----:R-:W-:Y:S02]  /*55a0*/  FMNMX.FTZ R4, R170, R3, !PT ;  /* 0x00000003aa047209 */ /* 0x002fe40007810000 */
[----:B------:R-:W-:Y:S02]  /*55b0*/  FMNMX.FTZ R7, R163, R2, !PT ;  /* 0x00000002a3077209 */ /* 0x000fe40007810000 */
[----:B------:R-:W-:Y:S01]  /*55c0*/  LOP3.LUT R189, R85, 0x200, R88, 0xf8, !PT ;  /* 0x0000020055bd7812 */ /* 0x000fe200078ef858 */
[----:B------:R-:W1:Y:S01]  /*55d0*/  SHFL.BFLY PT, R5, R4, 0x2, 0x1f ;  /* 0x0c401f0004057f89 */ /* 0x000e6200000e0000 */
[----:B------:R-:W-:-:S02]  /*55e0*/  IADD3 R0, PT, PT, R0, -0x2, RZ ;  /* 0xfffffffe00007810 */ /* 0x000fc40007ffe0ff */
[----:B------:R-:W-:Y:S01]  /*55f0*/  LEA R189, R189, UR5, 0x1 ;  /* 0x00000005bdbd7c11 */ /* 0x000fe2000f8e08ff */
[----:B------:R-:W3:Y:S03]  /*5600*/  SHFL.BFLY PT, R2, R7, 0x2, 0x1f ;  /* 0x0c401f0007027f89 */ /* 0x000ee600000e0000 */
[-C--:B------:R-:W-:Y:S01]  /*5610*/  IADD3 R160, PT, PT, R86, R189.reuse, RZ ;  /* 0x000000bd56a07210 */ /* 0x080fe20007ffe0ff */
[----:B------:R-:W-:Y:S01]  /*5620*/  LDSM.16.MT88.4 R36, [R189+0xc000] ;  /* 0x00c00000bd24783b */ /* 0x000fe20000004200 */
[C---:B------:R-:W-:Y:S02]  /*5630*/  IADD3 R165, PT, PT, R84.reuse, R189, RZ ;  /* 0x000000bd54a57210 */ /* 0x040fe40007ffe0ff */
[----:B------:R-:W-:Y:S01]  /*5640*/  IADD3 R156, PT, PT, R84, R160, RZ ;  /* 0x000000a0549c7210 */ /* 0x000fe20007ffe0ff */
[----:B------:R-:W-:Y:S04]  /*5650*/  LDSM.16.MT88.4 R52, [R160+0xc000] ;  /* 0x00c00000a034783b */ /* 0x000fe80000004200 */
[----:B------:R-:W-:Y:S04]  /*5660*/  LDSM.16.MT88.4 R84, [R160+0xe000] ;  /* 0x00e00000a054783b */ /* 0x000fe80000004200 */
[----:B------:R-:W-:Y:S01]  /*5670*/  LDSM.16.MT88.4 R44, [R165+0xc000] ;  /* 0x00c00000a52c783b */ /* 0x000fe20000004200 */
[----:B-1----:R-:W-:-:S03]  /*5680*/  FMNMX.FTZ R5, R4, R5, !PT ;  /* 0x0000000504057209 */ /* 0x002fc60007810000 */
[----:B------:R-:W-:Y:S01]  /*5690*/  LDSM.16.MT88.4 R68, [R189+0xe000] ;  /* 0x00e00000bd44783b */ /* 0x000fe20000004200 */
[----:B---3--:R-:W-:-:S03]  /*56a0*/  FMNMX.FTZ R2, R7, R2, !PT ;  /* 0x0000000207027209 */ /* 0x008fc60007810000 */
[----:B------:R-:W1:Y:S04]  /*56b0*/  SHFL.BFLY PT, R132, R5, 0x1, 0x1f ;  /* 0x0c201f0005847f89 */ /* 0x000e6800000e0000 */
[----:B------:R-:W3:Y:S04]  /*56c0*/  SHFL.BFLY PT, R3, R2, 0x1, 0x1f ;  /* 0x0c201f0002037f89 */ /* 0x000ee800000e0000 */
[----:B------:R-:W-:Y:S04]  /*56d0*/  LDSM.16.MT88.4 R76, [R165+0xe000] ;  /* 0x00e00000a54c783b */ /* 0x000fe80000004200 */
[----:B------:R-:W-:Y:S04]  /*56e0*/  LDSM.16.MT88.4 R92, [R156+0xe000] ;  /* 0x00e000009c5c783b */ /* 0x000fe80000004200 */
[----:B------:R-:W-:Y:S04]  /*56f0*/  LDSM.16.MT88.4 R100, [R189+0x10000] ;  /* 0x01000000bd64783b */ /* 0x000fe80000004200 */
[----:B------:R-:W-:Y:S01]  /*5700*/  LDSM.16.MT88.4 R108, [R165+0x10000] ;  /* 0x01000000a56c783b */ /* 0x000fe20000004200 */
[----:B-1----:R-:W-:-:S03]  /*5710*/  FMNMX.FTZ R132, R5, R132, !PT ;  /* 0x0000008405847209 */ /* 0x002fc60007810000 */
[----:B------:R-:W-:Y:S01]  /*5720*/  LDSM.16.MT88.4 R124, [R160+0x10000] ;  /* 0x01000000a07c783b */ /* 0x000fe20000004200 */
[----:B---3--:R-:W-:Y:S01]  /*5730*/  FMNMX.FTZ R3, R2, R3, !PT ;  /* 0x0000000302037209 */ /* 0x008fe20007810000 */
[C---:B--2---:R-:W-:Y:S01]  /*5740*/  FMUL.FTZ R175, R132.reuse, UR4 ;  /* 0x0000000484af7c20 */ /* 0x044fe20008410000 */
        /* <DEDUP_REMOVED lines=54> */
[----:B------:R-:W-:Y:S01]  /*5ab0*/  LDSM.16.MT88.4 R140, [R189+0xd000] ;  /* 0x00d00000bd8c783b */ /* 0x000fe20000004200 */
[----:B------:R-:W-:Y:S01]  /*5ac0*/  ISETP.GE.AND P2, PT, R0, R195, PT ;  /* 0x000000c30000720c */ /* 0x000fe20003f46270 */
        /* <DEDUP_REMOVED lines=199> */
[----:B------:R-:W-:Y:S01]  /*6740*/  MOV R133, R132 ;  /* 0x0000008400857202 */ /* 0x000fe20000000f00 */
[----:B------:R-:W-:Y:S01]  /*6750*/  IMAD.MOV.U32 R0, RZ, RZ, R3 ;  /* 0x000000ffff007224 */ /* 0x000fe200078e0003 */
[----:B------:R-:W-:Y:S01]  /*6760*/  UISETP.NE.AND.EX UP0, UPT, UR9, URZ, UPT, UP0 ;  /* 0x000000ff0900728c */ /* 0x000fe2000bf05300 */
[C---:B------:R-:W-:Y:S01]  /*6770*/  IADD3 R206, PT, PT, R189.reuse, 0xc000, RZ ;  /* 0x0000c000bdce7810 */ /* 0x040fe20007ffe0ff */
[----:B------:R-:W-:Y:S01]  /*6780*/  VIADD R204, R189, 0xc040 ;  /* 0x0000c040bdcc7836 */ /* 0x000fe20000000000 */
[----:B------:R-:W-:Y:S01]  /*6790*/  SEL R184, R184, 0xffffffe0, !P1 ;  /* 0xffffffe0b8b87807 */ /* 0x000fe20004800000 */
[----:B------:R-:W-:Y:S01]  /*67a0*/  UMOV UR11, 0x400 ;  /* 0x00000400000b7882 */ /* 0x000fe20000000000 */
[----:B------:R-:W-:Y:S01]  /*67b0*/  MOV R205, RZ ;  /* 0x000000ff00cd7202 */ /* 0x000fe20000000f00 */
[----:B------:R-:W2:Y:S01]  /*67c0*/  LDCU UR10, c[0x0][0x440] ;  /* 0x00008800ff0a77ac */ /* 0x000ea20008000800 */
[----:B------:R-:W-:Y:S01]  /*67d0*/  PLOP3.LUT P4, PT, PT, PT, UP0, 0x80, 0x8 ;  /* 0x000000000008781c */ /* 0x000fe20003f8f008 */
[----:B------:R-:W-:Y:S01]  /*67e0*/  IMAD.IADD R184, R184, 0x1, R189 ;  /* 0x00000001b8b87824 */ /* 0x000fe200078e02bd */
[----:B------:R-:W3:Y:S01]  /*67f0*/  LDCU UR4, c[0x0][0x45c] ;  /* 0x00008b80ff0477ac */ /* 0x000ee20008000800 */
[----:B------:R-:W4:Y:S01]  /*6800*/  LDCU.64 UR6, c[0x0][0x3a0] ;  /* 0x00007400ff0677ac */ /* 0x000f220008000a00 */
[----:B------:R-:W2:Y:S01]  /*6810*/  LDCU.64 UR8, c[0x0][0x3a8] ;  /* 0x00007500ff0877ac */ /* 0x000ea20008000a00 */
[----:B-1----:R-:W-:-:S12]  /*6820*/  ULEA UR5, UR5, UR11, 0x18 ;  /* 0x0000000b05057291 */ /* 0x002fd8000f8ec0ff */
.L_x_1108:
[----:B------:R-:W-:Y:S01]  /*6830*/  @!P4 IADD3 R8, P0, PT, RZ, -R205, RZ ;  /* 0x800000cdff08c210 */ /* 0x000fe20007f1e0ff */
[----:B------:R-:W1:Y:S01]  /*6840*/  S2R R188, SR_TID.X ;  /* 0x0000000000bc7919 */ /* 0x000e620000002100 */
[----:B------:R-:W5:Y:S01]  /*6850*/  @!P4 LDC R172, c[0x0][0x3c0] ;  /* 0x0000f000ffaccb82 */ /* 0x000f620000000800 */
[----:B------:R-:W-:Y:S07]  /*6860*/  DEPBAR.LE SB0, 0x0 ;  /* 0x000080000000791a */ /* 0x000fee0000000000 */
[----:B------:R-:W2:Y:S08]  /*6870*/  LDC R175, c[0x0][0x3c4] ;  /* 0x0000f100ffaf7b82 */ /* 0x000eb00000000800 */
[----:B------:R-:W-:Y:S01]  /*6880*/  BAR.SYNC.DEFER_BLOCKING 0x0 ;  /* 0x0000000000007b1d */ /* 0x000fe20000010000 */
[C---:B-1----:R-:W-:Y:S01]  /*6890*/  LOP3.LUT R213, R188.reuse, 0x38, RZ, 0xc0, !PT ;  /* 0x00000038bcd57812 */ /* 0x042fe200078ec0ff */
[----:B------:R-:W-:Y:S01]  /*68a0*/  IMAD.SHL.U32 R4, R188, 0x40, RZ ;  /* 0x00000040bc047824 */ /* 0x000fe200078e00ff */
[----:B------:R-:W-:Y:S01]  /*68b0*/  SHF.R.U32.HI R190, RZ, 0x1, R188 ;  /* 0x00000001ffbe7819 */ /* 0x000fe200000116bc */
[----:B-----5:R-:W-:Y:S02]  /*68c0*/  @!P4 IMAD.SHL.U32 R9, R172, 0x40, RZ ;  /* 0x00000040ac09c824 */ /* 0x020fe400078e00ff */
[----:B------:R-:W-:Y:S01]  /*68d0*/  IMAD.SHL.U32 R7, R188, 0x20, RZ ;  /* 0x00000020bc077824 */ /* 0x000fe200078e00ff */
[----:B------:R-:W-:Y:S01]  /*68e0*/  LOP3.LUT R5, R4, 0x1c0, RZ, 0xc0, !PT ;  /* 0x000001c004057812 */ /* 0x000fe200078ec0ff */
[----:B------:R-:W-:Y:S01]  /*68f0*/  IMAD.SHL.U32 R6, R188, 0x8, RZ ;  /* 0x00000008bc067824 */ /* 0x000fe200078e00ff */
[----:B------:R-:W-:Y:S01]  /*6900*/  LOP3.LUT R193, R4, 0x400, RZ, 0xc0, !PT ;  /* 0x0000040004c17812 */ /* 0x000fe200078ec0ff */
[----:B------:R-:W-:Y:S01]  /*6910*/  @!P4 IMAD.X R9, RZ, RZ, ~R9, P0 ;  /* 0x000000ffff09c224 */ /* 0x000fe200000e0e09 */
[----:B------:R-:W-:Y:S02]  /*6920*/  LOP3.LUT R187, R7, 0x7c00, RZ, 0xc0, !PT ;  /* 0x00007c0007bb7812 */ /* 0x000fe400078ec0ff */
[----:B------:R-:W-:Y:S02]  /*6930*/  LOP3.LUT R7, R6, 0x38, RZ, 0xc0, !PT ;  /* 0x0000003806077812 */ /* 0x000fe400078ec0ff */
[--C-:B------:R-:W-:Y:S02]  /*6940*/  LOP3.LUT R5, R5, 0x38, R6.reuse, 0xf8, !PT ;  /* 0x0000003805057812 */ /* 0x100fe400078ef806 */
[----:B------:R-:W-:Y:S02]  /*6950*/  LOP3.LUT R213, R213, 0x1f8, R6, 0x78, !PT ;  /* 0x000001f8d5d57812 */ /* 0x000fe400078e7806 */
[----:B------:R-:W-:Y:S02]  /*6960*/  @!P4 SHF.R.S64 R11, R8, 0x1f, R9 ;  /* 0x0000001f080bc819 */ /* 0x000fe40000001009 */
[----:B------:R-:W-:Y:S02]  /*6970*/  LOP3.LUT R10, R7, 0x40, RZ, 0xfc, !PT ;  /* 0x00000040070a7812 */ /* 0x000fe400078efcff */
[----:B------:R-:W-:Y:S02]  /*6980*/  LOP3.LUT R3, R187, 0x200, R4, 0xf8, !PT ;  /* 0x00000200bb037812 */ /* 0x000fe400078ef804 */
[C---:B--2---:R-:W-:Y:S02]  /*6990*/  ISETP.GE.AND P3, PT, R7.reuse, UR10, PT ;  /* 0x0000000a07007c0c */ /* 0x044fe4000bf66270 */
[----:B------:R-:W-:Y:S01]  /*69a0*/  LOP3.LUT R8, R7, 0x80, RZ, 0xfc, !PT ;  /* 0x0000008007087812 */ /* 0x000fe200078efcff */
[----:B------:R-:W-:Y:S01]  /*69b0*/  IMAD.MOV.U32 R7, RZ, RZ, R198 ;  /* 0x000000ffff077224 */ /* 0x000fe200078e00c6 */
[----:B------:R-:W-:Y:S02]  /*69c0*/  LOP3.LUT R4, R5, 0x8, R188, 0x78, !PT ;  /* 0x0000000805047812 */ /* 0x000fe400078e78bc */
[----:B------:R-:W-:Y:S02]  /*69d0*/  LOP3.LUT R2, R190, 0x8, RZ, 0xc0, !PT ;  /* 0x00000008be027812 */ /* 0x000fe400078ec0ff */
[----:B------:R-:W-:Y:S01]  /*69e0*/  LOP3.LUT R213, R213, 0x1e00, R6, 0xf8, !PT ;  /* 0x00001e00d5d57812 */ /* 0x000fe200078ef806 */
[----:B------:R-:W-:Y:S01]  /*69f0*/  IMAD R193, R4, 0x2, R193 ;  /* 0x0000000204c17824 */ /* 0x000fe200078e02c1 */
[----:B------:R-:W-:Y:S02]  /*6a00*/  @!P4 IADD3 R198, P0, PT, R198, R11, RZ ;  /* 0x0000000bc6c6c210 */ /* 0x000fe40007f1e0ff */
[----:B------:R-:W-:Y:S01]  /*6a10*/  ISETP.GE.AND P1, PT, R8, UR10, PT ;  /* 0x0000000a08007c0c */ /* 0x000fe2000bf26270 */
[----:B------:R-:W-:Y:S01]  /*6a20*/  IMAD.MOV.U32 R8, RZ, RZ, R199 ;  /* 0x000000ffff087224 */ /* 0x000fe200078e00c7 */
[----:B------:R-:W-:Y:S02]  /*6a30*/  ISETP.GE.AND P2, PT, R10, UR10, PT ;  /* 0x0000000a0a007c0c */ /* 0x000fe4000bf46270 */
[----:B------:R-:W-:Y:S02]  /*6a40*/  LOP3.LUT R2, R3, R5, R2, 0xf6, !PT ;  /* 0x0000000503027212 */ /* 0x000fe400078ef602 */
[----:B------:R-:W-:Y:S02]  /*6a50*/  @!P4 LEA.HI.X.SX32 R199, R9, R199, 0x1, P0 ;  /* 0x000000c709c7c211 */ /* 0x000fe400000f0eff */
[----:B------:R-:W-:Y:S01]  /*6a60*/  LEA R213, R213, UR5, 0x1 ;  /* 0x00000005d5d57c11 */ /* 0x000fe2000f8e08ff */
[----:B------:R-:W-:Y:S06]  /*6a70*/  @!P4 BRA `(.L_x_1105) ;  /* 0x0000000000f4c947 */ /* 0x000fec0003800000 */
        /* <DEDUP_REMOVED lines=61> */
.L_x_1105:
        /* <DEDUP_REMOVED lines=19> */
[C---:B------:R-:W-:Y:S02]  /*6f80*/  IMAD.X R181, R173.reuse, 0x1, R179, P5 ;  /* 0x00000001adb57824 */ /* 0x040fe400028e06b3 */
[----:B------:R-:W-:Y:S01]  /*6f90*/  ISETP.GT.AND P5, PT, R200, R195, PT ;  /* 0x000000c3c800720c */ /* 0x000fe20003fa4270 */
        /* <DEDUP_REMOVED lines=28> */
[----:B------:R-:W-:Y:S01]  /*7160*/  @!P1 LDGSTS.E.BYPASS.LTC128B.128 [R213+0x10800], desc[UR14][R178.64+0x100] ;  /* 0x10800100b2d59fae */ /* 0x000fe2000b981a0e */
        /* <DEDUP_REMOVED lines=269> */
.L_x_1107:
        /* <DEDUP_REMOVED lines=69> */
.L_x_1106:
        /* <DEDUP_REMOVED lines=202> */
[----:B------:R-:W-:Y:S01]  /*9330*/  ISETP.GT.AND P1, PT, R200, R195, PT ;  /* 0x000000c3c800720c */ /* 0x000fe20003f24270 */
        /* <DEDUP_REMOVED lines=194> */
.L_x_1104:
[----:B------:R-:W1:Y:S01]  /*9f60*/  SHFL.BFLY PT, R2, R211, 0x2, 0x1f ;  /* 0x0c401f00d3027f89 */ /* 0x000e6200000e0000 */
[----:B------:R-:W-:Y:S01]  /*9f70*/  LOP3.LUT R133, R190, 0x30, RZ, 0xc0, !PT ;  /* 0x00000030be857812 */ /* 0x000fe200078ec0ff */
[----:B------:R-:W-:Y:S01]  /*9f80*/  S2UR UR8, SR_CTAID.Y ;  /* 0x00000000000879c3 */ /* 0x000fe20000002600 */
[C---:B------:R-:W-:Y:S01]  /*9f90*/  R2P PR, R188.reuse, 0x18 ;  /* 0x00000018bc007804 */ /* 0x040fe20000000000 */
[----:B------:R-:W2:Y:S01]  /*9fa0*/  SHFL.BFLY PT, R0, R209, 0x2, 0x1f ;  /* 0x0c401f00d1007f89 */ /* 0x000ea200000e0000 */
[----:B------:R-:W-:Y:S01]  /*9fb0*/  SHF.R.U32.HI R135, RZ, 0x4, R188 ;  /* 0x00000004ff877819 */ /* 0x000fe200000116bc */
[----:B------:R-:W3:Y:S01]  /*9fc0*/  LDCU UR4, c[0x0][0x44c] ;  /* 0x00008980ff0477ac */ /* 0x000ee20008000800 */
[----:B------:R-:W-:Y:S01]  /*9fd0*/  SHF.L.U32 R4, R188, 0x2, RZ ;  /* 0x00000002bc047819 */ /* 0x000fe200000006ff */
[----:B------:R-:W-:Y:S01]  /*9fe0*/  BSSY.RECONVERGENT B0, `(.L_x_1109) ;  /* 0x00000fa000007945 */ /* 0x000fe20003800200 */
[----:B------:R-:W-:Y:S01]  /*9ff0*/  SEL R186, R186, 0xffffffe0, !P0 ;  /* 0xffffffe0baba7807 */ /* 0x000fe20004000000 */
[----:B------:R-:W-:Y:S01]  /*a000*/  S2UR UR7, SR_CTAID.Z ;  /* 0x00000000000779c3 */ /* 0x000fe20000002700 */
[----:B------:R-:W-:-:S02]  /*a010*/  IADD3 R15, PT, PT, R135, 0x8, RZ ;  /* 0x00000008870f7810 */ /* 0x000fc40007ffe0ff */
[----:B------:R-:W-:-:S05]  /*a020*/  LOP3.LUT R13, R4, 0x1f8, RZ, 0xc0, !PT ;  /* 0x000001f8040d7812 */ /* 0x000fca00078ec0ff */
[----:B------:R-:W-:Y:S01]  /*a030*/  BAR.SYNC.DEFER_BLOCKING 0x0 ;  /* 0x0000000000007b1d */ /* 0x000fe20000010000 */
[----:B------:R-:W-:Y:S02]  /*a040*/  ISETP.GE.AND P5, PT, R15, R194, PT ;  /* 0x000000c20f00720c */ /* 0x000fe40003fa6270 */
[----:B------:R-:W-:-:S05]  /*a050*/  LOP3.LUT P6, RZ, R188, 0x3, RZ, 0xc0, !PT ;  /* 0x00000003bcff7812 */ /* 0x000fca00078cc0ff */
[----:B------:R-:W4:Y:S01]  /*a060*/  LDC R16, c[0x0][0x3e0] ;  /* 0x0000f800ff107b82 */ /* 0x000f220000000800 */
[----:B-1----:R-:W-:Y:S01]  /*a070*/  FADD.FTZ R2, R2, R211 ;  /* 0x000000d302027221 */ /* 0x002fe20000010000 */
[----:B--2---:R-:W-:-:S04]  /*a080*/  FADD.FTZ R9, R0, R209 ;  /* 0x000000d100097221 */ /* 0x004fc80000010000 */
[----:B------:R-:W1:Y:S01]  /*a090*/  SHFL.BFLY PT, R5, R2, 0x1, 0x1f ;  /* 0x0c201f0002057f89 */ /* 0x000e6200000e0000 */
[----:B------:R-:W-:Y:S01]  /*a0a0*/  SHF.R.U32.HI R0, RZ, 0x2, R188 ;  /* 0x00000002ff007819 */ /* 0x000fe200000116bc */
[----:B------:R-:W2:Y:S02]  /*a0b0*/  S2UR UR6, SR_CTAID.X ;  /* 0x00000000000679c3 */ /* 0x000ea40000002500 */
[----:B------:R-:W5:Y:S01]  /*a0c0*/  SHFL.BFLY PT, R6, R9, 0x1, 0x1f ;  /* 0x0c201f0009067f89 */ /* 0x000f6200000e0000 */
[----:B------:R-:W-:Y:S02]  /*a0d0*/  LOP3.LUT R133, R133, 0x7, R0, 0xf8, !PT ;  /* 0x0000000785857812 */ /* 0x000fe400078ef800 */
[----:B------:R-:W-:-:S04]  /*a0e0*/  SHF.L.U32 R0, R188, 0x4, RZ ;  /* 0x00000004bc007819 */ /* 0x000fc800000006ff */
[C---:B------:R-:W-:Y:S02]  /*a0f0*/  LOP3.LUT R7, R0.reuse, 0x1c0, RZ, 0xc0, !PT ;  /* 0x000001c000077812 */ /* 0x040fe400078ec0ff */
[----:B------:R-:W-:Y:S01]  /*a100*/  LOP3.LUT R15, R0, 0x10, RZ, 0xc0, !PT ;  /* 0x00000010000f7812 */ /* 0x000fe200078ec0ff */
[----:B-1----:R-:W-:Y:S01]  /*a110*/  FADD.FTZ R5, R2, R5 ;  /* 0x0000000502057221 */ /* 0x002fe20000010000 */
[----:B------:R-:W-:Y:S01]  /*a120*/  SHF.L.U32 R2, R188, 0x1, RZ ;  /* 0x00000001bc027819 */ /* 0x000fe200000006ff */
[----:B--2---:R-:W-:Y:S01]  /*a130*/  USHF.L.U32 UR6, UR6, 0x6, URZ ;  /* 0x0000000606067899 */ /* 0x004fe200080006ff */
[----:B-----5:R-:W-:Y:S01]  /*a140*/  FADD.FTZ R6, R9, R6 ;  /* 0x0000000609067221 */ /* 0x020fe20000010000 */
[----:B------:R-:W1:Y:S01]  /*a150*/  MUFU.RCP R11, R5 ;  /* 0x00000005000b7308 */ /* 0x000e620000001000 */
[--C-:B------:R-:W-:Y:S02]  /*a160*/  LOP3.LUT R8, R187, 0x6, R2.reuse, 0xf8, !PT ;  /* 0x00000006bb087812 */ /* 0x100fe400078ef802 */
[----:B------:R-:W-:-:S02]  /*a170*/  LOP3.LUT R7, R7, 0x38, R2, 0xf8, !PT ;  /* 0x0000003807077812 */ /* 0x000fc400078ef802 */
[----:B------:R-:W-:Y:S02]  /*a180*/  FSETP.NE.FTZ.AND P0, PT, R6, RZ, PT ;  /* 0x000000ff0600720b */ /* 0x000fe40003f15000 */
[----:B------:R-:W-:Y:S01]  /*a190*/  LOP3.LUT R7, R8, R7, RZ, 0xfc, !PT ;  /* 0x0000000708077212 */ /* 0x000fe200078efcff */
[----:B------:R-:W2:Y:S01]  /*a1a0*/  MUFU.RCP R10, R6 ;  /* 0x00000006000a7308 */ /* 0x000ea20000001000 */
[----:B------:R-:W-:Y:S02]  /*a1b0*/  SEL R8, R185, 0xffffffc0, !P3 ;  /* 0xffffffc0b9087807 */ /* 0x000fe40005800000 */
[----:B------:R-:W-:Y:S02]  /*a1c0*/  FSETP.NE.FTZ.AND P3, PT, R5, RZ, PT ;  /* 0x000000ff0500720b */ /* 0x000fe40003f75000 */
[----:B------:R-:W-:Y:S02]  /*a1d0*/  IADD3 R9, PT, PT, R135, 0x18, RZ ;  /* 0x0000001887097810 */ /* 0x000fe40007ffe0ff */
[----:B------:R-:W-:-:S02]  /*a1e0*/  LEA R7, R7, UR5, 0x2 ;  /* 0x0000000507077c11 */ /* 0x000fc4000f8e10ff */
[----:B-1----:R-:W-:Y:S01]  /*a1f0*/  FSEL R11, R11, 1, P3 ;  /* 0x3f8000000b0b7808 */ /* 0x002fe20001800000 */
[----:B------:R-:W1:Y:S01]  /*a200*/  @P0 LDC R18, c[0x0][0x458] ;  /* 0x00011600ff120b82 */ /* 0x000e620000000800 */
[----:B------:R-:W-:Y:S01]  /*a210*/  ISETP.GE.AND P1, PT, R9, R194, PT ;  /* 0x000000c20900720c */ /* 0x000fe20003f26270 */
[----:B------:R-:W5:Y:S01]  /*a220*/  @P0 MUFU.LG2 R6, R6 ;  /* 0x0000000600060308 */ /* 0x000f620000000c00 */
[----:B------:R-:W-:Y:S01]  /*a230*/  LOP3.LUT R2, R13, 0x38, R190, 0x78, !PT ;  /* 0x000000380d027812 */ /* 0x000fe200078e78be */
[----:B------:R-:W-:Y:S01]  /*a240*/  FMUL.FTZ R128, R11, R128 ;  /* 0x000000800b807220 */ /* 0x000fe20000410000 */
[----:B------:R-:W-:Y:S01]  /*a250*/  IADD3 R9, PT, PT, R7, 0x80, RZ ;  /* 0x0000008007097810 */ /* 0x000fe20007ffe0ff */
        /* <DEDUP_REMOVED lines=48> */
[C---:B------:R-:W-:Y:S01]  /*a560*/  @P4 IADD3 R9, PT, PT, R7.reuse, -0x80, RZ ;  /* 0xffffff8007094810 */ /* 0x040fe20007ffe0ff */
[C---:B------:R-:W-:Y:S01]  /*a570*/  FMUL.FTZ R130, R10.reuse, R130 ;  /* 0x000000820a827220 */ /* 0x040fe20000410000 */
[C---:B------:R-:W-:Y:S01]  /*a580*/  IADD3 R11, PT, PT, R7.reuse, R8, RZ ;  /* 0x00000008070b7210 */ /* 0x040fe20007ffe0ff */
        /* <DEDUP_REMOVED lines=47> */
[----:B------:R-:W-:Y:S01]  /*a880*/  IADD3 R10, PT, PT, R7, R186, RZ ;  /* 0x000000ba070a7210 */ /* 0x000fe20007ffe0ff */
[----:B------:R-:W-:Y:S01]  /*a890*/  STS.64 [R7], R128 ;  /* 0x0000008007007388 */ /* 0x000fe20000000a00 */
[----:B------:R-:W-:Y:S01]  /*a8a0*/  LEA R2, R2, R15, 0x2 ;  /* 0x0000000f02027211 */ /* 0x000fe200078e10ff */
[----:B------:R-:W2:Y:S01]  /*a8b0*/  @P3 LDC R17, c[0x0][0x458] ;  /* 0x00011600ff113b82 */ /* 0x000ea20000000800 */
[----:B------:R-:W-:Y:S01]  /*a8c0*/  IADD3 R14, PT, PT, R186, R11, RZ ;  /* 0x0000000bba0e7210 */ /* 0x000fe20007ffe0ff */
[----:B------:R-:W-:Y:S01]  /*a8d0*/  STS.64 [R7+0x800], R130 ;  /* 0x0008008207007388 */ /* 0x000fe20000000a00 */
[-C--:B------:R-:W-:Y:S01]  /*a8e0*/  IADD3 R15, PT, PT, R8, R9.reuse, RZ ;  /* 0x00000009080f7210 */ /* 0x080fe20007ffe0ff */
[----:B------:R-:W3:Y:S01]  /*a8f0*/  @P3 MUFU.LG2 R5, R5 ;  /* 0x0000000500053308 */ /* 0x000ee20000000c00 */
[C---:B------:R-:W-:Y:S01]  /*a900*/  IADD3 R8, PT, PT, R186.reuse, R9, RZ ;  /* 0x00000009ba087210 */ /* 0x040fe20007ffe0ff */
[----:B------:R-:W-:Y:S01]  /*a910*/  STS.64 [R10], R36 ;  /* 0x000000240a007388 */ /* 0x000fe20000000a00 */
[----:B------:R-:W-:Y:S01]  /*a920*/  IADD3 R186, PT, PT, R186, R15, RZ ;  /* 0x0000000fbaba7210 */ /* 0x000fe20007ffe0ff */
[----:B-----5:R-:W-:Y:S01]  /*a930*/  @P0 FMUL.FTZ R6, R6, 0.69314718246459960938 ;  /* 0x3f31721806060820 */ /* 0x020fe20000410000 */
[----:B------:R-:W-:Y:S01]  /*a940*/  IADD3 R13, PT, PT, R135, 0x10, RZ ;  /* 0x00000010870d7810 */ /* 0x000fe20007ffe0ff */
[----:B------:R-:W-:Y:S03]  /*a950*/  STS.64 [R10+0x800], R38 ;  /* 0x000800260a007388 */ /* 0x000fe60000000a00 */
[----:B------:R-:W-:Y:S01]  /*a960*/  ISETP.GE.AND P2, PT, R13, R194, PT ;  /* 0x000000c20d00720c */ /* 0x000fe20003f46270 */
[----:B------:R-:W-:Y:S01]  /*a970*/  STS.64 [R11], R40 ;  /* 0x000000280b007388 */ /* 0x000fe20000000a00 */
[----:B------:R-:W-:-:S03]  /*a980*/  IADD3 R13, PT, PT, R135, 0x20, RZ ;  /* 0x00000020870d7810 */ /* 0x000fc60007ffe0ff */
[----:B------:R-:W-:Y:S01]  /*a990*/  STS.64 [R11+0x800], R42 ;  /* 0x0008002a0b007388 */ /* 0x000fe20000000a00 */
[----:B------:R-:W-:Y:S02]  /*a9a0*/  ISETP.GE.AND P4, PT, R13, R194, PT ;  /* 0x000000c20d00720c */ /* 0x000fe40003f86270 */
[----:B------:R-:W5:Y:S01]  /*a9b0*/  LDC.64 R12, c[0x0][0x430] ;  /* 0x00010c00ff0c7b82 */ /* 0x000f620000000a00 */
[----:B------:R-:W-:Y:S01]  /*a9c0*/  STS.64 [R14], R44 ;  /* 0x0000002c0e007388 */ /* 0x000fe20000000a00 */
[----:B---3--:R-:W-:Y:S01]  /*a9d0*/  @P3 FMUL.FTZ R5, R5, 0.69314718246459960938 ;  /* 0x3f31721805053820 */ /* 0x008fe20000410000 */
[----:B------:R-:W-:Y:S02]  /*a9e0*/  P2R R0, PR, RZ, 0x10 ;  /* 0x00000010ff007803 */ /* 0x000fe40000000000 */
[----:B------:R-:W-:Y:S04]  /*a9f0*/  STS.64 [R14+0x800], R46 ;  /* 0x0008002e0e007388 */ /* 0x000fe80000000a00 */
[----:B------:R-:W-:Y:S04]  /*aa00*/  STS.64 [R9], R48 ;  /* 0x0000003009007388 */ /* 0x000fe80000000a00 */
[----:B------:R-:W-:Y:S04]  /*aa10*/  STS.64 [R9+0x800], R50 ;  /* 0x0008003209007388 */ /* 0x000fe80000000a00 */
[----:B------:R-:W-:Y:S04]  /*aa20*/  STS.64 [R8], R52 ;  /* 0x0000003408007388 */ /* 0x000fe80000000a00 */
[----:B------:R-:W-:Y:S04]  /*aa30*/  STS.64 [R8+0x800], R54 ;  /* 0x0008003608007388 */ /* 0x000fe80000000a00 */
[----:B------:R-:W-:Y:S04]  /*aa40*/  STS.64 [R15], R56 ;  /* 0x000000380f007388 */ /* 0x000fe80000000a00 */
[----:B------:R-:W-:Y:S04]  /*aa50*/  STS.64 [R15+0x800], R58 ;  /* 0x0008003a0f007388 */ /* 0x000fe80000000a00 */
[----:B------:R-:W-:Y:S04]  /*aa60*/  STS.64 [R186], R60 ;  /* 0x0000003cba007388 */ /* 0x000fe80000000a00 */
[----:B------:R-:W-:Y:S04]  /*aa70*/  STS.64 [R186+0x800], R62 ;  /* 0x0008003eba007388 */ /* 0x000fe80000000a00 */
        /* <DEDUP_REMOVED lines=17> */
[----:B------:R3:W-:Y:S04]  /*ab90*/  STS.64 [R7+0x8800], R98 ;  /* 0x0088006207007388 */ /* 0x0007e80000000a00 */
[----:B------:R4:W-:Y:S04]  /*aba0*/  STS.64 [R10+0x8000], R100 ;  /* 0x008000640a007388 */ /* 0x0009e80000000a00 */
[----:B------:R2:W-:Y:S04]  /*abb0*/  STS.64 [R10+0x8800], R102 ;  /* 0x008800660a007388 */ /* 0x0005e80000000a00 */
[----:B------:R-:W-:Y:S04]  /*abc0*/  STS.64 [R11+0x8000], R104 ;  /* 0x008000680b007388 */ /* 0x000fe80000000a00 */
[----:B------:R2:W-:Y:S04]  /*abd0*/  STS.64 [R11+0x8800], R106 ;  /* 0x0088006a0b007388 */ /* 0x0005e80000000a00 */
[----:B------:R2:W-:Y:S04]  /*abe0*/  STS.64 [R14+0x8000], R108 ;  /* 0x0080006c0e007388 */ /* 0x0005e80000000a00 */
[----:B------:R2:W-:Y:S01]  /*abf0*/  STS.64 [R14+0x8800], R110 ;  /* 0x0088006e0e007388 */ /* 0x0005e20000000a00 */
[----:B---3--:R-:W-:-:S03]  /*ac00*/  IADD3 R7, PT, PT, -R201, RZ, RZ ;  /* 0x000000ffc9077210 */ /* 0x008fc60007ffe1ff */
[----:B------:R3:W-:Y:S01]  /*ac10*/  STS.64 [R9+0x8000], R112 ;  /* 0x0080007009007388 */ /* 0x0007e20000000a00 */
[----:B-----5:R-:W-:Y:S01]  /*ac20*/  IMAD R201, R12, UR8, R201 ;  /* 0x000000080cc97c24 */ /* 0x020fe2000f8e02c9 */
[----:B----4-:R-:W-:Y:S02]  /*ac30*/  MOV R101, 0xff800000 ;  /* 0xff80000000657802 */ /* 0x010fe40000000f00 */
[----:B------:R3:W-:Y:S01]  /*ac40*/  STS.64 [R9+0x8800], R114 ;  /* 0x0088007209007388 */ /* 0x0007e20000000a00 */
[----:B------:R-:W-:Y:S02]  /*ac50*/  IMAD R7, R16, R7, UR7 ;  /* 0x0000000710077e24 */ /* 0x000fe4000f8e0207 */
[----:B-1----:R-:W-:Y:S01]  /*ac60*/  @P0 FFMA.FTZ R101, R3, R18, R6 ;  /* 0x0000001203650223 */ /* 0x002fe20000010006 */
[----:B--2---:R-:W-:Y:S01]  /*ac70*/  MOV R102, 0xff800000 ;  /* 0xff80000000667802 */ /* 0x004fe20000000f00 */
[----:B------:R3:W-:Y:S01]  /*ac80*/  STS.64 [R8+0x8000], R124 ;  /* 0x0080007c08007388 */ /* 0x0007e20000000a00 */
[----:B------:R-:W-:Y:S01]  /*ac90*/  @P3 FFMA.FTZ R102, R132, R17, R5 ;  /* 0x0000001184663223 */ /* 0x000fe20000010005 */
[----:B------:R-:W-:-:S02]  /*aca0*/  LOP3.LUT R100, R4, 0x3c, RZ, 0xc0, !PT ;  /* 0x0000003c04647812 */ /* 0x000fc400078ec0ff */
[----:B------:R3:W-:Y:S01]  /*acb0*/  STS.64 [R8+0x8800], R126 ;  /* 0x0088007e08007388 */ /* 0x0007e20000000a00 */
[----:B------:R-:W-:Y:S01]  /*acc0*/  IADD3 R3, PT, PT, R135, 0x28, RZ ;  /* 0x0000002887037810 */ /* 0x000fe20007ffe0ff */
[----:B------:R-:W-:Y:S02]  /*acd0*/  IMAD R106, R201, R16, R7 ;  /* 0x00000010c96a7224 */ /* 0x000fe400078e0207 */
[----:B------:R3:W-:Y:S02]  /*ace0*/  STS.64 [R15+0x8000], R116 ;  /* 0x008000740f007388 */ /* 0x0007e40000000a00 */
[----:B------:R-:W-:Y:S02]  /*acf0*/  IMAD R106, R106, R13, UR6 ;  /* 0x000000066a6a7e24 */ /* 0x000fe4000f8e020d */
[----:B------:R3:W-:Y:S02]  /*ad00*/  STS.64 [R15+0x8800], R118 ;  /* 0x008800760f007388 */ /* 0x0007e40000000a00 */
[----:B------:R-:W-:-:S02]  /*ad10*/  IMAD R104, R106, UR4, RZ ;  /* 0x000000046a687c24 */ /* 0x000fc4000f8e02ff */
[----:B------:R3:W-:Y:S04]  /*ad20*/  STS.64 [R186+0x8000], R120 ;  /* 0x00800078ba007388 */ /* 0x0007e80000000a00 */
[----:B------:R3:W-:Y:S01]  /*ad30*/  STS.64 [R186+0x8800], R122 ;  /* 0x0088007aba007388 */ /* 0x0007e20000000a00 */
[----:B------:R-:W-:Y:S06]  /*ad40*/  BAR.SYNC.DEFER_BLOCKING 0x0 ;  /* 0x0000000000007b1d */ /* 0x000fec0000010000 */
[----:B------:R3:W1:Y:S04]  /*ad50*/  LDS.128 R96, [R2+UR5] ;  /* 0x0000000502607984 */ /* 0x0006680008000c00 */
[----:B------:R3:W2:Y:S04]  /*ad60*/  LDS.128 R92, [R2+UR5+0x800] ;  /* 0x00080005025c7984 */ /* 0x0006a80008000c00 */
[----:B------:R3:W4:Y:S04]  /*ad70*/  LDS.128 R88, [R2+UR5+0x1000] ;  /* 0x0010000502587984 */ /* 0x0007280008000c00 */
[----:B------:R3:W1:Y:S04]  /*ad80*/  LDS.128 R84, [R2+UR5+0x1800] ;  /* 0x0018000502547984 */ /* 0x0006680008000c00 */
        /* <DEDUP_REMOVED lines=19> */
[----:B------:R3:W1:Y:S01]  /*aec0*/  LDS.128 R4, [R2+UR5+0xb800] ;  /* 0x00b8000502047984 */ /* 0x0006620008000c00 */
[----:B--2-4-:R-:W-:Y:S05]  /*aed0*/  @P6 BRA `(.L_x_1110) ;  /* 0x0000000000286947 */ /* 0x014fea0003800000 */
[----:B------:R-:W2:Y:S01]  /*aee0*/  LDCU.64 UR4, c[0x0][0x428] ;  /* 0x00008500ff0477ac */ /* 0x000ea20008000a00 */
[C---:B------:R-:W-:Y:S01]  /*aef0*/  VIADD R103, R133.reuse, 0x8 ;  /* 0x0000000885677836 */ /* 0x040fe20000000000 */
[C---:B---3--:R-:W-:Y:S02]  /*af00*/  IADD3 R2, P0, PT, R106.reuse, R133, RZ ;  /* 0x000000856a027210 */ /* 0x048fe40007f1e0ff */
[-C--:B------:R-:W-:Y:S02]  /*af10*/  ISETP.GE.AND P4, PT, R133, R194.reuse, PT ;  /* 0x000000c28500720c */ /* 0x080fe40003f86270 */
[----:B------:R-:W-:Y:S02]  /*af20*/  ISETP.GE.AND P3, PT, R103, R194, PT ;  /* 0x000000c26700720c */ /* 0x000fe40003f66270 */
[----:B------:R-:W-:Y:S02]  /*af30*/  LEA.HI.X.SX32 R103, R106, RZ, 0x1, P0 ;  /* 0x000000ff6a677211 */ /* 0x000fe400000f0eff */
[----:B--2---:R-:W-:-:S04]  /*af40*/  LEA R106, P0, R2, UR4, 0x2 ;  /* 0x00000004026a7c11 */ /* 0x004fc8000f8010ff */
[----:B------:R-:W-:-:S05]  /*af50*/  LEA.HI.X R107, R2, UR5, R103, 0x2, P0 ;  /* 0x00000005026b7c11 */ /* 0x000fca00080f1467 */
[----:B------:R2:W-:Y:S04]  /*af60*/  @!P4 STG.E desc[UR14][R106.64], R102 ;  /* 0x000000666a00c986 */ /* 0x0005e8000c10190e */
[----:B------:R2:W-:Y:S02]  /*af70*/  @!P3 STG.E desc[UR14][R106.64+0x20], R101 ;  /* 0x000020656a00b986 */ /* 0x0005e4000c10190e */
.L_x_1110:
[----:B------:R-:W-:Y:S05]  /*af80*/  BSYNC.RECONVERGENT B0 ;  /* 0x0000000000007941 */ /* 0x000fea0003800200 */
.L_x_1109:
[CC--:B------:R-:W-:Y:S01]  /*af90*/  ISETP.GE.AND P3, PT, R135.reuse, R194.reuse, PT ;  /* 0x000000c28700720c */ /* 0x0c0fe20003f66270 */
[----:B------:R-:W-:Y:S01]  /*afa0*/  IMAD R103, R135, 0xc0, R100 ;  /* 0x000000c087677824 */ /* 0x000fe200078e0264 */
[----:B------:R-:W-:Y:S01]  /*afb0*/  ISETP.GE.AND P4, PT, R3, R194, PT ;  /* 0x000000c20300720c */ /* 0x000fe20003f86270 */
[----:B------:R-:W-:Y:S01]  /*afc0*/  BSSY.RECONVERGENT B0, `(.L_x_1111) ;  /* 0x0000012000007945 */ /* 0x000fe20003800200 */
[----:B------:R-:W-:Y:S01]  /*afd0*/  VIADD R3, R135, 0x30 ;  /* 0x0000003087037836 */ /* 0x000fe20000000000 */
[----:B--2---:R-:W-:Y:S02]  /*afe0*/  LOP3.LUT R102, R100, 0x40, RZ, 0xfc, !PT ;  /* 0x0000004064667812 */ /* 0x004fe400078efcff */
[----:B------:R-:W-:Y:S02]  /*aff0*/  IADD3 R103, P0, PT, R104, R103, RZ ;  /* 0x0000006768677210 */ /* 0x000fe40007f1e0ff */
[----:B------:R-:W-:Y:S02]  /*b000*/  P2R R105, PR, RZ, 0x10 ;  /* 0x00000010ff697803 */ /* 0x000fe40000000000 */
[----:B------:R-:W-:-:S02]  /*b010*/  LOP3.LUT R101, R100, 0x80, RZ, 0xfc, !PT ;  /* 0x0000008064657812 */ /* 0x000fc400078efcff */
[----:B------:R-:W-:Y:S01]  /*b020*/  LEA.HI.X.SX32 R104, R104, RZ, 0x1, P0 ;  /* 0x000000ff68687211 */ /* 0x000fe200000f0eff */
[----:B------:R-:W-:Y:S06]  /*b030*/  @P3 BRA `(.L_x_1112) ;  /* 0x0000000000283947 */ /* 0x000fec0003800000 */
[----:B------:R-:W2:Y:S01]  /*b040*/  LDCU UR6, c[0x0][0x440] ;  /* 0x00008800ff0677ac */ /* 0x000ea20008000800 */
[----:B------:R-:W4:Y:S01]  /*b050*/  LDCU.64 UR4, c[0x0][0x3f8] ;  /* 0x00007f00ff0477ac */ /* 0x000f220008000a00 */
[----:B--2---:R-:W-:Y:S02]  /*b060*/  ISETP.GE.AND P0, PT, R100, UR6, PT ;  /* 0x0000000664007c0c */ /* 0x004fe4000bf06270 */
[----:B----4-:R-:W-:-:S04]  /*b070*/  LEA R106, P3, R103, UR4, 0x2 ;  /* 0x00000004676a7c11 */ /* 0x010fc8000f8610ff */
[----:B------:R-:W-:Y:S02]  /*b080*/  LEA.HI.X R107, R103, UR5, R104, 0x2, P3 ;  /* 0x00000005676b7c11 */ /* 0x000fe400098f1468 */
[----:B------:R-:W-:-:S05]  /*b090*/  ISETP.GE.AND P3, PT, R102, UR6, PT ;  /* 0x0000000666007c0c */ /* 0x000fca000bf66270 */
[----:B-1----:R2:W-:Y:S01]  /*b0a0*/  @!P0 STG.E.128 desc[UR14][R106.64], R96 ;  /* 0x000000606a008986 */ /* 0x0025e2000c101d0e */
[----:B------:R-:W-:-:S07]  /*b0b0*/  ISETP.GE.AND P0, PT, R101, UR6, PT ;  /* 0x0000000665007c0c */ /* 0x000fce000bf06270 */
[----:B------:R2:W-:Y:S06]  /*b0c0*/  @!P3 STG.E.128 desc[UR14][R106.64+0x100], R64 ;  /* 0x000100406a00b986 */ /* 0x0005ec000c101d0e */
[----:B------:R2:W-:Y:S02]  /*b0d0*/  @!P0 STG.E.128 desc[UR14][R106.64+0x200], R32 ;  /* 0x000200206a008986 */ /* 0x0005e4000c101d0e */
.L_x_1112:
[----:B------:R-:W-:Y:S05]  /*b0e0*/  BSYNC.RECONVERGENT B0 ;  /* 0x0000000000007941 */ /* 0x000fea0003800200 */
.L_x_1111:
[----:B------:R-:W-:Y:S01]  /*b0f0*/  BSSY.RECONVERGENT B0, `(.L_x_1113) ;  /* 0x0000014000007945 */ /* 0x000fe20003800200 */
[----:B------:R-:W-:Y:S02]  /*b100*/  ISETP.GE.AND P6, PT, R3, R194, PT ;  /* 0x000000c20300720c */ /* 0x000fe40003fc6270 */
[----:B------:R-:W-:Y:S01]  /*b110*/  IADD3 R135, PT, PT, R135, 0x38, RZ ;  /* 0x0000003887877810 */ /* 0x000fe20007ffe0ff */
[----:B------:R-:W-:Y:S10]  /*b120*/  @P5 BRA `(.L_x_1114) ;  /* 0x0000000000405947 */ /* 0x000ff40003800000 */
[----:B------:R-:W4:Y:S02]  /*b130*/  LDCU UR4, c[0x0][0x440] ;  /* 0x00008800ff0477ac */ /* 0x000f240008000800 */
[----:B----4-:R-:W-:Y:S02]  /*b140*/  ISETP.GE.AND P5, PT, R100, UR4, PT ;  /* 0x0000000464007c0c */ /* 0x010fe4000bfa6270 */
[----:B------:R-:W-:Y:S02]  /*b150*/  ISETP.GE.AND P4, PT, R102, UR4, PT ;  /* 0x0000000466007c0c */ /* 0x000fe4000bf86270 */
[----:B------:R-:W-:-:S09]  /*b160*/  ISETP.GE.AND P3, PT, R101, UR4, PT ;  /* 0x0000000465007c0c */ /* 0x000fd2000bf66270 */
[----:B---3--:R-:W1:Y:S02]  /*b170*/  @!P5 LDC.64 R2, c[0x0][0x3f8] ;  /* 0x0000fe00ff02db82 */ /* 0x008e640000000a00 */
[----:B-12---:R-:W-:-:S04]  /*b180*/  @!P5 LEA R32, P0, R103, R2, 0x2 ;  /* 0x000000026720d211 */ /* 0x006fc800078010ff */
[C---:B------:R-:W-:Y:S02]  /*b190*/  @!P5 LEA.HI.X R33, R103.reuse, R3, R104, 0x2, P0 ;  /* 0x000000036721d211 */ /* 0x040fe400000f1468 */
[----:B------:R-:W1:Y:S03]  /*b1a0*/  @!P4 LDC.64 R2, c[0x0][0x3f8] ;  /* 0x0000fe00ff02cb82 */ /* 0x000e660000000a00 */
[----:B------:R4:W-:Y:S01]  /*b1b0*/  @!P5 STG.E.128 desc[UR14][R32.64+0x1800], R92 ;  /* 0x0018005c2000d986 */ /* 0x0009e2000c101d0e */
[----:B-1----:R-:W-:-:S04]  /*b1c0*/  @!P4 LEA R34, P0, R103, R2, 0x2 ;  /* 0x000000026722c211 */ /* 0x002fc800078010ff */
[C---:B------:R-:W-:Y:S02]  /*b1d0*/  @!P4 LEA.HI.X R35, R103.reuse, R3, R104, 0x2, P0 ;  /* 0x000000036723c211 */ /* 0x040fe400000f1468 */
[----:B------:R-:W1:Y:S03]  /*b1e0*/  @!P3 LDC.64 R2, c[0x0][0x3f8] ;  /* 0x0000fe00ff02bb82 */ /* 0x000e660000000a00 */
[----:B------:R4:W-:Y:S01]  /*b1f0*/  @!P4 STG.E.128 desc[UR14][R34.64+0x1900], R60 ;  /* 0x0019003c2200c986 */ /* 0x0009e2000c101d0e */
[----:B-1----:R-:W-:-:S04]  /*b200*/  @!P3 LEA R2, P0, R103, R2, 0x2 ;  /* 0x000000026702b211 */ /* 0x002fc800078010ff */
[----:B------:R-:W-:-:S05]  /*b210*/  @!P3 LEA.HI.X R3, R103, R3, R104, 0x2, P0 ;  /* 0x000000036703b211 */ /* 0x000fca00000f1468 */
[----:B------:R4:W-:Y:S04]  /*b220*/  @!P3 STG.E.128 desc[UR14][R2.64+0x1a00], R28 ;  /* 0x001a001c0200b986 */ /* 0x0009e8000c101d0e */
.L_x_1114:
[----:B------:R-:W-:Y:S05]  /*b230*/  BSYNC.RECONVERGENT B0 ;  /* 0x0000000000007941 */ /* 0x000fea0003800200 */
.L_x_1113:
[----:B------:R-:W-:Y:S01]  /*b240*/  BSSY.RECONVERGENT B0, `(.L_x_1115) ;  /* 0x0000013000007945 */ /* 0x000fe20003800200 */
[----:B------:R-:W-:-:S03]  /*b250*/  ISETP.GE.AND P5, PT, R135, R194, PT ;  /* 0x000000c28700720c */ /* 0x000fc60003fa6270 */
[----:B------:R-:W-:Y:S10]  /*b260*/  @P2 BRA `(.L_x_1116) ;  /* 0x0000000000402947 */ /* 0x000ff40003800000 */
[----:B------:R-:W5:Y:S02]  /*b270*/  LDCU UR4, c[0x0][0x440] ;  /* 0x00008800ff0477ac */ /* 0x000f640008000800 */
[----:B-----5:R-:W-:Y:S02]  /*b280*/  ISETP.GE.AND P4, PT, R100, UR4, PT ;  /* 0x0000000464007c0c */ /* 0x020fe4000bf86270 */
[----:B------:R-:W-:Y:S02]  /*b290*/  ISETP.GE.AND P3, PT, R102, UR4, PT ;  /* 0x0000000466007c0c */ /* 0x000fe4000bf66270 */
[----:B------:R-:W-:-:S09]  /*b2a0*/  ISETP.GE.AND P2, PT, R101, UR4, PT ;  /* 0x0000000465007c0c */ /* 0x000fd2000bf46270 */
[----:B---34-:R-:W1:Y:S02]  /*b2b0*/  @!P4 LDC.64 R2, c[0x0][0x3f8] ;  /* 0x0000fe00ff02cb82 */ /* 0x018e640000000a00 */
[----:B-1----:R-:W-:-:S04]  /*b2c0*/  @!P4 LEA R28, P0, R103, R2, 0x2 ;  /* 0x00000002671cc211 */ /* 0x002fc800078010ff */
        /* <DEDUP_REMOVED lines=10> */
.L_x_1116:
[----:B------:R-:W-:Y:S05]  /*b370*/  BSYNC.RECONVERGENT B0 ;  /* 0x0000000000007941 */ /* 0x000fea0003800200 */
.L_x_1115:
[----:B------:R-:W-:Y:S04]  /*b380*/  BSSY.RECONVERGENT B0, `(.L_x_1117) ;  /* 0x0000012000007945 */ /* 0x000fe80003800200 */
[----:B------:R-:W-:Y:S05]  /*b390*/  @P1 BRA `(.L_x_1118) ;  /* 0x0000000000401947 */ /* 0x000fea0003800000 */
[----:B------:R-:W5:Y:S02]  /*b3a0*/  LDCU UR4, c[0x0][0x440] ;  /* 0x00008800ff0477ac */ /* 0x000f640008000800 */
[----:B-----5:R-:W-:Y:S02]  /*b3b0*/  ISETP.GE.AND P3, PT, R100, UR4, PT ;  /* 0x0000000464007c0c */ /* 0x020fe4000bf66270 */
[----:B------:R-:W-:Y:S02]  /*b3c0*/  ISETP.GE.AND P2, PT, R102, UR4, PT ;  /* 0x0000000466007c0c */ /* 0x000fe4000bf46270 */
[----:B------:R-:W-:-:S09]  /*b3d0*/  ISETP.GE.AND P1, PT, R101, UR4, PT ;  /* 0x0000000465007c0c */ /* 0x000fd2000bf26270 */
[----:B-1-3--:R-:W1:Y:S08]  /*b3e0*/  @!P3 LDC.64 R24, c[0x0][0x3f8] ;  /* 0x0000fe00ff18bb82 */ /* 0x00ae700000000a00 */
[----:B----4-:R-:W3:Y:S01]  /*b3f0*/  @!P2 LDC.64 R2, c[0x0][0x3f8] ;  /* 0x0000fe00ff02ab82 */ /* 0x010ee20000000a00 */
[----:B-1----:R-:W-:-:S04]  /*b400*/  @!P3 LEA R24, P0, R103, R24, 0x2 ;  /* 0x000000186718b211 */ /* 0x002fc800078010ff */
[C---:B------:R-:W-:Y:S02]  /*b410*/  @!P3 LEA.HI.X R25, R103.reuse, R25, R104, 0x2, P0 ;  /* 0x000000196719b211 */ /* 0x040fe400000f1468 */
[----:B---3--:R-:W-:-:S03]  /*b420*/  @!P2 LEA R26, P0, R103, R2, 0x2 ;  /* 0x00000002671aa211 */ /* 0x008fc600078010ff */
[----:B------:R1:W-:Y:S01]  /*b430*/  @!P3 STG.E.128 desc[UR14][R24.64+0x4800], R84 ;  /* 0x004800541800b986 */ /* 0x0003e2000c101d0e */
[C---:B------:R-:W-:Y:S02]  /*b440*/  @!P2 LEA.HI.X R27, R103.reuse, R3, R104, 0x2, P0 ;  /* 0x00000003671ba211 */ /* 0x040fe400000f1468 */
[----:B------:R-:W3:Y:S03]  /*b450*/  @!P1 LDC.64 R2, c[0x0][0x3f8] ;  /* 0x0000fe00ff029b82 */ /* 0x000ee60000000a00 */
[----:B------:R1:W-:Y:S01]  /*b460*/  @!P2 STG.E.128 desc[UR14][R26.64+0x4900], R52 ;  /* 0x004900341a00a986 */ /* 0x0003e2000c101d0e */
[----:B---3--:R-:W-:-:S04]  /*b470*/  @!P1 LEA R2, P0, R103, R2, 0x2 ;  /* 0x0000000267029211 */ /* 0x008fc800078010ff */
[----:B------:R-:W-:-:S05]  /*b480*/  @!P1 LEA.HI.X R3, R103, R3, R104, 0x2, P0 ;  /* 0x0000000367039211 */ /* 0x000fca00000f1468 */
[----:B------:R1:W-:Y:S04]  /*b490*/  @!P1 STG.E.128 desc[UR14][R2.64+0x4a00], R20 ;  /* 0x004a001402009986 */ /* 0x0003e8000c101d0e */
.L_x_1118:
[----:B------:R-:W-:Y:S05]  /*b4a0*/  BSYNC.RECONVERGENT B0 ;  /* 0x0000000000007941 */ /* 0x000fea0003800200 */
.L_x_1117:
[----:B------:R-:W-:Y:S01]  /*b4b0*/  ISETP.NE.AND P0, PT, R0, RZ, PT ;  /* 0x000000ff0000720c */ /* 0x000fe20003f05270 */
[----:B------:R-:W-:-:S12]  /*b4c0*/  BSSY.RECONVERGENT B0, `(.L_x_1119) ;  /* 0x0000012000007945 */ /* 0x000fd80003800200 */
[----:B------:R-:W-:Y:S05]  /*b4d0*/  @P0 BRA `(.L_x_1120) ;  /* 0x0000000000400947 */ /* 0x000fea0003800000 */
[----:B------:R-:W5:Y:S02]  /*b4e0*/  LDCU UR4, c[0x0][0x440] ;  /* 0x00008800ff0477ac */ /* 0x000f640008000800 */
[----:B-----5:R-:W-:Y:S02]  /*b4f0*/  ISETP.GE.AND P3, PT, R100, UR4, PT ;  /* 0x0000000464007c0c */ /* 0x020fe4000bf66270 */
[----:B------:R-:W-:Y:S02]  /*b500*/  ISETP.GE.AND P2, PT, R102, UR4, PT ;  /* 0x0000000466007c0c */ /* 0x000fe4000bf46270 */
[----:B------:R-:W-:-:S09]  /*b510*/  ISETP.GE.AND P1, PT, R101, UR4, PT ;  /* 0x0000000465007c0c */ /* 0x000fd2000bf26270 */
[----:B-1----:R-:W1:Y:S08]  /*b520*/  @!P3 LDC.64 R22, c[0x0][0x3f8] ;  /* 0x0000fe00ff16bb82 */ /* 0x002e700000000a00 */
[----:B------:R-:W5:Y:S08]  /*b530*/  @!P2 LDC.64 R20, c[0x0][0x3f8] ;  /* 0x0000fe00ff14ab82 */ /* 0x000f700000000a00 */
[----:B---34-:R-:W3:Y:S01]  /*b540*/  @!P1 LDC.64 R2, c[0x0][0x3f8] ;  /* 0x0000fe00ff029b82 */ /* 0x018ee20000000a00 */
[----:B-1----:R-:W-:-:S04]  /*b550*/  @!P3 LEA R22, P0, R103, R22, 0x2 ;  /* 0x000000166716b211 */ /* 0x002fc800078010ff */
[C---:B------:R-:W-:Y:S02]  /*b560*/  @!P3 LEA.HI.X R23, R103.reuse, R23, R104, 0x2, P0 ;  /* 0x000000176717b211 */ /* 0x040fe400000f1468 */
[----:B-----5:R-:W-:-:S03]  /*b570*/  @!P2 LEA R20, P0, R103, R20, 0x2 ;  /* 0x000000146714a211 */ /* 0x020fc600078010ff */
[----:B------:R1:W-:Y:S01]  /*b580*/  @!P3 STG.E.128 desc[UR14][R22.64+0x6000], R80 ;  /* 0x006000501600b986 */ /* 0x0003e2000c101d0e */
[C---:B------:R-:W-:Y:S02]  /*b590*/  @!P2 LEA.HI.X R21, R103.reuse, R21, R104, 0x2, P0 ;  /* 0x000000156715a211 */ /* 0x040fe400000f1468 */
[----:B---3--:R-:W-:-:S03]  /*b5a0*/  @!P1 LEA R2, P0, R103, R2, 0x2 ;  /* 0x0000000267029211 */ /* 0x008fc600078010ff */
[----:B------:R1:W-:Y:S01]  /*b5b0*/  @!P2 STG.E.128 desc[UR14][R20.64+0x6100], R48 ;  /* 0x006100301400a986 */ /* 0x0003e2000c101d0e */
[----:B------:R-:W-:-:S05]  /*b5c0*/  @!P1 LEA.HI.X R3, R103, R3, R104, 0x2, P0 ;  /* 0x0000000367039211 */ /* 0x000fca00000f1468 */
[----:B------:R1:W-:Y:S04]  /*b5d0*/  @!P1 STG.E.128 desc[UR14][R2.64+0x6200], R16 ;  /* 0x0062001002009986 */ /* 0x0003e8000c101d0e */
.L_x_1120:
[----:B------:R-:W-:Y:S05]  /*b5e0*/  BSYNC.RECONVERGENT B0 ;  /* 0x0000000000007941 */ /* 0x000fea0003800200 */
.L_x_1119:
        /* <DEDUP_REMOVED lines=19> */
.L_x_1122:
[----:B------:R-:W-:Y:S05]  /*b720*/  BSYNC.RECONVERGENT B0 ;  /* 0x0000000000007941 */ /* 0x000fea0003800200 */
.L_x_1121:
[----:B------:R-:W-:Y:S04]  /*b730*/  BSSY.RECONVERGENT B0, `(.L_x_1123) ;  /* 0x0000012000007945 */ /* 0x000fe80003800200 */
[----:B------:R-:W-:Y:S05]  /*b740*/  @P6 BRA `(.L_x_1124) ;  /* 0x0000000000406947 */ /* 0x000fea0003800000 */
[----:B------:R-:W5:Y:S02]  /*b750*/  LDCU UR4, c[0x0][0x440] ;  /* 0x00008800ff0477ac */ /* 0x000f640008000800 */
[----:B-----5:R-:W-:Y:S02]  /*b760*/  ISETP.GE.AND P6, PT, R100, UR4, PT ;  /* 0x0000000464007c0c */ /* 0x020fe4000bfc6270 */
[----:B------:R-:W-:Y:S02]  /*b770*/  ISETP.GE.AND P3, PT, R102, UR4, PT ;  /* 0x0000000466007c0c */ /* 0x000fe4000bf66270 */
[----:B------:R-:W-:-:S09]  /*b780*/  ISETP.GE.AND P1, PT, R101, UR4, PT ;  /* 0x0000000465007c0c */ /* 0x000fd2000bf26270 */
[----:B-1-3--:R-:W1:Y:S08]  /*b790*/  @!P6 LDC.64 R14, c[0x0][0x3f8] ;  /* 0x0000fe00ff0eeb82 */ /* 0x00ae700000000a00 */
[----:B------:R-:W3:Y:S08]  /*b7a0*/  @!P3 LDC.64 R12, c[0x0][0x3f8] ;  /* 0x0000fe00ff0cbb82 */ /* 0x000ef00000000a00 */
[----:B----4-:R-:W4:Y:S01]  /*b7b0*/  @!P1 LDC.64 R2, c[0x0][0x3f8] ;  /* 0x0000fe00ff029b82 */ /* 0x010f220000000a00 */
[----:B-1----:R-:W-:-:S04]  /*b7c0*/  @!P6 LEA R14, P4, R103, R14, 0x2 ;  /* 0x0000000e670ee211 */ /* 0x002fc800078810ff */
[C---:B------:R-:W-:Y:S02]  /*b7d0*/  @!P6 LEA.HI.X R15, R103.reuse, R15, R104, 0x2, P4 ;  /* 0x0000000f670fe211 */ /* 0x040fe400020f1468 */
[----:B---3--:R-:W-:-:S03]  /*b7e0*/  @!P3 LEA R12, P2, R103, R12, 0x2 ;  /* 0x0000000c670cb211 */ /* 0x008fc600078410ff */
[----:B------:R1:W-:Y:S01]  /*b7f0*/  @!P6 STG.E.128 desc[UR14][R14.64+0x9000], R72 ;  /* 0x009000480e00e986 */ /* 0x0003e2000c101d0e */
[C---:B------:R-:W-:Y:S02]  /*b800*/  @!P3 LEA.HI.X R13, R103.reuse, R13, R104, 0x2, P2 ;  /* 0x0000000d670db211 */ /* 0x040fe400010f1468 */
[----:B----4-:R-:W-:-:S03]  /*b810*/  @!P1 LEA R2, P0, R103, R2, 0x2 ;  /* 0x0000000267029211 */ /* 0x010fc600078010ff */
[----:B------:R1:W-:Y:S01]  /*b820*/  @!P3 STG.E.128 desc[UR14][R12.64+0x9100], R40 ;  /* 0x009100280c00b986 */ /* 0x0003e2000c101d0e */
[----:B------:R-:W-:-:S05]  /*b830*/  @!P1 LEA.HI.X R3, R103, R3, R104, 0x2, P0 ;  /* 0x0000000367039211 */ /* 0x000fca00000f1468 */
[----:B------:R1:W-:Y:S04]  /*b840*/  @!P1 STG.E.128 desc[UR14][R2.64+0x9200], R8 ;  /* 0x0092000802009986 */ /* 0x0003e8000c101d0e */
.L_x_1124:
[----:B------:R-:W-:Y:S05]  /*b850*/  BSYNC.RECONVERGENT B0 ;  /* 0x0000000000007941 */ /* 0x000fea0003800200 */
.L_x_1123:
[----:B------:R-:W-:Y:S05]  /*b860*/  @P5 EXIT ;  /* 0x000000000000594d */ /* 0x000fea0003800000 */
        /* <DEDUP_REMOVED lines=10> */
[----:B------:R-:W-:-:S05]  /*b910*/  @!P2 LEA.HI.X R3, R103, R3, R104, 0x2, P1 ;  /* 0x000000036703a211 */ /* 0x000fca00008f1468 */
[----:B------:R1:W-:Y:S01]  /*b920*/  @!P2 STG.E.128 desc[UR14][R2.64+0xa900], R36 ;  /* 0x00a900240200a986 */ /* 0x0003e2000c101d0e */
[----:B------:R-:W-:Y:S05]  /*b930*/  @P0 EXIT ;  /* 0x000000000000094d */ /* 0x000fea0003800000 */
[----:B------:R-:W1:Y:S02]  /*b940*/  LDCU.64 UR4, c[0x0][0x3f8] ;  /* 0x00007f00ff0477ac */ /* 0x000e640008000a00 */
[----:B-1----:R-:W-:-:S04]  /*b950*/  LEA R2, P0, R103, UR4, 0x2 ;  /* 0x0000000467027c11 */ /* 0x002fc8000f8010ff */
[----:B------:R-:W-:-:S05]  /*b960*/  LEA.HI.X R3, R103, UR5, R104, 0x2, P0 ;  /* 0x0000000567037c11 */ /* 0x000fca00080f1468 */
[----:B------:R-:W-:Y:S01]  /*b970*/  STG.E.128 desc[UR14][R2.64+0xaa00], R4 ;  /* 0x00aa000402007986 */ /* 0x000fe2000c101d0e */
[----:B------:R-:W-:Y:S05]  /*b980*/  EXIT ;  /* 0x000000000000794d */ /* 0x000fea0003800000 */
.L_x_1125:
        /* <DEDUP_REMOVED lines=15> */
.L_x_6893:


//--------------------- .text._ZN5flash24flash_fwd_splitkv_kernelI23Flash_fwd_kernel_traitsILi192ELi64ELi64ELi4ELb0ELb0EN7cutlass6half_tE19Flash_kernel_traitsILi192ELi64ELi64ELi4ES3_EELb0ELb0ELb0ELb0ELb0ELb1ELb1ELb0EEEvNS_16Flash_fwd_paramsE --------------------------
	.section	.text._ZN5flash24flash_fwd_splitkv_kernelI23Flash_fwd_kernel_traitsILi192ELi64ELi64ELi4ELb0ELb0EN7cutlass6half_tE19Flash_kernel_traitsILi192ELi64ELi64ELi4ES3_EELb0ELb0ELb0ELb0ELb0ELb1ELb1ELb0EEEvNS_16Flash_fwd_paramsE,"ax",@progbits
	.align	128
        .global         _ZN5flash24flash_fwd_splitkv_kernelI23Flash_fwd_kernel_traitsILi192ELi64ELi64ELi4ELb0ELb0EN7cutlass6half_tE19Flash_kernel_traitsILi192ELi64ELi64ELi4ES3_EELb0ELb0ELb0ELb0ELb0ELb1ELb1ELb0EEEvNS_16Flash_fwd_paramsE
        .type           _ZN5flash24flash_fwd_splitkv_kernelI23Flash_fwd_kernel_traitsILi192ELi64ELi64ELi4ELb0ELb0EN7cutlass6half_tE19Flash_kernel_traitsILi192ELi64ELi64ELi4ES3_EELb0ELb0ELb0ELb0ELb0ELb1ELb1ELb0EEEvNS_16Flash_fwd_paramsE,@function
        .size           _ZN5flash24flash_fwd_splitkv_kernelI23Flash_fwd_kernel_traitsILi192ELi64ELi64ELi4ELb0ELb0EN7cutlass6half_tE19Flash_kernel_traitsILi192ELi64ELi64ELi4ES3_EELb0ELb0ELb0ELb0ELb0ELb1ELb1ELb0EEEvNS_16Flash_fwd_paramsE,(.L_x_6894 - _ZN5flash24flash_fwd_splitkv_kernelI23Flash_fwd_kernel_traitsILi192ELi64ELi64ELi4ELb0ELb0EN7cutlass6half_tE19Flash_kernel_traitsILi192ELi64ELi64ELi4ES3_EELb0ELb0ELb0ELb0ELb0ELb1ELb1ELb0EEEvNS_16Flash_fwd_paramsE)
        .other          _ZN5flash24flash_fwd_splitkv_kernelI23Flash_fwd_kernel_traitsILi192ELi64ELi64ELi4ELb0ELb0EN7cutlass6half_tE19Flash_kernel_traitsILi192ELi64ELi64ELi4ES3_EELb0ELb0ELb0ELb0ELb0ELb1ELb1ELb0EEEvNS_16Flash_fwd_paramsE,@"STO_CUDA_ENTRY STV_DEFAULT"
_ZN5flash24flash_fwd_splitkv_kernelI23Flash_fwd_kernel_traitsILi192ELi64ELi64ELi4ELb0ELb0EN7cutlass6half_tE19Flash_kernel_traitsILi192ELi64ELi64ELi4ES3_EELb0ELb0ELb0ELb0ELb0ELb1ELb1ELb0EEEvNS_16Flash_fwd_paramsE:
.text._ZN5flash24flash_fwd_splitkv_kernelI23Flash_fwd_kernel_traitsILi192ELi64ELi64ELi4ELb0ELb0EN7cutlass6half_tE19Flash_kernel_traitsILi192ELi64ELi64ELi4ES3_EELb0ELb0ELb0ELb0ELb0ELb1ELb1ELb0EEEvNS_16Flash_fwd_paramsE:
        /* <DEDUP_REMOVED lines=46> */
[----:B------:R-:W3:Y:S01]  /*02e0*/  LDCU.U8 UR4, c[0x0][0x532] ;  /* 0x0000a640ff0477ac */ /* 0x000ee20008000000 */
[----:B------:R-:W4:Y:S01]  /*02f0*/  @!P4 LDC R195, c[0x0][0x434] ;  /* 0x00010d00ffc3cb82 */ /* 0x000f220000000800 */
[----:B------:R-:W5:Y:S01]  /*0300*/  @P2 LDG.E R13, desc[UR14][R14.64] ;  /* 0x0000000e0e0d2981 */ /* 0x000f62000c1e1900 */
[----:B-1----:R-:W-:-:S03]  /*0310*/  IADD3 R18, P0, PT, R5, R2, RZ ;  /* 0x0000000205127210 */ /* 0x002fc60007f1e0ff */
[----:B------:R1:W5:Y:S02]  /*0320*/  @P3 LDG.E R12, desc[UR14][R16.64] ;  /* 0x0000000e100c3981 */ /* 0x000364000c1e1900 */
[----:B------:R-:W-:Y:S01]  /*0330*/  IMAD.X R19, R4, 0x1, R3, P0 ;  /* 0x0000000104137824 */ /* 0x000fe200000e0603 */
[----:B------:R-:W-:-:S04]  /*0340*/  ISETP.NE.U32.AND P0, PT, R2, RZ, PT ;  /* 0x000000ff0200720c */ /* 0x000fc80003f05070 */
[----:B------:R-:W-:Y:S01]  /*0350*/  ISETP.NE.AND.EX P0, PT, R3, RZ, PT, P0 ;  /* 0x000000ff0300720c */ /* 0x000fe20003f05300 */
[----:B-1----:R-:W1:-:S12]  /*0360*/  S2R R17, SR_CTAID.X ;  /* 0x0000000000117919 */ /* 0x002e580000002500 */
[----:B------:R-:W2:Y:S01]  /*0370*/  @!P0 LDC R15, c[0x0][0x438] ;  /* 0x00010e00ff0f8b82 */ /* 0x000ea20000000800 */
[----:B---3--:R-:W-:Y:S02]  /*0380*/  ISETP.NE.AND P1, PT, RZ, UR4, PT ;  /* 0x00000004ff007c0c */ /* 0x008fe4000bf25270 */
[----:B------:R-:W-:-:S04]  /*0390*/  ISETP.EQ.U32.AND P3, PT, R2, RZ, PT ;  /* 0x000000ff0200720c */ /* 0x000fc80003f62070 */
        /* <DEDUP_REMOVED lines=10> */
.L_x_1126:
[----:B------:R-:W-:Y:S05]  /*0440*/  @!P3 EXIT ;  /* 0x000000000000b94d */ /* 0x000fea0003800000 */
[----:B------:R-:W2:Y:S01]  /*0450*/  LDC R0, c[0x0][0x374] ;  /* 0x0000dd00ff007b82 */ /* 0x000ea20000000800 */
[----:B-----5:R-:W-:Y:S01]  /*0460*/  @P2 IMAD.IADD R98, R13, 0x1, -R12 ;  /* 0x000000010d622824 */ /* 0x020fe200078e0a0c */
[----:B------:R-:W3:Y:S06]  /*0470*/  S2R R186, SR_TID.X ;  /* 0x0000000000ba7919 */ /* 0x000eec0000002100 */
        /* <DEDUP_REMOVED lines=20> */
[----:B------:R-:W-:Y:S01]  /*05c0*/  ISETP.GE.AND P0, PT, R21, RZ, PT ;  /* 0x000000ff1500720c */ /* 0x000fe20003f06270 */
[----:B------:R-:W-:Y:S02]  /*05d0*/  IMAD.MOV R18, RZ, RZ, -R203 ;  /* 0x000000ffff127224 */ /* 0x000fe400078e0acb */
[----:B------:R-:W-:Y:S02]  /*05e0*/  IMAD.HI.U32 R8, R6, R3, RZ ;  /* 0x0000000306087227 */ /* 0x000fe400078e00ff */
[----:B------:R-:W1:Y:S02]  /*05f0*/  S2R R6, SR_CTAID.Y ;  /* 0x0000000000067919 */ /* 0x000e640000002600 */
[----:B------:R-:W-:Y:S02]  /*0600*/  IMAD R19, R8, R2, R3 ;  /* 0x0000000208137224 */ /* 0x000fe400078e0203 */
[----:B------:R-:W2:Y:S01]  /*0610*/  @!P2 LDC.64 R2, c[0x0][0x488] ;  /* 0x00012200ff02ab82 */ /* 0x000ea20000000a00 */
[----:B------:R-:W-:-:S02]  /*0620*/  IMAD R18, R9, R18, UR10 ;  /* 0x0000000a09127e24 */ /* 0x000fc4000f8e0212 */
        /* <DEDUP_REMOVED lines=38> */
[----:B------:R-:W-:-:S04]  /*0890*/  IMAD R9, R2, R9, R18 ;  /* 0x0000000902097224 */ /* 0x000fc800078e0212 */
[----:B------:R-:W-:Y:S02]  /*08a0*/  IMAD R16, R9, R3, R16 ;  /* 0x0000000309107224 */ /* 0x000fe400078e0210 */
[----:B------:R-:W-:Y:S02]  /*08b0*/  IMAD R9, R23, 0xc0, R14 ;  /* 0x000000c017097824 */ /* 0x000fe400078e020e */
        /* <DEDUP_REMOVED lines=14> */
.L_x_1129:
[----:B------:R-:W-:Y:S05]  /*09a0*/  BSYNC.RECONVERGENT B0 ;  /* 0x0000000000007941 */ /* 0x000fea0003800200 */
.L_x_1128:
        /* <DEDUP_REMOVED lines=20> */
.L_x_1131:
[----:B------:R-:W-:Y:S05]  /*0af0*/  BSYNC.RECONVERGENT B0 ;  /* 0x0000000000007941 */ /* 0x000fea0003800200 */
.L_x_1130:
        /* <DEDUP_REMOVED lines=20> */
.L_x_1133:
[----:B------:R-:W-:Y:S05]  /*0c40*/  BSYNC.RECONVERGENT B0 ;  /* 0x0000000000007941 */ /* 0x000fea0003800200 */
.L_x_1132:
        /* <DEDUP_REMOVED lines=20> */
.L_x_1135:
[----:B------:R-:W-:Y:S05]  /*0d90*/  BSYNC.RECONVERGENT B0 ;  /* 0x0000000000007941 */ /* 0x000fea0003800200 */
.L_x_1134:
        /* <DEDUP_REMOVED lines=19> */
.L_x_1137:
[----:B------:R-:W-:Y:S05]  /*0ed0*/  BSYNC.RECONVERGENT B0 ;  /* 0x0000000000007941 */ /* 0x000fea0003800200 */
.L_x_1136:
        /* <DEDUP_REMOVED lines=18> */
.L_x_1139:
[----:B------:R-:W-:Y:S05]  /*1000*/  BSYNC.RECONVERGENT B0 ;  /* 0x0000000000007941 */ /* 0x000fea0003800200 */
.L_x_1138:
        /* <DEDUP_REMOVED lines=18> */
.L_x_1141:
[----:B------:R-:W-:Y:S05]  /*1130*/  BSYNC.RECONVERGENT B0 ;  /* 0x0000000000007941 */ /* 0x000fea0003800200 */
.L_x_1140:
        /* <DEDUP_REMOVED lines=18> */
.L_x_1143:
[----:B------:R-:W-:Y:S05]  /*1260*/  BSYNC.RECONVERGENT B0 ;  /* 0x0000000000007941 */ /* 0x000fea0003800200 */
.L_x_1142:
        /* <DEDUP_REMOVED lines=32> */
.L_x_1127:
        /* <DEDUP_REMOVED lines=11> */
.L_x_1144:
        /* <DEDUP_REMOVED lines=36> */
[----:B------:R-:W-:-:S05]  /*1760*/  IMAD.WIDE R14, R7, 0x4, R204 ;  /* 0x00000004070e7825 */ /* 0x000fca00078e02cc */
        /* <DEDUP_REMOVED lines=37> */
[----:B------:R-:W-:Y:S01]  /*19c0*/  MOV R5, UR11 ;  /* 0x0000000b00057c02 */ /* 0x000fe20008000f00 */
[----:B------:R-:W-:Y:S01]  /*19d0*/  IMAD.WIDE.U32 R12, R12, UR4, RZ ;  /* 0x000000040c0c7c25 */ /* 0x000fe2000f8e00ff */
[----:B------:R-:W1:Y:S01]  /*19e0*/  LDCU.128 UR4, c[0x0][0x3d0] ;  /* 0x00007a00ff0477ac */ /* 0x000e620008000c00 */
[----:B------:R-:W-:-:S02]  /*19f0*/  IADD3 R15, PT, PT, R15, R19, RZ ;  /* 0x000000130f0f7210 */ /* 0x000fc40007ffe0ff */
[C---:B------:R-:W-:Y:S01]  /*1a00*/  IMAD R7, R6.reuse, R5, R7 ;  /* 0x0000000506077224 */ /* 0x040fe200078e0207 */
[----:B------:R-:W-:Y:S01]  /*1a10*/  IADD3 R13, PT, PT, R13, R3, RZ ;  /* 0x000000030d0d7210 */ /* 0x000fe20007ffe0ff */
[----:B------:R-:W-:Y:S02]  /*1a20*/  IMAD.U32 R3, RZ, RZ, UR13 ;  /* 0x0000000dff037e24 */ /* 0x000fe4000f8e00ff */
[----:B------:R-:W-:-:S04]  /*1a30*/  IMAD.WIDE.U32 R14, R6, R2, R14 ;  /* 0x00000002060e7225 */ /* 0x000fc800078e000e */
[C---:B------:R-:W-:Y:S02]  /*1a40*/  IMAD R8, R6.reuse, R3, R8 ;  /* 0x0000000306087224 */ /* 0x040fe400078e0208 */
[----:B------:R-:W-:Y:S01]  /*1a50*/  IMAD.WIDE.U32 R12, R6, R4, R12 ;  /* 0x00000004060c7225 */ /* 0x000fe200078e000c */
[----:B------:R-:W-:Y:S02]  /*1a60*/  SHF.R.S32.HI R6, RZ, 0x1f, R9 ;  /* 0x0000001fff067819 */ /* 0x000fe40000011409 */
[----:B------:R-:W-:Y:S01]  /*1a70*/  IADD3 R15, PT, PT, R15, R8, RZ ;  /* 0x000000080f0f7210 */ /* 0x000fe20007ffe0ff */
[----:B------:R-:W-:Y:S02]  /*1a80*/  IMAD.IADD R13, R13, 0x1, R7 ;  /* 0x000000010d0d7824 */ /* 0x000fe400078e0207 */
[C---:B-1----:R-:W-:Y:S02]  /*1a90*/  IMAD R8, R6.reuse, UR4, RZ ;  /* 0x0000000406087c24 */ /* 0x042fe4000f8e02ff */
[----:B------:R-:W-:-:S02]  /*1aa0*/  IMAD R6, R6, UR6, RZ ;  /* 0x0000000606067c24 */ /* 0x000fc4000f8e02ff */
[C---:B------:R-:W-:Y:S02]  /*1ab0*/  IMAD R8, R9.reuse, UR5, R8 ;  /* 0x0000000509087c24 */ /* 0x040fe4000f8e0208 */
[----:B------:R-:W-:-:S04]  /*1ac0*/  IMAD.WIDE.U32 R24, R9, UR4, R14 ;  /* 0x0000000409187c25 */ /* 0x000fc8000f8e000e */
[----:B------:R-:W-:Y:S01]  /*1ad0*/  IMAD R6, R9, UR7, R6 ;  /* 0x0000000709067c24 */ /* 0x000fe2000f8e0206 */
[----:B------:R-:W-:Y:S01]  /*1ae0*/  IADD3 R14, PT, PT, R25, R8, RZ ;  /* 0x00000008190e7210 */ /* 0x000fe20007ffe0ff */
[----:B------:R-:W-:-:S05]  /*1af0*/  IMAD.WIDE.U32 R20, R9, UR6, R12 ;  /* 0x0000000609147c25 */ /* 0x000fca000f8e000c */
[----:B------:R-:W-:Y:S01]  /*1b00*/  IADD3 R15, PT, PT, R21, R6, RZ ;  /* 0x00000006150f7210 */ /* 0x000fe20007ffe0ff */
[----:B------:R-:W-:Y:S06]  /*1b10*/  BRA `(.L_x_1146) ;  /* 0x0000000400647947 */ /* 0x000fec0003800000 */
.L_x_1145:
        /* <DEDUP_REMOVED lines=15> */
.L_x_1147:
[----:B------:R-:W2:Y:S01]  /*1c10*/  LDC.64 R2, c[0x0][0x3b8] ;  /* 0x0000ee00ff027b82 */ /* 0x000ea20000000a00 */
[----:B------:R-:W-:-:S05]  /*1c20*/  IADD3 R4, PT, PT, R12, R7, RZ ;  /* 0x000000070c047210 */ /* 0x000fca0007ffe0ff */
[C---:B--2---:R-:W-:Y:S02]  /*1c30*/  IMAD R21, R4.reuse, R3, RZ ;  /* 0x0000000304157224 */ /* 0x044fe400078e02ff */
[----:B------:R-:W-:-:S05]  /*1c40*/  IMAD.WIDE.U32 R4, R4, R2, RZ ;  /* 0x0000000204047225 */ /* 0x000fca00078e00ff */
[----:B------:R-:W-:Y:S02]  /*1c50*/  IADD3 R21, PT, PT, R5, R21, RZ ;  /* 0x0000001505157210 */ /* 0x000fe40007ffe0ff */
[----:B------:R-:W-:Y:S02]  /*1c60*/  MOV R20, R4 ;  /* 0x0000000400147202 */ /* 0x000fe40000000f00 */
.L_x_1148:
        /* <DEDUP_REMOVED lines=14> */
.L_x_1149:
[----:B------:R-:W2:Y:S01]  /*1d50*/  LDC.64 R4, c[0x0][0x3c0] ;  /* 0x0000f000ff047b82 */ /* 0x000ea20000000a00 */
[----:B------:R-:W-:-:S05]  /*1d60*/  IADD3 R7, PT, PT, R12, R7, RZ ;  /* 0x000000070c077210 */ /* 0x000fca0007ffe0ff */
[C---:B--2---:R-:W-:Y:S02]  /*1d70*/  IMAD R23, R7.reuse, R5, RZ ;  /* 0x0000000507177224 */ /* 0x044fe400078e02ff */
[----:B------:R-:W-:-:S05]  /*1d80*/  IMAD.WIDE.U32 R6, R7, R4, RZ ;  /* 0x0000000407067225 */ /* 0x000fca00078e00ff */
[----:B------:R-:W-:Y:S02]  /*1d90*/  IADD3 R23, PT, PT, R7, R23, RZ ;  /* 0x0000001707177210 */ /* 0x000fe40007ffe0ff */
[----:B------:R-:W-:-:S07]  /*1da0*/  MOV R22, R6 ;  /* 0x0000000600167202 */ /* 0x000fce0000000f00 */
.L_x_1150:
[----:B------:R-:W2:Y:S01]  /*1db0*/  LDC R13, c[0x0][0x3e8] ;  /* 0x0000fa00ff0d7b82 */ /* 0x000ea20000000800 */
[----:B------:R-:W-:Y:S02]  /*1dc0*/  MOV R14, RZ ;  /* 0x000000ff000e7202 */ /* 0x000fe40000000f00 */
[----:B------:R-:W-:Y:S02]  /*1dd0*/  CS2R R204, SRZ ;  /* 0x0000000000cc7805 */ /* 0x000fe4000001ff00 */
[----:B--2---:R-:W-:-:S04]  /*1de0*/  IABS R6, R13 ;  /* 0x0000000d00067213 */ /* 0x004fc80000000000 */
[----:B------:R-:W1:Y:S08]  /*1df0*/  I2F.RP R10, R6 ;  /* 0x00000006000a7306 */ /* 0x000e700000209400 */
[----:B-1----:R-:W1:Y:S02]  /*1e00*/  MUFU.RCP R9, R10 ;  /* 0x0000000a00097308 */ /* 0x002e640000001000 */
[----:B-1----:R-:W-:-:S02]  /*1e10*/  IADD3 R9, PT, PT, R9, 0xffffffe, RZ ;  /* 0x0ffffffe09097810 */ /* 0x002fc40007ffe0ff */
[----:B------:R-:W-:-:S04]  /*1e20*/  LEA R10, R0, 0xffffffc0, 0x6 ;  /* 0xffffffc0000a7811 */ /* 0x000fc800078e30ff */
[----:B------:R-:W1:Y:S01]  /*1e30*/  F2I.FTZ.U32.TRUNC.NTZ R15, R9 ;  /* 0x00000009000f7305 */ /* 0x000e62000021f000 */
[----:B------:R-:W-:-:S04]  /*1e40*/  IMAD.WIDE.U32 R22, R10, R4, R22 ;  /* 0x000000040a167225 */ /* 0x000fc800078e0016 */
[----:B------:R-:W-:-:S04]  /*1e50*/  IMAD.WIDE.U32 R20, R10, R2, R20 ;  /* 0x000000020a147225 */ /* 0x000fc800078e0014 */
[----:B-1----:R-:W-:-:S04]  /*1e60*/  IMAD.MOV R7, RZ, RZ, -R15 ;  /* 0x000000ffff077224 */ /* 0x002fc800078e0a0f */
[----:B-----5:R-:W-:Y:S01]  /*1e70*/  IMAD R8, R7, R6, RZ ;  /* 0x0000000607087224 */ /* 0x020fe200078e02ff */
[----:B------:R-:W-:-:S03]  /*1e80*/  IABS R7, R18 ;  /* 0x0000001200077213 */ /* 0x000fc60000000000 */
[----:B------:R-:W-:-:S04]  /*1e90*/  IMAD.HI.U32 R15, R15, R8, R14 ;  /* 0x000000080f0f7227 */ /* 0x000fc800078e000e */
[----:B------:R-:W-:-:S04]  /*1ea0*/  IMAD.MOV.U32 R8, RZ, RZ, R7 ;  /* 0x000000ffff087224 */ /* 0x000fc800078e0007 */
[----:B------:R-:W-:Y:S01]  /*1eb0*/  IMAD.HI.U32 R14, R15, R8, RZ ;  /* 0x000000080f0e7227 */ /* 0x000fe200078e00ff */
[----:B------:R-:W-:-:S04]  /*1ec0*/  SHF.R.S32.HI R15, RZ, 0x1f, R10 ;  /* 0x0000001fff0f7819 */ /* 0x000fc8000001140a */
[----:B------:R-:W-:Y:S01]  /*1ed0*/  IADD3 R7, PT, PT, -R14, RZ, RZ ;  /* 0x000000ff0e077210 */ /* 0x000fe20007ffe1ff */
[C---:B------:R-:W-:Y:S02]  /*1ee0*/  IMAD R12, R15.reuse, R4, RZ ;  /* 0x000000040f0c7224 */ /* 0x040fe400078e02ff */
[----:B------:R-:W-:Y:S02]  /*1ef0*/  IMAD R15, R15, R2, RZ ;  /* 0x000000020f0f7224 */ /* 0x000fe400078e02ff */
[----:B------:R-:W-:Y:S02]  /*1f00*/  IMAD R7, R6, R7, R8 ;  /* 0x0000000706077224 */ /* 0x000fe400078e0208 */
[----:B------:R-:W1:Y:S01]  /*1f10*/  LDC.64 R8, c[0x0][0x3d8] ;  /* 0x0000f600ff087b82 */ /* 0x000e620000000a00 */
[----:B------:R-:W-:Y:S02]  /*1f20*/  IMAD R19, R10, R5, R12 ;  /* 0x000000050a137224 */ /* 0x000fe400078e020c */
[----:B------:R-:W-:Y:S01]  /*1f30*/  ISETP.GT.U32.AND P0, PT, R6, R7, PT ;  /* 0x000000070600720c */ /* 0x000fe20003f04070 */
[----:B------:R-:W-:-:S02]  /*1f40*/  IMAD R15, R10, R3, R15 ;  /* 0x000000030a0f7224 */ /* 0x000fc400078e020f */
[----:B------:R-:W-:-:S03]  /*1f50*/  IADD3 R23, PT, PT, R23, R19, RZ ;  /* 0x0000001317177210 */ /* 0x000fc60007ffe0ff */
[----:B------:R-:W-:-:S07]  /*1f60*/  IADD3 R21, PT, PT, R21, R15, RZ ;  /* 0x0000000f15157210 */ /* 0x000fce0007ffe0ff */
[----:B------:R-:W-:Y:S01]  /*1f70*/  @!P0 IMAD.IADD R7, R7, 0x1, -R6 ;  /* 0x0000000107078824 */ /* 0x000fe200078e0a06 */
[----:B------:R-:W-:Y:S02]  /*1f80*/  @!P0 IADD3 R14, PT, PT, R14, 0x1, RZ ;  /* 0x000000010e0e8810 */ /* 0x000fe40007ffe0ff */
[----:B------:R-:W-:Y:S02]  /*1f90*/  ISETP.NE.AND P0, PT, R13, RZ, PT ;  /* 0x000000ff0d00720c */ /* 0x000fe40003f05270 */
[----:B------:R-:W-:Y:S02]  /*1fa0*/  ISETP.GE.U32.AND P2, PT, R7, R6, PT ;  /* 0x000000060700720c */ /* 0x000fe40003f46070 */
[----:B------:R-:W-:-:S04]  /*1fb0*/  LOP3.LUT R6, R18, R13, RZ, 0x3c, !PT ;  /* 0x0000000d12067212 */ /* 0x000fc800078e3cff */
[----:B------:R-:W-:Y:S02]  /*1fc0*/  ISETP.GE.AND P1, PT, R6, RZ, PT ;  /* 0x000000ff0600720c */ /* 0x000fe40003f26270 */
[----:B------:R-:W2:Y:S05]  /*1fd0*/  LDC.64 R6, c[0x0][0x3d0] ;  /* 0x0000f400ff067b82 */ /* 0x000eaa0000000a00 */
[----:B------:R-:W-:-:S06]  /*1fe0*/  @P2 IADD3 R14, PT, PT, R14, 0x1, RZ ;  /* 0x000000010e0e2810 */ /* 0x000fcc0007ffe0ff */
[----:B------:R-:W-:Y:S01]  /*1ff0*/  @!P1 IMAD.MOV R14, RZ, RZ, -R14 ;  /* 0x000000ffff0e9224 */ /* 0x000fe200078e0a0e */
        /* <DEDUP_REMOVED lines=8> */
[----:B------:R-:W-:Y:S02]  /*2080*/  IMAD R7, R14, R7, R13 ;  /* 0x000000070e077224 */ /* 0x000fe400078e020d */
[----:B------:R-:W-:-:S03]  /*2090*/  IMAD.MOV.U32 R20, RZ, RZ, R22 ;  /* 0x000000ffff147224 */ /* 0x000fc600078e0016 */
[----:B------:R-:W-:-:S07]  /*20a0*/  IADD3 R14, PT, PT, R25, R7, RZ ;  /* 0x00000007190e7210 */ /* 0x000fce0007ffe0ff */
.L_x_1146:
[----:B------:R-:W-:Y:S01]  /*20b0*/  ISETP.NE.AND P2, PT, R11, -0x1, PT ;  /* 0xffffffff0b00780c */ /* 0x000fe20003f45270 */
[C---:B------:R-:W-:Y:S01]  /*20c0*/  IMAD.SHL.U32 R19, R186.reuse, 0x8, RZ ;  /* 0x00000008ba137824 */ /* 0x040fe200078e00ff */
[----:B------:R-:W1:Y:S01]  /*20d0*/  LDCU.64 UR4, c[0x0][0x390] ;  /* 0x00007200ff0477ac */ /* 0x000e620008000a00 */
[----:B------:R-:W-:Y:S01]  /*20e0*/  SHF.R.U32.HI R12, RZ, 0x3, R186 ;  /* 0x00000003ff0c7819 */ /* 0x000fe200000116ba */
[----:B------:R-:W2:Y:S01]  /*20f0*/  S2UR UR12, SR_CgaCtaId ;  /* 0x00000000000c79c3 */ /* 0x000ea20000008800 */
[----:B------:R-:W-:Y:S01]  /*2100*/  IMAD.IADD R195, R195, 0x1, -R16 ;  /* 0x00000001c3c37824 */ /* 0x000fe200078e0a10 */
[C---:B------:R-:W-:Y:S01]  /*2110*/  LOP3.LUT R93, R19.reuse, 0x38, RZ, 0xc0, !PT ;  /* 0x00000038135d7812 */ /* 0x040fe200078ec0ff */
[----:B------:R-:W3:Y:S01]  /*2120*/  LDCU.64 UR6, c[0x0][0x3c8] ;  /* 0x00007900ff0677ac */ /* 0x000ee20008000a00 */
[----:B------:R-:W-:Y:S01]  /*2130*/  LOP3.LUT R21, R19, 0x1f8, RZ, 0xc0, !PT ;  /* 0x000001f813157812 */ /* 0x000fe200078ec0ff */
[----:B------:R-:W-:Y:S01]  /*2140*/  IMAD.SHL.U32 R88, R186, 0x40, RZ ;  /* 0x00000040ba587824 */ /* 0x000fe200078e00ff */
[----:B------:R-:W-:Y:S01]  /*2150*/  IADD3 R20, P0, PT, R93, R20, RZ ;  /* 0x000000145d147210 */ /* 0x000fe20007f1e0ff */
[----:B------:R-:W4:Y:S01]  /*2160*/  LDCU.64 UR10, c[0x0][0x388] ;  /* 0x00007100ff0a77ac */ /* 0x000f220008000a00 */
[--C-:B------:R-:W-:Y:S01]  /*2170*/  LOP3.LUT R92, R21, 0x38, R186.reuse, 0x78, !PT ;  /* 0x00000038155c7812 */ /* 0x100fe200078e78ba */
[----:B------:R-:W5:Y:S01]  /*2180*/  @!P2 LDC.64 R8, c[0x0][0x398] ;  /* 0x0000e600ff08ab82 */ /* 0x000f620000000a00 */
[C---:B------:R-:W-:Y:S01]  /*2190*/  IADD3 R24, P1, PT, R93.reuse, R24, RZ ;  /* 0x000000185d187210 */ /* 0x040fe20007f3e0ff */
[----:B------:R-:W-:Y:S01]  /*21a0*/  IMAD.X R21, RZ, RZ, R15, P0 ;  /* 0x000000ffff157224 */ /* 0x000fe200000e060f */
[----:B------:R-:W-:Y:S01]  /*21b0*/  LOP3.LUT R10, R88, 0x1c0, RZ, 0xc0, !PT ;  /* 0x000001c0580a7812 */ /* 0x000fe200078ec0ff */
[----:B------:R-:W-:Y:S01]  /*21c0*/  IMAD.MOV.U32 R13, RZ, RZ, RZ ;  /* 0x000000ffff0d7224 */ /* 0x000fe200078e00ff */
[----:B------:R-:W-:Y:S01]  /*21d0*/  SHF.R.U32.HI R188, RZ, 0x1, R186 ;  /* 0x00000001ffbc7819 */ /* 0x000fe200000116ba */
[----:B------:R-:W-:Y:S01]  /*21e0*/  IMAD.X R25, RZ, RZ, R14, P1 ;  /* 0x000000ffff197224 */ /* 0x000fe200008e060e */
[----:B------:R-:W-:Y:S01]  /*21f0*/  LOP3.LUT R10, R10, 0x38, R19, 0xf8, !PT ;  /* 0x000000380a0a7812 */ /* 0x000fe200078ef813 */
[----:B------:R-:W3:Y:S01]  /*2200*/  @P2 LDC.64 R6, c[0x0][0x3b0] ;  /* 0x0000ec00ff062b82 */ /* 0x000ee20000000a00 */
[----:B------:R-:W-:Y:S01]  /*2210*/  IMAD.WIDE.U32 R20, R12, R4, R20 ;  /* 0x000000040c147225 */ /* 0x000fe200078e0014 */
[----:B------:R-:W-:Y:S01]  /*2220*/  LOP3.LUT R92, R92, 0x1e00, R19, 0xf8, !PT ;  /* 0x00001e005c5c7812 */ /* 0x000fe200078ef813 */
[----:B------:R-:W-:Y:S01]  /*2230*/  BSSY.RECONVERGENT B0, `(.L_x_1151) ;  /* 0x000003d000007945 */ /* 0x000fe20003800200 */
[----:B------:R-:W-:Y:S01]  /*2240*/  LOP3.LUT R85, R188, 0x8, RZ, 0xc0, !PT ;  /* 0x00000008bc557812 */ /* 0x000fe200078ec0ff */
[----:B------:R-:W-:Y:S01]  /*2250*/  IMAD R201, R12, R5, R21 ;  /* 0x000000050cc97224 */ /* 0x000fe200078e0215 */
[----:B-1----:R-:W-:Y:S01]  /*2260*/  LEA R200, P0, R20, UR4, 0x1 ;  /* 0x0000000414c87c11 */ /* 0x002fe2000f8008ff */
[----:B------:R-:W-:Y:S01]  /*2270*/  IMAD.WIDE.U32 R24, R12, R2, R24 ;  /* 0x000000020c187225 */ /* 0x000fe200078e0018 */
[----:B------:R-:W-:-:S02]  /*2280*/  LOP3.LUT R91, R93, 0x40, RZ, 0xfc, !PT ;  /* 0x000000405d5b7812 */ /* 0x000fc400078efcff */
[----:B------:R-:W-:Y:S01]  /*2290*/  LEA.HI.X R201, R20, UR5, R201, 0x1, P0 ;  /* 0x0000000514c97c11 */ /* 0x000fe200080f0cc9 */
[----:B------:R-:W-:Y:S01]  /*22a0*/  IMAD R199, R12, R3, R25 ;  /* 0x000000030cc77224 */ /* 0x000fe200078e0219 */
[----:B------:R-:W-:Y:S01]  /*22b0*/  UMOV UR5, 0x400 ;  /* 0x0000040000057882 */ /* 0x000fe20000000000 */
[C---:B----4-:R-:W-:Y:S01]  /*22c0*/  LEA R198, P1, R24.reuse, UR10, 0x1 ;  /* 0x0000000a18c67c11 */ /* 0x050fe2000f8208ff */
[----:B--2---:R-:W-:Y:S01]  /*22d0*/  ULEA UR5, UR12, UR5, 0x18 ;  /* 0x000000050c057291 */ /* 0x004fe2000f8ec0ff */
[----:B------:R-:W-:Y:S01]  /*22e0*/  IMAD.WIDE.U32 R16, R17, 0x40, R12 ;  /* 0x0000004011107825 */ /* 0x000fe200078e000c */
[----:B------:R-:W-:Y:S02]  /*22f0*/  LOP3.LUT R89, R93, 0x80, RZ, 0xfc, !PT ;  /* 0x000000805d597812 */ /* 0x000fe400078efcff */
[----:B------:R-:W-:Y:S01]  /*2300*/  LEA.HI.X R199, R24, UR11, R199, 0x1, P1 ;  /* 0x0000000b18c77c11 */ /* 0x000fe200088f0cc7 */
[----:B-----5:R-:W-:Y:S01]  /*2310*/  @!P2 IMAD.WIDE.U32 R22, R203, R8, RZ ;  /* 0x00000008cb16a225 */ /* 0x020fe200078e00ff */
[----:B------:R-:W-:-:S02]  /*2320*/  SHF.R.S32.HI R8, RZ, 0x1f, R18 ;  /* 0x0000001fff087819 */ /* 0x000fc40000011412 */
        /* <DEDUP_REMOVED lines=44> */
.L_x_1153:
[----:B------:R3:W-:Y:S02]  /*25f0*/  STS.128 [R92+0x4000], RZ ;  /* 0x004000ff5c007388 */ /* 0x0007e40000000c00 */
.L_x_1152:
[----:B------:R-:W-:Y:S05]  /*2600*/  BSYNC.RECONVERGENT B0 ;  /* 0x0000000000007941 */ /* 0x000fea0003800200 */
.L_x_1151:
[----:B-12---:R-:W-:Y:S01]  /*2610*/  IADD3 R14, PT, PT, R12, 0x10, RZ ;  /* 0x000000100c0e7810 */ /* 0x006fe20007ffe0ff */
[----:B------:R-:W-:Y:S03]  /*2620*/  BSSY.RECONVERGENT B0, `(.L_x_1154) ;  /* 0x0000024000007945 */ /* 0x000fe60003800200 */
[----:B------:R-:W-:-:S13]  /*2630*/  ISETP.GE.AND P0, PT, R14, R195, PT ;  /* 0x000000c30e00720c */ /* 0x000fda0003f06270 */
[----:B------:R-:W-:Y:S05]  /*2640*/  @P0 BRA `(.L_x_1155) ;  /* 0x0000000000840947 */ /* 0x000fea0003800000 */
[----:B------:R-:W1:Y:S01]  /*2650*/  LDCU.64 UR10, c[0x0][0x3b0] ;  /* 0x00007600ff0a77ac */ /* 0x000e620008000a00 */
[----:B------:R-:W-:Y:S01]  /*2660*/  IADD3 R7, P0, PT, R16, 0x10, RZ ;  /* 0x0000001010077810 */ /* 0x000fe20007f1e0ff */
[----:B------:R-:W-:Y:S01]  /*2670*/  IMAD.MOV.U32 R8, RZ, RZ, R18 ;  /* 0x000000ffff087224 */ /* 0x000fe200078e0012 */
[----:B------:R-:W-:Y:S01]  /*2680*/  MOV R9, R21 ;  /* 0x0000001500097202 */ /* 0x000fe20000000f00 */
[----:B------:R-:W2:Y:S02]  /*2690*/  LDCU UR4, c[0x0][0x440] ;  /* 0x00008800ff0477ac */ /* 0x000ea40008000800 */
[----:B------:R-:W-:Y:S01]  /*26a0*/  IMAD.X R6, RZ, RZ, R17, P0 ;  /* 0x000000ffff067224 */ /* 0x000fe200000e0611 */
[----:B------:R-:W4:Y:S03]  /*26b0*/  LDCU.64 UR6, c[0x0][0x380] ;  /* 0x00007000ff0677ac */ /* 0x000f260008000a00 */
[----:B-1----:R-:W-:-:S02]  /*26c0*/  IMAD R6, R6, UR10, RZ ;  /* 0x0000000a06067c24 */ /* 0x002fc4000f8e02ff */
[----:B------:R-:W-:Y:S01]  /*26d0*/  IMAD.WIDE.U32 R8, R7, UR10, R8 ;  /* 0x0000000a07087c25 */ /* 0x000fe2000f8e0008 */
[----:B--2---:R-:W-:-:S03]  /*26e0*/  ISETP.GE.AND P1, PT, R93, UR4, PT ;  /* 0x000000045d007c0c */ /* 0x004fc6000bf26270 */
        /* <DEDUP_REMOVED lines=22> */
.L_x_1156:
[----:B------:R4:W-:Y:S02]  /*2850*/  STS.128 [R92+0x4800], RZ ;  /* 0x004800ff5c007388 */ /* 0x0009e40000000c00 */
.L_x_1155:
[----:B------:R-:W-:Y:S05]  /*2860*/  BSYNC.RECONVERGENT B0 ;  /* 0x0000000000007941 */ /* 0x000fea0003800200 */
.L_x_1154:
[----:B------:R-:W-:Y:S01]  /*2870*/  IADD3 R8, PT, PT, R12, 0x20, RZ ;  /* 0x000000200c087810 */ /* 0x000fe20007ffe0ff */
[----:B------:R-:W-:Y:S03]  /*2880*/  BSSY.RECONVERGENT B0, `(.L_x_1157) ;  /* 0x0000024000007945 */ /* 0x000fe60003800200 */
[----:B------:R-:W-:-:S13]  /*2890*/  ISETP.GE.AND P0, PT, R8, R195, PT ;  /* 0x000000c30800720c */ /* 0x000fda0003f06270 */
[----:B------:R-:W-:Y:S05]  /*28a0*/  @P0 BRA `(.L_x_1158) ;  /* 0x0000000000840947 */ /* 0x000fea0003800000 */
[----:B------:R-:W5:Y:S01]  /*28b0*/  LDCU.64 UR10, c[0x0][0x3b0] ;  /* 0x00007600ff0a77ac */ /* 0x000f620008000a00 */
[----:B------:R-:W-:Y:S01]  /*28c0*/  IADD3 R7, P0, PT, R16, 0x20, RZ ;  /* 0x0000002010077810 */ /* 0x000fe20007f1e0ff */
[----:B-12---:R-:W-:Y:S01]  /*28d0*/  IMAD.MOV.U32 R22, RZ, RZ, R18 ;  /* 0x000000ffff167224 */ /* 0x006fe200078e0012 */
        /* <DEDUP_REMOVED lines=29> */
.L_x_1159:
[----:B------:R2:W-:Y:S02]  /*2ab0*/  STS.128 [R92+0x5000], RZ ;  /* 0x005000ff5c007388 */ /* 0x0005e40000000c00 */
.L_x_1158:
[----:B------:R-:W-:Y:S05]  /*2ac0*/  BSYNC.RECONVERGENT B0 ;  /* 0x0000000000007941 */ /* 0x000fea0003800200 */
.L_x_1157:
        /* <DEDUP_REMOVED lines=35> */
.L_x_1162:
[----:B------:R2:W-:Y:S02]  /*2d00*/  STS.128 [R92+0x5800], RZ ;  /* 0x005800ff5c007388 */ /* 0x0005e40000000c00 */
.L_x_1161:
[----:B------:R-:W-:Y:S05]  /*2d10*/  BSYNC.RECONVERGENT B0 ;  /* 0x0000000000007941 */ /* 0x000fea0003800200 */
.L_x_1160:
        /* <DEDUP_REMOVED lines=28> */
.L_x_1165:
[----:B------:R1:W-:Y:S02]  /*2ee0*/  STS.128 [R92+0xa000], RZ ;  /* 0x00a000ff5c007388 */ /* 0x0003e40000000c00 */
.L_x_1164:
[----:B------:R-:W-:Y:S05]  /*2ef0*/  BSYNC.RECONVERGENT B0 ;  /* 0x0000000000007941 */ /* 0x000fea0003800200 */
.L_x_1163:
        /* <DEDUP_REMOVED lines=27> */
.L_x_1168:
[----:B------:R1:W-:Y:S02]  /*30b0*/  STS.128 [R92+0xa800], RZ ;  /* 0x00a800ff5c007388 */ /* 0x0003e40000000c00 */
.L_x_1167:
[----:B------:R-:W-:Y:S05]  /*30c0*/  BSYNC.RECONVERGENT B0 ;  /* 0x0000000000007941 */ /* 0x000fea0003800200 */
.L_x_1166:
        /* <DEDUP_REMOVED lines=25> */
.L_x_1171:
[----:B------:R1:W-:Y:S02]  /*3260*/  STS.128 [R92+0xb000], RZ ;  /* 0x00b000ff5c007388 */ /* 0x0003e40000000c00 */
.L_x_1170:
[----:B------:R-:W-:Y:S05]  /*3270*/  BSYNC.RECONVERGENT B0 ;  /* 0x0000000000007941 */ /* 0x000fea0003800200 */
.L_x_1169:
        /* <DEDUP_REMOVED lines=26> */
.L_x_1174:
[----:B------:R1:W-:Y:S02]  /*3420*/  STS.128 [R92+0xb800], RZ ;  /* 0x00b800ff5c007388 */ /* 0x0003e40000000c00 */
.L_x_1173:
[----:B------:R-:W-:Y:S05]  /*3430*/  BSYNC.RECONVERGENT B0 ;  /* 0x0000000000007941 */ /* 0x000fea0003800200 */
.L_x_1172:
        /* <DEDUP_REMOVED lines=27> */
.L_x_1177:
[----:B------:R1:W-:Y:S01]  /*35f0*/  STS.128 [R92+0x10000], RZ ;  /* 0x010000ff5c007388 */ /* 0x0003e20000000c00 */
[----:B------:R-:W-:Y:S05]  /*3600*/  BRA `(.L_x_1178) ;  /* 0x00000000000c7947 */ /* 0x000fea0003800000 */
.L_x_1176:
[----:B------:R1:W-:Y:S04]  /*3610*/  STS.128 [R92+0xc000], RZ ;  /* 0x00c000ff5c007388 */ /* 0x0003e80000000c00 */
[----:B------:R1:W-:Y:S04]  /*3620*/  STS.128 [R92+0xe000], RZ ;  /* 0x00e000ff5c007388 */ /* 0x0003e80000000c00 */
[----:B------:R1:W-:Y:S02]  /*3630*/  STS.128 [R92+0x10000], RZ ;  /* 0x010000ff5c007388 */ /* 0x0003e40000000c00 */
.L_x_1178:
[----:B------:R-:W-:Y:S05]  /*3640*/  BSYNC.RECONVERGENT B0 ;  /* 0x0000000000007941 */ /* 0x000fea0003800200 */
.L_x_1175:
        /* <DEDUP_REMOVED lines=8> */
[----:B-1----:R-:W-:-:S04]  /*36d0*/  SHF.L.U64.HI R12, R4, 0x4, R5 ;  /* 0x00000004040c7819 */ /* 0x002fc80000010205 */
        /* <DEDUP_REMOVED lines=21> */
.L_x_1181:
[----:B------:R1:W-:Y:S02]  /*3830*/  STS.128 [R92+0x10800], RZ ;  /* 0x010800ff5c007388 */ /* 0x0003e40000000c00 */
.L_x_1180:
[----:B------:R-:W-:Y:S05]  /*3840*/  BSYNC.RECONVERGENT B0 ;  /* 0x0000000000007941 */ /* 0x000fea0003800200 */
.L_x_1179:
        /* <DEDUP_REMOVED lines=28> */
.L_x_1184:
[----:B------:R1:W-:Y:S02]  /*3a10*/  STS.128 [R92+0x11000], RZ ;  /* 0x011000ff5c007388 */ /* 0x0003e40000000c00 */
.L_x_1183:
[----:B------:R-:W-:Y:S05]  /*3a20*/  BSYNC.RECONVERGENT B0 ;  /* 0x0000000000007941 */ /* 0x000fea0003800200 */
.L_x_1182:
        /* <DEDUP_REMOVED lines=34> */
.L_x_1187:
[----:B------:R1:W-:Y:S02]  /*3c50*/  STS.128 [R92+0x11800], RZ ;  /* 0x011800ff5c007388 */ /* 0x0003e40000000c00 */
.L_x_1186:
[----:B------:R-:W-:Y:S05]  /*3c60*/  BSYNC.RECONVERGENT B0 ;  /* 0x0000000000007941 */ /* 0x000fea0003800200 */
.L_x_1185:
        /* <DEDUP_REMOVED lines=8> */
[----:B------:R-:W5:Y:S01]  /*3cf0*/  LDCU UR4, c[0x0][0x50c] ;  /* 0x0000a180ff0477ac */ /* 0x000f620008000800 */
[----:B------:R-:W-:Y:S01]  /*3d00*/  SEL R84, R184, 0xffffffe0, !P1 ;  /* 0xffffffe0b8547807 */ /* 0x000fe20004800000 */
[----:B------:R-:W-:Y:S01]  /*3d10*/  IMAD R97, R7, 0x2, R6 ;  /* 0x0000000207617824 */ /* 0x000fe200078e0206 */
[----:B------:R-:W-:Y:S01]  /*3d20*/  LOP3.LUT P0, RZ, R186, 0x4, RZ, 0xc0, !PT ;  /* 0x00000004baff7812 */ /* 0x000fe2000780c0ff */
[----:B------:R-:W-:Y:S02]  /*3d30*/  LDSM.16.M88.4 R72, [R103] ;  /* 0x000000006748783b */ /* 0x000fe40000000200 */
[----:B------:R-:W-:Y:S01]  /*3d40*/  VIADD R95, R97, UR5 ;  /* 0x00000005615f7c36 */ /* 0x000fe20008000000 */
[----:B------:R-:W-:Y:S01]  /*3d50*/  SEL R86, R139, 0xffffffc0, !P0 ;  /* 0xffffffc08b567807 */ /* 0x000fe20004000000 */
[----:B------:R-:W3:Y:S01]  /*3d60*/  LDSM.16.M88.4 R44, [R97+UR5+0x6000] ;  /* 0x00600005612c783b */ /* 0x000ee20008000200 */
[----:B------:R-:W-:-:S02]  /*3d70*/  IMAD.IADD R100, R103, 0x1, R84 ;  /* 0x0000000167647824 */ /* 0x000fc400078e0254 */
[----:B------:R-:W-:Y:S01]  /*3d80*/  IMAD.IADD R96, R95, 0x1, R84 ;  /* 0x000000015f607824 */ /* 0x000fe200078e0254 */
[----:B------:R-:W4:Y:S01]  /*3d90*/  LDSM.16.M88.4 R36, [R97+UR5+0x6800] ;  /* 0x006800056124783b */ /* 0x000f220008000200 */
[----:B------:R-:W-:Y:S01]  /*3da0*/  IMAD.IADD R101, R103, 0x1, R86 ;  /* 0x0000000167657824 */ /* 0x000fe200078e0256 */
[----:B------:R-:W-:Y:S02]  /*3db0*/  IADD3 R95, PT, PT, R95, R86, RZ ;  /* 0x000000565f5f7210 */ /* 0x000fe40007ffe0ff */
[----:B------:R-:W5:Y:S01]  /*3dc0*/  LDSM.16.M88.4 R28, [R97+UR5+0x7000] ;  /* 0x00700005611c783b */ /* 0x000f620008000200 */
[C---:B------:R-:W-:Y:S02]  /*3dd0*/  IMAD.IADD R99, R84.reuse, 0x1, R101 ;  /* 0x0000000154637824 */ /* 0x040fe400078e0265 */
[----:B------:R-:W-:Y:S01]  /*3de0*/  IMAD.IADD R94, R84, 0x1, R95 ;  /* 0x00000001545e7824 */ /* 0x000fe200078e025f */
[----:B------:R-:W5:Y:S04]  /*3df0*/  LDSM.16.M88.4 R64, [R97+UR5+0x7800] ;  /* 0x007800056140783b */ /* 0x000f680008000200 */
[----:B------:R-:W-:Y:S04]  /*3e00*/  LDSM.16.M88.4 R8, [R100] ;  /* 0x000000006408783b */ /* 0x000fe80000000200 */
[----:B------:R-:W5:Y:S04]  /*3e10*/  LDSM.16.M88.4 R60, [R96+0x6000] ;  /* 0x00600000603c783b */ /* 0x000f680000000200 */
[----:B------:R-:W5:Y:S04]  /*3e20*/  LDSM.16.M88.4 R52, [R96+0x6800] ;  /* 0x006800006034783b */ /* 0x000f680000000200 */
[----:B--2---:R-:W2:Y:S04]  /*3e30*/  LDSM.16.M88.4 R20, [R96+0x7000] ;  /* 0x007000006014783b */ /* 0x004ea80000000200 */
[----:B-1----:R-:W1:Y:S04]  /*3e40*/  LDSM.16.M88.4 R12, [R96+0x7800] ;  /* 0x00780000600c783b */ /* 0x002e680000000200 */
[----:B------:R-:W-:Y:S01]  /*3e50*/  LDSM.16.M88.4 R16, [R101] ;  /* 0x000000006510783b */ /* 0x000fe20000000200 */
[C---:B---3--:R-:W-:Y:S03]  /*3e60*/  HMMA.16816.F32 R48, R72.reuse, R44, RZ ;  /* 0x0000002c4830723c */ /* 0x048fe600000018ff */
[----:B------:R-:W3:Y:S04]  /*3e70*/  LDSM.16.M88.4 R4, [R95+0x6000] ;  /* 0x006000005f04783b */ /* 0x000ee80000000200 */
        /* <DEDUP_REMOVED lines=28> */
[----:B------:R-:W3:Y:S07]  /*4040*/  LDSM.16.M88.4 R4, [R94+0x7000] ;  /* 0x007000005e04783b */ /* 0x000eee0000000200 */
[C---:B------:R-:W-:Y:S08]  /*4050*/  HMMA.16816.F32 R40, R16.reuse, R56, R40 ;  /* 0x000000381028723c */ /* 0x040ff00000001828 */
[C---:B------:R-:W-:Y:S01]  /*4060*/  HMMA.16816.F32 R36, R16.reuse, R58, R36 ;  /* 0x0000003a1024723c */ /* 0x040fe20000001824 */
[----:B------:R-:W3:Y:S07]  /*4070*/  LDSM.16.M88.4 R56, [R97+UR5+0x9000] ;  /* 0x009000056138783b */ /* 0x000eee0008000200 */
[C---:B----4-:R-:W-:Y:S08]  /*4080*/  HMMA.16816.F32 R32, R16.reuse, R52, R32 ;  /* 0x000000341020723c */ /* 0x050ff00000001820 */
[C---:B------:R-:W-:Y:S01]  /*4090*/  HMMA.16816.F32 R28, R16.reuse, R54, R28 ;  /* 0x00000036101c723c */ /* 0x040fe2000000181c */
[----:B------:R-:W4:Y:S07]  /*40a0*/  LDSM.16.M88.4 R52, [R97+UR5+0x9800] ;  /* 0x009800056134783b */ /* 0x000f2e0008000200 */
[C---:B--2---:R-:W-:Y:S08]  /*40b0*/  HMMA.16816.F32 R24, R16.reuse, R20, R24 ;  /* 0x000000141018723c */ /* 0x044ff00000001818 */
[----:B------:R-:W-:Y:S01]  /*40c0*/  HMMA.16816.F32 R72, R16, R22, R72 ;  /* 0x000000161048723c */ /* 0x000fe20000001848 */
[----:B------:R-:W-:Y:S04]  /*40d0*/  LDSM.16.M88.4 R20, [R100+0x2000] ;  /* 0x002000006414783b */ /* 0x000fe80000000200 */
[----:B------:R-:W-:Y:S03]  /*40e0*/  LDSM.16.M88.4 R16, [R96+0x8000] ;  /* 0x008000006010783b */ /* 0x000fe60000000200 */
[C---:B-1----:R-:W-:Y:S08]  /*40f0*/  HMMA.16816.F32 R48, R76.reuse, R12, R48 ;  /* 0x0000000c4c30723c */ /* 0x042ff00000001830 */
[C---:B------:R-:W-:Y:S01]  /*4100*/  HMMA.16816.F32 R44, R76.reuse, R14, R44 ;  /* 0x0000000e4c2c723c */ /* 0x040fe2000000182c */
[----:B------:R-:W1:Y:S07]  /*4110*/  LDSM.16.M88.4 R12, [R96+0x8800] ;  /* 0x00880000600c783b */ /* 0x000e6e0000000200 */
[C---:B-----5:R-:W-:Y:S08]  /*4120*/  HMMA.16816.F32 R40, R76.reuse, R8, R40 ;  /* 0x000000084c28723c */ /* 0x060ff00000001828 */
[C---:B------:R-:W-:Y:S01]  /*4130*/  HMMA.16816.F32 R36, R76.reuse, R10, R36 ;  /* 0x0000000a4c24723c */ /* 0x040fe20000001824 */
[----:B------:R-:W2:Y:S07]  /*4140*/  LDSM.16.M88.4 R8, [R96+0x9000] ;  /* 0x009000006008783b */ /* 0x000eae0000000200 */
[C---:B---3--:R-:W-:Y:S08]  /*4150*/  HMMA.16816.F32 R32, R76.reuse, R4, R32 ;  /* 0x000000044c20723c */ /* 0x048ff00000001820 */
[C---:B------:R-:W-:Y:S01]  /*4160*/  HMMA.16816.F32 R28, R76.reuse, R6, R28 ;  /* 0x000000064c1c723c */ /* 0x040fe2000000181c */
[----:B------:R-:W3:Y:S07]  /*4170*/  LDSM.16.M88.4 R4, [R96+0x9800] ;  /* 0x009800006004783b */ /* 0x000eee0000000200 */
[C---:B------:R-:W-:Y:S08]  /*4180*/  HMMA.16816.F32 R24, R76.reuse, R80, R24 ;  /* 0x000000504c18723c */ /* 0x040ff00000001818 */
[----:B------:R-:W-:Y:S08]  /*4190*/  HMMA.16816.F32 R72, R76, R82, R72 ;  /* 0x000000524c48723c */ /* 0x000ff00000001848 */
[C---:B------:R-:W-:Y:S08]  /*41a0*/  HMMA.16816.F32 R48, R68.reuse, R64, R48 ;  /* 0x000000404430723c */ /* 0x040ff00000001830 */
[C---:B------:R-:W-:Y:S08]  /*41b0*/  HMMA.16816.F32 R44, R68.reuse, R66, R44 ;  /* 0x00000042442c723c */ /* 0x040ff0000000182c */
[C---:B------:R-:W-:Y:S08]  /*41c0*/  HMMA.16816.F32 R40, R68.reuse, R60, R40 ;  /* 0x0000003c4428723c */ /* 0x040ff00000001828 */
[C---:B------:R-:W-:Y:S08]  /*41d0*/  HMMA.16816.F32 R36, R68.reuse, R62, R36 ;  /* 0x0000003e4424723c */ /* 0x040ff00000001824 */
[C---:B------:R-:W-:Y:S08]  /*41e0*/  HMMA.16816.F32 R32, R68.reuse, R56, R32 ;  /* 0x000000384420723c */ /* 0x040ff00000001820 */
[C---:B------:R-:W-:Y:S01]  /*41f0*/  HMMA.16816.F32 R60, R68.reuse, R58, R28 ;  /* 0x0000003a443c723c */ /* 0x040fe2000000181c */
[----:B------:R-:W-:Y:S04]  /*4200*/  LDSM.16.M88.4 R56, [R101+0x2000] ;  /* 0x002000006538783b */ /* 0x000fe80000000200 */
[----:B------:R-:W-:Y:S03]  /*4210*/  LDSM.16.M88.4 R28, [R95+0x8000] ;  /* 0x008000005f1c783b */ /* 0x000fe60000000200 */
[C---:B----4-:R-:W-:Y:S01]  /*4220*/  HMMA.16816.F32 R64, R68.reuse, R52, R24 ;  /* 0x000000344440723c */ /* 0x050fe20000001818 */
[----:B------:R-:W4:Y:S07]  /*4230*/  LDSM.16.M88.4 R24, [R95+0x8800] ;  /* 0x008800005f18783b */ /* 0x000f2e0000000200 */
[----:B------:R-:W-:Y:S01]  /*4240*/  HMMA.16816.F32 R72, R68, R54, R72 ;  /* 0x000000364448723c */ /* 0x000fe20000001848 */
[----:B------:R-:W-:Y:S04]  /*4250*/  LDSM.16.M88.4 R52, [R94+0x9000] ;  /* 0x009000005e34783b */ /* 0x000fe80000000200 */
[----:B------:R-:W-:Y:S03]  /*4260*/  LDSM.16.M88.4 R68, [R94+0x9800] ;  /* 0x009800005e44783b */ /* 0x000fe60000000200 */
[C---:B-1----:R-:W-:Y:S08]  /*4270*/  HMMA.16816.F32 R40, R20.reuse, R12, R40 ;  /* 0x0000000c1428723c */ /* 0x042ff00000001828 */
[C---:B------:R-:W-:Y:S01]  /*4280*/  HMMA.16816.F32 R36, R20.reuse, R14, R36 ;  /* 0x0000000e1424723c */ /* 0x040fe20000001824 */
[----:B------:R-:W-:Y:S07]  /*4290*/  LDSM.16.M88.4 R12, [R99+0x2000] ;  /* 0x00200000630c783b */ /* 0x000fee0000000200 */
[C---:B--2---:R-:W-:Y:S08]  /*42a0*/  HMMA.16816.F32 R32, R20.reuse, R8, R32 ;  /* 0x000000081420723c */ /* 0x044ff00000001820 */
[C---:B------:R-:W-:Y:S01]  /*42b0*/  HMMA.16816.F32 R60, R20.reuse, R10, R60 ;  /* 0x0000000a143c723c */ /* 0x040fe2000000183c */
[----:B------:R-:W1:Y:S07]  /*42c0*/  LDSM.16.M88.4 R8, [R95+0x9000] ;  /* 0x009000005f08783b */ /* 0x000e6e0000000200 */
[C---:B---3--:R-:W-:Y:S08]  /*42d0*/  HMMA.16816.F32 R64, R20.reuse, R4, R64 ;  /* 0x000000041440723c */ /* 0x048ff00000001840 */
[C---:B------:R-:W-:Y:S01]  /*42e0*/  HMMA.16816.F32 R72, R20.reuse, R6, R72 ;  /* 0x000000061448723c */ /* 0x040fe20000001848 */
[----:B------:R-:W2:Y:S07]  /*42f0*/  LDSM.16.M88.4 R4, [R94+0x8000] ;  /* 0x008000005e04783b */ /* 0x000eae0000000200 */
[C---:B------:R-:W-:Y:S08]  /*4300*/  HMMA.16816.F32 R48, R20.reuse, R16, R48 ;  /* 0x000000101430723c */ /* 0x040ff00000001830 */
[----:B------:R-:W-:Y:S01]  /*4310*/  HMMA.16816.F32 R44, R20, R18, R44 ;  /* 0x00000012142c723c */ /* 0x000fe2000000182c */
[----:B------:R-:W3:Y:S04]  /*4320*/  LDSM.16.M88.4 R20, [R95+0x9800] ;  /* 0x009800005f14783b */ /* 0x000ee80000000200 */
[----:B------:R-:W5:Y:S03]  /*4330*/  LDSM.16.M88.4 R16, [R94+0x8800] ;  /* 0x008800005e10783b */ /* 0x000f660000000200 */
[C---:B----4-:R-:W-:Y:S08]  /*4340*/  HMMA.16816.F32 R40, R56.reuse, R24, R40 ;  /* 0x000000183828723c */ /* 0x050ff00000001828 */
[C---:B------:R-:W-:Y:S08]  /*4350*/  HMMA.16816.F32 R48, R56.reuse, R28, R48 ;  /* 0x0000001c3830723c */ /* 0x040ff00000001830 */
[C---:B------:R-:W-:Y:S01]  /*4360*/  HMMA.16816.F32 R44, R56.reuse, R30, R44 ;  /* 0x0000001e382c723c */ /* 0x040fe2000000182c */
[----:B------:R-:W-:Y:S07]  /*4370*/  LDSM.16.M88.4 R28, [R103+0x4000] ;  /* 0x00400000671c783b */ /* 0x000fee0000000200 */
[C---:B------:R-:W-:Y:S01]  /*4380*/  HMMA.16816.F32 R36, R56.reuse, R26, R36 ;  /* 0x0000001a3824723c */ /* 0x040fe20000001824 */
[----:B------:R-:W4:Y:S07]  /*4390*/  LDSM.16.M88.4 R24, [R97+UR5+0xa000] ;  /* 0x00a000056118783b */ /* 0x000f2e0008000200 */
[C---:B-1----:R-:W-:Y:S08]  /*43a0*/  HMMA.16816.F32 R32, R56.reuse, R8, R32 ;  /* 0x000000083820723c */ /* 0x042ff00000001820 */
[----:B------:R-:W-:Y:S01]  /*43b0*/  HMMA.16816.F32 R60, R56, R10, R60 ;  /* 0x0000000a383c723c */ /* 0x000fe2000000183c */
[----:B------:R-:W-:Y:S07]  /*43c0*/  LDSM.16.M88.4 R8, [R96+0xa000] ;  /* 0x00a000006008783b */ /* 0x000fee0000000200 */
[C---:B--2---:R-:W-:Y:S01]  /*43d0*/  HMMA.16816.F32 R76, R12.reuse, R4, R48 ;  /* 0x000000040c4c723c */ /* 0x044fe20000001830 */
[----:B------:R-:W1:Y:S07]  /*43e0*/  LDSM.16.M88.4 R48, [R100+0x4000] ;  /* 0x004000006430783b */ /* 0x000e6e0000000200 */
[----:B------:R-:W-:Y:S01]  /*43f0*/  HMMA.16816.F32 R44, R12, R6, R44 ;  /* 0x000000060c2c723c */ /* 0x000fe2000000182c */
[----:B------:R-:W-:Y:S07]  /*4400*/  LDSM.16.M88.4 R4, [R95+0xa000] ;  /* 0x00a000005f04783b */ /* 0x000fee0000000200 */
[C---:B---3--:R-:W-:Y:S08]  /*4410*/  HMMA.16816.F32 R64, R56.reuse, R20, R64 ;  /* 0x000000143840723c */ /* 0x048ff00000001840 */
[----:B------:R-:W-:Y:S01]  /*4420*/  HMMA.16816.F32 R72, R56, R22, R72 ;  /* 0x000000163848723c */ /* 0x000fe20000001848 */
[----:B------:R-:W2:Y:S04]  /*4430*/  LDSM.16.M88.4 R20, [R97+UR5+0xa800] ;  /* 0x00a800056114783b */ /* 0x000ea80008000200 */
[----:B------:R-:W-:Y:S03]  /*4440*/  LDSM.16.M88.4 R56, [R94+0xb000] ;  /* 0x00b000005e38783b */ /* 0x000fe60000000200 */
[C---:B-----5:R-:W-:Y:S08]  /*4450*/  HMMA.16816.F32 R40, R12.reuse, R16, R40 ;  /* 0x000000100c28723c */ /* 0x060ff00000001828 */
[----:B------:R-:W-:Y:S01]  /*4460*/  HMMA.16816.F32 R36, R12, R18, R36 ;  /* 0x000000120c24723c */ /* 0x000fe20000001824 */
[----:B------:R-:W3:Y:S07]  /*4470*/  LDSM.16.M88.4 R16, [R101+0x4000] ;  /* 0x004000006510783b */ /* 0x000eee0000000200 */
[C---:B----4-:R-:W-:Y:S08]  /*4480*/  HMMA.16816.F32 R76, R28.reuse, R24, R76 ;  /* 0x000000181c4c723c */ /* 0x050ff0000000184c */
[----:B------:R-:W-:Y:S01]  /*4490*/  HMMA.16816.F32 R44, R28, R26, R44 ;  /* 0x0000001a1c2c723c */ /* 0x000fe2000000182c */
[----:B------:R-:W-:Y:S07]  /*44a0*/  LDSM.16.M88.4 R24, [R94+0xa000] ;  /* 0x00a000005e18783b */ /* 0x000fee0000000200 */
[C---:B------:R-:W-:Y:S08]  /*44b0*/  HMMA.16816.F32 R32, R12.reuse, R52, R32 ;  /* 0x000000340c20723c */ /* 0x040ff00000001820 */
[C---:B------:R-:W-:Y:S01]  /*44c0*/  HMMA.16816.F32 R60, R12.reuse, R54, R60 ;  /* 0x000000360c3c723c */ /* 0x040fe2000000183c */
[----:B------:R-:W-:Y:S07]  /*44d0*/  LDSM.16.M88.4 R52, [R99+0x4000] ;  /* 0x004000006334783b */ /* 0x000fee0000000200 */
[C---:B------:R-:W-:Y:S08]  /*44e0*/  HMMA.16816.F32 R64, R12.reuse, R68, R64 ;  /* 0x000000440c40723c */ /* 0x040ff00000001840 */
[----:B------:R-:W-:Y:S01]  /*44f0*/  HMMA.16816.F32 R72, R12, R70, R72 ;  /* 0x000000460c48723c */ /* 0x000fe20000001848 */
[----:B------:R-:W4:Y:S07]  /*4500*/  LDSM.16.M88.4 R12, [R96+0xa800] ;  /* 0x00a80000600c783b */ /* 0x000f2e0000000200 */
[C---:B-1----:R-:W-:Y:S08]  /*4510*/  HMMA.16816.F32 R76, R48.reuse, R8, R76 ;  /* 0x00000008304c723c */ /* 0x042ff0000000184c */
[----:B------:R-:W-:Y:S01]  /*4520*/  HMMA.16816.F32 R44, R48, R10, R44 ;  /* 0x0000000a302c723c */ /* 0x000fe2000000182c */
[----:B------:R-:W1:Y:S07]  /*4530*/  LDSM.16.M88.4 R8, [R95+0xa800] ;  /* 0x00a800005f08783b */ /* 0x000e6e0000000200 */
[----:B--2---:R-:W-:Y:S08]  /*4540*/  HMMA.16816.F32 R40, R28, R20, R40 ;  /* 0x000000141c28723c */ /* 0x004ff00000001828 */
[----:B---3--:R-:W-:Y:S08]  /*4550*/  HMMA.16816.F32 R76, R16, R4, R76 ;  /* 0x00000004104c723c */ /* 0x008ff0000000184c */
[----:B------:R-:W-:Y:S01]  /*4560*/  HMMA.16816.F32 R36, R28, R22, R36 ;  /* 0x000000161c24723c */ /* 0x000fe20000001824 */
[----:B------:R-:W-:Y:S07]  /*4570*/  LDSM.16.M88.4 R20, [R94+0xa800] ;  /* 0x00a800005e14783b */ /* 0x000fee0000000200 */
[----:B------:R-:W-:Y:S01]  /*4580*/  HMMA.16816.F32 R44, R16, R6, R44 ;  /* 0x00000006102c723c */ /* 0x000fe2000000182c */
[----:B------:R-:W2:Y:S07]  /*4590*/  LDSM.16.M88.4 R4, [R97+UR5+0xb000] ;  /* 0x00b000056104783b */ /* 0x000eae0008000200 */
[C---:B----4-:R-:W-:Y:S08]  /*45a0*/  HMMA.16816.F32 R40, R48.reuse, R12, R40 ;  /* 0x0000000c3028723c */ /* 0x050ff00000001828 */
[----:B------:R-:W-:Y:S01]  /*45b0*/  HMMA.16816.F32 R36, R48, R14, R36 ;  /* 0x0000000e3024723c */ /* 0x000fe20000001824 */
[----:B------:R-:W3:Y:S07]  /*45c0*/  LDSM.16.M88.4 R12, [R96+0xb000] ;  /* 0x00b00000600c783b */ /* 0x000eee0000000200 */
[----:B------:R-:W-:Y:S08]  /*45d0*/  HMMA.16816.F32 R76, R52, R24, R76 ;  /* 0x00000018344c723c */ /* 0x000ff0000000184c */
[----:B-1----:R-:W-:Y:S08]  /*45e0*/  HMMA.16816.F32 R40, R16, R8, R40 ;  /* 0x000000081028723c */ /* 0x002ff00000001828 */
[----:B------:R-:W-:Y:S01]  /*45f0*/  HMMA.16816.F32 R44, R52, R26, R44 ;  /* 0x0000001a342c723c */ /* 0x000fe2000000182c */
[----:B------:R-:W1:Y:S02]  /*4600*/  LDSM.16.M88.4 R24, [R97+UR5+0xb800] ;  /* 0x00b800056118783b */ /* 0x000e640008000200 */
[----:B------:R-:W-:Y:S01]  /*4610*/  FMUL.FTZ R68, R76, UR4 ;  /* 0x000000044c447c20 */ /* 0x000fe20008410000 */
[----:B------:R-:W-:Y:S01]  /*4620*/  FMUL.FTZ R70, R78, UR4 ;  /* 0x000000044e467c20 */ /* 0x000fe20008410000 */
[----:B------:R-:W-:Y:S01]  /*4630*/  FMUL.FTZ R69, R77, UR4 ;  /* 0x000000044d457c20 */ /* 0x000fe20008410000 */
[----:B------:R-:W-:-:S02]  /*4640*/  FMUL.FTZ R71, R79, UR4 ;  /* 0x000000044f477c20 */ /* 0x000fc40008410000 */
[----:B--2---:R-:W-:Y:S01]  /*4650*/  HMMA.16816.F32 R32, R28, R4, R32 ;  /* 0x000000041c20723c */ /* 0x004fe20000001820 */
[----:B------:R-:W-:Y:S07]  /*4660*/  MUFU.TANH R68, R68 ;  /* 0x0000004400447308 */ /* 0x000fee0000002400 */
[----:B------:R-:W-:Y:S01]  /*4670*/  HMMA.16816.F32 R40, R52, R20, R40 ;  /* 0x000000143428723c */ /* 0x000fe20000001828 */
[----:B------:R-:W2:Y:S02]  /*4680*/  MUFU.TANH R70, R70 ;  /* 0x0000004600467308 */ /* 0x000ea40000002400 */
[----:B------:R-:W-:Y:S01]  /*4690*/  FMUL.FTZ R44, R44, UR4 ;  /* 0x000000042c2c7c20 */ /* 0x000fe20008410000 */
[----:B------:R-:W-:Y:S01]  /*46a0*/  FMUL.FTZ R21, R46, UR4 ;  /* 0x000000042e157c20 */ /* 0x000fe20008410000 */
[----:B------:R-:W-:Y:S01]  /*46b0*/  FMUL.FTZ R20, R45, UR4 ;  /* 0x000000042d147c20 */ /* 0x000fe20008410000 */
[----:B------:R-:W-:-:S02]  /*46c0*/  FMUL.FTZ R45, R47, UR4 ;  /* 0x000000042f2d7c20 */ /* 0x000fc40008410000 */
[----:B------:R-:W-:Y:S01]  /*46d0*/  HMMA.16816.F32 R36, R16, R10, R36 ;  /* 0x0000000a1024723c */ /* 0x000fe20000001824 */
[----:B------:R-:W4:Y:S01]  /*46e0*/  LDSM.16.M88.4 R8, [R95+0xb000] ;  /* 0x00b000005f08783b */ /* 0x000f220000000200 */
[----:B------:R-:W5:Y:S06]  /*46f0*/  MUFU.TANH R69, R69 ;  /* 0x0000004500457308 */ /* 0x000f6c0000002400 */
[----:B------:R-:W-:Y:S01]  /*4700*/  HMMA.16816.F32 R60, R28, R6, R60 ;  /* 0x000000061c3c723c */ /* 0x000fe2000000183c */
[----:B------:R-:W2:Y:S01]  /*4710*/  LDSM.16.M88.4 R4, [R96+0xb800] ;  /* 0x00b800006004783b */ /* 0x000ea20000000200 */
[----:B------:R-:W5:Y:S06]  /*4720*/  MUFU.TANH R71, R71 ;  /* 0x0000004700477308 */ /* 0x000f6c0000002400 */
[----:B---3--:R-:W-:Y:S01]  /*4730*/  HMMA.16816.F32 R32, R48, R12, R32 ;  /* 0x0000000c3020723c */ /* 0x008fe20000001820 */
        /* <DEDUP_REMOVED lines=9> */
[C---:B-1----:R-:W-:Y:S02]  /*47d0*/  HMMA.16816.F32 R72, R28.reuse, R26, R72 ;  /* 0x0000001a1c48723c */ /* 0x042fe40000001848 */
[----:B------:R-:W-:Y:S01]  /*47e0*/  MUFU.TANH R20, R20 ;  /* 0x0000001400147308 */ /* 0x000fe20000002400 */
[----:B---3--:R-:W1:Y:S05]  /*47f0*/  LDSM.16.M88.4 R12, [R95+0xb800] ;  /* 0x00b800005f0c783b */ /* 0x008e6a0000000200 */
[----:B------:R-:W-:Y:S01]  /*4800*/  HMMA.16816.F32 R64, R28, R24, R64 ;  /* 0x000000181c40723c */ /* 0x000fe20000001840 */
[----:B------:R-:W-:Y:S01]  /*4810*/  FMUL.FTZ R24, R36, UR4 ;  /* 0x0000000424187c20 */ /* 0x000fe20008410000 */
[----:B------:R-:W-:Y:S01]  /*4820*/  MUFU.TANH R45, R45 ;  /* 0x0000002d002d7308 */ /* 0x000fe20000002400 */
[----:B------:R-:W-:Y:S01]  /*4830*/  FMUL.FTZ R36, R38, UR4 ;  /* 0x0000000426247c20 */ /* 0x000fe20008410000 */
[----:B------:R-:W-:-:S04]  /*4840*/  FMUL.FTZ R25, R37, UR4 ;  /* 0x0000000425197c20 */ /* 0x000fc80008410000 */
[----:B----4-:R-:W-:Y:S02]  /*4850*/  HMMA.16816.F32 R32, R16, R8, R32 ;  /* 0x000000081020723c */ /* 0x010fe40000001820 */
[----:B------:R-:W3:Y:S06]  /*4860*/  MUFU.TANH R40, R40 ;  /* 0x0000002800287308 */ /* 0x000eec0000002400 */
[----:B--2---:R-:W-:Y:S01]  /*4870*/  HMMA.16816.F32 R72, R48, R6, R72 ;  /* 0x000000063048723c */ /* 0x004fe20000001848 */
[----:B------:R-:W-:Y:S01]  /*4880*/  IMAD.SHL.U32 R6, R186, 0x2, RZ ;  /* 0x00000002ba067824 */ /* 0x000fe200078e00ff */
[----:B------:R-:W-:Y:S04]  /*4890*/  MUFU.TANH R22, R22 ;  /* 0x0000001600167308 */ /* 0x000fe80000002400 */
[----:B------:R-:W-:-:S02]  /*48a0*/  LOP3.LUT R6, R6, 0x6, RZ, 0xc0, !PT ;  /* 0x0000000606067812 */ /* 0x000fc400078ec0ff */
[----:B------:R-:W-:Y:S01]  /*48b0*/  HMMA.16816.F32 R60, R16, R10, R60 ;  /* 0x0000000a103c723c */ /* 0x000fe2000000183c */
[----:B------:R-:W2:Y:S01]  /*48c0*/  LDSM.16.M88.4 R8, [R94+0xb800] ;  /* 0x00b800005e08783b */ /* 0x000ea20000000200 */
        /* <DEDUP_REMOVED lines=9> */
[----:B------:R-:W-:-:S02]  /*4960*/  ISETP.GE.AND P3, PT, R15, R98, PT ;  /* 0x000000620f00720c */ /* 0x000fc40003f66270 */
[----:B------:R-:W-:Y:S01]  /*4970*/  HMMA.16816.F32 R60, R52, R58, R60 ;  /* 0x0000003a343c723c */ /* 0x000fe2000000183c */
[----:B------:R-:W-:Y:S01]  /*4980*/  IADD3 R7, PT, PT, R15, 0x9, RZ ;  /* 0x000000090f077810 */ /* 0x000fe20007ffe0ff */
[----:B------:R-:W-:Y:S01]  /*4990*/  MUFU.TANH R25, R25 ;  /* 0x0000001900197308 */ /* 0x000fe20000002400 */
[-C--:B------:R-:W-:Y:S01]  /*49a0*/  ISETP.GE.AND P2, PT, R5, R98.reuse, PT ;  /* 0x000000620500720c */ /* 0x080fe20003f46270 */
[----:B------:R-:W-:Y:S01]  /*49b0*/  VIADD R5, R15, 0x10 ;  /* 0x000000100f057836 */ /* 0x000fe20000000000 */
[----:B------:R-:W-:Y:S02]  /*49c0*/  FSEL R70, R70, -INF , !P3 ;  /* 0xff80000046467808 */ /* 0x000fe40005800000 */
[----:B-----5:R-:W-:Y:S01]  /*49d0*/  FSEL R69, R69, -INF , !P2 ;  /* 0xff80000045457808 */ /* 0x020fe20005000000 */
[----:B------:R-:W-:Y:S01]  /*49e0*/  HMMA.16816.F32 R64, R16, R12, R64 ;  /* 0x0000000c1040723c */ /* 0x000fe20000001840 */
[----:B------:R-:W-:Y:S01]  /*49f0*/  ISETP.GE.AND P4, PT, R5, R98, PT ;  /* 0x000000620500720c */ /* 0x000fe20003f86270 */
[----:B------:R-:W-:Y:S01]  /*4a00*/  VIADD R5, R15, 0x11 ;  /* 0x000000110f057836 */ /* 0x000fe20000000000 */
[----:B------:R-:W-:Y:S01]  /*4a10*/  FSEL R13, R68, -INF , !P3 ;  /* 0xff800000440d7808 */ /* 0x000fe20005800000 */
[----:B------:R-:W5:Y:S01]  /*4a20*/  MUFU.TANH R4, R4 ;  /* 0x0000000400047308 */ /* 0x000f620000002400 */
[----:B------:R-:W-:-:S02]  /*4a30*/  FSEL R18, R71, -INF , !P2 ;  /* 0xff80000047127808 */ /* 0x000fc40005000000 */
[-C--:B------:R-:W-:Y:S01]  /*4a40*/  ISETP.GE.AND P3, PT, R5, R98.reuse, PT ;  /* 0x000000620500720c */ /* 0x080fe20003f66270 */
[C---:B------:R-:W-:Y:S01]  /*4a50*/  HMMA.16816.F32 R32, R52.reuse, R56, R32 ;  /* 0x000000383420723c */ /* 0x040fe20000001820 */
[----:B------:R-:W-:Y:S01]  /*4a60*/  VIADD R5, R15, 0x18 ;  /* 0x000000180f057836 */ /* 0x000fe20000000000 */
[-C--:B------:R-:W-:Y:S01]  /*4a70*/  ISETP.GE.AND P5, PT, R7, R98.reuse, PT ;  /* 0x000000620700720c */ /* 0x080fe20003fa6270 */
[----:B------:R-:W-:Y:S01]  /*4a80*/  FMUL.FTZ R61, R61, UR4 ;  /* 0x000000043d3d7c20 */ /* 0x000fe20008410000 */
[----:B------:R-:W-:Y:S01]  /*4a90*/  FMUL.FTZ R63, R63, UR4 ;  /* 0x000000043f3f7c20 */ /* 0x000fe20008410000 */
[----:B---3--:R-:W-:Y:S01]  /*4aa0*/  FSEL R14, R40, -INF , !P4 ;  /* 0xff800000280e7808 */ /* 0x008fe20006000000 */
[----:B------:R-:W-:Y:S01]  /*4ab0*/  FMUL.FTZ R60, R60, UR4 ;  /* 0x000000043c3c7c20 */ /* 0x000fe20008410000 */
[----:B------:R-:W-:Y:S01]  /*4ac0*/  ISETP.GE.AND P2, PT, R5, R98, PT ;  /* 0x000000620500720c */ /* 0x000fe20003f46270 */
[----:B------:R-:W-:Y:S01]  /*4ad0*/  VIADD R5, R15, 0x19 ;  /* 0x000000190f057836 */ /* 0x000fe20000000000 */
[----:B--2---:R-:W-:Y:S01]  /*4ae0*/  HMMA.16816.F32 R72, R52, R10, R72 ;  /* 0x0000000a3448723c */ /* 0x004fe20000001848 */
[----:B------:R-:W-:Y:S01]  /*4af0*/  FSEL R6, R45, -INF , !P5 ;  /* 0xff8000002d067808 */ /* 0x000fe20006800000 */
[----:B------:R-:W-:Y:S01]  /*4b00*/  MUFU.TANH R145, R61 ;  /* 0x0000003d00917308 */ /* 0x000fe20000002400 */
[----:B------:R-:W-:Y:S01]  /*4b10*/  FSEL R19, R20, -INF , !P5 ;  /* 0xff80000014137808 */ /* 0x000fe20006800000 */
[----:B------:R-:W-:Y:S01]  /*4b20*/  FMUL.FTZ R62, R62, UR4 ;  /* 0x000000043e3e7c20 */ /* 0x000fe20008410000 */
[----:B------:R-:W-:-:S02]  /*4b30*/  FSEL R11, R23, -INF , !P4 ;  /* 0xff800000170b7808 */ /* 0x000fc40006000000 */
[----:B----4-:R-:W-:Y:S01]  /*4b40*/  FSEL R12, R41, -INF , !P3 ;  /* 0xff800000290c7808 */ /* 0x010fe20005800000 */
[----:B------:R-:W-:Y:S01]  /*4b50*/  HMMA.16816.F32 R64, R52, R8, R64 ;  /* 0x000000083440723c */ /* 0x000fe20000001840 */
[----:B------:R-:W-:Y:S02]  /*4b60*/  VIADD R9, R15, 0x8 ;  /* 0x000000080f097836 */ /* 0x000fe40000000000 */
[----:B------:R-:W-:Y:S01]  /*4b70*/  FMUL.FTZ R32, R32, UR4 ;  /* 0x0000000420207c20 */ /* 0x000fe20008410000 */
[----:B------:R-:W-:Y:S01]  /*4b80*/  FMUL.FTZ R34, R34, UR4 ;  /* 0x0000000422227c20 */ /* 0x000fe20008410000 */
[----:B------:R-:W2:Y:S01]  /*4b90*/  MUFU.TANH R178, R63 ;  /* 0x0000003f00b27308 */ /* 0x000ea20000002400 */
[----:B------:R-:W-:Y:S01]  /*4ba0*/  FMUL.FTZ R33, R33, UR4 ;  /* 0x0000000421217c20 */ /* 0x000fe20008410000 */
[----:B------:R-:W-:Y:S01]  /*4bb0*/  ISETP.GE.AND P6, PT, R9, R98, PT ;  /* 0x000000620900720c */ /* 0x000fe20003fc6270 */
[----:B------:R-:W-:Y:S01]  /*4bc0*/  FMUL.FTZ R35, R35, UR4 ;  /* 0x0000000423237c20 */ /* 0x000fe20008410000 */
[----:B------:R-:W-:Y:S01]  /*4bd0*/  VIADD R9, R15, 0x29 ;  /* 0x000000290f097836 */ /* 0x000fe20000000000 */
[----:B------:R-:W-:-:S02]  /*4be0*/  FSEL R7, R22, -INF , !P3 ;  /* 0xff80000016077808 */ /* 0x000fc40005800000 */
[----:B------:R-:W-:Y:S01]  /*4bf0*/  FSEL R16, R21, -INF , !P6 ;  /* 0xff80000015107808 */ /* 0x000fe20007000000 */
[----:B------:R-:W-:Y:S01]  /*4c00*/  MUFU.TANH R163, R32 ;  /* 0x0000002000a37308 */ /* 0x000fe20000002400 */
[----:B------:R-:W-:Y:S01]  /*4c10*/  FSEL R17, R44, -INF , !P6 ;  /* 0xff8000002c117808 */ /* 0x000fe20007000000 */
[----:B------:R-:W-:Y:S01]  /*4c20*/  VIADD R21, R15, 0x30 ;  /* 0x000000300f157836 */ /* 0x000fe20000000000 */
[-C--:B------:R-:W-:Y:S01]  /*4c30*/  ISETP.GE.AND P6, PT, R5, R98.reuse, PT ;  /* 0x000000620500720c */ /* 0x080fe20003fc6270 */
[----:B------:R-:W-:Y:S02]  /*4c40*/  VIADD R5, R15, 0x20 ;  /* 0x000000200f057836 */ /* 0x000fe40000000000 */
[----:B------:R-:W-:Y:S01]  /*4c50*/  FMUL.FTZ R72, R72, UR4 ;  /* 0x0000000448487c20 */ /* 0x000fe20008410000 */
[----:B------:R-:W-:Y:S01]  /*4c60*/  FMUL.FTZ R74, R74, UR4 ;  /* 0x000000044a4a7c20 */ /* 0x000fe20008410000 */
[----:B------:R-:W-:Y:S01]  /*4c70*/  FMUL.FTZ R64, R64, UR4 ;  /* 0x0000000440407c20 */ /* 0x000fe20008410000 */
[----:B------:R-:W3:Y:S01]  /*4c80*/  MUFU.TANH R146, R34 ;  /* 0x0000002200927308 */ /* 0x000ee20000002400 */
[----:B------:R-:W-:Y:S01]  /*4c90*/  ISETP.GE.AND P5, PT, R5, R98, PT ;  /* 0x000000620500720c */ /* 0x000fe20003fa6270 */
[----:B------:R-:W-:-:S02]  /*4ca0*/  VIADD R5, R15, 0x21 ;  /* 0x000000210f057836 */ /* 0x000fc40000000000 */
[----:B------:R-:W-:Y:S01]  /*4cb0*/  FMUL.FTZ R65, R65, UR4 ;  /* 0x0000000441417c20 */ /* 0x000fe20008410000 */
[----:B------:R-:W-:Y:S01]  /*4cc0*/  FMUL.FTZ R66, R66, UR4 ;  /* 0x0000000442427c20 */ /* 0x000fe20008410000 */
[----:B------:R-:W-:Y:S01]  /*4cd0*/  FMUL.FTZ R67, R67, UR4 ;  /* 0x0000000443437c20 */ /* 0x000fe20008410000 */
[----:B-1----:R-:W-:Y:S01]  /*4ce0*/  FSEL R10, R36, -INF , !P2 ;  /* 0xff800000240a7808 */ /* 0x002fe20005000000 */
[----:B------:R-:W-:Y:S01]  /*4cf0*/  FMUL.FTZ R75, R75, UR4 ;  /* 0x000000044b4b7c20 */ /* 0x000fe20008410000 */
[-C--:B------:R-:W-:Y:S01]  /*4d00*/  ISETP.GE.AND P4, PT, R5, R98.reuse, PT ;  /* 0x000000620500720c */ /* 0x080fe20003f86270 */
[----:B------:R-:W-:Y:S01]  /*4d10*/  MUFU.TANH R159, R33 ;  /* 0x00000021009f7308 */ /* 0x000fe20000002400 */
[----:B------:R-:W-:Y:S01]  /*4d20*/  IADD3 R5, PT, PT, R15, 0x28, RZ ;  /* 0x000000280f057810 */ /* 0x000fe20007ffe0ff */
[----:B------:R-:W-:Y:S01]  /*4d30*/  FMUL.FTZ R73, R73, UR4 ;  /* 0x0000000449497c20 */ /* 0x000fe20008410000 */
[----:B-----5:R-:W-:Y:S02]  /*4d40*/  FSEL R8, R4, -INF , !P6 ;  /* 0xff80000004087808 */ /* 0x020fe40007000000 */
[----:B------:R-:W-:-:S02]  /*4d50*/  ISETP.GE.AND P3, PT, R5, R98, PT ;  /* 0x000000620500720c */ /* 0x000fc40003f66270 */
[----:B------:R-:W-:Y:S01]  /*4d60*/  FSEL R5, R24, -INF , !P2 ;  /* 0xff80000018057808 */ /* 0x000fe20005000000 */
[----:B------:R-:W1:Y:S01]  /*4d70*/  MUFU.TANH R144, R35 ;  /* 0x0000002300907308 */ /* 0x000e620000002400 */
[-C--:B------:R-:W-:Y:S02]  /*4d80*/  ISETP.GE.AND P2, PT, R9, R98.reuse, PT ;  /* 0x000000620900720c */ /* 0x080fe40003f46270 */
[----:B------:R-:W-:Y:S02]  /*4d90*/  FSEL R9, R25, -INF , !P6 ;  /* 0xff80000019097808 */ /* 0x000fe40007000000 */
[----:B------:R-:W-:Y:S01]  /*4da0*/  ISETP.GE.AND P6, PT, R21, R98, PT ;  /* 0x000000621500720c */ /* 0x000fe20003fc6270 */
[----:B------:R-:W-:Y:S01]  /*4db0*/  VIADD R21, R15, 0x31 ;  /* 0x000000310f157836 */ /* 0x000fe20000000000 */
[----:B--2---:R-:W-:Y:S01]  /*4dc0*/  FSEL R178, R178, -INF , !P2 ;  /* 0xff800000b2b27808 */ /* 0x004fe20005000000 */
[----:B------:R-:W2:Y:S01]  /*4dd0*/  MUFU.TANH R147, R60 ;  /* 0x0000003c00937308 */ /* 0x000ea20000002400 */
[----:B------:R-:W-:-:S02]  /*4de0*/  FSEL R145, R145, -INF , !P2 ;  /* 0xff80000091917808 */ /* 0x000fc40005000000 */
[----:B------:R-:W-:Y:S02]  /*4df0*/  ISETP.GT.AND P2, PT, R202, R197, PT ;  /* 0x000000c5ca00720c */ /* 0x000fe40003f44270 */
[----:B---3--:R-:W-:Y:S02]  /*4e00*/  FSEL R146, R146, -INF , !P5 ;  /* 0xff80000092927808 */ /* 0x008fe40006800000 */
[----:B------:R-:W-:Y:S01]  /*4e10*/  FSEL R163, R163, -INF , !P5 ;  /* 0xff800000a3a37808 */ /* 0x000fe20006800000 */
[----:B------:R-:W3:Y:S01]  /*4e20*/  MUFU.TANH R168, R62 ;  /* 0x0000003e00a87308 */ /* 0x000ee20000002400 */
[----:B------:R-:W-:Y:S01]  /*4e30*/  ISETP.GE.AND P5, PT, R21, R98, PT ;  /* 0x000000621500720c */ /* 0x000fe20003fa6270 */
[C---:B------:R-:W-:Y:S01]  /*4e40*/  VIADD R21, R15.reuse, 0x38 ;  /* 0x000000380f157836 */ /* 0x040fe20000000000 */
[----:B-1----:R-:W-:Y:S01]  /*4e50*/  FSEL R144, R144, -INF , !P4 ;  /* 0xff80000090907808 */ /* 0x002fe20006000000 */
[----:B------:R-:W-:Y:S01]  /*4e60*/  VIADD R15, R15, 0x39 ;  /* 0x000000390f0f7836 */ /* 0x000fe20000000000 */
[----:B------:R-:W-:-:S02]  /*4e70*/  FSEL R159, R159, -INF , !P4 ;  /* 0xff8000009f9f7808 */ /* 0x000fc40006000000 */
[----:B------:R-:W-:Y:S01]  /*4e80*/  ISETP.GE.AND P4, PT, R21, R98, PT ;  /* 0x000000621500720c */ /* 0x000fe20003f86270 */
[----:B------:R-:W1:Y:S01]  /*4e90*/  MUFU.TANH R177, R64 ;  /* 0x0000004000b17308 */ /* 0x000e620000002400 */
[----:B--2---:R-:W-:-:S07]  /*4ea0*/  FSEL R147, R147, -INF , !P3 ;  /* 0xff80000093937808 */ /* 0x004fce0005800000 */
[----:B------:R-:W2:Y:S01]  /*4eb0*/  MUFU.TANH R175, R65 ;  /* 0x0000004100af7308 */ /* 0x000ea20000002400 */
[----:B---3--:R-:W-:Y:S02]  /*4ec0*/  FSEL R168, R168, -INF , !P3 ;  /* 0xff800000a8a87808 */ /* 0x008fe40005800000 */
[----:B------:R-:W-:-:S05]  /*4ed0*/  ISETP.GE.AND P3, PT, R15, R98, PT ;  /* 0x000000620f00720c */ /* 0x000fca0003f66270 */
[----:B------:R-:W3:Y:S01]  /*4ee0*/  MUFU.TANH R174, R66 ;  /* 0x0000004200ae7308 */ /* 0x000ee20000002400 */
[----:B-1----:R-:W-:-:S07]  /*4ef0*/  FSEL R177, R177, -INF , !P6 ;  /* 0xff800000b1b17808 */ /* 0x002fce0007000000 */
        /* <DEDUP_REMOVED lines=9> */
[----:B---3--:R-:W-:Y:S02]  /*4f90*/  FSEL R170, R170, -INF , !P4 ;  /* 0xff800000aaaa7808 */ /* 0x008fe40006000000 */
[----:B-1----:R-:W-:Y:S02]  /*4fa0*/  FSEL R164, R164, -INF , !P3 ;  /* 0xff800000a4a47808 */ /* 0x002fe40005800000 */
[----:B--2---:R-:W-:Y:S01]  /*4fb0*/  FSEL R171, R171, -INF , !P3 ;  /* 0xff800000abab7808 */ /* 0x004fe20005800000 */
        /* <DEDUP_REMOVED lines=13> */
.L_x_1189:
        /* <DEDUP_REMOVED lines=59> */
.L_x_1190:
        /* <DEDUP_REMOVED lines=73> */
.L_x_1188:
[----:B------:R-:W-:Y:S01]  /*58d0*/  FMNMX3.FTZ R4, R13, R69, R17, !PT ;  /* 0x000000450d047276 */ /* 0x000fe20007810011 */
[----:B------:R-:W2:Y:S01]  /*58e0*/  LDCU UR4, c[0x0][0x45c] ;  /* 0x00008b80ff0477ac */ /* 0x000ea20008000800 */
[----:B-1----:R-:W-:Y:S02]  /*58f0*/  FMNMX3.FTZ R21, R70, R18, R16, !PT ;  /* 0x0000001246157276 */ /* 0x002fe40007810010 */
        /* <DEDUP_REMOVED lines=31> */
[----:B------:R-:W4:Y:S04]  /*5af0*/  LDSM.16.MT88.4 R100, [R156+0xc000] ;  /* 0x00c000009c64783b */ /* 0x000f280000004200 */
[----:B------:R-:W5:Y:S04]  /*5b00*/  LDSM.16.MT88.4 R48, [R166+0xe000] ;  /* 0x00e00000a630783b */ /* 0x000f680000004200 */
[----:B------:R-:W5:Y:S04]  /*5b10*/  LDSM.16.MT88.4 R64, [R156+0xe000] ;  /* 0x00e000009c40783b */ /* 0x000f680000004200 */
[----:B------:R-:W5:Y:S01]  /*5b20*/  LDSM.16.MT88.4 R72, [R187+0x10000] ;  /* 0x01000000bb48783b */ /* 0x000f620000004200 */
[----:B-1----:R-:W-:-:S03]  /*5b30*/  FMNMX.FTZ R132, R15, R132, !PT ;  /* 0x000000840f847209 */ /* 0x002fc60007810000 */
[----:B------:R-:W1:Y:S01]  /*5b40*/  LDSM.16.MT88.4 R80, [R166+0x10000] ;  /* 0x01000000a650783b */ /* 0x000e620000004200 */
[----:B---3--:R-:W-:Y:S01]  /*5b50*/  FMNMX.FTZ R3, R2, R3, !PT ;  /* 0x0000000302037209 */ /* 0x008fe20007810000 */
[C---:B--2---:R-:W-:Y:S01]  /*5b60*/  FMUL.FTZ R176, R132.reuse, UR4 ;  /* 0x0000000484b07c20 */ /* 0x044fe20008410000 */
[----:B------:R-:W-:Y:S01]  /*5b70*/  FSETP.NEU.FTZ.AND P2, PT, R132, -INF , PT ;  /* 0xff8000008400780b */ /* 0x000fe20003f5d000 */
[----:B------:R-:W2:Y:S02]  /*5b80*/  LDSM.16.MT88.4 R88, [R161+0x10000] ;  /* 0x01000000a158783b */ /* 0x000ea40000004200 */
        /* <DEDUP_REMOVED lines=51> */
[----:B------:R-:W-:Y:S01]  /*5ec0*/  FADD.FTZ R154, R155, R154 ;  /* 0x0000009a9b9a7221 */ /* 0x000fe20000010000 */
[----:B------:R-:W-:Y:S01]  /*5ed0*/  ISETP.GE.AND P2, PT, R0, R197, PT ;  /* 0x000000c50000720c */ /* 0x000fe20003f46270 */
        /* <DEDUP_REMOVED lines=37> */
[C---:B-1----:R-:W-:Y:S07]  /*6130*/  HMMA.16816.F32 R76, R96.reuse, R80, RZ ;  /* 0x00000050604c723c */ /* 0x042fee00000018ff */
[----:B------:R-:W-:Y:S01]  /*6140*/  MUFU.EX2 R168, R168 ;  /* 0x000000a800a87308 */ /* 0x000fe20000000800 */
[C---:B--2---:R-:W-:Y:S07]  /*6150*/  HMMA.16816.F32 R84, R96.reuse, R88, RZ ;  /* 0x000000586054723c */ /* 0x044fee00000018ff */
        /* <DEDUP_REMOVED lines=172> */
[----:B------:R-:W4:Y:S01]  /*6c20*/  LDCU UR4, c[0x0][0x45c] ;  /* 0x00008b80ff0477ac */ /* 0x000f220008000800 */
[----:B------:R-:W2:Y:S01]  /*6c30*/  LDCU.64 UR6, c[0x0][0x3a0] ;  /* 0x00007400ff0677ac */ /* 0x000ea20008000a00 */
[----:B------:R-:W2:Y:S01]  /*6c40*/  LDCU.64 UR8, c[0x0][0x3a8] ;  /* 0x00007500ff0877ac */ /* 0x000ea20008000a00 */
[----:B-1----:R-:W-:-:S12]  /*6c50*/  ULEA UR5, UR5, UR12, 0x18 ;  /* 0x0000000c05057291 */ /* 0x002fd8000f8ec0ff */
.L_x_1195:
[----:B------:R-:W-:Y:S01]  /*6c60*/  @!P4 IADD3 R8, P0, PT, RZ, -R207, RZ ;  /* 0x800000cfff08c210 */ /* 0x000fe20007f1e0ff */
[----:B------:R-:W1:Y:S01]  /*6c70*/  S2R R186, SR_TID.X ;  /* 0x0000000000ba7919 */ /* 0x000e620000002100 */
[----:B------:R-:W5:Y:S01]  /*6c80*/  @!P4 LDC R132, c[0x0][0x3c0] ;  /* 0x0000f000ff84cb82 */ /* 0x000f620000000800 */
[----:B------:R-:W-:Y:S07]  /*6c90*/  DEPBAR.LE SB0, 0x0 ;  /* 0x000080000000791a */ /* 0x000fee0000000000 */
[----:B------:R-:W2:Y:S08]  /*6ca0*/  LDC R135, c[0x0][0x3c4] ;  /* 0x0000f100ff877b82 */ /* 0x000eb00000000800 */
[----:B------:R-:W-:Y:S01]  /*6cb0*/  BAR.SYNC.DEFER_BLOCKING 0x0 ;  /* 0x0000000000007b1d */ /* 0x000fe20000010000 */
[----:B-1----:R-:W-:Y:S01]  /*6cc0*/  SHF.R.U32.HI R188, RZ, 0x1, R186 ;  /* 0x00000001ffbc7819 */ /* 0x002fe200000116ba */
[C---:B------:R-:W-:Y:S01]  /*6cd0*/  IMAD.SHL.U32 R7, R186.reuse, 0x20, RZ ;  /* 0x00000020ba077824 */ /* 0x040fe200078e00ff */
[C---:B------:R-:W-:Y:S01]  /*6ce0*/  LOP3.LUT R215, R186.reuse, 0x38, RZ, 0xc0, !PT ;  /* 0x00000038bad77812 */ /* 0x040fe200078ec0ff */
[----:B------:R-:W-:Y:S01]  /*6cf0*/  IMAD.SHL.U32 R4, R186, 0x40, RZ ;  /* 0x00000040ba047824 */ /* 0x000fe200078e00ff */
[----:B------:R-:W-:Y:S01]  /*6d00*/  LOP3.LUT R2, R188, 0x8, RZ, 0xc0, !PT ;  /* 0x00000008bc027812 */ /* 0x000fe200078ec0ff */
[----:B-----5:R-:W-:Y:S01]  /*6d10*/  @!P4 IMAD.SHL.U32 R9, R132, 0x40, RZ ;  /* 0x000000408409c824 */ /* 0x020fe200078e00ff */
[----:B------:R-:W-:Y:S01]  /*6d20*/  LOP3.LUT R185, R7, 0x7c00, RZ, 0xc0, !PT ;  /* 0x00007c0007b97812 */ /* 0x000fe200078ec0ff */
[----:B------:R-:W-:Y:S01]  /*6d30*/  IMAD.SHL.U32 R6, R186, 0x8, RZ ;  /* 0x00000008ba067824 */ /* 0x000fe200078e00ff */
[----:B------:R-:W-:Y:S01]  /*6d40*/  LOP3.LUT R5, R4, 0x1c0, RZ, 0xc0, !PT ;  /* 0x000001c004057812 */ /* 0x000fe200078ec0ff */
[----:B------:R-:W-:Y:S01]  /*6d50*/  @!P4 IMAD.X R9, RZ, RZ, ~R9, P0 ;  /* 0x000000ffff09c224 */ /* 0x000fe200000e0e09 */
[----:B------:R-:W-:Y:S02]  /*6d60*/  LOP3.LUT R3, R185, 0x200, R4, 0xf8, !PT ;  /* 0x00000200b9037812 */ /* 0x000fe400078ef804 */
[----:B------:R-:W-:Y:S02]  /*6d70*/  LOP3.LUT R7, R6, 0x38, RZ, 0xc0, !PT ;  /* 0x0000003806077812 */ /* 0x000fe400078ec0ff */
[--C-:B------:R-:W-:Y:S02]  /*6d80*/  LOP3.LUT R5, R5, 0x38, R6.reuse, 0xf8, !PT ;  /* 0x0000003805057812 */ /* 0x100fe400078ef806 */
[----:B------:R-:W-:Y:S02]  /*6d90*/  LOP3.LUT R215, R215, 0x1f8, R6, 0x78, !PT ;  /* 0x000001f8d7d77812 */ /* 0x000fe400078e7806 */
[----:B------:R-:W-:Y:S02]  /*6da0*/  @!P4 SHF.R.S64 R11, R8, 0x1f, R9 ;  /* 0x0000001f080bc819 */ /* 0x000fe40000001009 */
[----:B------:R-:W-:Y:S02]  /*6db0*/  LOP3.LUT R10, R7, 0x40, RZ, 0xfc, !PT ;  /* 0x00000040070a7812 */ /* 0x000fe400078efcff */
[----:B------:R-:W-:Y:S02]  /*6dc0*/  LOP3.LUT R2, R3, R5, R2, 0xf6, !PT ;  /* 0x0000000503027212 */ /* 0x000fe400078ef602 */
[C---:B--2---:R-:W-:Y:S02]  /*6dd0*/  ISETP.GE.AND P3, PT, R7.reuse, UR10, PT ;  /* 0x0000000a07007c0c */ /* 0x044fe4000bf66270 */
[----:B------:R-:W-:Y:S01]  /*6de0*/  LOP3.LUT R8, R7, 0x80, RZ, 0xfc, !PT ;  /* 0x0000008007087812 */ /* 0x000fe200078efcff */
[----:B------:R-:W-:Y:S01]  /*6df0*/  IMAD.MOV.U32 R7, RZ, RZ, R200 ;  /* 0x000000ffff077224 */ /* 0x000fe200078e00c8 */
[----:B------:R-:W-:Y:S02]  /*6e00*/  LOP3.LUT R194, R4, 0x400, RZ, 0xc0, !PT ;  /* 0x0000040004c27812 */ /* 0x000fe400078ec0ff */
[----:B------:R-:W-:Y:S02]  /*6e10*/  LOP3.LUT R5, R5, 0x8, R186, 0x78, !PT ;  /* 0x0000000805057812 */ /* 0x000fe400078e78ba */
[----:B------:R-:W-:Y:S02]  /*6e20*/  LOP3.LUT R215, R215, 0x1e00, R6, 0xf8, !PT ;  /* 0x00001e00d7d77812 */ /* 0x000fe400078ef806 */
[----:B------:R-:W-:Y:S01]  /*6e30*/  @!P4 IADD3 R200, P0, PT, R200, R11, RZ ;  /* 0x0000000bc8c8c210 */ /* 0x000fe20007f1e0ff */
[----:B------:R-:W-:Y:S01]  /*6e40*/  IMAD R194, R5, 0x2, R194 ;  /* 0x0000000205c27824 */ /* 0x000fe200078e02c2 */
[----:B------:R-:W-:Y:S01]  /*6e50*/  ISETP.GE.AND P1, PT, R8, UR10, PT ;  /* 0x0000000a08007c0c */ /* 0x000fe2000bf26270 */
[----:B------:R-:W-:Y:S01]  /*6e60*/  IMAD.MOV.U32 R8, RZ, RZ, R201 ;  /* 0x000000ffff087224 */ /* 0x000fe200078e00c9 */
[----:B------:R-:W-:Y:S02]  /*6e70*/  ISETP.GE.AND P2, PT, R10, UR10, PT ;  /* 0x0000000a0a007c0c */ /* 0x000fe4000bf46270 */
[----:B------:R-:W-:Y:S02]  /*6e80*/  @!P4 LEA.HI.X.SX32 R201, R9, R201, 0x1, P0 ;  /* 0x000000c909c9c211 */ /* 0x000fe400000f0eff */
[----:B------:R-:W-:Y:S01]  /*6e90*/  LEA R215, R215, UR5, 0x1 ;  /* 0x00000005d7d77c11 */ /* 0x000fe2000f8e08ff */
[----:B------:R-:W-:Y:S08]  /*6ea0*/  @!P4 BRA `(.L_x_1192) ;  /* 0x0000000000f4c947 */ /* 0x000ff00003800000 */
        /* <DEDUP_REMOVED lines=61> */
.L_x_1192:
[----:B------:R-:W-:Y:S01]  /*7280*/  @!PT LDS RZ, [RZ] ;  /* 0x00000000fffff984 */ /* 0x000fe20000000800 */
[----:B------:R-:W-:Y:S01]  /*7290*/  @!PT LDS RZ, [RZ] ;  /* 0x00000000fffff984 */ /* 0x000fe20000000800 */
[----:B------:R-:W-:Y:S01]  /*72a0*/  @!PT LDS RZ, [RZ] ;  /* 0x00000000fffff984 */ /* 0x000fe20000000800 */
[----:B------:R-:W-:Y:S01]  /*72b0*/  @!P3 LDGSTS.E.BYPASS.LTC128B.128 [R215+0xc000], desc[UR14][R200.64] ;  /* 0x0c000000c8d7bfae */ /* 0x000fe2000b981a0e */
[C---:B------:R-:W-:Y:S02]  /*72c0*/  LEA R216, P0, R132.reuse, R200, 0x5 ;  /* 0x000000c884d87211 */ /* 0x040fe400078028ff */
[C---:B------:R-:W-:Y:S02]  /*72d0*/  SHF.L.U32 R134, R132.reuse, 0x5, RZ ;  /* 0x0000000584867819 */ /* 0x040fe400000006ff */
[----:B------:R-:W-:Y:S01]  /*72e0*/  @P3 STS.128 [R215+0xc000], RZ ;  /* 0x00c000ffd7003388 */ /* 0x000fe20000000c00 */
[C-C-:B------:R-:W-:Y:S02]  /*72f0*/  LEA.HI.X R217, R132.reuse, R201, R135.reuse, 0x5, P0 ;  /* 0x000000c984d97211 */ /* 0x140fe400000f2c87 */
[----:B------:R-:W-:Y:S02]  /*7300*/  SHF.L.U64.HI R133, R132, 0x5, R135 ;  /* 0x0000000584857819 */ /* 0x000fe40000010287 */
[----:B------:R-:W-:Y:S01]  /*7310*/  @!PT LDS RZ, [RZ] ;  /* 0x00000000fffff984 */ /* 0x000fe20000000800 */
[----:B------:R-:W-:Y:S01]  /*7320*/  @!PT LDS RZ, [RZ] ;  /* 0x00000000fffff984 */ /* 0x000fe20000000800 */
[----:B------:R-:W-:Y:S01]  /*7330*/  @!PT LDS RZ, [RZ] ;  /* 0x00000000fffff984 */ /* 0x000fe20000000800 */
[----:B------:R-:W-:Y:S01]  /*7340*/  @!P2 LDGSTS.E.BYPASS.LTC128B.128 [R215+0xe000], desc[UR14][R200.64+0x80] ;  /* 0x0e000080c8d7afae */ /* 0x000fe2000b981a0e */
[----:B------:R-:W-:Y:S02]  /*7350*/  IADD3 R218, P5, PT, R134, R216, RZ ;  /* 0x000000d886da7210 */ /* 0x000fe40007fbe0ff */
[----:B------:R-:W-:Y:S02]  /*7360*/  LEA R196, R2, UR5, 0x1 ;  /* 0x0000000502c47c11 */ /* 0x000fe4000f8e08ff */
[----:B------:R-:W-:Y:S01]  /*7370*/  @P2 STS.128 [R215+0xe000], RZ ;  /* 0x00e000ffd7002388 */ /* 0x000fe20000000c00 */
[C---:B------:R-:W-:Y:S02]  /*7380*/  IADD3.X R219, PT, PT, R133.reuse, R217, RZ, P5, !PT ;  /* 0x000000d985db7210 */ /* 0x040fe40002ffe4ff */
[----:B------:R-:W-:Y:S02]  /*7390*/  IADD3 R134, P0, PT, R134, R218, RZ ;  /* 0x000000da86867210 */ /* 0x000fe40007f1e0ff */
[----:B------:R-:W-:Y:S01]  /*73a0*/  @!PT LDS RZ, [RZ] ;  /* 0x00000000fffff984 */ /* 0x000fe20000000800 */
[----:B------:R-:W-:Y:S01]  /*73b0*/  @!PT LDS RZ, [RZ] ;  /* 0x00000000fffff984 */ /* 0x000fe20000000800 */
[----:B------:R-:W-:Y:S01]  /*73c0*/  @!PT LDS RZ, [RZ] ;  /* 0x00000000fffff984 */ /* 0x000fe20000000800 */
[----:B------:R-:W-:Y:S01]  /*73d0*/  @!P1 LDGSTS.E.BYPASS.LTC128B.128 [R215+0x10000], desc[UR14][R200.64+0x100] ;  /* 0x10000100c8d79fae */ /* 0x000fe2000b981a0e */
[----:B------:R-:W-:Y:S02]  /*73e0*/  IADD3 R190, PT, PT, R194, UR5, RZ ;  /* 0x00000005c2be7c10 */ /* 0x000fe4000fffe0ff */
[----:B------:R-:W-:Y:S02]  /*73f0*/  IADD3.X R135, PT, PT, R133, R219, RZ, P0, !PT ;  /* 0x000000db85877210 */ /* 0x000fe400007fe4ff */
[----:B------:R-:W-:Y:S01]  /*7400*/  @P1 STS.128 [R215+0x10000], RZ ;  /* 0x010000ffd7001388 */ /* 0x000fe20000000c00 */
[----:B------:R-:W-:Y:S02]  /*7410*/  LOP3.LUT P0, RZ, R186, 0x2, RZ, 0xc0, !PT ;  /* 0x00000002baff7812 */ /* 0x000fe4000780c0ff */
[----:B------:R-:W-:Y:S02]  /*7420*/  IADD3 R202, PT, PT, R202, -0x1, RZ ;  /* 0xffffffffcaca7810 */ /* 0x000fe40007ffe0ff */
[----:B------:R-:W-:Y:S01]  /*7430*/  @!PT LDS RZ, [RZ] ;  /* 0x00000000fffff984 */ /* 0x000fe20000000800 */
[----:B------:R-:W-:Y:S01]  /*7440*/  @!PT LDS RZ, [RZ] ;  /* 0x00000000fffff984 */ /* 0x000fe20000000800 */
[----:B------:R-:W-:Y:S01]  /*7450*/  @!PT LDS RZ, [RZ] ;  /* 0x00000000fffff984 */ /* 0x000fe20000000800 */
[----:B------:R-:W-:Y:S01]  /*7460*/  @!P3 LDGSTS.E.BYPASS.LTC128B.128 [R215+0xc800], desc[UR14][R216.64] ;  /* 0x0c800000d8d7bfae */ /* 0x000fe2000b981a0e */
[----:B------:R-:W-:Y:S02]  /*7470*/  SEL R189, R184, 0xffffffe0, !P0 ;  /* 0xffffffe0b8bd7807 */ /* 0x000fe40004000000 */
[----:B------:R-:W-:Y:S02]  /*7480*/  LOP3.LUT P0, RZ, R186, 0x4, RZ, 0xc0, !PT ;  /* 0x00000004baff7812 */ /* 0x000fe4000780c0ff */
[----:B------:R-:W-:Y:S01]  /*7490*/  @P3 STS.128 [R215+0xc800], RZ ;  /* 0x00c800ffd7003388 */ /* 0x000fe20000000c00 */
[C---:B------:R-:W-:Y:S02]  /*74a0*/  IADD3 R193, PT, PT, R189.reuse, R196, RZ ;  /* 0x000000c4bdc17210 */ /* 0x040fe40007ffe0ff */
[----:B------:R-:W-:Y:S02]  /*74b0*/  IADD3 R191, PT, PT, R189, R190, RZ ;  /* 0x000000bebdbf7210 */ /* 0x000fe40007ffe0ff */
[----:B------:R-:W-:Y:S01]  /*74c0*/  @!PT LDS RZ, [RZ] ;  /* 0x00000000fffff984 */ /* 0x000fe20000000800 */
[----:B------:R-:W-:Y:S01]  /*74d0*/  @!PT LDS RZ, [RZ] ;  /* 0x00000000fffff984 */ /* 0x000fe20000000800 */
[----:B------:R-:W-:Y:S01]  /*74e0*/  @!PT LDS RZ, [RZ] ;  /* 0x00000000fffff984 */ /* 0x000fe20000000800 */
[----:B------:R-:W-:Y:S01]  /*74f0*/  @!P2 LDGSTS.E.BYPASS.LTC128B.128 [R215+0xe800], desc[UR14][R216.64+0x80] ;  /* 0x0e800080d8d7afae */ /* 0x000fe2000b981a0e */
[----:B------:R-:W-:Y:S02]  /*7500*/  SEL R3, R139, 0xffffffc0, !P0 ;  /* 0xffffffc08b037807 */ /* 0x000fe40004000000 */
[----:B------:R-:W-:Y:S02]  /*7510*/  ISETP.GT.AND P5, PT, R202, R197, PT ;  /* 0x000000c5ca00720c */ /* 0x000fe40003fa4270 */
[----:B------:R-:W-:Y:S01]  /*7520*/  @P2 STS.128 [R215+0xe800], RZ ;  /* 0x00e800ffd7002388 */ /* 0x000fe20000000c00 */
[C---:B------:R-:W-:Y:S02]  /*7530*/  IADD3 R192, PT, PT, R3.reuse, R196, RZ ;  /* 0x000000c403c07210 */ /* 0x040fe40007ffe0ff */
[----:B------:R-:W-:Y:S02]  /*7540*/  IADD3 R190, PT, PT, R3, R190, RZ ;  /* 0x000000be03be7210 */ /* 0x000fe40007ffe0ff */
[----:B------:R-:W-:Y:S01]  /*7550*/  @!PT LDS RZ, [RZ] ;  /* 0x00000000fffff984 */ /* 0x000fe20000000800 */
[----:B------:R-:W-:Y:S01]  /*7560*/  @!PT LDS RZ, [RZ] ;  /* 0x00000000fffff984 */ /* 0x000fe20000000800 */
[----:B------:R-:W-:Y:S01]  /*7570*/  @!PT LDS RZ, [RZ] ;  /* 0x00000000fffff984 */ /* 0x000fe20000000800 */
[----:B------:R-:W-:Y:S01]  /*7580*/  @!P1 LDGSTS.E.BYPASS.LTC128B.128 [R215+0x10800], desc[UR14][R216.64+0x100] ;  /* 0x10800100d8d79fae */ /* 0x000fe2000b981a0e */
[C---:B------:R-:W-:Y:S02]  /*7590*/  IADD3 R3, PT, PT, R189.reuse, R192, RZ ;  /* 0x000000c0bd037210 */ /* 0x040fe40007ffe0ff */
[----:B------:R-:W-:Y:S02]  /*75a0*/  IADD3 R2, PT, PT, R189, R190, RZ ;  /* 0x000000bebd027210 */ /* 0x000fe40007ffe0ff */
        /* <DEDUP_REMOVED lines=185> */
[----:B------:R-:W-:Y:S02]  /*8140*/  FMUL.FTZ R235, R7, UR11 ;  /* 0x0000000b07eb7c20 */ /* 0x000fe40008410000 */
[C---:B------:R-:W-:Y:S01]  /*8150*/  HMMA.16816.F32 R16, R164.reuse, R134, R16 ;  /* 0x00000086a410723c */ /* 0x040fe20000001810 */
[----:B------:R-:W2:Y:S01]  /*8160*/  MUFU.TANH R234, R234 ;  /* 0x000000ea00ea7308 */ /* 0x000ea20000002400 */
[----:B------:R-:W3:Y:S01]  /*8170*/  LDSM.16.M88.4 R132, [R2+0xb800] ;  /* 0x00b800000284783b */ /* 0x000ee20000000200 */
[----:B------:R-:W-:Y:S04]  /*8180*/  DEPBAR.LE SB0, 0x0 ;  /* 0x000080000000791a */ /* 0x000fe80000000000 */
[----:B------:R-:W-:Y:S01]  /*8190*/  FMUL.FTZ R238, R8, UR11 ;  /* 0x0000000b08ee7c20 */ /* 0x000fe20008410000 */
[C---:B-1----:R-:W-:Y:S03]  /*81a0*/  HMMA.16816.F32 R20, R164.reuse, R140, R20 ;  /* 0x0000008ca414723c */ /* 0x042fe60000001814 */
[----:B------:R-:W1:Y:S01]  /*81b0*/  MUFU.TANH R232, R232 ;  /* 0x000000e800e87308 */ /* 0x000e620000002400 */
[----:B------:R-:W-:Y:S01]  /*81c0*/  BAR.SYNC.DEFER_BLOCKING 0x0 ;  /* 0x0000000000007b1d */ /* 0x000fe20000010000 */
[----:B------:R-:W-:Y:S01]  /*81d0*/  FMUL.FTZ R236, R9, UR11 ;  /* 0x0000000b09ec7c20 */ /* 0x000fe20008410000 */
[----:B------:R-:W-:Y:S01]  /*81e0*/  FMUL.FTZ R241, R10, UR11 ;  /* 0x0000000b0af17c20 */ /* 0x000fe20008410000 */
[----:B------:R-:W-:Y:S01]  /*81f0*/  FMUL.FTZ R239, R11, UR11 ;  /* 0x0000000b0bef7c20 */ /* 0x000fe20008410000 */
[C---:B------:R-:W-:Y:S05]  /*8200*/  HMMA.16816.F32 R24, R164.reuse, R142, R24 ;  /* 0x0000008ea418723c */ /* 0x040fea0000001818 */
[----:B------:R-:W4:Y:S01]  /*8210*/  MUFU.TANH R237, R237 ;  /* 0x000000ed00ed7308 */ /* 0x000f220000002400 */
[----:B------:R-:W-:Y:S01]  /*8220*/  FMUL.FTZ R228, R12, UR11 ;  /* 0x0000000b0ce47c20 */ /* 0x000fe20008410000 */
[----:B------:R-:W-:Y:S01]  /*8230*/  FMUL.FTZ R230, R13, UR11 ;  /* 0x0000000b0de67c20 */ /* 0x000fe20008410000 */
[----:B------:R-:W-:Y:S01]  /*8240*/  FMUL.FTZ R233, R14, UR11 ;  /* 0x0000000b0ee97c20 */ /* 0x000fe20008410000 */
[----:B------:R-:W-:Y:S01]  /*8250*/  FMUL.FTZ R231, R15, UR11 ;  /* 0x0000000b0fe77c20 */ /* 0x000fe20008410000 */
[----:B------:R-:W-:Y:S01]  /*8260*/  FMUL.FTZ R226, R16, UR11 ;  /* 0x0000000b10e27c20 */ /* 0x000fe20008410000 */
[----:B------:R-:W-:Y:S04]  /*8270*/  FMUL.FTZ R224, R17, UR11 ;  /* 0x0000000b11e07c20 */ /* 0x000fe80008410000 */
[----:B------:R-:W1:Y:S01]  /*8280*/  MUFU.TANH R235, R235 ;  /* 0x000000eb00eb7308 */ /* 0x000e620000002400 */
        /* <DEDUP_REMOVED lines=10> */
[----:B------:R-:W-:Y:S06]  /*8330*/  FMUL.FTZ R219, R27, UR11 ;  /* 0x0000000b1bdb7c20 */ /* 0x000fec0008410000 */
[----:B------:R-:W1:Y:S01]  /*8340*/  MUFU.TANH R236, R236 ;  /* 0x000000ec00ec7308 */ /* 0x000e620000002400 */
[C---:B---3--:R-:W-:Y:S09]  /*8350*/  HMMA.16816.F32 R28, R164.reuse, R132, R28 ;  /* 0x00000084a41c723c */ /* 0x048ff2000000181c */
[----:B------:R-:W3:Y:S01]  /*8360*/  MUFU.TANH R241, R241 ;  /* 0x000000f100f17308 */ /* 0x000ee20000002400 */
[----:B------:R-:W-:Y:S09]  /*8370*/  HMMA.16816.F32 R32, R164, R134, R32 ;  /* 0x00000086a420723c */ /* 0x000ff20000001820 */
        /* <DEDUP_REMOVED lines=110> */
.L_x_1194:
        /* <DEDUP_REMOVED lines=69> */
.L_x_1193:
[----:B-12---:R-:W-:Y:S01]  /*8eb0*/  FMNMX3.FTZ R3, R137, R234, R232, !PT ;  /* 0x000000ea89037276 */ /* 0x006fe200078100e8 */
        /* <DEDUP_REMOVED lines=58> */
[--C-:B------:R-:W-:Y:S01]  /*9260*/  FFMA.FTZ R191, R227, UR4, -R148.reuse ;  /* 0x00000004e3bf7c23 */ /* 0x100fe20008010894 */
[--C-:B------:R-:W-:Y:S01]  /*9270*/  FFMA.FTZ R215, R223, UR4, -R148.reuse ;  /* 0x00000004dfd77c23 */ /* 0x100fe20008010894 */
[--C-:B------:R-:W-:Y:S01]  /*9280*/  FFMA.FTZ R192, R225, UR4, -R148.reuse ;  /* 0x00000004e1c07c23 */ /* 0x100fe20008010894 */
[--C-:B------:R-:W-:Y:S03]  /*9290*/  FFMA.FTZ R196, R221, UR4, -R148.reuse ;  /* 0x00000004ddc47c23 */ /* 0x100fe60008010894 */
[----:B------:R-:W2:Y:S01]  /*92a0*/  MUFU.EX2 R0, R6 ;  /* 0x0000000600007308 */ /* 0x000ea20000000800 */
[--C-:B------:R-:W-:Y:S01]  /*92b0*/  FFMA.FTZ R219, R219, UR4, -R148.reuse ;  /* 0x00000004dbdb7c23 */ /* 0x100fe20008010894 */
[--C-:B------:R-:W-:Y:S01]  /*92c0*/  FFMA.FTZ R136, R136, UR4, -R148.reuse ;  /* 0x0000000488887c23 */ /* 0x100fe20008010894 */
[--C-:B------:R-:W-:Y:S01]  /*92d0*/  FFMA.FTZ R135, R135, UR4, -R148.reuse ;  /* 0x0000000487877c23 */ /* 0x100fe20008010894 */
[--C-:B------:R-:W-:Y:S01]  /*92e0*/  FFMA.FTZ R134, R134, UR4, -R148.reuse ;  /* 0x0000000486867c23 */ /* 0x100fe20008010894 */
[----:B------:R-:W-:Y:S01]  /*92f0*/  FFMA.FTZ R133, R133, UR4, -R148 ;  /* 0x0000000485857c23 */ /* 0x000fe20008010894 */
[--C-:B------:R-:W-:Y:S01]  /*9300*/  FFMA.FTZ R176, R228, UR4, -R145.reuse ;  /* 0x00000004e4b07c23 */ /* 0x100fe20008010891 */
[----:B------:R-:W-:Y:S03]  /*9310*/  LDSM.16.MT88.4 R148, [R187+0xf800] ;  /* 0x00f80000bb94783b */ /* 0x000fe60000004200 */
        /* <DEDUP_REMOVED lines=40> */
[----:B------:R-:W1:Y:S01]  /*95a0*/  MUFU.EX2 R172, R172 ;  /* 0x000000ac00ac7308 */ /* 0x000e620000000800 */
[----:B--2---:R-:W-:Y:S01]  /*95b0*/  F2FP.F16.F32.PACK_AB R129, R171, R175 ;  /* 0x000000afab81723e */ /* 0x004fe200000000ff */
[C---:B------:R-:W-:Y:S01]  /*95c0*/  FMUL.FTZ R46, R0.reuse, R46 ;  /* 0x0000002e002e7220 */ /* 0x040fe20000410000 */
[----:B------:R-:W-:Y:S01]  /*95d0*/  FMUL.FTZ R47, R0, R47 ;  /* 0x0000002f002f7220 */ /* 0x000fe20000410000 */
[C---:B------:R-:W-:Y:S01]  /*95e0*/  FMUL.FTZ R48, R2.reuse, R48 ;  /* 0x0000003002307220 */ /* 0x040fe20000410000 */
[----:B------:R-:W-:Y:S01]  /*95f0*/  FMUL.FTZ R49, R2, R49 ;  /* 0x0000003102317220 */ /* 0x000fe20000410000 */
        /* <DEDUP_REMOVED lines=64> */
[--C-:B------:R-:W-:Y:S01]  /*9a00*/  FFMA.FTZ R179, R230, UR4, -R145.reuse ;  /* 0x00000004e6b37c23 */ /* 0x100fe20008010891 */
[--C-:B------:R-:W-:Y:S01]  /*9a10*/  FFMA.FTZ R180, R226, UR4, -R145.reuse ;  /* 0x00000004e2b47c23 */ /* 0x100fe20008010891 */
[C---:B------:R-:W-:Y:S01]  /*9a20*/  HMMA.16816.F32 R20, R128.reuse, R28, R20 ;  /* 0x0000001c8014723c */ /* 0x040fe20000001814 */
[----:B------:R-:W-:Y:S02]  /*9a30*/  MUFU.EX2 R191, R191 ;  /* 0x000000bf00bf7308 */ /* 0x000fe40000000800 */
[C---:B------:R-:W-:Y:S01]  /*9a40*/  FMUL.FTZ R28, R2.reuse, R104 ;  /* 0x00000068021c7220 */ /* 0x040fe20000410000 */
[----:B------:R-:W-:Y:S01]  /*9a50*/  FMUL.FTZ R29, R2, R105 ;  /* 0x00000069021d7220 */ /* 0x000fe20000410000 */
[--C-:B------:R-:W-:Y:S01]  /*9a60*/  FFMA.FTZ R183, R224, UR4, -R145.reuse ;  /* 0x00000004e0b77c23 */ /* 0x100fe20008010891 */
[C---:B------:R-:W-:Y:S01]  /*9a70*/  FMUL.FTZ R92, R2.reuse, R92 ;  /* 0x0000005c025c7220 */ /* 0x040fe20000410000 */
[----:B------:R-:W-:Y:S01]  /*9a80*/  FMUL.FTZ R93, R2, R93 ;  /* 0x0000005d025d7220 */ /* 0x000fe20000410000 */
[C---:B------:R-:W-:Y:S03]  /*9a90*/  HMMA.16816.F32 R24, R128.reuse, R30, R24 ;  /* 0x0000001e8018723c */ /* 0x040fe60000001818 */
[----:B------:R-:W3:Y:S01]  /*9aa0*/  MUFU.EX2 R179, R179 ;  /* 0x000000b300b37308 */ /* 0x000ee20000000800 */
[C---:B------:R-:W-:Y:S01]  /*9ab0*/  FMUL.FTZ R30, R0.reuse, R106 ;  /* 0x0000006a001e7220 */ /* 0x040fe20000410000 */
[C---:B------:R-:W-:Y:S01]  /*9ac0*/  FMUL.FTZ R31, R0.reuse, R107 ;  /* 0x0000006b001f7220 */ /* 0x040fe20000410000 */
[C---:B------:R-:W-:Y:S01]  /*9ad0*/  FMUL.FTZ R94, R0.reuse, R94 ;  /* 0x0000005e005e7220 */ /* 0x040fe20000410000 */
[----:B------:R-:W4:Y:S01]  /*9ae0*/  LDSM.16.MT88.4 R104, [R138+0xe000] ;  /* 0x00e000008a68783b */ /* 0x000f220000004200 */
[----:B------:R-:W-:Y:S01]  /*9af0*/  FMUL.FTZ R95, R0, R95 ;  /* 0x0000005f005f7220 */ /* 0x000fe20000410000 */
[C---:B------:R-:W-:Y:S01]  /*9b00*/  FMUL.FTZ R96, R2.reuse, R96 ;  /* 0x0000006002607220 */ /* 0x040fe20000410000 */
[----:B------:R-:W-:Y:S01]  /*9b10*/  FMUL.FTZ R97, R2, R97 ;  /* 0x0000006102617220 */ /* 0x000fe20000410000 */
[C---:B------:R-:W-:Y:S01]  /*9b20*/  FMUL.FTZ R98, R0.reuse, R98 ;  /* 0x0000006200627220 */ /* 0x040fe20000410000 */
[C---:B-1----:R-:W-:Y:S01]  /*9b30*/  HMMA.16816.F32 R28, R128.reuse, R120, R28 ;  /* 0x00000078801c723c */ /* 0x042fe2000000181c */
[----:B------:R-:W-:Y:S02]  /*9b40*/  MUFU.EX2 R180, R180 ;  /* 0x000000b400b47308 */ /* 0x000fe40000000800 */
[----:B------:R-:W-:Y:S01]  /*9b50*/  FMUL.FTZ R99, R0, R99 ;  /* 0x0000006300637220 */ /* 0x000fe20000410000 */
[--C-:B------:R-:W-:Y:S01]  /*9b60*/  FFMA.FTZ R190, R222, UR4, -R145.reuse ;  /* 0x00000004debe7c23 */ /* 0x100fe20008010891 */
[--C-:B------:R-:W-:Y:S01]  /*9b70*/  FFMA.FTZ R193, R220, UR4, -R145.reuse ;  /* 0x00000004dcc17c23 */ /* 0x100fe20008010891 */
[--C-:B------:R-:W-:Y:S01]  /*9b80*/  FFMA.FTZ R194, R218, UR4, -R145.reuse ;  /* 0x00000004dac27c23 */ /* 0x100fe20008010891 */
[--C-:B------:R-:W-:Y:S01]  /*9b90*/  FFMA.FTZ R223, R216, UR4, -R145.reuse ;  /* 0x00000004d8df7c23 */ /* 0x100fe20008010891 */
[C---:B------:R-:W-:Y:S01]  /*9ba0*/  HMMA.16816.F32 R32, R128.reuse, R122, R32 ;  /* 0x0000007a8020723c */ /* 0x040fe20000001820 */
[----:B------:R-:W-:Y:S02]  /*9bb0*/  LDSM.16.MT88.4 R120, [R189+0x800] ;  /* 0x00080000bd78783b */ /* 0x000fe40000004200 */
[----:B------:R-:W1:Y:S01]  /*9bc0*/  MUFU.EX2 R183, R183 ;  /* 0x000000b700b77308 */ /* 0x000e620000000800 */
[--C-:B------:R-:W-:Y:S01]  /*9bd0*/  FFMA.FTZ R221, R214, UR4, -R145.reuse ;  /* 0x00000004d6dd7c23 */ /* 0x100fe20008010891 */
[--C-:B------:R-:W-:Y:S01]  /*9be0*/  FFMA.FTZ R212, R212, UR4, -R145.reuse ;  /* 0x00000004d4d47c23 */ /* 0x100fe20008010891 */
[--C-:B------:R-:W-:Y:S01]  /*9bf0*/  FFMA.FTZ R214, R217, UR4, -R145.reuse ;  /* 0x00000004d9d67c23 */ /* 0x100fe20008010891 */
[----:B------:R-:W-:Y:S01]  /*9c00*/  FFMA.FTZ R145, R210, UR4, -R145 ;  /* 0x00000004d2917c23 */ /* 0x000fe20008010891 */
[----:B------:R-:W-:Y:S01]  /*9c10*/  FFMA.FTZ R177, R2, R213, R177 ;  /* 0x000000d502b17223 */ /* 0x000fe200000100b1 */
[C---:B--2---:R-:W-:Y:S04]  /*9c20*/  HMMA.16816.F32 R36, R128.reuse, R112, R36 ;  /* 0x000000708024723c */ /* 0x044fe80000001824 */
[----:B------:R2:W-:Y:S01]  /*9c30*/  MUFU.EX2 R217, R145 ;  /* 0x0000009100d97308 */ /* 0x0005e20000000800 */
[----:B------:R-:W-:Y:S01]  /*9c40*/  ISETP.GT.AND P1, PT, R202, R197, PT ;  /* 0x000000c5ca00720c */ /* 0x000fe20003f24270 */
[----:B------:R-:W-:Y:S01]  /*9c50*/  FFMA.FTZ R175, R0, R211, R175 ;  /* 0x000000d300af7223 */ /* 0x000fe200000100af */
[----:B------:R-:W-:Y:S01]  /*9c60*/  FADD.FTZ R174, R174, R177 ;  /* 0x000000b1aeae7221 */ /* 0x000fe20000010000 */
[----:B------:R-:W-:Y:S01]  /*9c70*/  MOV R0, R3 ;  /* 0x0000000300007202 */ /* 0x000fe20000000f00 */
[C---:B------:R-:W-:Y:S01]  /*9c80*/  HMMA.16816.F32 R40, R128.reuse, R114, R40 ;  /* 0x000000728028723c */ /* 0x040fe20000001828 */
[----:B------:R-:W-:Y:S04]  /*9c90*/  LDSM.16.MT88.4 R112, [R187+0xc800] ;  /* 0x00c80000bb70783b */ /* 0x000fe80000004200 */
[----:B------:R-:W-:Y:S01]  /*9ca0*/  MUFU.EX2 R190, R190 ;  /* 0x000000be00be7308 */ /* 0x000fe20000000800 */
[----:B------:R-:W-:Y:S04]  /*9cb0*/  FADD.FTZ R175, R171, R175 ;  /* 0x000000afabaf7221 */ /* 0x000fe80000010000 */
[----:B------:R-:W-:Y:S05]  /*9cc0*/  FADD.FTZ R170, R170, R175 ;  /* 0x000000afaaaa7221 */ /* 0x000fea0000010000 */
[----:B------:R-:W5:Y:S01]  /*9cd0*/  MUFU.EX2 R193, R193 ;  /* 0x000000c100c17308 */ /* 0x000f620000000800 */
[C---:B----4-:R-:W-:Y:S01]  /*9ce0*/  HMMA.16816.F32 R44, R128.reuse, R104, R44 ;  /* 0x00000068802c723c */ /* 0x050fe2000000182c */
[----:B--2---:R-:W-:Y:S02]  /*9cf0*/  LDSM.16.MT88.4 R144, [R189+0x1800] ;  /* 0x00180000bd90783b */ /* 0x004fe40000004200 */
[----:B------:R-:W-:Y:S06]  /*9d00*/  FADD.FTZ R170, R169, R170 ;  /* 0x000000aaa9aa7221 */ /* 0x000fec0000010000 */
[----:B------:R-:W-:Y:S01]  /*9d10*/  MUFU.EX2 R192, R192 ;  /* 0x000000c000c07308 */ /* 0x000fe20000000800 */
[C---:B------:R-:W-:Y:S01]  /*9d20*/  HMMA.16816.F32 R48, R128.reuse, R106, R48 ;  /* 0x0000006a8030723c */ /* 0x040fe20000001830 */
[----:B------:R-:W2:Y:S08]  /*9d30*/  LDSM.16.MT88.4 R104, [R187+0x10000] ;  /* 0x01000000bb68783b */ /* 0x000eb00000004200 */
[----:B------:R-:W4:Y:S01]  /*9d40*/  MUFU.EX2 R215, R215 ;  /* 0x000000d700d77308 */ /* 0x000f220000000800 */
[C---:B------:R-:W-:Y:S09]  /*9d50*/  HMMA.16816.F32 R52, R128.reuse, R100, R52 ;  /* 0x000000648034723c */ /* 0x040ff20000001834 */
[----:B------:R-:W-:Y:S01]  /*9d60*/  MUFU.EX2 R194, R194 ;  /* 0x000000c200c27308 */ /* 0x000fe20000000800 */
[C---:B------:R-:W-:Y:S01]  /*9d70*/  HMMA.16816.F32 R56, R128.reuse, R102, R56 ;  /* 0x000000668038723c */ /* 0x040fe20000001838 */
[----:B------:R-:W3:Y:S08]  /*9d80*/  LDSM.16.MT88.4 R100, [R138+0x10000] ;  /* 0x010000008a64783b */ /* 0x000ef00000004200 */
[----:B------:R-:W4:Y:S01]  /*9d90*/  MUFU.EX2 R223, R223 ;  /* 0x000000df00df7308 */ /* 0x000f220000000800 */
[C---:B------:R-:W-:Y:S09]  /*9da0*/  HMMA.16816.F32 R60, R128.reuse, R108, R60 ;  /* 0x0000006c803c723c */ /* 0x040ff2000000183c */
[----:B------:R-:W-:Y:S01]  /*9db0*/  MUFU.EX2 R196, R196 ;  /* 0x000000c400c47308 */ /* 0x000fe20000000800 */
[C---:B------:R-:W-:Y:S01]  /*9dc0*/  HMMA.16816.F32 R64, R128.reuse, R110, R64 ;  /* 0x0000006e8040723c */ /* 0x040fe20000001840 */
[----:B------:R-:W5:Y:S08]  /*9dd0*/  LDSM.16.MT88.4 R108, [R168+0x4000] ;  /* 0x00400000a86c783b */ /* 0x000f700000004200 */
[----:B------:R-:W4:Y:S01]  /*9de0*/  MUFU.EX2 R219, R219 ;  /* 0x000000db00db7308 */ /* 0x000f220000000800 */
[C---:B--2---:R-:W-:Y:S09]  /*9df0*/  HMMA.16816.F32 R68, R128.reuse, R104, R68 ;  /* 0x000000688044723c */ /* 0x044ff20000001844 */
[----:B------:R-:W-:Y:S01]  /*9e00*/  MUFU.EX2 R212, R212 ;  /* 0x000000d400d47308 */ /* 0x000fe20000000800 */
[C---:B------:R-:W-:Y:S01]  /*9e10*/  HMMA.16816.F32 R72, R128.reuse, R106, R72 ;  /* 0x0000006a8048723c */ /* 0x040fe20000001848 */
[----:B------:R-:W2:Y:S08]  /*9e20*/  LDSM.16.MT88.4 R104, [R189+0x4000] ;  /* 0x00400000bd68783b */ /* 0x000eb00000004200 */
[----:B------:R-:W4:Y:S01]  /*9e30*/  MUFU.EX2 R221, R221 ;  /* 0x000000dd00dd7308 */ /* 0x000f220000000800 */
[C---:B---3--:R-:W-:Y:S03]  /*9e40*/  HMMA.16816.F32 R76, R128.reuse, R100, R76 ;  /* 0x00000064804c723c */ /* 0x048fe6000000184c */
[----:B------:R-:W-:Y:S02]  /*9e50*/  F2FP.F16.F32.PACK_AB R100, R179, R176 ;  /* 0x000000b0b364723e */ /* 0x000fe400000000ff */
[C---:B------:R-:W-:Y:S04]  /*9e60*/  F2FP.F16.F32.PACK_AB R101, R178.reuse, R181 ;  /* 0x000000b5b265723e */ /* 0x040fe800000000ff */
[----:B------:R-:W-:Y:S01]  /*9e70*/  MUFU.EX2 R136, R136 ;  /* 0x0000008800887308 */ /* 0x000fe20000000800 */
[----:B------:R-:W-:Y:S01]  /*9e80*/  FADD.FTZ R181, R181, R170 ;  /* 0x000000aab5b57221 */ /* 0x000fe20000010000 */
[C---:B------:R-:W-:Y:S03]  /*9e90*/  HMMA.16816.F32 R80, R128.reuse, R102, R80 ;  /* 0x000000668050723c */ /* 0x040fe60000001850 */
[----:B-1----:R-:W-:Y:S01]  /*9ea0*/  F2FP.F16.F32.PACK_AB R102, R183, R180 ;  /* 0x000000b4b766723e */ /* 0x002fe200000000ff */
[----:B------:R-:W-:Y:S01]  /*9eb0*/  FADD.FTZ R181, R178, R181 ;  /* 0x000000b5b2b57221 */ /* 0x000fe20000010000 */
[C---:B------:R-:W-:Y:S03]  /*9ec0*/  F2FP.F16.F32.PACK_AB R103, R191.reuse, R182 ;  /* 0x000000b6bf67723e */ /* 0x040fe600000000ff */
[----:B------:R-:W1:Y:S01]  /*9ed0*/  MUFU.EX2 R135, R135 ;  /* 0x0000008700877308 */ /* 0x000e620000000800 */
[C---:B-----5:R-:W-:Y:S03]  /*9ee0*/  HMMA.16816.F32 R84, R128.reuse, R108, R84 ;  /* 0x0000006c8054723c */ /* 0x060fe60000001854 */
[----:B------:R-:W-:Y:S06]  /*9ef0*/  FADD.FTZ R182, R182, R181 ;  /* 0x000000b5b6b67221 */ /* 0x000fec0000010000 */
[----:B------:R-:W3:Y:S01]  /*9f00*/  MUFU.EX2 R214, R214 ;  /* 0x000000d600d67308 */ /* 0x000ee20000000800 */
[----:B------:R-:W-:Y:S01]  /*9f10*/  FADD.FTZ R191, R191, R182 ;  /* 0x000000b6bfbf7221 */ /* 0x000fe20000010000 */
[C---:B------:R-:W-:Y:S01]  /*9f20*/  HMMA.16816.F32 R88, R128.reuse, R110, R88 ;  /* 0x0000006e8058723c */ /* 0x040fe20000001858 */
[----:B------:R-:W5:Y:S07]  /*9f30*/  LDSM.16.MT88.4 R108, [R168+0x800] ;  /* 0x00080000a86c783b */ /* 0x000f6e0000004200 */
[----:B------:R-:W-:Y:S01]  /*9f40*/  MUFU.EX2 R134, R134 ;  /* 0x0000008600867308 */ /* 0x000fe20000000800 */
[C---:B--2---:R-:W-:Y:S09]  /*9f50*/  HMMA.16816.F32 R92, R128.reuse, R104, R92 ;  /* 0x00000068805c723c */ /* 0x044ff2000000185c */
[----:B------:R-:W2:Y:S01]  /*9f60*/  MUFU.EX2 R133, R133 ;  /* 0x0000008500857308 */ /* 0x000ea20000000800 */
[----:B------:R-:W-:Y:S01]  /*9f70*/  HMMA.16816.F32 R96, R128, R106, R96 ;  /* 0x0000006a8060723c */ /* 0x000fe20000001860 */
[----:B------:R-:W4:Y:S07]  /*9f80*/  LDSM.16.MT88.4 R104, [R168+0x2800] ;  /* 0x00280000a868783b */ /* 0x000f2e0000004200 */
[C---:B------:R-:W-:Y:S01]  /*9f90*/  HMMA.16816.F32 R4, R100.reuse, R112, R4 ;  /* 0x000000706404723c */ /* 0x040fe20000001804 */
[----:B------:R-:W1:Y:S07]  /*9fa0*/  LDSM.16.MT88.4 R128, [R189+0x2800] ;  /* 0x00280000bd80783b */ /* 0x000e6e0000004200 */
[C---:B------:R-:W-:Y:S01]  /*9fb0*/  HMMA.16816.F32 R8, R100.reuse, R114, R8 ;  /* 0x000000726408723c */ /* 0x040fe20000001808 */
[----:B------:R-:W3:Y:S07]  /*9fc0*/  LDSM.16.MT88.4 R112, [R187+0x10800] ;  /* 0x01080000bb70783b */ /* 0x000eee0000004200 */
[C---:B------:R-:W-:Y:S08]  /*9fd0*/  HMMA.16816.F32 R12, R100.reuse, R116, R12 ;  /* 0x00000074640c723c */ /* 0x040ff0000000180c */
[C---:B------:R-:W-:Y:S01]  /*9fe0*/  HMMA.16816.F32 R16, R100.reuse, R118, R16 ;  /* 0x000000766410723c */ /* 0x040fe20000001810 */
[----:B------:R-:W-:Y:S07]  /*9ff0*/  LDSM.16.MT88.4 R116, [R189+0x4800] ;  /* 0x00480000bd74783b */ /* 0x000fee0000004200 */
        /* <DEDUP_REMOVED lines=15> */
[C---:B-1----:R-:W-:Y:S08]  /*a0f0*/  HMMA.16816.F32 R60, R100.reuse, R128, R60 ;  /* 0x00000080643c723c */ /* 0x042ff0000000183c */
[C---:B------:R-:W-:Y:S01]  /*a100*/  HMMA.16816.F32 R64, R100.reuse, R130, R64 ;  /* 0x000000826440723c */ /* 0x040fe20000001840 */
[----:B------:R-:W-:Y:S07]  /*a110*/  LDSM.16.MT88.4 R128, [R168+0x3000] ;  /* 0x00300000a880783b */ /* 0x000fee0000004200 */
[C---:B---3--:R-:W-:Y:S08]  /*a120*/  HMMA.16816.F32 R68, R100.reuse, R112, R68 ;  /* 0x000000706444723c */ /* 0x048ff00000001844 */
[C---:B------:R-:W-:Y:S01]  /*a130*/  HMMA.16816.F32 R72, R100.reuse, R114, R72 ;  /* 0x000000726448723c */ /* 0x040fe20000001848 */
[----:B------:R-:W-:Y:S07]  /*a140*/  LDSM.16.MT88.4 R112, [R138+0xd000] ;  /* 0x00d000008a70783b */ /* 0x000fee0000004200 */
[C---:B-----5:R-:W-:Y:S08]  /*a150*/  HMMA.16816.F32 R76, R100.reuse, R108, R76 ;  /* 0x0000006c644c723c */ /* 0x060ff0000000184c */
[C---:B------:R-:W-:Y:S01]  /*a160*/  HMMA.16816.F32 R80, R100.reuse, R110, R80 ;  /* 0x0000006e6450723c */ /* 0x040fe20000001850 */
[----:B------:R-:W1:Y:S07]  /*a170*/  LDSM.16.MT88.4 R108, [R187+0xd000] ;  /* 0x00d00000bb6c783b */ /* 0x000e6e0000004200 */
[C---:B----4-:R-:W-:Y:S08]  /*a180*/  HMMA.16816.F32 R84, R100.reuse, R104, R84 ;  /* 0x000000686454723c */ /* 0x050ff00000001854 */
[C---:B------:R-:W-:Y:S01]  /*a190*/  HMMA.16816.F32 R88, R100.reuse, R106, R88 ;  /* 0x0000006a6458723c */ /* 0x040fe20000001858 */
[----:B------:R-:W3:Y:S07]  /*a1a0*/  LDSM.16.MT88.4 R104, [R189+0x1000] ;  /* 0x00100000bd68783b */ /* 0x000eee0000004200 */
        /* <DEDUP_REMOVED lines=19> */
[C---:B---3--:R-:W-:Y:S08]  /*a2e0*/  HMMA.16816.F32 R28, R100.reuse, R104, R28 ;  /* 0x00000068641c723c */ /* 0x048ff0000000181c */
[C---:B------:R-:W-:Y:S01]  /*a2f0*/  HMMA.16816.F32 R32, R100.reuse, R106, R32 ;  /* 0x0000006a6420723c */ /* 0x040fe20000001820 */
[----:B------:R-:W3:Y:S07]  /*a300*/  LDSM.16.MT88.4 R104, [R138+0x11000] ;  /* 0x011000008a68783b */ /* 0x000eee0000004200 */
        /* <DEDUP_REMOVED lines=15> */
[C---:B--2---:R-:W-:Y:S03]  /*a400*/  F2FP.F16.F32.PACK_AB R143, R133.reuse, R134 ;  /* 0x00000086858f723e */ /* 0x044fe600000000ff */
[C---:B-1----:R-:W-:Y:S03]  /*a410*/  HMMA.16816.F32 R68, R100.reuse, R108, R68 ;  /* 0x0000006c6444723c */ /* 0x042fe60000001844 */
[----:B------:R-:W-:Y:S04]  /*a420*/  FADD.FTZ R134, R134, R135 ;  /* 0x0000008786867221 */ /* 0x000fe80000010000 */
[----:B------:R-:W-:Y:S01]  /*a430*/  FADD.FTZ R211, R133, R134 ;  /* 0x0000008685d37221 */ /* 0x000fe20000010000 */
[C---:B------:R-:W-:Y:S01]  /*a440*/  HMMA.16816.F32 R72, R100.reuse, R110, R72 ;  /* 0x0000006e6448723c */ /* 0x040fe20000001848 */
[----:B------:R-:W-:Y:S07]  /*a450*/  LDSM.16.MT88.4 R108, [R168+0x1800] ;  /* 0x00180000a86c783b */ /* 0x000fee0000004200 */
[C---:B---3--:R-:W-:Y:S08]  /*a460*/  HMMA.16816.F32 R76, R100.reuse, R104, R76 ;  /* 0x00000068644c723c */ /* 0x048ff0000000184c */
        /* <DEDUP_REMOVED lines=49> */
.L_x_1191:
[----:B------:R-:W1:Y:S01]  /*a780*/  SHFL.BFLY PT, R4, R213, 0x2, 0x1f ;  /* 0x0c401f00d5047f89 */ /* 0x000e6200000e0000 */
[----:B------:R-:W-:Y:S01]  /*a790*/  SHF.R.U32.HI R9, RZ, 0x2, R186 ;  /* 0x00000002ff097819 */ /* 0x000fe200000116ba */
[----:B------:R-:W-:Y:S01]  /*a7a0*/  S2UR UR8, SR_CTAID.Y ;  /* 0x00000000000879c3 */ /* 0x000fe20000002600 */
[C---:B------:R-:W-:Y:S01]  /*a7b0*/  SHF.L.U32 R2, R186.reuse, 0x4, RZ ;  /* 0x00000004ba027819 */ /* 0x040fe200000006ff */
[----:B------:R-:W2:Y:S01]  /*a7c0*/  SHFL.BFLY PT, R0, R211, 0x2, 0x1f ;  /* 0x0c401f00d3007f89 */ /* 0x000ea200000e0000 */
[C---:B------:R-:W-:Y:S01]  /*a7d0*/  SHF.L.U32 R12, R186.reuse, 0x1, RZ ;  /* 0x00000001ba0c7819 */ /* 0x040fe200000006ff */
[----:B------:R-:W3:Y:S01]  /*a7e0*/  LDCU UR4, c[0x0][0x44c] ;  /* 0x00008980ff0477ac */ /* 0x000ee20008000800 */
[C---:B------:R-:W-:Y:S01]  /*a7f0*/  R2P PR, R186.reuse, 0x18 ;  /* 0x00000018ba007804 */ /* 0x040fe20000000000 */
[----:B------:R-:W-:Y:S01]  /*a800*/  BSSY.RECONVERGENT B0, `(.L_x_1196) ;  /* 0x00000fa000007945 */ /* 0x000fe20003800200 */
[----:B------:R-:W-:Y:S01]  /*a810*/  LOP3.LUT R10, R185, 0x6, R12, 0xf8, !PT ;  /* 0x00000006b90a7812 */ /* 0x000fe200078ef80c */
[----:B------:R-:W-:Y:S08]  /*a820*/  S2UR UR7, SR_CTAID.Z ;  /* 0x00000000000779c3 */ /* 0x000ff00000002700 */
[----:B------:R-:W-:Y:S01]  /*a830*/  BAR.SYNC.DEFER_BLOCKING 0x0 ;  /* 0x0000000000007b1d */ /* 0x000fe20000010000 */
[----:B------:R-:W-:-:S02]  /*a840*/  LOP3.LUT P6, RZ, R186, 0x3, RZ, 0xc0, !PT ;  /* 0x00000003baff7812 */ /* 0x000fc400078cc0ff */
[----:B------:R-:W-:Y:S02]  /*a850*/  SHF.L.U32 R6, R186, 0x2, RZ ;  /* 0x00000002ba067819 */ /* 0x000fe400000006ff */
[----:B------:R-:W-:Y:S02]  /*a860*/  SHF.R.U32.HI R186, RZ, 0x4, R186 ;  /* 0x00000004ffba7819 */ /* 0x000fe400000116ba */
[----:B------:R-:W-:Y:S01]  /*a870*/  SEL R184, R184, 0xffffffe0, !P0 ;  /* 0xffffffe0b8b87807 */ /* 0x000fe20004000000 */
[----:B------:R-:W4:Y:S01]  /*a880*/  LDC R18, c[0x0][0x3e0] ;  /* 0x0000f800ff127b82 */ /* 0x000f220000000800 */
[----:B------:R-:W-:Y:S02]  /*a890*/  LOP3.LUT R133, R6, 0x1f8, RZ, 0xc0, !PT ;  /* 0x000001f806857812 */ /* 0x000fe400078ec0ff */
[----:B------:R-:W-:Y:S01]  /*a8a0*/  IADD3 R16, PT, PT, R186, 0x8, RZ ;  /* 0x00000008ba107810 */ /* 0x000fe20007ffe0ff */
[----:B-1----:R-:W-:Y:S01]  /*a8b0*/  FADD.FTZ R4, R4, R213 ;  /* 0x000000d504047221 */ /* 0x002fe20000010000 */
[----:B------:R-:W-:-:S02]  /*a8c0*/  LOP3.LUT R133, R133, 0x38, R188, 0x78, !PT ;  /* 0x0000003885857812 */ /* 0x000fc400078e78bc */
[-C--:B------:R-:W-:Y:S01]  /*a8d0*/  ISETP.GE.AND P5, PT, R16, R195.reuse, PT ;  /* 0x000000c31000720c */ /* 0x080fe20003fa6270 */
[----:B--2---:R-:W-:Y:S01]  /*a8e0*/  FADD.FTZ R5, R0, R211 ;  /* 0x000000d300057221 */ /* 0x004fe20000010000 */
[----:B------:R-:W1:Y:S01]  /*a8f0*/  SHFL.BFLY PT, R7, R4, 0x1, 0x1f ;  /* 0x0c201f0004077f89 */ /* 0x000e6200000e0000 */
[----:B------:R-:W-:Y:S01]  /*a900*/  LOP3.LUT R0, R188, 0x30, RZ, 0xc0, !PT ;  /* 0x00000030bc007812 */ /* 0x000fe200078ec0ff */
[----:B------:R-:W2:Y:S01]  /*a910*/  S2UR UR6, SR_CTAID.X ;  /* 0x00000000000679c3 */ /* 0x000ea20000002500 */
[----:B------:R-:W-:Y:S01]  /*a920*/  IADD3 R14, PT, PT, R186, 0x10, RZ ;  /* 0x00000010ba0e7810 */ /* 0x000fe20007ffe0ff */
[----:B------:R-:W5:Y:S01]  /*a930*/  SHFL.BFLY PT, R8, R5, 0x1, 0x1f ;  /* 0x0c201f0005087f89 */ /* 0x000f6200000e0000 */
[----:B------:R-:W-:Y:S02]  /*a940*/  LOP3.LUT R0, R0, 0x7, R9, 0xf8, !PT ;  /* 0x0000000700007812 */ /* 0x000fe400078ef809 */
[----:B------:R-:W-:Y:S02]  /*a950*/  LOP3.LUT R9, R2, 0x1c0, RZ, 0xc0, !PT ;  /* 0x000001c002097812 */ /* 0x000fe400078ec0ff */
[----:B------:R-:W-:-:S02]  /*a960*/  ISETP.GE.AND P2, PT, R14, R195, PT ;  /* 0x000000c30e00720c */ /* 0x000fc40003f46270 */
[----:B------:R-:W-:Y:S01]  /*a970*/  LOP3.LUT R9, R9, 0x38, R12, 0xf8, !PT ;  /* 0x0000003809097812 */ /* 0x000fe200078ef80c */
[----:B------:R-:W3:Y:S01]  /*a980*/  LDC.64 R14, c[0x0][0x430] ;  /* 0x00010c00ff0e7b82 */ /* 0x000ee20000000a00 */
[----:B------:R-:W-:Y:S02]  /*a990*/  IADD3 R12, PT, PT, R186, 0x18, RZ ;  /* 0x00000018ba0c7810 */ /* 0x000fe40007ffe0ff */
[----:B------:R-:W-:Y:S02]  /*a9a0*/  LOP3.LUT R9, R10, R9, RZ, 0xfc, !PT ;  /* 0x000000090a097212 */ /* 0x000fe400078efcff */
[----:B------:R-:W-:Y:S02]  /*a9b0*/  SEL R10, R139, 0xffffffc0, !P3 ;  /* 0xffffffc08b0a7807 */ /* 0x000fe40005800000 */
[----:B------:R-:W-:Y:S02]  /*a9c0*/  LEA R9, R9, UR5, 0x2 ;  /* 0x0000000509097c11 */ /* 0x000fe4000f8e10ff */
[----:B------:R-:W-:-:S02]  /*a9d0*/  ISETP.GE.AND P1, PT, R12, R195, PT ;  /* 0x000000c30c00720c */ /* 0x000fc40003f26270 */
[----:B------:R-:W-:Y:S01]  /*a9e0*/  LOP3.LUT R12, R2, 0x10, RZ, 0xc0, !PT ;  /* 0x00000010020c7812 */ /* 0x000fe200078ec0ff */
[----:B-1----:R-:W-:Y:S01]  /*a9f0*/  FADD.FTZ R7, R4, R7 ;  /* 0x0000000704077221 */ /* 0x002fe20000010000 */
[C---:B------:R-:W-:Y:S01]  /*aa00*/  IADD3 R11, PT, PT, R9.reuse, 0x80, RZ ;  /* 0x00000080090b7810 */ /* 0x040fe20007ffe0ff */
[----:B--2---:R-:W-:Y:S01]  /*aa10*/  USHF.L.U32 UR6, UR6, 0x6, URZ ;  /* 0x0000000606067899 */ /* 0x004fe200080006ff */
[----:B------:R-:W-:Y:S01]  /*aa20*/  @P4 IADD3 R11, PT, PT, R9, -0x80, RZ ;  /* 0xffffff80090b4810 */ /* 0x000fe20007ffe0ff */
[----:B-----5:R-:W-:Y:S01]  /*aa30*/  FADD.FTZ R8, R5, R8 ;  /* 0x0000000805087221 */ /* 0x020fe20000010000 */
[----:B------:R-:W1:Y:S01]  /*aa40*/  MUFU.RCP R4, R7 ;  /* 0x0000000700047308 */ /* 0x000e620000001000 */
[----:B------:R-:W-:Y:S02]  /*aa50*/  FSETP.NE.FTZ.AND P3, PT, R7, RZ, PT ;  /* 0x000000ff0700720b */ /* 0x000fe40003f75000 */
[----:B------:R-:W-:Y:S02]  /*aa60*/  IADD3 R13, PT, PT, R9, R10, RZ ;  /* 0x0000000a090d7210 */ /* 0x000fe40007ffe0ff */
[----:B------:R-:W-:-:S02]  /*aa70*/  FSETP.NE.FTZ.AND P0, PT, R8, RZ, PT ;  /* 0x000000ff0800720b */ /* 0x000fc40003f15000 */
[----:B------:R-:W-:Y:S01]  /*aa80*/  LEA R133, R133, R12, 0x2 ;  /* 0x0000000c85857211 */ /* 0x000fe200078e10ff */
[----:B------:R-:W2:Y:S01]  /*aa90*/  MUFU.RCP R5, R8 ;  /* 0x0000000800057308 */ /* 0x000ea20000001000 */
[----:B------:R-:W-:Y:S02]  /*aaa0*/  IADD3 R12, PT, PT, R9, R184, RZ ;  /* 0x000000b8090c7210 */ /* 0x000fe40007ffe0ff */
[----:B------:R-:W-:Y:S02]  /*aab0*/  IADD3 R16, PT, PT, R184, R13, RZ ;  /* 0x0000000db8107210 */ /* 0x000fe40007ffe0ff */
[-C--:B------:R-:W-:Y:S01]  /*aac0*/  IADD3 R17, PT, PT, R10, R11.reuse, RZ ;  /* 0x0000000b0a117210 */ /* 0x080fe20007ffe0ff */
[----:B------:R-:W5:Y:S01]  /*aad0*/  @P3 LDC R19, c[0x0][0x458] ;  /* 0x00011600ff133b82 */ /* 0x000f620000000800 */
[----:B------:R-:W-:Y:S01]  /*aae0*/  IADD3 R10, PT, PT, R184, R11, RZ ;  /* 0x0000000bb80a7210 */ /* 0x000fe20007ffe0ff */
[----:B------:R-:W4:Y:S01]  /*aaf0*/  @P3 MUFU.LG2 R7, R7 ;  /* 0x0000000700073308 */ /* 0x000f220000000c00 */
[----:B-1----:R-:W-:-:S02]  /*ab00*/  FSEL R4, R4, 1, P3 ;  /* 0x3f80000004047808 */ /* 0x002fc40001800000 */
[----:B------:R-:W-:Y:S02]  /*ab10*/  IADD3 R184, PT, PT, R184, R17, RZ ;  /* 0x00000011b8b87210 */ /* 0x000fe40007ffe0ff */
        /* <DEDUP_REMOVED lines=26> */
[----:B------:R-:W-:Y:S01]  /*acc0*/  STS.64 [R9], R128 ;  /* 0x0000008009007388 */ /* 0x000fe20000000a00 */
[C---:B------:R-:W-:Y:S01]  /*acd0*/  FMUL.FTZ R104, R4.reuse, R104 ;  /* 0x0000006804687220 */ /* 0x040fe20000410000 */
[C---:B------:R-:W-:Y:S01]  /*ace0*/  FMUL.FTZ R105, R4.reuse, R105 ;  /* 0x0000006904697220 */ /* 0x040fe20000410000 */
[C---:B------:R-:W-:Y:S01]  /*acf0*/  FMUL.FTZ R106, R5.reuse, R106 ;  /* 0x0000006a056a7220 */ /* 0x040fe20000410000 */
[----:B------:R-:W-:Y:S01]  /*ad00*/  STS.64 [R9+0x800], R130 ;  /* 0x0008008209007388 */ /* 0x000fe20000000a00 */
        /* <DEDUP_REMOVED lines=51> */
[----:B------:R1:W-:Y:S01]  /*b040*/  STS.64 [R184], R100 ;  /* 0x00000064b8007388 */ /* 0x0003e20000000a00 */
[C---:B------:R-:W-:Y:S01]  /*b050*/  FMUL.FTZ R70, R5.reuse, R70 ;  /* 0x0000004605467220 */ /* 0x040fe20000410000 */
[C---:B------:R-:W-:Y:S01]  /*b060*/  FMUL.FTZ R71, R5.reuse, R71 ;  /* 0x0000004705477220 */ /* 0x040fe20000410000 */
[C---:B------:R-:W-:Y:S01]  /*b070*/  FMUL.FTZ R72, R4.reuse, R72 ;  /* 0x0000004804487220 */ /* 0x040fe20000410000 */
[----:B------:R-:W-:Y:S01]  /*b080*/  STS.64 [R184+0x800], R102 ;  /* 0x00080066b8007388 */ /* 0x000fe20000000a00 */
        /* <DEDUP_REMOVED lines=26> */
[----:B------:R-:W-:Y:S01]  /*b230*/  FMUL.FTZ R97, R4, R97 ;  /* 0x0000006104617220 */ /* 0x000fe20000410000 */
        /* <DEDUP_REMOVED lines=9> */
[----:B------:R-:W2:Y:S01]  /*b2d0*/  @P0 LDC R20, c[0x0][0x458] ;  /* 0x00011600ff140b82 */ /* 0x000ea20000000800 */
[----:B------:R-:W3:Y:S01]  /*b2e0*/  @P0 MUFU.LG2 R8, R8 ;  /* 0x0000000800080308 */ /* 0x000ee20000000c00 */
[----:B----4-:R-:W-:Y:S01]  /*b2f0*/  @P3 FMUL.FTZ R7, R7, 0.69314718246459960938 ;  /* 0x3f31721807073820 */ /* 0x010fe20000410000 */
[----:B------:R-:W-:Y:S01]  /*b300*/  STS.64 [R11+0x4800], R54 ;  /* 0x004800360b007388 */ /* 0x000fe20000000a00 */
[----:B-1----:R-:W-:-:S02]  /*b310*/  MOV R100, 0xff800000 ;  /* 0xff80000000647802 */ /* 0x002fc40000000f00 */
[----:B------:R-:W-:Y:S01]  /*b320*/  MOV R101, 0xff800000 ;  /* 0xff80000000657802 */ /* 0x000fe20000000f00 */
[----:B------:R-:W-:Y:S01]  /*b330*/  STS.64 [R10+0x4000], R56 ;  /* 0x004000380a007388 */ /* 0x000fe20000000a00 */
[----:B-----5:R-:W-:Y:S01]  /*b340*/  @P3 FFMA.FTZ R101, R132, R19, R7 ;  /* 0x0000001384653223 */ /* 0x020fe20000010007 */
[----:B------:R-:W-:Y:S02]  /*b350*/  ISETP.GE.AND P4, PT, R2, R195, PT ;  /* 0x000000c30200720c */ /* 0x000fe40003f86270 */
[----:B------:R-:W-:Y:S01]  /*b360*/  STS.64 [R10+0x4800], R58 ;  /* 0x0048003a0a007388 */ /* 0x000fe20000000a00 */
[----:B------:R-:W-:Y:S02]  /*b370*/  IADD3 R104, PT, PT, R186, 0x28, RZ ;  /* 0x00000028ba687810 */ /* 0x000fe40007ffe0ff */
[----:B------:R-:W-:Y:S01]  /*b380*/  P2R R2, PR, RZ, 0x10 ;  /* 0x00000010ff027803 */ /* 0x000fe20000000000 */
[----:B------:R-:W-:Y:S01]  /*b390*/  STS.64 [R17+0x4000], R60 ;  /* 0x0040003c11007388 */ /* 0x000fe20000000a00 */
[----:B---3--:R-:W-:-:S03]  /*b3a0*/  @P0 FMUL.FTZ R8, R8, 0.69314718246459960938 ;  /* 0x3f31721808080820 */ /* 0x008fc60000410000 */
[----:B------:R-:W-:Y:S04]  /*b3b0*/  STS.64 [R17+0x4800], R62 ;  /* 0x0048003e11007388 */ /* 0x000fe80000000a00 */
[----:B------:R-:W-:Y:S01]  /*b3c0*/  STS.64 [R184+0x4000], R64 ;  /* 0x00400040b8007388 */ /* 0x000fe20000000a00 */
[----:B--2---:R-:W-:Y:S01]  /*b3d0*/  @P0 FFMA.FTZ R100, R3, R20, R8 ;  /* 0x0000001403640223 */ /* 0x004fe20000010008 */
[----:B------:R-:W-:Y:S02]  /*b3e0*/  LOP3.LUT R3, R6, 0x3c, RZ, 0xc0, !PT ;  /* 0x0000003c06037812 */ /* 0x000fe400078ec0ff */
[----:B------:R-:W-:Y:S04]  /*b3f0*/  STS.64 [R184+0x4800], R66 ;  /* 0x00480042b8007388 */ /* 0x000fe80000000a00 */
[----:B------:R-:W-:Y:S04]  /*b400*/  STS.64 [R9+0x8000], R68 ;  /* 0x0080004409007388 */ /* 0x000fe80000000a00 */
[----:B------:R1:W-:Y:S04]  /*b410*/  STS.64 [R9+0x8800], R70 ;  /* 0x0088004609007388 */ /* 0x0003e80000000a00 */
[----:B------:R2:W-:Y:S04]  /*b420*/  STS.64 [R12+0x8000], R72 ;  /* 0x008000480c007388 */ /* 0x0005e80000000a00 */
[----:B------:R2:W-:Y:S04]  /*b430*/  STS.64 [R12+0x8800], R74 ;  /* 0x0088004a0c007388 */ /* 0x0005e80000000a00 */
[----:B------:R2:W-:Y:S04]  /*b440*/  STS.64 [R13+0x8000], R76 ;  /* 0x0080004c0d007388 */ /* 0x0005e80000000a00 */
[----:B------:R2:W-:Y:S04]  /*b450*/  STS.64 [R13+0x8800], R78 ;  /* 0x0088004e0d007388 */ /* 0x0005e80000000a00 */
[----:B------:R2:W-:Y:S04]  /*b460*/  STS.64 [R16+0x8000], R80 ;  /* 0x0080005010007388 */ /* 0x0005e80000000a00 */
[----:B------:R2:W-:Y:S01]  /*b470*/  STS.64 [R16+0x8800], R82 ;  /* 0x0088005210007388 */ /* 0x0005e20000000a00 */
[----:B-1----:R-:W-:-:S03]  /*b480*/  IADD3 R9, PT, PT, -R203, RZ, RZ ;  /* 0x000000ffcb097210 */ /* 0x002fc60007ffe1ff */
[----:B------:R2:W-:Y:S01]  /*b490*/  STS.64 [R11+0x8000], R84 ;  /* 0x008000540b007388 */ /* 0x0005e20000000a00 */
[----:B------:R-:W-:-:S03]  /*b4a0*/  IMAD R203, R14, UR8, R203 ;  /* 0x000000080ecb7c24 */ /* 0x000fc6000f8e02cb */
[----:B------:R2:W-:Y:S01]  /*b4b0*/  STS.64 [R11+0x8800], R86 ;  /* 0x008800560b007388 */ /* 0x0005e20000000a00 */
[----:B------:R-:W-:-:S03]  /*b4c0*/  IMAD R9, R18, R9, UR7 ;  /* 0x0000000712097e24 */ /* 0x000fc6000f8e0209 */
[----:B------:R2:W-:Y:S01]  /*b4d0*/  STS.64 [R10+0x8000], R88 ;  /* 0x008000580a007388 */ /* 0x0005e20000000a00 */
[----:B------:R-:W-:-:S03]  /*b4e0*/  IMAD R18, R203, R18, R9 ;  /* 0x00000012cb127224 */ /* 0x000fc600078e0209 */
[----:B------:R2:W-:Y:S01]  /*b4f0*/  STS.64 [R10+0x8800], R90 ;  /* 0x0088005a0a007388 */ /* 0x0005e20000000a00 */
[----:B------:R-:W-:-:S03]  /*b500*/  IMAD R103, R18, R15, UR6 ;  /* 0x0000000612677e24 */ /* 0x000fc6000f8e020f */
[----:B------:R2:W-:Y:S01]  /*b510*/  STS.64 [R17+0x8000], R92 ;  /* 0x0080005c11007388 */ /* 0x0005e20000000a00 */
[----:B------:R-:W-:-:S03]  /*b520*/  IMAD R102, R103, UR4, RZ ;  /* 0x0000000467667c24 */ /* 0x000fc6000f8e02ff */
[----:B------:R2:W-:Y:S04]  /*b530*/  STS.64 [R17+0x8800], R94 ;  /* 0x0088005e11007388 */ /* 0x0005e80000000a00 */
[----:B------:R2:W-:Y:S04]  /*b540*/  STS.64 [R184+0x8000], R96 ;  /* 0x00800060b8007388 */ /* 0x0005e80000000a00 */
[----:B------:R2:W-:Y:S01]  /*b550*/  STS.64 [R184+0x8800], R4 ;  /* 0x00880004b8007388 */ /* 0x0005e20000000a00 */
[----:B------:R-:W-:Y:S06]  /*b560*/  BAR.SYNC.DEFER_BLOCKING 0x0 ;  /* 0x0000000000007b1d */ /* 0x000fec0000010000 */
[----:B------:R2:W1:Y:S04]  /*b570*/  LDS.128 R96, [R133+UR5] ;  /* 0x0000000585607984 */ /* 0x0004680008000c00 */
[----:B------:R2:W3:Y:S04]  /*b580*/  LDS.128 R92, [R133+UR5+0x800] ;  /* 0x00080005855c7984 */ /* 0x0004e80008000c00 */
        /* <DEDUP_REMOVED lines=22> */
[----:B---34-:R-:W-:Y:S05]  /*b6f0*/  @P6 BRA `(.L_x_1197) ;  /* 0x0000000000286947 */ /* 0x018fea0003800000 */
[----:B------:R-:W3:Y:S01]  /*b700*/  LDCU.64 UR4, c[0x0][0x428] ;  /* 0x00008500ff0477ac */ /* 0x000ee20008000a00 */
[C---:B------:R-:W-:Y:S01]  /*b710*/  VIADD R106, R0.reuse, 0x8 ;  /* 0x00000008006a7836 */ /* 0x040fe20000000000 */
[C---:B------:R-:W-:Y:S02]  /*b720*/  IADD3 R105, P0, PT, R103.reuse, R0, RZ ;  /* 0x0000000067697210 */ /* 0x040fe40007f1e0ff */
[-C--:B------:R-:W-:Y:S02]  /*b730*/  ISETP.GE.AND P4, PT, R0, R195.reuse, PT ;  /* 0x000000c30000720c */ /* 0x080fe40003f86270 */
[----:B------:R-:W-:Y:S02]  /*b740*/  ISETP.GE.AND P3, PT, R106, R195, PT ;  /* 0x000000c36a00720c */ /* 0x000fe40003f66270 */
[----:B------:R-:W-:Y:S02]  /*b750*/  LEA.HI.X.SX32 R0, R103, RZ, 0x1, P0 ;  /* 0x000000ff67007211 */ /* 0x000fe400000f0eff */
[----:B---3--:R-:W-:-:S04]  /*b760*/  LEA R106, P0, R105, UR4, 0x2 ;  /* 0x00000004696a7c11 */ /* 0x008fc8000f8010ff */
[----:B------:R-:W-:-:S05]  /*b770*/  LEA.HI.X R107, R105, UR5, R0, 0x2, P0 ;  /* 0x00000005696b7c11 */ /* 0x000fca00080f1400 */
[----:B------:R3:W-:Y:S04]  /*b780*/  @!P4 STG.E desc[UR14][R106.64], R101 ;  /* 0x000000656a00c986 */ /* 0x0007e8000c10190e */
[----:B------:R3:W-:Y:S02]  /*b790*/  @!P3 STG.E desc[UR14][R106.64+0x20], R100 ;  /* 0x000020646a00b986 */ /* 0x0007e4000c10190e */
.L_x_1197:
[----:B------:R-:W-:Y:S05]  /*b7a0*/  BSYNC.RECONVERGENT B0 ;  /* 0x0000000000007941 */ /* 0x000fea0003800200 */
.L_x_1196:
[CC--:B------:R-:W-:Y:S01]  /*b7b0*/  ISETP.GE.AND P3, PT, R186.reuse, R195.reuse, PT ;  /* 0x000000c3ba00720c */ /* 0x0c0fe20003f66270 */
[----:B---3--:R-:W-:Y:S01]  /*b7c0*/  IMAD R101, R186, 0xc0, R3 ;  /* 0x000000c0ba657824 */ /* 0x008fe200078e0203 */
[----:B------:R-:W-:Y:S01]  /*b7d0*/  ISETP.GE.AND P4, PT, R104, R195, PT ;  /* 0x000000c36800720c */ /* 0x000fe20003f86270 */
[----:B------:R-:W-:Y:S01]  /*b7e0*/  BSSY.RECONVERGENT B0, `(.L_x_1198) ;  /* 0x0000012000007945 */ /* 0x000fe20003800200 */
[----:B------:R-:W-:Y:S01]  /*b7f0*/  VIADD R104, R186, 0x30 ;  /* 0x00000030ba687836 */ /* 0x000fe20000000000 */
[C---:B------:R-:W-:Y:S02]  /*b800*/  LOP3.LUT R100, R3.reuse, 0x40, RZ, 0xfc, !PT ;  /* 0x0000004003647812 */ /* 0x040fe400078efcff */
[----:B------:R-:W-:Y:S02]  /*b810*/  IADD3 R101, P0, PT, R102, R101, RZ ;  /* 0x0000006566657210 */ /* 0x000fe40007f1e0ff */
[----:B------:R-:W-:Y:S02]  /*b820*/  P2R R103, PR, RZ, 0x10 ;  /* 0x00000010ff677803 */ /* 0x000fe40000000000 */
[----:B------:R-:W-:-:S02]  /*b830*/  LOP3.LUT R0, R3, 0x80, RZ, 0xfc, !PT ;  /* 0x0000008003007812 */ /* 0x000fc400078efcff */
[----:B------:R-:W-:Y:S01]  /*b840*/  LEA.HI.X.SX32 R102, R102, RZ, 0x1, P0 ;  /* 0x000000ff66667211 */ /* 0x000fe200000f0eff */
[----:B------:R-:W-:Y:S06]  /*b850*/  @P3 BRA `(.L_x_1199) ;  /* 0x0000000000283947 */ /* 0x000fec0003800000 */
[----:B------:R-:W3:Y:S01]  /*b860*/  LDCU UR6, c[0x0][0x440] ;  /* 0x00008800ff0677ac */ /* 0x000ee20008000800 */
[----:B------:R-:W4:Y:S01]  /*b870*/  LDCU.64 UR4, c[0x0][0x3f8] ;  /* 0x00007f00ff0477ac */ /* 0x000f220008000a00 */
[----:B---3--:R-:W-:Y:S02]  /*b880*/  ISETP.GE.AND P0, PT, R3, UR6, PT ;  /* 0x0000000603007c0c */ /* 0x008fe4000bf06270 */
[----:B----4-:R-:W-:-:S04]  /*b890*/  LEA R106, P3, R101, UR4, 0x2 ;  /* 0x00000004656a7c11 */ /* 0x010fc8000f8610ff */
[----:B------:R-:W-:Y:S02]  /*b8a0*/  LEA.HI.X R107, R101, UR5, R102, 0x2, P3 ;  /* 0x00000005656b7c11 */ /* 0x000fe400098f1466 */
[----:B------:R-:W-:-:S05]  /*b8b0*/  ISETP.GE.AND P3, PT, R100, UR6, PT ;  /* 0x0000000664007c0c */ /* 0x000fca000bf66270 */
[----:B-1----:R3:W-:Y:S01]  /*b8c0*/  @!P0 STG.E.128 desc[UR14][R106.64], R96 ;  /* 0x000000606a008986 */ /* 0x0027e2000c101d0e */
[----:B------:R-:W-:-:S07]  /*b8d0*/  ISETP.GE.AND P0, PT, R0, UR6, PT ;  /* 0x0000000600007c0c */ /* 0x000fce000bf06270 */
[----:B------:R3:W-:Y:S06]  /*b8e0*/  @!P3 STG.E.128 desc[UR14][R106.64+0x100], R64 ;  /* 0x000100406a00b986 */ /* 0x0007ec000c101d0e */
[----:B------:R3:W-:Y:S02]  /*b8f0*/  @!P0 STG.E.128 desc[UR14][R106.64+0x200], R32 ;  /* 0x000200206a008986 */ /* 0x0007e4000c101d0e */
.L_x_1199:
[----:B------:R-:W-:Y:S05]  /*b900*/  BSYNC.RECONVERGENT B0 ;  /* 0x0000000000007941 */ /* 0x000fea0003800200 */
.L_x_1198:
        /* <DEDUP_REMOVED lines=8> */
[----:B-1-3--:R-:W1:Y:S02]  /*b990*/  @!P5 LDC.64 R32, c[0x0][0x3f8] ;  /* 0x0000fe00ff20db82 */ /* 0x00ae640000000a00 */
        /* <DEDUP_REMOVED lines=11> */
.L_x_1201:
[----:B------:R-:W-:Y:S05]  /*ba50*/  BSYNC.RECONVERGENT B0 ;  /* 0x0000000000007941 */ /* 0x000fea0003800200 */
.L_x_1200:
[----:B------:R-:W-:Y:S01]  /*ba60*/  BSSY.RECONVERGENT B0, `(.L_x_1202) ;  /* 0x0000013000007945 */ /* 0x000fe20003800200 */
[----:B------:R-:W-:-:S03]  /*ba70*/  ISETP.GE.AND P5, PT, R186, R195, PT ;  /* 0x000000c3ba00720c */ /* 0x000fc60003fa6270 */
[----:B------:R-:W-:Y:S10]  /*ba80*/  @P2 BRA `(.L_x_1203) ;  /* 0x0000000000402947 */ /* 0x000ff40003800000 */
[----:B------:R-:W5:Y:S02]  /*ba90*/  LDCU UR4, c[0x0][0x440] ;  /* 0x00008800ff0477ac */ /* 0x000f640008000800 */
[----:B-----5:R-:W-:Y:S02]  /*baa0*/  ISETP.GE.AND P4, PT, R3, UR4, PT ;  /* 0x0000000403007c0c */ /* 0x020fe4000bf86270 */
[----:B------:R-:W-:Y:S02]  /*bab0*/  ISETP.GE.AND P3, PT, R100, UR4, PT ;  /* 0x0000000464007c0c */ /* 0x000fe4000bf66270 */
[----:B------:R-:W-:-:S09]  /*bac0*/  ISETP.GE.AND P2, PT, R0, UR4, PT ;  /* 0x0000000400007c0c */ /* 0x000fd2000bf46270 */
[----:B-1--4-:R-:W1:Y:S02]  /*bad0*/  @!P4 LDC.64 R28, c[0x0][0x3f8] ;  /* 0x0000fe00ff1ccb82 */ /* 0x012e640000000a00 */
[----:B-1----:R-:W-:-:S04]  /*bae0*/  @!P4 LEA R30, P0, R101, R28, 0x2 ;  /* 0x0000001c651ec211 */ /* 0x002fc800078010ff */
[C---:B------:R-:W-:Y:S02]  /*baf0*/  @!P4 LEA.HI.X R31, R101.reuse, R29, R102, 0x2, P0 ;  /* 0x0000001d651fc211 */ /* 0x040fe400000f1466 */
[----:B------:R-:W3:Y:S03]  /*bb00*/  @!P3 LDC.64 R28, c[0x0][0x3f8] ;  /* 0x0000fe00ff1cbb82 */ /* 0x000ee60000000a00 */
[----:B------:R1:W-:Y:S01]  /*bb10*/  @!P4 STG.E.128 desc[UR14][R30.64+0x3000], R88 ;  /* 0x003000581e00c986 */ /* 0x0003e2000c101d0e */
[----:B---3--:R-:W-:-:S04]  /*bb20*/  @!P3 LEA R32, P0, R101, R28, 0x2 ;  /* 0x0000001c6520b211 */ /* 0x008fc800078010ff */
[C---:B------:R-:W-:Y:S02]  /*bb30*/  @!P3 LEA.HI.X R33, R101.reuse, R29, R102, 0x2, P0 ;  /* 0x0000001d6521b211 */ /* 0x040fe400000f1466 */
[----:B------:R-:W3:Y:S03]  /*bb40*/  @!P2 LDC.64 R28, c[0x0][0x3f8] ;  /* 0x0000fe00ff1cab82 */ /* 0x000ee60000000a00 */
[----:B------:R1:W-:Y:S01]  /*bb50*/  @!P3 STG.E.128 desc[UR14][R32.64+0x3100], R56 ;  /* 0x003100382000b986 */ /* 0x0003e2000c101d0e */
[----:B---3--:R-:W-:-:S04]  /*bb60*/  @!P2 LEA R28, P0, R101, R28, 0x2 ;  /* 0x0000001c651ca211 */ /* 0x008fc800078010ff */
[----:B------:R-:W-:-:S05]  /*bb70*/  @!P2 LEA.HI.X R29, R101, R29, R102, 0x2, P0 ;  /* 0x0000001d651da211 */ /* 0x000fca00000f1466 */
[----:B------:R1:W-:Y:S04]  /*bb80*/  @!P2 STG.E.128 desc[UR14][R28.64+0x3200], R24 ;  /* 0x003200181c00a986 */ /* 0x0003e8000c101d0e */
.L_x_1203:
[----:B------:R-:W-:Y:S05]  /*bb90*/  BSYNC.RECONVERGENT B0 ;  /* 0x0000000000007941 */ /* 0x000fea0003800200 */
.L_x_1202:
[----:B------:R-:W-:Y:S04]  /*bba0*/  BSSY.RECONVERGENT B0, `(.L_x_1204) ;  /* 0x0000012000007945 */ /* 0x000fe80003800200 */
[----:B------:R-:W-:Y:S05]  /*bbb0*/  @P1 BRA `(.L_x_1205) ;  /* 0x0000000000401947 */ /* 0x000fea0003800000 */
[----:B------:R-:W5:Y:S02]  /*bbc0*/  LDCU UR4, c[0x0][0x440] ;  /* 0x00008800ff0477ac */ /* 0x000f640008000800 */
[----:B-----5:R-:W-:Y:S02]  /*bbd0*/  ISETP.GE.AND P3, PT, R3, UR4, PT ;  /* 0x0000000403007c0c */ /* 0x020fe4000bf66270 */
[----:B------:R-:W-:Y:S02]  /*bbe0*/  ISETP.GE.AND P2, PT, R100, UR4, PT ;  /* 0x0000000464007c0c */ /* 0x000fe4000bf46270 */
[----:B------:R-:W-:-:S09]  /*bbf0*/  ISETP.GE.AND P1, PT, R0, UR4, PT ;  /* 0x0000000400007c0c */ /* 0x000fd2000bf26270 */
[----:B-1----:R-:W1:Y:S08]  /*bc00*/  @!P3 LDC.64 R26, c[0x0][0x3f8] ;  /* 0x0000fe00ff1abb82 */ /* 0x002e700000000a00 */
[----:B------:R-:W4:Y:S01]  /*bc10*/  @!P2 LDC.64 R24, c[0x0][0x3f8] ;  /* 0x0000fe00ff18ab82 */ /* 0x000f220000000a00 */
[----:B-1----:R-:W-:-:S04]  /*bc20*/  @!P3 LEA R26, P0, R101, R26, 0x2 ;  /* 0x0000001a651ab211 */ /* 0x002fc800078010ff */
[C---:B------:R-:W-:Y:S02]  /*bc30*/  @!P3 LEA.HI.X R27, R101.reuse, R27, R102, 0x2, P0 ;  /* 0x0000001b651bb211 */ /* 0x040fe400000f1466 */
[----:B----4-:R-:W-:-:S03]  /*bc40*/  @!P2 LEA R28, P0, R101, R24, 0x2 ;  /* 0x00000018651ca211 */ /* 0x010fc600078010ff */
[----:B------:R1:W-:Y:S01]  /*bc50*/  @!P3 STG.E.128 desc[UR14][R26.64+0x4800], R84 ;  /* 0x004800541a00b986 */ /* 0x0003e2000c101d0e */
[C---:B------:R-:W-:Y:S02]  /*bc60*/  @!P2 LEA.HI.X R29, R101.reuse, R25, R102, 0x2, P0 ;  /* 0x00000019651da211 */ /* 0x040fe400000f1466 */
[----:B------:R-:W4:Y:S03]  /*bc70*/  @!P1 LDC.64 R24, c[0x0][0x3f8] ;  /* 0x0000fe00ff189b82 */ /* 0x000f260000000a00 */
[----:B------:R1:W-:Y:S01]  /*bc80*/  @!P2 STG.E.128 desc[UR14][R28.64+0x4900], R52 ;  /* 0x004900341c00a986 */ /* 0x0003e2000c101d0e */
[----:B----4-:R-:W-:-:S04]  /*bc90*/  @!P1 LEA R24, P0, R101, R24, 0x2 ;  /* 0x0000001865189211 */ /* 0x010fc800078010ff */
[----:B------:R-:W-:-:S05]  /*bca0*/  @!P1 LEA.HI.X R25, R101, R25, R102, 0x2, P0 ;  /* 0x0000001965199211 */ /* 0x000fca00000f1466 */
[----:B------:R1:W-:Y:S04]  /*bcb0*/  @!P1 STG.E.128 desc[UR14][R24.64+0x4a00], R20 ;  /* 0x004a001418009986 */ /* 0x0003e8000c101d0e */
.L_x_1205:
[----:B------:R-:W-:Y:S05]  /*bcc0*/  BSYNC.RECONVERGENT B0 ;  /* 0x0000000000007941 */ /* 0x000fea0003800200 */
.L_x_1204:
        /* <DEDUP_REMOVED lines=9> */
[----:B------:R-:W2:Y:S01]  /*bd60*/  @!P1 LDC.64 R20, c[0x0][0x3f8] ;  /* 0x0000fe00ff149b82 */ /* 0x000ea20000000a00 */
[----:B-1----:R-:W-:-:S04]  /*bd70*/  @!P3 LEA R24, P0, R101, R24, 0x2 ;  /* 0x000000186518b211 */ /* 0x002fc800078010ff */
[C---:B------:R-:W-:Y:S02]  /*bd80*/  @!P3 LEA.HI.X R25, R101.reuse, R25, R102, 0x2, P0 ;  /* 0x000000196519b211 */ /* 0x040fe400000f1466 */
[----:B-----5:R-:W-:-:S03]  /*bd90*/  @!P2 LEA R22, P0, R101, R22, 0x2 ;  /* 0x000000166516a211 */ /* 0x020fc600078010ff */
[----:B------:R1:W-:Y:S01]  /*bda0*/  @!P3 STG.E.128 desc[UR14][R24.64+0x6000], R80 ;  /* 0x006000501800b986 */ /* 0x0003e2000c101d0e */
[C---:B------:R-:W-:Y:S02]  /*bdb0*/  @!P2 LEA.HI.X R23, R101.reuse, R23, R102, 0x2, P0 ;  /* 0x000000176517a211 */ /* 0x040fe400000f1466 */
[----:B--2---:R-:W-:-:S03]  /*bdc0*/  @!P1 LEA R20, P0, R101, R20, 0x2 ;  /* 0x0000001465149211 */ /* 0x004fc600078010ff */
[----:B------:R1:W-:Y:S01]  /*bdd0*/  @!P2 STG.E.128 desc[UR14][R22.64+0x6100], R48 ;  /* 0x006100301600a986 */ /* 0x0003e2000c101d0e */
[----:B------:R-:W-:-:S05]  /*bde0*/  @!P1 LEA.HI.X R21, R101, R21, R102, 0x2, P0 ;  /* 0x0000001565159211 */ /* 0x000fca00000f1466 */
[----:B------:R1:W-:Y:S04]  /*bdf0*/  @!P1 STG.E.128 desc[UR14][R20.64+0x6200], R16 ;  /* 0x0062001014009986 */ /* 0x0003e8000c101d0e */
.L_x_1207:
[----:B------:R-:W-:Y:S05]  /*be00*/  BSYNC.RECONVERGENT B0 ;  /* 0x0000000000007941 */ /* 0x000fea0003800200 */
.L_x_1206:
        /* <DEDUP_REMOVED lines=9> */
[----:B--2---:R-:W2:Y:S01]  /*bea0*/  @!P1 LDC.64 R16, c[0x0][0x3f8] ;  /* 0x0000fe00ff109b82 */ /* 0x004ea20000000a00 */
        /* <DEDUP_REMOVED lines=9> */
.L_x_1209:
[----:B------:R-:W-:Y:S05]  /*bf40*/  BSYNC.RECONVERGENT B0 ;  /* 0x0000000000007941 */ /* 0x000fea0003800200 */
.L_x_1208:
[----:B------:R-:W-:Y:S04]  /*bf50*/  BSSY.RECONVERGENT B0, `(.L_x_1210) ;  /* 0x0000012000007945 */ /* 0x000fe80003800200 */
[----:B------:R-:W-:Y:S05]  /*bf60*/  @P6 BRA `(.L_x_1211) ;  /* 0x0000000000406947 */ /* 0x000fea0003800000 */
[----:B------:R-:W5:Y:S02]  /*bf70*/  LDCU UR4, c[0x0][0x440] ;  /* 0x00008800ff0477ac */ /* 0x000f640008000800 */
[----:B-----5:R-:W-:Y:S02]  /*bf80*/  ISETP.GE.AND P6, PT, R3, UR4, PT ;  /* 0x0000000403007c0c */ /* 0x020fe4000bfc6270 */
[----:B------:R-:W-:Y:S02]  /*bf90*/  ISETP.GE.AND P3, PT, R100, UR4, PT ;  /* 0x0000000464007c0c */ /* 0x000fe4000bf66270 */
[----:B------:R-:W-:-:S09]  /*bfa0*/  ISETP.GE.AND P1, PT, R0, UR4, PT ;  /* 0x0000000400007c0c */ /* 0x000fd2000bf26270 */
[----:B-12---:R-:W1:Y:S08]  /*bfb0*/  @!P6 LDC.64 R16, c[0x0][0x3f8] ;  /* 0x0000fe00ff10eb82 */ /* 0x006e700000000a00 */
[----:B------:R-:W2:Y:S08]  /*bfc0*/  @!P3 LDC.64 R14, c[0x0][0x3f8] ;  /* 0x0000fe00ff0ebb82 */ /* 0x000eb00000000a00 */
[----:B------:R-:W5:Y:S01]  /*bfd0*/  @!P1 LDC.64 R12, c[0x0][0x3f8] ;  /* 0x0000fe00ff0c9b82 */ /* 0x000f620000000a00 */
[----:B-1----:R-:W-:-:S04]  /*bfe0*/  @!P6 LEA R16, P4, R101, R16, 0x2 ;  /* 0x000000106510e211 */ /* 0x002fc800078810ff */
[C---:B------:R-:W-:Y:S02]  /*bff0*/  @!P6 LEA.HI.X R17, R101.reuse, R17, R102, 0x2, P4 ;  /* 0x000000116511e211 */ /* 0x040fe400020f1466 */
[----:B--2---:R-:W-:-:S03]  /*c000*/  @!P3 LEA R14, P2, R101, R14, 0x2 ;  /* 0x0000000e650eb211 */ /* 0x004fc600078410ff */
[----:B------:R1:W-:Y:S01]  /*c010*/  @!P6 STG.E.128 desc[UR14][R16.64+0x9000], R72 ;  /* 0x009000481000e986 */ /* 0x0003e2000c101d0e */
[C---:B------:R-:W-:Y:S02]  /*c020*/  @!P3 LEA.HI.X R15, R101.reuse, R15, R102, 0x2, P2 ;  /* 0x0000000f650fb211 */ /* 0x040fe400010f1466 */
[----:B-----5:R-:W-:-:S03]  /*c030*/  @!P1 LEA R12, P0, R101, R12, 0x2 ;  /* 0x0000000c650c9211 */ /* 0x020fc600078010ff */
[----:B------:R1:W-:Y:S01]  /*c040*/  @!P3 STG.E.128 desc[UR14][R14.64+0x9100], R40 ;  /* 0x009100280e00b986 */ /* 0x0003e2000c101d0e */
[----:B------:R-:W-:-:S05]  /*c050*/  @!P1 LEA.HI.X R13, R101, R13, R102, 0x2, P0 ;  /* 0x0000000d650d9211 */ /* 0x000fca00000f1466 */
[----:B------:R1:W-:Y:S04]  /*c060*/  @!P1 STG.E.128 desc[UR14][R12.64+0x9200], R8 ;  /* 0x009200080c009986 */ /* 0x0003e8000c101d0e */
.L_x_1211:
[----:B------:R-:W-:Y:S05]  /*c070*/  BSYNC.RECONVERGENT B0 ;  /* 0x0000000000007941 */ /* 0x000fea0003800200 */
.L_x_1210:
[----:B------:R-:W-:Y:S05]  /*c080*/  @P5 EXIT ;  /* 0x000000000000594d */ /* 0x000fea0003800000 */
[----:B------:R-:W5:Y:S02]  /*c090*/  LDCU UR4, c[0x0][0x440] ;  /* 0x00008800ff0477ac */ /* 0x000f640008000800 */
[----:B-----5:R-:W-:Y:S02]  /*c0a0*/  ISETP.GE.AND P4, PT, R3, UR4, PT ;  /* 0x0000000403007c0c */ /* 0x020fe4000bf86270 */
[----:B------:R-:W-:Y:S02]  /*c0b0*/  ISETP.GE.AND P2, PT, R100, UR4, PT ;  /* 0x0000000464007c0c */ /* 0x000fe4000bf46270 */
[----:B------:R-:W-:-:S09]  /*c0c0*/  ISETP.GE.AND P0, PT, R0, UR4, PT ;  /* 0x0000000400007c0c */ /* 0x000fd2000bf06270 */
[----:B-1----:R-:W1:Y:S08]  /*c0d0*/  @!P4 LDC.64 R8, c[0x0][0x3f8] ;  /* 0x0000fe00ff08cb82 */ /* 0x002e700000000a00 */
[----:B------:R-:W5:Y:S01]  /*c0e0*/  @!P2 LDC.64 R2, c[0x0][0x3f8] ;  /* 0x0000fe00ff02ab82 */ /* 0x000f620000000a00 */
[----:B-1----:R-:W-:-:S04]  /*c0f0*/  @!P4 LEA R8, P3, R101, R8, 0x2 ;  /* 0x000000086508c211 */ /* 0x002fc800078610ff */
[C---:B------:R-:W-:Y:S02]  /*c100*/  @!P4 LEA.HI.X R9, R101.reuse, R9, R102, 0x2, P3 ;  /* 0x000000096509c211 */ /* 0x040fe400018f1466 */
[----:B-----5:R-:W-:-:S03]  /*c110*/  @!P2 LEA R2, P1, R101, R2, 0x2 ;  /* 0x000000026502a211 */ /* 0x020fc600078210ff */
        /* <DEDUP_REMOVED lines=9> */
.L_x_1212:
        /* <DEDUP_REMOVED lines=13> */
.L_x_6894:


//--------------------- .text._ZN5flash24flash_fwd_splitkv_kernelI23Flash_fwd_kernel_traitsILi192ELi64ELi64ELi4ELb0ELb0EN7cutlass6half_tE19Flash_kernel_traitsILi192ELi64ELi64ELi4ES3_EELb0ELb0ELb0ELb0ELb0ELb0ELb1ELb1EEEvNS_16Flash_fwd_paramsE --------------------------
	.section	.text._ZN5flash24flash_fwd_splitkv_kernelI23Flash_fwd_kernel_traitsILi192ELi64ELi64ELi4ELb0ELb0EN7cutlass6half_tE19Flash_kernel_traitsILi192ELi64ELi64ELi4ES3_EELb0ELb0ELb0ELb0ELb0ELb0ELb1ELb1EEEvNS_16Flash_fwd_paramsE,"ax",@progbits
	.align	128
        .global         _ZN5flash24flash_fwd_splitkv_kernelI23Flash_fwd_kernel_traitsILi192ELi64ELi64ELi4ELb0ELb0EN7cutlass6half_tE19Flash_kernel_traitsILi192ELi64ELi64ELi4ES3_EELb0ELb0ELb0ELb0ELb0ELb0ELb1ELb1EEEvNS_16Flash_fwd_paramsE
        .type           _ZN5flash24flash_fwd_splitkv_kernelI23Flash_fwd_kernel_traitsILi192ELi64ELi64ELi4ELb0ELb0EN7cutlass6half_tE19Flash_kernel_traitsILi192ELi64ELi64ELi4ES3_EELb0ELb0ELb0ELb0ELb0ELb0ELb1ELb1EEEvNS_16Flash_fwd_paramsE,@function
        .size           _ZN5flash24flash_fwd_splitkv_kernelI23Flash_fwd_kernel_traitsILi192ELi64ELi64ELi4ELb0ELb0EN7cutlass6half_tE19Flash_kernel_traitsILi192ELi64ELi64ELi4ES3_EELb0ELb0ELb0ELb0ELb0ELb0ELb1ELb1EEEvNS_16Flash_fwd_paramsE,(.L_x_6895 - _ZN5flash24flash_fwd_splitkv_kernelI23Flash_fwd_kernel_traitsILi192ELi64ELi64ELi4ELb0ELb0EN7cutlass6half_tE19Flash_kernel_traitsILi192ELi64ELi64ELi4ES3_EELb0ELb0ELb0ELb0ELb0ELb0ELb1ELb1EEEvNS_16Flash_fwd_paramsE)
        .other          _ZN5flash24flash_fwd_splitkv_kernelI23Flash_fwd_kernel_traitsILi192ELi64ELi64ELi4ELb0ELb0EN7cutlass6half_tE19Flash_kernel_traitsILi192ELi64ELi64ELi4ES3_EELb0ELb0ELb0ELb0ELb0ELb0ELb1ELb1EEEvNS_16Flash_fwd_paramsE,@"STO_CUDA_ENTRY STV_DEFAULT"
_ZN5flash24flash_fwd_splitkv_kernelI23Flash_fwd_kernel_traitsILi192ELi64ELi64ELi4ELb0ELb0EN7cutlass6half_tE19Flash_kernel_traitsILi192ELi64ELi64ELi4ES3_EELb0ELb0ELb0ELb0ELb0ELb0ELb1ELb1EEEvNS_16Flash_fwd_paramsE:
.text._ZN5flash24flash_fwd_splitkv_kernelI23Flash_fwd_kernel_traitsILi192ELi64ELi64ELi4ELb0ELb0EN7cutlass6half_tE19Flash_kernel_traitsILi192ELi64ELi64ELi4ES3_EELb0ELb0ELb0ELb0ELb0ELb0ELb1ELb1EEEvNS_16Flash_fwd_paramsE:
[----:B------:R-:W-:Y:S08]  /*0000*/  LDC R1, c[0x0][0x37c] ;  /* 0x0000df00ff017b82 */ /* 0x000ff00000000800 */
[----:B------:R-:W1:Y:S01]  /*0010*/  LDC R4, c[0x0][0x3e0] ;  /* 0x0000f800ff047b82 */ /* 0x000e620000000800 */
[----:B------:R-:W2:Y:S01]  /*0020*/  LDCU.64 UR8, c[0x0][0x460] ;  /* 0x00008c00ff0877ac */ /* 0x000ea20008000a00 */
[----:B------:R-:W-:Y:S01]  /*0030*/  IMAD.MOV.U32 R12, RZ, RZ, -0x1 ;  /* 0xffffffffff0c7424 */ /* 0x000fe200078e00ff */
[----:B------:R-:W3:Y:S05]  /*0040*/  LDCU.64 UR6, c[0x0][0x358] ;  /* 0x00006b00ff0677ac */ /* 0x000eea0008000a00 */
[----:B------:R-:W4:Y:S01]  /*0050*/  S2UR UR10, SR_CTAID.Z ;  /* 0x00000000000a79c3 */ /* 0x000f220000002700 */
[----:B------:R-:W3:Y:S01]  /*0060*/  LDCU.64 UR4, c[0x0][0x470] ;  /* 0x00008e00ff0477ac */ /* 0x000ee20008000a00 */
[----:B--2---:R-:W-:-:S04]  /*0070*/  ISETP.NE.U32.AND P1, PT, RZ, UR8, PT ;  /* 0x00000008ff007c0c */ /* 0x004fc8000bf25070 */
[----:B------:R-:W-:Y:S01]  /*0080*/  ISETP.NE.AND.EX P1, PT, RZ, UR9, PT, P1 ;  /* 0x00000009ff007c0c */ /* 0x000fe2000bf25310 */
[----:B-1----:R-:W1:Y:S01]  /*0090*/  I2F.U32.RP R6, R4 ;  /* 0x0000000400067306 */ /* 0x002e620000209000 */
[----:B------:R-:W-:-:S07]  /*00a0*/  ISETP.NE.U32.AND P2, PT, R4, RZ, PT ;  /* 0x000000ff0400720c */ /* 0x000fce0003f45070 */
[----:B-1----:R-:W1:Y:S02]  /*00b0*/  MUFU.RCP R2, R6 ;  /* 0x0000000600027308 */ /* 0x002e640000001000 */
[----:B-1----:R-:W-:Y:S01]  /*00c0*/  VIADD R2, R2, 0xffffffe ;  /* 0x0ffffffe02027836 */ /* 0x002fe20000000000 */
[----:B------:R-:W1:Y:S05]  /*00d0*/  LDC.64 R6, c[0x0][0x460] ;  /* 0x00011800ff067b82 */ /* 0x000e6a0000000a00 */
[----:B------:R-:W2:Y:S02]  /*00e0*/  F2I.FTZ.U32.TRUNC.NTZ R3, R2 ;  /* 0x0000000200037305 */ /* 0x000ea4000021f000 */
[----:B--2---:R-:W-:-:S02]  /*00f0*/  IMAD.MOV R0, RZ, RZ, -R3 ;  /* 0x000000ffff007224 */ /* 0x004fc400078e0a03 */
[----:B------:R-:W-:Y:S02]  /*0100*/  IMAD.MOV.U32 R2, RZ, RZ, RZ ;  /* 0x000000ffff027224 */ /* 0x000fe400078e00ff */
[----:B------:R-:W-:-:S04]  /*0110*/  IMAD R5, R0, R4, RZ ;  /* 0x0000000400057224 */ /* 0x000fc800078e02ff */
[----:B------:R-:W-:Y:S02]  /*0120*/  IMAD.HI.U32 R5, R3, R5, R2 ;  /* 0x0000000503057227 */ /* 0x000fe400078e0002 */
[----:B------:R-:W2:Y:S04]  /*0130*/  LDC.64 R2, c[0x0][0x478] ;  /* 0x00011e00ff027b82 */ /* 0x000ea80000000a00 */
        /* <DEDUP_REMOVED lines=10> */
[----:B--2---:R-:W-:Y:S02]  /*01e0*/  ISETP.NE.U32.AND P3, PT, R2, RZ, PT ;  /* 0x000000ff0200720c */ /* 0x004fe40003f65070 */
[----:B------:R-:W-:Y:S02]  /*01f0*/  @!P2 LOP3.LUT R203, RZ, R4, RZ, 0x33, !PT ;  /* 0x00000004ffcba212 */ /* 0x000fe400078e33ff */
[----:B------:R-:W-:-:S03]  /*0200*/  ISETP.NE.AND.EX P3, PT, R3, RZ, PT, P3 ;  /* 0x000000ff0300720c */ /* 0x000fc60003f65330 */
[----:B-1----:R-:W-:-:S04]  /*0210*/  IMAD.WIDE.U32 R14, R203, 0x4, R6 ;  /* 0x00000004cb0e7825 */ /* 0x002fc800078e0006 */
[----:B------:R-:W-:Y:S01]  /*0220*/  IMAD.SHL.U32 R7, R203, 0x4, RZ ;  /* 0x00000004cb077824 */ /* 0x000fe200078e00ff */
[----:B---3--:R-:W2:Y:S01]  /*0230*/  @P0 LDG.E R12, desc[UR6][R14.64] ;  /* 0x000000060e0c0981 */ /* 0x008ea2000c1e1900 */
[----:B------:R-:W-:Y:S02]  /*0240*/  SHF.R.U32.HI R0, RZ, 0x1e, R203 ;  /* 0x0000001eff007819 */ /* 0x000fe400000116cb */
[----:B------:R-:W-:Y:S01]  /*0250*/  ISETP.NE.U32.AND P4, PT, RZ, UR4, PT ;  /* 0x00000004ff007c0c */ /* 0x000fe2000bf85070 */
[----:B------:R1:W2:Y:S01]  /*0260*/  @P1 LDG.E R5, desc[UR6][R14.64+0x4] ;  /* 0x000004060e051981 */ /* 0x0002a2000c1e1900 */
[C---:B------:R-:W-:Y:S01]  /*0270*/  @P3 IADD3 R10, P0, PT, R7.reuse, R2, RZ ;  /* 0x00000002070a3210 */ /* 0x040fe20007f1e0ff */
[----:B------:R-:W-:Y:S01]  /*0280*/  IMAD.MOV.U32 R8, RZ, RZ, RZ ;  /* 0x000000ffff087224 */ /* 0x000fe200078e00ff */
[----:B------:R-:W-:Y:S02]  /*0290*/  IADD3 R112, P2, PT, R7, UR4, RZ ;  /* 0x0000000407707c10 */ /* 0x000fe4000ff5e0ff */
[----:B------:R-:W-:Y:S01]  /*02a0*/  ISETP.NE.AND.EX P4, PT, RZ, UR5, PT, P4 ;  /* 0x00000005ff007c0c */ /* 0x000fe2000bf85340 */
[C---:B------:R-:W-:Y:S01]  /*02b0*/  @P3 IMAD.X R11, R0.reuse, 0x1, R3, P0 ;  /* 0x00000001000b3824 */ /* 0x040fe200000e0603 */
[----:B------:R-:W3:Y:S01]  /*02c0*/  LDCU.U8 UR4, c[0x0][0x532] ;  /* 0x0000a640ff0477ac */ /* 0x000ee20008000000 */
[----:B------:R-:W4:Y:S01]  /*02d0*/  LDC.64 R2, c[0x0][0x468] ;  /* 0x00011a00ff027b82 */ /* 0x000f220000000a00 */
[----:B------:R-:W-:Y:S01]  /*02e0*/  IADD3.X R113, PT, PT, R0, UR5, RZ, P2, !PT ;  /* 0x0000000500717c10 */ /* 0x000fe200097fe4ff */
[----:B------:R-:W-:-:S02]  /*02f0*/  IMAD.MOV.U32 R9, RZ, RZ, -0x1 ;  /* 0xffffffffff097424 */ /* 0x000fc400078e00ff */
[----:B------:R1:W5:Y:S06]  /*0300*/  @P3 LDG.E R11, desc[UR6][R10.64] ;  /* 0x000000060a0b3981 */ /* 0x00036c000c1e1900 */
[----:B------:R1:W5:Y:S01]  /*0310*/  @P4 LDG.E R8, desc[UR6][R112.64] ;  /* 0x0000000670084981 */ /* 0x000362000c1e1900 */
[----:B---3--:R-:W-:Y:S02]  /*0320*/  ISETP.NE.AND P2, PT, RZ, UR4, PT ;  /* 0x00000004ff007c0c */ /* 0x008fe4000bf45270 */
[----:B----4-:R-:W-:Y:S02]  /*0330*/  ISETP.EQ.U32.AND P5, PT, R2, RZ, PT ;  /* 0x000000ff0200720c */ /* 0x010fe40003fa2070 */
[----:B------:R-:W-:-:S02]  /*0340*/  IADD3 R16, P0, PT, R7, R2, RZ ;  /* 0x0000000207107210 */ /* 0x000fc40007f1e0ff */
[----:B------:R-:W-:-:S03]  /*0350*/  ISETP.EQ.OR.EX P5, PT, R3, RZ, !P2, P5 ;  /* 0x000000ff0300720c */ /* 0x000fc600057a2750 */
[----:B------:R-:W-:-:S10]  /*0360*/  IMAD.X R17, R0, 0x1, R3, P0 ;  /* 0x0000000100117824 */ /* 0x000fd400000e0603 */
[----:B------:R3:W5:Y:S01]  /*0370*/  @!P5 LDG.E R9, desc[UR6][R16.64] ;  /* 0x000000061009d981 */ /* 0x000762000c1e1900 */
[----:B------:R-:W-:Y:S01]  /*0380*/  ISETP.NE.U32.AND P0, PT, R2, RZ, PT ;  /* 0x000000ff0200720c */ /* 0x000fe20003f05070 */
[----:B------:R-:W4:Y:S01]  /*0390*/  @!P1 LDC R202, c[0x0][0x434] ;  /* 0x00010d00ffca9b82 */ /* 0x000f220000000800 */
[----:B------:R-:W3:Y:S02]  /*03a0*/  S2R R13, SR_CTAID.X ;  /* 0x00000000000d7919 */ /* 0x000ee40000002500 */
[----:B------:R-:W-:-:S13]  /*03b0*/  ISETP.NE.AND.EX P0, PT, R3, RZ, PT, P0 ;  /* 0x000000ff0300720c */ /* 0x000fda0003f05300 */
[----:B-1----:R-:W1:Y:S01]  /*03c0*/  @!P0 LDC R15, c[0x0][0x438] ;  /* 0x00010e00ff0f8b82 */ /* 0x002e620000000800 */
[----:B---3--:R-:W-:Y:S02]  /*03d0*/  IMAD.SHL.U32 R107, R13, 0x40, RZ ;  /* 0x000000400d6b7824 */ /* 0x008fe400078e00ff */
[----:B--2---:R-:W-:-:S05]  /*03e0*/  @P1 IMAD.IADD R202, R5, 0x1, -R12 ;  /* 0x0000000105ca1824 */ /* 0x004fca00078e0a0c */
[----:B----4-:R-:W-:Y:S01]  /*03f0*/  ISETP.GT.AND P1, PT, R202, R107, PT ;  /* 0x0000006bca00720c */ /* 0x010fe20003f24270 */
[----:B-1----:R-:W-:-:S12]  /*0400*/  @!P0 BRA `(.L_x_1213) ;  /* 0x00000000000c8947 */ /* 0x002fd80003800000 */
[----:B------:R-:W2:Y:S02]  /*0410*/  @P2 LDG.E R2, desc[UR6][R16.64+0x4] ;  /* 0x0000040610022981 */ /* 0x000ea4000c1e1900 */
[----:B--2--5:R-:W-:-:S06]  /*0420*/  @P2 IADD3 R15, PT, PT, R2, -R9, RZ ;  /* 0x80000009020f2210 */ /* 0x024fcc0007ffe0ff */
[----:B------:R1:W5:Y:S02]  /*0430*/  @!P2 LDG.E R15, desc[UR6][R16.64] ;  /* 0x00000006100fa981 */ /* 0x000364000c1e1900 */
.L_x_1213:
[----:B------:R-:W-:Y:S05]  /*0440*/  @!P1 EXIT ;  /* 0x000000000000994d */ /* 0x000fea0003800000 */
[----:B------:R-:W2:Y:S01]  /*0450*/  LDC R6, c[0x0][0x374] ;  /* 0x0000dd00ff067b82 */ /* 0x000ea20000000800 */
[--C-:B-----5:R-:W-:Y:S01]  /*0460*/  IMAD.IADD R68, R15, 0x1, -R8.reuse ;  /* 0x000000010f447824 */ /* 0x120fe200078e0a08 */
[----:B------:R-:W3:Y:S01]  /*0470*/  S2R R62, SR_TID.X ;  /* 0x00000000003e7919 */ /* 0x000ee20000002100 */
[----:B------:R-:W-:Y:S02]  /*0480*/  @P3 IMAD.IADD R64, R11, 0x1, -R8 ;  /* 0x000000010b403824 */ /* 0x000fe400078e0a08 */
[----:B------:R-:W-:-:S03]  /*0490*/  IMAD.MOV R15, RZ, RZ, -R203 ;  /* 0x000000ffff0f7224 */ /* 0x000fc600078e0acb */
[----:B------:R-:W4:Y:S01]  /*04a0*/  LDC R2, c[0x0][0x438] ;  /* 0x00010e00ff027b82 */ /* 0x000f220000000800 */
[----:B------:R-:W-:-:S07]  /*04b0*/  IMAD R15, R4, R15, UR10 ;  /* 0x0000000a040f7e24 */ /* 0x000fce000f8e020f */
[----:B-1----:R-:W1:Y:S01]  /*04c0*/  @!P3 LDC R16, c[0x0][0x43c] ;  /* 0x00010f00ff10bb82 */ /* 0x002e620000000800 */
[-C--:B--2---:R-:W-:Y:S02]  /*04d0*/  IABS R14, R6.reuse ;  /* 0x00000006000e7213 */ /* 0x084fe40000000000 */
[----:B------:R-:W-:Y:S02]  /*04e0*/  IABS R17, R6 ;  /* 0x0000000600117213 */ /* 0x000fe40000000000 */
[----:B------:R-:W2:Y:S03]  /*04f0*/  I2F.RP R10, R14 ;  /* 0x0000000e000a7306 */ /* 0x000ea60000209400 */
[----:B------:R-:W-:Y:S02]  /*0500*/  IMAD.MOV R17, RZ, RZ, -R17 ;  /* 0x000000ffff117224 */ /* 0x000fe400078e0a11 */
[----:B----4-:R-:W-:-:S05]  /*0510*/  VIADD R2, R2, 0x3f ;  /* 0x0000003f02027836 */ /* 0x010fca0000000000 */
[----:B------:R-:W-:-:S04]  /*0520*/  SHF.R.S32.HI R19, RZ, 0x1f, R2 ;  /* 0x0000001fff137819 */ /* 0x000fc80000011402 */
[----:B------:R-:W-:Y:S01]  /*0530*/  LEA.HI R19, R19, R2, RZ, 0x6 ;  /* 0x0000000213137211 */ /* 0x000fe200078f30ff */
[----:B--2---:R-:W2:Y:S01]  /*0540*/  MUFU.RCP R3, R10 ;  /* 0x0000000a00037308 */ /* 0x004ea20000001000 */
[----:B------:R-:W-:Y:S02]  /*0550*/  IMAD.MOV.U32 R2, RZ, RZ, RZ ;  /* 0x000000ffff027224 */ /* 0x000fe400078e00ff */
[----:B------:R-:W-:-:S05]  /*0560*/  LEA.HI.SX32 R19, R19, R6, 0x1a ;  /* 0x0000000613137211 */ /* 0x000fca00078fd2ff */
[----:B------:R-:W-:Y:S02]  /*0570*/  VIADD R19, R19, 0xffffffff ;  /* 0xffffffff13137836 */ /* 0x000fe40000000000 */
[----:B--2---:R-:W-:-:S06]  /*0580*/  VIADD R3, R3, 0xffffffe ;  /* 0x0ffffffe03037836 */ /* 0x004fcc0000000000 */
[----:B------:R-:W2:Y:S02]  /*0590*/  F2I.FTZ.U32.TRUNC.NTZ R3, R3 ;  /* 0x0000000300037305 */ /* 0x000ea4000021f000 */
[----:B--2---:R-:W-:-:S04]  /*05a0*/  IMAD.MOV R5, RZ, RZ, -R3 ;  /* 0x000000ffff057224 */ /* 0x004fc800078e0a03 */
[----:B------:R-:W-:Y:S01]  /*05b0*/  IMAD R10, R5, R14, RZ ;  /* 0x0000000e050a7224 */ /* 0x000fe200078e02ff */
[----:B------:R-:W-:Y:S02]  /*05c0*/  IABS R5, R19 ;  /* 0x0000001300057213 */ /* 0x000fe40000000000 */
[----:B------:R-:W-:Y:S01]  /*05d0*/  LOP3.LUT R19, R19, R6, RZ, 0x3c, !PT ;  /* 0x0000000613137212 */ /* 0x000fe200078e3cff */
[----:B------:R-:W-:Y:S02]  /*05e0*/  IMAD.HI.U32 R10, R3, R10, R2 ;  /* 0x0000000a030a7227 */ /* 0x000fe400078e0002 */
[----:B------:R-:W2:Y:S01]  /*05f0*/  @!P3 LDC.64 R2, c[0x0][0x488] ;  /* 0x00012200ff02bb82 */ /* 0x000ea20000000a00 */
[----:B------:R-:W-:-:S03]  /*0600*/  ISETP.GE.AND P0, PT, R19, RZ, PT ;  /* 0x000000ff1300720c */ /* 0x000fc60003f06270 */
[----:B------:R-:W-:-:S04]  /*0610*/  IMAD.HI.U32 R10, R10, R5, RZ ;  /* 0x000000050a0a7227 */ /* 0x000fc800078e00ff */
[----:B------:R-:W-:Y:S02]  /*0620*/  IMAD R17, R10, R17, R5 ;  /* 0x000000110a117224 */ /* 0x000fe400078e0205 */
[----:B------:R-:W4:Y:S03]  /*0630*/  S2R R5, SR_CTAID.Y ;  /* 0x0000000000057919 */ /* 0x000f260000002600 */
[----:B------:R-:W-:Y:S02]  /*0640*/  ISETP.GT.U32.AND P1, PT, R14, R17, PT ;  /* 0x000000110e00720c */ /* 0x000fe40003f24070 */
[----:B--2---:R-:W-:-:S11]  /*0650*/  @!P3 ISETP.NE.U32.AND P2, PT, R2, RZ, PT ;  /* 0x000000ff0200b20c */ /* 0x004fd60003f45070 */
[----:B------:R-:W-:Y:S01]  /*0660*/  @!P1 IMAD.IADD R17, R17, 0x1, -R14 ;  /* 0x0000000111119824 */ /* 0x000fe200078e0a0e */
[----:B------:R-:W-:Y:S02]  /*0670*/  @!P1 IADD3 R10, PT, PT, R10, 0x1, RZ ;  /* 0x000000010a0a9810 */ /* 0x000fe40007ffe0ff */
[----:B------:R-:W-:Y:S02]  /*0680*/  @!P3 ISETP.NE.AND.EX P2, PT, R3, RZ, PT, P2 ;  /* 0x000000ff0300b20c */ /* 0x000fe40003f45320 */
[----:B------:R-:W-:Y:S02]  /*0690*/  ISETP.GE.U32.AND P5, PT, R17, R14, PT ;  /* 0x0000000e1100720c */ /* 0x000fe40003fa6070 */
[----:B-1----:R-:W-:Y:S02]  /*06a0*/  @!P3 SEL R3, R16, RZ, P2 ;  /* 0x000000ff1003b207 */ /* 0x002fe40001000000 */
[----:B------:R-:W-:-:S03]  /*06b0*/  ISETP.NE.AND P1, PT, R6, RZ, PT ;  /* 0x000000ff0600720c */ /* 0x000fc60003f25270 */
[----:B------:R-:W-:-:S05]  /*06c0*/  @!P3 IMAD.IADD R64, R68, 0x1, R3 ;  /* 0x000000014440b824 */ /* 0x000fca00078e0203 */
[----:B------:R-:W-:Y:S01]  /*06d0*/  IADD3 R3, PT, PT, R64, 0x3f, RZ ;  /* 0x0000003f40037810 */ /* 0x000fe20007ffe0ff */
[----:B------:R-:W-:-:S03]  /*06e0*/  @P5 VIADD R10, R10, 0x1 ;  /* 0x000000010a0a5836 */ /* 0x000fc60000000000 */
[----:B------:R-:W-:Y:S01]  /*06f0*/  SHF.R.S32.HI R2, RZ, 0x1f, R3 ;  /* 0x0000001fff027819 */ /* 0x000fe20000011403 */
[----:B------:R-:W-:Y:S01]  /*0700*/  @!P0 IMAD.MOV R10, RZ, RZ, -R10 ;  /* 0x000000ffff0a8224 */ /* 0x000fe200078e0a0a */
[----:B------:R-:W-:Y:S02]  /*0710*/  @!P1 LOP3.LUT R10, RZ, R6, RZ, 0x33, !PT ;  /* 0x00000006ff0a9212 */ /* 0x000fe400078e33ff */
[----:B------:R-:W-:-:S03]  /*0720*/  LEA.HI R2, R2, R3, RZ, 0x6 ;  /* 0x0000000302027211 */ /* 0x000fc600078f30ff */
[----:B----4-:R-:W-:Y:S01]  /*0730*/  IMAD R194, R10, R5, RZ ;  /* 0x000000050ac27224 */ /* 0x010fe200078e02ff */
[----:B------:R-:W-:-:S04]  /*0740*/  SHF.R.S32.HI R133, RZ, 0x6, R2 ;  /* 0x00000006ff857819 */ /* 0x000fc80000011402 */
[----:B------:R-:W-:-:S04]  /*0750*/  VIADDMNMX R133, R194, R10, R133, PT ;  /* 0x0000000ac2857246 */ /* 0x000fc80003800185 */
[----:B------:R-:W-:-:S13]  /*0760*/  ISETP.GE.AND P0, PT, R194, R133, PT ;  /* 0x00000085c200720c */ /* 0x000fda0003f06270 */
[----:B---3--:R-:W-:Y:S05]  /*0770*/  @!P0 BRA `(.L_x_1214) ;  /* 0x0000000c00408947 */ /* 0x008fea0003800000 */
[----:B------:R-:W1:Y:S01]  /*0780*/  LDC.64 R2, c[0x0][0x430] ;  /* 0x00010c00ff027b82 */ /* 0x000e620000000a00 */
[----:B------:R-:W2:Y:S01]  /*0790*/  LDCU UR4, c[0x0][0x44c] ;  /* 0x00008980ff0477ac */ /* 0x000ea20008000800 */
[----:B------:R-:W-:Y:S01]  /*07a0*/  IMAD.SHL.U32 R17, R62, 0x4, RZ ;  /* 0x000000043e117824 */ /* 0x000fe200078e00ff */
[----:B------:R-:W-:Y:S01]  /*07b0*/  SHF.R.U32.HI R62, RZ, 0x4, R62 ;  /* 0x00000004ff3e7819 */ /* 0x000fe2000001163e */
[----:B------:R-:W-:Y:S01]  /*07c0*/  IMAD.IADD R9, R202, 0x1, -R107 ;  /* 0x00000001ca097824 */ /* 0x000fe200078e0a6b */
[----:B------:R-:W-:Y:S02]  /*07d0*/  BSSY.RECONVERGENT B0, `(.L_x_1215) ;  /* 0x000001e000007945 */ /* 0x000fe40003800200 */
[----:B------:R-:W-:Y:S01]  /*07e0*/  LOP3.LUT R17, R17, 0x3c, RZ, 0xc0, !PT ;  /* 0x0000003c11117812 */ /* 0x000fe200078ec0ff */
[C---:B------:R-:W-:Y:S01]  /*07f0*/  VIADD R18, R62.reuse, 0x8 ;  /* 0x000000083e127836 */ /* 0x040fe20000000000 */
[CC--:B------:R-:W-:Y:S01]  /*0800*/  ISETP.GE.AND P4, PT, R62.reuse, R9.reuse, PT ;  /* 0x000000093e00720c */ /* 0x0c0fe20003f86270 */
[C---:B------:R-:W-:Y:S01]  /*0810*/  VIADD R14, R62.reuse, 0x18 ;  /* 0x000000183e0e7836 */ /* 0x040fe20000000000 */
[C---:B------:R-:W-:Y:S01]  /*0820*/  IADD3 R16, PT, PT, R62.reuse, 0x10, RZ ;  /* 0x000000103e107810 */ /* 0x040fe20007ffe0ff */
[----:B------:R-:W-:Y:S01]  /*0830*/  IMAD R11, R62, 0xc0, R17 ;  /* 0x000000c03e0b7824 */ /* 0x000fe200078e0211 */
[----:B------:R-:W-:-:S02]  /*0840*/  ISETP.GE.AND P3, PT, R18, R9, PT ;  /* 0x000000091200720c */ /* 0x000fc40003f66270 */
[-C--:B------:R-:W-:Y:S02]  /*0850*/  ISETP.GE.AND P2, PT, R16, R9.reuse, PT ;  /* 0x000000091000720c */ /* 0x080fe40003f46270 */
[----:B------:R-:W-:Y:S02]  /*0860*/  ISETP.GE.AND P1, PT, R14, R9, PT ;  /* 0x000000090e00720c */ /* 0x000fe40003f26270 */
[----:B------:R-:W-:Y:S02]  /*0870*/  IADD3 R12, PT, PT, R62, 0x20, RZ ;  /* 0x000000203e0c7810 */ /* 0x000fe40007ffe0ff */
[----:B------:R-:W-:Y:S01]  /*0880*/  LOP3.LUT R13, R17, 0x80, RZ, 0xfc, !PT ;  /* 0x00000080110d7812 */ /* 0x000fe200078efcff */
[----:B-1----:R-:W-:-:S04]  /*0890*/  IMAD R2, R5, R2, R203 ;  /* 0x0000000205027224 */ /* 0x002fc800078e02cb */
[----:B------:R-:W-:Y:S01]  /*08a0*/  IMAD R4, R2, R4, R15 ;  /* 0x0000000402047224 */ /* 0x000fe200078e020f */
[----:B------:R-:W-:-:S03]  /*08b0*/  LOP3.LUT R15, R17, 0x40, RZ, 0xfc, !PT ;  /* 0x00000040110f7812 */ /* 0x000fc600078efcff */
        /* <DEDUP_REMOVED lines=15> */
.L_x_1216:
[----:B------:R-:W-:Y:S05]  /*09b0*/  BSYNC.RECONVERGENT B0 ;  /* 0x0000000000007941 */ /* 0x000fea0003800200 */
.L_x_1215:
        /* <DEDUP_REMOVED lines=20> */
.L_x_1218:
[----:B------:R-:W-:Y:S05]  /*0b00*/  BSYNC.RECONVERGENT B0 ;  /* 0x0000000000007941 */ /* 0x000fea0003800200 */
.L_x_1217:
        /* <DEDUP_REMOVED lines=20> */
.L_x_1220:
[----:B------:R-:W-:Y:S05]  /*0c50*/  BSYNC.RECONVERGENT B0 ;  /* 0x0000000000007941 */ /* 0x000fea0003800200 */
.L_x_1219:
        /* <DEDUP_REMOVED lines=20> */
.L_x_1222:
[----:B------:R-:W-:Y:S05]  /*0da0*/  BSYNC.RECONVERGENT B0 ;  /* 0x0000000000007941 */ /* 0x000fea0003800200 */
.L_x_1221:
        /* <DEDUP_REMOVED lines=19> */
.L_x_1224:
[----:B------:R-:W-:Y:S05]  /*0ee0*/  BSYNC.RECONVERGENT B0 ;  /* 0x0000000000007941 */ /* 0x000fea0003800200 */
.L_x_1223:
        /* <DEDUP_REMOVED lines=18> */
.L_x_1226:
[----:B------:R-:W-:Y:S05]  /*1010*/  BSYNC.RECONVERGENT B0 ;  /* 0x0000000000007941 */ /* 0x000fea0003800200 */
.L_x_1225:
        /* <DEDUP_REMOVED lines=18> */
.L_x_1228:
[----:B------:R-:W-:Y:S05]  /*1140*/  BSYNC.RECONVERGENT B0 ;  /* 0x0000000000007941 */ /* 0x000fea0003800200 */
.L_x_1227:
        /* <DEDUP_REMOVED lines=18> */
.L_x_1230:
[----:B------:R-:W-:Y:S05]  /*1270*/  BSYNC.RECONVERGENT B0 ;  /* 0x0000000000007941 */ /* 0x000fea0003800200 */
.L_x_1229:
        /* <DEDUP_REMOVED lines=32> */
.L_x_1214:
        /* <DEDUP_REMOVED lines=11> */
.L_x_1231:
[----:B------:R-:W-:Y:S05]  /*1530*/  BRA.U !UP0, `(.L_x_1232) ;  /* 0x0000000508987547 */ /* 0x000fea000b800000 */
[----:B-----5:R-:W1:Y:S01]  /*1540*/  LDC R5, c[0x0][0x4f0] ;  /* 0x00013c00ff057b82 */ /* 0x020e620000000800 */
[----:B------:R-:W-:Y:S01]  /*1550*/  LEA R8, R133, 0xffffffc0, 0x6 ;  /* 0xffffffc085087811 */ /* 0x000fe200078e30ff */
[----:B------:R-:W2:Y:S03]  /*1560*/  LDCU.64 UR4, c[0x0][0x4e8] ;  /* 0x00009d00ff0477ac */ /* 0x000ea60008000a00 */
[----:B------:R-:W-:Y:S01]  /*1570*/  IABS R0, R8 ;  /* 0x0000000800007213 */ /* 0x000fe20000000000 */
[----:B------:R-:W3:Y:S01]  /*1580*/  LDCU.64 UR8, c[0x0][0x3a0] ;  /* 0x00007400ff0877ac */ /* 0x000ee20008000a00 */
[----:B------:R-:W-:Y:S01]  /*1590*/  MOV R10, RZ ;  /* 0x000000ff000a7202 */ /* 0x000fe20000000f00 */
[----:B------:R-:W4:Y:S01]  /*15a0*/  LDCU.64 UR14, c[0x0][0x3b8] ;  /* 0x00007700ff0e77ac */ /* 0x000f220008000a00 */
[----:B-1----:R-:W-:-:S04]  /*15b0*/  IABS R3, R5 ;  /* 0x0000000500037213 */ /* 0x002fc80000000000 */
[----:B------:R-:W1:Y:S08]  /*15c0*/  I2F.RP R4, R3 ;  /* 0x0000000300047306 */ /* 0x000e700000209400 */
[----:B-1----:R-:W1:Y:S02]  /*15d0*/  MUFU.RCP R6, R4 ;  /* 0x0000000400067308 */ /* 0x002e640000001000 */
[----:B-1----:R-:W-:-:S06]  /*15e0*/  IADD3 R6, PT, PT, R6, 0xffffffe, RZ ;  /* 0x0ffffffe06067810 */ /* 0x002fcc0007ffe0ff */
[----:B------:R-:W1:Y:S02]  /*15f0*/  F2I.FTZ.U32.TRUNC.NTZ R7, R6 ;  /* 0x0000000600077305 */ /* 0x000e64000021f000 */
[----:B-1----:R-:W-:Y:S01]  /*1600*/  IMAD.MOV R2, RZ, RZ, -R7 ;  /* 0x000000ffff027224 */ /* 0x002fe200078e0a07 */
[----:B------:R-:W-:-:S03]  /*1610*/  MOV R6, RZ ;  /* 0x000000ff00067202 */ /* 0x000fc60000000f00 */
[----:B------:R-:W-:-:S04]  /*1620*/  IMAD R2, R2, R3, RZ ;  /* 0x0000000302027224 */ /* 0x000fc800078e02ff */
[----:B------:R-:W-:-:S04]  /*1630*/  IMAD.HI.U32 R7, R7, R2, R6 ;  /* 0x0000000207077227 */ /* 0x000fc800078e0006 */
[----:B------:R-:W-:-:S04]  /*1640*/  IMAD.MOV.U32 R2, RZ, RZ, R0 ;  /* 0x000000ffff027224 */ /* 0x000fc800078e0000 */
[----:B------:R-:W-:-:S04]  /*1650*/  IMAD.HI.U32 R4, R7, R2, RZ ;  /* 0x0000000207047227 */ /* 0x000fc800078e00ff */
[----:B--2---:R-:W-:Y:S01]  /*1660*/  IMAD.WIDE.U32 R6, R203, UR4, RZ ;  /* 0x00000004cb067c25 */ /* 0x004fe2000f8e00ff */
[----:B------:R-:W-:-:S03]  /*1670*/  IADD3 R0, PT, PT, -R4, RZ, RZ ;  /* 0x000000ff04007210 */ /* 0x000fc60007ffe1ff */
[----:B------:R-:W-:Y:S01]  /*1680*/  IMAD R205, R203, UR5, R7 ;  /* 0x00000005cbcd7c24 */ /* 0x000fe2000f8e0207 */
[----:B------:R-:W1:Y:S01]  /*1690*/  LDCU.64 UR4, c[0x0][0x3a8] ;  /* 0x00007500ff0477ac */ /* 0x000e620008000a00 */
[----:B------:R-:W-:-:S05]  /*16a0*/  IMAD R0, R3, R0, R2 ;  /* 0x0000000003007224 */ /* 0x000fca00078e0202 */
[----:B------:R-:W-:-:S13]  /*16b0*/  ISETP.GT.U32.AND P2, PT, R3, R0, PT ;  /* 0x000000000300720c */ /* 0x000fda0003f44070 */
[----:B------:R-:W-:Y:S01]  /*16c0*/  @!P2 IMAD.IADD R0, R0, 0x1, -R3 ;  /* 0x000000010000a824 */ /* 0x000fe200078e0a03 */
[----:B------:R-:W-:Y:S02]  /*16d0*/  @!P2 IADD3 R4, PT, PT, R4, 0x1, RZ ;  /* 0x000000010404a810 */ /* 0x000fe40007ffe0ff */
[----:B------:R-:W-:Y:S02]  /*16e0*/  ISETP.NE.AND P2, PT, R5, RZ, PT ;  /* 0x000000ff0500720c */ /* 0x000fe40003f45270 */
[----:B------:R-:W-:Y:S02]  /*16f0*/  ISETP.GE.U32.AND P0, PT, R0, R3, PT ;  /* 0x000000030000720c */ /* 0x000fe40003f06070 */
[----:B------:R-:W-:-:S04]  /*1700*/  LOP3.LUT R0, R8, R5, RZ, 0x3c, !PT ;  /* 0x0000000508007212 */ /* 0x000fc800078e3cff */
[----:B------:R-:W-:Y:S02]  /*1710*/  ISETP.GE.AND P1, PT, R0, RZ, PT ;  /* 0x000000ff0000720c */ /* 0x000fe40003f26270 */
[----:B------:R-:W2:Y:S05]  /*1720*/  LDC R0, c[0x0][0x3e8] ;  /* 0x0000fa00ff007b82 */ /* 0x000eaa0000000800 */
[----:B------:R-:W-:Y:S01]  /*1730*/  @P0 VIADD R4, R4, 0x1 ;  /* 0x0000000104040836 */ /* 0x000fe20000000000 */
[----:B------:R-:W-:-:S04]  /*1740*/  LEA R204, P0, R6, UR12, 0x2 ;  /* 0x0000000c06cc7c11 */ /* 0x000fc8000f8010ff */
[----:B------:R-:W-:Y:S02]  /*1750*/  MOV R3, R4 ;  /* 0x0000000400037202 */ /* 0x000fe40000000f00 */
[----:B------:R-:W-:-:S03]  /*1760*/  LEA.HI.X R205, R6, UR13, R205, 0x2, P0 ;  /* 0x0000000d06cd7c11 */ /* 0x000fc600080f14cd */
[----:B------:R-:W-:Y:S01]  /*1770*/  @!P1 IMAD.MOV R3, RZ, RZ, -R3 ;  /* 0x000000ffff039224 */ /* 0x000fe200078e0a03 */
[----:B------:R-:W-:-:S05]  /*1780*/  @!P2 LOP3.LUT R3, RZ, R5, RZ, 0x33, !PT ;  /* 0x00000005ff03a212 */ /* 0x000fca00078e33ff */
[----:B------:R-:W-:-:S05]  /*1790*/  IMAD.WIDE R16, R3, 0x4, R204 ;  /* 0x0000000403107825 */ /* 0x000fca00078e02cc */
[----:B------:R-:W3:Y:S01]  /*17a0*/  LDG.E R6, desc[UR6][R16.64] ;  /* 0x0000000610067981 */ /* 0x000ee2000c1e1900 */
[----:B--2---:R-:W-:Y:S02]  /*17b0*/  IABS R2, R0 ;  /* 0x0000000000027213 */ /* 0x004fe40000000000 */
[----:B------:R-:W-:Y:S02]  /*17c0*/  IADD3 R3, PT, PT, -R3, RZ, RZ ;  /* 0x000000ff03037210 */ /* 0x000fe40007ffe1ff */
[----:B------:R-:W2:Y:S03]  /*17d0*/  I2F.RP R14, R2 ;  /* 0x00000002000e7306 */ /* 0x000ea60000209400 */
[----:B------:R-:W-:-:S05]  /*17e0*/  IMAD R8, R5, R3, R8 ;  /* 0x0000000305087224 */ /* 0x000fca00078e0208 */
[----:B------:R-:W-:Y:S01]  /*17f0*/  SHF.R.S32.HI R5, RZ, 0x1f, R8 ;  /* 0x0000001fff057819 */ /* 0x000fe20000011408 */
[----:B--2---:R-:W2:Y:S02]  /*1800*/  MUFU.RCP R11, R14 ;  /* 0x0000000e000b7308 */ /* 0x004ea40000001000 */
[----:B--2---:R-:W-:-:S06]  /*1810*/  IADD3 R11, PT, PT, R11, 0xffffffe, RZ ;  /* 0x0ffffffe0b0b7810 */ /* 0x004fcc0007ffe0ff */
[----:B------:R-:W2:Y:S02]  /*1820*/  F2I.FTZ.U32.TRUNC.NTZ R11, R11 ;  /* 0x0000000b000b7305 */ /* 0x000ea4000021f000 */
[----:B--2---:R-:W-:-:S04]  /*1830*/  IMAD.MOV R4, RZ, RZ, -R11 ;  /* 0x000000ffff047224 */ /* 0x004fc800078e0a0b */
[----:B------:R-:W-:Y:S01]  /*1840*/  IMAD R7, R4, R2, RZ ;  /* 0x0000000204077224 */ /* 0x000fe200078e02ff */
[----:B------:R-:W-:-:S03]  /*1850*/  IABS R4, R15 ;  /* 0x0000000f00047213 */ /* 0x000fc60000000000 */
[----:B------:R-:W-:-:S04]  /*1860*/  IMAD.HI.U32 R10, R11, R7, R10 ;  /* 0x000000070b0a7227 */ /* 0x000fc800078e000a */
[----:B------:R-:W-:-:S04]  /*1870*/  IMAD.MOV.U32 R9, RZ, RZ, R4 ;  /* 0x000000ffff097224 */ /* 0x000fc800078e0004 */
[----:B------:R-:W-:-:S05]  /*1880*/  IMAD.HI.U32 R4, R10, R9, RZ ;  /* 0x000000090a047227 */ /* 0x000fca00078e00ff */
[----:B------:R-:W-:-:S05]  /*1890*/  IADD3 R7, PT, PT, -R4, RZ, RZ ;  /* 0x000000ff04077210 */ /* 0x000fca0007ffe1ff */
[----:B------:R-:W-:-:S05]  /*18a0*/  IMAD R9, R2, R7, R9 ;  /* 0x0000000702097224 */ /* 0x000fca00078e0209 */
[----:B------:R-:W-:-:S13]  /*18b0*/  ISETP.GT.U32.AND P0, PT, R2, R9, PT ;  /* 0x000000090200720c */ /* 0x000fda0003f04070 */
[----:B------:R-:W-:Y:S01]  /*18c0*/  @!P0 IMAD.IADD R9, R9, 0x1, -R2 ;  /* 0x0000000109098824 */ /* 0x000fe200078e0a02 */
[----:B------:R-:W-:-:S04]  /*18d0*/  @!P0 IADD3 R4, PT, PT, R4, 0x1, RZ ;  /* 0x0000000104048810 */ /* 0x000fc80007ffe0ff */
[----:B------:R-:W-:Y:S02]  /*18e0*/  ISETP.GE.U32.AND P1, PT, R9, R2, PT ;  /* 0x000000020900720c */ /* 0x000fe40003f26070 */
[----:B------:R-:W-:-:S04]  /*18f0*/  LOP3.LUT R2, R15, R0, RZ, 0x3c, !PT ;  /* 0x000000000f027212 */ /* 0x000fc800078e3cff */
[----:B------:R-:W-:-:S07]  /*1900*/  ISETP.GE.AND P0, PT, R2, RZ, PT ;  /* 0x000000ff0200720c */ /* 0x000fce0003f06270 */
[----:B------:R-:W-:Y:S02]  /*1910*/  @P1 IADD3 R4, PT, PT, R4, 0x1, RZ ;  /* 0x0000000104041810 */ /* 0x000fe40007ffe0ff */
[----:B------:R-:W-:Y:S02]  /*1920*/  ISETP.NE.AND P1, PT, R0, RZ, PT ;  /* 0x000000ff0000720c */ /* 0x000fe40003f25270 */
[----:B------:R-:W-:Y:S02]  /*1930*/  LOP3.LUT R0, RZ, R0, RZ, 0x33, !PT ;  /* 0x00000000ff007212 */ /* 0x000fe400078e33ff */
[----:B---3--:R-:W-:Y:S01]  /*1940*/  SHF.R.S32.HI R7, RZ, 0x1f, R6 ;  /* 0x0000001fff077819 */ /* 0x008fe20000011406 */
[----:B------:R-:W-:-:S04]  /*1950*/  IMAD.WIDE.U32 R10, R6, UR8, RZ ;  /* 0x00000008060a7c25 */ /* 0x000fc8000f8e00ff */
[C---:B------:R-:W-:Y:S02]  /*1960*/  IMAD R9, R7.reuse, UR8, RZ ;  /* 0x0000000807097c24 */ /* 0x040fe4000f8e02ff */
[----:B-1----:R-:W-:Y:S02]  /*1970*/  IMAD R7, R7, UR4, RZ ;  /* 0x0000000407077c24 */ /* 0x002fe4000f8e02ff */
[C---:B------:R-:W-:Y:S01]  /*1980*/  IMAD R18, R6.reuse, UR9, R9 ;  /* 0x0000000906127c24 */ /* 0x040fe2000f8e0209 */
[----:B------:R-:W1:Y:S01]  /*1990*/  LDCU.128 UR8, c[0x0][0x3d0] ;  /* 0x00007a00ff0877ac */ /* 0x000e620008000c00 */
[C---:B------:R-:W-:Y:S02]  /*19a0*/  IMAD R16, R6.reuse, UR5, R7 ;  /* 0x0000000506107c24 */ /* 0x040fe4000f8e0207 */
[----:B------:R-:W-:Y:S01]  /*19b0*/  IMAD.WIDE.U32 R6, R6, UR4, RZ ;  /* 0x0000000406067c25 */ /* 0x000fe2000f8e00ff */
[----:B------:R-:W2:Y:S03]  /*19c0*/  LDCU.64 UR4, c[0x0][0x3c0] ;  /* 0x00007800ff0477ac */ /* 0x000ea60008000a00 */
[----:B------:R-:W-:Y:S01]  /*19d0*/  IMAD.IADD R19, R11, 0x1, R18 ;  /* 0x000000010b137824 */ /* 0x000fe200078e0212 */
[----:B------:R-:W-:Y:S01]  /*19e0*/  MOV R11, R4 ;  /* 0x00000004000b7202 */ /* 0x000fe20000000f00 */
[----:B------:R-:W-:Y:S01]  /*19f0*/  IMAD.MOV.U32 R18, RZ, RZ, R10 ;  /* 0x000000ffff127224 */ /* 0x000fe200078e000a */
[----:B------:R-:W-:Y:S01]  /*1a00*/  IADD3 R17, PT, PT, R7, R16, RZ ;  /* 0x0000001007117210 */ /* 0x000fe20007ffe0ff */
[----:B----4-:R-:W-:Y:S01]  /*1a10*/  IMAD.U32 R7, RZ, RZ, UR15 ;  /* 0x0000000fff077e24 */ /* 0x010fe2000f8e00ff */
[----:B------:R-:W-:Y:S01]  /*1a20*/  MOV R16, R6 ;  /* 0x0000000600107202 */ /* 0x000fe20000000f00 */
[----:B------:R-:W-:Y:S01]  /*1a30*/  @!P0 IMAD.MOV R11, RZ, RZ, -R11 ;  /* 0x000000ffff0b8224 */ /* 0x000fe200078e0a0b */
[----:B------:R-:W-:-:S04]  /*1a40*/  MOV R6, UR14 ;  /* 0x0000000e00067c02 */ /* 0x000fc80008000f00 */
[----:B------:R-:W-:Y:S01]  /*1a50*/  SEL R10, R0, R11, !P1 ;  /* 0x0000000b000a7207 */ /* 0x000fe20004800000 */
[CC--:B------:R-:W-:Y:S02]  /*1a60*/  IMAD R9, R5.reuse, R6.reuse, RZ ;  /* 0x0000000605097224 */ /* 0x0c0fe400078e02ff */
[C---:B------:R-:W-:Y:S01]  /*1a70*/  IMAD.WIDE.U32 R18, R8.reuse, R6, R18 ;  /* 0x0000000608127225 */ /* 0x040fe200078e0012 */
[----:B--2---:R-:W-:Y:S02]  /*1a80*/  MOV R2, UR4 ;  /* 0x0000000400027c02 */ /* 0x004fe40008000f00 */
[----:B------:R-:W-:Y:S01]  /*1a90*/  MOV R3, UR5 ;  /* 0x0000000500037c02 */ /* 0x000fe20008000f00 */
[C---:B------:R-:W-:Y:S02]  /*1aa0*/  IMAD R9, R8.reuse, R7, R9 ;  /* 0x0000000708097224 */ /* 0x040fe400078e0209 */
[-C--:B------:R-:W-:Y:S02]  /*1ab0*/  IMAD R5, R5, R2.reuse, RZ ;  /* 0x0000000205057224 */ /* 0x080fe400078e02ff */
[----:B------:R-:W-:Y:S01]  /*1ac0*/  IMAD.WIDE.U32 R16, R8, R2, R16 ;  /* 0x0000000208107225 */ /* 0x000fe200078e0010 */
[----:B------:R-:W-:-:S03]  /*1ad0*/  IADD3 R19, PT, PT, R19, R9, RZ ;  /* 0x0000000913137210 */ /* 0x000fc60007ffe0ff */
[----:B------:R-:W-:Y:S01]  /*1ae0*/  IMAD R5, R8, R3, R5 ;  /* 0x0000000308057224 */ /* 0x000fe200078e0205 */
[----:B------:R-:W-:Y:S01]  /*1af0*/  SHF.R.S32.HI R8, RZ, 0x1f, R10 ;  /* 0x0000001fff087819 */ /* 0x000fe2000001140a */
[----:B-1----:R-:W-:-:S04]  /*1b00*/  IMAD.WIDE.U32 R18, R10, UR8, R18 ;  /* 0x000000080a127c25 */ /* 0x002fc8000f8e0012 */
[----:B------:R-:W-:Y:S02]  /*1b10*/  IMAD.IADD R17, R17, 0x1, R5 ;  /* 0x0000000111117824 */ /* 0x000fe400078e0205 */
[C---:B------:R-:W-:Y:S02]  /*1b20*/  IMAD R5, R8.reuse, UR8, RZ ;  /* 0x0000000808057c24 */ /* 0x040fe4000f8e02ff */
[----:B------:R-:W-:Y:S02]  /*1b30*/  IMAD R9, R8, UR10, RZ ;  /* 0x0000000a08097c24 */ /* 0x000fe4000f8e02ff */
[C---:B------:R-:W-:Y:S02]  /*1b40*/  IMAD R5, R10.reuse, UR9, R5 ;  /* 0x000000090a057c24 */ /* 0x040fe4000f8e0205 */
[C---:B------:R-:W-:Y:S02]  /*1b50*/  IMAD R9, R10.reuse, UR11, R9 ;  /* 0x0000000b0a097c24 */ /* 0x040fe4000f8e0209 */
[----:B------:R-:W-:Y:S01]  /*1b60*/  IMAD.WIDE.U32 R16, R10, UR10, R16 ;  /* 0x0000000a0a107c25 */ /* 0x000fe2000f8e0010 */
[----:B------:R-:W-:-:S04]  /*1b70*/  IADD3 R10, PT, PT, R19, R5, RZ ;  /* 0x00000005130a7210 */ /* 0x000fc80007ffe0ff */
[----:B------:R-:W-:Y:S01]  /*1b80*/  IADD3 R11, PT, PT, R17, R9, RZ ;  /* 0x00000009110b7210 */ /* 0x000fe20007ffe0ff */
[----:B------:R-:W-:Y:S06]  /*1b90*/  BRA `(.L_x_1233) ;  /* 0x00000004006c7947 */ /* 0x000fec0003800000 */
.L_x_1232:
[----:B------:R-:W-:-:S13]  /*1ba0*/  ISETP.NE.AND P0, PT, R9, -0x1, PT ;  /* 0xffffffff0900780c */ /* 0x000fda0003f05270 */
[----:B------:R-:W-:Y:S05]  /*1bb0*/  @P0 BRA `(.L_x_1234) ;  /* 0x0000000000340947 */ /* 0x000fea0003800000 */
[----:B------:R-:W2:Y:S01]  /*1bc0*/  LDC.64 R6, c[0x0][0x3b8] ;  /* 0x0000ee00ff067b82 */ /* 0x000ea20000000a00 */
[----:B------:R-:W3:Y:S01]  /*1bd0*/  LDCU.64 UR4, c[0x0][0x3a0] ;  /* 0x00007400ff0477ac */ /* 0x000ee20008000a00 */
[----:B-1----:R-:W-:Y:S02]  /*1be0*/  SHF.R.S32.HI R3, RZ, 0x1f, R8 ;  /* 0x0000001fff037819 */ /* 0x002fe40000011408 */
[----:B-----5:R-:W-:-:S05]  /*1bf0*/  SHF.R.S32.HI R0, RZ, 0x1f, R5 ;  /* 0x0000001fff007819 */ /* 0x020fca0000011405 */
[----:B---3--:R-:W-:-:S04]  /*1c00*/  IMAD R0, R0, UR4, RZ ;  /* 0x0000000400007c24 */ /* 0x008fc8000f8e02ff */
[----:B------:R-:W-:Y:S02]  /*1c10*/  IMAD R0, R5, UR5, R0 ;  /* 0x0000000505007c24 */ /* 0x000fe4000f8e0200 */
[-C--:B--2---:R-:W-:Y:S02]  /*1c20*/  IMAD R2, R3, R6.reuse, RZ ;  /* 0x0000000603027224 */ /* 0x084fe400078e02ff */
[----:B------:R-:W-:-:S04]  /*1c30*/  IMAD.WIDE.U32 R10, R8, R6, RZ ;  /* 0x00000006080a7225 */ /* 0x000fc800078e00ff */
[----:B------:R-:W-:-:S05]  /*1c40*/  IMAD R2, R8, R7, R2 ;  /* 0x0000000708027224 */ /* 0x000fca00078e0202 */
[----:B------:R-:W-:-:S03]  /*1c50*/  IADD3 R11, PT, PT, R11, R2, RZ ;  /* 0x000000020b0b7210 */ /* 0x000fc60007ffe0ff */
[----:B------:R-:W-:-:S05]  /*1c60*/  IMAD.WIDE.U32 R20, R5, UR4, R10 ;  /* 0x0000000405147c25 */ /* 0x000fca000f8e000a */
[----:B------:R-:W-:Y:S01]  /*1c70*/  IADD3 R21, PT, PT, R21, R0, RZ ;  /* 0x0000000015157210 */ /* 0x000fe20007ffe0ff */
[----:B------:R-:W-:Y:S05]  /*1c80*/  BRA `(.L_x_1235) ;  /* 0x0000000000187947 */ /* 0x000fea0003800000 */
.L_x_1234:
[----:B------:R-:W2:Y:S01]  /*1c90*/  LDC.64 R6, c[0x0][0x3b8] ;  /* 0x0000ee00ff067b82 */ /* 0x000ea20000000a00 */
[----:B-1----:R-:W-:-:S05]  /*1ca0*/  IADD3 R2, PT, PT, R8, R9, RZ ;  /* 0x0000000908027210 */ /* 0x002fca0007ffe0ff */
[C---:B--2---:R-:W-:Y:S02]  /*1cb0*/  IMAD R21, R2.reuse, R7, RZ ;  /* 0x0000000702157224 */ /* 0x044fe400078e02ff */
[----:B------:R-:W-:-:S05]  /*1cc0*/  IMAD.WIDE.U32 R2, R2, R6, RZ ;  /* 0x0000000602027225 */ /* 0x000fca00078e00ff */
[----:B------:R-:W-:Y:S02]  /*1cd0*/  IADD3 R21, PT, PT, R3, R21, RZ ;  /* 0x0000001503157210 */ /* 0x000fe40007ffe0ff */
[----:B------:R-:W-:Y:S02]  /*1ce0*/  MOV R20, R2 ;  /* 0x0000000200147202 */ /* 0x000fe40000000f00 */
.L_x_1235:
[----:B------:R-:W-:Y:S05]  /*1cf0*/  @P0 BRA `(.L_x_1236) ;  /* 0x0000000000340947 */ /* 0x000fea0003800000 */
[----:B------:R-:W1:Y:S01]  /*1d00*/  LDC.64 R2, c[0x0][0x3c0] ;  /* 0x0000f000ff027b82 */ /* 0x000e620000000a00 */
[----:B------:R-:W2:Y:S01]  /*1d10*/  LDCU.64 UR4, c[0x0][0x3a8] ;  /* 0x00007500ff0477ac */ /* 0x000ea20008000a00 */
[----:B------:R-:W-:Y:S02]  /*1d20*/  SHF.R.S32.HI R9, RZ, 0x1f, R8 ;  /* 0x0000001fff097819 */ /* 0x000fe40000011408 */
[----:B-----5:R-:W-:-:S05]  /*1d30*/  SHF.R.S32.HI R0, RZ, 0x1f, R5 ;  /* 0x0000001fff007819 */ /* 0x020fca0000011405 */
[----:B--2---:R-:W-:-:S04]  /*1d40*/  IMAD R0, R0, UR4, RZ ;  /* 0x0000000400007c24 */ /* 0x004fc8000f8e02ff */
[----:B------:R-:W-:Y:S02]  /*1d50*/  IMAD R0, R5, UR5, R0 ;  /* 0x0000000505007c24 */ /* 0x000fe4000f8e0200 */
[----:B-1----:R-:W-:-:S04]  /*1d60*/  IMAD R4, R9, R2, RZ ;  /* 0x0000000209047224 */ /* 0x002fc800078e02ff */
[C---:B------:R-:W-:Y:S02]  /*1d70*/  IMAD R4, R8.reuse, R3, R4 ;  /* 0x0000000308047224 */ /* 0x040fe400078e0204 */
[----:B------:R-:W-:-:S05]  /*1d80*/  IMAD.WIDE.U32 R8, R8, R2, RZ ;  /* 0x0000000208087225 */ /* 0x000fca00078e00ff */
[----:B------:R-:W-:-:S03]  /*1d90*/  IADD3 R9, PT, PT, R9, R4, RZ ;  /* 0x0000000409097210 */ /* 0x000fc60007ffe0ff */
[----:B------:R-:W-:-:S05]  /*1da0*/  IMAD.WIDE.U32 R22, R5, UR4, R8 ;  /* 0x0000000405167c25 */ /* 0x000fca000f8e0008 */
[----:B------:R-:W-:Y:S01]  /*1db0*/  IADD3 R23, PT, PT, R23, R0, RZ ;  /* 0x0000000017177210 */ /* 0x000fe20007ffe0ff */
[----:B------:R-:W-:Y:S06]  /*1dc0*/  BRA `(.L_x_1237) ;  /* 0x0000000000187947 */ /* 0x000fec0003800000 */
.L_x_1236:
[----:B------:R-:W1:Y:S01]  /*1dd0*/  LDC.64 R2, c[0x0][0x3c0] ;  /* 0x0000f000ff027b82 */ /* 0x000e620000000a00 */
[----:B------:R-:W-:-:S05]  /*1de0*/  IADD3 R8, PT, PT, R8, R9, RZ ;  /* 0x0000000908087210 */ /* 0x000fca0007ffe0ff */
[C---:B-1----:R-:W-:Y:S02]  /*1df0*/  IMAD R23, R8.reuse, R3, RZ ;  /* 0x0000000308177224 */ /* 0x042fe400078e02ff */
[----:B------:R-:W-:-:S05]  /*1e00*/  IMAD.WIDE.U32 R8, R8, R2, RZ ;  /* 0x0000000208087225 */ /* 0x000fca00078e00ff */
[----:B------:R-:W-:Y:S02]  /*1e10*/  IADD3 R23, PT, PT, R9, R23, RZ ;  /* 0x0000001709177210 */ /* 0x000fe40007ffe0ff */
[----:B------:R-:W-:-:S07]  /*1e20*/  MOV R22, R8 ;  /* 0x0000000800167202 */ /* 0x000fce0000000f00 */
.L_x_1237:
[----:B------:R-:W1:Y:S01]  /*1e30*/  LDC R0, c[0x0][0x3e8] ;  /* 0x0000fa00ff007b82 */ /* 0x000e620000000800 */
[----:B------:R-:W-:Y:S02]  /*1e40*/  CS2R R204, SRZ ;  /* 0x0000000000cc7805 */ /* 0x000fe4000001ff00 */
[----:B-1---5:R-:W-:-:S04]  /*1e50*/  IABS R5, R0 ;  /* 0x0000000000057213 */ /* 0x022fc80000000000 */
        /* <DEDUP_REMOVED lines=8> */
[----:B------:R-:W-:Y:S02]  /*1ee0*/  IMAD.HI.U32 R8, R11, R8, R10 ;  /* 0x000000080b087227 */ /* 0x000fe400078e000a */
[----:B------:R-:W1:Y:S02]  /*1ef0*/  LDC.64 R10, c[0x0][0x3d8] ;  /* 0x0000f600ff0a7b82 */ /* 0x000e640000000a00 */
        /* <DEDUP_REMOVED lines=8> */
[----:B------:R-:W-:Y:S01]  /*1f80*/  LOP3.LUT R5, R15, R0, RZ, 0x3c, !PT ;  /* 0x000000000f057212 */ /* 0x000fe200078e3cff */
[----:B------:R-:W2:Y:S03]  /*1f90*/  LDC.64 R8, c[0x0][0x3d0] ;  /* 0x0000f400ff087b82 */ /* 0x000ea60000000a00 */
[----:B------:R-:W-:Y:S02]  /*1fa0*/  ISETP.GE.AND P0, PT, R5, RZ, PT ;  /* 0x000000ff0500720c */ /* 0x000fe40003f06270 */
[----:B------:R-:W-:-:S04]  /*1fb0*/  LEA R5, R133, 0xffffffc0, 0x6 ;  /* 0xffffffc085057811 */ /* 0x000fc800078e30ff */
[----:B------:R-:W-:Y:S01]  /*1fc0*/  SHF.R.S32.HI R17, RZ, 0x1f, R5 ;  /* 0x0000001fff117819 */ /* 0x000fe20000011405 */
[----:B------:R-:W-:Y:S01]  /*1fd0*/  @P1 VIADD R4, R4, 0x1 ;  /* 0x0000000104041836 */ /* 0x000fe20000000000 */
[----:B------:R-:W-:Y:S01]  /*1fe0*/  ISETP.NE.AND P1, PT, R0, RZ, PT ;  /* 0x000000ff0000720c */ /* 0x000fe20003f25270 */
[----:B------:R-:W-:Y:S01]  /*1ff0*/  IMAD.WIDE.U32 R22, R5, R2, R22 ;  /* 0x0000000205167225 */ /* 0x000fe200078e0016 */
[----:B------:R-:W-:Y:S02]  /*2000*/  LOP3.LUT R0, RZ, R0, RZ, 0x33, !PT ;  /* 0x00000000ff007212 */ /* 0x000fe400078e33ff */
[----:B------:R-:W-:Y:S01]  /*2010*/  MOV R19, R4 ;  /* 0x0000000400137202 */ /* 0x000fe20000000f00 */
[C---:B------:R-:W-:Y:S02]  /*2020*/  IMAD R14, R17.reuse, R2, RZ ;  /* 0x00000002110e7224 */ /* 0x040fe400078e02ff */
[----:B------:R-:W-:Y:S02]  /*2030*/  IMAD R16, R17, R6, RZ ;  /* 0x0000000611107224 */ /* 0x000fe400078e02ff */
[----:B------:R-:W-:-:S02]  /*2040*/  @!P0 IMAD.MOV R19, RZ, RZ, -R19 ;  /* 0x000000ffff138224 */ /* 0x000fc400078e0a13 */
[C---:B------:R-:W-:Y:S02]  /*2050*/  IMAD R17, R5.reuse, R3, R14 ;  /* 0x0000000305117224 */ /* 0x040fe400078e020e */
[----:B------:R-:W-:-:S03]  /*2060*/  IMAD.WIDE.U32 R20, R5, R6, R20 ;  /* 0x0000000605147225 */ /* 0x000fc600078e0014 */
[----:B------:R-:W-:Y:S01]  /*2070*/  IADD3 R23, PT, PT, R23, R17, RZ ;  /* 0x0000001117177210 */ /* 0x000fe20007ffe0ff */
[----:B------:R-:W-:Y:S01]  /*2080*/  IMAD R16, R5, R7, R16 ;  /* 0x0000000705107224 */ /* 0x000fe200078e0210 */
[----:B------:R-:W-:-:S04]  /*2090*/  SEL R5, R0, R19, !P1 ;  /* 0x0000001300057207 */ /* 0x000fc80004800000 */
[----:B------:R-:W-:Y:S01]  /*20a0*/  SHF.R.S32.HI R17, RZ, 0x1f, R5 ;  /* 0x0000001fff117819 */ /* 0x000fe20000011405 */
[----:B-1----:R-:W-:Y:S01]  /*20b0*/  IMAD.WIDE.U32 R22, R5, R10, R22 ;  /* 0x0000000a05167225 */ /* 0x002fe200078e0016 */
[----:B------:R-:W-:-:S03]  /*20c0*/  IADD3 R21, PT, PT, R21, R16, RZ ;  /* 0x0000001015157210 */ /* 0x000fc60007ffe0ff */
        /* <DEDUP_REMOVED lines=8> */
.L_x_1233:
[----:B------:R-:W-:Y:S01]  /*2150*/  IMAD.MOV.U32 R5, RZ, RZ, RZ ;  /* 0x000000ffff057224 */ /* 0x000fe200078e00ff */
[----:B------:R-:W-:Y:S01]  /*2160*/  ISETP.NE.AND P2, PT, R12, -0x1, PT ;  /* 0xffffffff0c00780c */ /* 0x000fe20003f45270 */
[----:B------:R-:W1:Y:S01]  /*2170*/  LDC.64 R108, c[0x0][0x3b0] ;  /* 0x0000ec00ff6c7b82 */ /* 0x000e620000000a00 */
[----:B------:R-:W2:Y:S03]  /*2180*/  LDCU.64 UR4, c[0x0][0x3c8] ;  /* 0x00007900ff0477ac */ /* 0x000ea60008000a00 */
[----:B------:R3:W5:Y:S01]  /*2190*/  @P4 LDG.E R5, desc[UR6][R112.64] ;  /* 0x0000000670054981 */ /* 0x000762000c1e1900 */
[----:B------:R-:W-:Y:S01]  /*21a0*/  IMAD.SHL.U32 R98, R62, 0x8, RZ ;  /* 0x000000083e627824 */ /* 0x000fe200078e00ff */
[----:B------:R-:W-:Y:S01]  /*21b0*/  SHF.R.S32.HI R17, RZ, 0x1f, R15 ;  /* 0x0000001fff117819 */ /* 0x000fe2000001140f */
[----:B------:R-:W4:Y:S01]  /*21c0*/  LDCU.64 UR8, c[0x0][0x388] ;  /* 0x00007100ff0877ac */ /* 0x000f220008000a00 */
[----:B------:R-:W-:Y:S01]  /*21d0*/  SHF.R.U32.HI R110, RZ, 0x3, R62 ;  /* 0x00000003ff6e7819 */ /* 0x000fe2000001163e */
[----:B------:R-:W-:Y:S01]  /*21e0*/  IMAD.MOV.U32 R111, RZ, RZ, RZ ;  /* 0x000000ffff6f7224 */ /* 0x000fe200078e00ff */
[----:B------:R-:W-:Y:S01]  /*21f0*/  LOP3.LUT R14, R98, 0x38, RZ, 0xc0, !PT ;  /* 0x00000038620e7812 */ /* 0x000fe200078ec0ff */
[----:B------:R-:W-:Y:S01]  /*2200*/  IMAD.SHL.U32 R63, R62, 0x40, RZ ;  /* 0x000000403e3f7824 */ /* 0x000fe200078e00ff */
[----:B------:R-:W2:Y:S01]  /*2210*/  @!P2 LDC.64 R8, c[0x0][0x398] ;  /* 0x0000e600ff08ab82 */ /* 0x000ea20000000a00 */
[----:B------:R-:W-:Y:S01]  /*2220*/  SHF.L.U64.HI R82, R2, 0x4, R3 ;  /* 0x0000000402527819 */ /* 0x000fe20000010203 */
[----:B------:R-:W-:Y:S01]  /*2230*/  VIADD R201, R133, 0xffffffff ;  /* 0xffffffff85c97836 */ /* 0x000fe20000000000 */
[----:B------:R-:W-:Y:S01]  /*2240*/  IADD3 R18, P3, PT, R14, R18, RZ ;  /* 0x000000120e127210 */ /* 0x000fe20007f7e0ff */
[C---:B------:R-:W-:Y:S01]  /*2250*/  IMAD.SHL.U32 R61, R6.reuse, 0x10, RZ ;  /* 0x00000010063d7824 */ /* 0x040fe200078e00ff */
[----:B------:R-:W-:-:S02]  /*2260*/  SHF.L.U64.HI R60, R6, 0x4, R7 ;  /* 0x00000004063c7819 */ /* 0x000fc40000010207 */
[----:B------:R-:W-:Y:S02]  /*2270*/  IADD3.X R19, PT, PT, RZ, R10, RZ, P3, !PT ;  /* 0x0000000aff137210 */ /* 0x000fe40001ffe4ff */
[----:B------:R-:W-:Y:S02]  /*2280*/  SHF.L.U32 R87, R2, 0x4, RZ ;  /* 0x0000000402577819 */ /* 0x000fe400000006ff */
[----:B------:R-:W-:Y:S01]  /*2290*/  LOP3.LUT R63, R63, 0x1c0, RZ, 0xc0, !PT ;  /* 0x000001c03f3f7812 */ /* 0x000fe200078ec0ff */
[----:B-1----:R-:W-:Y:S01]  /*22a0*/  @P2 IMAD.WIDE.U32 R20, R12, R108, RZ ;  /* 0x0000006c0c142225 */ /* 0x002fe200078e00ff */
[----:B------:R-:W-:-:S03]  /*22b0*/  SHF.L.U32 R200, R201, 0x6, RZ ;  /* 0x00000006c9c87819 */ /* 0x000fc600000006ff */
[----:B------:R-:W-:-:S04]  /*22c0*/  IMAD.WIDE.U32 R18, R110, R6, R18 ;  /* 0x000000066e127225 */ /* 0x000fc800078e0012 */
[----:B------:R-:W-:Y:S02]  /*22d0*/  IMAD R69, R110, R7, R19 ;  /* 0x000000076e457224 */ /* 0x000fe400078e0213 */
[C---:B------:R-:W-:Y:S02]  /*22e0*/  IMAD.SHL.U32 R72, R18.reuse, 0x2, RZ ;  /* 0x0000000212487824 */ /* 0x040fe400078e00ff */
[----:B--2---:R-:W-:Y:S01]  /*22f0*/  @!P2 IMAD.WIDE.U32 R22, R203, R8, RZ ;  /* 0x00000008cb16a225 */ /* 0x004fe200078e00ff */
[----:B------:R-:W-:-:S03]  /*2300*/  SHF.L.U64.HI R69, R18, 0x1, R69 ;  /* 0x0000000112457819 */ /* 0x000fc60000010245 */
[----:B------:R-:W-:Y:S01]  /*2310*/  @!P2 IMAD.MOV.U32 R8, RZ, RZ, R22 ;  /* 0x000000ffff08a224 */ /* 0x000fe200078e0016 */
[----:B------:R-:W-:Y:S01]  /*2320*/  @P2 MOV R8, R20 ;  /* 0x0000001400082202 */ /* 0x000fe20000000f00 */
[----:B------:R-:W-:Y:S02]  /*2330*/  @!P2 IMAD R9, R203, R9, R23 ;  /* 0x00000009cb09a224 */ /* 0x000fe400078e0217 */
[----:B------:R-:W-:Y:S01]  /*2340*/  @P2 IMAD R9, R12, R109, R21 ;  /* 0x0000006d0c092224 */ /* 0x000fe200078e0215 */
[----:B------:R-:W-:Y:S01]  /*2350*/  IADD3 R20, P2, PT, R14, R8, RZ ;  /* 0x000000080e147210 */ /* 0x000fe20007f5e0ff */
[----:B------:R-:W-:Y:S02]  /*2360*/  IMAD R8, R17, UR4, RZ ;  /* 0x0000000411087c24 */ /* 0x000fe4000f8e02ff */
[----:B------:R-:W-:-:S04]  /*2370*/  IMAD.WIDE.U32 R12, R13, 0x40, R110 ;  /* 0x000000400d0c7825 */ /* 0x000fc800078e006e */
[----:B------:R-:W-:Y:S01]  /*2380*/  IMAD.X R21, RZ, RZ, R9, P2 ;  /* 0x000000ffff157224 */ /* 0x000fe200010e0609 */
[----:B------:R-:W-:Y:S01]  /*2390*/  IADD3 R22, P2, PT, R14, R16, RZ ;  /* 0x000000100e167210 */ /* 0x000fe20007f5e0ff */
[C---:B------:R-:W-:Y:S02]  /*23a0*/  IMAD R9, R15.reuse, UR5, R8 ;  /* 0x000000050f097c24 */ /* 0x040fe4000f8e0208 */
[----:B------:R-:W-:Y:S01]  /*23b0*/  IMAD.WIDE.U32 R16, R15, UR4, R20 ;  /* 0x000000040f107c25 */ /* 0x000fe2000f8e0014 */
[----:B------:R-:W1:Y:S01]  /*23c0*/  LDCU.64 UR4, c[0x0][0x390] ;  /* 0x00007200ff0477ac */ /* 0x000e620008000a00 */
[----:B------:R-:W2:Y:S02]  /*23d0*/  LDC R8, c[0x0][0x450] ;  /* 0x00011400ff087b82 */ /* 0x000ea40000000800 */
[----:B------:R-:W-:Y:S01]  /*23e0*/  IMAD.X R23, RZ, RZ, R11, P2 ;  /* 0x000000ffff177224 */ /* 0x000fe200010e060b */
[----:B----4-:R-:W-:Y:S01]  /*23f0*/  IADD3 R72, P2, PT, R72, UR8, RZ ;  /* 0x0000000848487c10 */ /* 0x010fe2000ff5e0ff */
[----:B------:R-:W-:Y:S01]  /*2400*/  IMAD R65, R13, R108, RZ ;  /* 0x0000006c0d417224 */ /* 0x000fe200078e02ff */
[----:B------:R-:W-:Y:S01]  /*2410*/  IADD3 R17, PT, PT, R17, R9, RZ ;  /* 0x0000000911117210 */ /* 0x000fe20007ffe0ff */
[----:B------:R-:W-:Y:S01]  /*2420*/  IMAD.WIDE.U32 R10, R110, R2, R22 ;  /* 0x000000026e0a7225 */ /* 0x000fe200078e0016 */
[----:B------:R-:W-:-:S02]  /*2430*/  IADD3.X R69, PT, PT, R69, UR9, RZ, P2, !PT ;  /* 0x0000000945457c10 */ /* 0x000fc400097fe4ff */
[----:B------:R-:W-:Y:S01]  /*2440*/  LOP3.LUT R9, R14, 0x80, RZ, 0xfc, !PT ;  /* 0x000000800e097812 */ /* 0x000fe200078efcff */
[----:B------:R-:W-:Y:S01]  /*2450*/  IMAD R67, R110, R3, R11 ;  /* 0x000000036e437224 */ /* 0x000fe200078e020b */
[----:B------:R-:W-:Y:S01]  /*2460*/  SHF.R.S32.HI R3, RZ, 0x1f, R68 ;  /* 0x0000001fff037819 */ /* 0x000fe20000011444 */
[----:B------:R-:W-:Y:S01]  /*2470*/  IMAD.SHL.U32 R70, R10, 0x2, RZ ;  /* 0x000000020a467824 */ /* 0x000fe200078e00ff */
[----:B------:R-:W-:Y:S01]  /*2480*/  MOV R195, R69 ;  /* 0x0000004500c37202 */ /* 0x000fe20000000f00 */
[C---:B------:R-:W-:Y:S01]  /*2490*/  IMAD R65, R12.reuse, R109, R65 ;  /* 0x0000006d0c417224 */ /* 0x040fe200078e0241 */
[----:B------:R-:W-:Y:S01]  /*24a0*/  LEA.HI R3, R3, R68, RZ, 0x6 ;  /* 0x0000004403037211 */ /* 0x000fe200078f30ff */
[----:B------:R-:W-:Y:S01]  /*24b0*/  IMAD.WIDE.U32 R108, R12, R108, R16 ;  /* 0x0000006c0c6c7225 */ /* 0x000fe200078e0010 */
[----:B------:R-:W-:Y:S02]  /*24c0*/  SHF.L.U64.HI R67, R10, 0x1, R67 ;  /* 0x000000010a437819 */ /* 0x000fe40000010243 */
[----:B------:R-:W-:Y:S01]  /*24d0*/  SHF.R.S32.HI R3, RZ, 0x6, R3 ;  /* 0x00000006ff037819 */ /* 0x000fe20000011403 */
[----:B------:R-:W-:Y:S01]  /*24e0*/  IMAD.MOV.U32 R196, RZ, RZ, R72 ;  /* 0x000000ffffc47224 */ /* 0x000fe200078e0048 */
[----:B-1----:R-:W-:-:S02]  /*24f0*/  IADD3 R70, P2, PT, R70, UR4, RZ ;  /* 0x0000000446467c10 */ /* 0x002fc4000ff5e0ff */
[----:B------:R-:W-:Y:S02]  /*2500*/  VIMNMX R66, PT, PT, R194, R3, !PT ;  /* 0x00000003c2427248 */ /* 0x000fe40007fe0100 */
[----:B------:R-:W-:Y:S01]  /*2510*/  IADD3.X R67, PT, PT, R67, UR5, RZ, P2, !PT ;  /* 0x0000000543437c10 */ /* 0x000fe200097fe4ff */
[----:B------:R-:W-:Y:S01]  /*2520*/  IMAD.MOV.U32 R198, RZ, RZ, R70 ;  /* 0x000000ffffc67224 */ /* 0x000fe200078e0046 */
[----:B------:R-:W-:Y:S02]  /*2530*/  ISETP.GT.AND P2, PT, R133, R66, PT ;  /* 0x000000428500720c */ /* 0x000fe40003f44270 */
[----:B--2---:R-:W-:Y:S01]  /*2540*/  LEA.HI R105, R8, R8, RZ, 0x1 ;  /* 0x0000000808697211 */ /* 0x004fe200078f08ff */
[----:B------:R-:W-:Y:S01]  /*2550*/  IMAD.MOV.U32 R199, RZ, RZ, R67 ;  /* 0x000000ffffc77224 */ /* 0x000fe200078e0043 */
[----:B------:R-:W-:Y:S02]  /*2560*/  LOP3.LUT R10, R14, 0x40, RZ, 0xfc, !PT ;  /* 0x000000400e0a7812 */ /* 0x000fe400078efcff */
[----:B------:R-:W-:-:S02]  /*2570*/  SHF.R.S32.HI R105, RZ, 0x1, R105 ;  /* 0x00000001ff697819 */ /* 0x000fc40000011469 */
[----:B------:R-:W-:-:S05]  /*2580*/  IADD3 R65, PT, PT, R109, R65, RZ ;  /* 0x000000416d417210 */ /* 0x000fca0007ffe0ff */
[----:B---3--:R-:W-:Y:S05]  /*2590*/  @!P2 BRA `(.L_x_1238) ;  /* 0x0000008800cca947 */ /* 0x008fea0003800000 */
[----:B------:R-:W1:Y:S01]  /*25a0*/  LDC.64 R2, c[0x0][0x4a0] ;  /* 0x00012800ff027b82 */ /* 0x000e620000000a00 */
[----:B------:R-:W2:Y:S01]  /*25b0*/  LDCU.128 UR12, c[0x0][0x4b0] ;  /* 0x00009600ff0c77ac */ /* 0x000ea20008000c00 */
[----:B------:R-:W-:Y:S01]  /*25c0*/  IMAD.MOV.U32 R15, RZ, RZ, RZ ;  /* 0x000000ffff0f7224 */ /* 0x000fe200078e00ff */
[----:B------:R-:W-:Y:S01]  /*25d0*/  SHF.R.S32.HI R7, RZ, 0x1f, R200 ;  /* 0x0000001fff077819 */ /* 0x000fe200000114c8 */
[----:B------:R-:W-:Y:S01]  /*25e0*/  @!P0 IMAD.MOV R4, RZ, RZ, -R4 ;  /* 0x000000ffff048224 */ /* 0x000fe200078e0a04 */
[----:B------:R-:W3:Y:S01]  /*25f0*/  LDCU.128 UR8, c[0x0][0x490] ;  /* 0x00009200ff0877ac */ /* 0x000ee20008000c00 */
[----:B-----5:R-:W-:Y:S01]  /*2600*/  IMAD.IADD R8, R200, 0x1, R5 ;  /* 0x00000001c8087824 */ /* 0x020fe200078e0205 */
[----:B------:R-:W-:Y:S01]  /*2610*/  IADD3 R101, PT, PT, R110, 0x10, RZ ;  /* 0x000000106e657810 */ /* 0x000fe20007ffe0ff */
[----:B------:R-:W4:Y:S01]  /*2620*/  LDC.64 R88, c[0x0][0x4a8] ;  /* 0x00012a00ff587b82 */ /* 0x000f220000000a00 */
[----:B------:R-:W4:Y:S01]  /*2630*/  LDCU.128 UR16, c[0x0][0x4c0] ;  /* 0x00009800ff1077ac */ /* 0x000f220008000c00 */
[----:B------:R-:W-:Y:S01]  /*2640*/  SEL R0, R0, R4, !P1 ;  /* 0x0000000400007207 */ /* 0x000fe20004800000 */
[-C--:B------:R-:W-:Y:S01]  /*2650*/  IMAD R6, R110, R105.reuse, R14 ;  /* 0x000000696e067224 */ /* 0x080fe200078e020e */
[----:B------:R-:W-:Y:S01]  /*2660*/  SHF.L.U32 R4, R62, 0x2, RZ ;  /* 0x000000023e047819 */ /* 0x000fe200000006ff */
[----:B------:R-:W4:Y:S01]  /*2670*/  LDCU.64 UR4, c[0x0][0x488] ;  /* 0x00009100ff0477ac */ /* 0x000f220008000a00 */
[----:B------:R-:W-:Y:S01]  /*2680*/  SHF.R.S32.HI R5, RZ, 0x1f, R0 ;  /* 0x0000001fff057819 */ /* 0x000fe20000011400 */
[C---:B------:R-:W-:Y:S01]  /*2690*/  IMAD.SHL.U32 R103, R105.reuse, 0x10, RZ ;  /* 0x0000001069677824 */ /* 0x040fe200078e00ff */
[----:B------:R-:W-:Y:S01]  /*26a0*/  LOP3.LUT R4, R4, 0x1c, RZ, 0xc0, !PT ;  /* 0x0000001c04047812 */ /* 0x000fe200078ec0ff */
[----:B------:R-:W4:Y:S01]  /*26b0*/  LDCU.U8 UR20, c[0x0][0x533] ;  /* 0x0000a660ff1477ac */ /* 0x000f220008000000 */
[C---:B------:R-:W-:Y:S01]  /*26c0*/  IMAD R96, R105.reuse, 0x30, RZ ;  /* 0x0000003069607824 */ /* 0x040fe200078e02ff */
[C---:B------:R-:W-:Y:S01]  /*26d0*/  IADD3 R97, PT, PT, R110.reuse, 0x30, RZ ;  /* 0x000000306e617810 */ /* 0x040fe20007ffe0ff */
[----:B------:R-:W-:Y:S01]  /*26e0*/  IMAD.SHL.U32 R95, R105, 0x20, RZ ;  /* 0x00000020695f7824 */ /* 0x000fe200078e00ff */
[----:B------:R-:W-:Y:S01]  /*26f0*/  MOV R90, R200 ;  /* 0x000000c8005a7202 */ /* 0x000fe20000000f00 */
[----:B------:R-:W-:Y:S01]  /*2700*/  IMAD R4, R110, R105, R4 ;  /* 0x000000696e047224 */ /* 0x000fe200078e0204 */
[----:B------:R-:W-:Y:S01]  /*2710*/  SHF.R.S32.HI R84, RZ, 0x1f, R96 ;  /* 0x0000001fff547819 */ /* 0x000fe20000011460 */
[----:B-1----:R-:W-:Y:S01]  /*2720*/  IMAD.WIDE.U32 R12, R203, R2, R14 ;  /* 0x00000002cb0c7225 */ /* 0x002fe200078e000e */
[----:B------:R-:W-:-:S02]  /*2730*/  IADD3 R2, P0, PT, -R68, R110, RZ ;  /* 0x0000006e44027210 */ /* 0x000fc40007f1e1ff */
[----:B------:R-:W-:Y:S01]  /*2740*/  SHF.R.S32.HI R86, RZ, 0x1f, R95 ;  /* 0x0000001fff567819 */ /* 0x000fe2000001145f */
[----:B------:R-:W-:Y:S02]  /*2750*/  IMAD R13, R203, R3, R13 ;  /* 0x00000003cb0d7224 */ /* 0x000fe400078e020d */
[----:B--2---:R-:W-:Y:S02]  /*2760*/  IMAD R3, R7, UR12, RZ ;  /* 0x0000000c07037c24 */ /* 0x004fe4000f8e02ff */
[C---:B---3--:R-:W-:Y:S01]  /*2770*/  IMAD.WIDE.U32 R20, R203.reuse, UR10, R14 ;  /* 0x0000000acb147c25 */ /* 0x048fe2000f8e000e */
[----:B----4-:R-:W-:Y:S01]  /*2780*/  SHF.L.U32 R83, R88, 0x6, RZ ;  /* 0x0000000658537819 */ /* 0x010fe200000006ff */
[----:B------:R-:W-:Y:S02]  /*2790*/  UISETP.NE.AND UP0, UPT, UR20, URZ, UPT ;  /* 0x000000ff1400728c */ /* 0x000fe4000bf05270 */
[----:B------:R-:W-:Y:S02]  /*27a0*/  IMAD R22, R200, UR13, R3 ;  /* 0x0000000dc8167c24 */ /* 0x000fe4000f8e0203 */
[----:B------:R-:W-:Y:S01]  /*27b0*/  IMAD R21, R203, UR11, R21 ;  /* 0x0000000bcb157c24 */ /* 0x000fe2000f8e0215 */
[----:B------:R-:W1:Y:S01]  /*27c0*/  LDCU.64 UR10, c[0x0][0x4d0] ;  /* 0x00009a00ff0a77ac */ /* 0x000e620008000a00 */
[----:B------:R-:W-:-:S02]  /*27d0*/  IMAD R18, R7, R88, RZ ;  /* 0x0000005807127224 */ /* 0x000fc400078e02ff */
[----:B------:R-:W-:-:S04]  /*27e0*/  IMAD.WIDE.U32 R12, R200, UR12, R12 ;  /* 0x0000000cc80c7c25 */ /* 0x000fc8000f8e000c */
[----:B------:R-:W-:Y:S01]  /*27f0*/  IMAD R3, R5, UR16, RZ ;  /* 0x0000001005037c24 */ /* 0x000fe2000f8e02ff */
[----:B------:R-:W-:Y:S01]  /*2800*/  IADD3 R23, PT, PT, R13, R22, RZ ;  /* 0x000000160d177210 */ /* 0x000fe20007ffe0ff */
[----:B------:R-:W-:Y:S01]  /*2810*/  IMAD R7, R8, R105, RZ ;  /* 0x0000006908077224 */ /* 0x000fe200078e02ff */
[----:B------:R-:W-:Y:S01]  /*2820*/  SHF.R.S32.HI R13, RZ, 0x1f, R68 ;  /* 0x0000001fff0d7819 */ /* 0x000fe20000011444 */
[C---:B------:R-:W-:Y:S02]  /*2830*/  IMAD R18, R200.reuse, R89, R18 ;  /* 0x00000059c8127224 */ /* 0x040fe400078e0212 */
[----:B------:R-:W-:Y:S01]  /*2840*/  IMAD.WIDE.U32 R20, R200, R88, R20 ;  /* 0x00000058c8147225 */ /* 0x000fe200078e0014 */
[C---:B------:R-:W-:Y:S02]  /*2850*/  IADD3 R76, P1, PT, R7.reuse, R6, RZ ;  /* 0x00000006074c7210 */ /* 0x040fe40007f3e0ff */
[----:B------:R-:W-:Y:S01]  /*2860*/  IADD3 R50, P2, PT, R7, R4, RZ ;  /* 0x0000000407327210 */ /* 0x000fe20007f5e0ff */
[----:B------:R-:W-:Y:S01]  /*2870*/  IMAD R16, R0, UR17, R3 ;  /* 0x0000001100107c24 */ /* 0x000fe2000f8e0203 */
[----:B------:R-:W-:Y:S01]  /*2880*/  SHF.R.S32.HI R3, RZ, 0x1f, R7 ;  /* 0x0000001fff037819 */ /* 0x000fe20000011407 */
[----:B------:R-:W-:Y:S01]  /*2890*/  IMAD.MOV.U32 R22, RZ, RZ, R12 ;  /* 0x000000ffff167224 */ /* 0x000fe200078e000c */
[----:B------:R-:W-:Y:S01]  /*28a0*/  IADD3.X R13, PT, PT, RZ, ~R13, RZ, P0, !PT ;  /* 0x8000000dff0d7210 */ /* 0x000fe200007fe4ff */
[----:B------:R-:W-:Y:S01]  /*28b0*/  IMAD.IADD R19, R21, 0x1, R18 ;  /* 0x0000000115137824 */ /* 0x000fe200078e0212 */
[----:B------:R-:W-:Y:S01]  /*28c0*/  MOV R18, R20 ;  /* 0x0000001400127202 */ /* 0x000fe20000000f00 */
[----:B------:R-:W-:Y:S01]  /*28d0*/  IMAD R5, R5, UR14, RZ ;  /* 0x0000000e05057c24 */ /* 0x000fe2000f8e02ff */
[-C--:B------:R-:W-:Y:S01]  /*28e0*/  LEA.HI.X.SX32 R77, R6, R3.reuse, 0x1, P1 ;  /* 0x00000003064d7211 */ /* 0x080fe200008f0eff */
[----:B------:R-:W-:Y:S01]  /*28f0*/  IMAD.WIDE.U32 R22, R0, UR16, R22 ;  /* 0x0000001000167c25 */ /* 0x000fe2000f8e0016 */
[----:B------:R-:W-:Y:S01]  /*2900*/  LEA.HI.X.SX32 R3, R4, R3, 0x1, P2 ;  /* 0x0000000304037211 */ /* 0x000fe200010f0eff */
[----:B------:R-:W2:Y:S01]  /*2910*/  LDCU UR17, c[0x0][0x450] ;  /* 0x00008a00ff1177ac */ /* 0x000ea20008000800 */
[----:B------:R-:W-:Y:S01]  /*2920*/  SHF.L.U64.HI R77, R76, 0x1, R77 ;  /* 0x000000014c4d7819 */ /* 0x000fe2000001024d */
[----:B------:R-:W-:Y:S01]  /*2930*/  IMAD R6, R0, UR15, R5 ;  /* 0x0000000f00067c24 */ /* 0x000fe2000f8e0205 */
[----:B------:R-:W-:Y:S01]  /*2940*/  SHF.L.U32 R76, R76, 0x1, RZ ;  /* 0x000000014c4c7819 */ /* 0x000fe200000006ff */
[----:B------:R-:W-:Y:S01]  /*2950*/  IMAD.WIDE.U32 R18, R0, UR14, R18 ;  /* 0x0000000e00127c25 */ /* 0x000fe2000f8e0012 */
[----:B------:R-:W-:Y:S01]  /*2960*/  SHF.L.U64.HI R0, R50, 0x1, R3 ;  /* 0x0000000132007819 */ /* 0x000fe20000010203 */
[----:B------:R-:W-:Y:S01]  /*2970*/  USHF.L.U32 UR16, UR12, 0x6, URZ ;  /* 0x000000060c107899 */ /* 0x000fe200080006ff */
[----:B------:R-:W-:Y:S01]  /*2980*/  IADD3 R78, P1, PT, R76, UR18, RZ ;  /* 0x000000124c4e7c10 */ /* 0x000fe2000ff3e0ff */
[----:B------:R-:W-:Y:S01]  /*2990*/  IMAD.IADD R17, R23, 0x1, R16 ;  /* 0x0000000117117824 */ /* 0x000fe200078e0210 */
[----:B------:R-:W3:Y:S01]  /*29a0*/  LDCU.64 UR14, c[0x0][0x3c0] ;  /* 0x00007800ff0e77ac */ /* 0x000ee20008000a00 */
[----:B------:R-:W-:Y:S01]  /*29b0*/  IMAD.MOV.U32 R16, RZ, RZ, R22 ;  /* 0x000000ffff107224 */ /* 0x000fe200078e0016 */
[----:B------:R-:W-:Y:S01]  /*29c0*/  IADD3.X R79, PT, PT, R77, UR19, RZ, P1, !PT ;  /* 0x000000134d4f7c10 */ /* 0x000fe20008ffe4ff */
[----:B------:R-:W-:Y:S01]  /*29d0*/  IMAD.SHL.U32 R50, R50, 0x2, RZ ;  /* 0x0000000232327824 */ /* 0x000fe200078e00ff */
[----:B-1----:R-:W-:Y:S01]  /*29e0*/  IADD3 R76, P1, PT, R76, UR10, RZ ;  /* 0x0000000a4c4c7c10 */ /* 0x002fe2000ff3e0ff */
[----:B------:R-:W-:-:S03]  /*29f0*/  IMAD.WIDE.U32 R4, R2, UR12, R16 ;  /* 0x0000000c02047c25 */ /* 0x000fc6000f8e0010 */
[----:B------:R-:W-:Y:S01]  /*2a00*/  IADD3 R16, P0, PT, R50, UR18, RZ ;  /* 0x0000001232107c10 */ /* 0x000fe2000ff1e0ff */
[----:B------:R-:W-:Y:S01]  /*2a10*/  IMAD R75, R13, UR12, RZ ;  /* 0x0000000c0d4b7c24 */ /* 0x000fe2000f8e02ff */
[----:B------:R-:W-:Y:S01]  /*2a20*/  LEA R74, P2, R4, UR8, 0x1 ;  /* 0x00000008044a7c11 */ /* 0x000fe2000f8408ff */
[----:B------:R-:W-:Y:S01]  /*2a30*/  IMAD.IADD R7, R19, 0x1, R6 ;  /* 0x0000000113077824 */ /* 0x000fe200078e0206 */
[----:B------:R-:W-:Y:S01]  /*2a40*/  IADD3.X R17, PT, PT, R0, UR19, RZ, P0, !PT ;  /* 0x0000001300117c10 */ /* 0x000fe200087fe4ff */
[----:B------:R-:W-:Y:S01]  /*2a50*/  IMAD R13, R13, R88, RZ ;  /* 0x000000580d0d7224 */ /* 0x000fe200078e02ff */
[----:B------:R-:W-:Y:S01]  /*2a60*/  IADD3 R50, P0, PT, R50, UR10, RZ ;  /* 0x0000000a32327c10 */ /* 0x000fe2000ff1e0ff */
[----:B------:R-:W-:Y:S01]  /*2a70*/  UMOV UR19, URZ ;  /* 0x000000ff00137c82 */ /* 0x000fe20008000000 */
[----:B------:R-:W-:Y:S01]  /*2a80*/  MOV R6, R18 ;  /* 0x0000001200067202 */ /* 0x000fe20000000f00 */
[----:B------:R-:W-:Y:S01]  /*2a90*/  IMAD R75, R2, UR13, R75 ;  /* 0x0000000d024b7c24 */ /* 0x000fe2000f8e024b */
[----:B------:R-:W-:Y:S01]  /*2aa0*/  IADD3.X R51, PT, PT, R0, UR11, RZ, P0, !PT ;  /* 0x0000000b00337c10 */ /* 0x000fe200087fe4ff */
[C---:B------:R-:W-:Y:S01]  /*2ab0*/  IMAD R13, R2.reuse, R89, R13 ;  /* 0x00000059020d7224 */ /* 0x040fe200078e020d */
[----:B------:R-:W-:Y:S01]  /*2ac0*/  IADD3 R0, P0, PT, RZ, -UR19, RZ ;  /* 0x80000013ff007c10 */ /* 0x000fe2000ff1e0ff */
[----:B------:R-:W-:Y:S01]  /*2ad0*/  IMAD.WIDE.U32 R2, R2, R88, R6 ;  /* 0x0000005802027225 */ /* 0x000fe200078e0006 */
[C---:B------:R-:W-:Y:S01]  /*2ae0*/  SHF.L.U64.HI R89, R88.reuse, 0x4, R89 ;  /* 0x0000000458597819 */ /* 0x040fe20000010259 */
[----:B------:R-:W1:Y:S01]  /*2af0*/  LDCU UR18, c[0x0][0x440] ;  /* 0x00008800ff1277ac */ /* 0x000e620008000800 */
[----:B--2---:R-:W-:Y:S01]  /*2b00*/  MOV R11, UR17 ;  /* 0x00000011000b7c02 */ /* 0x004fe20008000f00 */
[----:B------:R-:W-:Y:S01]  /*2b10*/  IMAD.IADD R75, R5, 0x1, R75 ;  /* 0x00000001054b7824 */ /* 0x000fe200078e024b */
[----:B------:R-:W-:Y:S01]  /*2b20*/  IADD3 R13, PT, PT, R3, R13, RZ ;  /* 0x0000000d030d7210 */ /* 0x000fe20007ffe0ff */
[----:B------:R-:W-:Y:S01]  /*2b30*/  IMAD.X R83, RZ, RZ, ~R83, P0 ;  /* 0x000000ffff537224 */ /* 0x000fe200000e0e53 */
[----:B------:R-:W-:Y:S01]  /*2b40*/  IADD3.X R3, PT, PT, RZ, ~UR16, RZ, P0, !PT ;  /* 0x80000010ff037c10 */ /* 0x000fe200087fe4ff */
[----:B------:R-:W-:Y:S01]  /*2b50*/  IMAD.SHL.U32 R91, R88, 0x10, RZ ;  /* 0x00000010585b7824 */ /* 0x000fe200078e00ff */
[----:B------:R-:W-:Y:S01]  /*2b60*/  LEA.HI.X R75, R4, UR9, R75, 0x1, P2 ;  /* 0x00000009044b7c11 */ /* 0x000fe200090f0c4b */
[----:B------:R-:W-:Y:S01]  /*2b70*/  VIADD R99, R110, 0x20 ;  /* 0x000000206e637836 */ /* 0x000fe20000000000 */
[----:B------:R-:W-:Y:S01]  /*2b80*/  LEA R12, P2, R2, UR4, 0x1 ;  /* 0x00000004020c7c11 */ /* 0x000fe2000f8408ff */
[C---:B------:R-:W-:Y:S01]  /*2b90*/  IMAD R94, R133.reuse, -0x40, R68 ;  /* 0xffffffc0855e7824 */ /* 0x040fe200078e0244 */
[C---:B------:R-:W-:Y:S01]  /*2ba0*/  SHF.R.S64 R85, R0.reuse, 0x1f, R83 ;  /* 0x0000001f00557819 */ /* 0x040fe20000001053 */
[----:B------:R-:W-:Y:S01]  /*2bb0*/  IMAD R92, R133, -0x40, R64 ;  /* 0xffffffc0855c7824 */ /* 0x000fe200078e0240 */
[----:B------:R-:W-:Y:S01]  /*2bc0*/  SHF.R.S32.HI R88, RZ, 0x1f, R103 ;  /* 0x0000001fff587819 */ /* 0x000fe20000011467 */
[----:B------:R-:W-:Y:S01]  /*2bd0*/  IMAD.MOV.U32 R93, RZ, RZ, R133 ;  /* 0x000000ffff5d7224 */ /* 0x000fe200078e0085 */
[--C-:B------:R-:W-:Y:S01]  /*2be0*/  SHF.R.S64 R81, R0, 0x1f, R3.reuse ;  /* 0x0000001f00517819 */ /* 0x100fe20000001003 */
[----:B------:R-:W2:Y:S01]  /*2bf0*/  LDCU.64 UR12, c[0x0][0x4e0] ;  /* 0x00009c00ff0c77ac */ /* 0x000ea20008000a00 */
[----:B------:R-:W-:-:S02]  /*2c00*/  SHF.R.S32.HI R80, RZ, 0x1f, R3 ;  /* 0x0000001fff507819 */ /* 0x000fc40000011403 */
[----:B------:R-:W-:Y:S02]  /*2c10*/  SHF.R.S32.HI R83, RZ, 0x1f, R83 ;  /* 0x0000001fff537819 */ /* 0x000fe40000011453 */
[----:B------:R-:W-:Y:S01]  /*2c20*/  LEA.HI.X R13, R2, UR5, R13, 0x1, P2 ;  /* 0x00000005020d7c11 */ /* 0x000fe200090f0c0d */
[----:B------:R-:W4:Y:S01]  /*2c30*/  LDCU.64 UR4, c[0x0][0x3b8] ;  /* 0x00007700ff0477ac */ /* 0x000f220008000a00 */
[----:B------:R-:W-:Y:S01]  /*2c40*/  IADD3.X R77, PT, PT, R77, UR11, RZ, P1, !PT ;  /* 0x0000000b4d4d7c10 */ /* 0x000fe20008ffe4ff */
[----:B---3--:R-:W1:Y:S06]  /*2c50*/  LDCU.128 UR8, c[0x0][0x3a0] ;  /* 0x00007400ff0877ac */ /* 0x008e6c0008000c00 */
.L_x_1306:
[----:B------:R-:W-:Y:S01]  /*2c60*/  VIADD R92, R92, 0x40 ;  /* 0x000000405c5c7836 */ /* 0x000fe20000000000 */
[----:B------:R-:W-:Y:S01]  /*2c70*/  BSSY.RECONVERGENT B0, `(.L_x_1239) ;  /* 0x0000014000007945 */ /* 0x000fe20003800200 */
[----:B------:R-:W-:Y:S03]  /*2c80*/  VIADD R94, R94, 0x40 ;  /* 0x000000405e5e7836 */ /* 0x000fe60000000000 */
[CC--:B------:R-:W-:Y:S02]  /*2c90*/  ISETP.GE.AND P0, PT, R110.reuse, R92.reuse, PT ;  /* 0x0000005c6e00720c */ /* 0x0c0fe40003f06270 */
[----:B------:R-:W-:Y:S02]  /*2ca0*/  ISETP.GE.AND P5, PT, R101, R92, PT ;  /* 0x0000005c6500720c */ /* 0x000fe40003fa6270 */
[----:B------:R-:W-:Y:S02]  /*2cb0*/  ISETP.GE.AND P0, PT, R110, R94, !P0 ;  /* 0x0000005e6e00720c */ /* 0x000fe40004706270 */
[----:B------:R-:W-:Y:S02]  /*2cc0*/  ISETP.GE.AND P4, PT, R99, R92, PT ;  /* 0x0000005c6300720c */ /* 0x000fe40003f86270 */
[----:B------:R-:W-:Y:S09]  /*2cd0*/  ISETP.GE.AND P5, PT, R101, R94, !P5 ;  /* 0x0000005e6500720c */ /* 0x000ff20006fa6270 */
[----:B------:R-:W-:Y:S05]  /*2ce0*/  @!P0 BRA `(.L_x_1240) ;  /* 0x0000000000308947 */ /* 0x000fea0003800000 */
[----:B-1----:R-:W-:Y:S02]  /*2cf0*/  ISETP.GE.AND P1, PT, R14, UR18, PT ;  /* 0x000000120e007c0c */ /* 0x002fe4000bf26270 */
[----:B------:R-:W-:Y:S11]  /*2d00*/  ISETP.GE.AND P2, PT, R10, UR18, PT ;  /* 0x000000120a007c0c */ /* 0x000ff6000bf46270 */
[----:B------:R-:W3:Y:S01]  /*2d10*/  @!P1 LDG.E.128 R24, desc[UR6][R74.64] ;  /* 0x000000064a189981 */ /* 0x000ee2000c1e1d00 */
[--C-:B------:R-:W-:Y:S05]  /*2d20*/  @!P1 IMAD.MOV.U32 R71, RZ, RZ, R67.reuse ;  /* 0x000000ffff479224 */ /* 0x100fea00078e0043 */
[----:B---3--:R1:W-:Y:S01]  /*2d30*/  @!P1 STG.E.128 desc[UR6][R70.64], R24 ;  /* 0x0000001846009986 */ /* 0x0083e2000c101d06 */
[----:B------:R-:W-:Y:S03]  /*2d40*/  ISETP.GE.AND P1, PT, R9, UR18, PT ;  /* 0x0000001209007c0c */ /* 0x000fe6000bf26270 */
[----:B------:R-:W3:Y:S01]  /*2d50*/  @!P2 LDG.E.128 R20, desc[UR6][R74.64+0x80] ;  /* 0x000080064a14a981 */ /* 0x000ee2000c1e1d00 */
[--C-:B-1----:R-:W-:Y:S05]  /*2d60*/  @!P2 IMAD.MOV.U32 R71, RZ, RZ, R67.reuse ;  /* 0x000000ffff47a224 */ /* 0x102fea00078e0043 */
[----:B---3--:R1:W-:Y:S04]  /*2d70*/  @!P2 STG.E.128 desc[UR6][R70.64+0x80], R20 ;  /* 0x000080144600a986 */ /* 0x0083e8000c101d06 */
[----:B------:R-:W3:Y:S01]  /*2d80*/  @!P1 LDG.E.128 R4, desc[UR6][R74.64+0x100] ;  /* 0x000100064a049981 */ /* 0x000ee2000c1e1d00 */
[----:B-1----:R-:W-:Y:S05]  /*2d90*/  @!P1 IMAD.MOV.U32 R71, RZ, RZ, R67 ;  /* 0x000000ffff479224 */ /* 0x002fea00078e0043 */
[----:B---3--:R3:W-:Y:S02]  /*2da0*/  @!P1 STG.E.128 desc[UR6][R70.64+0x100], R4 ;  /* 0x0001000446009986 */ /* 0x0087e4000c101d06 */
.L_x_1240:
[----:B-12-4-:R-:W-:Y:S05]  /*2db0*/  BSYNC.RECONVERGENT B0 ;  /* 0x0000000000007941 */ /* 0x016fea0003800200 */
.L_x_1239:
        /* <DEDUP_REMOVED lines=14> */
[----:B---3--:R-:W2:Y:S04]  /*2ea0*/  @!P2 LDG.E.128 R4, desc[UR6][R28.64+0x100] ;  /* 0x000100061c04a981 */ /* 0x008ea8000c1e1d00 */
[----:B--2---:R1:W-:Y:S02]  /*2eb0*/  @!P2 STG.E.128 desc[UR6][R18.64+0x100], R4 ;  /* 0x000100041200a986 */ /* 0x0043e4000c101d06 */
.L_x_1242:
[----:B------:R-:W-:Y:S05]  /*2ec0*/  BSYNC.RECONVERGENT B0 ;  /* 0x0000000000007941 */ /* 0x000fea0003800200 */
.L_x_1241:
        /* <DEDUP_REMOVED lines=11> */
[----:B-1-3--:R-:W3:Y:S01]  /*2f80*/  @!P2 LDG.E.128 R4, desc[UR6][R28.64] ;  /* 0x000000061c04a981 */ /* 0x00aee2000c1e1d00 */
        /* <DEDUP_REMOVED lines=8> */
.L_x_1244:
[----:B------:R-:W-:Y:S05]  /*3010*/  BSYNC.RECONVERGENT B0 ;  /* 0x0000000000007941 */ /* 0x000fea0003800200 */
.L_x_1243:
[----:B------:R-:W-:Y:S01]  /*3020*/  ISETP.NE.AND P1, PT, R11, RZ, PT ;  /* 0x000000ff0b00720c */ /* 0x000fe20003f25270 */
[----:B------:R-:W-:Y:S01]  /*3030*/  BSSY.RECONVERGENT B0, `(.L_x_1245) ;  /* 0x0000015000007945 */ /* 0x000fe20003800200 */
[----:B------:R-:W-:Y:S03]  /*3040*/  IADD3 R93, PT, PT, R93, -0x1, RZ ;  /* 0xffffffff5d5d7810 */ /* 0x000fe60007ffe0ff */
[----:B------:R-:W-:Y:S05]  /*3050*/  @!P3 BRA `(.L_x_1246) ;  /* 0x000000000048b947 */ /* 0x000fea0003800000 */
[----:B------:R-:W1:Y:S01]  /*3060*/  LDC.64 R2, c[0x0][0x4b0] ;  /* 0x00012c00ff027b82 */ /* 0x000e620000000a00 */
[----:B------:R-:W-:Y:S02]  /*3070*/  ISETP.GE.AND P2, PT, R14, UR18, PT ;  /* 0x000000120e007c0c */ /* 0x000fe4000bf46270 */
[----:B---3--:R-:W-:Y:S02]  /*3080*/  MOV R71, R67 ;  /* 0x0000004300477202 */ /* 0x008fe40000000f00 */
        /* <DEDUP_REMOVED lines=15> */
.L_x_1246:
[----:B------:R-:W-:Y:S05]  /*3180*/  BSYNC.RECONVERGENT B0 ;  /* 0x0000000000007941 */ /* 0x000fea0003800200 */
.L_x_1245:
        /* <DEDUP_REMOVED lines=9> */
[----:B-12-4-:R-:W2:Y:S01]  /*3220*/  @!P0 LDG.E.128 R24, desc[UR6][R12.64] ;  /* 0x000000060c188981 */ /* 0x016ea2000c1e1d00 */
[--C-:B------:R-:W-:Y:S05]  /*3230*/  @!P0 IMAD.MOV.U32 R73, RZ, RZ, R69.reuse ;  /* 0x000000ffff498224 */ /* 0x100fea00078e0045 */
[----:B--2---:R1:W-:Y:S01]  /*3240*/  @!P0 STG.E.128 desc[UR6][R72.64], R24 ;  /* 0x0000001848008986 */ /* 0x0043e2000c101d06 */
[----:B------:R-:W-:Y:S03]  /*3250*/  ISETP.GE.AND P0, PT, R9, UR18, PT ;  /* 0x0000001209007c0c */ /* 0x000fe6000bf06270 */
[----:B------:R-:W2:Y:S01]  /*3260*/  @!P1 LDG.E.128 R20, desc[UR6][R12.64+0x80] ;  /* 0x000080060c149981 */ /* 0x000ea2000c1e1d00 */
[--C-:B-1----:R-:W-:Y:S05]  /*3270*/  @!P1 IMAD.MOV.U32 R73, RZ, RZ, R69.reuse ;  /* 0x000000ffff499224 */ /* 0x102fea00078e0045 */
[----:B--2---:R1:W-:Y:S04]  /*3280*/  @!P1 STG.E.128 desc[UR6][R72.64+0x80], R20 ;  /* 0x0000801448009986 */ /* 0x0043e8000c101d06 */
[----:B---3--:R-:W2:Y:S01]  /*3290*/  @!P0 LDG.E.128 R4, desc[UR6][R12.64+0x100] ;  /* 0x000100060c048981 */ /* 0x008ea2000c1e1d00 */
[----:B-1----:R-:W-:Y:S05]  /*32a0*/  @!P0 IMAD.MOV.U32 R73, RZ, RZ, R69 ;  /* 0x000000ffff498224 */ /* 0x002fea00078e0045 */
[----:B--2---:R1:W-:Y:S02]  /*32b0*/  @!P0 STG.E.128 desc[UR6][R72.64+0x100], R4 ;  /* 0x0001000448008986 */ /* 0x0043e4000c101d06 */
.L_x_1250:
[----:B------:R-:W-:Y:S05]  /*32c0*/  BSYNC.RECONVERGENT B0 ;  /* 0x0000000000007941 */ /* 0x000fea0003800200 */
.L_x_1249:
        /* <DEDUP_REMOVED lines=8> */
[----:B----4-:R-:W2:Y:S04]  /*3350*/  @!P1 LDG.E.128 R24, desc[UR6][R18.64] ;  /* 0x0000000612189981 */ /* 0x010ea8000c1e1d00 */
[----:B--2---:R1:W-:Y:S01]  /*3360*/  @!P1 STG.E.128 desc[UR6][R2.64], R24 ;  /* 0x0000001802009986 */ /* 0x0043e2000c101d06 */
[----:B------:R-:W-:Y:S03]  /*3370*/  ISETP.GE.AND P1, PT, R9, UR18, PT ;  /* 0x0000001209007c0c */ /* 0x000fe6000bf26270 */
[----:B------:R-:W2:Y:S04]  /*3380*/  @!P0 LDG.E.128 R20, desc[UR6][R18.64+0x80] ;  /* 0x0000800612148981 */ /* 0x000ea8000c1e1d00 */
[----:B--2---:R1:W-:Y:S06]  /*3390*/  @!P0 STG.E.128 desc[UR6][R2.64+0x80], R20 ;  /* 0x0000801402008986 */ /* 0x0043ec000c101d06 */
[----:B---3--:R-:W2:Y:S04]  /*33a0*/  @!P1 LDG.E.128 R4, desc[UR6][R18.64+0x100] ;  /* 0x0001000612049981 */ /* 0x008ea8000c1e1d00 */
[----:B--2---:R1:W-:Y:S02]  /*33b0*/  @!P1 STG.E.128 desc[UR6][R2.64+0x100], R4 ;  /* 0x0001000402009986 */ /* 0x0043e4000c101d06 */
.L_x_1252:
[----:B------:R-:W-:Y:S05]  /*33c0*/  BSYNC.RECONVERGENT B0 ;  /* 0x0000000000007941 */ /* 0x000fea0003800200 */
.L_x_1251:
[----:B------:R-:W-:Y:S04]  /*33d0*/  BSSY.RECONVERGENT B0, `(.L_x_1253) ;  /* 0x0000011000007945 */ /* 0x000fe80003800200 */
[----:B------:R-:W-:Y:S05]  /*33e0*/  @!P4 BRA `(.L_x_1254) ;  /* 0x00000000003cc947 */ /* 0x000fea0003800000 */
[----:B-1----:R-:W4:Y:S01]  /*33f0*/  LDC.64 R2, c[0x0][0x4a8] ;  /* 0x00012a00ff027b82 */ /* 0x002f220000000a00 */
[----:B------:R-:W-:Y:S02]  /*3400*/  ISETP.GE.AND P1, PT, R14, UR18, PT ;  /* 0x000000120e007c0c */ /* 0x000fe4000bf26270 */
[C---:B----4-:R-:W-:Y:S04]  /*3410*/  LEA R28, P0, R2.reuse, R12, 0x6 ;  /* 0x0000000c021c7211 */ /* 0x050fe800078030ff */
[----:B------:R-:W-:Y:S02]  /*3420*/  LEA.HI.X R29, R2, R13, R3, 0x6, P0 ;  /* 0x0000000d021d7211 */ /* 0x000fe400000f3403 */
[----:B------:R-:W1:Y:S01]  /*3430*/  LDC.64 R2, c[0x0][0x3b8] ;  /* 0x0000ee00ff027b82 */ /* 0x000e620000000a00 */
[----:B------:R-:W-:Y:S04]  /*3440*/  ISETP.GE.AND P0, PT, R10, UR18, PT ;  /* 0x000000120a007c0c */ /* 0x000fe8000bf06270 */
[----:B--23--:R-:W2:Y:S01]  /*3450*/  @!P1 LDG.E.128 R4, desc[UR6][R28.64] ;  /* 0x000000061c049981 */ /* 0x00cea2000c1e1d00 */
        /* <DEDUP_REMOVED lines=8> */
.L_x_1254:
[----:B------:R-:W-:Y:S05]  /*34e0*/  BSYNC.RECONVERGENT B0 ;  /* 0x0000000000007941 */ /* 0x000fea0003800200 */
.L_x_1253:
[----:B------:R-:W-:Y:S01]  /*34f0*/  MOV R11, RZ ;  /* 0x000000ff000b7202 */ /* 0x000fe20000000f00 */
[----:B------:R-:W-:Y:S05]  /*3500*/  @!P3 BRA `(.L_x_1255) ;  /* 0x00000074006cb947 */ /* 0x000fea0003800000 */
[----:B-1----:R-:W1:Y:S01]  /*3510*/  LDC.64 R2, c[0x0][0x4a8] ;  /* 0x00012a00ff027b82 */ /* 0x002e620000000a00 */
[----:B------:R-:W-:Y:S02]  /*3520*/  ISETP.GE.AND P1, PT, R14, UR18, PT ;  /* 0x000000120e007c0c */ /* 0x000fe4000bf26270 */
[----:B------:R-:W-:Y:S02]  /*3530*/  MOV R73, R69 ;  /* 0x0000004500497202 */ /* 0x000fe40000000f00 */
        /* <DEDUP_REMOVED lines=18> */
.L_x_1248:
        /* <DEDUP_REMOVED lines=10> */
[----:B-12-4-:R-:W2:Y:S01]  /*3700*/  LDG.E.128 R20, desc[UR6][R12.64] ;  /* 0x000000060c147981 */ /* 0x016ea2000c1e1d00 */
[----:B------:R-:W-:Y:S11]  /*3710*/  MOV R73, R69 ;  /* 0x0000004500497202 */ /* 0x000ff60000000f00 */
[----:B------:R-:W4:Y:S06]  /*3720*/  @!P0 LDG.E.64 R32, desc[UR6][R50.64] ;  /* 0x0000000632208981 */ /* 0x000f2c000c1e1b00 */
[----:B---3--:R-:W3:Y:S01]  /*3730*/  @!P0 LDG.E.64 R6, desc[UR6][R16.64] ;  /* 0x0000000610068981 */ /* 0x008ee2000c1e1b00 */
[--C-:B----4-:R-:W-:Y:S01]  /*3740*/  @!P0 HADD2.F32 R27, -RZ, R32.reuse.H0_H0 ;  /* 0x20000020ff1b8230 */ /* 0x110fe20000004100 */
[----:B--2---:R-:W-:Y:S01]  /*3750*/  @!P0 MOV R24, R20 ;  /* 0x0000001400188202 */ /* 0x004fe20000000f00 */
[----:B------:R-:W-:Y:S01]  /*3760*/  @!P0 HADD2.F32 R26, -RZ, R33.H0_H0 ;  /* 0x20000021ff1a8230 */ /* 0x000fe20000004100 */
[----:B------:R-:W-:Y:S01]  /*3770*/  @!P0 MOV R8, R21 ;  /* 0x0000001500088202 */ /* 0x000fe20000000f00 */
[----:B------:R-:W-:Y:S02]  /*3780*/  @!P0 HADD2.F32 R31, -RZ, R32.H1_H1 ;  /* 0x30000020ff1f8230 */ /* 0x000fe40000004100 */
[----:B------:R-:W-:Y:S02]  /*3790*/  @!P0 HADD2.F32 R19, -RZ, R24.H1_H1 ;  /* 0x30000018ff138230 */ /* 0x000fe40000004100 */
[----:B---3--:R-:W-:Y:S02]  /*37a0*/  @!P0 HADD2.F32 R18, -RZ, R6.H0_H0 ;  /* 0x20000006ff128230 */ /* 0x008fe40000004100 */
        /* <DEDUP_REMOVED lines=38> */
.L_x_1260:
[----:B------:R-:W-:Y:S05]  /*3a10*/  BSYNC.RECONVERGENT B0 ;  /* 0x0000000000007941 */ /* 0x000fea0003800200 */
.L_x_1259:
[----:B------:R-:W-:Y:S04]  /*3a20*/  BSSY.RECONVERGENT B0, `(.L_x_1261) ;  /* 0x0000034000007945 */ /* 0x000fe80003800200 */
        /* <DEDUP_REMOVED lines=51> */
.L_x_1262:
[----:B------:R-:W-:Y:S05]  /*3d60*/  BSYNC.RECONVERGENT B0 ;  /* 0x0000000000007941 */ /* 0x000fea0003800200 */
.L_x_1261:
        /* <DEDUP_REMOVED lines=51> */
.L_x_1258:
[----:B------:R-:W-:Y:S05]  /*40a0*/  BSYNC.RECONVERGENT B1 ;  /* 0x0000000000017941 */ /* 0x000fea0003800200 */
.L_x_1257:
        /* <DEDUP_REMOVED lines=68> */
.L_x_1266:
[----:B------:R-:W-:Y:S05]  /*44f0*/  BSYNC.RECONVERGENT B0 ;  /* 0x0000000000007941 */ /* 0x000fea0003800200 */
.L_x_1265:
        /* <DEDUP_REMOVED lines=52> */
.L_x_1268:
[----:B------:R-:W-:Y:S05]  /*4840*/  BSYNC.RECONVERGENT B0 ;  /* 0x0000000000007941 */ /* 0x000fea0003800200 */
.L_x_1267:
        /* <DEDUP_REMOVED lines=51> */
.L_x_1264:
[----:B------:R-:W-:Y:S05]  /*4b80*/  BSYNC.RECONVERGENT B1 ;  /* 0x0000000000017941 */ /* 0x000fea0003800200 */
.L_x_1263:
        /* <DEDUP_REMOVED lines=68> */
.L_x_1272:
[----:B------:R-:W-:Y:S05]  /*4fd0*/  BSYNC.RECONVERGENT B0 ;  /* 0x0000000000007941 */ /* 0x000fea0003800200 */
.L_x_1271:
        /* <DEDUP_REMOVED lines=52> */
.L_x_1274:
[----:B------:R-:W-:Y:S05]  /*5320*/  BSYNC.RECONVERGENT B0 ;  /* 0x0000000000007941 */ /* 0x000fea0003800200 */
.L_x_1273:
        /* <DEDUP_REMOVED lines=51> */
.L_x_1270:
[----:B------:R-:W-:Y:S05]  /*5660*/  BSYNC.RECONVERGENT B1 ;  /* 0x0000000000017941 */ /* 0x000fea0003800200 */
.L_x_1269:
[----:B------:R-:W-:Y:S04]  /*5670*/  BSSY.RECONVERGENT B1, `(.L_x_1275) ;  /* 0x00000b0000017945 */ /* 0x000fe80003800200 */
[----:B------:R-:W-:Y:S05]  /*5680*/  @!P3 BRA `(.L_x_1276) ;  /* 0x0000000800b8b947 */ /* 0x000fea0003800000 */
[----:B------:R-:W-:Y:S01]  /*5690*/  IMAD.MOV.U32 R73, RZ, RZ, R69 ;  /* 0x000000ffff497224 */ /* 0x000fe200078e0045 */
        /* <DEDUP_REMOVED lines=68> */
.L_x_1278:
[----:B------:R-:W-:Y:S05]  /*5ae0*/  BSYNC.RECONVERGENT B0 ;  /* 0x0000000000007941 */ /* 0x000fea0003800200 */
.L_x_1277:
        /* <DEDUP_REMOVED lines=52> */
.L_x_1280:
[----:B------:R-:W-:Y:S05]  /*5e30*/  BSYNC.RECONVERGENT B0 ;  /* 0x0000000000007941 */ /* 0x000fea0003800200 */
.L_x_1279:
        /* <DEDUP_REMOVED lines=51> */
.L_x_1276:
[----:B------:R-:W-:Y:S05]  /*6170*/  BSYNC.RECONVERGENT B1 ;  /* 0x0000000000017941 */ /* 0x000fea0003800200 */
.L_x_1275:
        /* <DEDUP_REMOVED lines=8> */
.L_x_1256:
[----:B-12---:R-:W-:Y:S01]  /*6200*/  LEA.HI R18, R11, R11, RZ, 0x1 ;  /* 0x0000000b0b127211 */ /* 0x006fe200078f08ff */
[----:B------:R-:W-:Y:S01]  /*6210*/  BSSY.RECONVERGENT B1, `(.L_x_1281) ;  /* 0x0000120000017945 */ /* 0x000fe20003800200 */
[----:B------:R-:W-:Y:S02]  /*6220*/  SHF.R.U32.HI R19, RZ, 0x1, R11 ;  /* 0x00000001ff137819 */ /* 0x000fe4000001160b */
[----:B------:R-:W-:Y:S05]  /*6230*/  SHF.R.S32.HI R18, RZ, 0x1, R18 ;  /* 0x00000001ff127819 */ /* 0x000fea0000011412 */
[----:B------:R-:W-:Y:S05]  /*6240*/  IMAD.MOV R18, RZ, RZ, -R18 ;  /* 0x000000ffff127224 */ /* 0x000fea00078e0a12 */
[----:B---3--:R-:W-:Y:S01]  /*6250*/  SHF.R.S32.HI R71, RZ, 0x1f, R18 ;  /* 0x0000001fff477819 */ /* 0x008fe20000011412 */
        /* <DEDUP_REMOVED lines=13> */
[----:B----4-:R-:W-:Y:S02]  /*6330*/  @!P0 SEL R21, R19, R18, !P1 ;  /* 0x0000001213158207 */ /* 0x010fe40004800000 */
[----:B------:R-:W-:Y:S02]  /*6340*/  @!P0 SHF.L.U64.HI R102, R57, 0x1, R102 ;  /* 0x0000000139668819 */ /* 0x000fe40000010266 */
[----:B------:R-:W-:Y:S01]  /*6350*/  @!P0 IADD3 R58, P1, PT, R73, R76, RZ ;  /* 0x0000004c493a8210 */ /* 0x000fe20007f3e0ff */
[----:B------:R-:W-:Y:S03]  /*6360*/  @!P0 IMAD.WIDE R22, R21, 0x2, R12 ;  /* 0x0000000215168825 */ /* 0x000fe600078e020c */
[C---:B------:R-:W-:Y:S02]  /*6370*/  @!P0 IADD3.X R59, PT, PT, R102.reuse, R77, RZ, P1, !PT ;  /* 0x0000004d663b8210 */ /* 0x040fe40000ffe4ff */
[----:B------:R-:W-:Y:S01]  /*6380*/  @!P0 IADD3 R36, P1, PT, R73, R78, RZ ;  /* 0x0000004e49248210 */ /* 0x000fe20007f3e0ff */
[----:B------:R-:W3:Y:S01]  /*6390*/  @!P0 LDG.E.128 R20, desc[UR6][R22.64] ;  /* 0x0000000616148981 */ /* 0x000ee2000c1e1d00 */
[----:B------:R-:W-:Y:S02]  /*63a0*/  MOV R73, R69 ;  /* 0x0000004500497202 */ /* 0x000fe40000000f00 */
        /* <DEDUP_REMOVED lines=73> */
.L_x_1284:
[----:B------:R-:W-:Y:S05]  /*6840*/  BSYNC.RECONVERGENT B0 ;  /* 0x0000000000007941 */ /* 0x000fea0003800200 */
.L_x_1283:
        /* <DEDUP_REMOVED lines=9> */
[----:B----4-:R-:W-:Y:S02]  /*68e0*/  @!P0 SEL R21, R19, R18, !P1 ;  /* 0x0000001213158207 */ /* 0x010fe40004800000 */
        /* <DEDUP_REMOVED lines=9> */
[----:B------:R-:W-:Y:S02]  /*6980*/  @!P0 IADD3 R36, P1, PT, R73, R78, RZ ;  /* 0x0000004e49248210 */ /* 0x000fe40007f3e0ff */
[----:B------:R-:W-:Y:S02]  /*6990*/  MOV R73, R69 ;  /* 0x0000004500497202 */ /* 0x000fe40000000f00 */
        /* <DEDUP_REMOVED lines=73> */
.L_x_1286:
[----:B------:R-:W-:Y:S05]  /*6e30*/  BSYNC.RECONVERGENT B0 ;  /* 0x0000000000007941 */ /* 0x000fea0003800200 */
.L_x_1285:
        /* <DEDUP_REMOVED lines=93> */
.L_x_1282:
[----:B------:R-:W-:Y:S05]  /*7410*/  BSYNC.RECONVERGENT B1 ;  /* 0x0000000000017941 */ /* 0x000fea0003800200 */
.L_x_1281:
[----:B------:R-:W-:Y:S04]  /*7420*/  BSSY.RECONVERGENT B1, `(.L_x_1287) ;  /* 0x000011f000017945 */ /* 0x000fe80003800200 */
[----:B------:R-:W-:Y:S05]  /*7430*/  @!P5 BRA `(.L_x_1288) ;  /* 0x000000100074d947 */ /* 0x000fea0003800000 */
[----:B----4-:R-:W-:Y:S01]  /*7440*/  LEA R24, P1, R91, R12, 0x1 ;  /* 0x0000000c5b187211 */ /* 0x010fe200078208ff */
[----:B-123--:R-:W1:Y:S01]  /*7450*/  LDC R73, c[0x0][0x440] ;  /* 0x00011000ff497b82 */ /* 0x00ee620000000800 */
[----:B------:R-:W-:Y:S01]  /*7460*/  LEA R114, P0, R61, R72, 0x1 ;  /* 0x000000483d727211 */ /* 0x000fe200078008ff */
[----:B------:R-:W-:Y:S01]  /*7470*/  BSSY.RECONVERGENT B0, `(.L_x_1289) ;  /* 0x000005f000007945 */ /* 0x000fe20003800200 */
[----:B------:R-:W-:Y:S02]  /*7480*/  LEA.HI.X R25, R91, R13, R89, 0x1, P1 ;  /* 0x0000000d5b197211 */ /* 0x000fe400008f0c59 */
[----:B------:R-:W-:Y:S02]  /*7490*/  LEA.HI.X R115, R61, R69, R60, 0x1, P0 ;  /* 0x000000453d737211 */ /* 0x000fe400000f0c3c */
        /* <DEDUP_REMOVED lines=27> */
[----:B------:R-:W-:Y:S02]  /*7650*/  @!P0 HADD2.F32 R30, -RZ, R21.H0_H0 ;  /* 0x20000015ff1e8230 */ /* 0x000fe40000004100 */
        /* <DEDUP_REMOVED lines=17> */
[--C-:B-----5:R-:W-:Y:S02]  /*7770*/  @!P0 HADD2.F32 R38, -RZ, R52.reuse.H0_H0 ;  /* 0x20000034ff268230 */ /* 0x120fe40000004100 */
        /* <DEDUP_REMOVED lines=46> */
.L_x_1290:
[----:B------:R-:W-:Y:S05]  /*7a60*/  BSYNC.RECONVERGENT B0 ;  /* 0x0000000000007941 */ /* 0x000fea0003800200 */
.L_x_1289:
[----:B------:R-:W-:Y:S01]  /*7a70*/  ISETP.GE.AND P0, PT, R10, R73, PT ;  /* 0x000000490a00720c */ /* 0x000fe20003f06270 */
[----:B------:R-:W-:Y:S11]  /*7a80*/  BSSY.RECONVERGENT B0, `(.L_x_1291) ;  /* 0x000005c000007945 */ /* 0x000ff60003800200 */
[----:B------:R-:W-:Y:S01]  /*7a90*/  @!UPT UIADD3 URZ, UPT, UPT, URZ, URZ, URZ ;  /* 0x000000fffffff290 */ /* 0x000fe2000fffe0ff */
[----:B------:R-:W-:Y:S05]  /*7aa0*/  @P0 BRA `(.L_x_1292) ;  /* 0x0000000400640947 */ /* 0x000fea0003800000 */
[C---:B------:R-:W-:Y:S01]  /*7ab0*/  ISETP.GE.AND P0, PT, R10.reuse, R11, PT ;  /* 0x0000000b0a00720c */ /* 0x040fe20003f06270 */
[----:B-1----:R-:W2:Y:S11]  /*7ac0*/  LDG.E.128 R56, desc[UR6][R24.64+0x80] ;  /* 0x0000800618387981 */ /* 0x002eb6000c1e1d00 */
        /* <DEDUP_REMOVED lines=87> */
.L_x_1292:
[----:B------:R-:W-:Y:S05]  /*8040*/  BSYNC.RECONVERGENT B0 ;  /* 0x0000000000007941 */ /* 0x000fea0003800200 */
.L_x_1291:
[----:B------:R-:W-:Y:S11]  /*8050*/  ISETP.GE.AND P0, PT, R9, R73, PT ;  /* 0x000000490900720c */ /* 0x000ff60003f06270 */
[----:B------:R-:W-:Y:S02]  /*8060*/  @!UPT UIADD3 URZ, UPT, UPT, URZ, URZ, URZ ;  /* 0x000000fffffff290 */ /* 0x000fe4000fffe0ff */
[----:B------:R-:W-:Y:S05]  /*8070*/  @P0 BRA `(.L_x_1288) ;  /* 0x0000000400640947 */ /* 0x000fea0003800000 */
[C---:B------:R-:W-:Y:S01]  /*8080*/  ISETP.GE.AND P0, PT, R9.reuse, R11, PT ;  /* 0x0000000b0900720c */ /* 0x040fe20003f06270 */
[----:B------:R-:W3:Y:S11]  /*8090*/  LDG.E.128 R52, desc[UR6][R24.64+0x100] ;  /* 0x0001000618347981 */ /* 0x000ef6000c1e1d00 */
[----:B------:R-:W-:Y:S01]  /*80a0*/  @!UPT UIADD3 URZ, UPT, UPT, URZ, URZ, URZ ;  /* 0x000000fffffff290 */ /* 0x000fe2000fffe0ff */
[----:B------:R-:W-:Y:S04]  /*80b0*/  @!P0 ISETP.GE.U32.AND P1, PT, R9, R19, PT ;  /* 0x000000130900820c */ /* 0x000fe80003f26070 */
[----:B-12---:R-:W-:Y:S02]  /*80c0*/  @!P0 SEL R56, R18, RZ, P1 ;  /* 0x000000ff12388207 */ /* 0x006fe40000800000 */
        /* <DEDUP_REMOVED lines=8> */
[----:B------:R-:W2:Y:S01]  /*8150*/  @!P0 LDG.E.128 R20, desc[UR6][R22.64+0x100] ;  /* 0x0001000616148981 */ /* 0x000ea2000c1e1d00 */
[C---:B------:R-:W-:Y:S02]  /*8160*/  @!P0 IADD3.X R117, PT, PT, R102.reuse, R77, RZ, P1, !PT ;  /* 0x0000004d66758210 */ /* 0x040fe40000ffe4ff */
[----:B------:R-:W-:Y:S04]  /*8170*/  @!P0 IADD3 R36, P1, PT, R73, R78, RZ ;  /* 0x0000004e49248210 */ /* 0x000fe80007f3e0ff */
[----:B------:R-:W-:Y:S01]  /*8180*/  @!P0 IADD3.X R37, PT, PT, R102, R79, RZ, P1, !PT ;  /* 0x0000004f66258210 */ /* 0x000fe20000ffe4ff */
[----:B------:R-:W4:Y:S01]  /*8190*/  @!P0 LDG.E.128 R56, desc[UR6][R116.64+0x100] ;  /* 0x0001000674388981 */ /* 0x000f22000c1e1d00 */
[----:B------:R-:W-:Y:S07]  /*81a0*/  ISETP.GE.U32.OR P1, PT, R9, R19, P0 ;  /* 0x000000130900720c */ /* 0x000fee0000726470 */
[----:B------:R3:W5:Y:S01]  /*81b0*/  @!P0 LDG.E.128 R44, desc[UR6][R36.64+0x100] ;  /* 0x00010006242c8981 */ /* 0x000762000c1e1d00 */
[--C-:B--2---:R-:W-:Y:S01]  /*81c0*/  @!P0 HADD2.F32 R31, -RZ, R20.reuse.H0_H0 ;  /* 0x20000014ff1f8230 */ /* 0x104fe20000004100 */
[----:B---3--:R-:W-:Y:S01]  /*81d0*/  @!P0 MOV R36, R52 ;  /* 0x0000003400248202 */ /* 0x008fe20000000f00 */
        /* <DEDUP_REMOVED lines=67> */
.L_x_1288:
[----:B------:R-:W-:Y:S05]  /*8610*/  BSYNC.RECONVERGENT B1 ;  /* 0x0000000000017941 */ /* 0x000fea0003800200 */
.L_x_1287:
[----:B------:R-:W-:Y:S04]  /*8620*/  BSSY.RECONVERGENT B1, `(.L_x_1293) ;  /* 0x0000120000017945 */ /* 0x000fe80003800200 */
[----:B------:R-:W-:Y:S05]  /*8630*/  @!P4 BRA `(.L_x_1294) ;  /* 0x000000100078c947 */ /* 0x000fea0003800000 */
[----:B-123--:R-:W1:Y:S01]  /*8640*/  LDC R73, c[0x0][0x440] ;  /* 0x00011000ff497b82 */ /* 0x00ee620000000800 */
[----:B------:R-:W-:Y:S07]  /*8650*/  BSSY.RECONVERGENT B0, `(.L_x_1295) ;  /* 0x0000062000007945 */ /* 0x000fee0003800200 */
[----:B----4-:R-:W2:Y:S08]  /*8660*/  LDC.64 R4, c[0x0][0x4a8] ;  /* 0x00012a00ff047b82 */ /* 0x010eb00000000a00 */
[----:B------:R-:W3:Y:S01]  /*8670*/  LDC.64 R2, c[0x0][0x3b8] ;  /* 0x0000ee00ff027b82 */ /* 0x000ee20000000a00 */
[----:B-1----:R-:W-:Y:S02]  /*8680*/  ISETP.GE.AND P4, PT, R14, R73, PT ;  /* 0x000000490e00720c */ /* 0x002fe40003f86270 */
[C---:B--2---:R-:W-:Y:S04]  /*8690*/  LEA R24, P1, R4.reuse, R12, 0x6 ;  /* 0x0000000c04187211 */ /* 0x044fe800078230ff */
[----:B------:R-:W-:Y:S02]  /*86a0*/  LEA.HI.X R25, R4, R13, R5, 0x6, P1 ;  /* 0x0000000d04197211 */ /* 0x000fe400008f3405 */
[C---:B---3--:R-:W-:Y:S04]  /*86b0*/  LEA R114, P0, R2.reuse, R72, 0x6 ;  /* 0x0000004802727211 */ /* 0x048fe800078030ff */
[----:B------:R-:W-:Y:S01]  /*86c0*/  LEA.HI.X R115, R2, R69, R3, 0x6, P0 ;  /* 0x0000004502737211 */ /* 0x000fe200000f3403 */
[----:B------:R-:W-:Y:S08]  /*86d0*/  @P4 BRA `(.L_x_1296) ;  /* 0x0000000400644947 */ /* 0x000ff00003800000 */
        /* <DEDUP_REMOVED lines=89> */
.L_x_1296:
[----:B------:R-:W-:Y:S05]  /*8c70*/  BSYNC.RECONVERGENT B0 ;  /* 0x0000000000007941 */ /* 0x000fea0003800200 */
.L_x_1295:
        /* <DEDUP_REMOVED lines=93> */
.L_x_1298:
[----:B------:R-:W-:Y:S05]  /*9250*/  BSYNC.RECONVERGENT B0 ;  /* 0x0000000000007941 */ /* 0x000fea0003800200 */
.L_x_1297:
        /* <DEDUP_REMOVED lines=92> */
.L_x_1294:
[----:B------:R-:W-:Y:S05]  /*9820*/  BSYNC.RECONVERGENT B1 ;  /* 0x0000000000017941 */ /* 0x000fea0003800200 */
.L_x_1293:
[----:B------:R-:W-:Y:S04]  /*9830*/  BSSY.RECONVERGENT B1, `(.L_x_1299) ;  /* 0x0000121000017945 */ /* 0x000fe80003800200 */
[----:B------:R-:W-:Y:S05]  /*9840*/  @!P3 BRA `(.L_x_1300) ;  /* 0x00000010007cb947 */ /* 0x000fea0003800000 */
[----:B------:R-:W5:Y:S01]  /*9850*/  LDC R121, c[0x0][0x440] ;  /* 0x00011000ff797b82 */ /* 0x000f620000000800 */
[----:B-123--:R-:W-:Y:S01]  /*9860*/  MOV R73, R69 ;  /* 0x0000004500497202 */ /* 0x00efe20000000f00 */
[----:B------:R-:W-:Y:S06]  /*9870*/  BSSY.RECONVERGENT B0, `(.L_x_1301) ;  /* 0x0000065000007945 */ /* 0x000fec0003800200 */
[----:B------:R-:W1:Y:S08]  /*9880*/  LDC.64 R2, c[0x0][0x3b8] ;  /* 0x0000ee00ff027b82 */ /* 0x000e700000000a00 */
[----:B----4-:R-:W2:Y:S01]  /*9890*/  LDC.64 R4, c[0x0][0x4a8] ;  /* 0x00012a00ff047b82 */ /* 0x010ea20000000a00 */
[----:B-1----:R-:W-:Y:S01]  /*98a0*/  IMAD.WIDE.U32 R114, R2, 0x60, R72 ;  /* 0x0000006002727825 */ /* 0x002fe200078e0048 */
[-C--:B-----5:R-:W-:Y:S02]  /*98b0*/  ISETP.GE.AND P0, PT, R14, R121.reuse, PT ;  /* 0x000000790e00720c */ /* 0x0a0fe40003f06270 */
[----:B------:R-:W-:Y:S01]  /*98c0*/  ISETP.GE.AND P4, PT, R10, R121, PT ;  /* 0x000000790a00720c */ /* 0x000fe20003f86270 */
[----:B------:R-:W-:Y:S02]  /*98d0*/  IMAD R3, R3, 0x60, RZ ;  /* 0x0000006003037824 */ /* 0x000fe400078e02ff */
[----:B--2---:R-:W-:Y:S02]  /*98e0*/  IMAD R5, R5, 0x60, RZ ;  /* 0x0000006005057824 */ /* 0x004fe400078e02ff */
[----:B------:R-:W-:Y:S01]  /*98f0*/  IMAD.WIDE.U32 R24, R4, 0x60, R12 ;  /* 0x0000006004187825 */ /* 0x000fe200078e000c */
[----:B------:R-:W-:Y:S04]  /*9900*/  IADD3 R115, PT, PT, R115, R3, RZ ;  /* 0x0000000373737210 */ /* 0x000fe80007ffe0ff */
[----:B------:R-:W-:Y:S01]  /*9910*/  IADD3 R25, PT, PT, R25, R5, RZ ;  /* 0x0000000519197210 */ /* 0x000fe20007ffe0ff */
[----:B------:R-:W-:Y:S06]  /*9920*/  @P0 BRA `(.L_x_1302) ;  /* 0x0000000400640947 */ /* 0x000fec0003800000 */
        /* <DEDUP_REMOVED lines=89> */
.L_x_1302:
[----:B------:R-:W-:Y:S05]  /*9ec0*/  BSYNC.RECONVERGENT B0 ;  /* 0x0000000000007941 */ /* 0x000fea0003800200 */
.L_x_1301:
[----:B------:R-:W-:Y:S01]  /*9ed0*/  ISETP.GE.AND P3, PT, R9, R121, PT ;  /* 0x000000790900720c */ /* 0x000fe20003f66270 */
[----:B------:R-:W-:Y:S04]  /*9ee0*/  BSSY.RECONVERGENT B0, `(.L_x_1303) ;  /* 0x000005b000007945 */ /* 0x000fe80003800200 */
[----:B------:R-:W-:Y:S08]  /*9ef0*/  @P4 BRA `(.L_x_1304) ;  /* 0x0000000400644947 */ /* 0x000ff00003800000 */
        /* <DEDUP_REMOVED lines=89> */
.L_x_1304:
[----:B------:R-:W-:Y:S05]  /*a490*/  BSYNC.RECONVERGENT B0 ;  /* 0x0000000000007941 */ /* 0x000fea0003800200 */
.L_x_1303:
        /* <DEDUP_REMOVED lines=9> */
[----:B------:R-:W-:Y:S02]  /*a530*/  @!P0 SHF.L.U32 R53, R54, 0x1, RZ ;  /* 0x0000000136358819 */ /* 0x000fe400000006ff */
[----:B------:R-:W-:Y:S01]  /*a540*/  @!P0 IADD3.X R55, PT, PT, R84, R55, RZ, P3, !PT ;  /* 0x0000003754378210 */ /* 0x000fe20001ffe4ff */
[----:B------:R-:W-:Y:S01]  /*a550*/  @!P0 IMAD.WIDE R20, R11, 0x2, R24 ;  /* 0x000000020b148825 */ /* 0x000fe200078e0218 */
[C---:B-12---:R-:W-:Y:S02]  /*a560*/  @!P0 IADD3 R56, P1, PT, R53.reuse, R76, RZ ;  /* 0x0000004c35388210 */ /* 0x046fe40007f3e0ff */
[----:B------:R-:W-:Y:S03]  /*a570*/  @!P0 SHF.L.U64.HI R54, R54, 0x1, R55 ;  /* 0x0000000136368819 */ /* 0x000fe60000010237 */
        /* <DEDUP_REMOVED lines=11> */
[--C-:B------:R-:W-:Y:S01]  /*a630*/  @!P0 HADD2.F32 R19, -RZ, R23.reuse.H0_H0 ;  /* 0x20000017ff138230 */ /* 0x100fe20000004100 */
[----:B------:R-:W-:Y:S01]  /*a640*/  @!P0 MOV R49, R46 ;  /* 0x0000002e00318202 */ /* 0x000fe20000000f00 */
[----:B------:R-:W-:Y:S01]  /*a650*/  @!P0 HADD2.F32 R18, -RZ, R23.H1_H1 ;  /* 0x30000017ff128230 */ /* 0x000fe20000004100 */
[----:B------:R-:W-:Y:S01]  /*a660*/  @!P0 MOV R52, R47 ;  /* 0x0000002f00348202 */ /* 0x000fe20000000f00 */
        /* <DEDUP_REMOVED lines=16> */
[--C-:B-----5:R-:W-:Y:S02]  /*a770*/  @!P0 HADD2.F32 R34, -RZ, R40.reuse.H0_H0 ;  /* 0x20000028ff228230 */ /* 0x120fe40000004100 */
        /* <DEDUP_REMOVED lines=44> */
.L_x_1300:
[----:B------:R-:W-:Y:S05]  /*aa40*/  BSYNC.RECONVERGENT B1 ;  /* 0x0000000000017941 */ /* 0x000fea0003800200 */
.L_x_1299:
[----:B------:R-:W5:Y:S08]  /*aa50*/  LDC R3, c[0x0][0x450] ;  /* 0x00011400ff037b82 */ /* 0x000f700000000800 */
[----:B------:R-:W1:Y:S01]  /*aa60*/  LDC R11, c[0x0][0x450] ;  /* 0x00011400ff0b7b82 */ /* 0x000e620000000800 */
[----:B-----5:R-:W-:Y:S05]  /*aa70*/  IMAD.U32 R3, R3, -0x20, RZ ;  /* 0xffffffe003037824 */ /* 0x020fea00078e00ff */
[C---:B------:R-:W-:Y:S02]  /*aa80*/  LEA R78, P1, R3.reuse, R78, 0x1 ;  /* 0x0000004e034e7211 */ /* 0x040fe400078208ff */
[C---:B------:R-:W-:Y:S02]  /*aa90*/  LEA R76, P0, R3.reuse, R76, 0x1 ;  /* 0x0000004c034c7211 */ /* 0x040fe400078008ff */
[C---:B------:R-:W-:Y:S02]  /*aaa0*/  LEA.HI.X.SX32 R79, R3.reuse, R79, 0x1, P1 ;  /* 0x0000004f034f7211 */ /* 0x040fe400008f0eff */
[----:B-1----:R-:W-:Y:S09]  /*aab0*/  LEA.HI.X.SX32 R77, R3, R77, 0x1, P0 ;  /* 0x0000004d034d7211 */ /* 0x002ff200000f0eff */
.L_x_1255:
[----:B------:R-:W-:Y:S05]  /*aac0*/  BSYNC.RECONVERGENT B2 ;  /* 0x0000000000027941 */ /* 0x000fea0003800200 */
.L_x_1247:
        /* <DEDUP_REMOVED lines=91> */
.L_x_1305:
[----:B------:R-:W-:Y:S02]  /*b080*/  IADD3 R74, P1, PT, R74, R81, RZ ;  /* 0x000000514a4a7210 */ /* 0x000fe40007f3e0ff */
[----:B------:R-:W-:Y:S03]  /*b090*/  IADD3 R12, P0, PT, R12, R85, RZ ;  /* 0x000000550c0c7210 */ /* 0x000fe60007f1e0ff */
[----:B------:R-:W-:Y:S02]  /*b0a0*/  IMAD.X R75, R75, 0x1, R80, P1 ;  /* 0x000000014b4b7824 */ /* 0x000fe400008e0650 */
[----:B------:R-:W-:Y:S01]  /*b0b0*/  IMAD.X R13, R13, 0x1, R83, P0 ;  /* 0x000000010d0d7824 */ /* 0x000fe200000e0653 */
[----:B------:R-:W-:Y:S07]  /*b0c0*/  @P2 BRA `(.L_x_1306) ;  /* 0xffffff7800e42947 */ /* 0x000fee000383ffff */
.L_x_1238:
[----:B------:R-:W1:Y:S01]  /*b0d0*/  LDC R11, c[0x0][0x450] ;  /* 0x00011400ff0b7b82 */ /* 0x000e620000000800 */
[----:B-----5:R-:W-:Y:S01]  /*b0e0*/  LOP3.LUT R5, R98, 0x1f8, RZ, 0xc0, !PT ;  /* 0x000001f862057812 */ /* 0x020fe200078ec0ff */
        /* <DEDUP_REMOVED lines=40> */
.L_x_1311:
[----:B------:R2:W-:Y:S02]  /*b370*/  STS.128 [R0+0x4000], RZ ;  /* 0x004000ff00007388 */ /* 0x0005e40000000c00 */
.L_x_1310:
[----:B------:R-:W-:Y:S05]  /*b380*/  BSYNC.RECONVERGENT B0 ;  /* 0x0000000000007941 */ /* 0x000fea0003800200 */
.L_x_1309:
        /* <DEDUP_REMOVED lines=26> */
.L_x_1314:
[----:B------:R1:W-:Y:S02]  /*b530*/  STS.128 [R0+0x4800], RZ ;  /* 0x004800ff00007388 */ /* 0x0003e40000000c00 */
.L_x_1313:
[----:B------:R-:W-:Y:S05]  /*b540*/  BSYNC.RECONVERGENT B0 ;  /* 0x0000000000007941 */ /* 0x000fea0003800200 */
.L_x_1312:
        /* <DEDUP_REMOVED lines=26> */
.L_x_1317:
[----:B------:R4:W-:Y:S02]  /*b6f0*/  STS.128 [R0+0x5000], RZ ;  /* 0x005000ff00007388 */ /* 0x0009e40000000c00 */
.L_x_1316:
[----:B------:R-:W-:Y:S05]  /*b700*/  BSYNC.RECONVERGENT B0 ;  /* 0x0000000000007941 */ /* 0x000fea0003800200 */
.L_x_1315:
[----:B------:R-:W-:-:S04]  /*b710*/  IADD3 R34, PT, PT, R110, 0x30, RZ ;  /* 0x000000306e227810 */ /* 0x000fc80007ffe0ff */
[----:B------:R-:W-:-:S13]  /*b720*/  ISETP.GE.AND P0, PT, R34, R107, PT ;  /* 0x0000006b2200720c */ /* 0x000fda0003f06270 */
[----:B------:R-:W-:Y:S05]  /*b730*/  @P0 BRA `(.L_x_1318) ;  /* 0x0000006c00e40947 */ /* 0x000fea0003800000 */
[----:B------:R-:W5:Y:S01]  /*b740*/  LDCU UR4, c[0x0][0x440] ;  /* 0x00008800ff0477ac */ /* 0x000f620008000800 */
[----:B------:R-:W-:Y:S02]  /*b750*/  IMAD R3, R3, 0x60, RZ ;  /* 0x0000006003037824 */ /* 0x000fe400078e02ff */
[----:B-1-3--:R-:W-:-:S05]  /*b760*/  IMAD.WIDE.U32 R4, R2, 0x60, R4 ;  /* 0x0000006002047825 */ /* 0x00afca00078e0004 */
        /* <DEDUP_REMOVED lines=20> */
.L_x_1319:
[----:B------:R3:W-:Y:S01]  /*b8b0*/  STS.128 [R0+0x5800], RZ ;  /* 0x005800ff00007388 */ /* 0x0007e20000000c00 */
[----:B------:R-:W-:Y:S05]  /*b8c0*/  BRA `(.L_x_1318) ;  /* 0x0000006c00807947 */ /* 0x000fea0003800000 */
.L_x_1308:
[----:B------:R-:W1:Y:S01]  /*b8d0*/  LDCU.64 UR8, c[0x0][0x470] ;  /* 0x00008e00ff0877ac */ /* 0x000e620008000a00 */
[----:B------:R-:W-:Y:S01]  /*b8e0*/  IMAD.MOV.U32 R5, RZ, RZ, RZ ;  /* 0x000000ffff057224 */ /* 0x000fe200078e00ff */
[----:B-1----:R-:W-:-:S04]  /*b8f0*/  ISETP.NE.U32.AND P0, PT, RZ, UR8, PT ;  /* 0x00000008ff007c0c */ /* 0x002fc8000bf05070 */
[----:B------:R-:W-:Y:S01]  /*b900*/  ISETP.NE.AND.EX P0, PT, RZ, UR9, PT, P0 ;  /* 0x00000009ff007c0c */ /* 0x000fe2000bf05300 */
[----:B------:R-:W1:Y:S01]  /*b910*/  LDCU.U8 UR4, c[0x0][0x533] ;  /* 0x0000a660ff0477ac */ /* 0x000e620008000000 */
[----:B------:R-:W2:Y:S11]  /*b920*/  LDCU.64 UR8, c[0x0][0x380] ;  /* 0x00007000ff0877ac */ /* 0x000eb60008000a00 */
[----:B------:R-:W3:Y:S01]  /*b930*/  @P0 LDG.E R5, desc[UR6][R112.64] ;  /* 0x0000000670050981 */ /* 0x000ee2000c1e1900 */
[----:B------:R-:W-:-:S05]  /*b940*/  IMAD.SHL.U32 R8, R62, 0x4, RZ ;  /* 0x000000043e087824 */ /* 0x000fca00078e00ff */
[----:B------:R-:W-:Y:S01]  /*b950*/  LOP3.LUT R8, R8, 0x1c, RZ, 0xc0, !PT ;  /* 0x0000001c08087812 */ /* 0x000fe200078ec0ff */
[----:B-1----:R-:W-:Y:S01]  /*b960*/  UISETP.NE.AND UP0, UPT, UR4, URZ, UPT ;  /* 0x000000ff0400728c */ /* 0x002fe2000bf05270 */
[----:B--2---:R-:W-:-:S04]  /*b970*/  LEA R28, P0, R108, UR8, 0x1 ;  /* 0x000000086c1c7c11 */ /* 0x004fc8000f8008ff */
[----:B------:R-:W-:Y:S01]  /*b980*/  LEA.HI.X R29, R108, UR9, R65, 0x1, P0 ;  /* 0x000000096c1d7c11 */ /* 0x000fe200080f0c41 */
[----:B---3--:R-:W-:-:S04]  /*b990*/  IMAD.IADD R4, R68, 0x1, R5 ;  /* 0x0000000144047824 */ /* 0x008fc800078e0205 */
[----:B------:R-:W-:-:S05]  /*b9a0*/  IMAD R4, R105, R4, RZ ;  /* 0x0000000469047224 */ /* 0x000fca00078e02ff */
        /* <DEDUP_REMOVED lines=29> */
[----:B-----5:R-:W-:Y:S01]  /*bb80*/  MOV R26, R18 ;  /* 0x00000012001a7202 */ /* 0x020fe20000000f00 */
[--C-:B------:R-:W-:Y:S02]  /*bb90*/  HADD2.F32 R33, -RZ, R17.reuse.H0_H0 ;  /* 0x20000011ff217230 */ /* 0x100fe40000004100 */
[----:B------:R-:W-:Y:S02]  /*bba0*/  HADD2.F32 R37, -RZ, R17.H1_H1 ;  /* 0x30000011ff257230 */ /* 0x000fe40000004100 */
[----:B------:R-:W-:-:S02]  /*bbb0*/  HADD2.F32 R24, -RZ, R19.H1_H1 ;  /* 0x30000013ff187230 */ /* 0x000fc40000004100 */
[----:B------:R-:W-:Y:S02]  /*bbc0*/  HADD2.F32 R35, -RZ, R19.H0_H0 ;  /* 0x20000013ff237230 */ /* 0x000fe40000004100 */
[----:B--2---:R-:W-:Y:S02]  /*bbd0*/  HADD2.F32 R12, -RZ, R4.H1_H1 ;  /* 0x30000004ff0c7230 */ /* 0x004fe40000004100 */
[----:B------:R-:W-:Y:S02]  /*bbe0*/  HADD2.F32 R8, -RZ, R5.H1_H1 ;  /* 0x30000005ff087230 */ /* 0x000fe40000004100 */
[--C-:B---3--:R-:W-:Y:S02]  /*bbf0*/  HADD2.F32 R18, -RZ, R6.reuse.H1_H1 ;  /* 0x30000006ff127230 */ /* 0x108fe40000004100 */
[----:B------:R-:W-:Y:S01]  /*bc00*/  FMUL.FTZ R32, R37, R12 ;  /* 0x0000000c25207220 */ /* 0x000fe20000410000 */
[----:B------:R-:W-:Y:S02]  /*bc10*/  HADD2.F32 R17, -RZ, R7.H1_H1 ;  /* 0x30000007ff117230 */ /* 0x000fe40000004100 */
[----:B------:R-:W-:Y:S01]  /*bc20*/  FMUL.FTZ R30, R24, R8 ;  /* 0x00000008181e7220 */ /* 0x000fe20000410000 */
[----:B------:R-:W-:-:S02]  /*bc30*/  HADD2.F32 R6, -RZ, R6.H0_H0 ;  /* 0x20000006ff067230 */ /* 0x000fc40000004100 */
[----:B------:R-:W-:Y:S01]  /*bc40*/  FMUL.FTZ R19, R37, R18 ;  /* 0x0000001225137220 */ /* 0x000fe20000410000 */
[----:B------:R-:W-:Y:S02]  /*bc50*/  HADD2.F32 R4, -RZ, R4.H0_H0 ;  /* 0x20000004ff047230 */ /* 0x000fe40000004100 */
[-C--:B------:R-:W-:Y:S01]  /*bc60*/  FMUL.FTZ R37, R24, R17.reuse ;  /* 0x0000001118257220 */ /* 0x080fe20000410000 */
[----:B------:R-:W-:Y:S01]  /*bc70*/  FFMA.FTZ R30, R35, R17, -R30 ;  /* 0x00000011231e7223 */ /* 0x000fe2000001081e */
[----:B------:R-:W-:Y:S02]  /*bc80*/  HADD2.F32 R17, -RZ, R16.H1_H1 ;  /* 0x30000010ff117230 */ /* 0x000fe40000004100 */
[----:B------:R-:W-:Y:S01]  /*bc90*/  FFMA.FTZ R19, R33, R12, R19 ;  /* 0x0000000c21137223 */ /* 0x000fe20000010013 */
[----:B------:R-:W-:Y:S01]  /*bca0*/  FFMA.FTZ R37, R35, R8, R37 ;  /* 0x0000000823257223 */ /* 0x000fe20000010025 */
[----:B------:R-:W-:Y:S02]  /*bcb0*/  HADD2.F32 R5, -RZ, R5.H0_H0 ;  /* 0x20000005ff057230 */ /* 0x000fe40000004100 */
[----:B------:R-:W-:Y:S01]  /*bcc0*/  FFMA.FTZ R32, R33, R18, -R32 ;  /* 0x0000001221207223 */ /* 0x000fe20000010820 */
[----:B------:R-:W-:-:S02]  /*bcd0*/  HADD2.F32 R8, -RZ, R26.H1_H1 ;  /* 0x3000001aff087230 */ /* 0x000fc40000004100 */
[C---:B------:R-:W-:Y:S01]  /*bce0*/  FMUL.FTZ R12, R17.reuse, R4 ;  /* 0x00000004110c7220 */ /* 0x040fe20000410000 */
[----:B------:R-:W-:Y:S02]  /*bcf0*/  HADD2.F32 R7, -RZ, R7.H0_H0 ;  /* 0x20000007ff077230 */ /* 0x000fe40000004100 */
[----:B------:R-:W-:Y:S01]  /*bd00*/  FMUL.FTZ R35, R17, R6 ;  /* 0x0000000611237220 */ /* 0x000fe20000410000 */
[----:B------:R-:W-:Y:S02]  /*bd10*/  HADD2.F32 R26, -RZ, R26.H0_H0 ;  /* 0x2000001aff1a7230 */ /* 0x000fe40000004100 */
[C---:B------:R-:W-:Y:S01]  /*bd20*/  FMUL.FTZ R17, R8.reuse, R5 ;  /* 0x0000000508117220 */ /* 0x040fe20000410000 */
[----:B------:R-:W-:Y:S02]  /*bd30*/  HADD2.F32 R33, -RZ, R16.H0_H0 ;  /* 0x20000010ff217230 */ /* 0x000fe40000004100 */
[-C--:B------:R-:W-:Y:S01]  /*bd40*/  FMUL.FTZ R8, R8, R7.reuse ;  /* 0x0000000708087220 */ /* 0x080fe20000410000 */
[----:B------:R-:W-:Y:S01]  /*bd50*/  F2FP.F16.F32.PACK_AB R32, R19, R32 ;  /* 0x000000201320723e */ /* 0x000fe200000000ff */
[C---:B------:R-:W-:Y:S01]  /*bd60*/  FFMA.FTZ R17, R26.reuse, R7, -R17 ;  /* 0x000000071a117223 */ /* 0x040fe20000010811 */
[----:B------:R-:W-:Y:S01]  /*bd70*/  F2FP.F16.F32.PACK_AB R19, R37, R30 ;  /* 0x0000001e2513723e */ /* 0x000fe200000000ff */
[----:B------:R-:W-:Y:S01]  /*bd80*/  FFMA.FTZ R8, R26, R5, R8 ;  /* 0x000000051a087223 */ /* 0x000fe20000010008 */
[C---:B------:R-:W-:Y:S01]  /*bd90*/  FFMA.FTZ R12, R33.reuse, R6, -R12 ;  /* 0x00000006210c7223 */ /* 0x040fe2000001080c */
[----:B------:R-:W-:-:S03]  /*bda0*/  FFMA.FTZ R35, R33, R4, R35 ;  /* 0x0000000421237223 */ /* 0x000fc60000010023 */
[----:B------:R-:W-:Y:S02]  /*bdb0*/  F2FP.F16.F32.PACK_AB R18, R8, R17 ;  /* 0x000000110812723e */ /* 0x000fe400000000ff */
[----:B------:R-:W-:Y:S02]  /*bdc0*/  F2FP.F16.F32.PACK_AB R16, R35, R12 ;  /* 0x0000000c2310723e */ /* 0x000fe400000000ff */
[----:B------:R-:W-:Y:S02]  /*bdd0*/  MOV R17, R32 ;  /* 0x0000002000117202 */ /* 0x000fe40000000f00 */
.L_x_1326:
[----:B------:R-:W-:Y:S05]  /*bde0*/  BSYNC.RECONVERGENT B0 ;  /* 0x0000000000007941 */ /* 0x000fea0003800200 */
.L_x_1325:
[----:B-----5:R-:W-:Y:S01]  /*bdf0*/  IMAD.MOV.U32 R6, RZ, RZ, R18 ;  /* 0x000000ffff067224 */ /* 0x020fe200078e0012 */
[----:B------:R-:W-:Y:S01]  /*be00*/  MOV R4, R16 ;  /* 0x0000001000047202 */ /* 0x000fe20000000f00 */
[----:B------:R-:W-:Y:S01]  /*be10*/  IMAD.MOV.U32 R7, RZ, RZ, R19 ;  /* 0x000000ffff077224 */ /* 0x000fe200078e0013 */
[----:B------:R-:W-:Y:S02]  /*be20*/  MOV R5, R17 ;  /* 0x0000001100057202 */ /* 0x000fe40000000f00 */
.L_x_1324:
[----:B------:R-:W-:Y:S05]  /*be30*/  BSYNC.RECONVERGENT B1 ;  /* 0x0000000000017941 */ /* 0x000fea0003800200 */
.L_x_1323:
        /* <DEDUP_REMOVED lines=11> */
[----:B-----5:R-:W-:Y:S01]  /*bef0*/  MOV R26, R18 ;  /* 0x00000012001a7202 */ /* 0x020fe20000000f00 */
[--C-:B------:R-:W-:Y:S02]  /*bf00*/  HADD2.F32 R33, -RZ, R17.reuse.H0_H0 ;  /* 0x20000011ff217230 */ /* 0x100fe40000004100 */
[----:B------:R-:W-:Y:S02]  /*bf10*/  HADD2.F32 R37, -RZ, R17.H1_H1 ;  /* 0x30000011ff257230 */ /* 0x000fe40000004100 */
[----:B------:R-:W-:-:S02]  /*bf20*/  HADD2.F32 R24, -RZ, R19.H1_H1 ;  /* 0x30000013ff187230 */ /* 0x000fc40000004100 */
[----:B------:R-:W-:Y:S02]  /*bf30*/  HADD2.F32 R35, -RZ, R19.H0_H0 ;  /* 0x20000013ff237230 */ /* 0x000fe40000004100 */
[----:B--2---:R-:W-:Y:S02]  /*bf40*/  HADD2.F32 R12, -RZ, R4.H1_H1 ;  /* 0x30000004ff0c7230 */ /* 0x004fe40000004100 */
[----:B------:R-:W-:Y:S02]  /*bf50*/  HADD2.F32 R8, -RZ, R5.H1_H1 ;  /* 0x30000005ff087230 */ /* 0x000fe40000004100 */
[--C-:B----4-:R-:W-:Y:S02]  /*bf60*/  HADD2.F32 R18, -RZ, R6.reuse.H1_H1 ;  /* 0x30000006ff127230 */ /* 0x110fe40000004100 */
        /* <DEDUP_REMOVED lines=30> */
.L_x_1330:
[----:B------:R-:W-:Y:S05]  /*c150*/  BSYNC.RECONVERGENT B0 ;  /* 0x0000000000007941 */ /* 0x000fea0003800200 */
.L_x_1329:
[----:B-----5:R4:W-:Y:S02]  /*c160*/  STS.128 [R0+0x2000], R16 ;  /* 0x0020001000007388 */ /* 0x0209e40000000c00 */
.L_x_1328:
[----:B------:R-:W-:Y:S05]  /*c170*/  BSYNC.RECONVERGENT B1 ;  /* 0x0000000000017941 */ /* 0x000fea0003800200 */
.L_x_1327:
        /* <DEDUP_REMOVED lines=22> */
[----:B------:R-:W-:Y:S02]  /*c2e0*/  HADD2.F32 R4, -RZ, R4.H0_H0 ;  /* 0x20000004ff047230 */ /* 0x000fe40000004100 */
[-C--:B------:R-:W-:Y:S01]  /*c2f0*/  FMUL.FTZ R37, R24, R17.reuse ;  /* 0x0000001118257220 */ /* 0x080fe20000410000 */
[----:B------:R-:W-:Y:S01]  /*c300*/  FFMA.FTZ R26, R35, R17, -R26 ;  /* 0x00000011231a7223 */ /* 0x000fe2000001081a */
[----:B------:R-:W-:Y:S02]  /*c310*/  HADD2.F32 R17, -RZ, R16.H1_H1 ;  /* 0x30000010ff117230 */ /* 0x000fe40000004100 */
[----:B------:R-:W-:Y:S01]  /*c320*/  FFMA.FTZ R30, R33, R18, -R30 ;  /* 0x00000012211e7223 */ /* 0x000fe2000001081e */
[----:B------:R-:W-:Y:S01]  /*c330*/  FFMA.FTZ R37, R35, R8, R37 ;  /* 0x0000000823257223 */ /* 0x000fe20000010025 */
[----:B------:R-:W-:Y:S02]  /*c340*/  HADD2.F32 R5, -RZ, R5.H0_H0 ;  /* 0x20000005ff057230 */ /* 0x000fe40000004100 */
[----:B------:R-:W-:Y:S01]  /*c350*/  FFMA.FTZ R19, R33, R12, R19 ;  /* 0x0000000c21137223 */ /* 0x000fe20000010013 */
[----:B------:R-:W-:-:S02]  /*c360*/  HADD2.F32 R8, -RZ, R25.H1_H1 ;  /* 0x30000019ff087230 */ /* 0x000fc40000004100 */
[----:B------:R-:W-:Y:S01]  /*c370*/  FMUL.FTZ R12, R17, R4 ;  /* 0x00000004110c7220 */ /* 0x000fe20000410000 */
[----:B------:R-:W-:Y:S02]  /*c380*/  HADD2.F32 R7, -RZ, R7.H0_H0 ;  /* 0x20000007ff077230 */ /* 0x000fe40000004100 */
[----:B------:R-:W-:Y:S01]  /*c390*/  HADD2.F32 R33, -RZ, R16.H0_H0 ;  /* 0x20000010ff217230 */ /* 0x000fe20000004100 */
[----:B------:R-:W-:Y:S01]  /*c3a0*/  F2FP.F16.F32.PACK_AB R30, R19, R30 ;  /* 0x0000001e131e723e */ /* 0x000fe200000000ff */
[----:B------:R-:W-:Y:S02]  /*c3b0*/  HADD2.F32 R16, -RZ, R25.H0_H0 ;  /* 0x20000019ff107230 */ /* 0x000fe40000004100 */
[-C--:B------:R-:W-:Y:S01]  /*c3c0*/  FMUL.FTZ R25, R17, R6.reuse ;  /* 0x0000000611197220 */ /* 0x080fe20000410000 */
[C---:B------:R-:W-:Y:S01]  /*c3d0*/  FMUL.FTZ R17, R8.reuse, R5 ;  /* 0x0000000508117220 */ /* 0x040fe20000410000 */
[-C--:B------:R-:W-:Y:S01]  /*c3e0*/  FMUL.FTZ R8, R8, R7.reuse ;  /* 0x0000000708087220 */ /* 0x080fe20000410000 */
[C---:B------:R-:W-:Y:S01]  /*c3f0*/  FFMA.FTZ R12, R33.reuse, R6, -R12 ;  /* 0x00000006210c7223 */ /* 0x040fe2000001080c */
[----:B------:R-:W-:Y:S01]  /*c400*/  FFMA.FTZ R25, R33, R4, R25 ;  /* 0x0000000421197223 */ /* 0x000fe20000010019 */
[C---:B------:R-:W-:Y:S01]  /*c410*/  FFMA.FTZ R17, R16.reuse, R7, -R17 ;  /* 0x0000000710117223 */ /* 0x040fe20000010811 */
[----:B------:R-:W-:Y:S01]  /*c420*/  FFMA.FTZ R8, R16, R5, R8 ;  /* 0x0000000510087223 */ /* 0x000fe20000010008 */
[----:B------:R-:W-:-:S02]  /*c430*/  F2FP.F16.F32.PACK_AB R19, R37, R26 ;  /* 0x0000001a2513723e */ /* 0x000fc400000000ff */
[----:B------:R-:W-:Y:S02]  /*c440*/  F2FP.F16.F32.PACK_AB R16, R25, R12 ;  /* 0x0000000c1910723e */ /* 0x000fe400000000ff */
[----:B------:R-:W-:Y:S02]  /*c450*/  F2FP.F16.F32.PACK_AB R18, R8, R17 ;  /* 0x000000110812723e */ /* 0x000fe400000000ff */
[----:B------:R-:W-:Y:S02]  /*c460*/  MOV R17, R30 ;  /* 0x0000001e00117202 */ /* 0x000fe40000000f00 */
.L_x_1332:
[----:B------:R-:W-:Y:S05]  /*c470*/  BSYNC.RECONVERGENT B0 ;  /* 0x0000000000007941 */ /* 0x000fea0003800200 */
.L_x_1331:
[----:B-----5:R1:W-:Y:S02]  /*c480*/  STS.128 [R0+0x4000], R16 ;  /* 0x0040001000007388 */ /* 0x0203e40000000c00 */
.L_x_1322:
[----:B------:R-:W-:Y:S05]  /*c490*/  BSYNC.RECONVERGENT B2 ;  /* 0x0000000000027941 */ /* 0x000fea0003800200 */
.L_x_1321:
        /* <DEDUP_REMOVED lines=24> */
[----:B----4-:R-:W-:Y:S02]  /*c620*/  HADD2.F32 R18, -RZ, R6.H1_H1 ;  /* 0x30000006ff127230 */ /* 0x010fe40000004100 */
[----:B------:R-:W-:Y:S01]  /*c630*/  FMUL.FTZ R35, R12, R39 ;  /* 0x000000270c237220 */ /* 0x000fe20000410000 */
[----:B------:R-:W-:Y:S02]  /*c640*/  HADD2.F32 R17, -RZ, R7.H1_H1 ;  /* 0x30000007ff117230 */ /* 0x000fe40000004100 */
[----:B------:R-:W-:Y:S01]  /*c650*/  FMUL.FTZ R32, R8, R24 ;  /* 0x0000001808207220 */ /* 0x000fe20000410000 */
[----:B------:R-:W-:-:S02]  /*c660*/  HADD2.F32 R4, -RZ, R4.H0_H0 ;  /* 0x20000004ff047230 */ /* 0x000fc40000004100 */
[----:B------:R-:W-:Y:S01]  /*c670*/  FMUL.FTZ R19, R18, R39 ;  /* 0x0000002712137220 */ /* 0x000fe20000410000 */
[----:B------:R-:W-:Y:S02]  /*c680*/  HADD2.F32 R5, -RZ, R5.H0_H0 ;  /* 0x20000005ff057230 */ /* 0x000fe40000004100 */
[C---:B------:R-:W-:Y:S01]  /*c690*/  FMUL.FTZ R39, R17.reuse, R24 ;  /* 0x0000001811277220 */ /* 0x040fe20000410000 */
[----:B------:R-:W-:Y:S01]  /*c6a0*/  FFMA.FTZ R32, R17, R37, -R32 ;  /* 0x0000002511207223 */ /* 0x000fe20000010820 */
[----:B------:R-:W-:Y:S02]  /*c6b0*/  HADD2.F32 R17, -RZ, R16.H1_H1 ;  /* 0x30000010ff117230 */ /* 0x000fe40000004100 */
[----:B------:R-:W-:Y:S01]  /*c6c0*/  FFMA.FTZ R12, R12, R33, R19 ;  /* 0x000000210c0c7223 */ /* 0x000fe20000010013 */
[----:B------:R-:W-:Y:S01]  /*c6d0*/  FFMA.FTZ R39, R8, R37, R39 ;  /* 0x0000002508277223 */ /* 0x000fe20000010027 */
[----:B------:R-:W-:Y:S02]  /*c6e0*/  HADD2.F32 R8, -RZ, R31.H1_H1 ;  /* 0x3000001fff087230 */ /* 0x000fe40000004100 */
[----:B------:R-:W-:Y:S01]  /*c6f0*/  FFMA.FTZ R35, R18, R33, -R35 ;  /* 0x0000002112237223 */ /* 0x000fe20000010823 */
[----:B------:R-:W-:-:S02]  /*c700*/  HADD2.F32 R6, -RZ, R6.H0_H0 ;  /* 0x20000006ff067230 */ /* 0x000fc40000004100 */
[----:B------:R-:W-:Y:S02]  /*c710*/  HADD2.F32 R7, -RZ, R7.H0_H0 ;  /* 0x20000007ff077230 */ /* 0x000fe40000004100 */
[-C--:B------:R-:W-:Y:S01]  /*c720*/  FMUL.FTZ R18, R5, R8.reuse ;  /* 0x0000000805127220 */ /* 0x080fe20000410000 */
[----:B------:R-:W-:Y:S02]  /*c730*/  HADD2.F32 R19, -RZ, R16.H0_H0 ;  /* 0x20000010ff137230 */ /* 0x000fe40000004100 */
[----:B------:R-:W-:Y:S02]  /*c740*/  HADD2.F32 R16, -RZ, R31.H0_H0 ;  /* 0x2000001fff107230 */ /* 0x000fe40000004100 */
[-C--:B------:R-:W-:Y:S01]  /*c750*/  FMUL.FTZ R31, R4, R17.reuse ;  /* 0x00000011041f7220 */ /* 0x080fe20000410000 */
[C---:B------:R-:W-:Y:S01]  /*c760*/  FMUL.FTZ R17, R6.reuse, R17 ;  /* 0x0000001106117220 */ /* 0x040fe20000410000 */
[C---:B------:R-:W-:Y:S02]  /*c770*/  FMUL.FTZ R8, R7.reuse, R8 ;  /* 0x0000000807087220 */ /* 0x040fe40000410000 */
[-C--:B------:R-:W-:Y:S01]  /*c780*/  FFMA.FTZ R31, R6, R19.reuse, -R31 ;  /* 0x00000013061f7223 */ /* 0x080fe2000001081f */
[----:B------:R-:W-:Y:S01]  /*c790*/  FFMA.FTZ R4, R4, R19, R17 ;  /* 0x0000001304047223 */ /* 0x000fe20000010011 */
[-C--:B------:R-:W-:Y:S01]  /*c7a0*/  FFMA.FTZ R18, R7, R16.reuse, -R18 ;  /* 0x0000001007127223 */ /* 0x080fe20000010812 */
[----:B------:R-:W-:Y:S01]  /*c7b0*/  FFMA.FTZ R5, R5, R16, R8 ;  /* 0x0000001005057223 */ /* 0x000fe20000010008 */
[----:B------:R-:W-:-:S02]  /*c7c0*/  F2FP.F16.F32.PACK_AB R17, R12, R35 ;  /* 0x000000230c11723e */ /* 0x000fc400000000ff */
[----:B------:R-:W-:Y:S02]  /*c7d0*/  F2FP.F16.F32.PACK_AB R19, R39, R32 ;  /* 0x000000202713723e */ /* 0x000fe400000000ff */
[----:B------:R-:W-:Y:S02]  /*c7e0*/  F2FP.F16.F32.PACK_AB R16, R4, R31 ;  /* 0x0000001f0410723e */ /* 0x000fe400000000ff */
[----:B------:R-:W-:Y:S02]  /*c7f0*/  F2FP.F16.F32.PACK_AB R18, R5, R18 ;  /* 0x000000120512723e */ /* 0x000fe400000000ff */
.L_x_1338:
[----:B------:R-:W-:Y:S05]  /*c800*/  BSYNC.RECONVERGENT B0 ;  /* 0x0000000000007941 */ /* 0x000fea0003800200 */
.L_x_1337:
[----:B-----5:R4:W-:Y:S02]  /*c810*/  STS.128 [R0+0x800], R16 ;  /* 0x0008001000007388 */ /* 0x0209e40000000c00 */
.L_x_1336:
[----:B------:R-:W-:Y:S05]  /*c820*/  BSYNC.RECONVERGENT B1 ;  /* 0x0000000000017941 */ /* 0x000fea0003800200 */
.L_x_1335:
        /* <DEDUP_REMOVED lines=47> */
.L_x_1342:
[----:B------:R-:W-:Y:S05]  /*cb20*/  BSYNC.RECONVERGENT B0 ;  /* 0x0000000000007941 */ /* 0x000fea0003800200 */
.L_x_1341:
[----:B-----5:R4:W-:Y:S02]  /*cb30*/  STS.128 [R0+0x2800], R16 ;  /* 0x0028001000007388 */ /* 0x0209e40000000c00 */
.L_x_1340:
[----:B------:R-:W-:Y:S05]  /*cb40*/  BSYNC.RECONVERGENT B1 ;  /* 0x0000000000017941 */ /* 0x000fea0003800200 */
.L_x_1339:
        /* <DEDUP_REMOVED lines=10> */
[--C-:B-1----:R-:W-:Y:S02]  /*cbf0*/  HADD2.F32 R27, -RZ, R17.reuse.H0_H0 ;  /* 0x20000011ff1b7230 */ /* 0x102fe40000004100 */
        /* <DEDUP_REMOVED lines=35> */
.L_x_1344:
[----:B------:R-:W-:Y:S05]  /*ce30*/  BSYNC.RECONVERGENT B0 ;  /* 0x0000000000007941 */ /* 0x000fea0003800200 */
.L_x_1343:
[----:B-----5:R4:W-:Y:S02]  /*ce40*/  STS.128 [R0+0x4800], R16 ;  /* 0x0048001000007388 */ /* 0x0209e40000000c00 */
.L_x_1334:
[----:B------:R-:W-:Y:S05]  /*ce50*/  BSYNC.RECONVERGENT B2 ;  /* 0x0000000000027941 */ /* 0x000fea0003800200 */
.L_x_1333:
[----:B------:R-:W-:Y:S01]  /*ce60*/  IADD3 R32, PT, PT, R110, 0x20, RZ ;  /* 0x000000206e207810 */ /* 0x000fe20007ffe0ff */
[----:B------:R-:W-:Y:S03]  /*ce70*/  BSSY.RECONVERGENT B2, `(.L_x_1345) ;  /* 0x000009a000027945 */ /* 0x000fe60003800200 */
[----:B------:R-:W-:-:S13]  /*ce80*/  ISETP.GE.AND P0, PT, R32, R13, PT ;  /* 0x0000000d2000720c */ /* 0x000fda0003f06270 */
[----:B------:R-:W-:Y:S05]  /*ce90*/  @P0 BRA `(.L_x_1346) ;  /* 0x00000008005c0947 */ /* 0x000fea0003800000 */
[----:B------:R-:W5:Y:S01]  /*cea0*/  LDC R25, c[0x0][0x440] ;  /* 0x00011000ff197b82 */ /* 0x000f620000000800 */
[C---:B-1----:R-:W-:Y:S01]  /*ceb0*/  LEA R26, P1, R2.reuse, R28, 0x6 ;  /* 0x0000001c021a7211 */ /* 0x042fe200078230ff */
[----:B------:R-:W-:Y:S03]  /*cec0*/  BSSY.RECONVERGENT B1, `(.L_x_1347) ;  /* 0x0000032000017945 */ /* 0x000fe60003800200 */
[----:B------:R-:W-:Y:S02]  /*ced0*/  LEA.HI.X R27, R2, R29, R3, 0x6, P1 ;  /* 0x0000001d021b7211 */ /* 0x000fe400008f3403 */
[----:B-----5:R-:W-:-:S13]  /*cee0*/  ISETP.GE.AND P0, PT, R14, R25, PT ;  /* 0x000000190e00720c */ /* 0x020fda0003f06270 */
        /* <DEDUP_REMOVED lines=15> */
[----:B---3--:R-:W-:Y:S02]  /*cfe0*/  HADD2.F32 R18, -RZ, R6.H1_H1 ;  /* 0x30000006ff127230 */ /* 0x008fe40000004100 */
        /* <DEDUP_REMOVED lines=29> */
.L_x_1350:
[----:B------:R-:W-:Y:S05]  /*d1c0*/  BSYNC.RECONVERGENT B0 ;  /* 0x0000000000007941 */ /* 0x000fea0003800200 */
.L_x_1349:
[----:B-----5:R1:W-:Y:S02]  /*d1d0*/  STS.128 [R0+0x1000], R16 ;  /* 0x0010001000007388 */ /* 0x0203e40000000c00 */
.L_x_1348:
[----:B------:R-:W-:Y:S05]  /*d1e0*/  BSYNC.RECONVERGENT B1 ;  /* 0x0000000000017941 */ /* 0x000fea0003800200 */
.L_x_1347:
        /* <DEDUP_REMOVED lines=47> */
.L_x_1354:
[----:B------:R-:W-:Y:S05]  /*d4e0*/  BSYNC.RECONVERGENT B0 ;  /* 0x0000000000007941 */ /* 0x000fea0003800200 */
.L_x_1353:
[----:B-----5:R4:W-:Y:S02]  /*d4f0*/  STS.128 [R0+0x3000], R16 ;  /* 0x0030001000007388 */ /* 0x0209e40000000c00 */
.L_x_1352:
[----:B------:R-:W-:Y:S05]  /*d500*/  BSYNC.RECONVERGENT B1 ;  /* 0x0000000000017941 */ /* 0x000fea0003800200 */
.L_x_1351:
        /* <DEDUP_REMOVED lines=46> */
.L_x_1356:
[----:B------:R-:W-:Y:S05]  /*d7f0*/  BSYNC.RECONVERGENT B0 ;  /* 0x0000000000007941 */ /* 0x000fea0003800200 */
.L_x_1355:
[----:B-----5:R4:W-:Y:S02]  /*d800*/  STS.128 [R0+0x5000], R16 ;  /* 0x0050001000007388 */ /* 0x0209e40000000c00 */
.L_x_1346:
[----:B------:R-:W-:Y:S05]  /*d810*/  BSYNC.RECONVERGENT B2 ;  /* 0x0000000000027941 */ /* 0x000fea0003800200 */
.L_x_1345:
        /* <DEDUP_REMOVED lines=17> */
[----:B-----5:R-:W-:Y:S01]  /*d930*/  MOV R25, R18 ;  /* 0x0000001200197202 */ /* 0x020fe20000000f00 */
[--C-:B------:R-:W-:Y:S02]  /*d940*/  HADD2.F32 R27, -RZ, R17.reuse.H0_H0 ;  /* 0x20000011ff1b7230 */ /* 0x100fe40000004100 */
[----:B------:R-:W-:Y:S02]  /*d950*/  HADD2.F32 R33, -RZ, R17.H1_H1 ;  /* 0x30000011ff217230 */ /* 0x000fe40000004100 */
[----:B------:R-:W-:-:S02]  /*d960*/  HADD2.F32 R24, -RZ, R19.H1_H1 ;  /* 0x30000013ff187230 */ /* 0x000fc40000004100 */
[----:B------:R-:W-:Y:S02]  /*d970*/  HADD2.F32 R31, -RZ, R19.H0_H0 ;  /* 0x20000013ff1f7230 */ /* 0x000fe40000004100 */
[----:B----4-:R-:W-:Y:S02]  /*d980*/  HADD2.F32 R8, -RZ, R2.H1_H1 ;  /* 0x30000002ff087230 */ /* 0x010fe40000004100 */
[----:B------:R-:W-:Y:S02]  /*d990*/  HADD2.F32 R6, -RZ, R3.H1_H1 ;  /* 0x30000003ff067230 */ /* 0x000fe40000004100 */
[----:B--2---:R-:W-:Y:S02]  /*d9a0*/  HADD2.F32 R18, -RZ, R4.H1_H1 ;  /* 0x30000004ff127230 */ /* 0x004fe40000004100 */
[----:B---3--:R-:W-:Y:S01]  /*d9b0*/  FMUL.FTZ R29, R8, R33 ;  /* 0x00000021081d7220 */ /* 0x008fe20000410000 */
        /* <DEDUP_REMOVED lines=28> */
.L_x_1360:
[----:B------:R-:W-:Y:S05]  /*db80*/  BSYNC.RECONVERGENT B0 ;  /* 0x0000000000007941 */ /* 0x000fea0003800200 */
.L_x_1359:
[----:B-----5:R4:W-:Y:S02]  /*db90*/  STS.128 [R0+0x1800], R16 ;  /* 0x0018001000007388 */ /* 0x0209e40000000c00 */
.L_x_1358:
[----:B------:R-:W-:Y:S05]  /*dba0*/  BSYNC.RECONVERGENT B1 ;  /* 0x0000000000017941 */ /* 0x000fea0003800200 */
.L_x_1357:
        /* <DEDUP_REMOVED lines=47> */
.L_x_1364:
[----:B------:R-:W-:Y:S05]  /*dea0*/  BSYNC.RECONVERGENT B0 ;  /* 0x0000000000007941 */ /* 0x000fea0003800200 */
.L_x_1363:
[----:B-----5:R4:W-:Y:S02]  /*deb0*/  STS.128 [R0+0x3800], R16 ;  /* 0x0038001000007388 */ /* 0x0209e40000000c00 */
.L_x_1362:
[----:B------:R-:W-:Y:S05]  /*dec0*/  BSYNC.RECONVERGENT B1 ;  /* 0x0000000000017941 */ /* 0x000fea0003800200 */
.L_x_1361:
[----:B------:R-:W-:-:S13]  /*ded0*/  ISETP.GE.AND P0, PT, R9, R7, PT ;  /* 0x000000070900720c */ /* 0x000fda0003f06270 */
        /* <DEDUP_REMOVED lines=8> */
[----:B-----5:R-:W-:Y:S02]  /*df60*/  HADD2.F32 R24, -RZ, R17.H1_H1 ;  /* 0x30000011ff187230 */ /* 0x020fe40000004100 */
[----:B-1----:R-:W-:Y:S02]  /*df70*/  HADD2.F32 R13, -RZ, R19.H1_H1 ;  /* 0x30000013ff0d7230 */ /* 0x002fe40000004100 */
[----:B------:R-:W-:Y:S02]  /*df80*/  HADD2.F32 R12, -RZ, R17.H0_H0 ;  /* 0x20000011ff0c7230 */ /* 0x000fe40000004100 */
        /* <DEDUP_REMOVED lines=9> */
[-C--:B------:R-:W-:Y:S01]  /*e020*/  FFMA.FTZ R22, R11, R12.reuse, -R22 ;  /* 0x0000000c0b167223 */ /* 0x080fe20000010816 */
[C---:B------:R-:W-:Y:S01]  /*e030*/  FMUL.FTZ R13, R8.reuse, R13 ;  /* 0x0000000d080d7220 */ /* 0x040fe20000410000 */
[-C--:B------:R-:W-:Y:S01]  /*e040*/  FFMA.FTZ R17, R8, R19.reuse, -R17 ;  /* 0x0000001308117223 */ /* 0x080fe20000010811 */
[----:B------:R-:W-:Y:S02]  /*e050*/  HADD2.F32 R11, -RZ, R16.H1_H1 ;  /* 0x30000010ff0b7230 */ /* 0x000fe40000004100 */
[----:B------:R-:W-:Y:S01]  /*e060*/  FFMA.FTZ R7, R7, R12, R20 ;  /* 0x0000000c07077223 */ /* 0x000fe20000010014 */
[----:B------:R-:W-:Y:S02]  /*e070*/  HADD2.F32 R4, -RZ, R4.H0_H0 ;  /* 0x20000004ff047230 */ /* 0x000fe40000004100 */
[----:B------:R-:W-:Y:S01]  /*e080*/  FFMA.FTZ R6, R6, R19, R13 ;  /* 0x0000001306067223 */ /* 0x000fe2000001000d */
[----:B------:R-:W-:-:S02]  /*e090*/  HADD2.F32 R3, -RZ, R3.H0_H0 ;  /* 0x20000003ff037230 */ /* 0x000fc40000004100 */
[-C--:B------:R-:W-:Y:S01]  /*e0a0*/  FMUL.FTZ R19, R2, R11.reuse ;  /* 0x0000000b02137220 */ /* 0x080fe20000410000 */
[----:B------:R-:W-:Y:S02]  /*e0b0*/  HADD2.F32 R8, -RZ, R18.H1_H1 ;  /* 0x30000012ff087230 */ /* 0x000fe40000004100 */
[----:B------:R-:W-:Y:S01]  /*e0c0*/  FMUL.FTZ R11, R4, R11 ;  /* 0x0000000b040b7220 */ /* 0x000fe20000410000 */
[----:B------:R-:W-:Y:S01]  /*e0d0*/  HADD2.F32 R5, -RZ, R5.H0_H0 ;  /* 0x20000005ff057230 */ /* 0x000fe20000004100 */
[----:B------:R-:W-:Y:S01]  /*e0e0*/  F2FP.F16.F32.PACK_AB R7, R7, R22 ;  /* 0x000000160707723e */ /* 0x000fe200000000ff */
        /* <DEDUP_REMOVED lines=9> */
[----:B------:R-:W-:-:S02]  /*e180*/  MOV R17, R7 ;  /* 0x0000000700117202 */ /* 0x000fc40000000f00 */
[----:B------:R-:W-:Y:S02]  /*e190*/  F2FP.F16.F32.PACK_AB R16, R2, R19 ;  /* 0x000000130210723e */ /* 0x000fe400000000ff */
[----:B------:R-:W-:Y:S02]  /*e1a0*/  F2FP.F16.F32.PACK_AB R18, R3, R12 ;  /* 0x0000000c0312723e */ /* 0x000fe400000000ff */
[----:B------:R-:W-:Y:S02]  /*e1b0*/  MOV R19, R6 ;  /* 0x0000000600137202 */ /* 0x000fe40000000f00 */
.L_x_1366:
[----:B------:R-:W-:Y:S05]  /*e1c0*/  BSYNC.RECONVERGENT B0 ;  /* 0x0000000000007941 */ /* 0x000fea0003800200 */
.L_x_1365:
[----:B-----5:R4:W-:Y:S01]  /*e1d0*/  STS.128 [R0+0x5800], R16 ;  /* 0x0058001000007388 */ /* 0x0209e20000000c00 */
[----:B------:R-:W-:Y:S05]  /*e1e0*/  BRA `(.L_x_1318) ;  /* 0x0000004400387947 */ /* 0x000fea0003800000 */
.L_x_1320:
        /* <DEDUP_REMOVED lines=47> */
[----:B------:R-:W-:Y:S02]  /*e4e0*/  HADD2.F32 R41, -RZ, R5.H0_H0 ;  /* 0x20000005ff297230 */ /* 0x000fe40000004100 */
[----:B------:R-:W-:Y:S01]  /*e4f0*/  @!P1 FADD.FTZ R23, -R23, -RZ ;  /* 0x800000ff17179221 */ /* 0x000fe20000010100 */
[----:B------:R-:W-:-:S02]  /*e500*/  HADD2.F32 R4, -RZ, R6.H0_H0 ;  /* 0x20000006ff047230 */ /* 0x000fc40000004100 */
[----:B------:R-:W-:Y:S01]  /*e510*/  @!P1 FADD.FTZ R43, -R43, -RZ ;  /* 0x800000ff2b2b9221 */ /* 0x000fe20000010100 */
[----:B------:R-:W-:Y:S02]  /*e520*/  HADD2.F32 R5, -RZ, R5.H1_H1 ;  /* 0x30000005ff057230 */ /* 0x000fe40000004100 */
[----:B------:R-:W-:Y:S01]  /*e530*/  FMUL.FTZ R30, R30, R23 ;  /* 0x000000171e1e7220 */ /* 0x000fe20000410000 */
[--C-:B------:R-:W-:Y:S02]  /*e540*/  HADD2.F32 R45, -RZ, R7.reuse.H0_H0 ;  /* 0x20000007ff2d7230 */ /* 0x100fe40000004100 */
[----:B------:R-:W-:Y:S01]  /*e550*/  @!P1 FADD.FTZ R4, -R4, -RZ ;  /* 0x800000ff04049221 */ /* 0x000fe20000010100 */
[----:B------:R-:W-:Y:S02]  /*e560*/  HADD2.F32 R6, -RZ, R6.H1_H1 ;  /* 0x30000006ff067230 */ /* 0x000fe40000004100 */
[----:B------:R-:W-:Y:S01]  /*e570*/  @!P1 FADD.FTZ R5, -R5, -RZ ;  /* 0x800000ff05059221 */ /* 0x000fe20000010100 */
[----:B------:R-:W-:-:S02]  /*e580*/  HADD2.F32 R7, -RZ, R7.H1_H1 ;  /* 0x30000007ff077230 */ /* 0x000fc40000004100 */
[----:B------:R-:W-:Y:S01]  /*e590*/  FMUL.FTZ R21, R21, R4 ;  /* 0x0000000415157220 */ /* 0x000fe20000410000 */
[----:B---3--:R-:W-:Y:S02]  /*e5a0*/  HADD2.F32 R4, -RZ, R16.H0_H0 ;  /* 0x20000010ff047230 */ /* 0x008fe40000004100 */
[----:B------:R-:W-:Y:S01]  /*e5b0*/  FMUL.FTZ R38, R38, R5 ;  /* 0x0000000526267220 */ /* 0x000fe20000410000 */
[--C-:B-----5:R-:W-:Y:S02]  /*e5c0*/  HADD2.F32 R5, -RZ, R32.reuse.H0_H0 ;  /* 0x20000020ff057230 */ /* 0x120fe40000004100 */
[----:B------:R-:W-:Y:S01]  /*e5d0*/  @!P1 FADD.FTZ R41, -R41, -RZ ;  /* 0x800000ff29299221 */ /* 0x000fe20000010100 */
[----:B------:R-:W-:Y:S02]  /*e5e0*/  HADD2.F32 R23, -RZ, R32.H1_H1 ;  /* 0x30000020ff177230 */ /* 0x000fe40000004100 */
[----:B------:R-:W-:Y:S01]  /*e5f0*/  FMUL.FTZ R36, R36, R43 ;  /* 0x0000002b24247220 */ /* 0x000fe20000410000 */
[----:B------:R-:W-:-:S02]  /*e600*/  HADD2.F32 R16, -RZ, R16.H1_H1 ;  /* 0x30000010ff107230 */ /* 0x000fc40000004100 */
[----:B------:R-:W-:Y:S01]  /*e610*/  @!P1 FADD.FTZ R6, -R6, -RZ ;  /* 0x800000ff06069221 */ /* 0x000fe20000010100 */
[----:B------:R-:W-:Y:S01]  /*e620*/  @!P1 FADD.FTZ R7, -R7, -RZ ;  /* 0x800000ff07079221 */ /* 0x000fe20000010100 */
[----:B------:R-:W-:Y:S01]  /*e630*/  @!P1 FADD.FTZ R45, -R45, -RZ ;  /* 0x800000ff2d2d9221 */ /* 0x000fe20000010100 */
[----:B------:R-:W-:Y:S01]  /*e640*/  FMUL.FTZ R20, R20, R41 ;  /* 0x0000002914147220 */ /* 0x000fe20000410000 */
[----:B------:R-:W-:Y:S01]  /*e650*/  FMUL.FTZ R39, R39, R6 ;  /* 0x0000000627277220 */ /* 0x000fe20000410000 */
[----:B------:R-:W-:Y:S01]  /*e660*/  FMUL.FTZ R40, R40, R7 ;  /* 0x0000000728287220 */ /* 0x000fe20000410000 */
[----:B------:R-:W-:Y:S01]  /*e670*/  FFMA.FTZ R4, R5, R4, R30 ;  /* 0x0000000405047223 */ /* 0x000fe2000001001e */
[----:B------:R-:W-:Y:S01]  /*e680*/  FFMA.FTZ R23, R23, R16, R36 ;  /* 0x0000001017177223 */ /* 0x000fe20000010024 */
[----:B------:R-:W-:Y:S02]  /*e690*/  HADD2.F32 R7, -RZ, R33.H0_H0 ;  /* 0x20000021ff077230 */ /* 0x000fe40000004100 */
[----:B------:R-:W-:Y:S01]  /*e6a0*/  FMUL.FTZ R22, R22, R45 ;  /* 0x0000002d16167220 */ /* 0x000fe20000410000 */
[----:B------:R-:W-:-:S02]  /*e6b0*/  HADD2.F32 R6, -RZ, R17.H0_H0 ;  /* 0x20000011ff067230 */ /* 0x000fc40000004100 */
[----:B------:R-:W-:Y:S02]  /*e6c0*/  HADD2.F32 R32, -RZ, R18.H0_H0 ;  /* 0x20000012ff207230 */ /* 0x000fe40000004100 */
[----:B------:R-:W-:Y:S02]  /*e6d0*/  HADD2.F32 R41, -RZ, R19.H0_H0 ;  /* 0x20000013ff297230 */ /* 0x000fe40000004100 */
[----:B------:R-:W-:Y:S01]  /*e6e0*/  FFMA.FTZ R6, R7, R6, R20 ;  /* 0x0000000607067223 */ /* 0x000fe20000010014 */
[----:B------:R-:W-:Y:S02]  /*e6f0*/  HADD2.F32 R16, -RZ, R34.H0_H0 ;  /* 0x20000022ff107230 */ /* 0x000fe40000004100 */
[----:B------:R-:W-:Y:S02]  /*e700*/  HADD2.F32 R5, -RZ, R35.H0_H0 ;  /* 0x20000023ff057230 */ /* 0x000fe40000004100 */
[----:B------:R-:W-:Y:S02]  /*e710*/  HADD2.F32 R17, -RZ, R17.H1_H1 ;  /* 0x30000011ff117230 */ /* 0x000fe40000004100 */
[----:B------:R-:W-:Y:S01]  /*e720*/  FFMA.FTZ R16, R16, R32, R21 ;  /* 0x0000002010107223 */ /* 0x000fe20000010015 */
[----:B------:R-:W-:-:S02]  /*e730*/  HADD2.F32 R18, -RZ, R18.H1_H1 ;  /* 0x30000012ff127230 */ /* 0x000fc40000004100 */
[----:B------:R-:W-:Y:S01]  /*e740*/  FFMA.FTZ R5, R5, R41, R22 ;  /* 0x0000002905057223 */ /* 0x000fe20000010016 */
[----:B------:R-:W-:Y:S01]  /*e750*/  HADD2.F32 R19, -RZ, R19.H1_H1 ;  /* 0x30000013ff137230 */ /* 0x000fe20000004100 */
[----:B------:R-:W-:Y:S01]  /*e760*/  F2FP.F16.F32.PACK_AB R32, R23, R4 ;  /* 0x000000041720723e */ /* 0x000fe200000000ff */
[----:B------:R-:W-:Y:S02]  /*e770*/  HADD2.F32 R33, -RZ, R33.H1_H1 ;  /* 0x30000021ff217230 */ /* 0x000fe40000004100 */
[----:B------:R-:W-:Y:S02]  /*e780*/  HADD2.F32 R34, -RZ, R34.H1_H1 ;  /* 0x30000022ff227230 */ /* 0x000fe40000004100 */
[----:B------:R-:W-:Y:S02]  /*e790*/  HADD2.F32 R35, -RZ, R35.H1_H1 ;  /* 0x30000023ff237230 */ /* 0x000fe40000004100 */
[----:B------:R-:W-:Y:S01]  /*e7a0*/  FFMA.FTZ R17, R33, R17, R38 ;  /* 0x0000001121117223 */ /* 0x000fe20000010026 */
[----:B------:R-:W-:-:S02]  /*e7b0*/  FFMA.FTZ R39, R34, R18, R39 ;  /* 0x0000001222277223 */ /* 0x000fc40000010027 */
[----:B------:R-:W-:Y:S02]  /*e7c0*/  FFMA.FTZ R40, R35, R19, R40 ;  /* 0x0000001323287223 */ /* 0x000fe40000010028 */
[----:B------:R-:W-:Y:S02]  /*e7d0*/  F2FP.F16.F32.PACK_AB R33, R17, R6 ;  /* 0x000000061121723e */ /* 0x000fe400000000ff */
[----:B------:R-:W-:Y:S02]  /*e7e0*/  F2FP.F16.F32.PACK_AB R34, R39, R16 ;  /* 0x000000102722723e */ /* 0x000fe400000000ff */
[----:B------:R-:W-:Y:S02]  /*e7f0*/  F2FP.F16.F32.PACK_AB R35, R40, R5 ;  /* 0x000000052823723e */ /* 0x000fe400000000ff */
.L_x_1372:
[----:B------:R-:W-:Y:S05]  /*e800*/  BSYNC.RECONVERGENT B0 ;  /* 0x0000000000007941 */ /* 0x000fea0003800200 */
.L_x_1371:
[----:B-----5:R-:W-:Y:S01]  /*e810*/  IMAD.MOV.U32 R6, RZ, RZ, R34 ;  /* 0x000000ffff067224 */ /* 0x020fe200078e0022 */
[----:B------:R-:W-:Y:S01]  /*e820*/  MOV R4, R32 ;  /* 0x0000002000047202 */ /* 0x000fe20000000f00 */
[----:B------:R-:W-:Y:S01]  /*e830*/  IMAD.MOV.U32 R7, RZ, RZ, R35 ;  /* 0x000000ffff077224 */ /* 0x000fe200078e0023 */
[----:B------:R-:W-:Y:S02]  /*e840*/  MOV R5, R33 ;  /* 0x0000002100057202 */ /* 0x000fe40000000f00 */
.L_x_1370:
[----:B------:R-:W-:Y:S05]  /*e850*/  BSYNC.RECONVERGENT B1 ;  /* 0x0000000000017941 */ /* 0x000fea0003800200 */
.L_x_1369:
        /* <DEDUP_REMOVED lines=49> */
[----:B----4-:R-:W-:Y:S02]  /*eb70*/  HADD2.F32 R4, -RZ, R16.H0_H0 ;  /* 0x20000010ff047230 */ /* 0x010fe40000004100 */
        /* <DEDUP_REMOVED lines=37> */
.L_x_1376:
[----:B------:R-:W-:Y:S05]  /*edd0*/  BSYNC.RECONVERGENT B0 ;  /* 0x0000000000007941 */ /* 0x000fea0003800200 */
.L_x_1375:
[----:B-----5:R4:W-:Y:S02]  /*ede0*/  STS.128 [R0+0x2000], R32 ;  /* 0x0020002000007388 */ /* 0x0209e40000000c00 */
.L_x_1374:
[----:B------:R-:W-:Y:S05]  /*edf0*/  BSYNC.RECONVERGENT B1 ;  /* 0x0000000000017941 */ /* 0x000fea0003800200 */
.L_x_1373:
        /* <DEDUP_REMOVED lines=41> */
[----:B------:R-:W-:Y:S02]  /*f090*/  HADD2.F32 R45, -RZ, R6.H1_H1 ;  /* 0x30000006ff2d7230 */ /* 0x000fe40000004100 */
[----:B------:R-:W-:Y:S01]  /*f0a0*/  FMUL.FTZ R30, R30, R23 ;  /* 0x000000171e1e7220 */ /* 0x000fe20000410000 */
[--C-:B------:R-:W-:Y:S02]  /*f0b0*/  HADD2.F32 R5, -RZ, R7.reuse.H0_H0 ;  /* 0x20000007ff057230 */ /* 0x100fe40000004100 */
[----:B------:R-:W-:Y:S01]  /*f0c0*/  @!P1 FADD.FTZ R4, -R4, -RZ ;  /* 0x800000ff04049221 */ /* 0x000fe20000010100 */
[----:B------:R-:W-:-:S02]  /*f0d0*/  HADD2.F32 R6, -RZ, R7.H1_H1 ;  /* 0x30000007ff067230 */ /* 0x000fc40000004100 */
[----:B------:R-:W-:Y:S01]  /*f0e0*/  @!P1 FADD.FTZ R40, -R40, -RZ ;  /* 0x800000ff28289221 */ /* 0x000fe20000010100 */
[----:B-----5:R-:W-:Y:S02]  /*f0f0*/  HADD2.F32 R23, -RZ, R32.H1_H1 ;  /* 0x30000020ff177230 */ /* 0x020fe40000004100 */
[----:B------:R-:W-:Y:S01]  /*f100*/  @!P1 FADD.FTZ R5, -R5, -RZ ;  /* 0x800000ff05059221 */ /* 0x000fe20000010100 */
[----:B------:R-:W-:Y:S01]  /*f110*/  FMUL.FTZ R21, R21, R4 ;  /* 0x0000000415157220 */ /* 0x000fe20000410000 */
[----:B------:R-:W-:Y:S01]  /*f120*/  @!P1 FADD.FTZ R6, -R6, -RZ ;  /* 0x800000ff06069221 */ /* 0x000fe20000010100 */
[----:B----4-:R-:W-:Y:S02]  /*f130*/  HADD2.F32 R4, -RZ, R16.H0_H0 ;  /* 0x20000010ff047230 */ /* 0x010fe40000004100 */
[----:B------:R-:W-:Y:S01]  /*f140*/  FMUL.FTZ R22, R22, R5 ;  /* 0x0000000516167220 */ /* 0x000fe20000410000 */
[----:B------:R-:W-:Y:S02]  /*f150*/  HADD2.F32 R5, -RZ, R32.H0_H0 ;  /* 0x20000020ff057230 */ /* 0x000fe40000004100 */
[----:B------:R-:W-:Y:S01]  /*f160*/  FMUL.FTZ R39, R39, R6 ;  /* 0x0000000627277220 */ /* 0x000fe20000410000 */
[----:B------:R-:W-:-:S02]  /*f170*/  HADD2.F32 R7, -RZ, R33.H0_H0 ;  /* 0x20000021ff077230 */ /* 0x000fc40000004100 */
[----:B------:R-:W-:Y:S01]  /*f180*/  FMUL.FTZ R36, R36, R43 ;  /* 0x0000002b24247220 */ /* 0x000fe20000410000 */
[----:B------:R-:W-:Y:S02]  /*f190*/  HADD2.F32 R16, -RZ, R16.H1_H1 ;  /* 0x30000010ff107230 */ /* 0x000fe40000004100 */
[----:B------:R-:W-:Y:S01]  /*f1a0*/  FMUL.FTZ R20, R20, R41 ;  /* 0x0000002914147220 */ /* 0x000fe20000410000 */
[--C-:B------:R-:W-:Y:S02]  /*f1b0*/  HADD2.F32 R6, -RZ, R17.reuse.H0_H0 ;  /* 0x20000011ff067230 */ /* 0x100fe40000004100 */
[----:B------:R-:W-:Y:S01]  /*f1c0*/  @!P1 FADD.FTZ R45, -R45, -RZ ;  /* 0x800000ff2d2d9221 */ /* 0x000fe20000010100 */
[----:B------:R-:W-:Y:S01]  /*f1d0*/  FMUL.FTZ R37, R37, R40 ;  /* 0x0000002825257220 */ /* 0x000fe20000410000 */
[----:B------:R-:W-:Y:S02]  /*f1e0*/  HADD2.F32 R40, -RZ, R17.H1_H1 ;  /* 0x30000011ff287230 */ /* 0x000fe40000004100 */
[----:B------:R-:W-:Y:S01]  /*f1f0*/  FFMA.FTZ R4, R5, R4, R30 ;  /* 0x0000000405047223 */ /* 0x000fe2000001001e */
[----:B------:R-:W-:-:S02]  /*f200*/  HADD2.F32 R32, -RZ, R18.H0_H0 ;  /* 0x20000012ff207230 */ /* 0x000fc40000004100 */
[----:B------:R-:W-:Y:S01]  /*f210*/  FFMA.FTZ R23, R23, R16, R36 ;  /* 0x0000001017177223 */ /* 0x000fe20000010024 */
[----:B------:R-:W-:Y:S02]  /*f220*/  HADD2.F32 R41, -RZ, R18.H1_H1 ;  /* 0x30000012ff297230 */ /* 0x000fe40000004100 */
[----:B------:R-:W-:Y:S01]  /*f230*/  FFMA.FTZ R6, R7, R6, R20 ;  /* 0x0000000607067223 */ /* 0x000fe20000010014 */
[--C-:B------:R-:W-:Y:S02]  /*f240*/  HADD2.F32 R17, -RZ, R19.reuse.H0_H0 ;  /* 0x20000013ff117230 */ /* 0x100fe40000004100 */
[----:B------:R-:W-:Y:S01]  /*f250*/  FMUL.FTZ R38, R38, R45 ;  /* 0x0000002d26267220 */ /* 0x000fe20000410000 */
[----:B------:R-:W-:Y:S02]  /*f260*/  HADD2.F32 R18, -RZ, R19.H1_H1 ;  /* 0x30000013ff127230 */ /* 0x000fe40000004100 */
[----:B------:R-:W-:Y:S02]  /*f270*/  HADD2.F32 R20, -RZ, R33.H1_H1 ;  /* 0x30000021ff147230 */ /* 0x000fe40000004100 */
[----:B------:R-:W-:-:S02]  /*f280*/  HADD2.F32 R16, -RZ, R34.H0_H0 ;  /* 0x20000022ff107230 */ /* 0x000fc40000004100 */
[----:B------:R-:W-:Y:S02]  /*f290*/  HADD2.F32 R7, -RZ, R34.H1_H1 ;  /* 0x30000022ff077230 */ /* 0x000fe40000004100 */
[----:B------:R-:W-:Y:S01]  /*f2a0*/  FFMA.FTZ R37, R20, R40, R37 ;  /* 0x0000002814257223 */ /* 0x000fe20000010025 */
[--C-:B------:R-:W-:Y:S02]  /*f2b0*/  HADD2.F32 R5, -RZ, R35.reuse.H0_H0 ;  /* 0x20000023ff057230 */ /* 0x100fe40000004100 */
[----:B------:R-:W-:Y:S01]  /*f2c0*/  FFMA.FTZ R16, R16, R32, R21 ;  /* 0x0000002010107223 */ /* 0x000fe20000010015 */
[----:B------:R-:W-:Y:S02]  /*f2d0*/  HADD2.F32 R30, -RZ, R35.H1_H1 ;  /* 0x30000023ff1e7230 */ /* 0x000fe40000004100 */
[----:B------:R-:W-:Y:S01]  /*f2e0*/  FFMA.FTZ R7, R7, R41, R38 ;  /* 0x0000002907077223 */ /* 0x000fe20000010026 */
[----:B------:R-:W-:Y:S01]  /*f2f0*/  F2FP.F16.F32.PACK_AB R32, R23, R4 ;  /* 0x000000041720723e */ /* 0x000fe200000000ff */
[----:B------:R-:W-:Y:S01]  /*f300*/  FFMA.FTZ R5, R5, R17, R22 ;  /* 0x0000001105057223 */ /* 0x000fe20000010016 */
[----:B------:R-:W-:Y:S01]  /*f310*/  F2FP.F16.F32.PACK_AB R33, R37, R6 ;  /* 0x000000062521723e */ /* 0x000fe200000000ff */
[----:B------:R-:W-:Y:S01]  /*f320*/  FFMA.FTZ R18, R30, R18, R39 ;  /* 0x000000121e127223 */ /* 0x000fe20000010027 */
[----:B------:R-:W-:-:S04]  /*f330*/  F2FP.F16.F32.PACK_AB R34, R7, R16 ;  /* 0x000000100722723e */ /* 0x000fc800000000ff */
[----:B------:R-:W-:Y:S02]  /*f340*/  F2FP.F16.F32.PACK_AB R35, R18, R5 ;  /* 0x000000051223723e */ /* 0x000fe400000000ff */
.L_x_1378:
[----:B------:R-:W-:Y:S05]  /*f350*/  BSYNC.RECONVERGENT B0 ;  /* 0x0000000000007941 */ /* 0x000fea0003800200 */
.L_x_1377:
[----:B-----5:R1:W-:Y:S02]  /*f360*/  STS.128 [R0+0x4000], R32 ;  /* 0x0040002000007388 */ /* 0x0203e40000000c00 */
.L_x_1368:
[----:B------:R-:W-:Y:S05]  /*f370*/  BSYNC.RECONVERGENT B2 ;  /* 0x0000000000027941 */ /* 0x000fea0003800200 */
.L_x_1367:
        /* <DEDUP_REMOVED lines=46> */
[----:B------:R-:W-:Y:S01]  /*f660*/  FMUL.FTZ R20, R41, R20 ;  /* 0x0000001429147220 */ /* 0x000fe20000410000 */
[----:B------:R-:W-:-:S02]  /*f670*/  HADD2.F32 R6, -RZ, R7.H1_H1 ;  /* 0x30000007ff067230 */ /* 0x000fc40000004100 */
[----:B------:R-:W-:Y:S01]  /*f680*/  @!P1 FADD.FTZ R4, -R4, -RZ ;  /* 0x800000ff04049221 */ /* 0x000fe20000010100 */
[--C-:B------:R-:W-:Y:S02]  /*f690*/  HADD2.F32 R21, -RZ, R22.reuse.H0_H0 ;  /* 0x20000016ff157230 */ /* 0x100fe40000004100 */
[----:B------:R-:W-:Y:S01]  /*f6a0*/  @!P1 FADD.FTZ R5, -R5, -RZ ;  /* 0x800000ff05059221 */ /* 0x000fe20000010100 */
[----:B------:R-:W-:Y:S02]  /*f6b0*/  HADD2.F32 R40, -RZ, R22.H1_H1 ;  /* 0x30000016ff287230 */ /* 0x000fe40000004100 */
[----:B------:R-:W-:Y:S01]  /*f6c0*/  @!P1 FADD.FTZ R6, -R6, -RZ ;  /* 0x800000ff06069221 */ /* 0x000fe20000010100 */
[--C-:B------:R-:W-:Y:S02]  /*f6d0*/  HADD2.F32 R22, -RZ, R23.reuse.H0_H0 ;  /* 0x20000017ff167230 */ /* 0x100fe40000004100 */
[----:B------:R-:W-:Y:S01]  /*f6e0*/  FMUL.FTZ R31, R4, R31 ;  /* 0x0000001f041f7220 */ /* 0x000fe20000410000 */
[----:B------:R-:W-:-:S02]  /*f6f0*/  HADD2.F32 R23, -RZ, R23.H1_H1 ;  /* 0x30000017ff177230 */ /* 0x000fc40000004100 */
[----:B------:R-:W-:Y:S01]  /*f700*/  FMUL.FTZ R36, R5, R36 ;  /* 0x0000002405247220 */ /* 0x000fe20000410000 */
[----:B------:R-:W-:Y:S02]  /*f710*/  HADD2.F32 R43, -RZ, R7.H0_H0 ;  /* 0x20000007ff2b7230 */ /* 0x000fe40000004100 */
[----:B------:R-:W-:Y:S01]  /*f720*/  @!P1 FADD.FTZ R44, -R44, -RZ ;  /* 0x800000ff2c2c9221 */ /* 0x000fe20000010100 */
[----:B-----5:R-:W-:Y:S02]  /*f730*/  HADD2.F32 R4, -RZ, R32.H0_H0 ;  /* 0x20000020ff047230 */ /* 0x020fe40000004100 */
[----:B------:R-:W-:Y:S01]  /*f740*/  FMUL.FTZ R23, R6, R23 ;  /* 0x0000001706177220 */ /* 0x000fe20000410000 */
[----:B------:R-:W-:Y:S02]  /*f750*/  HADD2.F32 R5, -RZ, R33.H0_H0 ;  /* 0x20000021ff057230 */ /* 0x000fe40000004100 */
[----:B------:R-:W-:Y:S01]  /*f760*/  @!P1 FADD.FTZ R43, -R43, -RZ ;  /* 0x800000ff2b2b9221 */ /* 0x000fe20000010100 */
[----:B----4-:R-:W-:-:S02]  /*f770*/  HADD2.F32 R6, -RZ, R16.H0_H0 ;  /* 0x20000010ff067230 */ /* 0x010fc40000004100 */
[----:B------:R-:W-:Y:S01]  /*f780*/  @!P1 FADD.FTZ R45, -R45, -RZ ;  /* 0x800000ff2d2d9221 */ /* 0x000fe20000010100 */
[----:B------:R-:W-:Y:S02]  /*f790*/  HADD2.F32 R7, -RZ, R17.H0_H0 ;  /* 0x20000011ff077230 */ /* 0x000fe40000004100 */
[----:B------:R-:W-:Y:S01]  /*f7a0*/  FMUL.FTZ R22, R43, R22 ;  /* 0x000000162b167220 */ /* 0x000fe20000410000 */
[--C-:B------:R-:W-:Y:S02]  /*f7b0*/  HADD2.F32 R42, -RZ, R18.reuse.H0_H0 ;  /* 0x20000012ff2a7230 */ /* 0x100fe40000004100 */
[----:B------:R-:W-:Y:S01]  /*f7c0*/  FFMA.FTZ R4, R6, R4, R27 ;  /* 0x0000000406047223 */ /* 0x000fe2000001001b */
[----:B------:R-:W-:Y:S02]  /*f7d0*/  HADD2.F32 R43, -RZ, R18.H1_H1 ;  /* 0x30000012ff2b7230 */ /* 0x000fe40000004100 */
[----:B------:R-:W-:Y:S01]  /*f7e0*/  FFMA.FTZ R5, R7, R5, R20 ;  /* 0x0000000507057223 */ /* 0x000fe20000010014 */
[----:B------:R-:W-:-:S02]  /*f7f0*/  HADD2.F32 R6, -RZ, R34.H0_H0 ;  /* 0x20000022ff067230 */ /* 0x000fc40000004100 */
[----:B------:R-:W-:Y:S01]  /*f800*/  FMUL.FTZ R21, R44, R21 ;  /* 0x000000152c157220 */ /* 0x000fe20000410000 */
[----:B------:R-:W-:Y:S02]  /*f810*/  HADD2.F32 R7, -RZ, R35.H0_H0 ;  /* 0x20000023ff077230 */ /* 0x000fe40000004100 */
[----:B------:R-:W-:Y:S01]  /*f820*/  FMUL.FTZ R40, R45, R40 ;  /* 0x000000282d287220 */ /* 0x000fe20000410000 */
[----:B------:R-:W-:Y:S02]  /*f830*/  HADD2.F32 R32, -RZ, R32.H1_H1 ;  /* 0x30000020ff207230 */ /* 0x000fe40000004100 */
[----:B------:R-:W-:Y:S01]  /*f840*/  FFMA.FTZ R6, R42, R6, R21 ;  /* 0x000000062a067223 */ /* 0x000fe20000010015 */
[----:B------:R-:W-:Y:S02]  /*f850*/  HADD2.F32 R16, -RZ, R16.H1_H1 ;  /* 0x30000010ff107230 */ /* 0x000fe40000004100 */
[----:B------:R-:W-:Y:S02]  /*f860*/  HADD2.F32 R17, -RZ, R17.H1_H1 ;  /* 0x30000011ff117230 */ /* 0x000fe40000004100 */
[----:B------:R-:W-:-:S02]  /*f870*/  HADD2.F32 R41, -RZ, R19.H0_H0 ;  /* 0x20000013ff297230 */ /* 0x000fc40000004100 */
[----:B------:R-:W-:Y:S01]  /*f880*/  FFMA.FTZ R31, R16, R32, R31 ;  /* 0x00000020101f7223 */ /* 0x000fe2000001001f */
[----:B------:R-:W-:Y:S02]  /*f890*/  HADD2.F32 R18, -RZ, R19.H1_H1 ;  /* 0x30000013ff127230 */ /* 0x000fe40000004100 */
[----:B------:R-:W-:Y:S02]  /*f8a0*/  HADD2.F32 R33, -RZ, R33.H1_H1 ;  /* 0x30000021ff217230 */ /* 0x000fe40000004100 */
[----:B------:R-:W-:Y:S01]  /*f8b0*/  FFMA.FTZ R7, R41, R7, R22 ;  /* 0x0000000729077223 */ /* 0x000fe20000010016 */
[----:B------:R-:W-:Y:S01]  /*f8c0*/  HADD2.F32 R34, -RZ, R34.H1_H1 ;  /* 0x30000022ff227230 */ /* 0x000fe20000004100 */
[----:B------:R-:W-:Y:S01]  /*f8d0*/  F2FP.F16.F32.PACK_AB R32, R31, R4 ;  /* 0x000000041f20723e */ /* 0x000fe200000000ff */
[----:B------:R-:W-:Y:S02]  /*f8e0*/  HADD2.F32 R35, -RZ, R35.H1_H1 ;  /* 0x30000023ff237230 */ /* 0x000fe40000004100 */
[----:B------:R-:W-:Y:S01]  /*f8f0*/  FFMA.FTZ R36, R17, R33, R36 ;  /* 0x0000002111247223 */ /* 0x000fe20000010024 */
[----:B------:R-:W-:-:S02]  /*f900*/  FFMA.FTZ R43, R43, R34, R40 ;  /* 0x000000222b2b7223 */ /* 0x000fc40000010028 */
[----:B------:R-:W-:Y:S02]  /*f910*/  FFMA.FTZ R18, R18, R35, R23 ;  /* 0x0000002312127223 */ /* 0x000fe40000010017 */
[----:B------:R-:W-:Y:S02]  /*f920*/  F2FP.F16.F32.PACK_AB R33, R36, R5 ;  /* 0x000000052421723e */ /* 0x000fe400000000ff */
[----:B------:R-:W-:Y:S02]  /*f930*/  F2FP.F16.F32.PACK_AB R34, R43, R6 ;  /* 0x000000062b22723e */ /* 0x000fe400000000ff */
[----:B------:R-:W-:Y:S02]  /*f940*/  F2FP.F16.F32.PACK_AB R35, R18, R7 ;  /* 0x000000071223723e */ /* 0x000fe400000000ff */
.L_x_1384:
[----:B------:R-:W-:Y:S05]  /*f950*/  BSYNC.RECONVERGENT B0 ;  /* 0x0000000000007941 */ /* 0x000fea0003800200 */
.L_x_1383:
[----:B-----5:R4:W-:Y:S02]  /*f960*/  STS.128 [R0+0x800], R32 ;  /* 0x0008002000007388 */ /* 0x0209e40000000c00 */
.L_x_1382:
[----:B------:R-:W-:Y:S05]  /*f970*/  BSYNC.RECONVERGENT B1 ;  /* 0x0000000000017941 */ /* 0x000fea0003800200 */
.L_x_1381:
        /* <DEDUP_REMOVED lines=86> */
.L_x_1388:
[----:B------:R-:W-:Y:S05]  /*fee0*/  BSYNC.RECONVERGENT B0 ;  /* 0x0000000000007941 */ /* 0x000fea0003800200 */
.L_x_1387:
[----:B-----5:R4:W-:Y:S02]  /*fef0*/  STS.128 [R0+0x2800], R32 ;  /* 0x0028002000007388 */ /* 0x0209e40000000c00 */
.L_x_1386:
[----:B------:R-:W-:Y:S05]  /*ff00*/  BSYNC.RECONVERGENT B1 ;  /* 0x0000000000017941 */ /* 0x000fea0003800200 */
.L_x_1385:
        /* <DEDUP_REMOVED lines=21> */
[----:B------:R-:W1:Y:S01]  /*10060*/  LDG.E.128 R4, desc[UR6][R4.64+0x100] ;  /* 0x0001000604047981 */ /* 0x000e62000c1e1d00 */
[----:B----4-:R-:W-:-:S04]  /*10070*/  IADD3 R16, P0, PT, R16, UR8, RZ ;  /* 0x0000000810107c10 */ /* 0x010fc8000ff1e0ff */
[----:B------:R-:W-:-:S06]  /*10080*/  IADD3.X R17, PT, PT, R17, UR9, RZ, P0, !PT ;  /* 0x0000000911117c10 */ /* 0x000fcc00087fe4ff */
[----:B------:R-:W4:Y:S01]  /*10090*/  LDG.E.128 R16, desc[UR6][R16.64+0x100] ;  /* 0x0001000610107981 */ /* 0x000f22000c1e1d00 */
[----:B--2---:R-:W-:Y:S02]  /*100a0*/  HADD2.F32 R31, -RZ, R20.H1_H1 ;  /* 0x30000014ff1f7230 */ /* 0x004fe40000004100 */
[----:B------:R-:W-:Y:S02]  /*100b0*/  HADD2.F32 R36, -RZ, R21.H1_H1 ;  /* 0x30000015ff247230 */ /* 0x000fe40000004100 */
[----:B------:R-:W-:Y:S02]  /*100c0*/  HADD2.F32 R37, -RZ, R22.H1_H1 ;  /* 0x30000016ff257230 */ /* 0x000fe40000004100 */
[----:B------:R-:W-:Y:S02]  /*100d0*/  HADD2.F32 R27, -RZ, R20.H0_H0 ;  /* 0x20000014ff1b7230 */ /* 0x000fe40000004100 */
[----:B-1----:R-:W-:Y:S02]  /*100e0*/  HADD2.F32 R38, -RZ, R4.H0_H0 ;  /* 0x20000004ff267230 */ /* 0x002fe40000004100 */
[----:B------:R-:W-:-:S02]  /*100f0*/  HADD2.F32 R39, -RZ, R5.H0_H0 ;  /* 0x20000005ff277230 */ /* 0x000fc40000004100 */
[----:B------:R-:W-:Y:S02]  /*10100*/  HADD2.F32 R40, -RZ, R6.H0_H0 ;  /* 0x20000006ff287230 */ /* 0x000fe40000004100 */
[----:B------:R-:W-:Y:S01]  /*10110*/  @!P1 FADD.FTZ R38, -R38, -RZ ;  /* 0x800000ff26269221 */ /* 0x000fe20000010100 */
[----:B------:R-:W-:Y:S02]  /*10120*/  HADD2.F32 R4, -RZ, R4.H1_H1 ;  /* 0x30000004ff047230 */ /* 0x000fe40000004100 */
[----:B------:R-:W-:Y:S01]  /*10130*/  @!P1 FADD.FTZ R39, -R39, -RZ ;  /* 0x800000ff27279221 */ /* 0x000fe20000010100 */
[----:B------:R-:W-:Y:S02]  /*10140*/  HADD2.F32 R5, -RZ, R5.H1_H1 ;  /* 0x30000005ff057230 */ /* 0x000fe40000004100 */
[----:B------:R-:W-:Y:S01]  /*10150*/  FMUL.FTZ R27, R38, R27 ;  /* 0x0000001b261b7220 */ /* 0x000fe20000410000 */
[----:B------:R-:W-:Y:S02]  /*10160*/  HADD2.F32 R6, -RZ, R6.H1_H1 ;  /* 0x30000006ff067230 */ /* 0x000fe40000004100 */
[----:B------:R-:W-:Y:S01]  /*10170*/  @!P1 FADD.FTZ R4, -R4, -RZ ;  /* 0x800000ff04049221 */ /* 0x000fe20000010100 */
[----:B------:R-:W-:-:S02]  /*10180*/  HADD2.F32 R20, -RZ, R21.H0_H0 ;  /* 0x20000015ff147230 */ /* 0x000fc40000004100 */
[----:B------:R-:W-:Y:S01]  /*10190*/  @!P1 FADD.FTZ R5, -R5, -RZ ;  /* 0x800000ff05059221 */ /* 0x000fe20000010100 */
[--C-:B------:R-:W-:Y:S02]  /*101a0*/  HADD2.F32 R41, -RZ, R7.reuse.H0_H0 ;  /* 0x20000007ff297230 */ /* 0x100fe40000004100 */
[----:B------:R-:W-:Y:S01]  /*101b0*/  @!P1 FADD.FTZ R6, -R6, -RZ ;  /* 0x800000ff06069221 */ /* 0x000fe20000010100 */
[----:B------:R-:W-:Y:S02]  /*101c0*/  HADD2.F32 R42, -RZ, R7.H1_H1 ;  /* 0x30000007ff2a7230 */ /* 0x000fe40000004100 */
[----:B------:R-:W-:Y:S01]  /*101d0*/  FMUL.FTZ R31, R4, R31 ;  /* 0x0000001f041f7220 */ /* 0x000fe20000410000 */
[----:B------:R-:W-:Y:S01]  /*101e0*/  FMUL.FTZ R36, R5, R36 ;  /* 0x0000002405247220 */ /* 0x000fe20000410000 */
[----:B------:R-:W-:Y:S01]  /*101f0*/  FMUL.FTZ R37, R6, R37 ;  /* 0x0000002506257220 */ /* 0x000fe20000410000 */
[----:B-----5:R-:W-:Y:S02]  /*10200*/  HADD2.F32 R4, -RZ, R32.H0_H0 ;  /* 0x20000020ff047230 */ /* 0x020fe40000004100 */
[----:B------:R-:W-:Y:S01]  /*10210*/  FMUL.FTZ R20, R39, R20 ;  /* 0x0000001427147220 */ /* 0x000fe20000410000 */
[----:B------:R-:W-:-:S02]  /*10220*/  HADD2.F32 R5, -RZ, R33.H0_H0 ;  /* 0x20000021ff057230 */ /* 0x000fc40000004100 */
[----:B------:R-:W-:Y:S01]  /*10230*/  @!P1 FADD.FTZ R40, -R40, -RZ ;  /* 0x800000ff28289221 */ /* 0x000fe20000010100 */
[----:B----4-:R-:W-:Y:S02]  /*10240*/  HADD2.F32 R6, -RZ, R16.H0_H0 ;  /* 0x20000010ff067230 */ /* 0x010fe40000004100 */
[----:B------:R-:W-:Y:S01]  /*10250*/  @!P1 FADD.FTZ R41, -R41, -RZ ;  /* 0x800000ff29299221 */ /* 0x000fe20000010100 */
[----:B------:R-:W-:Y:S02]  /*10260*/  HADD2.F32 R7, -RZ, R17.H0_H0 ;  /* 0x20000011ff077230 */ /* 0x000fe40000004100 */
[----:B------:R-:W-:Y:S01]  /*10270*/  @!P1 FADD.FTZ R42, -R42, -RZ ;  /* 0x800000ff2a2a9221 */ /* 0x000fe20000010100 */
[----:B------:R-:W-:Y:S02]  /*10280*/  HADD2.F32 R21, -RZ, R22.H0_H0 ;  /* 0x20000016ff157230 */ /* 0x000fe40000004100 */
[----:B------:R-:W-:Y:S01]  /*10290*/  FFMA.FTZ R4, R6, R4, R27 ;  /* 0x0000000406047223 */ /* 0x000fe2000001001b */
[----:B------:R-:W-:-:S02]  /*102a0*/  HADD2.F32 R22, -RZ, R23.H0_H0 ;  /* 0x20000017ff167230 */ /* 0x000fc40000004100 */
[----:B------:R-:W-:Y:S01]  /*102b0*/  FFMA.FTZ R5, R7, R5, R20 ;  /* 0x0000000507057223 */ /* 0x000fe20000010014 */
[----:B------:R-:W-:Y:S02]  /*102c0*/  HADD2.F32 R23, -RZ, R23.H1_H1 ;  /* 0x30000017ff177230 */ /* 0x000fe40000004100 */
[----:B------:R-:W-:Y:S01]  /*102d0*/  FMUL.FTZ R21, R40, R21 ;  /* 0x0000001528157220 */ /* 0x000fe20000410000 */
[----:B------:R-:W-:Y:S02]  /*102e0*/  HADD2.F32 R38, -RZ, R18.H0_H0 ;  /* 0x20000012ff267230 */ /* 0x000fe40000004100 */
[----:B------:R-:W-:Y:S01]  /*102f0*/  FMUL.FTZ R22, R41, R22 ;  /* 0x0000001629167220 */ /* 0x000fe20000410000 */
[----:B------:R-:W-:Y:S02]  /*10300*/  HADD2.F32 R6, -RZ, R34.H0_H0 ;  /* 0x20000022ff067230 */ /* 0x000fe40000004100 */
[----:B------:R-:W-:Y:S01]  /*10310*/  FMUL.FTZ R23, R42, R23 ;  /* 0x000000172a177220 */ /* 0x000fe20000410000 */
[----:B------:R-:W-:-:S02]  /*10320*/  HADD2.F32 R7, -RZ, R35.H0_H0 ;  /* 0x20000023ff077230 */ /* 0x000fc40000004100 */
[----:B------:R-:W-:Y:S02]  /*10330*/  HADD2.F32 R32, -RZ, R32.H1_H1 ;  /* 0x30000020ff207230 */ /* 0x000fe40000004100 */
[----:B------:R-:W-:Y:S01]  /*10340*/  FFMA.FTZ R6, R38, R6, R21 ;  /* 0x0000000626067223 */ /* 0x000fe20000010015 */
[----:B------:R-:W-:Y:S02]  /*10350*/  HADD2.F32 R16, -RZ, R16.H1_H1 ;  /* 0x30000010ff107230 */ /* 0x000fe40000004100 */
[----:B------:R-:W-:Y:S02]  /*10360*/  HADD2.F32 R17, -RZ, R17.H1_H1 ;  /* 0x30000011ff117230 */ /* 0x000fe40000004100 */
[----:B------:R-:W-:Y:S02]  /*10370*/  HADD2.F32 R18, -RZ, R18.H1_H1 ;  /* 0x30000012ff127230 */ /* 0x000fe40000004100 */
[----:B------:R-:W-:Y:S01]  /*10380*/  FFMA.FTZ R31, R16, R32, R31 ;  /* 0x00000020101f7223 */ /* 0x000fe2000001001f */
[----:B------:R-:W-:-:S02]  /*10390*/  HADD2.F32 R39, -RZ, R19.H0_H0 ;  /* 0x20000013ff277230 */ /* 0x000fc40000004100 */
        /* <DEDUP_REMOVED lines=12> */
.L_x_1390:
[----:B------:R-:W-:Y:S05]  /*10460*/  BSYNC.RECONVERGENT B0 ;  /* 0x0000000000007941 */ /* 0x000fea0003800200 */
.L_x_1389:
[----:B-----5:R4:W-:Y:S02]  /*10470*/  STS.128 [R0+0x4800], R32 ;  /* 0x0048002000007388 */ /* 0x0209e40000000c00 */
.L_x_1380:
[----:B------:R-:W-:Y:S05]  /*10480*/  BSYNC.RECONVERGENT B2 ;  /* 0x0000000000027941 */ /* 0x000fea0003800200 */
.L_x_1379:
[----:B-1--4-:R-:W-:Y:S01]  /*10490*/  IADD3 R32, PT, PT, R110, 0x20, RZ ;  /* 0x000000206e207810 */ /* 0x012fe20007ffe0ff */
        /* <DEDUP_REMOVED lines=10> */
[----:B------:R4:W5:Y:S01]  /*10540*/  LDG.E.128 R36, desc[UR6][R34.64] ;  /* 0x0000000622247981 */ /* 0x000962000c1e1d00 */
        /* <DEDUP_REMOVED lines=21> */
[----:B--2---:R-:W-:Y:S02]  /*106a0*/  HADD2.F32 R33, -RZ, R20.H1_H1 ;  /* 0x30000014ff217230 */ /* 0x004fe40000004100 */
[----:B------:R-:W-:Y:S02]  /*106b0*/  HADD2.F32 R40, -RZ, R21.H1_H1 ;  /* 0x30000015ff287230 */ /* 0x000fe40000004100 */
[----:B------:R-:W-:Y:S02]  /*106c0*/  HADD2.F32 R41, -RZ, R22.H1_H1 ;  /* 0x30000016ff297230 */ /* 0x000fe40000004100 */
[----:B------:R-:W-:Y:S02]  /*106d0*/  HADD2.F32 R31, -RZ, R20.H0_H0 ;  /* 0x20000014ff1f7230 */ /* 0x000fe40000004100 */
[----:B---3--:R-:W-:Y:S02]  /*106e0*/  HADD2.F32 R42, -RZ, R4.H0_H0 ;  /* 0x20000004ff2a7230 */ /* 0x008fe40000004100 */
        /* <DEDUP_REMOVED lines=55> */
.L_x_1396:
[----:B------:R-:W-:Y:S05]  /*10a60*/  BSYNC.RECONVERGENT B0 ;  /* 0x0000000000007941 */ /* 0x000fea0003800200 */
.L_x_1395:
[----:B-----5:R1:W-:Y:S02]  /*10a70*/  STS.128 [R0+0x1000], R36 ;  /* 0x0010002400007388 */ /* 0x0203e40000000c00 */
.L_x_1394:
[----:B------:R-:W-:Y:S05]  /*10a80*/  BSYNC.RECONVERGENT B1 ;  /* 0x0000000000017941 */ /* 0x000fea0003800200 */
.L_x_1393:
[----:B------:R-:W-:Y:S01]  /*10a90*/  ISETP.GE.AND P0, PT, R10, R27, PT ;  /* 0x0000001b0a00720c */ /* 0x000fe20003f06270 */
[----:B------:R-:W-:-:S12]  /*10aa0*/  BSSY.RECONVERGENT B1, `(.L_x_1397) ;  /* 0x0000057000017945 */ /* 0x000fd80003800200 */
[----:B------:R1:W-:Y:S01]  /*10ab0*/  @P0 STS.128 [R0+0x3000], RZ ;  /* 0x003000ff00000388 */ /* 0x0003e20000000c00 */
[----:B------:R-:W-:Y:S05]  /*10ac0*/  @P0 BRA `(.L_x_1398) ;  /* 0x0000000400500947 */ /* 0x000fea0003800000 */
[----:B-1----:R1:W5:Y:S01]  /*10ad0*/  LDG.E.128 R36, desc[UR6][R34.64+0x80] ;  /* 0x0000800622247981 */ /* 0x002362000c1e1d00 */
[----:B------:R-:W-:Y:S01]  /*10ae0*/  ISETP.GE.AND P0, PT, R10, R11, PT ;  /* 0x0000000b0a00720c */ /* 0x000fe20003f06270 */
[----:B------:R-:W-:-:S12]  /*10af0*/  BSSY.RECONVERGENT B0, `(.L_x_1399) ;  /* 0x0000050000007945 */ /* 0x000fd80003800200 */
[----:B------:R-:W-:Y:S05]  /*10b00*/  @P0 BRA `(.L_x_1400) ;  /* 0x0000000400380947 */ /* 0x000fea0003800000 */
[----:B------:R-:W3:Y:S01]  /*10b10*/  LDCU.64 UR8, c[0x0][0x4d0] ;  /* 0x00009a00ff0877ac */ /* 0x000ee20008000a00 */
        /* <DEDUP_REMOVED lines=9> */
[----:B---3--:R-:W-:-:S03]  /*10bb0*/  IADD3 R4, P0, PT, R16, UR8, RZ ;  /* 0x0000000810047c10 */ /* 0x008fc6000ff1e0ff */
[----:B------:R-:W2:Y:S01]  /*10bc0*/  LDG.E.128 R20, desc[UR6][R20.64+0x80] ;  /* 0x0000800614147981 */ /* 0x000ea2000c1e1d00 */
[----:B------:R-:W-:Y:S01]  /*10bd0*/  IADD3.X R5, PT, PT, R17, UR9, RZ, P0, !PT ;  /* 0x0000000911057c10 */ /* 0x000fe200087fe4ff */
[----:B------:R-:W3:Y:S05]  /*10be0*/  LDCU.64 UR8, c[0x0][0x4c8] ;  /* 0x00009900ff0877ac */ /* 0x000eea0008000a00 */
[----:B------:R-:W4:Y:S01]  /*10bf0*/  LDG.E.128 R4, desc[UR6][R4.64+0x80] ;  /* 0x0000800604047981 */ /* 0x000f22000c1e1d00 */
[----:B---3--:R-:W-:-:S04]  /*10c00*/  IADD3 R16, P0, PT, R16, UR8, RZ ;  /* 0x0000000810107c10 */ /* 0x008fc8000ff1e0ff */
[----:B------:R-:W-:-:S06]  /*10c10*/  IADD3.X R17, PT, PT, R17, UR9, RZ, P0, !PT ;  /* 0x0000000911117c10 */ /* 0x000fcc00087fe4ff */
[----:B------:R-:W3:Y:S01]  /*10c20*/  LDG.E.128 R16, desc[UR6][R16.64+0x80] ;  /* 0x0000800610107981 */ /* 0x000ee2000c1e1d00 */
[----:B--2---:R-:W-:Y:S02]  /*10c30*/  HADD2.F32 R33, -RZ, R20.H1_H1 ;  /* 0x30000014ff217230 */ /* 0x004fe40000004100 */
[----:B------:R-:W-:Y:S02]  /*10c40*/  HADD2.F32 R40, -RZ, R21.H1_H1 ;  /* 0x30000015ff287230 */ /* 0x000fe40000004100 */
[----:B------:R-:W-:Y:S02]  /*10c50*/  HADD2.F32 R41, -RZ, R22.H1_H1 ;  /* 0x30000016ff297230 */ /* 0x000fe40000004100 */
[----:B------:R-:W-:Y:S02]  /*10c60*/  HADD2.F32 R31, -RZ, R20.H0_H0 ;  /* 0x20000014ff1f7230 */ /* 0x000fe40000004100 */
[----:B----4-:R-:W-:Y:S02]  /*10c70*/  HADD2.F32 R42, -RZ, R4.H0_H0 ;  /* 0x20000004ff2a7230 */ /* 0x010fe40000004100 */
        /* <DEDUP_REMOVED lines=21> */
[----:B---3--:R-:W-:Y:S02]  /*10dd0*/  HADD2.F32 R6, -RZ, R16.H0_H0 ;  /* 0x20000010ff067230 */ /* 0x008fe40000004100 */
        /* <DEDUP_REMOVED lines=33> */
.L_x_1400:
[----:B------:R-:W-:Y:S05]  /*10ff0*/  BSYNC.RECONVERGENT B0 ;  /* 0x0000000000007941 */ /* 0x000fea0003800200 */
.L_x_1399:
[----:B-----5:R1:W-:Y:S02]  /*11000*/  STS.128 [R0+0x3000], R36 ;  /* 0x0030002400007388 */ /* 0x0203e40000000c00 */
.L_x_1398:
[----:B------:R-:W-:Y:S05]  /*11010*/  BSYNC.RECONVERGENT B1 ;  /* 0x0000000000017941 */ /* 0x000fea0003800200 */
.L_x_1397:
[----:B------:R-:W-:-:S13]  /*11020*/  ISETP.GE.AND P0, PT, R9, R27, PT ;  /* 0x0000001b0900720c */ /* 0x000fda0003f06270 */
        /* <DEDUP_REMOVED lines=28> */
[----:B----4-:R-:W-:Y:S02]  /*111f0*/  HADD2.F32 R40, -RZ, R4.H0_H0 ;  /* 0x20000004ff287230 */ /* 0x010fe40000004100 */
[----:B-1----:R-:W-:-:S02]  /*11200*/  HADD2.F32 R35, -RZ, R5.H0_H0 ;  /* 0x20000005ff237230 */ /* 0x002fc40000004100 */
[----:B------:R-:W-:Y:S02]  /*11210*/  HADD2.F32 R44, -RZ, R5.H1_H1 ;  /* 0x30000005ff2c7230 */ /* 0x000fe40000004100 */
[----:B------:R-:W-:Y:S01]  /*11220*/  @!P1 FADD.FTZ R40, -R40, -RZ ;  /* 0x800000ff28289221 */ /* 0x000fe20000010100 */
[--C-:B------:R-:W-:Y:S02]  /*11230*/  HADD2.F32 R42, -RZ, R6.reuse.H0_H0 ;  /* 0x20000006ff2a7230 */ /* 0x100fe40000004100 */
[----:B------:R-:W-:Y:S01]  /*11240*/  @!P1 FADD.FTZ R35, -R35, -RZ ;  /* 0x800000ff23239221 */ /* 0x000fe20000010100 */
[----:B------:R-:W-:Y:S02]  /*11250*/  HADD2.F32 R41, -RZ, R6.H1_H1 ;  /* 0x30000006ff297230 */ /* 0x000fe40000004100 */
[----:B------:R-:W-:Y:S01]  /*11260*/  FMUL.FTZ R27, R40, R27 ;  /* 0x0000001b281b7220 */ /* 0x000fe20000410000 */
[----:B------:R-:W-:Y:S02]  /*11270*/  HADD2.F32 R4, -RZ, R4.H1_H1 ;  /* 0x30000004ff047230 */ /* 0x000fe40000004100 */
[----:B------:R-:W-:Y:S01]  /*11280*/  FMUL.FTZ R20, R35, R20 ;  /* 0x0000001423147220 */ /* 0x000fe20000410000 */
[----:B------:R-:W-:-:S02]  /*11290*/  HADD2.F32 R5, -RZ, R7.H0_H0 ;  /* 0x20000007ff057230 */ /* 0x000fc40000004100 */
[----:B------:R-:W-:Y:S01]  /*112a0*/  @!P1 FADD.FTZ R42, -R42, -RZ ;  /* 0x800000ff2a2a9221 */ /* 0x000fe20000010100 */
[----:B------:R-:W-:Y:S02]  /*112b0*/  HADD2.F32 R6, -RZ, R7.H1_H1 ;  /* 0x30000007ff067230 */ /* 0x000fe40000004100 */
[----:B------:R-:W-:Y:S01]  /*112c0*/  @!P1 FADD.FTZ R4, -R4, -RZ ;  /* 0x800000ff04049221 */ /* 0x000fe20000010100 */
[--C-:B------:R-:W-:Y:S02]  /*112d0*/  HADD2.F32 R21, -RZ, R22.reuse.H0_H0 ;  /* 0x20000016ff157230 */ /* 0x100fe40000004100 */
[----:B------:R-:W-:Y:S01]  /*112e0*/  @!P1 FADD.FTZ R5, -R5, -RZ ;  /* 0x800000ff05059221 */ /* 0x000fe20000010100 */
[----:B------:R-:W-:Y:S02]  /*112f0*/  HADD2.F32 R34, -RZ, R22.H1_H1 ;  /* 0x30000016ff227230 */ /* 0x000fe40000004100 */
[----:B------:R-:W-:Y:S01]  /*11300*/  @!P1 FADD.FTZ R6, -R6, -RZ ;  /* 0x800000ff06069221 */ /* 0x000fe20000010100 */
[----:B------:R-:W-:-:S02]  /*11310*/  HADD2.F32 R22, -RZ, R23.H0_H0 ;  /* 0x20000017ff167230 */ /* 0x000fc40000004100 */
[----:B------:R-:W-:Y:S01]  /*11320*/  FMUL.FTZ R31, R4, R31 ;  /* 0x0000001f041f7220 */ /* 0x000fe20000410000 */
[----:B------:R-:W-:Y:S02]  /*11330*/  HADD2.F32 R23, -RZ, R23.H1_H1 ;  /* 0x30000017ff177230 */ /* 0x000fe40000004100 */
[----:B------:R-:W-:Y:S01]  /*11340*/  @!P1 FADD.FTZ R44, -R44, -RZ ;  /* 0x800000ff2c2c9221 */ /* 0x000fe20000010100 */
[----:B-----5:R-:W-:Y:S02]  /*11350*/  HADD2.F32 R4, -RZ, R36.H0_H0 ;  /* 0x20000024ff047230 */ /* 0x020fe40000004100 */
[----:B------:R-:W-:Y:S01]  /*11360*/  FMUL.FTZ R22, R5, R22 ;  /* 0x0000001605167220 */ /* 0x000fe20000410000 */
[----:B------:R-:W-:Y:S02]  /*11370*/  HADD2.F32 R5, -RZ, R37.H0_H0 ;  /* 0x20000025ff057230 */ /* 0x000fe40000004100 */
[----:B------:R-:W-:Y:S01]  /*11380*/  FMUL.FTZ R23, R6, R23 ;  /* 0x0000001706177220 */ /* 0x000fe20000410000 */
[----:B---3--:R-:W-:-:S02]  /*11390*/  HADD2.F32 R6, -RZ, R16.H0_H0 ;  /* 0x20000010ff067230 */ /* 0x008fc40000004100 */
[----:B------:R-:W-:Y:S01]  /*113a0*/  @!P1 FADD.FTZ R41, -R41, -RZ ;  /* 0x800000ff29299221 */ /* 0x000fe20000010100 */
[--C-:B------:R-:W-:Y:S02]  /*113b0*/  HADD2.F32 R7, -RZ, R17.reuse.H0_H0 ;  /* 0x20000011ff077230 */ /* 0x100fe40000004100 */
[----:B------:R-:W-:Y:S01]  /*113c0*/  FMUL.FTZ R21, R42, R21 ;  /* 0x000000152a157220 */ /* 0x000fe20000410000 */
[----:B------:R-:W-:Y:S02]  /*113d0*/  HADD2.F32 R42, -RZ, R17.H1_H1 ;  /* 0x30000011ff2a7230 */ /* 0x000fe40000004100 */
[----:B------:R-:W-:Y:S01]  /*113e0*/  FFMA.FTZ R4, R6, R4, R27 ;  /* 0x0000000406047223 */ /* 0x000fe2000001001b */
[--C-:B------:R-:W-:Y:S02]  /*113f0*/  HADD2.F32 R40, -RZ, R18.reuse.H0_H0 ;  /* 0x20000012ff287230 */ /* 0x100fe40000004100 */
[----:B------:R-:W-:Y:S01]  /*11400*/  FFMA.FTZ R5, R7, R5, R20 ;  /* 0x0000000507057223 */ /* 0x000fe20000010014 */
[----:B------:R-:W-:-:S02]  /*11410*/  HADD2.F32 R35, -RZ, R18.H1_H1 ;  /* 0x30000012ff237230 */ /* 0x000fc40000004100 */
[----:B------:R-:W-:Y:S01]  /*11420*/  FMUL.FTZ R33, R44, R33 ;  /* 0x000000212c217220 */ /* 0x000fe20000410000 */
[----:B------:R-:W-:Y:S02]  /*11430*/  HADD2.F32 R6, -RZ, R38.H0_H0 ;  /* 0x20000026ff067230 */ /* 0x000fe40000004100 */
[----:B------:R-:W-:Y:S01]  /*11440*/  FMUL.FTZ R34, R41, R34 ;  /* 0x0000002229227220 */ /* 0x000fe20000410000 */
[----:B------:R-:W-:Y:S02]  /*11450*/  HADD2.F32 R7, -RZ, R39.H0_H0 ;  /* 0x20000027ff077230 */ /* 0x000fe40000004100 */
[----:B------:R-:W-:Y:S02]  /*11460*/  HADD2.F32 R36, -RZ, R36.H1_H1 ;  /* 0x30000024ff247230 */ /* 0x000fe40000004100 */
[----:B------:R-:W-:Y:S01]  /*11470*/  FFMA.FTZ R6, R40, R6, R21 ;  /* 0x0000000628067223 */ /* 0x000fe20000010015 */
[----:B------:R-:W-:Y:S02]  /*11480*/  HADD2.F32 R16, -RZ, R16.H1_H1 ;  /* 0x30000010ff107230 */ /* 0x000fe40000004100 */
        /* <DEDUP_REMOVED lines=8> */
[----:B------:R-:W-:Y:S01]  /*11510*/  F2FP.F16.F32.PACK_AB R36, R31, R4 ;  /* 0x000000041f24723e */ /* 0x000fe200000000ff */
[----:B------:R-:W-:Y:S01]  /*11520*/  FFMA.FTZ R35, R35, R38, R34 ;  /* 0x0000002623237223 */ /* 0x000fe20000010022 */
[----:B------:R-:W-:-:S02]  /*11530*/  FFMA.FTZ R18, R18, R39, R23 ;  /* 0x0000002712127223 */ /* 0x000fc40000010017 */
[----:B------:R-:W-:Y:S02]  /*11540*/  F2FP.F16.F32.PACK_AB R37, R42, R5 ;  /* 0x000000052a25723e */ /* 0x000fe400000000ff */
[----:B------:R-:W-:Y:S02]  /*11550*/  F2FP.F16.F32.PACK_AB R38, R35, R6 ;  /* 0x000000062326723e */ /* 0x000fe400000000ff */
[----:B------:R-:W-:Y:S02]  /*11560*/  F2FP.F16.F32.PACK_AB R39, R18, R7 ;  /* 0x000000071227723e */ /* 0x000fe400000000ff */
.L_x_1402:
[----:B------:R-:W-:Y:S05]  /*11570*/  BSYNC.RECONVERGENT B0 ;  /* 0x0000000000007941 */ /* 0x000fea0003800200 */
.L_x_1401:
[----:B-----5:R1:W-:Y:S02]  /*11580*/  STS.128 [R0+0x5000], R36 ;  /* 0x0050002400007388 */ /* 0x0203e40000000c00 */
.L_x_1392:
[----:B------:R-:W-:Y:S05]  /*11590*/  BSYNC.RECONVERGENT B2 ;  /* 0x0000000000027941 */ /* 0x000fea0003800200 */
.L_x_1391:
        /* <DEDUP_REMOVED lines=51> */
[----:B------:R-:W-:Y:S01]  /*118d0*/  FMUL.FTZ R31, R6, R31 ;  /* 0x0000001f061f7220 */ /* 0x000fe20000410000 */
[----:B------:R-:W-:Y:S02]  /*118e0*/  HADD2.F32 R5, -RZ, R7.H0_H0 ;  /* 0x20000007ff057230 */ /* 0x000fe40000004100 */
[----:B------:R-:W-:Y:S01]  /*118f0*/  @!P1 FADD.FTZ R33, -R33, -RZ ;  /* 0x800000ff21219221 */ /* 0x000fe20000010100 */
[----:B------:R-:W-:Y:S02]  /*11900*/  HADD2.F32 R22, -RZ, R23.H0_H0 ;  /* 0x20000017ff167230 */ /* 0x000fe40000004100 */
[----:B------:R-:W-:Y:S01]  /*11910*/  FMUL.FTZ R27, R40, R27 ;  /* 0x0000001b281b7220 */ /* 0x000fe20000410000 */
[----:B------:R-:W-:-:S02]  /*11920*/  HADD2.F32 R44, -RZ, R7.H1_H1 ;  /* 0x30000007ff2c7230 */ /* 0x000fc40000004100 */
[----:B------:R-:W-:Y:S01]  /*11930*/  @!P1 FADD.FTZ R5, -R5, -RZ ;  /* 0x800000ff05059221 */ /* 0x000fe20000010100 */
[----:B-----5:R-:W-:Y:S02]  /*11940*/  HADD2.F32 R4, -RZ, R36.H0_H0 ;  /* 0x20000024ff047230 */ /* 0x020fe40000004100 */
[----:B------:R-:W-:Y:S01]  /*11950*/  FMUL.FTZ R28, R35, R28 ;  /* 0x0000001c231c7220 */ /* 0x000fe20000410000 */
[----:B----4-:R-:W-:Y:S02]  /*11960*/  HADD2.F32 R6, -RZ, R16.H0_H0 ;  /* 0x20000010ff067230 */ /* 0x010fe40000004100 */
[----:B------:R-:W-:Y:S01]  /*11970*/  @!P1 FADD.FTZ R42, -R42, -RZ ;  /* 0x800000ff2a2a9221 */ /* 0x000fe20000010100 */
[----:B------:R-:W-:Y:S02]  /*11980*/  HADD2.F32 R23, -RZ, R23.H1_H1 ;  /* 0x30000017ff177230 */ /* 0x000fe40000004100 */
[----:B------:R-:W-:Y:S01]  /*11990*/  FMUL.FTZ R20, R33, R20 ;  /* 0x0000001421147220 */ /* 0x000fe20000410000 */
[----:B------:R-:W-:-:S02]  /*119a0*/  HADD2.F32 R7, -RZ, R36.H1_H1 ;  /* 0x30000024ff077230 */ /* 0x000fc40000004100 */
[----:B------:R-:W-:Y:S01]  /*119b0*/  @!P1 FADD.FTZ R44, -R44, -RZ ;  /* 0x800000ff2c2c9221 */ /* 0x000fe20000010100 */
[----:B------:R-:W-:Y:S02]  /*119c0*/  HADD2.F32 R35, -RZ, R16.H1_H1 ;  /* 0x30000010ff237230 */ /* 0x000fe40000004100 */
[----:B------:R-:W-:Y:S01]  /*119d0*/  FMUL.FTZ R22, R5, R22 ;  /* 0x0000001605167220 */ /* 0x000fe20000410000 */
[--C-:B------:R-:W-:Y:S02]  /*119e0*/  HADD2.F32 R33, -RZ, R17.reuse.H0_H0 ;  /* 0x20000011ff217230 */ /* 0x100fe40000004100 */
[----:B------:R-:W-:Y:S01]  /*119f0*/  FFMA.FTZ R4, R6, R4, R27 ;  /* 0x0000000406047223 */ /* 0x000fe2000001001b */
[----:B------:R-:W-:Y:S02]  /*11a00*/  HADD2.F32 R36, -RZ, R17.H1_H1 ;  /* 0x30000011ff247230 */ /* 0x000fe40000004100 */
[----:B------:R-:W-:Y:S01]  /*11a10*/  FMUL.FTZ R29, R42, R29 ;  /* 0x0000001d2a1d7220 */ /* 0x000fe20000410000 */
[----:B------:R-:W-:-:S02]  /*11a20*/  HADD2.F32 R5, -RZ, R37.H0_H0 ;  /* 0x20000025ff057230 */ /* 0x000fc40000004100 */
[----:B------:R-:W-:Y:S01]  /*11a30*/  FMUL.FTZ R23, R44, R23 ;  /* 0x000000172c177220 */ /* 0x000fe20000410000 */
[--C-:B------:R-:W-:Y:S02]  /*11a40*/  HADD2.F32 R17, -RZ, R19.reuse.H0_H0 ;  /* 0x20000013ff117230 */ /* 0x100fe40000004100 */
[----:B------:R-:W-:Y:S01]  /*11a50*/  FFMA.FTZ R7, R35, R7, R28 ;  /* 0x0000000723077223 */ /* 0x000fe2000001001c */
[----:B------:R-:W-:Y:S02]  /*11a60*/  HADD2.F32 R40, -RZ, R19.H1_H1 ;  /* 0x30000013ff287230 */ /* 0x000fe40000004100 */
[----:B------:R-:W-:Y:S01]  /*11a70*/  FFMA.FTZ R5, R33, R5, R20 ;  /* 0x0000000521057223 */ /* 0x000fe20000010014 */
[----:B------:R-:W-:Y:S02]  /*11a80*/  HADD2.F32 R16, -RZ, R18.H0_H0 ;  /* 0x20000012ff107230 */ /* 0x000fe40000004100 */
[----:B------:R-:W-:Y:S01]  /*11a90*/  HADD2.F32 R37, -RZ, R37.H1_H1 ;  /* 0x30000025ff257230 */ /* 0x000fe20000004100 */
[----:B------:R-:W-:Y:S01]  /*11aa0*/  F2FP.F16.F32.PACK_AB R4, R7, R4 ;  /* 0x000000040704723e */ /* 0x000fe200000000ff */
[----:B------:R-:W-:-:S02]  /*11ab0*/  HADD2.F32 R6, -RZ, R38.H0_H0 ;  /* 0x20000026ff067230 */ /* 0x000fc40000004100 */
[--C-:B------:R-:W-:Y:S02]  /*11ac0*/  HADD2.F32 R19, -RZ, R39.reuse.H0_H0 ;  /* 0x20000027ff137230 */ /* 0x100fe40000004100 */
[----:B------:R-:W-:Y:S01]  /*11ad0*/  FFMA.FTZ R36, R36, R37, R29 ;  /* 0x0000002524247223 */ /* 0x000fe2000001001d */
[----:B------:R-:W-:Y:S02]  /*11ae0*/  HADD2.F32 R18, -RZ, R18.H1_H1 ;  /* 0x30000012ff127230 */ /* 0x000fe40000004100 */
[----:B------:R-:W-:Y:S01]  /*11af0*/  FFMA.FTZ R6, R16, R6, R21 ;  /* 0x0000000610067223 */ /* 0x000fe20000010015 */
[----:B------:R-:W-:Y:S02]  /*11b00*/  HADD2.F32 R38, -RZ, R38.H1_H1 ;  /* 0x30000026ff267230 */ /* 0x000fe40000004100 */
[----:B------:R-:W-:Y:S01]  /*11b10*/  FFMA.FTZ R17, R17, R19, R22 ;  /* 0x0000001311117223 */ /* 0x000fe20000010016 */
[----:B------:R-:W-:Y:S01]  /*11b20*/  HADD2.F32 R39, -RZ, R39.H1_H1 ;  /* 0x30000027ff277230 */ /* 0x000fe20000004100 */
[----:B------:R-:W-:Y:S01]  /*11b30*/  F2FP.F16.F32.PACK_AB R37, R36, R5 ;  /* 0x000000052425723e */ /* 0x000fe200000000ff */
[----:B------:R-:W-:Y:S01]  /*11b40*/  FFMA.FTZ R31, R18, R38, R31 ;  /* 0x00000026121f7223 */ /* 0x000fe2000001001f */
[----:B------:R-:W-:-:S02]  /*11b50*/  MOV R36, R4 ;  /* 0x0000000400247202 */ /* 0x000fc40000000f00 */
[----:B------:R-:W-:Y:S02]  /*11b60*/  FFMA.FTZ R40, R40, R39, R23 ;  /* 0x0000002728287223 */ /* 0x000fe40000010017 */
[----:B------:R-:W-:-:S03]  /*11b70*/  F2FP.F16.F32.PACK_AB R38, R31, R6 ;  /* 0x000000061f26723e */ /* 0x000fc600000000ff */
[----:B------:R-:W-:Y:S02]  /*11b80*/  F2FP.F16.F32.PACK_AB R39, R40, R17 ;  /* 0x000000112827723e */ /* 0x000fe400000000ff */
.L_x_1406:
[----:B------:R-:W-:Y:S05]  /*11b90*/  BSYNC.RECONVERGENT B0 ;  /* 0x0000000000007941 */ /* 0x000fea0003800200 */
.L_x_1405:
[----:B-----5:R4:W-:Y:S02]  /*11ba0*/  STS.128 [R0+0x1800], R36 ;  /* 0x0018002400007388 */ /* 0x0209e40000000c00 */
.L_x_1404:
[----:B------:R-:W-:Y:S05]  /*11bb0*/  BSYNC.RECONVERGENT B1 ;  /* 0x0000000000017941 */ /* 0x000fea0003800200 */
.L_x_1403:
        /* <DEDUP_REMOVED lines=87> */
.L_x_1410:
[----:B------:R-:W-:Y:S05]  /*12130*/  BSYNC.RECONVERGENT B0 ;  /* 0x0000000000007941 */ /* 0x000fea0003800200 */
.L_x_1409:
[----:B-----5:R1:W-:Y:S02]  /*12140*/  STS.128 [R0+0x3800], R36 ;  /* 0x0038002400007388 */ /* 0x0203e40000000c00 */
.L_x_1408:
[----:B------:R-:W-:Y:S05]  /*12150*/  BSYNC.RECONVERGENT B1 ;  /* 0x0000000000017941 */ /* 0x000fea0003800200 */
.L_x_1407:
        /* <DEDUP_REMOVED lines=26> */
[----:B------:R-:W-:Y:S02]  /*12300*/  HADD2.F32 R8, -RZ, R22.H0_H0 ;  /* 0x20000016ff087230 */ /* 0x000fe40000004100 */
[----:B------:R-:W-:Y:S02]  /*12310*/  HADD2.F32 R11, -RZ, R23.H0_H0 ;  /* 0x20000017ff0b7230 */ /* 0x000fe40000004100 */
[----:B------:R-:W-:Y:S02]  /*12320*/  HADD2.F32 R2, -RZ, R20.H0_H0 ;  /* 0x20000014ff027230 */ /* 0x000fe40000004100 */
        /* <DEDUP_REMOVED lines=11> */
[----:B------:R-:W-:Y:S01]  /*123e0*/  @!P1 FADD.FTZ R5, -R5, -RZ ;  /* 0x800000ff05059221 */ /* 0x000fe20000010100 */
[----:B------:R-:W-:Y:S02]  /*123f0*/  HADD2.F32 R21, -RZ, R21.H1_H1 ;  /* 0x30000015ff157230 */ /* 0x000fe40000004100 */
[----:B------:R-:W-:Y:S01]  /*12400*/  FMUL.FTZ R3, R4, R3 ;  /* 0x0000000304037220 */ /* 0x000fe20000410000 */
[----:B------:R-:W-:Y:S02]  /*12410*/  HADD2.F32 R24, -RZ, R7.H1_H1 ;  /* 0x30000007ff187230 */ /* 0x000fe40000004100 */
[----:B------:R-:W-:Y:S01]  /*12420*/  @!P1 FADD.FTZ R6, -R6, -RZ ;  /* 0x800000ff06069221 */ /* 0x000fe20000010100 */
[----:B------:R-:W-:Y:S01]  /*12430*/  FMUL.FTZ R8, R5, R8 ;  /* 0x0000000805087220 */ /* 0x000fe20000410000 */
[----:B------:R-:W-:Y:S02]  /*12440*/  HADD2.F32 R20, -RZ, R20.H1_H1 ;  /* 0x30000014ff147230 */ /* 0x000fe40000004100 */
[----:B------:R-:W-:Y:S01]  /*12450*/  FMUL.FTZ R2, R13, R2 ;  /* 0x000000020d027220 */ /* 0x000fe20000410000 */
[----:B------:R-:W-:Y:S01]  /*12460*/  FMUL.FTZ R11, R6, R11 ;  /* 0x0000000b060b7220 */ /* 0x000fe20000410000 */
[----:B------:R-:W-:-:S02]  /*12470*/  HADD2.F32 R22, -RZ, R22.H1_H1 ;  /* 0x30000016ff167230 */ /* 0x000fc40000004100 */
[----:B------:R-:W-:Y:S01]  /*12480*/  @!P1 FADD.FTZ R27, -R27, -RZ ;  /* 0x800000ff1b1b9221 */ /* 0x000fe20000010100 */
[----:B-----5:R-:W-:Y:S02]  /*12490*/  HADD2.F32 R5, -RZ, R36.H0_H0 ;  /* 0x20000024ff057230 */ /* 0x020fe40000004100 */
[----:B------:R-:W-:Y:S01]  /*124a0*/  FMUL.FTZ R21, R12, R21 ;  /* 0x000000150c157220 */ /* 0x000fe20000410000 */
[----:B------:R-:W-:Y:S02]  /*124b0*/  HADD2.F32 R4, -RZ, R37.H0_H0 ;  /* 0x20000025ff047230 */ /* 0x000fe40000004100 */
[----:B------:R-:W-:Y:S01]  /*124c0*/  @!P1 FADD.FTZ R24, -R24, -RZ ;  /* 0x800000ff18189221 */ /* 0x000fe20000010100 */
[----:B----4-:R-:W-:Y:S02]  /*124d0*/  HADD2.F32 R7, -RZ, R16.H0_H0 ;  /* 0x20000010ff077230 */ /* 0x010fe40000004100 */
[----:B------:R-:W-:Y:S01]  /*124e0*/  FMUL.FTZ R20, R25, R20 ;  /* 0x0000001419147220 */ /* 0x000fe20000410000 */
[----:B------:R-:W-:-:S02]  /*124f0*/  HADD2.F32 R6, -RZ, R17.H0_H0 ;  /* 0x20000011ff067230 */ /* 0x000fc40000004100 */
[----:B------:R-:W-:Y:S01]  /*12500*/  FMUL.FTZ R22, R27, R22 ;  /* 0x000000161b167220 */ /* 0x000fe20000410000 */
[----:B------:R-:W-:Y:S02]  /*12510*/  HADD2.F32 R23, -RZ, R23.H1_H1 ;  /* 0x30000017ff177230 */ /* 0x000fe40000004100 */
[----:B------:R-:W-:Y:S01]  /*12520*/  FFMA.FTZ R2, R7, R5, R2 ;  /* 0x0000000507027223 */ /* 0x000fe20000010002 */
[----:B------:R-:W-:Y:S02]  /*12530*/  HADD2.F32 R12, -RZ, R17.H1_H1 ;  /* 0x30000011ff0c7230 */ /* 0x000fe40000004100 */
[----:B------:R-:W-:Y:S01]  /*12540*/  FFMA.FTZ R3, R6, R4, R3 ;  /* 0x0000000406037223 */ /* 0x000fe20000010003 */
[----:B------:R-:W-:Y:S02]  /*12550*/  HADD2.F32 R25, -RZ, R16.H1_H1 ;  /* 0x30000010ff197230 */ /* 0x000fe40000004100 */
[----:B------:R-:W-:Y:S01]  /*12560*/  FMUL.FTZ R23, R24, R23 ;  /* 0x0000001718177220 */ /* 0x000fe20000410000 */
[----:B------:R-:W-:-:S02]  /*12570*/  HADD2.F32 R17, -RZ, R18.H0_H0 ;  /* 0x20000012ff117230 */ /* 0x000fc40000004100 */
[----:B------:R-:W-:Y:S02]  /*12580*/  HADD2.F32 R27, -RZ, R18.H1_H1 ;  /* 0x30000012ff1b7230 */ /* 0x000fe40000004100 */
[----:B------:R-:W-:Y:S02]  /*12590*/  HADD2.F32 R4, -RZ, R38.H0_H0 ;  /* 0x20000026ff047230 */ /* 0x000fe40000004100 */
[----:B------:R-:W-:Y:S02]  /*125a0*/  HADD2.F32 R5, -RZ, R39.H0_H0 ;  /* 0x20000027ff057230 */ /* 0x000fe40000004100 */
[----:B------:R-:W-:Y:S02]  /*125b0*/  HADD2.F32 R13, -RZ, R36.H1_H1 ;  /* 0x30000024ff0d7230 */ /* 0x000fe40000004100 */
[----:B------:R-:W-:Y:S01]  /*125c0*/  FFMA.FTZ R4, R17, R4, R8 ;  /* 0x0000000411047223 */ /* 0x000fe20000010008 */
[--C-:B------:R-:W-:Y:S02]  /*125d0*/  HADD2.F32 R16, -RZ, R19.reuse.H0_H0 ;  /* 0x20000013ff107230 */ /* 0x100fe40000004100 */
[----:B------:R-:W-:-:S02]  /*125e0*/  HADD2.F32 R18, -RZ, R19.H1_H1 ;  /* 0x30000013ff127230 */ /* 0x000fc40000004100 */
        /* <DEDUP_REMOVED lines=12> */
.L_x_1412:
[----:B------:R-:W-:Y:S05]  /*126b0*/  BSYNC.RECONVERGENT B0 ;  /* 0x0000000000007941 */ /* 0x000fea0003800200 */
.L_x_1411:
[----:B-----5:R4:W-:Y:S02]  /*126c0*/  STS.128 [R0+0x5800], R36 ;  /* 0x0058002400007388 */ /* 0x0209e40000000c00 */
.L_x_1318:
[----:B------:R-:W-:Y:S05]  /*126d0*/  BSYNC.RECONVERGENT B3 ;  /* 0x0000000000037941 */ /* 0x000fea0003800200 */
.L_x_1307:
[----:B-123--:R-:W-:Y:S01]  /*126e0*/  IADD3 R5, PT, PT, -R200, R64, RZ ;  /* 0x00000040c8057210 */ /* 0x00efe20007ffe1ff */
[----:B------:R-:W-:Y:S03]  /*126f0*/  BSSY.RECONVERGENT B0, `(.L_x_1413) ;  /* 0x000001c000007945 */ /* 0x000fe60003800200 */
[----:B------:R-:W-:-:S13]  /*12700*/  ISETP.GE.AND P3, PT, R110, R5, PT ;  /* 0x000000056e00720c */ /* 0x000fda0003f66270 */
[----:B------:R-:W-:Y:S05]  /*12710*/  @P3 BRA `(.L_x_1414) ;  /* 0x0000000000643947 */ /* 0x000fea0003800000 */
[----:B------:R-:W1:Y:S02]  /*12720*/  LDCU UR4, c[0x0][0x440] ;  /* 0x00008800ff0477ac */ /* 0x000e640008000800 */
[----:B-1----:R-:W-:Y:S02]  /*12730*/  ISETP.GE.AND P1, PT, R14, UR4, PT ;  /* 0x000000040e007c0c */ /* 0x002fe4000bf26270 */
[----:B------:R-:W-:-:S11]  /*12740*/  ISETP.GE.AND P0, PT, R10, UR4, PT ;  /* 0x000000040a007c0c */ /* 0x000fd6000bf06270 */
[----:B----4-:R-:W-:Y:S02]  /*12750*/  @!P1 IMAD.MOV.U32 R2, RZ, RZ, R196 ;  /* 0x000000ffff029224 */ /* 0x010fe400078e00c4 */
        /* <DEDUP_REMOVED lines=20> */
.L_x_1415:
[----:B------:R2:W-:Y:S02]  /*128a0*/  STS.128 [R0+0xa000], RZ ;  /* 0x00a000ff00007388 */ /* 0x0005e40000000c00 */
.L_x_1414:
[----:B------:R-:W-:Y:S05]  /*128b0*/  BSYNC.RECONVERGENT B0 ;  /* 0x0000000000007941 */ /* 0x000fea0003800200 */
.L_x_1413:
[----:B------:R-:W-:Y:S01]  /*128c0*/  ISETP.GE.AND P0, PT, R30, R5, PT ;  /* 0x000000051e00720c */ /* 0x000fe20003f06270 */
[----:B------:R-:W-:-:S12]  /*128d0*/  BSSY.RECONVERGENT B0, `(.L_x_1416) ;  /* 0x0000019000007945 */ /* 0x000fd80003800200 */
[----:B------:R-:W-:Y:S05]  /*128e0*/  @P0 BRA `(.L_x_1417) ;  /* 0x00000000005c0947 */ /* 0x000fea0003800000 */
[----:B------:R-:W3:Y:S01]  /*128f0*/  LDCU UR4, c[0x0][0x440] ;  /* 0x00008800ff0477ac */ /* 0x000ee20008000800 */
[----:B-1--4-:R-:W-:-:S04]  /*12900*/  LEA R2, P2, R61, R196, 0x1 ;  /* 0x000000c43d027211 */ /* 0x012fc800078408ff */
[----:B------:R-:W-:Y:S02]  /*12910*/  LEA.HI.X R3, R61, R195, R60, 0x1, P2 ;  /* 0x000000c33d037211 */ /* 0x000fe400010f0c3c */
[----:B---3--:R-:W-:Y:S02]  /*12920*/  ISETP.GE.AND P1, PT, R14, UR4, PT ;  /* 0x000000040e007c0c */ /* 0x008fe4000bf26270 */
        /* <DEDUP_REMOVED lines=18> */
.L_x_1418:
[----:B------:R3:W-:Y:S02]  /*12a50*/  STS.128 [R0+0xa800], RZ ;  /* 0x00a800ff00007388 */ /* 0x0007e40000000c00 */
.L_x_1417:
[----:B------:R-:W-:Y:S05]  /*12a60*/  BSYNC.RECONVERGENT B0 ;  /* 0x0000000000007941 */ /* 0x000fea0003800200 */
.L_x_1416:
        /* <DEDUP_REMOVED lines=26> */
.L_x_1421:
[----:B------:R3:W-:Y:S02]  /*12c10*/  STS.128 [R0+0xb000], RZ ;  /* 0x00b000ff00007388 */ /* 0x0007e40000000c00 */
.L_x_1420:
[----:B------:R-:W-:Y:S05]  /*12c20*/  BSYNC.RECONVERGENT B0 ;  /* 0x0000000000007941 */ /* 0x000fea0003800200 */
.L_x_1419:
        /* <DEDUP_REMOVED lines=28> */
.L_x_1424:
[----:B------:R3:W-:Y:S02]  /*12df0*/  STS.128 [R0+0xb800], RZ ;  /* 0x00b800ff00007388 */ /* 0x0007e40000000c00 */
.L_x_1423:
[----:B------:R-:W-:Y:S05]  /*12e00*/  BSYNC.RECONVERGENT B0 ;  /* 0x0000000000007941 */ /* 0x000fea0003800200 */
.L_x_1422:
        /* <DEDUP_REMOVED lines=27> */
.L_x_1427:
[----:B------:R3:W-:Y:S01]  /*12fc0*/  STS.128 [R0+0x10000], RZ ;  /* 0x010000ff00007388 */ /* 0x0007e20000000c00 */
[----:B------:R-:W-:Y:S05]  /*12fd0*/  BRA `(.L_x_1428) ;  /* 0x00000000000c7947 */ /* 0x000fea0003800000 */
.L_x_1426:
[----:B------:R1:W-:Y:S04]  /*12fe0*/  STS.128 [R0+0xc000], RZ ;  /* 0x00c000ff00007388 */ /* 0x0003e80000000c00 */
[----:B------:R1:W-:Y:S04]  /*12ff0*/  STS.128 [R0+0xe000], RZ ;  /* 0x00e000ff00007388 */ /* 0x0003e80000000c00 */
[----:B------:R1:W-:Y:S02]  /*13000*/  STS.128 [R0+0x10000], RZ ;  /* 0x010000ff00007388 */ /* 0x0003e40000000c00 */
.L_x_1428:
[----:B------:R-:W-:Y:S05]  /*13010*/  BSYNC.RECONVERGENT B0 ;  /* 0x0000000000007941 */ /* 0x000fea0003800200 */
.L_x_1425:
        /* <DEDUP_REMOVED lines=28> */
.L_x_1431:
[----:B------:R3:W-:Y:S02]  /*131e0*/  STS.128 [R0+0x10800], RZ ;  /* 0x010800ff00007388 */ /* 0x0007e40000000c00 */
.L_x_1430:
[----:B------:R-:W-:Y:S05]  /*131f0*/  BSYNC.RECONVERGENT B0 ;  /* 0x0000000000007941 */ /* 0x000fea0003800200 */
.L_x_1429:
        /* <DEDUP_REMOVED lines=29> */
.L_x_1434:
[----:B------:R3:W-:Y:S02]  /*133d0*/  STS.128 [R0+0x11000], RZ ;  /* 0x011000ff00007388 */ /* 0x0007e40000000c00 */
.L_x_1433:
[----:B------:R-:W-:Y:S05]  /*133e0*/  BSYNC.RECONVERGENT B0 ;  /* 0x0000000000007941 */ /* 0x000fea0003800200 */
.L_x_1432:
[----:B------:R-:W-:Y:S01]  /*133f0*/  ISETP.GE.AND P0, PT, R34, R5, PT ;  /* 0x000000052200720c */ /* 0x000fe20003f06270 */
[C---:B------:R-:W-:Y:S01]  /*13400*/  IMAD.SHL.U32 R8, R62.reuse, 0x40, RZ ;  /* 0x000000403e087824 */ /* 0x040fe200078e00ff */
[----:B------:R-:W-:Y:S01]  /*13410*/  SHF.R.U32.HI R186, RZ, 0x1, R62 ;  /* 0x00000001ffba7819 */ /* 0x000fe2000001163e */
[C---:B------:R-:W-:Y:S01]  /*13420*/  IMAD.SHL.U32 R66, R62.reuse, 0x8, RZ ;  /* 0x000000083e427824 */ /* 0x040fe200078e00ff */
[----:B------:R-:W-:Y:S01]  /*13430*/  BSSY.RECONVERGENT B0, `(.L_x_1435) ;  /* 0x0000026000007945 */ /* 0x000fe20003800200 */
[----:B------:R-:W-:Y:S01]  /*13440*/  IMAD.SHL.U32 R187, R62, 0x20, RZ ;  /* 0x000000203ebb7824 */ /* 0x000fe200078e00ff */
[----:B------:R-:W-:Y:S02]  /*13450*/  LOP3.LUT R8, R8, 0x200, RZ, 0xc0, !PT ;  /* 0x0000020008087812 */ /* 0x000fe400078ec0ff */
[----:B------:R-:W-:Y:S02]  /*13460*/  LOP3.LUT R66, R66, 0x38, RZ, 0xc0, !PT ;  /* 0x0000003842427812 */ /* 0x000fe400078ec0ff */
[----:B-1-34-:R-:W-:-:S02]  /*13470*/  LOP3.LUT R2, R186, 0x8, RZ, 0xc0, !PT ;  /* 0x00000008ba027812 */ /* 0x01afc400078ec0ff */
[----:B------:R-:W-:Y:S01]  /*13480*/  LOP3.LUT R187, R187, 0x7c00, RZ, 0xc0, !PT ;  /* 0x00007c00bbbb7812 */ /* 0x000fe200078ec0ff */
[----:B------:R1:W-:Y:S01]  /*13490*/  @P0 STS.128 [R0+0xd800], RZ ;  /* 0x00d800ff00000388 */ /* 0x0003e20000000c00 */
[----:B------:R-:W-:Y:S02]  /*134a0*/  SHF.R.U32.HI R3, RZ, 0x4, R62 ;  /* 0x00000004ff037819 */ /* 0x000fe4000001163e */
[----:B------:R-:W-:Y:S01]  /*134b0*/  LOP3.LUT R2, R66, R63, R2, 0x1e, !PT ;  /* 0x0000003f42027212 */ /* 0x000fe200078e1e02 */
[----:B------:R1:W-:Y:S01]  /*134c0*/  @P0 STS.128 [R0+0xf800], RZ ;  /* 0x00f800ff00000388 */ /* 0x0003e20000000c00 */
[----:B------:R-:W-:-:S03]  /*134d0*/  LOP3.LUT R7, R8, R187, RZ, 0xfc, !PT ;  /* 0x000000bb08077212 */ /* 0x000fc600078efcff */
        /* <DEDUP_REMOVED lines=26> */
.L_x_1437:
[----:B------:R4:W-:Y:S02]  /*13680*/  STS.128 [R0+0x11800], RZ ;  /* 0x011800ff00007388 */ /* 0x0009e40000000c00 */
.L_x_1436:
[----:B------:R-:W-:Y:S05]  /*13690*/  BSYNC.RECONVERGENT B0 ;  /* 0x0000000000007941 */ /* 0x000fea0003800200 */
.L_x_1435:
[----:B------:R-:W-:Y:S01]  /*136a0*/  IMAD.SHL.U32 R3, R3, 0x400, RZ ;  /* 0x0000040003037824 */ /* 0x000fe200078e00ff */
[----:B------:R-:W-:Y:S01]  /*136b0*/  LOP3.LUT R63, R63, 0x8, R62, 0x78, !PT ;  /* 0x000000083f3f7812 */ /* 0x000fe200078e783e */
[----:B------:R-:W-:Y:S01]  /*136c0*/  IMAD.IADD R7, R7, 0x1, R2 ;  /* 0x0000000107077824 */ /* 0x000fe200078e0202 */
[C---:B------:R-:W-:Y:S01]  /*136d0*/  LOP3.LUT P1, RZ, R62.reuse, 0x2, RZ, 0xc0, !PT ;  /* 0x000000023eff7812 */ /* 0x040fe2000782c0ff */
[----:B------:R-:W-:Y:S01]  /*136e0*/  IMAD.MOV.U32 R185, RZ, RZ, 0x20 ;  /* 0x00000020ffb97424 */ /* 0x000fe200078e00ff */
[----:B------:R-:W-:Y:S01]  /*136f0*/  LOP3.LUT R63, R63, R66, RZ, 0x3c, !PT ;  /* 0x000000423f3f7212 */ /* 0x000fe200078e3cff */
[----:B------:R-:W-:Y:S01]  /*13700*/  IMAD.MOV.U32 R184, RZ, RZ, 0x40 ;  /* 0x00000040ffb87424 */ /* 0x000fe200078e00ff */
[----:B------:R-:W-:Y:S01]  /*13710*/  LOP3.LUT R4, R3, 0x400, RZ, 0xc0, !PT ;  /* 0x0000040003047812 */ /* 0x000fe200078ec0ff */
[----:B------:R-:W0:Y:S01]  /*13720*/  LDGDEPBAR ;  /* 0x00000000000079af */ /* 0x000e220000000000 */
[----:B------:R-:W-:Y:S02]  /*13730*/  LEA R92, R7, UR5, 0x1 ;  /* 0x00000005075c7c11 */ /* 0x000fe4000f8e08ff */
[----:B------:R-:W-:Y:S01]  /*13740*/  SEL R11, R185, 0xffffffe0, !P1 ;  /* 0xffffffe0b90b7807 */ /* 0x000fe20004800000 */
[----:B------:R-:W-:Y:S01]  /*13750*/  IMAD R97, R63, 0x2, R4 ;  /* 0x000000023f617824 */ /* 0x000fe200078e0204 */
[C---:B------:R-:W-:Y:S01]  /*13760*/  LOP3.LUT P0, RZ, R62.reuse, 0x4, RZ, 0xc0, !PT ;  /* 0x000000043eff7812 */ /* 0x040fe2000780c0ff */
[----:B------:R-:W-:Y:S01]  /*13770*/  LDSM.16.M88.4 R40, [R92] ;  /* 0x000000005c28783b */ /* 0x000fe20000000200 */
[----:B------:R-:W-:-:S02]  /*13780*/  IMAD.SHL.U32 R62, R62, 0x2, RZ ;  /* 0x000000023e3e7824 */ /* 0x000fc400078e00ff */
[----:B------:R-:W-:Y:S01]  /*13790*/  VIADD R96, R97, UR5 ;  /* 0x0000000561607c36 */ /* 0x000fe20008000000 */
[----:B------:R-:W5:Y:S01]  /*137a0*/  LDSM.16.M88.4 R72, [R97+UR5+0x6000] ;  /* 0x006000056148783b */ /* 0x000f620008000200 */
[--C-:B------:R-:W-:Y:S01]  /*137b0*/  IMAD.IADD R67, R92, 0x1, R11.reuse ;  /* 0x000000015c437824 */ /* 0x100fe200078e020b */
[----:B------:R-:W-:Y:S01]  /*137c0*/  SEL R3, R184, 0xffffffc0, !P0 ;  /* 0xffffffc0b8037807 */ /* 0x000fe20004000000 */
[----:B------:R-:W-:Y:S01]  /*137d0*/  IMAD.IADD R65, R96, 0x1, R11 ;  /* 0x0000000160417824 */ /* 0x000fe200078e020b */
[----:B------:R-:W2:Y:S03]  /*137e0*/  LDSM.16.M88.4 R56, [R97+UR5+0x6800] ;  /* 0x006800056138783b */ /* 0x000ea60008000200 */
[--C-:B------:R-:W-:Y:S01]  /*137f0*/  IMAD.IADD R98, R92, 0x1, R3.reuse ;  /* 0x000000015c627824 */ /* 0x100fe200078e0203 */
[----:B------:R-:W1:Y:S01]  /*13800*/  LDSM.16.M88.4 R48, [R97+UR5+0x7000] ;  /* 0x007000056130783b */ /* 0x000e620008000200 */
[----:B------:R-:W-:-:S02]  /*13810*/  IMAD.IADD R96, R96, 0x1, R3 ;  /* 0x0000000160607824 */ /* 0x000fc400078e0203 */
[C---:B------:R-:W-:Y:S01]  /*13820*/  IMAD.IADD R63, R11.reuse, 0x1, R98 ;  /* 0x000000010b3f7824 */ /* 0x040fe200078e0262 */
[----:B------:R-:W1:Y:S01]  /*13830*/  LDSM.16.M88.4 R76, [R97+UR5+0x7800] ;  /* 0x00780005614c783b */ /* 0x000e620008000200 */
[----:B------:R-:W-:-:S03]  /*13840*/  IMAD.IADD R3, R11, 0x1, R96 ;  /* 0x000000010b037824 */ /* 0x000fc600078e0260 */
[----:B------:R-:W-:Y:S04]  /*13850*/  LDSM.16.M88.4 R24, [R67] ;  /* 0x000000004318783b */ /* 0x000fe80000000200 */
[----:B------:R-:W1:Y:S04]  /*13860*/  LDSM.16.M88.4 R28, [R65+0x6000] ;  /* 0x00600000411c783b */ /* 0x000e680000000200 */
[----:B---34-:R-:W3:Y:S04]  /*13870*/  LDSM.16.M88.4 R12, [R65+0x6800] ;  /* 0x00680000410c783b */ /* 0x018ee80000000200 */
[----:B------:R-:W4:Y:S04]  /*13880*/  LDSM.16.M88.4 R36, [R65+0x7000] ;  /* 0x007000004124783b */ /* 0x000f280000000200 */
[----:B------:R-:W4:Y:S04]  /*13890*/  LDSM.16.M88.4 R32, [R65+0x7800] ;  /* 0x007800004120783b */ /* 0x000f280000000200 */
[----:B------:R-:W-:Y:S01]  /*138a0*/  LDSM.16.M88.4 R80, [R98] ;  /* 0x000000006250783b */ /* 0x000fe20000000200 */
[C---:B-----5:R-:W-:Y:S03]  /*138b0*/  HMMA.16816.F32 R16, R40.reuse, R72, RZ ;  /* 0x000000482810723c */ /* 0x060fe600000018ff */
[----:B------:R-:W5:Y:S04]  /*138c0*/  LDSM.16.M88.4 R4, [R96+0x6000] ;  /* 0x006000006004783b */ /* 0x000f680000000200 */
[----:B------:R-:W5:Y:S01]  /*138d0*/  LDSM.16.M88.4 R20, [R96+0x6800] ;  /* 0x006800006014783b */ /* 0x000f620000000200 */
        /* <DEDUP_REMOVED lines=11> */
[C---:B---3--:R-:W-:Y:S08]  /*13990*/  HMMA.16816.F32 R68, R24.reuse, R12, R68 ;  /* 0x0000000c1844723c */ /* 0x048ff00000001844 */
[----:B------:R-:W-:Y:S01]  /*139a0*/  HMMA.16816.F32 R56, R24, R14, R56 ;  /* 0x0000000e1838723c */ /* 0x000fe20000001838 */
[----:B------:R-:W1:Y:S07]  /*139b0*/  LDSM.16.M88.4 R12, [R3+0x6000] ;  /* 0x00600000030c783b */ /* 0x000e6e0000000200 */
[----:B------:R-:W-:Y:S01]  /*139c0*/  HMMA.16816.F32 R40, R40, R78, RZ ;  /* 0x0000004e2828723c */ /* 0x000fe200000018ff */
[----:B------:R-:W2:Y:S07]  /*139d0*/  LDSM.16.M88.4 R76, [R3+0x6800] ;  /* 0x00680000034c783b */ /* 0x000eae0000000200 */
[C---:B----4-:R-:W-:Y:S08]  /*139e0*/  HMMA.16816.F32 R52, R24.reuse, R36, R52 ;  /* 0x000000241834723c */ /* 0x050ff00000001834 */
[C---:B------:R-:W-:Y:S01]  /*139f0*/  HMMA.16816.F32 R48, R24.reuse, R38, R48 ;  /* 0x000000261830723c */ /* 0x040fe20000001830 */
[----:B------:R-:W3:Y:S07]  /*13a00*/  LDSM.16.M88.4 R36, [R3+0x7000] ;  /* 0x007000000324783b */ /* 0x000eee0000000200 */
[C---:B------:R-:W-:Y:S08]  /*13a10*/  HMMA.16816.F32 R44, R24.reuse, R32, R44 ;  /* 0x00000020182c723c */ /* 0x040ff0000000182c */
[----:B------:R-:W-:Y:S01]  /*13a20*/  HMMA.16816.F32 R40, R24, R34, R40 ;  /* 0x000000221828723c */ /* 0x000fe20000001828 */
[----:B------:R-:W4:Y:S04]  /*13a30*/  LDSM.16.M88.4 R32, [R3+0x7800] ;  /* 0x007800000320783b */ /* 0x000f280000000200 */
[----:B------:R-:W-:Y:S03]  /*13a40*/  LDSM.16.M88.4 R24, [R97+UR5+0x8000] ;  /* 0x008000056118783b */ /* 0x000fe60008000200 */
[C---:B-----5:R-:W-:Y:S08]  /*13a50*/  HMMA.16816.F32 R16, R80.reuse, R4, R16 ;  /* 0x000000045010723c */ /* 0x060ff00000001810 */
[C---:B------:R-:W-:Y:S01]  /*13a60*/  HMMA.16816.F32 R72, R80.reuse, R6, R72 ;  /* 0x000000065048723c */ /* 0x040fe20000001848 */
[----:B------:R-:W5:Y:S07]  /*13a70*/  LDSM.16.M88.4 R4, [R92+0x2000] ;  /* 0x002000005c04783b */ /* 0x000f6e0000000200 */
[C---:B------:R-:W-:Y:S08]  /*13a80*/  HMMA.16816.F32 R68, R80.reuse, R20, R68 ;  /* 0x000000145044723c */ /* 0x040ff00000001844 */
[----:B------:R-:W-:Y:S01]  /*13a90*/  HMMA.16816.F32 R56, R80, R22, R56 ;  /* 0x000000165038723c */ /* 0x000fe20000001838 */
[----:B------:R-:W5:Y:S07]  /*13aa0*/  LDSM.16.M88.4 R20, [R97+UR5+0x8800] ;  /* 0x008800056114783b */ /* 0x000f6e0008000200 */
        /* <DEDUP_REMOVED lines=13> */
[C---:B---3--:R-:W-:Y:S08]  /*13b80*/  HMMA.16816.F32 R52, R28.reuse, R36, R52 ;  /* 0x000000241c34723c */ /* 0x048ff00000001834 */
[C---:B------:R-:W-:Y:S01]  /*13b90*/  HMMA.16816.F32 R48, R28.reuse, R38, R48 ;  /* 0x000000261c30723c */ /* 0x040fe20000001830 */
[----:B------:R-:W-:Y:S07]  /*13ba0*/  LDSM.16.M88.4 R36, [R65+0x8800] ;  /* 0x008800004124783b */ /* 0x000fee0000000200 */
[C---:B----4-:R-:W-:Y:S08]  /*13bb0*/  HMMA.16816.F32 R44, R28.reuse, R32, R44 ;  /* 0x000000201c2c723c */ /* 0x050ff0000000182c */
[----:B------:R-:W-:Y:S01]  /*13bc0*/  HMMA.16816.F32 R40, R28, R34, R40 ;  /* 0x000000221c28723c */ /* 0x000fe20000001828 */
[----:B------:R-:W-:Y:S04]  /*13bd0*/  LDSM.16.M88.4 R32, [R65+0x9000] ;  /* 0x009000004120783b */ /* 0x000fe80000000200 */
[----:B------:R-:W-:Y:S03]  /*13be0*/  LDSM.16.M88.4 R28, [R65+0x9800] ;  /* 0x00980000411c783b */ /* 0x000fe60000000200 */
[C---:B-----5:R-:W-:Y:S08]  /*13bf0*/  HMMA.16816.F32 R16, R4.reuse, R24, R16 ;  /* 0x000000180410723c */ /* 0x060ff00000001810 */
[C---:B------:R-:W-:Y:S01]  /*13c00*/  HMMA.16816.F32 R72, R4.reuse, R26, R72 ;  /* 0x0000001a0448723c */ /* 0x040fe20000001848 */
[----:B------:R-:W2:Y:S07]  /*13c10*/  LDSM.16.M88.4 R24, [R67+0x2000] ;  /* 0x002000004318783b */ /* 0x000eae0000000200 */
[C---:B------:R-:W-:Y:S08]  /*13c20*/  HMMA.16816.F32 R68, R4.reuse, R20, R68 ;  /* 0x000000140444723c */ /* 0x040ff00000001844 */
        /* <DEDUP_REMOVED lines=58> */
[----:B------:R-:W-:Y:S07]  /*13fd0*/  LDSM.16.M88.4 R12, [R63+0x4000] ;  /* 0x004000003f0c783b */ /* 0x000fee0000000200 */
[----:B------:R-:W-:Y:S01]  /*13fe0*/  HMMA.16816.F32 R68, R4, R24, R68 ;  /* 0x000000180444723c */ /* 0x000fe20000001844 */
[----:B------:R-:W1:Y:S04]  /*13ff0*/  LDSM.16.M88.4 R4, [R3+0xa000] ;  /* 0x00a000000304783b */ /* 0x000e680000000200 */
[----:B------:R-:W3:Y:S03]  /*14000*/  LDSM.16.M88.4 R24, [R96+0xb000] ;  /* 0x00b000006018783b */ /* 0x000ee60000000200 */
        /* <DEDUP_REMOVED lines=12> */
[----:B------:R-:W-:Y:S08]  /*140d0*/  HMMA.16816.F32 R48, R88, R82, R48 ;  /* 0x000000525830723c */ /* 0x000ff00000001830 */
[----:B------:R-:W-:Y:S01]  /*140e0*/  HMMA.16816.F32 R56, R36, R30, R56 ;  /* 0x0000001e2438723c */ /* 0x000fe20000001838 */
[----:B------:R-:W-:-:S05]  /*140f0*/  LOP3.LUT R31, R62, 0x6, RZ, 0xc0, !PT ;  /* 0x000000063e1f7812 */ /* 0x000fca00078ec0ff */
[----:B------:R-:W-:Y:S02]  /*14100*/  IMAD.IADD R31, R200, 0x1, R31 ;  /* 0x00000001c81f7824 */ /* 0x000fe400078e021f */
[----:B------:R-:W-:Y:S03]  /*14110*/  HMMA.16816.F32 R52, R88, R80, R52 ;  /* 0x000000505834723c */ /* 0x000fe60000001834 */
[----:B------:R-:W-:-:S05]  /*14120*/  ISETP.GE.AND P3, PT, R31, R64, PT ;  /* 0x000000401f00720c */ /* 0x000fca0003f66270 */
[----:B------:R-:W-:Y:S01]  /*14130*/  HMMA.16816.F32 R68, R36, R28, R68 ;  /* 0x0000001c2444723c */ /* 0x000fe20000001844 */
[----:B------:R-:W-:-:S05]  /*14140*/  VIADD R29, R31, 0x10 ;  /* 0x000000101f1d7836 */ /* 0x000fca0000000000 */
[----:B------:R-:W-:Y:S02]  /*14150*/  ISETP.GE.AND P4, PT, R29, R64, PT ;  /* 0x000000401d00720c */ /* 0x000fe40003f86270 */
[----:B-1----:R-:W-:Y:S01]  /*14160*/  HMMA.16816.F32 R16, R12, R4, R16 ;  /* 0x000000040c10723c */ /* 0x002fe20000001810 */
[----:B------:R-:W-:-:S05]  /*14170*/  VIADD R5, R31, 0x1 ;  /* 0x000000011f057836 */ /* 0x000fca0000000000 */
[----:B------:R-:W-:Y:S02]  /*14180*/  ISETP.GE.AND P2, PT, R5, R64, PT ;  /* 0x000000400500720c */ /* 0x000fe40003f46270 */
[----:B------:R-:W-:Y:S01]  /*14190*/  HMMA.16816.F32 R72, R12, R6, R72 ;  /* 0x000000060c48723c */ /* 0x000fe20000001848 */
[----:B------:R1:W5:Y:S01]  /*141a0*/  LDSM.16.M88.4 R4, [R3+0xb800] ;  /* 0x00b800000304783b */ /* 0x0003620000000200 */
[----:B------:R-:W-:-:S06]  /*141b0*/  DEPBAR.LE SB0, 0x0 ;  /* 0x000080000000791a */ /* 0x000fcc0000000000 */
[C---:B---3--:R-:W-:Y:S01]  /*141c0*/  HMMA.16816.F32 R48, R36.reuse, R26, R48 ;  /* 0x0000001a2430723c */ /* 0x048fe20000001830 */
[----:B------:R-:W-:Y:S02]  /*141d0*/  VIADD R27, R31, 0x11 ;  /* 0x000000111f1b7836 */ /* 0x000fe40000000000 */
[----:B------:R-:W-:Y:S02]  /*141e0*/  FSEL R29, R19, -INF , !P2 ;  /* 0xff800000131d7808 */ /* 0x000fe40005000000 */
[----:B------:R-:W-:Y:S01]  /*141f0*/  FSEL R26, R17, -INF , !P2 ;  /* 0xff800000111a7808 */ /* 0x000fe20005000000 */
[C---:B------:R-:W-:Y:S02]  /*14200*/  VIADD R17, R31.reuse, 0x20 ;  /* 0x000000201f117836 */ /* 0x040fe40000000000 */
[----:B------:R-:W-:Y:S01]  /*14210*/  HMMA.16816.F32 R52, R36, R24, R52 ;  /* 0x000000182434723c */ /* 0x000fe20000001834 */
[----:B------:R-:W-:Y:S01]  /*14220*/  VIADD R25, R31, 0x8 ;  /* 0x000000081f197836 */ /* 0x000fe20000000000 */
[----:B------:R-:W-:-:S04]  /*14230*/  FSEL R24, R16, -INF , !P3 ;  /* 0xff80000010187808 */ /* 0x000fc80005800000 */
[-C--:B------:R-:W-:Y:S01]  /*14240*/  ISETP.GE.AND P6, PT, R25, R64.reuse, PT ;  /* 0x000000401900720c */ /* 0x080fe20003fc6270 */
[C---:B------:R-:W-:Y:S01]  /*14250*/  VIADD R25, R31.reuse, 0x9 ;  /* 0x000000091f197836 */ /* 0x040fe20000000000 */
[C---:B----4-:R-:W-:Y:S01]  /*14260*/  HMMA.16816.F32 R68, R12.reuse, R40, R68 ;  /* 0x000000280c44723c */ /* 0x050fe20000001844 */
[----:B-1----:R-:W-:Y:S01]  /*14270*/  VIADD R3, R31, 0x19 ;  /* 0x000000191f037836 */ /* 0x002fe20000000000 */
[----:B------:R-:W-:Y:S01]  /*14280*/  FSEL R72, R72, -INF , !P6 ;  /* 0xff80000048487808 */ /* 0x000fe20007000000 */
[----:B------:R-:W-:Y:S01]  /*14290*/  BAR.SYNC.DEFER_BLOCKING 0x0 ;  /* 0x0000000000007b1d */ /* 0x000fe20000010000 */
[-C--:B------:R-:W-:Y:S02]  /*142a0*/  ISETP.GE.AND P5, PT, R25, R64.reuse, PT ;  /* 0x000000401900720c */ /* 0x080fe40003fa6270 */
[----:B------:R-:W-:Y:S02]  /*142b0*/  FSEL R25, R18, -INF , !P3 ;  /* 0xff80000012197808 */ /* 0x000fe40005800000 */
[----:B------:R-:W-:Y:S01]  /*142c0*/  ISETP.GE.AND P3, PT, R27, R64, PT ;  /* 0x000000401b00720c */ /* 0x000fe20003f66270 */
[----:B------:R-:W-:Y:S01]  /*142d0*/  HMMA.16816.F32 R56, R12, R42, R56 ;  /* 0x0000002a0c38723c */ /* 0x000fe20000001838 */
[----:B------:R-:W-:Y:S01]  /*142e0*/  VIADD R27, R31, 0x18 ;  /* 0x000000181f1b7836 */ /* 0x000fe20000000000 */
[----:B------:R-:W-:-:S02]  /*142f0*/  FSEL R75, R75, -INF , !P5 ;  /* 0xff8000004b4b7808 */ /* 0x000fc40006800000 */
[----:B------:R-:W-:Y:S02]  /*14300*/  FSEL R28, R73, -INF , !P5 ;  /* 0xff800000491c7808 */ /* 0x000fe40006800000 */
[-C--:B------:R-:W-:Y:S02]  /*14310*/  ISETP.GE.AND P2, PT, R27, R64.reuse, PT ;  /* 0x000000401b00720c */ /* 0x080fe40003f46270 */
[C---:B--2---:R-:W-:Y:S01]  /*14320*/  HMMA.16816.F32 R48, R12.reuse, R22, R48 ;  /* 0x000000160c30723c */ /* 0x044fe20000001830 */
[----:B------:R-:W-:Y:S02]  /*14330*/  FSEL R27, R74, -INF , !P6 ;  /* 0xff8000004a1b7808 */ /* 0x000fe40007000000 */
[-C--:B------:R-:W-:Y:S01]  /*14340*/  ISETP.GE.AND P6, PT, R3, R64.reuse, PT ;  /* 0x000000400300720c */ /* 0x080fe20003fc6270 */
[----:B------:R-:W-:Y:S01]  /*14350*/  VIADD R3, R31, 0x21 ;  /* 0x000000211f037836 */ /* 0x000fe20000000000 */
        /* <DEDUP_REMOVED lines=9> */
[----:B-----5:R-:W-:Y:S01]  /*143f0*/  HMMA.16816.F32 R44, R12, R4, R44 ;  /* 0x000000040c2c723c */ /* 0x020fe2000000182c */
[----:B------:R-:W-:Y:S01]  /*14400*/  ISETP.GE.AND P3, PT, R17, R64, PT ;  /* 0x000000401100720c */ /* 0x000fe20003f66270 */
[----:B------:R-:W-:Y:S01]  /*14410*/  VIADD R5, R31, 0x30 ;  /* 0x000000301f057836 */ /* 0x000fe20000000000 */
[----:B------:R-:W-:Y:S02]  /*14420*/  FSEL R17, R58, -INF , !P2 ;  /* 0xff8000003a117808 */ /* 0x000fe40005000000 */
[----:B------:R-:W-:-:S02]  /*14430*/  FSEL R18, R56, -INF , !P2 ;  /* 0xff80000038127808 */ /* 0x000fc40005000000 */
[----:B------:R-:W-:Y:S01]  /*14440*/  ISETP.GE.AND P2, PT, R3, R64, PT ;  /* 0x000000400300720c */ /* 0x000fe20003f46270 */
[----:B------:R-:W-:Y:S01]  /*14450*/  HMMA.16816.F32 R76, R12, R6, R76 ;  /* 0x000000060c4c723c */ /* 0x000fe2000000184c */
[----:B------:R-:W-:Y:S01]  /*14460*/  VIADD R3, R31, 0x31 ;  /* 0x000000311f037836 */ /* 0x000fe20000000000 */
        /* <DEDUP_REMOVED lines=38> */
.L_x_1439:
[----:B------:R-:W1:Y:S01]  /*146d0*/  LDC R5, c[0x0][0x4f0] ;  /* 0x00013c00ff057b82 */ /* 0x000e620000000800 */
[----:B------:R-:W-:Y:S01]  /*146e0*/  IADD3 R14, PT, PT, R200, -0x40, RZ ;  /* 0xffffffc0c80e7810 */ /* 0x000fe20007ffe0ff */
[----:B------:R-:W2:Y:S01]  /*146f0*/  LDCU.64 UR10, c[0x0][0x3b8] ;  /* 0x00007700ff0a77ac */ /* 0x000ea20008000a00 */
[----:B------:R-:W-:Y:S02]  /*14700*/  IABS R7, R200 ;  /* 0x000000c800077213 */ /* 0x000fe40000000000 */
[----:B------:R-:W-:Y:S01]  /*14710*/  IABS R6, R14 ;  /* 0x0000000e00067213 */ /* 0x000fe20000000000 */
[----:B------:R-:W3:Y:S01]  /*14720*/  LDCU.64 UR8, c[0x0][0x3a0] ;  /* 0x00007400ff0877ac */ /* 0x000ee20008000a00 */
[-C--:B-1----:R-:W-:Y:S02]  /*14730*/  IABS R3, R5.reuse ;  /* 0x0000000500037213 */ /* 0x082fe40000000000 */
[----:B------:R-:W-:Y:S02]  /*14740*/  LOP3.LUT R14, R14, R5, RZ, 0x3c, !PT ;  /* 0x000000050e0e7212 */ /* 0x000fe400078e3cff */
[----:B------:R-:W1:Y:S08]  /*14750*/  I2F.RP R30, R3 ;  /* 0x00000003001e7306 */ /* 0x000e700000209400 */
        /* <DEDUP_REMOVED lines=22> */
[----:B------:R-:W-:-:S02]  /*148c0*/  ISETP.GE.AND P2, PT, R14, RZ, PT ;  /* 0x000000ff0e00720c */ /* 0x000fc40003f46270 */
[----:B------:R-:W-:Y:S02]  /*148d0*/  ISETP.GE.AND P4, PT, R3, RZ, PT ;  /* 0x000000ff0300720c */ /* 0x000fe40003f86270 */
[----:B------:R-:W-:Y:S02]  /*148e0*/  ISETP.NE.AND P3, PT, R5, RZ, PT ;  /* 0x000000ff0500720c */ /* 0x000fe40003f65270 */
[----:B------:R-:W-:Y:S01]  /*148f0*/  LOP3.LUT R3, RZ, R5, RZ, 0x33, !PT ;  /* 0x00000005ff037212 */ /* 0x000fe200078e33ff */
[----:B------:R-:W-:Y:S02]  /*14900*/  @P5 VIADD R13, R13, 0x1 ;  /* 0x000000010d0d5836 */ /* 0x000fe40000000000 */
[----:B------:R-:W-:-:S04]  /*14910*/  @P6 IADD3 R15, PT, PT, R15, 0x1, RZ ;  /* 0x000000010f0f6810 */ /* 0x000fc80007ffe0ff */
[----:B------:R-:W-:Y:S02]  /*14920*/  @!P2 IMAD.MOV R13, RZ, RZ, -R13 ;  /* 0x000000ffff0da224 */ /* 0x000fe400078e0a0d */
[----:B------:R-:W-:-:S03]  /*14930*/  @!P4 IADD3 R15, PT, PT, -R15, RZ, RZ ;  /* 0x000000ff0f0fc210 */ /* 0x000fc60007ffe1ff */
        /* <DEDUP_REMOVED lines=21> */
.L_x_1440:
        /* <DEDUP_REMOVED lines=77> */
.L_x_1438:
[----:B------:R-:W-:Y:S01]  /*14f60*/  FMNMX3.FTZ R3, R24, R26, R72, !PT ;  /* 0x0000001a18037276 */ /* 0x000fe20007810048 */
[----:B------:R-:W1:Y:S01]  /*14f70*/  LDCU UR4, c[0x0][0x45c] ;  /* 0x00008b80ff0477ac */ /* 0x000e620008000800 */
[----:B--2---:R-:W-:Y:S01]  /*14f80*/  FMNMX3.FTZ R0, R25, R29, R27, !PT ;  /* 0x0000001d19007276 */ /* 0x004fe2000781001b */
        /* <DEDUP_REMOVED lines=15> */
[----:B------:R-:W-:Y:S01]  /*15080*/  LOP3.LUT R190, R2, R8, RZ, 0xfc, !PT ;  /* 0x0000000802be7212 */ /* 0x000fe200078efcff */
[----:B------:R-:W3:Y:S01]  /*15090*/  SHFL.BFLY PT, R5, R4, 0x2, 0x1f ;  /* 0x0c401f0004057f89 */ /* 0x000ee200000e0000 */
[----:B------:R-:W-:-:S02]  /*150a0*/  IADD3 R133, PT, PT, R133, -0x2, RZ ;  /* 0xfffffffe85857810 */ /* 0x000fc40007ffe0ff */
[----:B------:R-:W-:Y:S01]  /*150b0*/  LEA R190, R190, UR5, 0x1 ;  /* 0x00000005bebe7c11 */ /* 0x000fe2000f8e08ff */
[----:B------:R-:W4:Y:S03]  /*150c0*/  SHFL.BFLY PT, R0, R7, 0x2, 0x1f ;  /* 0x0c401f0007007f89 */ /* 0x000f2600000e0000 */
[----:B------:R-:W-:Y:S01]  /*150d0*/  IADD3 R164, PT, PT, R190, 0xc040, RZ ;  /* 0x0000c040bea47810 */ /* 0x000fe20007ffe0ff */
[----:B------:R-:W-:Y:S01]  /*150e0*/  LDSM.16.MT88.4 R68, [R190+0xe000] ;  /* 0x00e00000be44783b */ /* 0x000fe20000004200 */
[----:B------:R-:W-:-:S03]  /*150f0*/  IADD3 R171, PT, PT, R11, R190, RZ ;  /* 0x000000be0bab7210 */ /* 0x000fc60007ffe0ff */
[----:B------:R-:W-:Y:S04]  /*15100*/  LDSM.16.MT88.4 R36, [R190+0xc000] ;  /* 0x00c00000be24783b */ /* 0x000fe80000004200 */
[----:B------:R-:W-:Y:S04]  /*15110*/  LDSM.16.MT88.4 R44, [R171+0xc000] ;  /* 0x00c00000ab2c783b */ /* 0x000fe80000004200 */
[----:B------:R-:W-:Y:S01]  /*15120*/  LDSM.16.MT88.4 R76, [R171+0xe000] ;  /* 0x00e00000ab4c783b */ /* 0x000fe20000004200 */
[----:B---3--:R-:W-:-:S03]  /*15130*/  FMNMX.FTZ R5, R4, R5, !PT ;  /* 0x0000000504057209 */ /* 0x008fc60007810000 */
[----:B------:R-:W-:Y:S01]  /*15140*/  LDSM.16.MT88.4 R108, [R171+0x10000] ;  /* 0x01000000ab6c783b */ /* 0x000fe20000004200 */
[----:B----4-:R-:W-:-:S03]  /*15150*/  FMNMX.FTZ R0, R7, R0, !PT ;  /* 0x0000000007007209 */ /* 0x010fc60007810000 */
[----:B------:R-:W3:Y:S04]  /*15160*/  SHFL.BFLY PT, R132, R5, 0x1, 0x1f ;  /* 0x0c201f0005847f89 */ /* 0x000ee800000e0000 */
[----:B------:R-:W4:Y:S04]  /*15170*/  SHFL.BFLY PT, R3, R0, 0x1, 0x1f ;  /* 0x0c201f0000037f89 */ /* 0x000f2800000e0000 */
[----:B------:R-:W-:Y:S04]  /*15180*/  LDSM.16.MT88.4 R100, [R190+0x10000] ;  /* 0x01000000be64783b */ /* 0x000fe80000004200 */
[----:B------:R-:W-:Y:S04]  /*15190*/  LDSM.16.MT88.4 R136, [R171+0xc800] ;  /* 0x00c80000ab88783b */ /* 0x000fe80000004200 */
[----:B------:R-:W-:Y:S01]  /*151a0*/  LDSM.16.MT88.4 R32, [R171+0x10800] ;  /* 0x01080000ab20783b */ /* 0x000fe20000004200 */
[----:B---3--:R-:W-:-:S02]  /*151b0*/  FMNMX.FTZ R132, R5, R132, !PT ;  /* 0x0000008405847209 */ /* 0x008fc40007810000 */
[----:B----4-:R-:W-:-:S03]  /*151c0*/  FMNMX.FTZ R3, R0, R3, !PT ;  /* 0x0000000300037209 */ /* 0x010fc60007810000 */
[C---:B-1----:R-:W-:Y:S01]  /*151d0*/  FMUL.FTZ R175, R132.reuse, UR4 ;  /* 0x0000000484af7c20 */ /* 0x042fe20008410000 */
[----:B------:R-:W-:Y:S02]  /*151e0*/  FSETP.NEU.FTZ.AND P2, PT, R132, -INF , PT ;  /* 0xff8000008400780b */ /* 0x000fe40003f5d000 */
[----:B------:R-:W-:Y:S01]  /*151f0*/  IADD3 R0, PT, PT, R190, 0xc000, RZ ;  /* 0x0000c000be007810 */ /* 0x000fe20007ffe0ff */
[----:B------:R-:W-:Y:S01]  /*15200*/  FMUL.FTZ R170, R3, UR4 ;  /* 0x0000000403aa7c20 */ /* 0x000fe20008410000 */
[----:B------:R-:W-:Y:S02]  /*15210*/  FSEL R175, R175, RZ, P2 ;  /* 0x000000ffafaf7208 */ /* 0x000fe40001000000 */
[----:B------:R-:W-:Y:S02]  /*15220*/  FSETP.NEU.FTZ.AND P2, PT, R3, -INF , PT ;  /* 0xff8000000300780b */ /* 0x000fe40003f5d000 */
[----:B------:R-:W-:Y:S01]  /*15230*/  @P0 IADD3 R164, PT, PT, R0, -0x40, RZ ;  /* 0xffffffc000a40810 */ /* 0x000fe20007ffe0ff */
[--C-:B------:R-:W-:Y:S01]  /*15240*/  FFMA.FTZ R159, R24, UR4, -R175.reuse ;  /* 0x00000004189f7c23 */ /* 0x100fe200080108af */
[----:B------:R-:W-:Y:S01]  /*15250*/  FSEL R170, R170, RZ, P2 ;  /* 0x000000ffaaaa7208 */ /* 0x000fe20001000000 */
[--C-:B------:R-:W-:Y:S01]  /*15260*/  FFMA.FTZ R154, R26, UR4, -R175.reuse ;  /* 0x000000041a9a7c23 */ /* 0x100fe200080108af */
[----:B------:R-:W-:Y:S01]  /*15270*/  IADD3 R158, PT, PT, R11, R164, RZ ;  /* 0x000000a40b9e7210 */ /* 0x000fe20007ffe0ff */
[--C-:B------:R-:W-:Y:S01]  /*15280*/  FFMA.FTZ R155, R72, UR4, -R175.reuse ;  /* 0x00000004489b7c23 */ /* 0x100fe200080108af */
[--C-:B------:R-:W-:Y:S01]  /*15290*/  FFMA.FTZ R150, R28, UR4, -R175.reuse ;  /* 0x000000041c967c23 */ /* 0x100fe200080108af */
[--C-:B------:R-:W-:Y:S01]  /*152a0*/  FFMA.FTZ R161, R25, UR4, -R170.reuse ;  /* 0x0000000419a17c23 */ /* 0x100fe200080108aa */
[--C-:B------:R-:W-:Y:S01]  /*152b0*/  FFMA.FTZ R156, R29, UR4, -R170.reuse ;  /* 0x000000041d9c7c23 */ /* 0x100fe200080108aa */
[--C-:B------:R-:W-:Y:S01]  /*152c0*/  FFMA.FTZ R157, R27, UR4, -R170.reuse ;  /* 0x000000041b9d7c23 */ /* 0x100fe200080108aa */
[--C-:B------:R-:W-:Y:S01]  /*152d0*/  FFMA.FTZ R152, R75, UR4, -R170.reuse ;  /* 0x000000044b987c23 */ /* 0x100fe200080108aa */
[----:B------:R-:W1:Y:S01]  /*152e0*/  LDSM.16.MT88.4 R52, [R164] ;  /* 0x00000000a434783b */ /* 0x000e620000004200 */
[----:B------:R-:W-:Y:S01]  /*152f0*/  MUFU.EX2 R159, R159 ;  /* 0x0000009f009f7308 */ /* 0x000fe20000000800 */
[--C-:B------:R-:W-:Y:S01]  /*15300*/  FFMA.FTZ R153, R20, UR4, -R175.reuse ;  /* 0x0000000414997c23 */ /* 0x100fe200080108af */
[--C-:B------:R-:W-:Y:S01]  /*15310*/  FFMA.FTZ R148, R22, UR4, -R175.reuse ;  /* 0x0000000416947c23 */ /* 0x100fe200080108af */
[----:B------:R-:W3:Y:S01]  /*15320*/  LDSM.16.MT88.4 R60, [R158] ;  /* 0x000000009e3c783b */ /* 0x000ee20000004200 */
[--C-:B------:R-:W-:Y:S01]  /*15330*/  FFMA.FTZ R149, R18, UR4, -R175.reuse ;  /* 0x0000000412957c23 */ /* 0x100fe200080108af */
[--C-:B------:R-:W-:Y:S01]  /*15340*/  FFMA.FTZ R2, R16, UR4, -R175.reuse ;  /* 0x0000000410027c23 */ /* 0x100fe200080108af */
[--C-:B------:R-:W-:Y:S01]  /*15350*/  FFMA.FTZ R151, R21, UR4, -R170.reuse ;  /* 0x0000000415977c23 */ /* 0x100fe200080108aa */
[----:B------:R-:W4:Y:S01]  /*15360*/  LDSM.16.MT88.4 R84, [R164+0x2000] ;  /* 0x00200000a454783b */ /* 0x000f220000004200 */
[----:B------:R-:W5:Y:S01]  /*15370*/  MUFU.EX2 R154, R154 ;  /* 0x0000009a009a7308 */ /* 0x000f620000000800 */
[--C-:B------:R-:W-:Y:S01]  /*15380*/  FFMA.FTZ R134, R23, UR4, -R170.reuse ;  /* 0x0000000417867c23 */ /* 0x100fe200080108aa */
[--C-:B------:R-:W-:Y:S01]  /*15390*/  FFMA.FTZ R135, R17, UR4, -R170.reuse ;  /* 0x0000000411877c23 */ /* 0x100fe200080108aa */
[----:B------:R-:W2:Y:S01]  /*153a0*/  LDSM.16.MT88.4 R92, [R158+0x2000] ;  /* 0x002000009e5c783b */ /* 0x000ea20000004200 */
[--C-:B------:R-:W-:Y:S01]  /*153b0*/  FFMA.FTZ R0, R19, UR4, -R170.reuse ;  /* 0x0000000413007c23 */ /* 0x100fe200080108aa */
[--C-:B------:R-:W-:Y:S01]  /*153c0*/  FFMA.FTZ R163, R162, UR4, -R175.reuse ;  /* 0x00000004a2a37c23 */ /* 0x100fe200080108af */
[--C-:B------:R-:W-:Y:S01]  /*153d0*/  FFMA.FTZ R160, R160, UR4, -R175.reuse ;  /* 0x00000004a0a07c23 */ /* 0x100fe200080108af */
[----:B------:R-:W2:Y:S01]  /*153e0*/  LDSM.16.MT88.4 R124, [R164+0x4000] ;  /* 0x00400000a47c783b */ /* 0x000ea20000004200 */
[----:B------:R-:W-:Y:S01]  /*153f0*/  MUFU.EX2 R155, R155 ;  /* 0x0000009b009b7308 */ /* 0x000fe20000000800 */
[--C-:B------:R-:W-:Y:S01]  /*15400*/  FFMA.FTZ R162, R142, UR4, -R175.reuse ;  /* 0x000000048ea27c23 */ /* 0x100fe200080108af */
[--C-:B------:R-:W-:Y:S01]  /*15410*/  FFMA.FTZ R165, R140, UR4, -R175.reuse ;  /* 0x000000048ca57c23 */ /* 0x100fe200080108af */
[----:B------:R-:W2:Y:S01]  /*15420*/  LDSM.16.MT88.4 R4, [R158+0x4000] ;  /* 0x004000009e04783b */ /* 0x000ea20000004200 */
[--C-:B------:R-:W-:Y:S01]  /*15430*/  FFMA.FTZ R166, R143, UR4, -R170.reuse ;  /* 0x000000048fa67c23 */ /* 0x100fe200080108aa */
[--C-:B------:R-:W-:Y:S01]  /*15440*/  FFMA.FTZ R169, R141, UR4, -R170.reuse ;  /* 0x000000048da97c23 */ /* 0x100fe200080108aa */
[--C-:B------:R-:W-:Y:S01]  /*15450*/  FFMA.FTZ R172, R177, UR4, -R170.reuse ;  /* 0x00000004b1ac7c23 */ /* 0x100fe200080108aa */
[----:B------:R-:W2:Y:S01]  /*15460*/  LDSM.16.MT88.4 R8, [R190+0xe800] ;  /* 0x00e80000be08783b */ /* 0x000ea20000004200 */
[----:B------:R-:W1:Y:S01]  /*15470*/  MUFU.EX2 R150, R150 ;  /* 0x0000009600967308 */ /* 0x000e620000000800 */
[----:B-----5:R-:W-:Y:S01]  /*15480*/  F2FP.F16.F32.PACK_AB R120, R154, R159 ;  /* 0x0000009f9a78723e */ /* 0x020fe200000000ff */
[--C-:B------:R-:W-:Y:S01]  /*15490*/  FFMA.FTZ R173, R173, UR4, -R170.reuse ;  /* 0x00000004adad7c23 */ /* 0x100fe200080108aa */
[----:B------:R-:W5:Y:S01]  /*154a0*/  LDSM.16.MT88.4 R20, [R171+0xe800] ;  /* 0x00e80000ab14783b */ /* 0x000f620000004200 */
[--C-:B------:R-:W-:Y:S01]  /*154b0*/  FFMA.FTZ R177, R174, UR4, -R175.reuse ;  /* 0x00000004aeb17c23 */ /* 0x100fe200080108af */
[--C-:B------:R-:W-:Y:S01]  /*154c0*/  FFMA.FTZ R176, R176, UR4, -R175.reuse ;  /* 0x00000004b0b07c23 */ /* 0x100fe200080108af */
[--C-:B------:R-:W-:Y:S01]  /*154d0*/  FFMA.FTZ R174, R146, UR4, -R175.reuse ;  /* 0x0000000492ae7c23 */ /* 0x100fe200080108af */
[----:B------:R-:W5:Y:S01]  /*154e0*/  LDSM.16.MT88.4 R16, [R164+0x800] ;  /* 0x00080000a410783b */ /* 0x000f620000004200 */
[----:B------:R-:W-:Y:S01]  /*154f0*/  MUFU.EX2 R161, R161 ;  /* 0x000000a100a17308 */ /* 0x000fe20000000800 */
[----:B------:R-:W-:Y:S01]  /*15500*/  FFMA.FTZ R211, R144, UR4, -R175 ;  /* 0x0000000490d37c23 */ /* 0x000fe200080108af */
[--C-:B------:R-:W-:Y:S01]  /*15510*/  FFMA.FTZ R175, R147, UR4, -R170.reuse ;  /* 0x0000000493af7c23 */ /* 0x100fe200080108aa */
[----:B------:R-:W5:Y:S01]  /*15520*/  LDSM.16.MT88.4 R12, [R164+0x2800] ;  /* 0x00280000a40c783b */ /* 0x000f620000004200 */
[--C-:B------:R-:W-:Y:S01]  /*15530*/  FFMA.FTZ R178, R145, UR4, -R170.reuse ;  /* 0x0000000491b27c23 */ /* 0x100fe200080108aa */
[--C-:B------:R-:W-:Y:S01]  /*15540*/  FFMA.FTZ R168, R168, UR4, -R170.reuse ;  /* 0x00000004a8a87c23 */ /* 0x100fe200080108aa */
[----:B------:R-:W-:Y:S01]  /*15550*/  FFMA.FTZ R209, R167, UR4, -R170 ;  /* 0x00000004a7d17c23 */ /* 0x000fe200080108aa */
[----:B------:R-:W-:Y:S01]  /*15560*/  LDSM.16.MT88.4 R28, [R190+0xc800] ;  /* 0x00c80000be1c783b */ /* 0x000fe20000004200 */
[----:B------:R-:W3:Y:S01]  /*15570*/  MUFU.EX2 R156, R156 ;  /* 0x0000009c009c7308 */ /* 0x000ee20000000800 */
[----:B-1----:R-:W-:Y:S01]  /*15580*/  F2FP.F16.F32.PACK_AB R122, R150, R155 ;  /* 0x0000009b967a723e */ /* 0x002fe200000000ff */
[----:B------:R-:W-:Y:S01]  /*15590*/  FADD.FTZ R154, R159, R154 ;  /* 0x0000009a9f9a7221 */ /* 0x000fe20000010000 */
[----:B------:R-:W-:Y:S01]  /*155a0*/  LDSM.16.MT88.4 R24, [R158+0x800] ;  /* 0x000800009e18783b */ /* 0x000fe20000004200 */
[----:B------:R-:W-:-:S02]  /*155b0*/  ISETP.GE.AND P2, PT, R133, R194, PT ;  /* 0x000000c28500720c */ /* 0x000fc40003f46270 */
[----:B------:R-:W-:Y:S01]  /*155c0*/  FADD.FTZ R155, R155, R154 ;  /* 0x0000009a9b9b7221 */ /* 0x000fe20000010000 */
[----:B------:R-:W-:Y:S01]  /*155d0*/  LDSM.16.MT88.4 R140, [R171+0xd000] ;  /* 0x00d00000ab8c783b */ /* 0x000fe20000004200 */
[----:B------:R-:W-:Y:S02]  /*155e0*/  MUFU.EX2 R157, R157 ;  /* 0x0000009d009d7308 */ /* 0x000fe40000000800 */
[----:B------:R-:W-:Y:S01]  /*155f0*/  FADD.FTZ R150, R150, R155 ;  /* 0x0000009b96967221 */ /* 0x000fe20000010000 */
[----:B------:R-:W-:Y:S05]  /*15600*/  LDSM.16.MT88.4 R144, [R171+0xd800] ;  /* 0x00d80000ab90783b */ /* 0x000fea0000004200 */
[----:B------:R-:W1:Y:S01]  /*15610*/  MUFU.EX2 R152, R152 ;  /* 0x0000009800987308 */ /* 0x000e620000000800 */
[----:B---3--:R-:W-:Y:S01]  /*15620*/  F2FP.F16.F32.PACK_AB R121, R156, R161 ;  /* 0x000000a19c79723e */ /* 0x008fe200000000ff */
[----:B------:R-:W-:-:S06]  /*15630*/  FADD.FTZ R156, R161, R156 ;  /* 0x0000009ca19c7221 */ /* 0x000fcc0000010000 */
[----:B------:R-:W-:Y:S08]  /*15640*/  MUFU.EX2 R153, R153 ;  /* 0x0000009900997308 */ /* 0x000ff00000000800 */
[----:B------:R-:W3:Y:S01]  /*15650*/  MUFU.EX2 R148, R148 ;  /* 0x0000009400947308 */ /* 0x000ee20000000800 */
        /* <DEDUP_REMOVED lines=20> */
[C---:B----4-:R-:W-:Y:S07]  /*157a0*/  HMMA.16816.F32 R80, R120.reuse, R84, RZ ;  /* 0x000000547850723c */ /* 0x050fee00000018ff */
[----:B------:R-:W-:Y:S01]  /*157b0*/  MUFU.EX2 R165, R165 ;  /* 0x000000a500a57308 */ /* 0x000fe20000000800 */
[C---:B--2---:R-:W-:Y:S07]  /*157c0*/  HMMA.16816.F32 R88, R120.reuse, R92, RZ ;  /* 0x0000005c7858723c */ /* 0x044fee00000018ff */
[----:B------:R-:W-:Y:S01]  /*157d0*/  MUFU.EX2 R166, R166 ;  /* 0x000000a600a67308 */ /* 0x000fe20000000800 */
[C---:B------:R-:W-:Y:S07]  /*157e0*/  HMMA.16816.F32 R96, R120.reuse, R100, RZ ;  /* 0x000000647860723c */ /* 0x040fee00000018ff */
[----:B------:R-:W2:Y:S01]  /*157f0*/  MUFU.EX2 R169, R169 ;  /* 0x000000a900a97308 */ /* 0x000ea20000000800 */
[C---:B------:R-:W-:Y:S07]  /*15800*/  HMMA.16816.F32 R112, R120.reuse, R124, RZ ;  /* 0x0000007c7870723c */ /* 0x040fee00000018ff */
[----:B------:R-:W-:Y:S01]  /*15810*/  MUFU.EX2 R172, R172 ;  /* 0x000000ac00ac7308 */ /* 0x000fe20000000800 */
[C---:B------:R-:W-:Y:S07]  /*15820*/  HMMA.16816.F32 R44, R120.reuse, R46, RZ ;  /* 0x0000002e782c723c */ /* 0x040fee00000018ff */
[----:B------:R-:W4:Y:S01]  /*15830*/  MUFU.EX2 R173, R173 ;  /* 0x000000ad00ad7308 */ /* 0x000f220000000800 */
[C---:B------:R-:W-:Y:S07]  /*15840*/  HMMA.16816.F32 R76, R120.reuse, R78, RZ ;  /* 0x0000004e784c723c */ /* 0x040fee00000018ff */
[----:B------:R-:W-:Y:S01]  /*15850*/  MUFU.EX2 R176, R176 ;  /* 0x000000b000b07308 */ /* 0x000fe20000000800 */
[C---:B------:R-:W-:Y:S07]  /*15860*/  HMMA.16816.F32 R108, R120.reuse, R110, RZ ;  /* 0x0000006e786c723c */ /* 0x040fee00000018ff */
[----:B------:R-:W4:Y:S01]  /*15870*/  MUFU.EX2 R177, R177 ;  /* 0x000000b100b17308 */ /* 0x000f220000000800 */
[C---:B------:R-:W-:Y:S07]  /*15880*/  HMMA.16816.F32 R36, R120.reuse, R38, RZ ;  /* 0x000000267824723c */ /* 0x040fee00000018ff */
[----:B------:R-:W-:Y:S01]  /*15890*/  MUFU.EX2 R174, R174 ;  /* 0x000000ae00ae7308 */ /* 0x000fe20000000800 */
[C---:B------:R-:W-:Y:S07]  /*158a0*/  HMMA.16816.F32 R52, R120.reuse, R54, RZ ;  /* 0x000000367834723c */ /* 0x040fee00000018ff */
[----:B------:R-:W-:Y:S01]  /*158b0*/  MUFU.EX2 R211, R211 ;  /* 0x000000d300d37308 */ /* 0x000fe20000000800 */
        /* <DEDUP_REMOVED lines=8> */
[C---:B------:R-:W-:Y:S08]  /*15940*/  HMMA.16816.F32 R124, R120.reuse, R126, RZ ;  /* 0x0000007e787c723c */ /* 0x040ff000000018ff */
[----:B------:R-:W-:Y:S01]  /*15950*/  HMMA.16816.F32 R116, R120, R4, RZ ;  /* 0x000000047874723c */ /* 0x000fe200000018ff */
[----:B---3--:R-:W-:Y:S01]  /*15960*/  F2FP.F16.F32.PACK_AB R4, R148, R153 ;  /* 0x000000999404723e */ /* 0x008fe200000000ff */
        /* <DEDUP_REMOVED lines=11> */
[C---:B------:R-:W-:Y:S08]  /*15a20*/  HMMA.16816.F32 R72, R4.reuse, R20, R72 ;  /* 0x000000140448723c */ /* 0x040ff00000001848 */
[C---:B------:R-:W-:Y:S01]  /*15a30*/  HMMA.16816.F32 R76, R4.reuse, R22, R76 ;  /* 0x00000016044c723c */ /* 0x040fe2000000184c */
[----:B------:R-:W3:Y:S07]  /*15a40*/  LDSM.16.MT88.4 R20, [R158+0x2800] ;  /* 0x002800009e14783b */ /* 0x000eee0000004200 */
[C---:B------:R-:W-:Y:S08]  /*15a50*/  HMMA.16816.F32 R48, R4.reuse, R16, R48 ;  /* 0x000000100430723c */ /* 0x040ff00000001830 */
[C---:B------:R-:W-:Y:S01]  /*15a60*/  HMMA.16816.F32 R52, R4.reuse, R18, R52 ;  /* 0x000000120434723c */ /* 0x040fe20000001834 */
[----:B------:R-:W5:Y:S07]  /*15a70*/  LDSM.16.MT88.4 R16, [R190+0x10800] ;  /* 0x01080000be10783b */ /* 0x000f6e0000004200 */
[C---:B------:R-:W-:Y:S08]  /*15a80*/  HMMA.16816.F32 R80, R4.reuse, R12, R80 ;  /* 0x0000000c0450723c */ /* 0x040ff00000001850 */
        /* <DEDUP_REMOVED lines=20> */
[C---:B-----5:R-:W-:Y:S08]  /*15bd0*/  HMMA.16816.F32 R96, R4.reuse, R16, R96 ;  /* 0x000000100460723c */ /* 0x060ff00000001860 */
        /* <DEDUP_REMOVED lines=8> */
[----:B----4-:R-:W-:-:S07]  /*15c60*/  F2FP.F16.F32.PACK_AB R7, R173, R172 ;  /* 0x000000acad07723e */ /* 0x010fce00000000ff */
        /* <DEDUP_REMOVED lines=92> */
[----:B------:R-:W-:Y:S01]  /*16230*/  MOV R133, R132 ;  /* 0x0000008400857202 */ /* 0x000fe20000000f00 */
[C---:B------:R-:W-:Y:S01]  /*16240*/  VIADD R206, R190.reuse, 0xc040 ;  /* 0x0000c040bece7836 */ /* 0x040fe20000000000 */
[----:B------:R-:W-:Y:S01]  /*16250*/  UISETP.NE.AND.EX UP0, UPT, UR13, URZ, UPT, UP0 ;  /* 0x000000ff0d00728c */ /* 0x000fe2000bf05300 */
[----:B------:R-:W-:Y:S01]  /*16260*/  IADD3 R207, PT, PT, R190, 0xc000, RZ ;  /* 0x0000c000becf7810 */ /* 0x000fe20007ffe0ff */
[----:B------:R-:W2:Y:S01]  /*16270*/  LDCU UR12, c[0x0][0x440] ;  /* 0x00008800ff0c77ac */ /* 0x000ea20008000800 */
[----:B------:R-:W-:Y:S02]  /*16280*/  SEL R3, R3, 0xffffffe0, !P1 ;  /* 0xffffffe003037807 */ /* 0x000fe40004800000 */
[----:B------:R-:W-:Y:S01]  /*16290*/  MOV R208, RZ ;  /* 0x000000ff00d07202 */ /* 0x000fe20000000f00 */
[----:B------:R-:W-:Y:S01]  /*162a0*/  UMOV UR13, 0x400 ;  /* 0x00000400000d7882 */ /* 0x000fe20000000000 */
[----:B------:R-:W-:Y:S01]  /*162b0*/  PLOP3.LUT P4, PT, PT, PT, UP0, 0x80, 0x8 ;  /* 0x000000000008781c */ /* 0x000fe20003f8f008 */
[----:B------:R-:W-:Y:S01]  /*162c0*/  IMAD.IADD R188, R3, 0x1, R190 ;  /* 0x0000000103bc7824 */ /* 0x000fe200078e02be */
[----:B------:R-:W3:Y:S01]  /*162d0*/  LDCU UR4, c[0x0][0x45c] ;  /* 0x00008b80ff0477ac */ /* 0x000ee20008000800 */
[----:B------:R-:W4:Y:S01]  /*162e0*/  LDCU.64 UR8, c[0x0][0x3a0] ;  /* 0x00007400ff0877ac */ /* 0x000f220008000a00 */
[----:B------:R-:W2:Y:S01]  /*162f0*/  LDCU.64 UR10, c[0x0][0x3a8] ;  /* 0x00007500ff0a77ac */ /* 0x000ea20008000a00 */
[----:B-1----:R-:W-:-:S12]  /*16300*/  ULEA UR5, UR5, UR13, 0x18 ;  /* 0x0000000d05057291 */ /* 0x002fd8000f8ec0ff */
.L_x_1445:
        /* <DEDUP_REMOVED lines=10> */
[----:B-----5:R-:W-:Y:S01]  /*163b0*/  @!P4 IMAD.SHL.U32 R12, R8, 0x40, RZ ;  /* 0x00000040080cc824 */ /* 0x020fe200078e00ff */
[--C-:B------:R-:W-:Y:S01]  /*163c0*/  LOP3.LUT R10, R10, 0x1f8, R3.reuse, 0x78, !PT ;  /* 0x000001f80a0a7812 */ /* 0x100fe200078e7803 */
[----:B------:R-:W-:Y:S01]  /*163d0*/  IMAD.SHL.U32 R13, R189, 0x20, RZ ;  /* 0x00000020bd0d7824 */ /* 0x000fe200078e00ff */
[----:B------:R-:W-:Y:S01]  /*163e0*/  LOP3.LUT R5, R186, 0x8, RZ, 0xc0, !PT ;  /* 0x00000008ba057812 */ /* 0x000fe200078ec0ff */
[----:B------:R-:W-:Y:S01]  /*163f0*/  @!P4 IMAD.X R12, RZ, RZ, ~R12, P0 ;  /* 0x000000ffff0cc224 */ /* 0x000fe200000e0e0c */
[----:B------:R-:W-:Y:S02]  /*16400*/  LOP3.LUT R213, R10, 0x1e00, R3, 0xf8, !PT ;  /* 0x00001e000ad57812 */ /* 0x000fe400078ef803 */
[----:B------:R-:W-:Y:S02]  /*16410*/  LOP3.LUT R6, R4, 0x1c0, RZ, 0xc0, !PT ;  /* 0x000001c004067812 */ /* 0x000fe400078ec0ff */
[----:B------:R-:W-:Y:S02]  /*16420*/  LOP3.LUT R10, R3, 0x38, RZ, 0xc0, !PT ;  /* 0x00000038030a7812 */ /* 0x000fe400078ec0ff */
[----:B------:R-:W-:Y:S02]  /*16430*/  LOP3.LUT R2, R5, 0x1c0, R4, 0xf8, !PT ;  /* 0x000001c005027812 */ /* 0x000fe400078ef804 */
[----:B------:R-:W-:Y:S02]  /*16440*/  LOP3.LUT R6, R6, 0x8, R189, 0xf8, !PT ;  /* 0x0000000806067812 */ /* 0x000fe400078ef8bd */
[C---:B--2---:R-:W-:Y:S02]  /*16450*/  ISETP.GE.AND P3, PT, R10.reuse, UR12, PT ;  /* 0x0000000c0a007c0c */ /* 0x044fe4000bf66270 */
[C---:B------:R-:W-:Y:S02]  /*16460*/  LOP3.LUT R11, R10.reuse, 0x40, RZ, 0xfc, !PT ;  /* 0x000000400a0b7812 */ /* 0x040fe400078efcff */
[----:B------:R-:W-:Y:S02]  /*16470*/  LOP3.LUT R10, R10, 0x80, RZ, 0xfc, !PT ;  /* 0x000000800a0a7812 */ /* 0x000fe400078efcff */
[----:B------:R-:W-:Y:S02]  /*16480*/  LOP3.LUT R187, R13, 0x7c00, RZ, 0xc0, !PT ;  /* 0x00007c000dbb7812 */ /* 0x000fe400078ec0ff */
[----:B------:R-:W-:Y:S02]  /*16490*/  @!P4 SHF.R.S64 R9, R9, 0x1f, R12 ;  /* 0x0000001f0909c819 */ /* 0x000fe4000000100c */
[--C-:B------:R-:W-:Y:S02]  /*164a0*/  LOP3.LUT R2, R2, 0x38, R3.reuse, 0x78, !PT ;  /* 0x0000003802027812 */ /* 0x100fe400078e7803 */
[----:B------:R-:W-:Y:S02]  /*164b0*/  LOP3.LUT R193, R6, 0x38, R3, 0x78, !PT ;  /* 0x0000003806c17812 */ /* 0x000fe400078e7803 */
[----:B------:R-:W-:Y:S01]  /*164c0*/  ISETP.GE.AND P1, PT, R10, UR12, PT ;  /* 0x0000000c0a007c0c */ /* 0x000fe2000bf26270 */
[----:B------:R-:W-:Y:S01]  /*164d0*/  IMAD.MOV.U32 R10, RZ, RZ, R198 ;  /* 0x000000ffff0a7224 */ /* 0x000fe200078e00c6 */
[----:B------:R-:W-:Y:S02]  /*164e0*/  LOP3.LUT R3, R187, 0x200, R4, 0xf8, !PT ;  /* 0x00000200bb037812 */ /* 0x000fe400078ef804 */
[----:B------:R-:W-:Y:S02]  /*164f0*/  LOP3.LUT R4, R4, 0x400, RZ, 0xc0, !PT ;  /* 0x0000040004047812 */ /* 0x000fe400078ec0ff */
[----:B------:R-:W-:Y:S02]  /*16500*/  @!P4 IADD3 R198, P0, PT, R198, R9, RZ ;  /* 0x00000009c6c6c210 */ /* 0x000fe40007f1e0ff */
[----:B------:R-:W-:Y:S01]  /*16510*/  ISETP.GE.AND P2, PT, R11, UR12, PT ;  /* 0x0000000c0b007c0c */ /* 0x000fe2000bf46270 */
[----:B------:R-:W-:Y:S01]  /*16520*/  IMAD.MOV.U32 R11, RZ, RZ, R199 ;  /* 0x000000ffff0b7224 */ /* 0x000fe200078e00c7 */
[----:B------:R-:W-:Y:S01]  /*16530*/  LOP3.LUT R2, R3, R2, RZ, 0xfc, !PT ;  /* 0x0000000203027212 */ /* 0x000fe200078efcff */
[----:B------:R-:W-:Y:S01]  /*16540*/  IMAD R193, R193, 0x2, R4 ;  /* 0x00000002c1c17824 */ /* 0x000fe200078e0204 */
[----:B------:R-:W-:Y:S02]  /*16550*/  @!P4 LEA.HI.X.SX32 R199, R12, R199, 0x1, P0 ;  /* 0x000000c70cc7c211 */ /* 0x000fe400000f0eff */
[----:B------:R-:W-:Y:S01]  /*16560*/  LEA R213, R213, UR5, 0x1 ;  /* 0x00000005d5d57c11 */ /* 0x000fe2000f8e08ff */
[----:B------:R-:W-:Y:S06]  /*16570*/  @!P4 BRA `(.L_x_1442) ;  /* 0x0000000000f4c947 */ /* 0x000fec0003800000 */
        /* <DEDUP_REMOVED lines=26> */
[-C--:B------:R-:W-:Y:S01]  /*16720*/  @!P5 IADD3 R12, PT, PT, R12, -R5.reuse, RZ ;  /* 0x800000050c0cd210 */ /* 0x080fe20007ffe0ff */
[----:B------:R-:W1:Y:S01]  /*16730*/  LDC.64 R8, c[0x0][0x3c0] ;  /* 0x0000f000ff087b82 */ /* 0x000e620000000a00 */
[----:B------:R-:W-:Y:S02]  /*16740*/  ISETP.GE.AND P5, PT, R6, RZ, PT ;  /* 0x000000ff0600720c */ /* 0x000fe40003fa6270 */
[----:B------:R-:W-:Y:S02]  /*16750*/  ISETP.GE.U32.AND P0, PT, R12, R5, PT ;  /* 0x000000050c00720c */ /* 0x000fe40003f06070 */
        /* <DEDUP_REMOVED lines=31> */
.L_x_1442:
        /* <DEDUP_REMOVED lines=19> */
[----:B------:R-:W-:Y:S02]  /*16a80*/  IMAD.X R13, R3, 0x1, R7, P5 ;  /* 0x00000001030d7824 */ /* 0x000fe400028e0607 */
        /* <DEDUP_REMOVED lines=63> */
[----:B------:R-:W1:Y:S04]  /*16e80*/  LDSM.16.M88.4 R8, [R193+UR5+0x6000] ;  /* 0x00600005c108783b */ /* 0x000e680008000200 */
[----:B------:R-:W2:Y:S04]  /*16e90*/  LDSM.16.M88.4 R16, [R193+UR5+0x6800] ;  /* 0x00680005c110783b */ /* 0x000ea80008000200 */
[----:B------:R-:W5:Y:S04]  /*16ea0*/  LDSM.16.M88.4 R24, [R193+UR5+0x7000] ;  /* 0x00700005c118783b */ /* 0x000f680008000200 */
[----:B------:R-:W0:Y:S04]  /*16eb0*/  LDGDEPBAR ;  /* 0x00000000000079af */ /* 0x000e280000000000 */
[----:B------:R-:W3:Y:S04]  /*16ec0*/  LDSM.16.M88.4 R32, [R193+UR5+0x7800] ;  /* 0x00780005c120783b */ /* 0x000ee80008000200 */
[----:B------:R-:W-:Y:S04]  /*16ed0*/  LDSM.16.M88.4 R140, [R135] ;  /* 0x00000000878c783b */ /* 0x000fe80000000200 */
[----:B------:R-:W4:Y:S04]  /*16ee0*/  LDSM.16.M88.4 R144, [R134+0x6000] ;  /* 0x006000008690783b */ /* 0x000f280000000200 */
[----:B------:R-:W4:Y:S04]  /*16ef0*/  LDSM.16.M88.4 R148, [R134+0x6800] ;  /* 0x006800008694783b */ /* 0x000f280000000200 */
[----:B------:R-:W4:Y:S04]  /*16f00*/  LDSM.16.M88.4 R152, [R134+0x7000] ;  /* 0x007000008698783b */ /* 0x000f280000000200 */
[----:B------:R-:W-:Y:S01]  /*16f10*/  LDSM.16.M88.4 R156, [R132+0x6000] ;  /* 0x00600000849c783b */ /* 0x000fe20000000200 */
[C---:B-1----:R-:W-:Y:S03]  /*16f20*/  HMMA.16816.F32 R4, R136.reuse, R8, RZ ;  /* 0x000000088804723c */ /* 0x042fe600000018ff */
[----:B------:R-:W-:Y:S04]  /*16f30*/  LDSM.16.M88.4 R160, [R132+0x6800] ;  /* 0x0068000084a0783b */ /* 0x000fe80000000200 */
[----:B------:R-:W-:Y:S01]  /*16f40*/  LDSM.16.M88.4 R164, [R3] ;  /* 0x0000000003a4783b */ /* 0x000fe20000000200 */
[C---:B------:R-:W-:Y:S03]  /*16f50*/  HMMA.16816.F32 R8, R136.reuse, R10, RZ ;  /* 0x0000000a8808723c */ /* 0x040fe600000018ff */
[----:B------:R-:W-:Y:S04]  /*16f60*/  LDSM.16.M88.4 R168, [R2+0x6000] ;  /* 0x0060000002a8783b */ /* 0x000fe80000000200 */
[----:B------:R-:W-:Y:S01]  /*16f70*/  LDSM.16.M88.4 R172, [R134+0x8000] ;  /* 0x0080000086ac783b */ /* 0x000fe20000000200 */
[C---:B--2---:R-:W-:Y:S03]  /*16f80*/  HMMA.16816.F32 R12, R136.reuse, R16, RZ ;  /* 0x00000010880c723c */ /* 0x044fe600000018ff */
[----:B------:R-:W-:Y:S05]  /*16f90*/  LDSM.16.M88.4 R180, [R193+UR5+0xa000] ;  /* 0x00a00005c1b4783b */ /* 0x000fea0008000200 */
[C---:B------:R-:W-:Y:S08]  /*16fa0*/  HMMA.16816.F32 R16, R136.reuse, R18, RZ ;  /* 0x000000128810723c */ /* 0x040ff000000018ff */
[C---:B-----5:R-:W-:Y:S08]  /*16fb0*/  HMMA.16816.F32 R20, R136.reuse, R24, RZ ;  /* 0x000000188814723c */ /* 0x060ff000000018ff */
[C---:B------:R-:W-:Y:S08]  /*16fc0*/  HMMA.16816.F32 R24, R136.reuse, R26, RZ ;  /* 0x0000001a8818723c */ /* 0x040ff000000018ff */
[C---:B---3--:R-:W-:Y:S08]  /*16fd0*/  HMMA.16816.F32 R28, R136.reuse, R32, RZ ;  /* 0x00000020881c723c */ /* 0x048ff000000018ff */
        /* <DEDUP_REMOVED lines=214> */
.L_x_1444:
        /* <DEDUP_REMOVED lines=72> */
.L_x_1443:
        /* <DEDUP_REMOVED lines=397> */
.L_x_1441:
[----:B------:R-:W1:Y:S01]  /*19a90*/  SHFL.BFLY PT, R2, R211, 0x2, 0x1f ;  /* 0x0c401f00d3027f89 */ /* 0x000e6200000e0000 */
[----:B------:R-:W2:Y:S01]  /*19aa0*/  S2UR UR8, SR_CTAID.X ;  /* 0x00000000000879c3 */ /* 0x000ea20000002500 */
[C---:B------:R-:W-:Y:S01]  /*19ab0*/  SHF.L.U32 R134, R189.reuse, 0x4, RZ ;  /* 0x00000004bd867819 */ /* 0x040fe200000006ff */
[----:B------:R-:W3:Y:S01]  /*19ac0*/  LDCU UR4, c[0x0][0x44c] ;  /* 0x00008980ff0477ac */ /* 0x000ee20008000800 */
[----:B------:R-:W4:Y:S01]  /*19ad0*/  SHFL.BFLY PT, R0, R209, 0x2, 0x1f ;  /* 0x0c401f00d1007f89 */ /* 0x000f2200000e0000 */
[----:B------:R-:W-:Y:S01]  /*19ae0*/  SHF.R.U32.HI R11, RZ, 0x2, R189 ;  /* 0x00000002ff0b7819 */ /* 0x000fe200000116bd */
[----:B------:R-:W-:Y:S01]  /*19af0*/  BSSY.RECONVERGENT B0, `(.L_x_1446) ;  /* 0x00000fe000007945 */ /* 0x000fe20003800200 */
[----:B------:R-:W-:Y:S02]  /*19b00*/  SHF.L.U32 R10, R189, 0x1, RZ ;  /* 0x00000001bd0a7819 */ /* 0x000fe400000006ff */
[----:B------:R-:W-:Y:S01]  /*19b10*/  LOP3.LUT R9, R134, 0x1c0, RZ, 0xc0, !PT ;  /* 0x000001c086097812 */ /* 0x000fe200078ec0ff */
[----:B------:R-:W5:Y:S01]  /*19b20*/  S2UR UR10, SR_CTAID.Y ;  /* 0x00000000000a79c3 */ /* 0x000f620000002600 */
[----:B------:R-:W-:-:S02]  /*19b30*/  LOP3.LUT R187, R187, 0x6, R10, 0xf8, !PT ;  /* 0x00000006bbbb7812 */ /* 0x000fc400078ef80a */
[----:B------:R-:W-:Y:S02]  /*19b40*/  LOP3.LUT R10, R9, 0x38, R10, 0xf8, !PT ;  /* 0x00000038090a7812 */ /* 0x000fe400078ef80a */
[C---:B------:R-:W-:Y:S02]  /*19b50*/  R2P PR, R189.reuse, 0x18 ;  /* 0x00000018bd007804 */ /* 0x040fe40000000000 */
[C---:B------:R-:W-:Y:S01]  /*19b60*/  SHF.L.U32 R4, R189.reuse, 0x2, RZ ;  /* 0x00000002bd047819 */ /* 0x040fe200000006ff */
[----:B------:R-:W3:Y:S01]  /*19b70*/  S2UR UR9, SR_CTAID.Z ;  /* 0x00000000000979c3 */ /* 0x000ee20000002700 */
[----:B------:R-:W-:Y:S02]  /*19b80*/  LOP3.LUT P5, RZ, R189, 0x3, RZ, 0xc0, !PT ;  /* 0x00000003bdff7812 */ /* 0x000fe400078ac0ff */
[----:B------:R-:W-:Y:S02]  /*19b90*/  SHF.R.U32.HI R189, RZ, 0x4, R189 ;  /* 0x00000004ffbd7819 */ /* 0x000fe400000116bd */
[----:B------:R-:W-:Y:S01]  /*19ba0*/  LOP3.LUT R10, R187, R10, RZ, 0xfc, !PT ;  /* 0x0000000abb0a7212 */ /* 0x000fe200078efcff */
[----:B-1----:R-:W-:Y:S01]  /*19bb0*/  FADD.FTZ R2, R2, R211 ;  /* 0x000000d302027221 */ /* 0x002fe20000010000 */
[----:B--2---:R-:W-:Y:S01]  /*19bc0*/  USHF.L.U32 UR8, UR8, 0x6, URZ ;  /* 0x0000000608087899 */ /* 0x004fe200080006ff */
[----:B------:R-:W-:Y:S01]  /*19bd0*/  SEL R185, R185, 0xffffffe0, !P0 ;  /* 0xffffffe0b9b97807 */ /* 0x000fe20004000000 */
[----:B----4-:R-:W-:-:S02]  /*19be0*/  FADD.FTZ R7, R0, R209 ;  /* 0x000000d100077221 */ /* 0x010fc40000010000 */
[----:B------:R-:W1:Y:S01]  /*19bf0*/  SHFL.BFLY PT, R5, R2, 0x1, 0x1f ;  /* 0x0c201f0002057f89 */ /* 0x000e6200000e0000 */
[----:B------:R-:W-:Y:S02]  /*19c00*/  LOP3.LUT R0, R186, 0x30, RZ, 0xc0, !PT ;  /* 0x00000030ba007812 */ /* 0x000fe400078ec0ff */
[----:B------:R-:W-:Y:S01]  /*19c10*/  LEA R10, R10, UR5, 0x2 ;  /* 0x000000050a0a7c11 */ /* 0x000fe2000f8e10ff */
[----:B------:R-:W2:Y:S01]  /*19c20*/  SHFL.BFLY PT, R6, R7, 0x1, 0x1f ;  /* 0x0c201f0007067f89 */ /* 0x000ea200000e0000 */
[----:B------:R-:W-:Y:S02]  /*19c30*/  LOP3.LUT R0, R0, 0x7, R11, 0xf8, !PT ;  /* 0x0000000700007812 */ /* 0x000fe400078ef80b */
[C---:B------:R-:W-:Y:S02]  /*19c40*/  IADD3 R8, PT, PT, R10.reuse, 0x80, RZ ;  /* 0x000000800a087810 */ /* 0x040fe40007ffe0ff */
[----:B------:R-:W-:Y:S02]  /*19c50*/  @P4 IADD3 R8, PT, PT, R10, -0x80, RZ ;  /* 0xffffff800a084810 */ /* 0x000fe40007ffe0ff */
[----:B------:R-:W-:-:S02]  /*19c60*/  LOP3.LUT R15, R4, 0x1f8, RZ, 0xc0, !PT ;  /* 0x000001f8040f7812 */ /* 0x000fc400078ec0ff */
[----:B------:R-:W-:Y:S02]  /*19c70*/  LOP3.LUT R134, R134, 0x10, RZ, 0xc0, !PT ;  /* 0x0000001086867812 */ /* 0x000fe400078ec0ff */
[----:B------:R-:W-:Y:S02]  /*19c80*/  LOP3.LUT R15, R15, 0x38, R186, 0x78, !PT ;  /* 0x000000380f0f7812 */ /* 0x000fe400078e78ba */
[----:B------:R-:W-:Y:S02]  /*19c90*/  IADD3 R13, PT, PT, R189, 0x8, RZ ;  /* 0x00000008bd0d7810 */ /* 0x000fe40007ffe0ff */
[----:B------:R-:W-:Y:S01]  /*19ca0*/  LEA R134, R15, R134, 0x2 ;  /* 0x000000860f867211 */ /* 0x000fe200078e10ff */
[----:B------:R-:W-:Y:S01]  /*19cb0*/  BAR.SYNC.DEFER_BLOCKING 0x0 ;  /* 0x0000000000007b1d */ /* 0x000fe20000010000 */
[----:B------:R-:W-:Y:S01]  /*19cc0*/  IADD3 R15, PT, PT, R189, 0x18, RZ ;  /* 0x00000018bd0f7810 */ /* 0x000fe20007ffe0ff */
[----:B-1----:R-:W-:Y:S01]  /*19cd0*/  FADD.FTZ R5, R2, R5 ;  /* 0x0000000502057221 */ /* 0x002fe20000010000 */
[----:B------:R-:W-:Y:S01]  /*19ce0*/  IADD3 R2, PT, PT, R202, -UR8, RZ ;  /* 0x80000008ca027c10 */ /* 0x000fe2000fffe0ff */
[----:B--2---:R-:W-:-:S02]  /*19cf0*/  FADD.FTZ R6, R7, R6 ;  /* 0x0000000607067221 */ /* 0x004fc40000010000 */
[----:B------:R-:W1:Y:S01]  /*19d00*/  MUFU.RCP R11, R5 ;  /* 0x00000005000b7308 */ /* 0x000e620000001000 */
[----:B------:R-:W-:Y:S02]  /*19d10*/  IADD3 R7, PT, PT, R189, 0x10, RZ ;  /* 0x00000010bd077810 */ /* 0x000fe40007ffe0ff */
[----:B------:R-:W-:Y:S02]  /*19d20*/  FSETP.NE.FTZ.AND P6, PT, R5, RZ, PT ;  /* 0x000000ff0500720b */ /* 0x000fe40003fd5000 */
[----:B------:R-:W-:Y:S02]  /*19d30*/  ISETP.GE.AND P1, PT, R7, R2, PT ;  /* 0x000000020700720c */ /* 0x000fe40003f26270 */
[----:B------:R-:W-:Y:S01]  /*19d40*/  SEL R7, R184, 0xffffffc0, !P3 ;  /* 0xffffffc0b8077807 */ /* 0x000fe20005800000 */
[----:B------:R-:W2:Y:S01]  /*19d50*/  MUFU.RCP R9, R6 ;  /* 0x0000000600097308 */ /* 0x000ea20000001000 */
[----:B------:R-:W-:Y:S02]  /*19d60*/  FSETP.NE.FTZ.AND P3, PT, R6, RZ, PT ;  /* 0x000000ff0600720b */ /* 0x000fe40003f75000 */
[----:B------:R-:W-:-:S02]  /*19d70*/  IADD3 R12, PT, PT, R10, R7, RZ ;  /* 0x000000070a0c7210 */ /* 0x000fc40007ffe0ff */
[-C--:B------:R-:W-:Y:S02]  /*19d80*/  IADD3 R16, PT, PT, R7, R8.reuse, RZ ;  /* 0x0000000807107210 */ /* 0x080fe40007ffe0ff */
[----:B------:R-:W-:Y:S01]  /*19d90*/  IADD3 R7, PT, PT, R185, R8, RZ ;  /* 0x00000008b9077210 */ /* 0x000fe20007ffe0ff */
[----:B------:R-:W4:Y:S01]  /*19da0*/  @P6 LDC R17, c[0x0][0x458] ;  /* 0x00011600ff116b82 */ /* 0x000f220000000800 */
[----:B-1----:R-:W-:Y:S01]  /*19db0*/  FSEL R11, R11, 1, P6 ;  /* 0x3f8000000b0b7808 */ /* 0x002fe20003000000 */
[----:B------:R-:W1:Y:S01]  /*19dc0*/  @P6 MUFU.LG2 R5, R5 ;  /* 0x0000000500056308 */ /* 0x000e620000000c00 */
[----:B------:R-:W-:Y:S02]  /*19dd0*/  ISETP.GE.AND P2, PT, R13, R2, PT ;  /* 0x000000020d00720c */ /* 0x000fe40003f46270 */
[----:B------:R-:W-:Y:S01]  /*19de0*/  IADD3 R13, PT, PT, R189, 0x20, RZ ;  /* 0x00000020bd0d7810 */ /* 0x000fe20007ffe0ff */
[C---:B------:R-:W-:Y:S01]  /*19df0*/  FMUL.FTZ R128, R11.reuse, R128 ;  /* 0x000000800b807220 */ /* 0x040fe20000410000 */
[C---:B------:R-:W-:Y:S01]  /*19e00*/  FMUL.FTZ R129, R11.reuse, R129 ;  /* 0x000000810b817220 */ /* 0x040fe20000410000 */
[----:B------:R-:W-:Y:S01]  /*19e10*/  FMUL.FTZ R36, R11, R36 ;  /* 0x000000240b247220 */ /* 0x000fe20000410000 */
[----:B--2---:R-:W-:Y:S01]  /*19e20*/  FSEL R9, R9, 1, P3 ;  /* 0x3f80000009097808 */ /* 0x004fe20001800000 */
[C---:B------:R-:W-:Y:S01]  /*19e30*/  FMUL.FTZ R37, R11.reuse, R37 ;  /* 0x000000250b257220 */ /* 0x040fe20000410000 */
[C---:B------:R-:W-:Y:S01]  /*19e40*/  FMUL.FTZ R40, R11.reuse, R40 ;  /* 0x000000280b287220 */ /* 0x040fe20000410000 */
[C---:B------:R-:W-:Y:S01]  /*19e50*/  FMUL.FTZ R41, R11.reuse, R41 ;  /* 0x000000290b297220 */ /* 0x040fe20000410000 */
[----:B------:R-:W-:Y:S01]  /*19e60*/  FMUL.FTZ R44, R11, R44 ;  /* 0x0000002c0b2c7220 */ /* 0x000fe20000410000 */
        /* <DEDUP_REMOVED lines=90> */
[C---:B------:R-:W-:Y:S01]  /*1a410*/  IADD3 R11, PT, PT, R185.reuse, R12, RZ ;  /* 0x0000000cb90b7210 */ /* 0x040fe20007ffe0ff */
[----:B------:R-:W-:Y:S01]  /*1a420*/  STS.64 [R10], R128 ;  /* 0x000000800a007388 */ /* 0x000fe20000000a00 */
[----:B------:R-:W-:Y:S01]  /*1a430*/  IADD3 R185, PT, PT, R185, R16, RZ ;  /* 0x00000010b9b97210 */ /* 0x000fe20007ffe0ff */
[----:B------:R-:W2:Y:S01]  /*1a440*/  @P3 LDC R18, c[0x0][0x458] ;  /* 0x00011600ff123b82 */ /* 0x000ea20000000800 */
[-C--:B------:R-:W-:Y:S01]  /*1a450*/  ISETP.GE.AND P0, PT, R15, R2.reuse, PT ;  /* 0x000000020f00720c */ /* 0x080fe20003f06270 */
[----:B------:R-:W-:Y:S01]  /*1a460*/  STS.64 [R10+0x800], R130 ;  /* 0x000800820a007388 */ /* 0x000fe20000000a00 */
[----:B------:R-:W-:Y:S01]  /*1a470*/  ISETP.GE.AND P4, PT, R13, R2, PT ;  /* 0x000000020d00720c */ /* 0x000fe20003f86270 */
[----:B------:R-:W5:Y:S01]  /*1a480*/  @P3 MUFU.LG2 R6, R6 ;  /* 0x0000000600063308 */ /* 0x000f620000000c00 */
[----:B-1----:R-:W-:Y:S01]  /*1a490*/  @P6 FMUL.FTZ R5, R5, 0.69314718246459960938 ;  /* 0x3f31721805056820 */ /* 0x002fe20000410000 */
[----:B------:R-:W-:Y:S01]  /*1a4a0*/  STS.64 [R9], R36 ;  /* 0x0000002409007388 */ /* 0x000fe20000000a00 */
[----:B------:R-:W-:Y:S01]  /*1a4b0*/  P2R R133, PR, RZ, 0x10 ;  /* 0x00000010ff857803 */ /* 0x000fe20000000000 */
[----:B------:R-:W1:Y:S02]  /*1a4c0*/  LDC.64 R14, c[0x0][0x430] ;  /* 0x00010c00ff0e7b82 */ /* 0x000e640000000a00 */
[----:B------:R-:W-:Y:S04]  /*1a4d0*/  STS.64 [R9+0x800], R38 ;  /* 0x0008002609007388 */ /* 0x000fe80000000a00 */
[----:B------:R-:W-:Y:S02]  /*1a4e0*/  STS.64 [R12], R40 ;  /* 0x000000280c007388 */ /* 0x000fe40000000a00 */
[----:B------:R-:W3:Y:S02]  /*1a4f0*/  LDC R13, c[0x0][0x3e0] ;  /* 0x0000f800ff0d7b82 */ /* 0x000ee40000000800 */
[----:B------:R-:W-:Y:S01]  /*1a500*/  STS.64 [R12+0x800], R42 ;  /* 0x0008002a0c007388 */ /* 0x000fe20000000a00 */
[----:B-----5:R-:W-:-:S03]  /*1a510*/  @P3 FMUL.FTZ R6, R6, 0.69314718246459960938 ;  /* 0x3f31721806063820 */ /* 0x020fc60000410000 */
[----:B------:R-:W-:Y:S04]  /*1a520*/  STS.64 [R11], R44 ;  /* 0x0000002c0b007388 */ /* 0x000fe80000000a00 */
[----:B------:R-:W-:Y:S04]  /*1a530*/  STS.64 [R11+0x800], R46 ;  /* 0x0008002e0b007388 */ /* 0x000fe80000000a00 */
[----:B------:R-:W-:Y:S01]  /*1a540*/  STS.64 [R8], R48 ;  /* 0x0000003008007388 */ /* 0x000fe20000000a00 */
[----:B-1----:R-:W-:-:S03]  /*1a550*/  IMAD R14, R14, UR10, R203 ;  /* 0x0000000a0e0e7c24 */ /* 0x002fc6000f8e02cb */
        /* <DEDUP_REMOVED lines=33> */
[----:B-----5:R-:W-:-:S03]  /*1a770*/  MOV R101, 0xff800000 ;  /* 0xff80000000657802 */ /* 0x020fc60000000f00 */
[----:B------:R1:W-:Y:S01]  /*1a780*/  STS.64 [R8+0x8800], R114 ;  /* 0x0088007208007388 */ /* 0x0003e20000000a00 */
[----:B---3--:R-:W-:Y:S02]  /*1a790*/  IMAD R10, R13, R10, UR9 ;  /* 0x000000090d0a7e24 */ /* 0x008fe4000f8e020a */
[----:B--2---:R-:W-:Y:S01]  /*1a7a0*/  @P3 FFMA.FTZ R101, R3, R18, R6 ;  /* 0x0000001203653223 */ /* 0x004fe20000010006 */
[----:B----4-:R-:W-:Y:S01]  /*1a7b0*/  MOV R102, 0xff800000 ;  /* 0xff80000000667802 */ /* 0x010fe20000000f00 */
[----:B------:R1:W-:Y:S01]  /*1a7c0*/  STS.64 [R7+0x8000], R124 ;  /* 0x0080007c07007388 */ /* 0x0003e20000000a00 */
[----:B------:R-:W-:Y:S02]  /*1a7d0*/  IMAD R10, R14, R13, R10 ;  /* 0x0000000d0e0a7224 */ /* 0x000fe400078e020a */
[----:B------:R-:W-:Y:S01]  /*1a7e0*/  @P6 FFMA.FTZ R102, R132, R17, R5 ;  /* 0x0000001184666223 */ /* 0x000fe20000010005 */
[----:B------:R-:W-:Y:S01]  /*1a7f0*/  LOP3.LUT R100, R4, 0x3c, RZ, 0xc0, !PT ;  /* 0x0000003c04647812 */ /* 0x000fe200078ec0ff */
[----:B------:R1:W-:Y:S01]  /*1a800*/  STS.64 [R7+0x8800], R126 ;  /* 0x0088007e07007388 */ /* 0x0003e20000000a00 */
[----:B------:R-:W-:Y:S01]  /*1a810*/  IMAD R103, R10, R15, UR8 ;  /* 0x000000080a677e24 */ /* 0x000fe2000f8e020f */
[----:B------:R-:W-:-:S02]  /*1a820*/  IADD3 R105, PT, PT, R189, 0x28, RZ ;  /* 0x00000028bd697810 */ /* 0x000fc40007ffe0ff */
[----:B------:R1:W-:Y:S01]  /*1a830*/  STS.64 [R16+0x8000], R116 ;  /* 0x0080007410007388 */ /* 0x0003e20000000a00 */
[----:B------:R-:W-:-:S03]  /*1a840*/  IMAD R3, R103, UR4, RZ ;  /* 0x0000000467037c24 */ /* 0x000fc6000f8e02ff */
[----:B------:R1:W-:Y:S04]  /*1a850*/  STS.64 [R16+0x8800], R118 ;  /* 0x0088007610007388 */ /* 0x0003e80000000a00 */
[----:B------:R1:W-:Y:S04]  /*1a860*/  STS.64 [R185+0x8000], R120 ;  /* 0x00800078b9007388 */ /* 0x0003e80000000a00 */
[----:B------:R1:W-:Y:S01]  /*1a870*/  STS.64 [R185+0x8800], R122 ;  /* 0x0088007ab9007388 */ /* 0x0003e20000000a00 */
[----:B------:R-:W-:Y:S06]  /*1a880*/  BAR.SYNC.DEFER_BLOCKING 0x0 ;  /* 0x0000000000007b1d */ /* 0x000fec0000010000 */
[----:B------:R1:W2:Y:S04]  /*1a890*/  LDS.128 R96, [R134+UR5] ;  /* 0x0000000586607984 */ /* 0x0002a80008000c00 */
        /* <DEDUP_REMOVED lines=23> */
[----:B--234-:R-:W-:Y:S05]  /*1aa10*/  @P5 BRA `(.L_x_1447) ;  /* 0x00000000002c5947 */ /* 0x01cfea0003800000 */
[----:B------:R-:W2:Y:S01]  /*1aa20*/  LDCU.64 UR4, c[0x0][0x428] ;  /* 0x00008500ff0477ac */ /* 0x000ea20008000a00 */
[----:B------:R-:W-:Y:S01]  /*1aa30*/  VIADD R107, R202, -UR8 ;  /* 0x80000008ca6b7c36 */ /* 0x000fe20008000000 */
[----:B------:R-:W-:Y:S01]  /*1aa40*/  IADD3 R104, P3, PT, R103, R0, RZ ;  /* 0x0000000067687210 */ /* 0x000fe20007f7e0ff */
[----:B------:R-:W-:-:S03]  /*1aa50*/  VIADD R106, R0, 0x8 ;  /* 0x00000008006a7836 */ /* 0x000fc60000000000 */
[-C--:B------:R-:W-:Y:S02]  /*1aa60*/  ISETP.GE.AND P5, PT, R0, R107.reuse, PT ;  /* 0x0000006b0000720c */ /* 0x080fe40003fa6270 */
[----:B------:R-:W-:Y:S02]  /*1aa70*/  ISETP.GE.AND P4, PT, R106, R107, PT ;  /* 0x0000006b6a00720c */ /* 0x000fe40003f86270 */
[----:B------:R-:W-:Y:S02]  /*1aa80*/  LEA.HI.X.SX32 R103, R103, RZ, 0x1, P3 ;  /* 0x000000ff67677211 */ /* 0x000fe400018f0eff */
[----:B--2---:R-:W-:-:S04]  /*1aa90*/  LEA R106, P3, R104, UR4, 0x2 ;  /* 0x00000004686a7c11 */ /* 0x004fc8000f8610ff */
[----:B------:R-:W-:-:S05]  /*1aaa0*/  LEA.HI.X R107, R104, UR5, R103, 0x2, P3 ;  /* 0x00000005686b7c11 */ /* 0x000fca00098f1467 */
[----:B------:R2:W-:Y:S04]  /*1aab0*/  @!P5 STG.E desc[UR6][R106.64], R102 ;  /* 0x000000666a00d986 */ /* 0x0005e8000c101906 */
[----:B------:R2:W-:Y:S02]  /*1aac0*/  @!P4 STG.E desc[UR6][R106.64+0x20], R101 ;  /* 0x000020656a00c986 */ /* 0x0005e4000c101906 */
.L_x_1447:
[----:B------:R-:W-:Y:S05]  /*1aad0*/  BSYNC.RECONVERGENT B0 ;  /* 0x0000000000007941 */ /* 0x000fea0003800200 */
.L_x_1446:
[CC--:B------:R-:W-:Y:S01]  /*1aae0*/  ISETP.GE.AND P4, PT, R189.reuse, R2.reuse, PT ;  /* 0x00000002bd00720c */ /* 0x0c0fe20003f86270 */
[----:B------:R-:W-:Y:S01]  /*1aaf0*/  IMAD R0, R189, 0xc0, R100 ;  /* 0x000000c0bd007824 */ /* 0x000fe200078e0264 */
[----:B------:R-:W-:Y:S01]  /*1ab00*/  ISETP.GE.AND P5, PT, R105, R2, PT ;  /* 0x000000026900720c */ /* 0x000fe20003fa6270 */
[----:B------:R-:W-:Y:S01]  /*1ab10*/  BSSY.RECONVERGENT B0, `(.L_x_1448) ;  /* 0x0000012000007945 */ /* 0x000fe20003800200 */
[----:B------:R-:W-:Y:S01]  /*1ab20*/  VIADD R105, R189, 0x30 ;  /* 0x00000030bd697836 */ /* 0x000fe20000000000 */
[C---:B--2---:R-:W-:Y:S02]  /*1ab30*/  LOP3.LUT R101, R100.reuse, 0x40, RZ, 0xfc, !PT ;  /* 0x0000004064657812 */ /* 0x044fe400078efcff */
[----:B------:R-:W-:Y:S02]  /*1ab40*/  IADD3 R103, P3, PT, R3, R0, RZ ;  /* 0x0000000003677210 */ /* 0x000fe40007f7e0ff */
[----:B------:R-:W-:Y:S02]  /*1ab50*/  P2R R104, PR, RZ, 0x20 ;  /* 0x00000020ff687803 */ /* 0x000fe40000000000 */
[----:B------:R-:W-:-:S02]  /*1ab60*/  LOP3.LUT R0, R100, 0x80, RZ, 0xfc, !PT ;  /* 0x0000008064007812 */ /* 0x000fc400078efcff */
[----:B------:R-:W-:Y:S01]  /*1ab70*/  LEA.HI.X.SX32 R102, R3, RZ, 0x1, P3 ;  /* 0x000000ff03667211 */ /* 0x000fe200018f0eff */
[----:B------:R-:W-:Y:S06]  /*1ab80*/  @P4 BRA `(.L_x_1449) ;  /* 0x0000000000284947 */ /* 0x000fec0003800000 */
[----:B------:R-:W2:Y:S01]  /*1ab90*/  LDCU UR8, c[0x0][0x440] ;  /* 0x00008800ff0877ac */ /* 0x000ea20008000800 */
[----:B------:R-:W3:Y:S01]  /*1aba0*/  LDCU.64 UR4, c[0x0][0x3f8] ;  /* 0x00007f00ff0477ac */ /* 0x000ee20008000a00 */
[----:B--2---:R-:W-:Y:S02]  /*1abb0*/  ISETP.GE.AND P3, PT, R100, UR8, PT ;  /* 0x0000000864007c0c */ /* 0x004fe4000bf66270 */
[----:B---3--:R-:W-:-:S04]  /*1abc0*/  LEA R106, P4, R103, UR4, 0x2 ;  /* 0x00000004676a7c11 */ /* 0x008fc8000f8810ff */
[----:B------:R-:W-:Y:S02]  /*1abd0*/  LEA.HI.X R107, R103, UR5, R102, 0x2, P4 ;  /* 0x00000005676b7c11 */ /* 0x000fe4000a0f1466 */
[----:B------:R-:W-:-:S05]  /*1abe0*/  ISETP.GE.AND P4, PT, R101, UR8, PT ;  /* 0x0000000865007c0c */ /* 0x000fca000bf86270 */
[----:B------:R2:W-:Y:S01]  /*1abf0*/  @!P3 STG.E.128 desc[UR6][R106.64], R96 ;  /* 0x000000606a00b986 */ /* 0x0005e2000c101d06 */
[----:B------:R-:W-:-:S07]  /*1ac00*/  ISETP.GE.AND P3, PT, R0, UR8, PT ;  /* 0x0000000800007c0c */ /* 0x000fce000bf66270 */
[----:B-1----:R2:W-:Y:S06]  /*1ac10*/  @!P4 STG.E.128 desc[UR6][R106.64+0x100], R64 ;  /* 0x000100406a00c986 */ /* 0x0025ec000c101d06 */
[----:B------:R2:W-:Y:S02]  /*1ac20*/  @!P3 STG.E.128 desc[UR6][R106.64+0x200], R32 ;  /* 0x000200206a00b986 */ /* 0x0005e4000c101d06 */
.L_x_1449:
[----:B------:R-:W-:Y:S05]  /*1ac30*/  BSYNC.RECONVERGENT B0 ;  /* 0x0000000000007941 */ /* 0x000fea0003800200 */
.L_x_1448:
        /* <DEDUP_REMOVED lines=8> */
[----:B-12---:R-:W1:Y:S02]  /*1acc0*/  @!P5 LDC.64 R32, c[0x0][0x3f8] ;  /* 0x0000fe00ff20db82 */ /* 0x006e640000000a00 */
        /* <DEDUP_REMOVED lines=11> */
.L_x_1451:
[----:B------:R-:W-:Y:S05]  /*1ad80*/  BSYNC.RECONVERGENT B0 ;  /* 0x0000000000007941 */ /* 0x000fea0003800200 */
.L_x_1450:
[----:B------:R-:W-:Y:S01]  /*1ad90*/  BSSY.RECONVERGENT B0, `(.L_x_1452) ;  /* 0x0000013000007945 */ /* 0x000fe20003800200 */
[----:B------:R-:W-:-:S03]  /*1ada0*/  ISETP.GE.AND P5, PT, R189, R2, PT ;  /* 0x00000002bd00720c */ /* 0x000fc60003fa6270 */
[----:B------:R-:W-:Y:S10]  /*1adb0*/  @P1 BRA `(.L_x_1453) ;  /* 0x0000000000401947 */ /* 0x000ff40003800000 */
[----:B------:R-:W4:Y:S02]  /*1adc0*/  LDCU UR4, c[0x0][0x440] ;  /* 0x00008800ff0477ac */ /* 0x000f240008000800 */
[----:B----4-:R-:W-:Y:S02]  /*1add0*/  ISETP.GE.AND P4, PT, R100, UR4, PT ;  /* 0x0000000464007c0c */ /* 0x010fe4000bf86270 */
[----:B------:R-:W-:Y:S02]  /*1ade0*/  ISETP.GE.AND P3, PT, R101, UR4, PT ;  /* 0x0000000465007c0c */ /* 0x000fe4000bf66270 */
[----:B------:R-:W-:-:S09]  /*1adf0*/  ISETP.GE.AND P2, PT, R0, UR4, PT ;  /* 0x0000000400007c0c */ /* 0x000fd2000bf46270 */
[----:B------:R-:W1:Y:S02]  /*1ae00*/  @!P4 LDC.64 R2, c[0x0][0x3f8] ;  /* 0x0000fe00ff02cb82 */ /* 0x000e640000000a00 */
[----:B-1-3--:R-:W-:-:S04]  /*1ae10*/  @!P4 LEA R28, P1, R103, R2, 0x2 ;  /* 0x00000002671cc211 */ /* 0x00afc800078210ff */
        /* <DEDUP_REMOVED lines=10> */
.L_x_1453:
[----:B------:R-:W-:Y:S05]  /*1aec0*/  BSYNC.RECONVERGENT B0 ;  /* 0x0000000000007941 */ /* 0x000fea0003800200 */
.L_x_1452:
[----:B------:R-:W-:Y:S04]  /*1aed0*/  BSSY.RECONVERGENT B0, `(.L_x_1454) ;  /* 0x0000012000007945 */ /* 0x000fe80003800200 */
[----:B------:R-:W-:Y:S05]  /*1aee0*/  @P0 BRA `(.L_x_1455) ;  /* 0x0000000000400947 */ /* 0x000fea0003800000 */
[----:B------:R-:W5:Y:S02]  /*1aef0*/  LDCU UR4, c[0x0][0x440] ;  /* 0x00008800ff0477ac */ /* 0x000f640008000800 */
[----:B-----5:R-:W-:Y:S02]  /*1af00*/  ISETP.GE.AND P3, PT, R100, UR4, PT ;  /* 0x0000000464007c0c */ /* 0x020fe4000bf66270 */
[----:B------:R-:W-:Y:S02]  /*1af10*/  ISETP.GE.AND P2, PT, R101, UR4, PT ;  /* 0x0000000465007c0c */ /* 0x000fe4000bf46270 */
[----:B------:R-:W-:-:S09]  /*1af20*/  ISETP.GE.AND P1, PT, R0, UR4, PT ;  /* 0x0000000400007c0c */ /* 0x000fd2000bf26270 */
[----:B-1--4-:R-:W1:Y:S08]  /*1af30*/  @!P3 LDC.64 R24, c[0x0][0x3f8] ;  /* 0x0000fe00ff18bb82 */ /* 0x012e700000000a00 */
        /* <DEDUP_REMOVED lines=11> */
.L_x_1455:
[----:B------:R-:W-:Y:S05]  /*1aff0*/  BSYNC.RECONVERGENT B0 ;  /* 0x0000000000007941 */ /* 0x000fea0003800200 */
.L_x_1454:
        /* <DEDUP_REMOVED lines=9> */
[----:B----4-:R-:W4:Y:S01]  /*1b090*/  @!P1 LDC.64 R2, c[0x0][0x3f8] ;  /* 0x0000fe00ff029b82 */ /* 0x010f220000000a00 */
[----:B-1----:R-:W-:-:S04]  /*1b0a0*/  @!P3 LEA R22, P0, R103, R22, 0x2 ;  /* 0x000000166716b211 */ /* 0x002fc800078010ff */
[C---:B------:R-:W-:Y:S02]  /*1b0b0*/  @!P3 LEA.HI.X R23, R103.reuse, R23, R102, 0x2, P0 ;  /* 0x000000176717b211 */ /* 0x040fe400000f1466 */
[----:B-----5:R-:W-:-:S03]  /*1b0c0*/  @!P2 LEA R20, P0, R103, R20, 0x2 ;  /* 0x000000146714a211 */ /* 0x020fc600078010ff */
[----:B------:R1:W-:Y:S01]  /*1b0d0*/  @!P3 STG.E.128 desc[UR6][R22.64+0x6000], R80 ;  /* 0x006000501600b986 */ /* 0x0003e2000c101d06 */
[C---:B------:R-:W-:Y:S02]  /*1b0e0*/  @!P2 LEA.HI.X R21, R103.reuse, R21, R102, 0x2, P0 ;  /* 0x000000156715a211 */ /* 0x040fe400000f1466 */
[----:B----4-:R-:W-:-:S03]  /*1b0f0*/  @!P1 LEA R2, P0, R103, R2, 0x2 ;  /* 0x0000000267029211 */ /* 0x010fc600078010ff */
[----:B------:R1:W-:Y:S01]  /*1b100*/  @!P2 STG.E.128 desc[UR6][R20.64+0x6100], R48 ;  /* 0x006100301400a986 */ /* 0x0003e2000c101d06 */
[----:B------:R-:W-:-:S05]  /*1b110*/  @!P1 LEA.HI.X R3, R103, R3, R102, 0x2, P0 ;  /* 0x0000000367039211 */ /* 0x000fca00000f1466 */
[----:B------:R1:W-:Y:S04]  /*1b120*/  @!P1 STG.E.128 desc[UR6][R2.64+0x6200], R16 ;  /* 0x0062001002009986 */ /* 0x0003e8000c101d06 */
.L_x_1457:
[----:B------:R-:W-:Y:S05]  /*1b130*/  BSYNC.RECONVERGENT B0 ;  /* 0x0000000000007941 */ /* 0x000fea0003800200 */
.L_x_1456:
        /* <DEDUP_REMOVED lines=19> */
.L_x_1459:
[----:B------:R-:W-:Y:S05]  /*1b270*/  BSYNC.RECONVERGENT B0 ;  /* 0x0000000000007941 */ /* 0x000fea0003800200 */
.L_x_1458:
[----:B------:R-:W-:Y:S04]  /*1b280*/  BSSY.RECONVERGENT B0, `(.L_x_1460) ;  /* 0x0000012000007945 */ /* 0x000fe80003800200 */
        /* <DEDUP_REMOVED lines=17> */
.L_x_1461:
[----:B------:R-:W-:Y:S05]  /*1b3a0*/  BSYNC.RECONVERGENT B0 ;  /* 0x0000000000007941 */ /* 0x000fea0003800200 */
.L_x_1460:
[----:B------:R-:W-:Y:S05]  /*1b3b0*/  @P5 EXIT ;  /* 0x000000000000594d */ /* 0x000fea0003800000 */
[----:B------:R-:W5:Y:S02]  /*1b3c0*/  LDCU UR4, c[0x0][0x440] ;  /* 0x00008800ff0477ac */ /* 0x000f640008000800 */
[----:B-----5:R-:W-:Y:S02]  /*1b3d0*/  ISETP.GE.AND P4, PT, R100, UR4, PT ;  /* 0x0000000464007c0c */ /* 0x020fe4000bf86270 */
[----:B------:R-:W-:Y:S02]  /*1b3e0*/  ISETP.GE.AND P2, PT, R101, UR4, PT ;  /* 0x0000000465007c0c */ /* 0x000fe4000bf46270 */
[----:B------:R-:W-:-:S09]  /*1b3f0*/  ISETP.GE.AND P0, PT, R0, UR4, PT ;  /* 0x0000000400007c0c */ /* 0x000fd2000bf06270 */
[----:B-1----:R-:W1:Y:S08]  /*1b400*/  @!P4 LDC.64 R8, c[0x0][0x3f8] ;  /* 0x0000fe00ff08cb82 */ /* 0x002e700000000a00 */
[----:B----4-:R-:W4:Y:S01]  /*1b410*/  @!P2 LDC.64 R2, c[0x0][0x3f8] ;  /* 0x0000fe00ff02ab82 */ /* 0x010f220000000a00 */
[----:B-1----:R-:W-:-:S04]  /*1b420*/  @!P4 LEA R8, P3, R103, R8, 0x2 ;  /* 0x000000086708c211 */ /* 0x002fc800078610ff */
[C---:B------:R-:W-:Y:S02]  /*1b430*/  @!P4 LEA.HI.X R9, R103.reuse, R9, R102, 0x2, P3 ;  /* 0x000000096709c211 */ /* 0x040fe400018f1466 */
[----:B----4-:R-:W-:-:S03]  /*1b440*/  @!P2 LEA R2, P1, R103, R2, 0x2 ;  /* 0x000000026702a211 */ /* 0x010fc600078210ff */
        /* <DEDUP_REMOVED lines=9> */
.L_x_1462:
        /* <DEDUP_REMOVED lines=10> */
.L_x_6895:


//--------------------- .text._ZN5flash24flash_fwd_splitkv_kernelI23Flash_fwd_kernel_traitsILi192ELi64ELi64ELi4ELb0ELb0EN7cutlass6half_tE19Flash_kernel_traitsILi192ELi64ELi64ELi4ES3_EELb0ELb0ELb0ELb0ELb0ELb1ELb1ELb1EEEvNS_16Flash_fwd_paramsE --------------------------
	.section	.text._ZN5flash24flash_fwd_splitkv_kernelI23Flash_fwd_kernel_traitsILi192ELi64ELi64ELi4ELb0ELb0EN7cutlass6half_tE19Flash_kernel_traitsILi192ELi64ELi64ELi4ES3_EELb0ELb0ELb0ELb0ELb0ELb1ELb1ELb1EEEvNS_16Flash_fwd_paramsE,"ax",@progbits
	.align	128
        .global         _ZN5flash24flash_fwd_splitkv_kernelI23Flash_fwd_kernel_traitsILi192ELi64ELi64ELi4ELb0ELb0EN7cutlass6half_tE19Flash_kernel_traitsILi192ELi64ELi64ELi4ES3_EELb0ELb0ELb0ELb0ELb0ELb1ELb1ELb1EEEvNS_16Flash_fwd_paramsE
        .type           _ZN5flash24flash_fwd_splitkv_kernelI23Flash_fwd_kernel_traitsILi192ELi64ELi64ELi4ELb0ELb0EN7cutlass6half_tE19Flash_kernel_traitsILi192ELi64ELi64ELi4ES3_EELb0ELb0ELb0ELb0ELb0ELb1ELb1ELb1EEEvNS_16Flash_fwd_paramsE,@function
        .size           _ZN5flash24flash_fwd_splitkv_kernelI23Flash_fwd_kernel_traitsILi192ELi64ELi64ELi4ELb0ELb0EN7cutlass6half_tE19Flash_kernel_traitsILi192ELi64ELi64ELi4ES3_EELb0ELb0ELb0ELb0ELb0ELb1ELb1ELb1EEEvNS_16Flash_fwd_paramsE,(.L_x_6896 - _ZN5flash24flash_fwd_splitkv_kernelI23Flash_fwd_kernel_traitsILi192ELi64ELi64ELi4ELb0ELb0EN7cutlass6half_tE19Flash_kernel_traitsILi192ELi64ELi64ELi4ES3_EELb0ELb0ELb0ELb0ELb0ELb1ELb1ELb1EEEvNS_16Flash_fwd_paramsE)
        .other          _ZN5flash24flash_fwd_splitkv_kernelI23Flash_fwd_kernel_traitsILi192ELi64ELi64ELi4ELb0ELb0EN7cutlass6half_tE19Flash_kernel_traitsILi192ELi64ELi64ELi4ES3_EELb0ELb0ELb0ELb0ELb0ELb1ELb1ELb1EEEvNS_16Flash_fwd_paramsE,@"STO_CUDA_ENTRY STV_DEFAULT"
_ZN5flash24flash_fwd_splitkv_kernelI23Flash_fwd_kernel_traitsILi192ELi64ELi64ELi4ELb0ELb0EN7cutlass6half_tE19Flash_kernel_traitsILi192ELi64ELi64ELi4ES3_EELb0ELb0ELb0ELb0ELb0ELb1ELb1ELb1EEEvNS_16Flash_fwd_paramsE:
.text._ZN5flash24flash_fwd_splitkv_kernelI23Flash_fwd_kernel_traitsILi192ELi64ELi64ELi4ELb0ELb0EN7cutlass6half_tE19Flash_kernel_traitsILi192ELi64ELi64ELi4ES3_EELb0ELb0ELb0ELb0ELb0ELb1ELb1ELb1EEEvNS_16Flash_fwd_paramsE:
        /* <DEDUP_REMOVED lines=47> */
[----:B------:R-:W-:Y:S01]  /*02f0*/  IMAD.MOV.U32 R9, RZ, RZ, -0x1 ;  /* 0xffffffffff097424 */ /* 0x000fe200078e00ff */
[----:B------:R1:W5:Y:S07]  /*0300*/  @P3 LDG.E R63, desc[UR6][R14.64] ;  /* 0x000000060e3f3981 */ /* 0x00036e000c1e1900 */
[----:B------:R1:W5:Y:S01]  /*0310*/  @P4 LDG.E R8, desc[UR6][R108.64] ;  /* 0x000000066c084981 */ /* 0x000362000c1e1900 */
[----:B---3--:R-:W-:-:S02]  /*0320*/  ISETP.NE.AND P2, PT, RZ, UR4, PT ;  /* 0x00000004ff007c0c */ /* 0x008fc4000bf45270 */
[----:B----4-:R-:W-:Y:S02]  /*0330*/  ISETP.EQ.U32.AND P5, PT, R2, RZ, PT ;  /* 0x000000ff0200720c */ /* 0x010fe40003fa2070 */
[----:B-1----:R-:W-:Y:S02]  /*0340*/  IADD3 R10, P0, PT, R7, R2, RZ ;  /* 0x00000002070a7210 */ /* 0x002fe40007f1e0ff */
[----:B------:R-:W-:-:S03]  /*0350*/  ISETP.EQ.OR.EX P5, PT, R3, RZ, !P2, P5 ;  /* 0x000000ff0300720c */ /* 0x000fc600057a2750 */
[----:B------:R-:W-:-:S10]  /*0360*/  IMAD.X R11, R0, 0x1, R3, P0 ;  /* 0x00000001000b7824 */ /* 0x000fd400000e0603 */
[----:B------:R1:W5:Y:S01]  /*0370*/  @!P5 LDG.E R9, desc[UR6][R10.64] ;  /* 0x000000060a09d981 */ /* 0x000362000c1e1900 */
[----:B------:R-:W-:Y:S01]  /*0380*/  ISETP.NE.U32.AND P0, PT, R2, RZ, PT ;  /* 0x000000ff0200720c */ /* 0x000fe20003f05070 */
[----:B------:R-:W3:Y:S01]  /*0390*/  @!P1 LDC R201, c[0x0][0x434] ;  /* 0x00010d00ffc99b82 */ /* 0x000ee20000000800 */
[----:B------:R-:W4:Y:S02]  /*03a0*/  S2R R13, SR_CTAID.X ;  /* 0x00000000000d7919 */ /* 0x000f240000002500 */
[----:B------:R-:W-:-:S13]  /*03b0*/  ISETP.NE.AND.EX P0, PT, R3, RZ, PT, P0 ;  /* 0x000000ff0300720c */ /* 0x000fda0003f05300 */
[----:B------:R-:W1:Y:S01]  /*03c0*/  @!P0 LDC R69, c[0x0][0x438] ;  /* 0x00010e00ff458b82 */ /* 0x000e620000000800 */
[----:B----4-:R-:W-:Y:S02]  /*03d0*/  IMAD.SHL.U32 R98, R13, 0x40, RZ ;  /* 0x000000400d627824 */ /* 0x010fe400078e00ff */
[----:B--2---:R-:W-:-:S05]  /*03e0*/  @P1 IMAD.IADD R201, R5, 0x1, -R12 ;  /* 0x0000000105c91824 */ /* 0x004fca00078e0a0c */
[----:B---3--:R-:W-:Y:S01]  /*03f0*/  ISETP.GT.AND P1, PT, R201, R98, PT ;  /* 0x00000062c900720c */ /* 0x008fe20003f24270 */
[----:B-1----:R-:W-:-:S12]  /*0400*/  @!P0 BRA `(.L_x_1463) ;  /* 0x00000000000c8947 */ /* 0x002fd80003800000 */
[----:B------:R-:W2:Y:S02]  /*0410*/  @P2 LDG.E R2, desc[UR6][R10.64+0x4] ;  /* 0x000004060a022981 */ /* 0x000ea4000c1e1900 */
[----:B--2--5:R-:W-:-:S06]  /*0420*/  @P2 IADD3 R69, PT, PT, R2, -R9, RZ ;  /* 0x8000000902452210 */ /* 0x024fcc0007ffe0ff */
[----:B------:R1:W5:Y:S02]  /*0430*/  @!P2 LDG.E R69, desc[UR6][R10.64] ;  /* 0x000000060a45a981 */ /* 0x000364000c1e1900 */
.L_x_1463:
[----:B------:R-:W-:Y:S05]  /*0440*/  @!P1 EXIT ;  /* 0x000000000000994d */ /* 0x000fea0003800000 */
[----:B------:R-:W1:Y:S01]  /*0450*/  LDC R6, c[0x0][0x374] ;  /* 0x0000dd00ff067b82 */ /* 0x000e620000000800 */
[--C-:B-----5:R-:W-:Y:S01]  /*0460*/  IMAD.IADD R69, R69, 0x1, -R8.reuse ;  /* 0x0000000145457824 */ /* 0x120fe200078e0a08 */
[----:B------:R-:W2:Y:S01]  /*0470*/  S2R R62, SR_TID.X ;  /* 0x00000000003e7919 */ /* 0x000ea20000002100 */
[----:B------:R-:W-:-:S05]  /*0480*/  @P3 IMAD.IADD R63, R63, 0x1, -R8 ;  /* 0x000000013f3f3824 */ /* 0x000fca00078e0a08 */
[----:B------:R-:W3:Y:S08]  /*0490*/  LDC R2, c[0x0][0x438] ;  /* 0x00010e00ff027b82 */ /* 0x000ef00000000800 */
[----:B------:R-:W4:Y:S01]  /*04a0*/  @!P3 LDC R14, c[0x0][0x43c] ;  /* 0x00010f00ff0ebb82 */ /* 0x000f220000000800 */
[-C--:B-1----:R-:W-:Y:S02]  /*04b0*/  IABS R11, R6.reuse ;  /* 0x00000006000b7213 */ /* 0x082fe40000000000 */
[----:B------:R-:W-:-:S02]  /*04c0*/  IABS R5, R6 ;  /* 0x0000000600057213 */ /* 0x000fc40000000000 */
[----:B------:R-:W1:Y:S03]  /*04d0*/  I2F.RP R3, R11 ;  /* 0x0000000b00037306 */ /* 0x000e660000209400 */
[----:B------:R-:W-:Y:S02]  /*04e0*/  IMAD.MOV R5, RZ, RZ, -R5 ;  /* 0x000000ffff057224 */ /* 0x000fe400078e0a05 */
[----:B---3--:R-:W-:-:S05]  /*04f0*/  VIADD R2, R2, 0x3f ;  /* 0x0000003f02027836 */ /* 0x008fca0000000000 */
[----:B------:R-:W-:-:S04]  /*0500*/  SHF.R.S32.HI R15, RZ, 0x1f, R2 ;  /* 0x0000001fff0f7819 */ /* 0x000fc80000011402 */
[----:B------:R-:W-:Y:S01]  /*0510*/  LEA.HI R15, R15, R2, RZ, 0x6 ;  /* 0x000000020f0f7211 */ /* 0x000fe200078f30ff */
[----:B-1----:R-:W1:Y:S03]  /*0520*/  MUFU.RCP R18, R3 ;  /* 0x0000000300127308 */ /* 0x002e660000001000 */
[----:B------:R-:W-:-:S05]  /*0530*/  LEA.HI.SX32 R15, R15, R6, 0x1a ;  /* 0x000000060f0f7211 */ /* 0x000fca00078fd2ff */
[----:B------:R-:W-:-:S05]  /*0540*/  VIADD R15, R15, 0xffffffff ;  /* 0xffffffff0f0f7836 */ /* 0x000fca0000000000 */
[----:B------:R-:W-:Y:S02]  /*0550*/  IABS R16, R15 ;  /* 0x0000000f00107213 */ /* 0x000fe40000000000 */
[----:B------:R-:W-:Y:S01]  /*0560*/  LOP3.LUT R15, R15, R6, RZ, 0x3c, !PT ;  /* 0x000000060f0f7212 */ /* 0x000fe200078e3cff */
[----:B-1----:R-:W-:-:S03]  /*0570*/  VIADD R18, R18, 0xffffffe ;  /* 0x0ffffffe12127836 */ /* 0x002fc60000000000 */
[----:B------:R-:W-:Y:S01]  /*0580*/  ISETP.GE.AND P0, PT, R15, RZ, PT ;  /* 0x000000ff0f00720c */ /* 0x000fe20003f06270 */
[----:B------:R-:W-:Y:S01]  /*0590*/  IMAD.MOV R15, RZ, RZ, -R203 ;  /* 0x000000ffff0f7224 */ /* 0x000fe200078e0acb */
[----:B------:R-:W1:Y:S03]  /*05a0*/  F2I.FTZ.U32.TRUNC.NTZ R19, R18 ;  /* 0x0000001200137305 */ /* 0x000e66000021f000 */
[----:B------:R-:W-:Y:S02]  /*05b0*/  IMAD R15, R4, R15, UR10 ;  /* 0x0000000a040f7e24 */ /* 0x000fe4000f8e020f */
[----:B-1----:R-:W-:Y:S02]  /*05c0*/  IMAD.MOV R2, RZ, RZ, -R19 ;  /* 0x000000ffff027224 */ /* 0x002fe400078e0a13 */
[----:B------:R-:W-:Y:S02]  /*05d0*/  IMAD.MOV.U32 R18, RZ, RZ, RZ ;  /* 0x000000ffff127224 */ /* 0x000fe400078e00ff */
[----:B------:R-:W-:-:S04]  /*05e0*/  IMAD R3, R2, R11, RZ ;  /* 0x0000000b02037224 */ /* 0x000fc800078e02ff */
[----:B------:R-:W-:-:S06]  /*05f0*/  IMAD.HI.U32 R3, R19, R3, R18 ;  /* 0x0000000313037227 */ /* 0x000fcc00078e0012 */
[----:B------:R-:W-:Y:S02]  /*0600*/  IMAD.HI.U32 R10, R3, R16, RZ ;  /* 0x00000010030a7227 */ /* 0x000fe400078e00ff */
[----:B------:R-:W1:Y:S02]  /*0610*/  @!P3 LDC.64 R2, c[0x0][0x488] ;  /* 0x00012200ff02bb82 */ /* 0x000e640000000a00 */
[----:B------:R-:W-:Y:S02]  /*0620*/  IMAD R16, R10, R5, R16 ;  /* 0x000000050a107224 */ /* 0x000fe400078e0210 */
[----:B------:R-:W3:Y:S03]  /*0630*/  S2R R5, SR_CTAID.Y ;  /* 0x0000000000057919 */ /* 0x000ee60000002600 */
[----:B------:R-:W-:-:S13]  /*0640*/  ISETP.GT.U32.AND P1, PT, R11, R16, PT ;  /* 0x000000100b00720c */ /* 0x000fda0003f24070 */
[----:B------:R-:W-:Y:S01]  /*0650*/  @!P1 IMAD.IADD R16, R16, 0x1, -R11 ;  /* 0x0000000110109824 */ /* 0x000fe200078e0a0b */
[----:B------:R-:W-:Y:S02]  /*0660*/  @!P1 IADD3 R10, PT, PT, R10, 0x1, RZ ;  /* 0x000000010a0a9810 */ /* 0x000fe40007ffe0ff */
[----:B------:R-:W-:Y:S02]  /*0670*/  ISETP.NE.AND P1, PT, R6, RZ, PT ;  /* 0x000000ff0600720c */ /* 0x000fe40003f25270 */
[----:B-1----:R-:W-:Y:S02]  /*0680*/  @!P3 ISETP.NE.U32.AND P2, PT, R2, RZ, PT ;  /* 0x000000ff0200b20c */ /* 0x002fe40003f45070 */
[----:B------:R-:W-:Y:S02]  /*0690*/  ISETP.GE.U32.AND P5, PT, R16, R11, PT ;  /* 0x0000000b1000720c */ /* 0x000fe40003fa6070 */
[----:B------:R-:W-:-:S04]  /*06a0*/  @!P3 ISETP.NE.AND.EX P2, PT, R3, RZ, PT, P2 ;  /* 0x000000ff0300b20c */ /* 0x000fc80003f45320 */
[----:B----4-:R-:W-:-:S05]  /*06b0*/  @!P3 SEL R14, R14, RZ, P2 ;  /* 0x000000ff0e0eb207 */ /* 0x010fca0001000000 */
[----:B------:R-:W-:Y:S02]  /*06c0*/  @!P3 IMAD.IADD R63, R69, 0x1, R14 ;  /* 0x00000001453fb824 */ /* 0x000fe400078e020e */
[----:B------:R-:W-:-:S03]  /*06d0*/  @P5 VIADD R10, R10, 0x1 ;  /* 0x000000010a0a5836 */ /* 0x000fc60000000000 */
[----:B------:R-:W-:Y:S01]  /*06e0*/  IADD3 R3, PT, PT, R63, 0x3f, RZ ;  /* 0x0000003f3f037810 */ /* 0x000fe20007ffe0ff */
[----:B------:R-:W-:Y:S01]  /*06f0*/  @!P0 IMAD.MOV R10, RZ, RZ, -R10 ;  /* 0x000000ffff0a8224 */ /* 0x000fe200078e0a0a */
[----:B------:R-:W-:Y:S02]  /*0700*/  @!P1 LOP3.LUT R10, RZ, R6, RZ, 0x33, !PT ;  /* 0x00000006ff0a9212 */ /* 0x000fe400078e33ff */
[----:B------:R-:W-:-:S03]  /*0710*/  SHF.R.S32.HI R2, RZ, 0x1f, R3 ;  /* 0x0000001fff027819 */ /* 0x000fc60000011403 */
[----:B---3--:R-:W-:Y:S01]  /*0720*/  IMAD R195, R10, R5, RZ ;  /* 0x000000050ac37224 */ /* 0x008fe200078e02ff */
[----:B------:R-:W-:-:S04]  /*0730*/  LEA.HI R2, R2, R3, RZ, 0x6 ;  /* 0x0000000302027211 */ /* 0x000fc800078f30ff */
[----:B------:R-:W-:-:S04]  /*0740*/  SHF.R.S32.HI R134, RZ, 0x6, R2 ;  /* 0x00000006ff867819 */ /* 0x000fc80000011402 */
[----:B------:R-:W-:-:S04]  /*0750*/  VIADDMNMX R134, R195, R10, R134, PT ;  /* 0x0000000ac3867246 */ /* 0x000fc80003800186 */
[----:B------:R-:W-:-:S13]  /*0760*/  ISETP.GE.AND P0, PT, R195, R134, PT ;  /* 0x00000086c300720c */ /* 0x000fda0003f06270 */
[----:B--2---:R-:W-:Y:S05]  /*0770*/  @!P0 BRA `(.L_x_1464) ;  /* 0x0000000c00408947 */ /* 0x004fea0003800000 */
[----:B------:R-:W1:Y:S01]  /*0780*/  LDC.64 R16, c[0x0][0x430] ;  /* 0x00010c00ff107b82 */ /* 0x000e620000000a00 */
[----:B------:R-:W2:Y:S01]  /*0790*/  LDCU UR4, c[0x0][0x44c] ;  /* 0x00008980ff0477ac */ /* 0x000ea20008000800 */
[----:B------:R-:W-:Y:S01]  /*07a0*/  IMAD.IADD R201, R201, 0x1, -R98 ;  /* 0x00000001c9c97824 */ /* 0x000fe200078e0a62 */
[----:B------:R-:W-:Y:S01]  /*07b0*/  BSSY.RECONVERGENT B0, `(.L_x_1465) ;  /* 0x0000020000007945 */ /* 0x000fe20003800200 */
[----:B-1----:R-:W-:-:S04]  /*07c0*/  IMAD R16, R5, R16, R203 ;  /* 0x0000001005107224 */ /* 0x002fc800078e02cb */
[----:B------:R-:W-:Y:S02]  /*07d0*/  IMAD R4, R16, R4, R15 ;  /* 0x0000000410047224 */ /* 0x000fe400078e020f */
[----:B------:R-:W-:Y:S01]  /*07e0*/  IMAD.SHL.U32 R15, R62, 0x4, RZ ;  /* 0x000000043e0f7824 */ /* 0x000fe200078e00ff */
[----:B------:R-:W-:Y:S01]  /*07f0*/  SHF.R.U32.HI R62, RZ, 0x4, R62 ;  /* 0x00000004ff3e7819 */ /* 0x000fe2000001163e */
[----:B------:R-:W-:-:S03]  /*0800*/  IMAD R17, R4, R17, R98 ;  /* 0x0000001104117224 */ /* 0x000fc600078e0262 */
[CC--:B------:R-:W-:Y:S01]  /*0810*/  ISETP.GE.AND P4, PT, R62.reuse, R201.reuse, PT ;  /* 0x000000c93e00720c */ /* 0x0c0fe20003f86270 */
[----:B--2---:R-:W-:Y:S01]  /*0820*/  IMAD R0, R17, UR4, RZ ;  /* 0x0000000411007c24 */ /* 0x004fe2000f8e02ff */
[----:B------:R-:W-:Y:S01]  /*0830*/  LOP3.LUT R15, R15, 0x3c, RZ, 0xc0, !PT ;  /* 0x0000003c0f0f7812 */ /* 0x000fe200078ec0ff */
[C---:B------:R-:W-:Y:S01]  /*0840*/  VIADD R18, R62.reuse, 0x8 ;  /* 0x000000083e127836 */ /* 0x040fe20000000000 */
[C---:B------:R-:W-:Y:S01]  /*0850*/  IADD3 R16, PT, PT, R62.reuse, 0x10, RZ ;  /* 0x000000103e107810 */ /* 0x040fe20007ffe0ff */
[C---:B------:R-:W-:Y:S01]  /*0860*/  VIADD R14, R62.reuse, 0x18 ;  /* 0x000000183e0e7836 */ /* 0x040fe20000000000 */
[C---:B------:R-:W-:Y:S01]  /*0870*/  IADD3 R12, PT, PT, R62.reuse, 0x20, RZ ;  /* 0x000000203e0c7810 */ /* 0x040fe20007ffe0ff */
[----:B------:R-:W-:Y:S01]  /*0880*/  IMAD R9, R62, 0xc0, R15 ;  /* 0x000000c03e097824 */ /* 0x000fe200078e020f */
[-C--:B------:R-:W-:Y:S02]  /*0890*/  ISETP.GE.AND P3, PT, R18, R201.reuse, PT ;  /* 0x000000c91200720c */ /* 0x080fe40003f66270 */
[----:B------:R-:W-:-:S02]  /*08a0*/  ISETP.GE.AND P2, PT, R16, R201, PT ;  /* 0x000000c91000720c */ /* 0x000fc40003f46270 */
[----:B------:R-:W-:Y:S02]  /*08b0*/  IADD3 R9, P0, PT, R0, R9, RZ ;  /* 0x0000000900097210 */ /* 0x000fe40007f1e0ff */
[----:B------:R-:W-:Y:S02]  /*08c0*/  ISETP.GE.AND P1, PT, R14, R201, PT ;  /* 0x000000c90e00720c */ /* 0x000fe40003f26270 */
[C---:B------:R-:W-:Y:S02]  /*08d0*/  LOP3.LUT R13, R15.reuse, 0x40, RZ, 0xfc, !PT ;  /* 0x000000400f0d7812 */ /* 0x040fe400078efcff */
[----:B------:R-:W-:Y:S02]  /*08e0*/  LOP3.LUT R11, R15, 0x80, RZ, 0xfc, !PT ;  /* 0x000000800f0b7812 */ /* 0x000fe400078efcff */
[----:B------:R-:W-:Y:S01]  /*08f0*/  LEA.HI.X.SX32 R0, R0, RZ, 0x1, P0 ;  /* 0x000000ff00007211 */ /* 0x000fe200000f0eff */
[----:B------:R-:W-:Y:S06]  /*0900*/  @P4 BRA `(.L_x_1466) ;  /* 0x0000000000284947 */ /* 0x000fec0003800000 */
        /* <DEDUP_REMOVED lines=10> */
.L_x_1466:
[----:B------:R-:W-:Y:S05]  /*09b0*/  BSYNC.RECONVERGENT B0 ;  /* 0x0000000000007941 */ /* 0x000fea0003800200 */
.L_x_1465:
        /* <DEDUP_REMOVED lines=20> */
.L_x_1468:
[----:B------:R-:W-:Y:S05]  /*0b00*/  BSYNC.RECONVERGENT B0 ;  /* 0x0000000000007941 */ /* 0x000fea0003800200 */
.L_x_1467:
        /* <DEDUP_REMOVED lines=20> */
.L_x_1470:
[----:B------:R-:W-:Y:S05]  /*0c50*/  BSYNC.RECONVERGENT B0 ;  /* 0x0000000000007941 */ /* 0x000fea0003800200 */
.L_x_1469:
        /* <DEDUP_REMOVED lines=20> */
.L_x_1472:
[----:B------:R-:W-:Y:S05]  /*0da0*/  BSYNC.RECONVERGENT B0 ;  /* 0x0000000000007941 */ /* 0x000fea0003800200 */
.L_x_1471:
        /* <DEDUP_REMOVED lines=19> */
.L_x_1474:
[----:B------:R-:W-:Y:S05]  /*0ee0*/  BSYNC.RECONVERGENT B0 ;  /* 0x0000000000007941 */ /* 0x000fea0003800200 */
.L_x_1473:
        /* <DEDUP_REMOVED lines=18> */
.L_x_1476:
[----:B------:R-:W-:Y:S05]  /*1010*/  BSYNC.RECONVERGENT B0 ;  /* 0x0000000000007941 */ /* 0x000fea0003800200 */
.L_x_1475:
        /* <DEDUP_REMOVED lines=18> */
.L_x_1478:
[----:B------:R-:W-:Y:S05]  /*1140*/  BSYNC.RECONVERGENT B0 ;  /* 0x0000000000007941 */ /* 0x000fea0003800200 */
.L_x_1477:
        /* <DEDUP_REMOVED lines=18> */
.L_x_1480:
[----:B------:R-:W-:Y:S05]  /*1270*/  BSYNC.RECONVERGENT B0 ;  /* 0x0000000000007941 */ /* 0x000fea0003800200 */
.L_x_1479:
        /* <DEDUP_REMOVED lines=10> */
[----:B-1----:R-:W-:-:S04]  /*1320*/  LEA R2, P2, R62, UR4, 0x2 ;  /* 0x000000043e027c11 */ /* 0x002fc8000f8410ff */
[----:B------:R-:W-:Y:S01]  /*1330*/  LEA.HI.X R3, R62, UR5, R17, 0x2, P2 ;  /* 0x000000053e037c11 */ /* 0x000fe200090f1411 */
[----:B------:R-:W-:Y:S01]  /*1340*/  @!P6 IMAD.MOV.U32 R17, RZ, RZ, -0x800000 ;  /* 0xff800000ff11e424 */ /* 0x000fe200078e00ff */
        /* <DEDUP_REMOVED lines=19> */
.L_x_1464:
        /* <DEDUP_REMOVED lines=11> */
.L_x_1481:
        /* <DEDUP_REMOVED lines=103> */
.L_x_1482:
        /* <DEDUP_REMOVED lines=15> */
.L_x_1484:
[----:B------:R-:W2:Y:S01]  /*1c90*/  LDC.64 R6, c[0x0][0x3b8] ;  /* 0x0000ee00ff067b82 */ /* 0x000ea20000000a00 */
[----:B-1----:R-:W-:-:S05]  /*1ca0*/  IADD3 R2, PT, PT, R8, R9, RZ ;  /* 0x0000000908027210 */ /* 0x002fca0007ffe0ff */
[C---:B--2---:R-:W-:Y:S02]  /*1cb0*/  IMAD R21, R2.reuse, R7, RZ ;  /* 0x0000000702157224 */ /* 0x044fe400078e02ff */
[----:B------:R-:W-:-:S05]  /*1cc0*/  IMAD.WIDE.U32 R2, R2, R6, RZ ;  /* 0x0000000602027225 */ /* 0x000fca00078e00ff */
[----:B------:R-:W-:Y:S02]  /*1cd0*/  IADD3 R21, PT, PT, R3, R21, RZ ;  /* 0x0000001503157210 */ /* 0x000fe40007ffe0ff */
[----:B------:R-:W-:Y:S02]  /*1ce0*/  MOV R20, R2 ;  /* 0x0000000200147202 */ /* 0x000fe40000000f00 */
.L_x_1485:
        /* <DEDUP_REMOVED lines=14> */
.L_x_1486:
[----:B------:R-:W1:Y:S01]  /*1dd0*/  LDC.64 R2, c[0x0][0x3c0] ;  /* 0x0000f000ff027b82 */ /* 0x000e620000000a00 */
[----:B------:R-:W-:-:S05]  /*1de0*/  IADD3 R8, PT, PT, R8, R9, RZ ;  /* 0x0000000908087210 */ /* 0x000fca0007ffe0ff */
[C---:B-1----:R-:W-:Y:S02]  /*1df0*/  IMAD R23, R8.reuse, R3, RZ ;  /* 0x0000000308177224 */ /* 0x042fe400078e02ff */
[----:B------:R-:W-:-:S05]  /*1e00*/  IMAD.WIDE.U32 R8, R8, R2, RZ ;  /* 0x0000000208087225 */ /* 0x000fca00078e00ff */
[----:B------:R-:W-:Y:S02]  /*1e10*/  IADD3 R23, PT, PT, R9, R23, RZ ;  /* 0x0000001709177210 */ /* 0x000fe40007ffe0ff */
[----:B------:R-:W-:-:S07]  /*1e20*/  MOV R22, R8 ;  /* 0x0000000800167202 */ /* 0x000fce0000000f00 */
.L_x_1487:
        /* <DEDUP_REMOVED lines=50> */
.L_x_1483:
        /* <DEDUP_REMOVED lines=9> */
[----:B------:R-:W-:Y:S01]  /*21e0*/  IMAD.SHL.U32 R61, R6, 0x10, RZ ;  /* 0x00000010063d7824 */ /* 0x000fe200078e00ff */
[----:B------:R-:W-:Y:S01]  /*21f0*/  LOP3.LUT R14, R96, 0x38, RZ, 0xc0, !PT ;  /* 0x00000038600e7812 */ /* 0x000fe200078ec0ff */
[----:B------:R-:W-:Y:S01]  /*2200*/  IMAD.MOV.U32 R107, RZ, RZ, RZ ;  /* 0x000000ffff6b7224 */ /* 0x000fe200078e00ff */
[----:B------:R-:W2:Y:S01]  /*2210*/  @!P2 LDC.64 R8, c[0x0][0x398] ;  /* 0x0000e600ff08ab82 */ /* 0x000ea20000000a00 */
[----:B------:R-:W-:Y:S01]  /*2220*/  SHF.L.U64.HI R60, R6, 0x4, R7 ;  /* 0x00000004063c7819 */ /* 0x000fe20000010207 */
[----:B------:R-:W-:Y:S01]  /*2230*/  IMAD.SHL.U32 R65, R62, 0x40, RZ ;  /* 0x000000403e417824 */ /* 0x000fe200078e00ff */
[----:B------:R-:W-:Y:S01]  /*2240*/  IADD3 R18, P3, PT, R14, R18, RZ ;  /* 0x000000120e127210 */ /* 0x000fe20007f7e0ff */
[----:B------:R-:W-:Y:S01]  /*2250*/  VIADD R202, R134, 0xffffffff ;  /* 0xffffffff86ca7836 */ /* 0x000fe20000000000 */
[----:B------:R-:W-:-:S02]  /*2260*/  SHF.L.U64.HI R68, R2, 0x4, R3 ;  /* 0x0000000402447819 */ /* 0x000fc40000010203 */
[----:B------:R-:W-:Y:S02]  /*2270*/  IADD3.X R19, PT, PT, RZ, R10, RZ, P3, !PT ;  /* 0x0000000aff137210 */ /* 0x000fe40001ffe4ff */
[----:B------:R-:W-:Y:S02]  /*2280*/  SHF.L.U32 R87, R2, 0x4, RZ ;  /* 0x0000000402577819 */ /* 0x000fe400000006ff */
[----:B------:R-:W-:Y:S01]  /*2290*/  LOP3.LUT R65, R65, 0x1c0, RZ, 0xc0, !PT ;  /* 0x000001c041417812 */ /* 0x000fe200078ec0ff */
[----:B-1----:R-:W-:Y:S01]  /*22a0*/  @P2 IMAD.WIDE.U32 R20, R12, R104, RZ ;  /* 0x000000680c142225 */ /* 0x002fe200078e00ff */
[----:B------:R-:W-:-:S03]  /*22b0*/  SHF.L.U32 R200, R202, 0x6, RZ ;  /* 0x00000006cac87819 */ /* 0x000fc600000006ff */
[----:B--2---:R-:W-:-:S04]  /*22c0*/  @!P2 IMAD.WIDE.U32 R22, R203, R8, RZ ;  /* 0x00000008cb16a225 */ /* 0x004fc800078e00ff */
        /* <DEDUP_REMOVED lines=14> */
[----:B------:R-:W-:Y:S01]  /*23b0*/  IADD3 R17, PT, PT, R17, R9, RZ ;  /* 0x0000000911117210 */ /* 0x000fe20007ffe0ff */
[----:B------:R-:W-:Y:S01]  /*23c0*/  IMAD.WIDE.U32 R10, R106, R6, R18 ;  /* 0x000000066a0a7225 */ /* 0x000fe200078e0012 */
[----:B------:R-:W-:-:S02]  /*23d0*/  SHF.R.S32.HI R6, RZ, 0x1f, R69 ;  /* 0x0000001fff067819 */ /* 0x000fc40000011445 */
[----:B------:R-:W-:Y:S01]  /*23e0*/  LOP3.LUT R9, R14, 0x80, RZ, 0xfc, !PT ;  /* 0x000000800e097812 */ /* 0x000fe200078efcff */
[----:B------:R-:W-:Y:S02]  /*23f0*/  IMAD R73, R106, R7, R11 ;  /* 0x000000076a497224 */ /* 0x000fe400078e020b */
[----:B------:R-:W-:Y:S02]  /*2400*/  IMAD.SHL.U32 R72, R10, 0x2, RZ ;  /* 0x000000020a487824 */ /* 0x000fe400078e00ff */
[----:B------:R-:W-:Y:S01]  /*2410*/  IMAD.WIDE.U32 R18, R106, R2, R22 ;  /* 0x000000026a127225 */ /* 0x000fe200078e0016 */
[----:B------:R-:W-:Y:S02]  /*2420*/  LEA.HI R2, R6, R69, RZ, 0x6 ;  /* 0x0000004506027211 */ /* 0x000fe400078f30ff */
[----:B------:R-:W-:Y:S01]  /*2430*/  SHF.L.U64.HI R73, R10, 0x1, R73 ;  /* 0x000000010a497819 */ /* 0x000fe20000010249 */
[----:B------:R-:W-:Y:S01]  /*2440*/  IMAD R71, R106, R3, R19 ;  /* 0x000000036a477224 */ /* 0x000fe200078e0213 */
[----:B----4-:R-:W-:Y:S01]  /*2450*/  IADD3 R72, P2, PT, R72, UR8, RZ ;  /* 0x0000000848487c10 */ /* 0x010fe2000ff5e0ff */
[C---:B------:R-:W-:Y:S01]  /*2460*/  IMAD.SHL.U32 R70, R18.reuse, 0x2, RZ ;  /* 0x0000000212467824 */ /* 0x040fe200078e00ff */
[----:B------:R-:W-:Y:S01]  /*2470*/  SHF.R.S32.HI R2, RZ, 0x6, R2 ;  /* 0x00000006ff027819 */ /* 0x000fe20000011402 */
[-C--:B------:R-:W-:Y:S01]  /*2480*/  IMAD R11, R13, R104.reuse, RZ ;  /* 0x000000680d0b7224 */ /* 0x080fe200078e02ff */
[----:B------:R-:W-:Y:S01]  /*2490*/  IADD3.X R73, PT, PT, R73, UR9, RZ, P2, !PT ;  /* 0x0000000949497c10 */ /* 0x000fe200097fe4ff */
[----:B------:R-:W-:Y:S01]  /*24a0*/  IMAD.MOV.U32 R196, RZ, RZ, R72 ;  /* 0x000000ffffc47224 */ /* 0x000fe200078e0048 */
[----:B------:R-:W-:Y:S01]  /*24b0*/  SHF.L.U64.HI R71, R18, 0x1, R71 ;  /* 0x0000000112477819 */ /* 0x000fe20000010247 */
[----:B------:R-:W-:Y:S01]  /*24c0*/  IMAD R11, R12, R105, R11 ;  /* 0x000000690c0b7224 */ /* 0x000fe200078e020b */
[----:B-1----:R-:W-:Y:S01]  /*24d0*/  IADD3 R70, P2, PT, R70, UR4, RZ ;  /* 0x0000000446467c10 */ /* 0x002fe2000ff5e0ff */
[----:B------:R-:W-:Y:S01]  /*24e0*/  IMAD.WIDE.U32 R104, R12, R104, R16 ;  /* 0x000000680c687225 */ /* 0x000fe200078e0010 */
[----:B------:R-:W-:-:S02]  /*24f0*/  VIMNMX R67, PT, PT, R195, R2, !PT ;  /* 0x00000002c3437248 */ /* 0x000fc40007fe0100 */
[----:B------:R-:W-:Y:S01]  /*2500*/  IADD3.X R71, PT, PT, R71, UR5, RZ, P2, !PT ;  /* 0x0000000547477c10 */ /* 0x000fe200097fe4ff */
[----:B------:R-:W-:Y:S01]  /*2510*/  IMAD.MOV.U32 R198, RZ, RZ, R70 ;  /* 0x000000ffffc67224 */ /* 0x000fe200078e0046 */
[----:B------:R-:W-:Y:S02]  /*2520*/  ISETP.GT.AND P2, PT, R134, R67, PT ;  /* 0x000000438600720c */ /* 0x000fe40003f44270 */
[----:B--2---:R-:W-:Y:S01]  /*2530*/  LEA.HI R103, R8, R8, RZ, 0x1 ;  /* 0x0000000808677211 */ /* 0x004fe200078f08ff */
[----:B------:R-:W-:Y:S01]  /*2540*/  IMAD.MOV.U32 R199, RZ, RZ, R71 ;  /* 0x000000ffffc77224 */ /* 0x000fe200078e0047 */
[----:B------:R-:W-:Y:S02]  /*2550*/  LOP3.LUT R10, R14, 0x40, RZ, 0xfc, !PT ;  /* 0x000000400e0a7812 */ /* 0x000fe400078efcff */
[----:B------:R-:W-:Y:S02]  /*2560*/  SHF.R.S32.HI R103, RZ, 0x1, R103 ;  /* 0x00000001ff677819 */ /* 0x000fe40000011467 */
[----:B------:R-:W-:-:S02]  /*2570*/  MOV R197, R73 ;  /* 0x0000004900c57202 */ /* 0x000fc40000000f00 */
[----:B------:R-:W-:-:S03]  /*2580*/  IADD3 R64, PT, PT, R105, R11, RZ ;  /* 0x0000000b69407210 */ /* 0x000fc60007ffe0ff */
        /* <DEDUP_REMOVED lines=22> */
[----:B------:R-:W-:Y:S01]  /*26f0*/  SHF.R.S32.HI R84, RZ, 0x1f, R101 ;  /* 0x0000001fff547819 */ /* 0x000fe20000011465 */
        /* <DEDUP_REMOVED lines=73> */
[----:B------:R-:W-:Y:S01]  /*2b90*/  IMAD R92, R134, -0x40, R69 ;  /* 0xffffffc0865c7824 */ /* 0x000fe200078e0245 */
[----:B------:R-:W-:Y:S01]  /*2ba0*/  SHF.R.S64 R85, R0, 0x1f, R83 ;  /* 0x0000001f00557819 */ /* 0x000fe20000001053 */
[----:B------:R-:W-:Y:S01]  /*2bb0*/  IMAD R90, R134, -0x40, R63 ;  /* 0xffffffc0865a7824 */ /* 0x000fe200078e023f */
[----:B------:R-:W-:Y:S01]  /*2bc0*/  MOV R88, R200 ;  /* 0x000000c800587202 */ /* 0x000fe20000000f00 */
        /* <DEDUP_REMOVED lines=9> */
.L_x_1556:
        /* <DEDUP_REMOVED lines=11> */
[----:B------:R-:W3:Y:S04]  /*2d10*/  @!P1 LDG.E.128 R24, desc[UR6][R74.64] ;  /* 0x000000064a189981 */ /* 0x000ee8000c1e1d00 */
[----:B---3--:R3:W-:Y:S01]  /*2d20*/  @!P1 STG.E.128 desc[UR6][R70.64], R24 ;  /* 0x0000001846009986 */ /* 0x0087e2000c101d06 */
[----:B------:R-:W-:Y:S03]  /*2d30*/  ISETP.GE.AND P1, PT, R9, UR18, PT ;  /* 0x0000001209007c0c */ /* 0x000fe6000bf26270 */
[----:B------:R-:W5:Y:S04]  /*2d40*/  @!P2 LDG.E.128 R20, desc[UR6][R74.64+0x80] ;  /* 0x000080064a14a981 */ /* 0x000f68000c1e1d00 */
[----:B-----5:R3:W-:Y:S06]  /*2d50*/  @!P2 STG.E.128 desc[UR6][R70.64+0x80], R20 ;  /* 0x000080144600a986 */ /* 0x0207ec000c101d06 */
[----:B------:R-:W5:Y:S04]  /*2d60*/  @!P1 LDG.E.128 R4, desc[UR6][R74.64+0x100] ;  /* 0x000100064a049981 */ /* 0x000f68000c1e1d00 */
[----:B-----5:R3:W-:Y:S02]  /*2d70*/  @!P1 STG.E.128 desc[UR6][R70.64+0x100], R4 ;  /* 0x0001000446009986 */ /* 0x0207e4000c101d06 */
.L_x_1490:
[----:B-12-4-:R-:W-:Y:S05]  /*2d80*/  BSYNC.RECONVERGENT B0 ;  /* 0x0000000000007941 */ /* 0x016fea0003800200 */
.L_x_1489:
        /* <DEDUP_REMOVED lines=9> */
[----:B---3--:R-:W2:Y:S04]  /*2e20*/  @!P2 LDG.E.128 R24, desc[UR6][R28.64] ;  /* 0x000000061c18a981 */ /* 0x008ea8000c1e1d00 */
[----:B--2---:R1:W-:Y:S01]  /*2e30*/  @!P2 STG.E.128 desc[UR6][R18.64], R24 ;  /* 0x000000181200a986 */ /* 0x0043e2000c101d06 */
[----:B------:R-:W-:Y:S05]  /*2e40*/  ISETP.GE.AND P2, PT, R9, UR18, PT ;  /* 0x0000001209007c0c */ /* 0x000fea000bf46270 */
[----:B------:R-:W2:Y:S04]  /*2e50*/  @!P1 LDG.E.128 R20, desc[UR6][R28.64+0x80] ;  /* 0x000080061c149981 */ /* 0x000ea8000c1e1d00 */
[----:B--2---:R1:W-:Y:S04]  /*2e60*/  @!P1 STG.E.128 desc[UR6][R18.64+0x80], R20 ;  /* 0x0000801412009986 */ /* 0x0043e8000c101d06 */
[----:B------:R-:W2:Y:S04]  /*2e70*/  @!P2 LDG.E.128 R4, desc[UR6][R28.64+0x100] ;  /* 0x000100061c04a981 */ /* 0x000ea8000c1e1d00 */
[----:B--2---:R1:W-:Y:S02]  /*2e80*/  @!P2 STG.E.128 desc[UR6][R18.64+0x100], R4 ;  /* 0x000100041200a986 */ /* 0x0043e4000c101d06 */
.L_x_1492:
[----:B------:R-:W-:Y:S05]  /*2e90*/  BSYNC.RECONVERGENT B0 ;  /* 0x0000000000007941 */ /* 0x000fea0003800200 */
.L_x_1491:
        /* <DEDUP_REMOVED lines=20> */
.L_x_1494:
[----:B------:R-:W-:Y:S05]  /*2fe0*/  BSYNC.RECONVERGENT B0 ;  /* 0x0000000000007941 */ /* 0x000fea0003800200 */
.L_x_1493:
[----:B------:R-:W-:Y:S01]  /*2ff0*/  ISETP.NE.AND P1, PT, R11, RZ, PT ;  /* 0x000000ff0b00720c */ /* 0x000fe20003f25270 */
[----:B------:R-:W-:Y:S01]  /*3000*/  BSSY.RECONVERGENT B0, `(.L_x_1495) ;  /* 0x0000014000007945 */ /* 0x000fe20003800200 */
[----:B------:R-:W-:Y:S03]  /*3010*/  IADD3 R86, PT, PT, R86, -0x1, RZ ;  /* 0xffffffff56567810 */ /* 0x000fe60007ffe0ff */
[----:B------:R-:W-:Y:S05]  /*3020*/  @!P3 BRA `(.L_x_1496) ;  /* 0x000000000044b947 */ /* 0x000fea0003800000 */
[----:B------:R-:W1:Y:S01]  /*3030*/  LDC.64 R2, c[0x0][0x4b0] ;  /* 0x00012c00ff027b82 */ /* 0x000e620000000a00 */
[----:B------:R-:W-:Y:S02]  /*3040*/  ISETP.GE.AND P2, PT, R14, UR18, PT ;  /* 0x000000120e007c0c */ /* 0x000fe4000bf46270 */
[----:B------:R-:W-:Y:S01]  /*3050*/  ISETP.GE.AND P6, PT, R10, UR18, PT ;  /* 0x000000120a007c0c */ /* 0x000fe2000bfc6270 */
[----:B-12---:R-:W-:Y:S04]  /*3060*/  IMAD.WIDE.U32 R18, R2, 0x60, R74 ;  /* 0x0000006002127825 */ /* 0x006fe800078e004a */
[----:B------:R-:W-:Y:S05]  /*3070*/  IMAD R3, R3, 0x60, RZ ;  /* 0x0000006003037824 */ /* 0x000fea00078e02ff */
[----:B------:R-:W-:Y:S02]  /*3080*/  IADD3 R19, PT, PT, R19, R3, RZ ;  /* 0x0000000313137210 */ /* 0x000fe40007ffe0ff */
[----:B------:R-:W1:Y:S03]  /*3090*/  LDC.64 R2, c[0x0][0x3c0] ;  /* 0x0000f000ff027b82 */ /* 0x000e660000000a00 */
[----:B---3--:R-:W2:Y:S01]  /*30a0*/  @!P2 LDG.E.128 R4, desc[UR6][R18.64] ;  /* 0x000000061204a981 */ /* 0x008ea2000c1e1d00 */
        /* <DEDUP_REMOVED lines=9> */
.L_x_1496:
[----:B------:R-:W-:Y:S05]  /*3140*/  BSYNC.RECONVERGENT B0 ;  /* 0x0000000000007941 */ /* 0x000fea0003800200 */
.L_x_1495:
        /* <DEDUP_REMOVED lines=9> */
[----:B-1234-:R-:W2:Y:S04]  /*31e0*/  @!P0 LDG.E.128 R24, desc[UR6][R12.64] ;  /* 0x000000060c188981 */ /* 0x01eea8000c1e1d00 */
[----:B--2---:R1:W-:Y:S01]  /*31f0*/  @!P0 STG.E.128 desc[UR6][R72.64], R24 ;  /* 0x0000001848008986 */ /* 0x0043e2000c101d06 */
[----:B------:R-:W-:Y:S03]  /*3200*/  ISETP.GE.AND P0, PT, R9, UR18, PT ;  /* 0x0000001209007c0c */ /* 0x000fe6000bf06270 */
[----:B------:R-:W2:Y:S04]  /*3210*/  @!P1 LDG.E.128 R20, desc[UR6][R12.64+0x80] ;  /* 0x000080060c149981 */ /* 0x000ea8000c1e1d00 */
[----:B--2---:R1:W-:Y:S06]  /*3220*/  @!P1 STG.E.128 desc[UR6][R72.64+0x80], R20 ;  /* 0x0000801448009986 */ /* 0x0043ec000c101d06 */
[----:B------:R-:W2:Y:S04]  /*3230*/  @!P0 LDG.E.128 R4, desc[UR6][R12.64+0x100] ;  /* 0x000100060c048981 */ /* 0x000ea8000c1e1d00 */
[----:B--2---:R1:W-:Y:S02]  /*3240*/  @!P0 STG.E.128 desc[UR6][R72.64+0x100], R4 ;  /* 0x0001000448008986 */ /* 0x0043e4000c101d06 */
.L_x_1500:
[----:B------:R-:W-:Y:S05]  /*3250*/  BSYNC.RECONVERGENT B0 ;  /* 0x0000000000007941 */ /* 0x000fea0003800200 */
.L_x_1499:
        /* <DEDUP_REMOVED lines=8> */
[----:B---34-:R-:W2:Y:S04]  /*32e0*/  @!P1 LDG.E.128 R24, desc[UR6][R18.64] ;  /* 0x0000000612189981 */ /* 0x018ea8000c1e1d00 */
[----:B--2---:R1:W-:Y:S01]  /*32f0*/  @!P1 STG.E.128 desc[UR6][R2.64], R24 ;  /* 0x0000001802009986 */ /* 0x0043e2000c101d06 */
[----:B------:R-:W-:Y:S03]  /*3300*/  ISETP.GE.AND P1, PT, R9, UR18, PT ;  /* 0x0000001209007c0c */ /* 0x000fe6000bf26270 */
[----:B------:R-:W2:Y:S04]  /*3310*/  @!P0 LDG.E.128 R20, desc[UR6][R18.64+0x80] ;  /* 0x0000800612148981 */ /* 0x000ea8000c1e1d00 */
[----:B--2---:R1:W-:Y:S06]  /*3320*/  @!P0 STG.E.128 desc[UR6][R2.64+0x80], R20 ;  /* 0x0000801402008986 */ /* 0x0043ec000c101d06 */
[----:B------:R-:W2:Y:S04]  /*3330*/  @!P1 LDG.E.128 R4, desc[UR6][R18.64+0x100] ;  /* 0x0001000612049981 */ /* 0x000ea8000c1e1d00 */
[----:B--2---:R1:W-:Y:S02]  /*3340*/  @!P1 STG.E.128 desc[UR6][R2.64+0x100], R4 ;  /* 0x0001000402009986 */ /* 0x0043e4000c101d06 */
.L_x_1502:
[----:B------:R-:W-:Y:S05]  /*3350*/  BSYNC.RECONVERGENT B0 ;  /* 0x0000000000007941 */ /* 0x000fea0003800200 */
.L_x_1501:
        /* <DEDUP_REMOVED lines=17> */
.L_x_1504:
[----:B------:R-:W-:Y:S05]  /*3470*/  BSYNC.RECONVERGENT B0 ;  /* 0x0000000000007941 */ /* 0x000fea0003800200 */
.L_x_1503:
        /* <DEDUP_REMOVED lines=22> */
.L_x_1498:
        /* <DEDUP_REMOVED lines=59> */
.L_x_1510:
[----:B------:R-:W-:Y:S05]  /*3990*/  BSYNC.RECONVERGENT B0 ;  /* 0x0000000000007941 */ /* 0x000fea0003800200 */
.L_x_1509:
[----:B------:R-:W-:Y:S04]  /*39a0*/  BSSY.RECONVERGENT B0, `(.L_x_1511) ;  /* 0x0000034000007945 */ /* 0x000fe80003800200 */
        /* <DEDUP_REMOVED lines=51> */
.L_x_1512:
[----:B------:R-:W-:Y:S05]  /*3ce0*/  BSYNC.RECONVERGENT B0 ;  /* 0x0000000000007941 */ /* 0x000fea0003800200 */
.L_x_1511:
        /* <DEDUP_REMOVED lines=51> */
.L_x_1508:
[----:B------:R-:W-:Y:S05]  /*4020*/  BSYNC.RECONVERGENT B1 ;  /* 0x0000000000017941 */ /* 0x000fea0003800200 */
.L_x_1507:
        /* <DEDUP_REMOVED lines=68> */
.L_x_1516:
[----:B------:R-:W-:Y:S05]  /*4470*/  BSYNC.RECONVERGENT B0 ;  /* 0x0000000000007941 */ /* 0x000fea0003800200 */
.L_x_1515:
        /* <DEDUP_REMOVED lines=52> */
.L_x_1518:
[----:B------:R-:W-:Y:S05]  /*47c0*/  BSYNC.RECONVERGENT B0 ;  /* 0x0000000000007941 */ /* 0x000fea0003800200 */
.L_x_1517:
        /* <DEDUP_REMOVED lines=51> */
.L_x_1514:
[----:B------:R-:W-:Y:S05]  /*4b00*/  BSYNC.RECONVERGENT B1 ;  /* 0x0000000000017941 */ /* 0x000fea0003800200 */
.L_x_1513:
        /* <DEDUP_REMOVED lines=68> */
.L_x_1522:
[----:B------:R-:W-:Y:S05]  /*4f50*/  BSYNC.RECONVERGENT B0 ;  /* 0x0000000000007941 */ /* 0x000fea0003800200 */
.L_x_1521:
        /* <DEDUP_REMOVED lines=52> */
.L_x_1524:
[----:B------:R-:W-:Y:S05]  /*52a0*/  BSYNC.RECONVERGENT B0 ;  /* 0x0000000000007941 */ /* 0x000fea0003800200 */
.L_x_1523:
        /* <DEDUP_REMOVED lines=51> */
.L_x_1520:
[----:B------:R-:W-:Y:S05]  /*55e0*/  BSYNC.RECONVERGENT B1 ;  /* 0x0000000000017941 */ /* 0x000fea0003800200 */
.L_x_1519:
        /* <DEDUP_REMOVED lines=70> */
.L_x_1528:
[----:B------:R-:W-:Y:S05]  /*5a50*/  BSYNC.RECONVERGENT B0 ;  /* 0x0000000000007941 */ /* 0x000fea0003800200 */
.L_x_1527:
        /* <DEDUP_REMOVED lines=52> */
.L_x_1530:
[----:B------:R-:W-:Y:S05]  /*5da0*/  BSYNC.RECONVERGENT B0 ;  /* 0x0000000000007941 */ /* 0x000fea0003800200 */
.L_x_1529:
        /* <DEDUP_REMOVED lines=51> */
.L_x_1526:
[----:B------:R-:W-:Y:S05]  /*60e0*/  BSYNC.RECONVERGENT B1 ;  /* 0x0000000000017941 */ /* 0x000fea0003800200 */
.L_x_1525:
        /* <DEDUP_REMOVED lines=8> */
.L_x_1506:
[----:B-12---:R-:W-:Y:S01]  /*6170*/  LEA.HI R18, R11, R11, RZ, 0x1 ;  /* 0x0000000b0b127211 */ /* 0x006fe200078f08ff */
[----:B------:R-:W-:Y:S01]  /*6180*/  BSSY.RECONVERGENT B1, `(.L_x_1531) ;  /* 0x000011d000017945 */ /* 0x000fe20003800200 */
[----:B------:R-:W-:Y:S02]  /*6190*/  SHF.R.U32.HI R19, RZ, 0x1, R11 ;  /* 0x00000001ff137819 */ /* 0x000fe4000001160b */
[----:B------:R-:W-:Y:S05]  /*61a0*/  SHF.R.S32.HI R18, RZ, 0x1, R18 ;  /* 0x00000001ff127819 */ /* 0x000fea0000011412 */
[----:B------:R-:W-:Y:S05]  /*61b0*/  IMAD.MOV R18, RZ, RZ, -R18 ;  /* 0x000000ffff127224 */ /* 0x000fea00078e0a12 */
[----:B------:R-:W-:Y:S01]  /*61c0*/  SHF.R.S32.HI R102, RZ, 0x1f, R18 ;  /* 0x0000001fff667819 */ /* 0x000fe20000011412 */
        /* <DEDUP_REMOVED lines=13> */
[----:B---34-:R-:W-:Y:S02]  /*62a0*/  @!P0 SEL R21, R19, R18, !P1 ;  /* 0x0000001213158207 */ /* 0x018fe40004800000 */
        /* <DEDUP_REMOVED lines=79> */
.L_x_1534:
[----:B------:R-:W-:Y:S05]  /*67a0*/  BSYNC.RECONVERGENT B0 ;  /* 0x0000000000007941 */ /* 0x000fea0003800200 */
.L_x_1533:
        /* <DEDUP_REMOVED lines=9> */
[----:B---34-:R-:W-:Y:S02]  /*6840*/  @!P0 SEL R21, R19, R18, !P1 ;  /* 0x0000001213158207 */ /* 0x018fe40004800000 */
        /* <DEDUP_REMOVED lines=83> */
.L_x_1536:
[----:B------:R-:W-:Y:S05]  /*6d80*/  BSYNC.RECONVERGENT B0 ;  /* 0x0000000000007941 */ /* 0x000fea0003800200 */
.L_x_1535:
        /* <DEDUP_REMOVED lines=92> */
.L_x_1532:
[----:B------:R-:W-:Y:S05]  /*7350*/  BSYNC.RECONVERGENT B1 ;  /* 0x0000000000017941 */ /* 0x000fea0003800200 */
.L_x_1531:
[----:B------:R-:W-:Y:S04]  /*7360*/  BSSY.RECONVERGENT B1, `(.L_x_1537) ;  /* 0x000011f000017945 */ /* 0x000fe80003800200 */
[----:B------:R-:W-:Y:S05]  /*7370*/  @!P5 BRA `(.L_x_1538) ;  /* 0x000000100074d947 */ /* 0x000fea0003800000 */
[----:B---34-:R-:W-:Y:S01]  /*7380*/  LEA R24, P1, R91, R12, 0x1 ;  /* 0x0000000c5b187211 */ /* 0x018fe200078208ff */
        /* <DEDUP_REMOVED lines=21> */
[----:B------:R-:W4:Y:S01]  /*74e0*/  @!P0 LDG.E.128 R20, desc[UR6][R22.64] ;  /* 0x0000000616148981 */ /* 0x000f22000c1e1d00 */
[C---:B------:R-:W-:Y:S02]  /*74f0*/  @!P0 IADD3.X R121, PT, PT, R116.reuse, R77, RZ, P1, !PT ;  /* 0x0000004d74798210 */ /* 0x040fe40000ffe4ff */
[----:B------:R-:W-:Y:S04]  /*7500*/  @!P0 IADD3 R38, P1, PT, R119, R78, RZ ;  /* 0x0000004e77268210 */ /* 0x000fe80007f3e0ff */
[----:B------:R-:W-:Y:S01]  /*7510*/  @!P0 IADD3.X R39, PT, PT, R116, R79, RZ, P1, !PT ;  /* 0x0000004f74278210 */ /* 0x000fe20000ffe4ff */
[----:B------:R-:W5:Y:S01]  /*7520*/  @!P0 LDG.E.128 R112, desc[UR6][R120.64] ;  /* 0x0000000678708981 */ /* 0x000f62000c1e1d00 */
[----:B------:R-:W-:Y:S07]  /*7530*/  ISETP.GE.U32.OR P1, PT, R14, R19, P0 ;  /* 0x000000130e00720c */ /* 0x000fee0000726470 */
[----:B-12---:R3:W2:Y:S01]  /*7540*/  @!P0 LDG.E.128 R52, desc[UR6][R38.64] ;  /* 0x0000000626348981 */ /* 0x0066a2000c1e1d00 */
[--C-:B----4-:R-:W-:Y:S01]  /*7550*/  @!P0 HADD2.F32 R33, -RZ, R20.reuse.H0_H0 ;  /* 0x20000014ff218230 */ /* 0x110fe20000004100 */
[----:B---3--:R-:W-:Y:S01]  /*7560*/  @!P0 MOV R38, R56 ;  /* 0x0000003800268202 */ /* 0x008fe20000000f00 */
[----:B------:R-:W-:Y:S01]  /*7570*/  @!P0 HADD2.F32 R31, -RZ, R20.H1_H1 ;  /* 0x30000014ff1f8230 */ /* 0x000fe20000004100 */
[----:B------:R-:W-:Y:S01]  /*7580*/  @!P0 MOV R49, R57 ;  /* 0x0000003900318202 */ /* 0x000fe20000000f00 */
[----:B------:R-:W-:Y:S02]  /*7590*/  @!P0 HADD2.F32 R30, -RZ, R21.H0_H0 ;  /* 0x20000015ff1e8230 */ /* 0x000fe40000004100 */
[----:B------:R-:W-:Y:S02]  /*75a0*/  @!P0 HADD2.F32 R39, -RZ, R38.H0_H0 ;  /* 0x20000026ff278230 */ /* 0x000fe40000004100 */
[--C-:B-----5:R-:W-:Y:S02]  /*75b0*/  @!P0 HADD2.F32 R36, -RZ, R112.reuse.H0_H0 ;  /* 0x20000070ff248230 */ /* 0x120fe40000004100 */
        /* <DEDUP_REMOVED lines=62> */
.L_x_1540:
[----:B------:R-:W-:Y:S05]  /*79a0*/  BSYNC.RECONVERGENT B0 ;  /* 0x0000000000007941 */ /* 0x000fea0003800200 */
.L_x_1539:
        /* <DEDUP_REMOVED lines=93> */
.L_x_1542:
[----:B------:R-:W-:Y:S05]  /*7f80*/  BSYNC.RECONVERGENT B0 ;  /* 0x0000000000007941 */ /* 0x000fea0003800200 */
.L_x_1541:
[----:B------:R-:W-:Y:S11]  /*7f90*/  ISETP.GE.AND P0, PT, R9, R117, PT ;  /* 0x000000750900720c */ /* 0x000ff60003f06270 */
[----:B------:R-:W-:Y:S02]  /*7fa0*/  @!UPT UIADD3 URZ, UPT, UPT, URZ, URZ, URZ ;  /* 0x000000fffffff290 */ /* 0x000fe4000fffe0ff */
[----:B------:R-:W-:Y:S05]  /*7fb0*/  @P0 BRA `(.L_x_1538) ;  /* 0x0000000400640947 */ /* 0x000fea0003800000 */
[C---:B------:R-:W-:Y:S01]  /*7fc0*/  ISETP.GE.AND P0, PT, R9.reuse, R11, PT ;  /* 0x0000000b0900720c */ /* 0x040fe20003f06270 */
[----:B-12---:R-:W2:Y:S11]  /*7fd0*/  LDG.E.128 R52, desc[UR6][R24.64+0x100] ;  /* 0x0001000618347981 */ /* 0x006eb6000c1e1d00 */
[----:B------:R-:W-:Y:S01]  /*7fe0*/  @!UPT UIADD3 URZ, UPT, UPT, URZ, URZ, URZ ;  /* 0x000000fffffff290 */ /* 0x000fe2000fffe0ff */
[----:B------:R-:W-:Y:S04]  /*7ff0*/  @!P0 ISETP.GE.U32.AND P1, PT, R9, R19, PT ;  /* 0x000000130900820c */ /* 0x000fe80003f26070 */
[----:B---34-:R-:W-:Y:S02]  /*8000*/  @!P0 SEL R56, R18, RZ, P1 ;  /* 0x000000ff12388207 */ /* 0x018fe40000800000 */
        /* <DEDUP_REMOVED lines=84> */
.L_x_1538:
[----:B------:R-:W-:Y:S05]  /*8550*/  BSYNC.RECONVERGENT B1 ;  /* 0x0000000000017941 */ /* 0x000fea0003800200 */
.L_x_1537:
[----:B------:R-:W-:Y:S04]  /*8560*/  BSSY.RECONVERGENT B1, `(.L_x_1543) ;  /* 0x0000120000017945 */ /* 0x000fe80003800200 */
[----:B------:R-:W-:Y:S05]  /*8570*/  @!P4 BRA `(.L_x_1544) ;  /* 0x000000100078c947 */ /* 0x000fea0003800000 */
[----:B------:R-:W5:Y:S01]  /*8580*/  LDC R117, c[0x0][0x440] ;  /* 0x00011000ff757b82 */ /* 0x000f620000000800 */
[----:B------:R-:W-:Y:S07]  /*8590*/  BSSY.RECONVERGENT B0, `(.L_x_1545) ;  /* 0x0000062000007945 */ /* 0x000fee0003800200 */
[----:B---34-:R-:W3:Y:S08]  /*85a0*/  LDC.64 R4, c[0x0][0x4a8] ;  /* 0x00012a00ff047b82 */ /* 0x018ef00000000a00 */
        /* <DEDUP_REMOVED lines=26> */
[----:B--2---:R3:W2:Y:S01]  /*8750*/  @!P0 LDG.E.128 R52, desc[UR6][R38.64] ;  /* 0x0000000626348981 */ /* 0x0046a2000c1e1d00 */
        /* <DEDUP_REMOVED lines=69> */
.L_x_1546:
[----:B------:R-:W-:Y:S05]  /*8bb0*/  BSYNC.RECONVERGENT B0 ;  /* 0x0000000000007941 */ /* 0x000fea0003800200 */
.L_x_1545:
        /* <DEDUP_REMOVED lines=93> */
.L_x_1548:
[----:B------:R-:W-:Y:S05]  /*9190*/  BSYNC.RECONVERGENT B0 ;  /* 0x0000000000007941 */ /* 0x000fea0003800200 */
.L_x_1547:
[----:B------:R-:W-:Y:S11]  /*91a0*/  ISETP.GE.AND P0, PT, R9, R117, PT ;  /* 0x000000750900720c */ /* 0x000ff60003f06270 */
[----:B------:R-:W-:Y:S02]  /*91b0*/  @!UPT UIADD3 URZ, UPT, UPT, URZ, URZ, URZ ;  /* 0x000000fffffff290 */ /* 0x000fe4000fffe0ff */
[----:B------:R-:W-:Y:S05]  /*91c0*/  @P0 BRA `(.L_x_1544) ;  /* 0x0000000400640947 */ /* 0x000fea0003800000 */
[C---:B------:R-:W-:Y:S01]  /*91d0*/  ISETP.GE.AND P0, PT, R9.reuse, R11, PT ;  /* 0x0000000b0900720c */ /* 0x040fe20003f06270 */
[----:B--2---:R-:W2:Y:S11]  /*91e0*/  LDG.E.128 R52, desc[UR6][R24.64+0x100] ;  /* 0x0001000618347981 */ /* 0x004eb6000c1e1d00 */
        /* <DEDUP_REMOVED lines=87> */
.L_x_1544:
[----:B------:R-:W-:Y:S05]  /*9760*/  BSYNC.RECONVERGENT B1 ;  /* 0x0000000000017941 */ /* 0x000fea0003800200 */
.L_x_1543:
[----:B------:R-:W-:Y:S04]  /*9770*/  BSSY.RECONVERGENT B1, `(.L_x_1549) ;  /* 0x0000120000017945 */ /* 0x000fe80003800200 */
[----:B------:R-:W-:Y:S05]  /*9780*/  @!P3 BRA `(.L_x_1550) ;  /* 0x000000100078b947 */ /* 0x000fea0003800000 */
[----:B------:R-:W5:Y:S01]  /*9790*/  LDC R117, c[0x0][0x440] ;  /* 0x00011000ff757b82 */ /* 0x000f620000000800 */
[----:B------:R-:W-:Y:S07]  /*97a0*/  BSSY.RECONVERGENT B0, `(.L_x_1551) ;  /* 0x0000065000007945 */ /* 0x000fee0003800200 */
[----:B------:R-:W1:Y:S08]  /*97b0*/  LDC.64 R2, c[0x0][0x3b8] ;  /* 0x0000ee00ff027b82 */ /* 0x000e700000000a00 */
[----:B---34-:R-:W3:Y:S01]  /*97c0*/  LDC.64 R4, c[0x0][0x4a8] ;  /* 0x00012a00ff047b82 */ /* 0x018ee20000000a00 */
        /* <DEDUP_REMOVED lines=98> */
.L_x_1552:
[----:B------:R-:W-:Y:S05]  /*9df0*/  BSYNC.RECONVERGENT B0 ;  /* 0x0000000000007941 */ /* 0x000fea0003800200 */
.L_x_1551:
        /* <DEDUP_REMOVED lines=92> */
.L_x_1554:
[----:B------:R-:W-:Y:S05]  /*a3c0*/  BSYNC.RECONVERGENT B0 ;  /* 0x0000000000007941 */ /* 0x000fea0003800200 */
.L_x_1553:
[----:B------:R-:W-:Y:S05]  /*a3d0*/  @P3 BRA `(.L_x_1550) ;  /* 0x0000000400643947 */ /* 0x000fea0003800000 */
[C---:B------:R-:W-:Y:S01]  /*a3e0*/  ISETP.GE.AND P0, PT, R9.reuse, R11, PT ;  /* 0x0000000b0900720c */ /* 0x040fe20003f06270 */
[----:B------:R-:W4:Y:S11]  /*a3f0*/  LDG.E.128 R44, desc[UR6][R24.64+0x100] ;  /* 0x00010006182c7981 */ /* 0x000f36000c1e1d00 */
[----:B------:R-:W-:Y:S01]  /*a400*/  @!UPT UIADD3 URZ, UPT, UPT, URZ, URZ, URZ ;  /* 0x000000fffffff290 */ /* 0x000fe2000fffe0ff */
[----:B------:R-:W-:Y:S04]  /*a410*/  @!P0 ISETP.GE.U32.AND P1, PT, R9, R19, PT ;  /* 0x000000130900820c */ /* 0x000fe80003f26070 */
[----:B--2---:R-:W-:Y:S02]  /*a420*/  @!P0 SEL R53, R18, RZ, P1 ;  /* 0x000000ff12358207 */ /* 0x004fe40000800000 */
        /* <DEDUP_REMOVED lines=14> */
[----:B------:R4:W5:Y:S01]  /*a510*/  @!P0 LDG.E.128 R40, desc[UR6][R34.64+0x100] ;  /* 0x0001000622288981 */ /* 0x000962000c1e1d00 */
[--C-:B--2---:R-:W-:Y:S01]  /*a520*/  @!P0 HADD2.F32 R29, -RZ, R20.reuse.H0_H0 ;  /* 0x20000014ff1d8230 */ /* 0x104fe20000004100 */
[----:B----4-:R-:W-:Y:S01]  /*a530*/  @!P0 MOV R34, R44 ;  /* 0x0000002c00228202 */ /* 0x010fe20000000f00 */
        /* <DEDUP_REMOVED lines=67> */
.L_x_1550:
[----:B------:R-:W-:Y:S05]  /*a970*/  BSYNC.RECONVERGENT B1 ;  /* 0x0000000000017941 */ /* 0x000fea0003800200 */
.L_x_1549:
[----:B------:R-:W5:Y:S08]  /*a980*/  LDC R3, c[0x0][0x450] ;  /* 0x00011400ff037b82 */ /* 0x000f700000000800 */
[----:B------:R-:W1:Y:S01]  /*a990*/  LDC R11, c[0x0][0x450] ;  /* 0x00011400ff0b7b82 */ /* 0x000e620000000800 */
[----:B-----5:R-:W-:Y:S05]  /*a9a0*/  IMAD.U32 R3, R3, -0x20, RZ ;  /* 0xffffffe003037824 */ /* 0x020fea00078e00ff */
[C---:B------:R-:W-:Y:S02]  /*a9b0*/  LEA R78, P1, R3.reuse, R78, 0x1 ;  /* 0x0000004e034e7211 */ /* 0x040fe400078208ff */
[C---:B------:R-:W-:Y:S02]  /*a9c0*/  LEA R76, P0, R3.reuse, R76, 0x1 ;  /* 0x0000004c034c7211 */ /* 0x040fe400078008ff */
[C---:B------:R-:W-:Y:S02]  /*a9d0*/  LEA.HI.X.SX32 R79, R3.reuse, R79, 0x1, P1 ;  /* 0x0000004f034f7211 */ /* 0x040fe400008f0eff */
[----:B-1----:R-:W-:Y:S09]  /*a9e0*/  LEA.HI.X.SX32 R77, R3, R77, 0x1, P0 ;  /* 0x0000004d034d7211 */ /* 0x002ff200000f0eff */
.L_x_1505:
[----:B------:R-:W-:Y:S05]  /*a9f0*/  BSYNC.RECONVERGENT B2 ;  /* 0x0000000000027941 */ /* 0x000fea0003800200 */
.L_x_1497:
        /* <DEDUP_REMOVED lines=91> */
.L_x_1555:
[----:B------:R-:W-:Y:S02]  /*afb0*/  IADD3 R74, P1, PT, R74, R81, RZ ;  /* 0x000000514a4a7210 */ /* 0x000fe40007f3e0ff */
[----:B------:R-:W-:Y:S03]  /*afc0*/  IADD3 R12, P0, PT, R12, R85, RZ ;  /* 0x000000550c0c7210 */ /* 0x000fe60007f1e0ff */
[----:B------:R-:W-:Y:S02]  /*afd0*/  IMAD.X R75, R75, 0x1, R66, P1 ;  /* 0x000000014b4b7824 */ /* 0x000fe400008e0642 */
[----:B------:R-:W-:Y:S01]  /*afe0*/  IMAD.X R13, R13, 0x1, R83, P0 ;  /* 0x000000010d0d7824 */ /* 0x000fe200000e0653 */
[----:B------:R-:W-:Y:S07]  /*aff0*/  @P2 BRA `(.L_x_1556) ;  /* 0xffffff7c00182947 */ /* 0x000fee000383ffff */
.L_x_1488:
        /* <DEDUP_REMOVED lines=42> */
.L_x_1561:
[----:B------:R2:W-:Y:S02]  /*b2a0*/  STS.128 [R0+0x4000], RZ ;  /* 0x004000ff00007388 */ /* 0x0005e40000000c00 */
.L_x_1560:
[----:B------:R-:W-:Y:S05]  /*b2b0*/  BSYNC.RECONVERGENT B0 ;  /* 0x0000000000007941 */ /* 0x000fea0003800200 */
.L_x_1559:
        /* <DEDUP_REMOVED lines=26> */
.L_x_1564:
[----:B------:R1:W-:Y:S02]  /*b460*/  STS.128 [R0+0x4800], RZ ;  /* 0x004800ff00007388 */ /* 0x0003e40000000c00 */
.L_x_1563:
[----:B------:R-:W-:Y:S05]  /*b470*/  BSYNC.RECONVERGENT B0 ;  /* 0x0000000000007941 */ /* 0x000fea0003800200 */
.L_x_1562:
        /* <DEDUP_REMOVED lines=26> */
.L_x_1567:
[----:B------:R4:W-:Y:S02]  /*b620*/  STS.128 [R0+0x5000], RZ ;  /* 0x005000ff00007388 */ /* 0x0009e40000000c00 */
.L_x_1566:
[----:B------:R-:W-:Y:S05]  /*b630*/  BSYNC.RECONVERGENT B0 ;  /* 0x0000000000007941 */ /* 0x000fea0003800200 */
.L_x_1565:
        /* <DEDUP_REMOVED lines=26> */
.L_x_1569:
[----:B------:R3:W-:Y:S01]  /*b7e0*/  STS.128 [R0+0x5800], RZ ;  /* 0x005800ff00007388 */ /* 0x0007e20000000c00 */
[----:B------:R-:W-:Y:S05]  /*b7f0*/  BRA `(.L_x_1568) ;  /* 0x0000006c00807947 */ /* 0x000fea0003800000 */
.L_x_1558:
        /* <DEDUP_REMOVED lines=81> */
.L_x_1576:
[----:B------:R-:W-:Y:S05]  /*bd10*/  BSYNC.RECONVERGENT B0 ;  /* 0x0000000000007941 */ /* 0x000fea0003800200 */
.L_x_1575:
[----:B-----5:R-:W-:Y:S01]  /*bd20*/  IMAD.MOV.U32 R6, RZ, RZ, R18 ;  /* 0x000000ffff067224 */ /* 0x020fe200078e0012 */
[----:B------:R-:W-:Y:S01]  /*bd30*/  MOV R4, R16 ;  /* 0x0000001000047202 */ /* 0x000fe20000000f00 */
[----:B------:R-:W-:Y:S01]  /*bd40*/  IMAD.MOV.U32 R7, RZ, RZ, R19 ;  /* 0x000000ffff077224 */ /* 0x000fe200078e0013 */
[----:B------:R-:W-:Y:S02]  /*bd50*/  MOV R5, R17 ;  /* 0x0000001100057202 */ /* 0x000fe40000000f00 */
.L_x_1574:
[----:B------:R-:W-:Y:S05]  /*bd60*/  BSYNC.RECONVERGENT B1 ;  /* 0x0000000000017941 */ /* 0x000fea0003800200 */
.L_x_1573:
        /* <DEDUP_REMOVED lines=49> */
.L_x_1580:
[----:B------:R-:W-:Y:S05]  /*c080*/  BSYNC.RECONVERGENT B0 ;  /* 0x0000000000007941 */ /* 0x000fea0003800200 */
.L_x_1579:
[----:B-----5:R4:W-:Y:S02]  /*c090*/  STS.128 [R0+0x2000], R16 ;  /* 0x0020001000007388 */ /* 0x0209e40000000c00 */
.L_x_1578:
[----:B------:R-:W-:Y:S05]  /*c0a0*/  BSYNC.RECONVERGENT B1 ;  /* 0x0000000000017941 */ /* 0x000fea0003800200 */
.L_x_1577:
        /* <DEDUP_REMOVED lines=47> */
.L_x_1582:
[----:B------:R-:W-:Y:S05]  /*c3a0*/  BSYNC.RECONVERGENT B0 ;  /* 0x0000000000007941 */ /* 0x000fea0003800200 */
.L_x_1581:
[----:B-----5:R1:W-:Y:S02]  /*c3b0*/  STS.128 [R0+0x4000], R16 ;  /* 0x0040001000007388 */ /* 0x0203e40000000c00 */
.L_x_1572:
[----:B------:R-:W-:Y:S05]  /*c3c0*/  BSYNC.RECONVERGENT B2 ;  /* 0x0000000000027941 */ /* 0x000fea0003800200 */
.L_x_1571:
        /* <DEDUP_REMOVED lines=54> */
.L_x_1588:
[----:B------:R-:W-:Y:S05]  /*c730*/  BSYNC.RECONVERGENT B0 ;  /* 0x0000000000007941 */ /* 0x000fea0003800200 */
.L_x_1587:
[----:B-----5:R4:W-:Y:S02]  /*c740*/  STS.128 [R0+0x800], R16 ;  /* 0x0008001000007388 */ /* 0x0209e40000000c00 */
.L_x_1586:
[----:B------:R-:W-:Y:S05]  /*c750*/  BSYNC.RECONVERGENT B1 ;  /* 0x0000000000017941 */ /* 0x000fea0003800200 */
.L_x_1585:
        /* <DEDUP_REMOVED lines=47> */
.L_x_1592:
[----:B------:R-:W-:Y:S05]  /*ca50*/  BSYNC.RECONVERGENT B0 ;  /* 0x0000000000007941 */ /* 0x000fea0003800200 */
.L_x_1591:
[----:B-----5:R4:W-:Y:S02]  /*ca60*/  STS.128 [R0+0x2800], R16 ;  /* 0x0028001000007388 */ /* 0x0209e40000000c00 */
.L_x_1590:
[----:B------:R-:W-:Y:S05]  /*ca70*/  BSYNC.RECONVERGENT B1 ;  /* 0x0000000000017941 */ /* 0x000fea0003800200 */
.L_x_1589:
        /* <DEDUP_REMOVED lines=46> */
.L_x_1594:
[----:B------:R-:W-:Y:S05]  /*cd60*/  BSYNC.RECONVERGENT B0 ;  /* 0x0000000000007941 */ /* 0x000fea0003800200 */
.L_x_1593:
[----:B-----5:R4:W-:Y:S02]  /*cd70*/  STS.128 [R0+0x4800], R16 ;  /* 0x0048001000007388 */ /* 0x0209e40000000c00 */
.L_x_1584:
[----:B------:R-:W-:Y:S05]  /*cd80*/  BSYNC.RECONVERGENT B2 ;  /* 0x0000000000027941 */ /* 0x000fea0003800200 */
.L_x_1583:
        /* <DEDUP_REMOVED lines=54> */
.L_x_1600:
[----:B------:R-:W-:Y:S05]  /*d0f0*/  BSYNC.RECONVERGENT B0 ;  /* 0x0000000000007941 */ /* 0x000fea0003800200 */
.L_x_1599:
[----:B-----5:R1:W-:Y:S02]  /*d100*/  STS.128 [R0+0x1000], R16 ;  /* 0x0010001000007388 */ /* 0x0203e40000000c00 */
.L_x_1598:
[----:B------:R-:W-:Y:S05]  /*d110*/  BSYNC.RECONVERGENT B1 ;  /* 0x0000000000017941 */ /* 0x000fea0003800200 */
.L_x_1597:
        /* <DEDUP_REMOVED lines=47> */
.L_x_1604:
[----:B------:R-:W-:Y:S05]  /*d410*/  BSYNC.RECONVERGENT B0 ;  /* 0x0000000000007941 */ /* 0x000fea0003800200 */
.L_x_1603:
[----:B-----5:R4:W-:Y:S02]  /*d420*/  STS.128 [R0+0x3000], R16 ;  /* 0x0030001000007388 */ /* 0x0209e40000000c00 */
.L_x_1602:
[----:B------:R-:W-:Y:S05]  /*d430*/  BSYNC.RECONVERGENT B1 ;  /* 0x0000000000017941 */ /* 0x000fea0003800200 */
.L_x_1601:
        /* <DEDUP_REMOVED lines=46> */
.L_x_1606:
[----:B------:R-:W-:Y:S05]  /*d720*/  BSYNC.RECONVERGENT B0 ;  /* 0x0000000000007941 */ /* 0x000fea0003800200 */
.L_x_1605:
[----:B-----5:R4:W-:Y:S02]  /*d730*/  STS.128 [R0+0x5000], R16 ;  /* 0x0050001000007388 */ /* 0x0209e40000000c00 */
.L_x_1596:
[----:B------:R-:W-:Y:S05]  /*d740*/  BSYNC.RECONVERGENT B2 ;  /* 0x0000000000027941 */ /* 0x000fea0003800200 */
.L_x_1595:
        /* <DEDUP_REMOVED lines=54> */
.L_x_1610:
[----:B------:R-:W-:Y:S05]  /*dab0*/  BSYNC.RECONVERGENT B0 ;  /* 0x0000000000007941 */ /* 0x000fea0003800200 */
.L_x_1609:
[----:B-----5:R4:W-:Y:S02]  /*dac0*/  STS.128 [R0+0x1800], R16 ;  /* 0x0018001000007388 */ /* 0x0209e40000000c00 */
.L_x_1608:
[----:B------:R-:W-:Y:S05]  /*dad0*/  BSYNC.RECONVERGENT B1 ;  /* 0x0000000000017941 */ /* 0x000fea0003800200 */
.L_x_1607:
        /* <DEDUP_REMOVED lines=47> */
.L_x_1614:
[----:B------:R-:W-:Y:S05]  /*ddd0*/  BSYNC.RECONVERGENT B0 ;  /* 0x0000000000007941 */ /* 0x000fea0003800200 */
.L_x_1613:
[----:B-----5:R4:W-:Y:S02]  /*dde0*/  STS.128 [R0+0x3800], R16 ;  /* 0x0038001000007388 */ /* 0x0209e40000000c00 */
.L_x_1612:
[----:B------:R-:W-:Y:S05]  /*ddf0*/  BSYNC.RECONVERGENT B1 ;  /* 0x0000000000017941 */ /* 0x000fea0003800200 */
.L_x_1611:
        /* <DEDUP_REMOVED lines=47> */
.L_x_1616:
[----:B------:R-:W-:Y:S05]  /*e0f0*/  BSYNC.RECONVERGENT B0 ;  /* 0x0000000000007941 */ /* 0x000fea0003800200 */
.L_x_1615:
[----:B-----5:R4:W-:Y:S01]  /*e100*/  STS.128 [R0+0x5800], R16 ;  /* 0x0058001000007388 */ /* 0x0209e20000000c00 */
[----:B------:R-:W-:Y:S05]  /*e110*/  BRA `(.L_x_1568) ;  /* 0x0000004400387947 */ /* 0x000fea0003800000 */
.L_x_1570:
        /* <DEDUP_REMOVED lines=97> */
.L_x_1622:
[----:B------:R-:W-:Y:S05]  /*e730*/  BSYNC.RECONVERGENT B0 ;  /* 0x0000000000007941 */ /* 0x000fea0003800200 */
.L_x_1621:
[----:B-----5:R-:W-:Y:S01]  /*e740*/  IMAD.MOV.U32 R6, RZ, RZ, R34 ;  /* 0x000000ffff067224 */ /* 0x020fe200078e0022 */
[----:B------:R-:W-:Y:S01]  /*e750*/  MOV R4, R32 ;  /* 0x0000002000047202 */ /* 0x000fe20000000f00 */
[----:B------:R-:W-:Y:S01]  /*e760*/  IMAD.MOV.U32 R7, RZ, RZ, R35 ;  /* 0x000000ffff077224 */ /* 0x000fe200078e0023 */
[----:B------:R-:W-:Y:S02]  /*e770*/  MOV R5, R33 ;  /* 0x0000002100057202 */ /* 0x000fe40000000f00 */
.L_x_1620:
[----:B------:R-:W-:Y:S05]  /*e780*/  BSYNC.RECONVERGENT B1 ;  /* 0x0000000000017941 */ /* 0x000fea0003800200 */
.L_x_1619:
        /* <DEDUP_REMOVED lines=87> */
.L_x_1626:
[----:B------:R-:W-:Y:S05]  /*ed00*/  BSYNC.RECONVERGENT B0 ;  /* 0x0000000000007941 */ /* 0x000fea0003800200 */
.L_x_1625:
[----:B-----5:R4:W-:Y:S02]  /*ed10*/  STS.128 [R0+0x2000], R32 ;  /* 0x0020002000007388 */ /* 0x0209e40000000c00 */
.L_x_1624:
[----:B------:R-:W-:Y:S05]  /*ed20*/  BSYNC.RECONVERGENT B1 ;  /* 0x0000000000017941 */ /* 0x000fea0003800200 */
.L_x_1623:
        /* <DEDUP_REMOVED lines=85> */
.L_x_1628:
[----:B------:R-:W-:Y:S05]  /*f280*/  BSYNC.RECONVERGENT B0 ;  /* 0x0000000000007941 */ /* 0x000fea0003800200 */
.L_x_1627:
[----:B-----5:R1:W-:Y:S02]  /*f290*/  STS.128 [R0+0x4000], R32 ;  /* 0x0040002000007388 */ /* 0x0203e40000000c00 */
.L_x_1618:
[----:B------:R-:W-:Y:S05]  /*f2a0*/  BSYNC.RECONVERGENT B2 ;  /* 0x0000000000027941 */ /* 0x000fea0003800200 */
.L_x_1617:
        /* <DEDUP_REMOVED lines=93> */
.L_x_1634:
[----:B------:R-:W-:Y:S05]  /*f880*/  BSYNC.RECONVERGENT B0 ;  /* 0x0000000000007941 */ /* 0x000fea0003800200 */
.L_x_1633:
[----:B-----5:R4:W-:Y:S02]  /*f890*/  STS.128 [R0+0x800], R32 ;  /* 0x0008002000007388 */ /* 0x0209e40000000c00 */
.L_x_1632:
[----:B------:R-:W-:Y:S05]  /*f8a0*/  BSYNC.RECONVERGENT B1 ;  /* 0x0000000000017941 */ /* 0x000fea0003800200 */
.L_x_1631:
        /* <DEDUP_REMOVED lines=86> */
.L_x_1638:
[----:B------:R-:W-:Y:S05]  /*fe10*/  BSYNC.RECONVERGENT B0 ;  /* 0x0000000000007941 */ /* 0x000fea0003800200 */
.L_x_1637:
[----:B-----5:R4:W-:Y:S02]  /*fe20*/  STS.128 [R0+0x2800], R32 ;  /* 0x0028002000007388 */ /* 0x0209e40000000c00 */
.L_x_1636:
[----:B------:R-:W-:Y:S05]  /*fe30*/  BSYNC.RECONVERGENT B1 ;  /* 0x0000000000017941 */ /* 0x000fea0003800200 */
.L_x_1635:
        /* <DEDUP_REMOVED lines=85> */
.L_x_1640:
[----:B------:R-:W-:Y:S05]  /*10390*/  BSYNC.RECONVERGENT B0 ;  /* 0x0000000000007941 */ /* 0x000fea0003800200 */
.L_x_1639:
[----:B-----5:R4:W-:Y:S02]  /*103a0*/  STS.128 [R0+0x4800], R32 ;  /* 0x0048002000007388 */ /* 0x0209e40000000c00 */
.L_x_1630:
[----:B------:R-:W-:Y:S05]  /*103b0*/  BSYNC.RECONVERGENT B2 ;  /* 0x0000000000027941 */ /* 0x000fea0003800200 */
.L_x_1629:
        /* <DEDUP_REMOVED lines=93> */
.L_x_1646:
[----:B------:R-:W-:Y:S05]  /*10990*/  BSYNC.RECONVERGENT B0 ;  /* 0x0000000000007941 */ /* 0x000fea0003800200 */
.L_x_1645:
[----:B-----5:R1:W-:Y:S02]  /*109a0*/  STS.128 [R0+0x1000], R36 ;  /* 0x0010002400007388 */ /* 0x0203e40000000c00 */
.L_x_1644:
[----:B------:R-:W-:Y:S05]  /*109b0*/  BSYNC.RECONVERGENT B1 ;  /* 0x0000000000017941 */ /* 0x000fea0003800200 */
.L_x_1643:
        /* <DEDUP_REMOVED lines=86> */
.L_x_1650:
[----:B------:R-:W-:Y:S05]  /*10f20*/  BSYNC.RECONVERGENT B0 ;  /* 0x0000000000007941 */ /* 0x000fea0003800200 */
.L_x_1649:
[----:B-----5:R1:W-:Y:S02]  /*10f30*/  STS.128 [R0+0x3000], R36 ;  /* 0x0030002400007388 */ /* 0x0203e40000000c00 */
.L_x_1648:
[----:B------:R-:W-:Y:S05]  /*10f40*/  BSYNC.RECONVERGENT B1 ;  /* 0x0000000000017941 */ /* 0x000fea0003800200 */
.L_x_1647:
        /* <DEDUP_REMOVED lines=85> */
.L_x_1652:
[----:B------:R-:W-:Y:S05]  /*114a0*/  BSYNC.RECONVERGENT B0 ;  /* 0x0000000000007941 */ /* 0x000fea0003800200 */
.L_x_1651:
[----:B-----5:R1:W-:Y:S02]  /*114b0*/  STS.128 [R0+0x5000], R36 ;  /* 0x0050002400007388 */ /* 0x0203e40000000c00 */
.L_x_1642:
[----:B------:R-:W-:Y:S05]  /*114c0*/  BSYNC.RECONVERGENT B2 ;  /* 0x0000000000027941 */ /* 0x000fea0003800200 */
.L_x_1641:
        /* <DEDUP_REMOVED lines=95> */
.L_x_1656:
[----:B------:R-:W-:Y:S05]  /*11ac0*/  BSYNC.RECONVERGENT B0 ;  /* 0x0000000000007941 */ /* 0x000fea0003800200 */
.L_x_1655:
[----:B-----5:R4:W-:Y:S02]  /*11ad0*/  STS.128 [R0+0x1800], R36 ;  /* 0x0018002400007388 */ /* 0x0209e40000000c00 */
.L_x_1654:
[----:B------:R-:W-:Y:S05]  /*11ae0*/  BSYNC.RECONVERGENT B1 ;  /* 0x0000000000017941 */ /* 0x000fea0003800200 */
.L_x_1653:
        /* <DEDUP_REMOVED lines=87> */
.L_x_1660:
[----:B------:R-:W-:Y:S05]  /*12060*/  BSYNC.RECONVERGENT B0 ;  /* 0x0000000000007941 */ /* 0x000fea0003800200 */
.L_x_1659:
[----:B-----5:R1:W-:Y:S02]  /*12070*/  STS.128 [R0+0x3800], R36 ;  /* 0x0038002400007388 */ /* 0x0203e40000000c00 */
.L_x_1658:
[----:B------:R-:W-:Y:S05]  /*12080*/  BSYNC.RECONVERGENT B1 ;  /* 0x0000000000017941 */ /* 0x000fea0003800200 */
.L_x_1657:
        /* <DEDUP_REMOVED lines=85> */
.L_x_1662:
[----:B------:R-:W-:Y:S05]  /*125e0*/  BSYNC.RECONVERGENT B0 ;  /* 0x0000000000007941 */ /* 0x000fea0003800200 */
.L_x_1661:
[----:B-----5:R4:W-:Y:S02]  /*125f0*/  STS.128 [R0+0x5800], R36 ;  /* 0x0058002400007388 */ /* 0x0209e40000000c00 */
.L_x_1568:
[----:B------:R-:W-:Y:S05]  /*12600*/  BSYNC.RECONVERGENT B3 ;  /* 0x0000000000037941 */ /* 0x000fea0003800200 */
.L_x_1557:
        /* <DEDUP_REMOVED lines=26> */
.L_x_1665:
[----:B------:R2:W-:Y:S02]  /*127b0*/  STS.128 [R0+0xa000], RZ ;  /* 0x00a000ff00007388 */ /* 0x0005e40000000c00 */
.L_x_1664:
[----:B------:R-:W-:Y:S05]  /*127c0*/  BSYNC.RECONVERGENT B0 ;  /* 0x0000000000007941 */ /* 0x000fea0003800200 */
.L_x_1663:
        /* <DEDUP_REMOVED lines=25> */
.L_x_1668:
[----:B------:R3:W-:Y:S02]  /*12960*/  STS.128 [R0+0xa800], RZ ;  /* 0x00a800ff00007388 */ /* 0x0007e40000000c00 */
.L_x_1667:
[----:B------:R-:W-:Y:S05]  /*12970*/  BSYNC.RECONVERGENT B0 ;  /* 0x0000000000007941 */ /* 0x000fea0003800200 */
.L_x_1666:
        /* <DEDUP_REMOVED lines=26> */
.L_x_1671:
[----:B------:R3:W-:Y:S02]  /*12b20*/  STS.128 [R0+0xb000], RZ ;  /* 0x00b000ff00007388 */ /* 0x0007e40000000c00 */
.L_x_1670:
[----:B------:R-:W-:Y:S05]  /*12b30*/  BSYNC.RECONVERGENT B0 ;  /* 0x0000000000007941 */ /* 0x000fea0003800200 */
.L_x_1669:
        /* <DEDUP_REMOVED lines=27> */
.L_x_1674:
[----:B------:R3:W-:Y:S02]  /*12cf0*/  STS.128 [R0+0xb800], RZ ;  /* 0x00b800ff00007388 */ /* 0x0007e40000000c00 */
.L_x_1673:
[----:B------:R-:W-:Y:S05]  /*12d00*/  BSYNC.RECONVERGENT B0 ;  /* 0x0000000000007941 */ /* 0x000fea0003800200 */
.L_x_1672:
        /* <DEDUP_REMOVED lines=27> */
.L_x_1677:
[----:B------:R3:W-:Y:S01]  /*12ec0*/  STS.128 [R0+0x10000], RZ ;  /* 0x010000ff00007388 */ /* 0x0007e20000000c00 */
[----:B------:R-:W-:Y:S05]  /*12ed0*/  BRA `(.L_x_1678) ;  /* 0x00000000000c7947 */ /* 0x000fea0003800000 */
.L_x_1676:
[----:B------:R1:W-:Y:S04]  /*12ee0*/  STS.128 [R0+0xc000], RZ ;  /* 0x00c000ff00007388 */ /* 0x0003e80000000c00 */
[----:B------:R1:W-:Y:S04]  /*12ef0*/  STS.128 [R0+0xe000], RZ ;  /* 0x00e000ff00007388 */ /* 0x0003e80000000c00 */
[----:B------:R1:W-:Y:S02]  /*12f00*/  STS.128 [R0+0x10000], RZ ;  /* 0x010000ff00007388 */ /* 0x0003e40000000c00 */
.L_x_1678:
[----:B------:R-:W-:Y:S05]  /*12f10*/  BSYNC.RECONVERGENT B0 ;  /* 0x0000000000007941 */ /* 0x000fea0003800200 */
.L_x_1675:
        /* <DEDUP_REMOVED lines=28> */
.L_x_1681:
[----:B------:R3:W-:Y:S02]  /*130e0*/  STS.128 [R0+0x10800], RZ ;  /* 0x010800ff00007388 */ /* 0x0007e40000000c00 */
.L_x_1680:
[----:B------:R-:W-:Y:S05]  /*130f0*/  BSYNC.RECONVERGENT B0 ;  /* 0x0000000000007941 */ /* 0x000fea0003800200 */
.L_x_1679:
        /* <DEDUP_REMOVED lines=29> */
.L_x_1684:
[----:B------:R3:W-:Y:S02]  /*132d0*/  STS.128 [R0+0x11000], RZ ;  /* 0x011000ff00007388 */ /* 0x0007e40000000c00 */
.L_x_1683:
[----:B------:R-:W-:Y:S05]  /*132e0*/  BSYNC.RECONVERGENT B0 ;  /* 0x0000000000007941 */ /* 0x000fea0003800200 */
.L_x_1682:
        /* <DEDUP_REMOVED lines=41> */
.L_x_1687:
[----:B------:R4:W-:Y:S02]  /*13580*/  STS.128 [R0+0x11800], RZ ;  /* 0x011800ff00007388 */ /* 0x0009e40000000c00 */
.L_x_1686:
[----:B------:R-:W-:Y:S05]  /*13590*/  BSYNC.RECONVERGENT B0 ;  /* 0x0000000000007941 */ /* 0x000fea0003800200 */
.L_x_1685:
        /* <DEDUP_REMOVED lines=8> */
[----:B------:R-:W5:Y:S01]  /*13620*/  LDCU UR4, c[0x0][0x50c] ;  /* 0x0000a180ff0477ac */ /* 0x000f620008000800 */
        /* <DEDUP_REMOVED lines=8> */
[----:B------:R-:W2:Y:S01]  /*136b0*/  LDSM.16.M88.4 R48, [R95+UR5+0x6000] ;  /* 0x006000055f30783b */ /* 0x000ea20008000200 */
[----:B------:R-:W-:-:S02]  /*136c0*/  IMAD.IADD R97, R100, 0x1, R11 ;  /* 0x0000000164617824 */ /* 0x000fc400078e020b */
[----:B------:R-:W-:Y:S01]  /*136d0*/  IMAD.IADD R93, R94, 0x1, R11 ;  /* 0x000000015e5d7824 */ /* 0x000fe200078e020b */
[----:B------:R-:W1:Y:S01]  /*136e0*/  LDSM.16.M88.4 R40, [R95+UR5+0x6800] ;  /* 0x006800055f28783b */ /* 0x000e620008000200 */
[----:B------:R-:W-:Y:S01]  /*136f0*/  IMAD.IADD R98, R100, 0x1, R3 ;  /* 0x0000000164627824 */ /* 0x000fe200078e0203 */
[----:B------:R-:W-:Y:S02]  /*13700*/  IADD3 R94, PT, PT, R94, R3, RZ ;  /* 0x000000035e5e7210 */ /* 0x000fe40007ffe0ff */
[----:B------:R-:W5:Y:S01]  /*13710*/  LDSM.16.M88.4 R32, [R95+UR5+0x7000] ;  /* 0x007000055f20783b */ /* 0x000f620008000200 */
[C---:B------:R-:W-:Y:S02]  /*13720*/  IMAD.IADD R96, R11.reuse, 0x1, R98 ;  /* 0x000000010b607824 */ /* 0x040fe400078e0262 */
[----:B------:R-:W-:Y:S01]  /*13730*/  IMAD.IADD R3, R11, 0x1, R94 ;  /* 0x000000010b037824 */ /* 0x000fe200078e025e */
[----:B------:R-:W5:Y:S04]  /*13740*/  LDSM.16.M88.4 R72, [R95+UR5+0x7800] ;  /* 0x007800055f48783b */ /* 0x000f680008000200 */
[----:B---34-:R-:W-:Y:S04]  /*13750*/  LDSM.16.M88.4 R12, [R97] ;  /* 0x00000000610c783b */ /* 0x018fe80000000200 */
[----:B------:R-:W3:Y:S04]  /*13760*/  LDSM.16.M88.4 R68, [R93+0x6000] ;  /* 0x006000005d44783b */ /* 0x000ee80000000200 */
[----:B------:R-:W4:Y:S04]  /*13770*/  LDSM.16.M88.4 R56, [R93+0x6800] ;  /* 0x006800005d38783b */ /* 0x000f280000000200 */
[----:B------:R-:W4:Y:S04]  /*13780*/  LDSM.16.M88.4 R24, [R93+0x7000] ;  /* 0x007000005d18783b */ /* 0x000f280000000200 */
[----:B------:R-:W4:Y:S04]  /*13790*/  LDSM.16.M88.4 R16, [R93+0x7800] ;  /* 0x007800005d10783b */ /* 0x000f280000000200 */
[----:B------:R-:W-:Y:S01]  /*137a0*/  LDSM.16.M88.4 R20, [R98] ;  /* 0x000000006214783b */ /* 0x000fe20000000200 */
[C---:B--2---:R-:W-:Y:S03]  /*137b0*/  HMMA.16816.F32 R52, R80.reuse, R48, RZ ;  /* 0x000000305034723c */ /* 0x044fe600000018ff */
[----:B------:R-:W2:Y:S04]  /*137c0*/  LDSM.16.M88.4 R4, [R94+0x6000] ;  /* 0x006000005e04783b */ /* 0x000ea80000000200 */
[----:B------:R-:W2:Y:S01]  /*137d0*/  LDSM.16.M88.4 R64, [R94+0x6800] ;  /* 0x006800005e40783b */ /* 0x000ea20000000200 */
[C---:B-1----:R-:W-:Y:S03]  /*137e0*/  HMMA.16816.F32 R44, R80.reuse, R40, RZ ;  /* 0x00000028502c723c */ /* 0x042fe600000018ff */
[----:B------:R-:W-:Y:S04]  /*137f0*/  LDSM.16.M88.4 R84, [R96] ;  /* 0x000000006054783b */ /* 0x000fe80000000200 */
[----:B------:R-:W-:Y:S01]  /*13800*/  LDSM.16.M88.4 R88, [R3+0x7800] ;  /* 0x007800000358783b */ /* 0x000fe20000000200 */
[C---:B------:R-:W-:Y:S03]  /*13810*/  HMMA.16816.F32 R48, R80.reuse, R50, RZ ;  /* 0x000000325030723c */ /* 0x040fe600000018ff */
[----:B------:R-:W-:Y:S05]  /*13820*/  LDSM.16.M88.4 R76, [R100+0x2000] ;  /* 0x00200000644c783b */ /* 0x000fea0000000200 */
[C---:B------:R-:W-:Y:S08]  /*13830*/  HMMA.16816.F32 R40, R80.reuse, R42, RZ ;  /* 0x0000002a5028723c */ /* 0x040ff000000018ff */
[C---:B-----5:R-:W-:Y:S08]  /*13840*/  HMMA.16816.F32 R36, R80.reuse, R32, RZ ;  /* 0x000000205024723c */ /* 0x060ff000000018ff */
[C---:B------:R-:W-:Y:S08]  /*13850*/  HMMA.16816.F32 R32, R80.reuse, R34, RZ ;  /* 0x000000225020723c */ /* 0x040ff000000018ff */
[C---:B------:R-:W-:Y:S08]  /*13860*/  HMMA.16816.F32 R28, R80.reuse, R72, RZ ;  /* 0x00000048501c723c */ /* 0x040ff000000018ff */
[----:B------:R-:W-:Y:S01]  /*13870*/  HMMA.16816.F32 R80, R80, R74, RZ ;  /* 0x0000004a5050723c */ /* 0x000fe200000018ff */
[----:B------:R-:W-:Y:S07]  /*13880*/  LDSM.16.M88.4 R72, [R95+UR5+0x8000] ;  /* 0x008000055f48783b */ /* 0x000fee0008000200 */
[C---:B---3--:R-:W-:Y:S08]  /*13890*/  HMMA.16816.F32 R52, R12.reuse, R68, R52 ;  /* 0x000000440c34723c */ /* 0x048ff00000001834 */
[C---:B------:R-:W-:Y:S01]  /*138a0*/  HMMA.16816.F32 R48, R12.reuse, R70, R48 ;  /* 0x000000460c30723c */ /* 0x040fe20000001830 */
[----:B------:R-:W-:Y:S07]  /*138b0*/  LDSM.16.M88.4 R68, [R95+UR5+0x8800] ;  /* 0x008800055f44783b */ /* 0x000fee0008000200 */
[C---:B----4-:R-:W-:Y:S08]  /*138c0*/  HMMA.16816.F32 R44, R12.reuse, R56, R44 ;  /* 0x000000380c2c723c */ /* 0x050ff0000000182c */
[C---:B------:R-:W-:Y:S01]  /*138d0*/  HMMA.16816.F32 R40, R12.reuse, R58, R40 ;  /* 0x0000003a0c28723c */ /* 0x040fe20000001828 */
[----:B------:R-:W1:Y:S07]  /*138e0*/  LDSM.16.M88.4 R56, [R94+0x7000] ;  /* 0x007000005e38783b */ /* 0x000e6e0000000200 */
[C---:B------:R-:W-:Y:S08]  /*138f0*/  HMMA.16816.F32 R36, R12.reuse, R24, R36 ;  /* 0x000000180c24723c */ /* 0x040ff00000001824 */
[C---:B------:R-:W-:Y:S01]  /*13900*/  HMMA.16816.F32 R32, R12.reuse, R26, R32 ;  /* 0x0000001a0c20723c */ /* 0x040fe20000001820 */
[----:B------:R-:W3:Y:S07]  /*13910*/  LDSM.16.M88.4 R24, [R94+0x7800] ;  /* 0x007800005e18783b */ /* 0x000eee0000000200 */
[C---:B------:R-:W-:Y:S08]  /*13920*/  HMMA.16816.F32 R28, R12.reuse, R16, R28 ;  /* 0x000000100c1c723c */ /* 0x040ff0000000181c */
[----:B------:R-:W-:Y:S01]  /*13930*/  HMMA.16816.F32 R80, R12, R18, R80 ;  /* 0x000000120c50723c */ /* 0x000fe20000001850 */
[----:B------:R-:W4:Y:S04]  /*13940*/  LDSM.16.M88.4 R16, [R3+0x6000] ;  /* 0x006000000310783b */ /* 0x000f280000000200 */
[----:B------:R-:W5:Y:S03]  /*13950*/  LDSM.16.M88.4 R12, [R3+0x6800] ;  /* 0x00680000030c783b */ /* 0x000f660000000200 */
[C---:B--2---:R-:W-:Y:S08]  /*13960*/  HMMA.16816.F32 R52, R20.reuse, R4, R52 ;  /* 0x000000041434723c */ /* 0x044ff00000001834 */
[C---:B------:R-:W-:Y:S01]  /*13970*/  HMMA.16816.F32 R48, R20.reuse, R6, R48 ;  /* 0x000000061430723c */ /* 0x040fe20000001830 */
[----:B------:R-:W2:Y:S07]  /*13980*/  LDSM.16.M88.4 R4, [R3+0x7000] ;  /* 0x007000000304783b */ /* 0x000eae0000000200 */
[C---:B------:R-:W-:Y:S08]  /*13990*/  HMMA.16816.F32 R44, R20.reuse, R64, R44 ;  /* 0x00000040142c723c */ /* 0x040ff0000000182c */
[C---:B------:R-:W-:Y:S01]  /*139a0*/  HMMA.16816.F32 R40, R20.reuse, R66, R40 ;  /* 0x000000421428723c */ /* 0x040fe20000001828 */
[----:B------:R-:W2:Y:S07]  /*139b0*/  LDSM.16.M88.4 R64, [R95+UR5+0x9000] ;  /* 0x009000055f40783b */ /* 0x000eae0008000200 */
[C---:B-1----:R-:W-:Y:S08]  /*139c0*/  HMMA.16816.F32 R36, R20.reuse, R56, R36 ;  /* 0x000000381424723c */ /* 0x042ff00000001824 */
[C---:B------:R-:W-:Y:S01]  /*139d0*/  HMMA.16816.F32 R32, R20.reuse, R58, R32 ;  /* 0x0000003a1420723c */ /* 0x040fe20000001820 */
[----:B------:R-:W1:Y:S07]  /*139e0*/  LDSM.16.M88.4 R56, [R95+UR5+0x9800] ;  /* 0x009800055f38783b */ /* 0x000e6e0008000200 */
[C---:B---3--:R-:W-:Y:S08]  /*139f0*/  HMMA.16816.F32 R28, R20.reuse, R24, R28 ;  /* 0x00000018141c723c */ /* 0x048ff0000000181c */
[----:B------:R-:W-:Y:S01]  /*13a00*/  HMMA.16816.F32 R80, R20, R26, R80 ;  /* 0x0000001a1450723c */ /* 0x000fe20000001850 */
[----:B------:R-:W-:Y:S04]  /*13a10*/  LDSM.16.M88.4 R24, [R97+0x2000] ;  /* 0x002000006118783b */ /* 0x000fe80000000200 */
[----:B------:R-:W-:Y:S03]  /*13a20*/  LDSM.16.M88.4 R20, [R93+0x8000] ;  /* 0x008000005d14783b */ /* 0x000fe60000000200 */
[C---:B----4-:R-:W-:Y:S08]  /*13a30*/  HMMA.16816.F32 R52, R84.reuse, R16, R52 ;  /* 0x000000105434723c */ /* 0x050ff00000001834 */
[C---:B------:R-:W-:Y:S01]  /*13a40*/  HMMA.16816.F32 R48, R84.reuse, R18, R48 ;  /* 0x000000125430723c */ /* 0x040fe20000001830 */
[----:B------:R-:W3:Y:S07]  /*13a50*/  LDSM.16.M88.4 R16, [R93+0x8800] ;  /* 0x008800005d10783b */ /* 0x000eee0000000200 */
[C---:B-----5:R-:W-:Y:S08]  /*13a60*/  HMMA.16816.F32 R44, R84.reuse, R12, R44 ;  /* 0x0000000c542c723c */ /* 0x060ff0000000182c */
[C---:B------:R-:W-:Y:S01]  /*13a70*/  HMMA.16816.F32 R40, R84.reuse, R14, R40 ;  /* 0x0000000e5428723c */ /* 0x040fe20000001828 */
[----:B------:R-:W4:Y:S07]  /*13a80*/  LDSM.16.M88.4 R12, [R93+0x9000] ;  /* 0x009000005d0c783b */ /* 0x000f2e0000000200 */
        /* <DEDUP_REMOVED lines=18> */
[C---:B---3--:R-:W-:Y:S08]  /*13bb0*/  HMMA.16816.F32 R44, R24.reuse, R16, R44 ;  /* 0x00000010182c723c */ /* 0x048ff0000000182c */
[C---:B------:R-:W-:Y:S01]  /*13bc0*/  HMMA.16816.F32 R40, R24.reuse, R18, R40 ;  /* 0x000000121828723c */ /* 0x040fe20000001828 */
[----:B------:R-:W-:Y:S07]  /*13bd0*/  LDSM.16.M88.4 R16, [R96+0x2000] ;  /* 0x002000006010783b */ /* 0x000fee0000000200 */
[C---:B----4-:R-:W-:Y:S08]  /*13be0*/  HMMA.16816.F32 R36, R24.reuse, R12, R36 ;  /* 0x0000000c1824723c */ /* 0x050ff00000001824 */
        /* <DEDUP_REMOVED lines=85> */
[----:B------:R-:W-:Y:S01]  /*14140*/  FMUL.FTZ R28, R40, UR4 ;  /* 0x00000004281c7c20 */ /* 0x000fe20008410000 */
[----:B------:R-:W-:Y:S01]  /*14150*/  FMUL.FTZ R40, R42, UR4 ;  /* 0x000000042a287c20 */ /* 0x000fe20008410000 */
[----:B------:R-:W-:-:S02]  /*14160*/  FMUL.FTZ R29, R41, UR4 ;  /* 0x00000004291d7c20 */ /* 0x000fc40008410000 */
[----:B------:R-:W-:Y:S02]  /*14170*/  HMMA.16816.F32 R80, R32, R30, R80 ;  /* 0x0000001e2050723c */ /* 0x000fe40000001850 */
[----:B------:R-:W2:Y:S06]  /*14180*/  MUFU.TANH R49, R49 ;  /* 0x0000003100317308 */ /* 0x000eac0000002400 */
[----:B----4-:R-:W-:Y:S02]  /*14190*/  HMMA.16816.F32 R36, R20, R12, R36 ;  /* 0x0000000c1424723c */ /* 0x010fe40000001824 */
[----:B------:R-:W4:Y:S06]  /*141a0*/  MUFU.TANH R44, R44 ;  /* 0x0000002c002c7308 */ /* 0x000f2c0000002400 */
[----:B-----5:R-:W-:Y:S01]  /*141b0*/  HMMA.16816.F32 R72, R52, R4, R72 ;  /* 0x000000043448723c */ /* 0x020fe20000001848 */
[----:B------:R-:W-:Y:S01]  /*141c0*/  FMUL.FTZ R5, R43, UR4 ;  /* 0x000000042b057c20 */ /* 0x000fe20008410000 */
[----:B------:R-:W-:Y:S06]  /*141d0*/  MUFU.TANH R26, R26 ;  /* 0x0000001a001a7308 */ /* 0x000fec0000002400 */
[----:B------:R-:W-:Y:S01]  /*141e0*/  HMMA.16816.F32 R68, R20, R14, R68 ;  /* 0x0000000e1444723c */ /* 0x000fe20000001844 */
[----:B------:R5:W2:Y:S01]  /*141f0*/  LDSM.16.M88.4 R12, [R3+0xb800] ;  /* 0x00b80000030c783b */ /* 0x000aa20000000200 */
[----:B------:R-:W4:Y:S01]  /*14200*/  MUFU.TANH R45, R45 ;  /* 0x0000002d002d7308 */ /* 0x000f220000002400 */
[----:B------:R-:W-:-:S05]  /*14210*/  DEPBAR.LE SB0, 0x0 ;  /* 0x000080000000791a */ /* 0x000fca0000000000 */
[----:B------:R-:W-:Y:S02]  /*14220*/  HMMA.16816.F32 R80, R52, R6, R80 ;  /* 0x000000063450723c */ /* 0x000fe40000001850 */
[----:B------:R-:W-:Y:S06]  /*14230*/  MUFU.TANH R28, R28 ;  /* 0x0000001c001c7308 */ /* 0x000fec0000002400 */
[----:B-1----:R-:W-:Y:S02]  /*14240*/  HMMA.16816.F32 R72, R20, R16, R72 ;  /* 0x000000101448723c */ /* 0x002fe40000001848 */
[----:B------:R-:W1:Y:S01]  /*14250*/  MUFU.TANH R40, R40 ;  /* 0x0000002800287308 */ /* 0x000e620000002400 */
[----:B-----5:R-:W-:-:S05]  /*14260*/  IMAD.SHL.U32 R3, R62, 0x2, RZ ;  /* 0x000000023e037824 */ /* 0x020fca00078e00ff */
[----:B------:R-:W-:Y:S02]  /*14270*/  HMMA.16816.F32 R68, R56, R66, R68 ;  /* 0x000000423844723c */ /* 0x000fe40000001844 */
[----:B------:R-:W-:Y:S01]  /*14280*/  MUFU.TANH R29, R29 ;  /* 0x0000001d001d7308 */ /* 0x000fe20000002400 */
[----:B------:R-:W-:-:S05]  /*14290*/  LOP3.LUT R3, R3, 0x6, RZ, 0xc0, !PT ;  /* 0x0000000603037812 */ /* 0x000fca00078ec0ff */
[----:B------:R-:W-:Y:S01]  /*142a0*/  HMMA.16816.F32 R80, R20, R18, R80 ;  /* 0x000000121450723c */ /* 0x000fe20000001850 */
[----:B------:R-:W-:Y:S01]  /*142b0*/  IMAD.IADD R16, R200, 0x1, R3 ;  /* 0x00000001c8107824 */ /* 0x000fe200078e0203 */
[----:B------:R-:W5:Y:S03]  /*142c0*/  MUFU.TANH R5, R5 ;  /* 0x0000000500057308 */ /* 0x000f660000002400 */
[C---:B------:R-:W-:Y:S01]  /*142d0*/  VIADD R4, R16.reuse, 0x1 ;  /* 0x0000000110047836 */ /* 0x040fe20000000000 */
[CC--:B------:R-:W-:Y:S01]  /*142e0*/  ISETP.GE.AND P3, PT, R16.reuse, R63.reuse, PT ;  /* 0x0000003f1000720c */ /* 0x0c0fe20003f66270 */
[C---:B------:R-:W-:Y:S01]  /*142f0*/  VIADD R20, R16.reuse, 0x30 ;  /* 0x0000003010147836 */ /* 0x040fe20000000000 */
[C---:B------:R-:W-:Y:S01]  /*14300*/  HMMA.16816.F32 R36, R56.reuse, R64, R36 ;  /* 0x000000403824723c */ /* 0x040fe20000001824 */
[----:B------:R-:W-:Y:S02]  /*14310*/  IADD3 R6, PT, PT, R16, 0x9, RZ ;  /* 0x0000000910067810 */ /* 0x000fe40007ffe0ff */
[-C--:B------:R-:W-:Y:S01]  /*14320*/  ISETP.GE.AND P2, PT, R4, R63.reuse, PT ;  /* 0x0000003f0400720c */ /* 0x080fe20003f46270 */
[----:B------:R-:W-:Y:S01]  /*14330*/  VIADD R4, R16, 0x10 ;  /* 0x0000001010047836 */ /* 0x000fe20000000000 */
[----:B---3--:R-:W-:Y:S01]  /*14340*/  FSEL R21, R78, -INF , !P3 ;  /* 0xff8000004e157808 */ /* 0x008fe20005800000 */
[----:B------:R-:W-:Y:S01]  /*14350*/  FMUL.FTZ R69, R69, UR4 ;  /* 0x0000000445457c20 */ /* 0x000fe20008410000 */
[----:B------:R-:W-:Y:S01]  /*14360*/  FSEL R76, R76, -INF , !P3 ;  /* 0xff8000004c4c7808 */ /* 0x000fe20005800000 */
[C---:B--2---:R-:W-:Y:S01]  /*14370*/  HMMA.16816.F32 R72, R56.reuse, R12, R72 ;  /* 0x0000000c3848723c */ /* 0x044fe20000001848 */
[-C--:B------:R-:W-:Y:S01]  /*14380*/  ISETP.GE.AND P4, PT, R4, R63.reuse, PT ;  /* 0x0000003f0400720c */ /* 0x080fe20003f86270 */
[C---:B------:R-:W-:Y:S01]  /*14390*/  VIADD R4, R16.reuse, 0x11 ;  /* 0x0000001110047836 */ /* 0x040fe20000000000 */
[----:B------:R-:W-:Y:S01]  /*143a0*/  FSEL R79, R79, -INF , !P2 ;  /* 0xff8000004f4f7808 */ /* 0x000fe20005000000 */
[----:B------:R-:W-:Y:S01]  /*143b0*/  VIADD R12, R16, 0x8 ;  /* 0x00000008100c7836 */ /* 0x000fe20000000000 */
[----:B------:R-:W-:Y:S01]  /*143c0*/  FSEL R18, R77, -INF , !P2 ;  /* 0xff8000004d127808 */ /* 0x000fe20005000000 */
[----:B------:R-:W-:Y:S01]  /*143d0*/  FMUL.FTZ R71, R71, UR4 ;  /* 0x0000000447477c20 */ /* 0x000fe20008410000 */
[-C--:B------:R-:W-:Y:S01]  /*143e0*/  ISETP.GE.AND P3, PT, R4, R63.reuse, PT ;  /* 0x0000003f0400720c */ /* 0x080fe20003f66270 */
[----:B------:R-:W-:Y:S01]  /*143f0*/  VIADD R4, R16, 0x18 ;  /* 0x0000001810047836 */ /* 0x000fe20000000000 */
[-C--:B------:R-:W-:Y:S01]  /*14400*/  ISETP.GE.AND P6, PT, R12, R63.reuse, PT ;  /* 0x0000003f0c00720c */ /* 0x080fe20003fc6270 */
[----:B------:R-:W-:Y:S01]  /*14410*/  HMMA.16816.F32 R80, R56, R14, R80 ;  /* 0x0000000e3850723c */ /* 0x000fe20000001850 */
[-C--:B------:R-:W-:Y:S01]  /*14420*/  ISETP.GE.AND P5, PT, R6, R63.reuse, PT ;  /* 0x0000003f0600720c */ /* 0x080fe20003fa6270 */
[----:B------:R-:W-:Y:S01]  /*14430*/  FMUL.FTZ R36, R36, UR4 ;  /* 0x0000000424247c20 */ /* 0x000fe20008410000 */
[-C--:B------:R-:W-:Y:S01]  /*14440*/  ISETP.GE.AND P2, PT, R4, R63.reuse, PT ;  /* 0x0000003f0400720c */ /* 0x080fe20003f46270 */
[----:B------:R-:W-:Y:S01]  /*14450*/  VIADD R4, R16, 0x19 ;  /* 0x0000001910047836 */ /* 0x000fe20000000000 */
[----:B------:R-:W-:Y:S01]  /*14460*/  FSEL R25, R25, -INF , !P6 ;  /* 0xff80000019197808 */ /* 0x000fe20007000000 */
[----:B------:R-:W-:Y:S01]  /*14470*/  FMUL.FTZ R38, R38, UR4 ;  /* 0x0000000426267c20 */ /* 0x000fe20008410000 */
[----:B------:R-:W-:Y:S01]  /*14480*/  FSEL R48, R48, -INF , !P6 ;  /* 0xff80000030307808 */ /* 0x000fe20007000000 */
[----:B------:R-:W-:Y:S01]  /*14490*/  MUFU.TANH R144, R69 ;  /* 0x0000004500907308 */ /* 0x000fe20000002400 */
[-C--:B------:R-:W-:Y:S01]  /*144a0*/  ISETP.GE.AND P6, PT, R4, R63.reuse, PT ;  /* 0x0000003f0400720c */ /* 0x080fe20003fc6270 */
[----:B------:R-:W-:Y:S01]  /*144b0*/  VIADD R4, R16, 0x20 ;  /* 0x0000002010047836 */ /* 0x000fe20000000000 */
[----:B------:R-:W-:Y:S01]  /*144c0*/  FSEL R7, R49, -INF , !P5 ;  /* 0xff80000031077808 */ /* 0x000fe20006800000 */
[----:B------:R-:W-:Y:S01]  /*144d0*/  FMUL.FTZ R37, R37, UR4 ;  /* 0x0000000425257c20 */ /* 0x000fe20008410000 */
[----:B------:R-:W-:Y:S01]  /*144e0*/  FSEL R24, R24, -INF , !P5 ;  /* 0xff80000018187808 */ /* 0x000fe20006800000 */
[----:B------:R-:W-:Y:S01]  /*144f0*/  FMUL.FTZ R39, R39, UR4 ;  /* 0x0000000427277c20 */ /* 0x000fe20008410000 */
[-C--:B------:R-:W-:Y:S01]  /*14500*/  ISETP.GE.AND P5, PT, R4, R63.reuse, PT ;  /* 0x0000003f0400720c */ /* 0x080fe20003fa6270 */
[----:B------:R-:W2:Y:S01]  /*14510*/  MUFU.TANH R175, R71 ;  /* 0x0000004700af7308 */ /* 0x000ea20000002400 */
[----:B------:R-:W-:Y:S01]  /*14520*/  VIADD R4, R16, 0x21 ;  /* 0x0000002110047836 */ /* 0x000fe20000000000 */
[----:B----4-:R-:W-:Y:S01]  /*14530*/  FSEL R19, R44, -INF , !P4 ;  /* 0xff8000002c137808 */ /* 0x010fe20006000000 */
[----:B------:R-:W-:Y:S01]  /*14540*/  FMUL.FTZ R68, R68, UR4 ;  /* 0x0000000444447c20 */ /* 0x000fe20008410000 */
[----:B------:R-:W-:Y:S01]  /*14550*/  FSEL R14, R27, -INF , !P4 ;  /* 0xff8000001b0e7808 */ /* 0x000fe20006000000 */
[----:B------:R-:W-:Y:S01]  /*14560*/  FMUL.FTZ R70, R70, UR4 ;  /* 0x0000000446467c20 */ /* 0x000fe20008410000 */
[-C--:B------:R-:W-:Y:S01]  /*14570*/  ISETP.GE.AND P4, PT, R4, R63.reuse, PT ;  /* 0x0000003f0400720c */ /* 0x080fe20003f86270 */
[C---:B------:R-:W-:Y:S01]  /*14580*/  VIADD R12, R16.reuse, 0x29 ;  /* 0x00000029100c7836 */ /* 0x040fe20000000000 */
[----:B------:R-:W-:Y:S01]  /*14590*/  MUFU.TANH R168, R36 ;  /* 0x0000002400a87308 */ /* 0x000fe20000002400 */
[----:B------:R-:W-:Y:S01]  /*145a0*/  IADD3 R4, PT, PT, R16, 0x28, RZ ;  /* 0x0000002810047810 */ /* 0x000fe20007ffe0ff */
[----:B------:R-:W-:Y:S01]  /*145b0*/  FMUL.FTZ R72, R72, UR4 ;  /* 0x0000000448487c20 */ /* 0x000fe20008410000 */
[----:B------:R-:W-:Y:S01]  /*145c0*/  FSEL R17, R45, -INF , !P3 ;  /* 0xff8000002d117808 */ /* 0x000fe20005800000 */
        /* <DEDUP_REMOVED lines=13> */
[----:B------:R-:W-:-:S02]  /*146a0*/  ISETP.GE.AND P2, PT, R12, R63, PT ;  /* 0x0000003f0c00720c */ /* 0x000fc40003f46270 */
[----:B-----5:R-:W-:Y:S02]  /*146b0*/  FSEL R13, R5, -INF , !P6 ;  /* 0xff800000050d7808 */ /* 0x020fe40007000000 */
[----:B------:R-:W-:Y:S02]  /*146c0*/  FSEL R12, R29, -INF , !P6 ;  /* 0xff8000001d0c7808 */ /* 0x000fe40007000000 */
[----:B------:R-:W-:Y:S01]  /*146d0*/  ISETP.GE.AND P6, PT, R20, R63, PT ;  /* 0x0000003f1400720c */ /* 0x000fe20003fc6270 */
[----:B------:R-:W4:Y:S01]  /*146e0*/  MUFU.TANH R145, R39 ;  /* 0x0000002700917308 */ /* 0x000f220000002400 */
[----:B------:R-:W-:Y:S01]  /*146f0*/  VIADD R20, R16, 0x31 ;  /* 0x0000003110147836 */ /* 0x000fe20000000000 */
[----:B--2---:R-:W-:Y:S02]  /*14700*/  FSEL R175, R175, -INF , !P2 ;  /* 0xff800000afaf7808 */ /* 0x004fe40005000000 */
[----:B------:R-:W-:Y:S02]  /*14710*/  FSEL R144, R144, -INF , !P2 ;  /* 0xff80000090907808 */ /* 0x000fe40005000000 */
[----:B------:R-:W-:-:S02]  /*14720*/  ISETP.GT.AND P2, PT, R202, R195, PT ;  /* 0x000000c3ca00720c */ /* 0x000fc40003f44270 */
[----:B------:R-:W2:Y:S01]  /*14730*/  MUFU.TANH R146, R68 ;  /* 0x0000004400927308 */ /* 0x000ea20000002400 */
[----:B---3--:R-:W-:Y:S02]  /*14740*/  FSEL R147, R147, -INF , !P5 ;  /* 0xff80000093937808 */ /* 0x008fe40006800000 */
[----:B------:R-:W-:Y:S02]  /*14750*/  FSEL R168, R168, -INF , !P5 ;  /* 0xff800000a8a87808 */ /* 0x000fe40006800000 */
[----:B------:R-:W-:Y:S01]  /*14760*/  ISETP.GE.AND P5, PT, R20, R63, PT ;  /* 0x0000003f1400720c */ /* 0x000fe20003fa6270 */
[----:B------:R-:W-:Y:S01]  /*14770*/  VIADD R20, R16, 0x38 ;  /* 0x0000003810147836 */ /* 0x000fe20000000000 */
[----:B-1----:R-:W-:Y:S01]  /*14780*/  FSEL R164, R164, -INF , !P4 ;  /* 0xff800000a4a47808 */ /* 0x002fe20006000000 */
[----:B------:R-:W1:Y:S01]  /*14790*/  MUFU.TANH R179, R70 ;  /* 0x0000004600b37308 */ /* 0x000e620000002400 */
[----:B------:R-:W-:Y:S01]  /*147a0*/  VIADD R16, R16, 0x39 ;  /* 0x0000003910107836 */ /* 0x000fe20000000000 */
[----:B----4-:R-:W-:-:S02]  /*147b0*/  FSEL R145, R145, -INF , !P4 ;  /* 0xff80000091917808 */ /* 0x010fc40006000000 */
[----:B------:R-:W-:-:S04]  /*147c0*/  ISETP.GE.AND P4, PT, R20, R63, PT ;  /* 0x0000003f1400720c */ /* 0x000fc80003f86270 */
[----:B------:R-:W3:Y:S01]  /*147d0*/  MUFU.TANH R178, R72 ;  /* 0x0000004800b27308 */ /* 0x000ee20000002400 */
[----:B--2---:R-:W-:-:S07]  /*147e0*/  FSEL R146, R146, -INF , !P3 ;  /* 0xff80000092927808 */ /* 0x004fce0005800000 */
[----:B------:R-:W2:Y:S01]  /*147f0*/  MUFU.TANH R176, R73 ;  /* 0x0000004900b07308 */ /* 0x000ea20000002400 */
[----:B-1----:R-:W-:Y:S02]  /*14800*/  FSEL R179, R179, -INF , !P3 ;  /* 0xff800000b3b37808 */ /* 0x002fe40005800000 */
[----:B------:R-:W-:-:S05]  /*14810*/  ISETP.GE.AND P3, PT, R16, R63, PT ;  /* 0x0000003f1000720c */ /* 0x000fca0003f66270 */
        /* <DEDUP_REMOVED lines=9> */
[----:B--2---:R-:W-:-:S07]  /*148b0*/  FSEL R150, R150, -INF , !P4 ;  /* 0xff80000096967808 */ /* 0x004fce0006000000 */
[----:B------:R-:W2:Y:S01]  /*148c0*/  MUFU.TANH R148, R81 ;  /* 0x0000005100947308 */ /* 0x000ea20000002400 */
[----:B-1----:R-:W-:Y:S02]  /*148d0*/  FSEL R171, R171, -INF , !P4 ;  /* 0xff800000abab7808 */ /* 0x002fe40006000000 */
[----:B---3--:R-:W-:Y:S02]  /*148e0*/  FSEL R169, R169, -INF , !P3 ;  /* 0xff800000a9a97808 */ /* 0x008fe40005800000 */
[----:B--2---:R-:W-:Y:S01]  /*148f0*/  FSEL R148, R148, -INF , !P3 ;  /* 0xff80000094947808 */ /* 0x004fe20005800000 */
        /* <DEDUP_REMOVED lines=14> */
.L_x_1689:
        /* <DEDUP_REMOVED lines=60> */
.L_x_1690:
        /* <DEDUP_REMOVED lines=74> */
.L_x_1688:
[----:B------:R-:W-:Y:S01]  /*15240*/  FMNMX3.FTZ R3, R76, R18, R48, !PT ;  /* 0x000000124c037276 */ /* 0x000fe20007810030 */
[----:B------:R-:W2:Y:S01]  /*15250*/  LDCU UR4, c[0x0][0x45c] ;  /* 0x00008b80ff0477ac */ /* 0x000ea20008000800 */
[----:B-1----:R-:W-:Y:S01]  /*15260*/  FMNMX3.FTZ R0, R21, R79, R25, !PT ;  /* 0x0000004f15007276 */ /* 0x002fe20007810019 */
[----:B------:R-:W1:Y:S01]  /*15270*/  S2R R187, SR_TID.X ;  /* 0x0000000000bb7919 */ /* 0x000e620000002100 */
        /* <DEDUP_REMOVED lines=35> */
[C---:B--2---:R-:W-:Y:S01]  /*154b0*/  FMUL.FTZ R177, R132.reuse, UR4 ;  /* 0x0000000484b17c20 */ /* 0x044fe20008410000 */
        /* <DEDUP_REMOVED lines=16> */
[----:B------:R-:W2:Y:S01]  /*155c0*/  LDSM.16.MT88.4 R48, [R173+0xe000] ;  /* 0x00e00000ad30783b */ /* 0x000ea20000004200 */
[--C-:B------:R-:W-:Y:S01]  /*155d0*/  FFMA.FTZ R152, R6, UR4, -R177.reuse ;  /* 0x0000000406987c23 */ /* 0x100fe200080108b1 */
[--C-:B------:R-:W-:Y:S01]  /*155e0*/  FFMA.FTZ R135, R4, UR4, -R177.reuse ;  /* 0x0000000404877c23 */ /* 0x100fe200080108b1 */
[----:B------:R-:W-:Y:S01]  /*155f0*/  MUFU.EX2 R159, R159 ;  /* 0x0000009f009f7308 */ /* 0x000fe20000000800 */
[----:B------:R-:W3:Y:S01]  /*15600*/  LDSM.16.MT88.4 R108, [R166] ;  /* 0x00000000a66c783b */ /* 0x000ee20000004200 */
[--C-:B------:R-:W-:Y:S01]  /*15610*/  FFMA.FTZ R153, R14, UR4, -R177.reuse ;  /* 0x000000040e997c23 */ /* 0x100fe200080108b1 */
[--C-:B------:R-:W-:Y:S01]  /*15620*/  FFMA.FTZ R2, R12, UR4, -R177.reuse ;  /* 0x000000040c027c23 */ /* 0x100fe200080108b1 */
[--C-:B------:R-:W-:Y:S01]  /*15630*/  FFMA.FTZ R137, R19, UR4, -R172.reuse ;  /* 0x0000000413897c23 */ /* 0x100fe200080108ac */
[----:B------:R-:W4:Y:S01]  /*15640*/  LDSM.16.MT88.4 R100, [R162] ;  /* 0x00000000a264783b */ /* 0x000f220000004200 */
[--C-:B------:R-:W-:Y:S01]  /*15650*/  FFMA.FTZ R136, R17, UR4, -R172.reuse ;  /* 0x0000000411887c23 */ /* 0x100fe200080108ac */
[--C-:B------:R-:W-:Y:S01]  /*15660*/  FFMA.FTZ R133, R15, UR4, -R172.reuse ;  /* 0x000000040f857c23 */ /* 0x100fe200080108ac */
[----:B------:R-:W5:Y:S01]  /*15670*/  MUFU.EX2 R158, R158 ;  /* 0x0000009e009e7308 */ /* 0x000f620000000800 */
[----:B------:R-:W1:Y:S01]  /*15680*/  LDSM.16.MT88.4 R56, [R166+0x2000] ;  /* 0x00200000a638783b */ /* 0x000e620000004200 */
[--C-:B------:R-:W-:Y:S01]  /*15690*/  FFMA.FTZ R0, R13, UR4, -R172.reuse ;  /* 0x000000040d007c23 */ /* 0x100fe200080108ac */
[--C-:B------:R-:W-:Y:S01]  /*156a0*/  FFMA.FTZ R163, R168, UR4, -R177.reuse ;  /* 0x00000004a8a37c23 */ /* 0x100fe200080108b1 */
[--C-:B------:R-:W-:Y:S01]  /*156b0*/  FFMA.FTZ R164, R164, UR4, -R177.reuse ;  /* 0x00000004a4a47c23 */ /* 0x100fe200080108b1 */
[----:B------:R-:W1:Y:S01]  /*156c0*/  LDSM.16.MT88.4 R64, [R162+0x2000] ;  /* 0x00200000a240783b */ /* 0x000e620000004200 */
[--C-:B------:R-:W-:Y:S01]  /*156d0*/  FFMA.FTZ R165, R146, UR4, -R177.reuse ;  /* 0x0000000492a57c23 */ /* 0x100fe200080108b1 */
[--C-:B------:R-:W-:Y:S01]  /*156e0*/  FFMA.FTZ R168, R144, UR4, -R177.reuse ;  /* 0x0000000490a87c23 */ /* 0x100fe200080108b1 */
[----:B------:R-:W-:Y:S01]  /*156f0*/  MUFU.EX2 R155, R155 ;  /* 0x0000009b009b7308 */ /* 0x000fe20000000800 */
[----:B------:R-:W1:Y:S01]  /*15700*/  LDSM.16.MT88.4 R88, [R166+0x4000] ;  /* 0x00400000a658783b */ /* 0x000e620000004200 */
[--C-:B------:R-:W-:Y:S01]  /*15710*/  FFMA.FTZ R167, R147, UR4, -R172.reuse ;  /* 0x0000000493a77c23 */ /* 0x100fe200080108ac */
[--C-:B------:R-:W-:Y:S01]  /*15720*/  FFMA.FTZ R170, R145, UR4, -R172.reuse ;  /* 0x0000000491aa7c23 */ /* 0x100fe200080108ac */
[--C-:B------:R-:W-:Y:S01]  /*15730*/  FFMA.FTZ R174, R179, UR4, -R172.reuse ;  /* 0x00000004b3ae7c23 */ /* 0x100fe200080108ac */
[----:B------:R-:W1:Y:S01]  /*15740*/  LDSM.16.MT88.4 R4, [R162+0x4000] ;  /* 0x00400000a204783b */ /* 0x000e620000004200 */
[--C-:B------:R-:W-:Y:S01]  /*15750*/  FFMA.FTZ R175, R175, UR4, -R172.reuse ;  /* 0x00000004afaf7c23 */ /* 0x100fe200080108ac */
[--C-:B------:R-:W-:Y:S01]  /*15760*/  FFMA.FTZ R179, R176, UR4, -R177.reuse ;  /* 0x00000004b0b37c23 */ /* 0x100fe200080108b1 */
[----:B------:R-:W2:Y:S01]  /*15770*/  MUFU.EX2 R154, R154 ;  /* 0x0000009a009a7308 */ /* 0x000ea20000000800 */
[----:B------:R-:W1:Y:S01]  /*15780*/  LDSM.16.MT88.4 R8, [R188+0xe800] ;  /* 0x00e80000bc08783b */ /* 0x000e620000004200 */
[----:B-----5:R-:W-:Y:S01]  /*15790*/  F2FP.F16.F32.PACK_AB R96, R158, R159 ;  /* 0x0000009f9e60723e */ /* 0x020fe200000000ff */
[--C-:B------:R-:W-:Y:S01]  /*157a0*/  FFMA.FTZ R178, R178, UR4, -R177.reuse ;  /* 0x00000004b2b27c23 */ /* 0x100fe200080108b1 */
[--C-:B------:R-:W-:Y:S01]  /*157b0*/  FFMA.FTZ R176, R150, UR4, -R177.reuse ;  /* 0x0000000496b07c23 */ /* 0x100fe200080108b1 */
[----:B------:R-:W5:Y:S01]  /*157c0*/  LDSM.16.MT88.4 R16, [R166+0x800] ;  /* 0x00080000a610783b */ /* 0x000f620000004200 */
[----:B------:R-:W-:Y:S01]  /*157d0*/  FFMA.FTZ R211, R148, UR4, -R177 ;  /* 0x0000000494d37c23 */ /* 0x000fe200080108b1 */
[--C-:B------:R-:W-:Y:S01]  /*157e0*/  FFMA.FTZ R177, R151, UR4, -R172.reuse ;  /* 0x0000000497b17c23 */ /* 0x100fe200080108ac */
[----:B------:R-:W-:Y:S01]  /*157f0*/  MUFU.EX2 R161, R161 ;  /* 0x000000a100a17308 */ /* 0x000fe20000000800 */
[----:B------:R-:W5:Y:S01]  /*15800*/  LDSM.16.MT88.4 R20, [R173+0xe800] ;  /* 0x00e80000ad14783b */ /* 0x000f620000004200 */
[--C-:B------:R-:W-:Y:S01]  /*15810*/  FFMA.FTZ R180, R149, UR4, -R172.reuse ;  /* 0x0000000495b47c23 */ /* 0x100fe200080108ac */
[--C-:B------:R-:W-:Y:S01]  /*15820*/  FFMA.FTZ R171, R171, UR4, -R172.reuse ;  /* 0x00000004abab7c23 */ /* 0x100fe200080108ac */
[----:B------:R-:W-:Y:S01]  /*15830*/  FFMA.FTZ R172, R169, UR4, -R172 ;  /* 0x00000004a9ac7c23 */ /* 0x000fe200080108ac */
[----:B------:R-:W5:Y:S01]  /*15840*/  LDSM.16.MT88.4 R12, [R166+0x2800] ;  /* 0x00280000a60c783b */ /* 0x000f620000004200 */
[----:B------:R-:W-:Y:S01]  /*15850*/  FADD.FTZ R158, R159, R158 ;  /* 0x0000009e9f9e7221 */ /* 0x000fe20000010000 */
[----:B------:R-:W-:Y:S01]  /*15860*/  ISETP.GE.AND P2, PT, R134, R195, PT ;  /* 0x000000c38600720c */ /* 0x000fe20003f46270 */
[----:B------:R-:W3:Y:S01]  /*15870*/  MUFU.EX2 R160, R160 ;  /* 0x000000a000a07308 */ /* 0x000ee20000000800 */
[----:B--2---:R-:W-:Y:S01]  /*15880*/  F2FP.F16.F32.PACK_AB R98, R154, R155 ;  /* 0x0000009b9a62723e */ /* 0x004fe200000000ff */
[----:B------:R-:W-:Y:S01]  /*15890*/  LDSM.16.MT88.4 R24, [R162+0x800] ;  /* 0x00080000a218783b */ /* 0x000fe20000004200 */
[----:B------:R-:W-:-:S03]  /*158a0*/  FADD.FTZ R155, R155, R158 ;  /* 0x0000009e9b9b7221 */ /* 0x000fc60000010000 */
[----:B------:R-:W-:Y:S01]  /*158b0*/  LDSM.16.MT88.4 R144, [R173+0xd000] ;  /* 0x00d00000ad90783b */ /* 0x000fe20000004200 */
[----:B------:R-:W-:Y:S01]  /*158c0*/  FADD.FTZ R154, R154, R155 ;  /* 0x0000009b9a9a7221 */ /* 0x000fe20000010000 */
[----:B------:R-:W-:Y:S02]  /*158d0*/  MUFU.EX2 R157, R157 ;  /* 0x0000009d009d7308 */ /* 0x000fe40000000800 */
[----:B------:R-:W-:Y:S06]  /*158e0*/  LDSM.16.MT88.4 R148, [R173+0xd800] ;  /* 0x00d80000ad94783b */ /* 0x000fec0000004200 */
[----:B------:R-:W2:Y:S01]  /*158f0*/  MUFU.EX2 R156, R156 ;  /* 0x0000009c009c7308 */ /* 0x000ea20000000800 */
[----:B---3--:R-:W-:Y:S01]  /*15900*/  F2FP.F16.F32.PACK_AB R97, R160, R161 ;  /* 0x000000a1a061723e */ /* 0x008fe200000000ff */
[----:B------:R-:W-:-:S06]  /*15910*/  FADD.FTZ R160, R161, R160 ;  /* 0x000000a0a1a07221 */ /* 0x000fcc0000010000 */
[----:B------:R-:W-:Y:S08]  /*15920*/  MUFU.EX2 R153, R153 ;  /* 0x0000009900997308 */ /* 0x000ff00000000800 */
[----:B------:R-:W3:Y:S01]  /*15930*/  MUFU.EX2 R152, R152 ;  /* 0x0000009800987308 */ /* 0x000ee20000000800 */
        /* <DEDUP_REMOVED lines=18> */
[C---:B----4-:R-:W-:Y:S07]  /*15a60*/  HMMA.16816.F32 R104, R96.reuse, R100, RZ ;  /* 0x000000646068723c */ /* 0x050fee00000018ff */
[----:B------:R-:W-:Y:S01]  /*15a70*/  MUFU.EX2 R165, R165 ;  /* 0x000000a500a57308 */ /* 0x000fe20000000800 */
[C---:B-1----:R-:W-:Y:S07]  /*15a80*/  HMMA.16816.F32 R52, R96.reuse, R56, RZ ;  /* 0x000000386034723c */ /* 0x042fee00000018ff */
        /* <DEDUP_REMOVED lines=29> */
[----:B--2---:R-:W-:Y:S01]  /*15c60*/  F2FP.F16.F32.PACK_AB R5, R136, R137 ;  /* 0x000000898805723e */ /* 0x004fe200000000ff */
[----:B------:R-:W-:-:S02]  /*15c70*/  FADD.FTZ R137, R137, R156 ;  /* 0x0000009c89897221 */ /* 0x000fc40000010000 */
[----:B------:R-:W-:Y:S02]  /*15c80*/  FADD.FTZ R152, R152, R153 ;  /* 0x0000009998987221 */ /* 0x000fe40000010000 */
[----:B------:R-:W-:Y:S01]  /*15c90*/  HMMA.16816.F32 R96, R96, R6, RZ ;  /* 0x000000066060723c */ /* 0x000fe200000018ff */
[----:B------:R-:W-:Y:S01]  /*15ca0*/  F2FP.F16.F32.PACK_AB R6, R2, R135 ;  /* 0x000000870206723e */ /* 0x000fe200000000ff */
[----:B------:R-:W-:Y:S01]  /*15cb0*/  FADD.FTZ R136, R136, R137 ;  /* 0x0000008988887221 */ /* 0x000fe20000010000 */
[----:B-----5:R-:W-:Y:S01]  /*15cc0*/  F2FP.F16.F32.PACK_AB R7, R0, R133 ;  /* 0x000000850007723e */ /* 0x020fe200000000ff */
        /* <DEDUP_REMOVED lines=40> */
[----:B------:R-:W-:Y:S01]  /*15f50*/  F2FP.F16.F32.PACK_AB R4, R164, R163 ;  /* 0x000000a3a404723e */ /* 0x000fe200000000ff */
[----:B------:R-:W-:Y:S01]  /*15f60*/  FADD.FTZ R163, R163, R2 ;  /* 0x00000002a3a37221 */ /* 0x000fe20000010000 */
[----:B------:R-:W-:-:S02]  /*15f70*/  F2FP.F16.F32.PACK_AB R5, R170, R167 ;  /* 0x000000a7aa05723e */ /* 0x000fc400000000ff */
[----:B------:R-:W-:Y:S01]  /*15f80*/  F2FP.F16.F32.PACK_AB R6, R168, R165 ;  /* 0x000000a5a806723e */ /* 0x000fe200000000ff */
[----:B------:R-:W-:Y:S01]  /*15f90*/  FADD.FTZ R164, R164, R163 ;  /* 0x000000a3a4a47221 */ /* 0x000fe20000010000 */
[----:B----4-:R-:W-:-:S03]  /*15fa0*/  F2FP.F16.F32.PACK_AB R7, R175, R174 ;  /* 0x000000aeaf07723e */ /* 0x010fc600000000ff */
[----:B------:R-:W-:-:S04]  /*15fb0*/  FADD.FTZ R165, R165, R164 ;  /* 0x000000a4a5a57221 */ /* 0x000fc80000010000 */
[C---:B--2---:R-:W-:Y:S08]  /*15fc0*/  HMMA.16816.F32 R36, R4.reuse, R8, R36 ;  /* 0x000000080424723c */ /* 0x044ff00000001824 */
[C---:B------:R-:W-:Y:S01]  /*15fd0*/  HMMA.16816.F32 R40, R4.reuse, R10, R40 ;  /* 0x0000000a0428723c */ /* 0x040fe20000001828 */
[----:B------:R-:W2:Y:S07]  /*15fe0*/  LDSM.16.MT88.4 R8, [R166+0x5000] ;  /* 0x00500000a608783b */ /* 0x000eae0000004200 */
[C---:B---3--:R-:W-:Y:S08]  /*15ff0*/  HMMA.16816.F32 R112, R4.reuse, R16, R112 ;  /* 0x000000100470723c */ /* 0x048ff00000001870 */
[C---:B------:R-:W-:Y:S01]  /*16000*/  HMMA.16816.F32 R108, R4.reuse, R18, R108 ;  /* 0x00000012046c723c */ /* 0x040fe2000000186c */
[----:B------:R-:W3:Y:S07]  /*16010*/  LDSM.16.MT88.4 R16, [R188+0x11000] ;  /* 0x01100000bc10783b */ /* 0x000eee0000004200 */
[C---:B-1----:R-:W-:Y:S08]  /*16020*/  HMMA.16816.F32 R60, R4.reuse, R12, R60 ;  /* 0x0000000c043c723c */ /* 0x042ff0000000183c */
[C---:B------:R-:W-:Y:S01]  /*16030*/  HMMA.16816.F32 R64, R4.reuse, R14, R64 ;  /* 0x0000000e0440723c */ /* 0x040fe20000001840 */
[----:B------:R-:W1:Y:S07]  /*16040*/  LDSM.16.MT88.4 R12, [R162+0x5000] ;  /* 0x00500000a20c783b */ /* 0x000e6e0000004200 */
[C---:B------:R-:W-:Y:S08]  /*16050*/  HMMA.16816.F32 R120, R4.reuse, R144, R120 ;  /* 0x000000900478723c */ /* 0x040ff00000001878 */
        /* <DEDUP_REMOVED lines=25> */
[----:B------:R-:W-:Y:S01]  /*161f0*/  F2FP.F16.F32.PACK_AB R4, R179, R178 ;  /* 0x000000b2b304723e */ /* 0x000fe200000000ff */
[----:B------:R-:W-:Y:S01]  /*16200*/  LDSM.16.MT88.4 R12, [R162+0x3800] ;  /* 0x00380000a20c783b */ /* 0x000fe20000004200 */
[----:B------:R-:W-:-:S02]  /*16210*/  F2FP.F16.F32.PACK_AB R5, R180, R177 ;  /* 0x000000b1b405723e */ /* 0x000fc400000000ff */
[----:B------:R-:W-:Y:S02]  /*16220*/  F2FP.F16.F32.PACK_AB R6, R211, R176 ;  /* 0x000000b0d306723e */ /* 0x000fe400000000ff */
[----:B------:R-:W-:-:S07]  /*16230*/  F2FP.F16.F32.PACK_AB R7, R172, R171 ;  /* 0x000000abac07723e */ /* 0x000fce00000000ff */
[C---:B--2---:R-:W-:Y:S08]  /*16240*/  HMMA.16816.F32 R112, R4.reuse, R8, R112 ;  /* 0x000000080470723c */ /* 0x044ff00000001870 */
[C---:B------:R-:W-:Y:S01]  /*16250*/  HMMA.16816.F32 R108, R4.reuse, R10, R108 ;  /* 0x0000000a046c723c */ /* 0x040fe2000000186c */
[----:B------:R-:W1:Y:S07]  /*16260*/  LDSM.16.MT88.4 R8, [R188+0x11800] ;  /* 0x01180000bc08783b */ /* 0x000e6e0000004200 */
[C---:B---3--:R-:W-:Y:S08]  /*16270*/  HMMA.16816.F32 R36, R4.reuse, R16, R36 ;  /* 0x000000100424723c */ /* 0x048ff00000001824 */
[C---:B------:R-:W-:Y:S01]  /*16280*/  HMMA.16816.F32 R40, R4.reuse, R18, R40 ;  /* 0x000000120428723c */ /* 0x040fe20000001828 */
[----:B------:R-:W2:Y:S07]  /*16290*/  LDSM.16.MT88.4 R16, [R162+0x5800] ;  /* 0x00580000a210783b */ /* 0x000eae0000004200 */
[C---:B------:R-:W-:Y:S08]  /*162a0*/  HMMA.16816.F32 R120, R4.reuse, R148, R120 ;  /* 0x000000940478723c */ /* 0x040ff00000001878 */
[C---:B------:R-:W-:Y:S08]  /*162b0*/  HMMA.16816.F32 R116, R4.reuse, R150, R116 ;  /* 0x000000960474723c */ /* 0x040ff00000001874 */
        /* <DEDUP_REMOVED lines=41> */
[----:B------:R-:W-:Y:S01]  /*16550*/  UMOV UR14, 0x400 ;  /* 0x00000400000e7882 */ /* 0x000fe20000000000 */
[----:B------:R-:W-:Y:S01]  /*16560*/  SEL R3, R3, 0xffffffe0, !P1 ;  /* 0xffffffe003037807 */ /* 0x000fe20004800000 */
[----:B------:R-:W2:Y:S01]  /*16570*/  LDCU UR12, c[0x0][0x440] ;  /* 0x00008800ff0c77ac */ /* 0x000ea20008000800 */
[----:B------:R-:W-:-:S02]  /*16580*/  MOV R208, RZ ;  /* 0x000000ff00d07202 */ /* 0x000fc40000000f00 */
[----:B------:R-:W-:Y:S01]  /*16590*/  PLOP3.LUT P4, PT, PT, PT, UP0, 0x80, 0x8 ;  /* 0x000000000008781c */ /* 0x000fe20003f8f008 */
[----:B------:R-:W-:Y:S01]  /*165a0*/  IMAD.IADD R186, R3, 0x1, R188 ;  /* 0x0000000103ba7824 */ /* 0x000fe200078e02bc */
[----:B------:R-:W3:Y:S01]  /*165b0*/  LDCU UR13, c[0x0][0x50c] ;  /* 0x0000a180ff0d77ac */ /* 0x000ee20008000800 */
[----:B------:R-:W4:Y:S01]  /*165c0*/  LDCU UR4, c[0x0][0x45c] ;  /* 0x00008b80ff0477ac */ /* 0x000f220008000800 */
[----:B------:R-:W2:Y:S01]  /*165d0*/  LDCU.64 UR8, c[0x0][0x3a0] ;  /* 0x00007400ff0877ac */ /* 0x000ea20008000a00 */
[----:B------:R-:W2:Y:S01]  /*165e0*/  LDCU.64 UR10, c[0x0][0x3a8] ;  /* 0x00007500ff0a77ac */ /* 0x000ea20008000a00 */
[----:B-1----:R-:W-:-:S12]  /*165f0*/  ULEA UR5, UR5, UR14, 0x18 ;  /* 0x0000000e05057291 */ /* 0x002fd8000f8ec0ff */
.L_x_1695:
        /* <DEDUP_REMOVED lines=100> */
.L_x_1692:
[----:B------:R-:W-:Y:S01]  /*16c40*/  @!PT LDS RZ, [RZ] ;  /* 0x00000000fffff984 */ /* 0x000fe20000000800 */
[----:B------:R-:W-:Y:S01]  /*16c50*/  @!PT LDS RZ, [RZ] ;  /* 0x00000000fffff984 */ /* 0x000fe20000000800 */
[----:B------:R-:W-:Y:S01]  /*16c60*/  @!PT LDS RZ, [RZ] ;  /* 0x00000000fffff984 */ /* 0x000fe20000000800 */
[----:B------:R-:W-:Y:S01]  /*16c70*/  @!P3 LDGSTS.E.BYPASS.LTC128B.128 [R213+0xc000], desc[UR6][R198.64] ;  /* 0x0c000000c6d5bfae */ /* 0x000fe2000b981a06 */
[C---:B------:R-:W-:Y:S02]  /*16c80*/  LEA R6, P0, R8.reuse, R198, 0x5 ;  /* 0x000000c608067211 */ /* 0x040fe400078028ff */
[C-C-:B------:R-:W-:Y:S02]  /*16c90*/  SHF.L.U64.HI R3, R8.reuse, 0x5, R7.reuse ;  /* 0x0000000508037819 */ /* 0x140fe40000010207 */
[----:B------:R-:W-:Y:S01]  /*16ca0*/  @P3 STS.128 [R213+0xc000], RZ ;  /* 0x00c000ffd5003388 */ /* 0x000fe20000000c00 */
[C---:B------:R-:W-:Y:S02]  /*16cb0*/  LEA.HI.X R7, R8.reuse, R199, R7, 0x5, P0 ;  /* 0x000000c708077211 */ /* 0x040fe400000f2c07 */
[----:B------:R-:W-:Y:S02]  /*16cc0*/  SHF.L.U32 R4, R8, 0x5, RZ ;  /* 0x0000000508047819 */ /* 0x000fe400000006ff */
[----:B------:R-:W-:Y:S01]  /*16cd0*/  @!PT LDS RZ, [RZ] ;  /* 0x00000000fffff984 */ /* 0x000fe20000000800 */
[----:B------:R-:W-:Y:S01]  /*16ce0*/  @!PT LDS RZ, [RZ] ;  /* 0x00000000fffff984 */ /* 0x000fe20000000800 */
[----:B------:R-:W-:Y:S01]  /*16cf0*/  @!PT LDS RZ, [RZ] ;  /* 0x00000000fffff984 */ /* 0x000fe20000000800 */
[----:B------:R-:W-:Y:S01]  /*16d00*/  @!P2 LDGSTS.E.BYPASS.LTC128B.128 [R213+0xe000], desc[UR6][R198.64+0x80] ;  /* 0x0e000080c6d5afae */ /* 0x000fe2000b981a06 */
[----:B------:R-:W-:Y:S02]  /*16d10*/  LEA R194, R2, UR5, 0x1 ;  /* 0x0000000502c27c11 */ /* 0x000fe4000f8e08ff */
[C---:B------:R-:W-:Y:S02]  /*16d20*/  IADD3 R12, P5, PT, R4.reuse, R6, RZ ;  /* 0x00000006040c7210 */ /* 0x040fe40007fbe0ff */
[----:B------:R-:W-:Y:S01]  /*16d30*/  @P2 STS.128 [R213+0xe000], RZ ;  /* 0x00e000ffd5002388 */ /* 0x000fe20000000c00 */
[----:B------:R-:W-:Y:S02]  /*16d40*/  IADD3 R136, PT, PT, R193, UR5, RZ ;  /* 0x00000005c1887c10 */ /* 0x000fe4000fffe0ff */
[C---:B------:R-:W-:Y:S02]  /*16d50*/  IADD3.X R13, PT, PT, R3.reuse, R7, RZ, P5, !PT ;  /* 0x00000007030d7210 */ /* 0x040fe40002ffe4ff */
[----:B------:R-:W-:Y:S01]  /*16d60*/  @!PT LDS RZ, [RZ] ;  /* 0x00000000fffff984 */ /* 0x000fe20000000800 */
[----:B------:R-:W-:Y:S01]  /*16d70*/  @!PT LDS RZ, [RZ] ;  /* 0x00000000fffff984 */ /* 0x000fe20000000800 */
[----:B------:R-:W-:Y:S01]  /*16d80*/  @!PT LDS RZ, [RZ] ;  /* 0x00000000fffff984 */ /* 0x000fe20000000800 */
[----:B------:R-:W-:Y:S01]  /*16d90*/  @!P1 LDGSTS.E.BYPASS.LTC128B.128 [R213+0x10000], desc[UR6][R198.64+0x100] ;  /* 0x10000100c6d59fae */ /* 0x000fe2000b981a06 */
[----:B------:R-:W-:Y:S02]  /*16da0*/  IADD3 R4, P0, PT, R4, R12, RZ ;  /* 0x0000000c04047210 */ /* 0x000fe40007f1e0ff */
[----:B------:R-:W-:Y:S02]  /*16db0*/  IADD3 R202, PT, PT, R202, -0x1, RZ ;  /* 0xffffffffcaca7810 */ /* 0x000fe40007ffe0ff */
[----:B------:R-:W-:Y:S01]  /*16dc0*/  @P1 STS.128 [R213+0x10000], RZ ;  /* 0x010000ffd5001388 */ /* 0x000fe20000000c00 */
[----:B------:R-:W-:Y:S02]  /*16dd0*/  IADD3.X R5, PT, PT, R3, R13, RZ, P0, !PT ;  /* 0x0000000d03057210 */ /* 0x000fe400007fe4ff */
[----:B------:R-:W-:Y:S02]  /*16de0*/  LOP3.LUT P0, RZ, R187, 0x2, RZ, 0xc0, !PT ;  /* 0x00000002bbff7812 */ /* 0x000fe4000780c0ff */
[----:B------:R-:W-:Y:S01]  /*16df0*/  @!PT LDS RZ, [RZ] ;  /* 0x00000000fffff984 */ /* 0x000fe20000000800 */
[----:B------:R-:W-:Y:S01]  /*16e00*/  @!PT LDS RZ, [RZ] ;  /* 0x00000000fffff984 */ /* 0x000fe20000000800 */
[----:B------:R-:W-:Y:S01]  /*16e10*/  @!PT LDS RZ, [RZ] ;  /* 0x00000000fffff984 */ /* 0x000fe20000000800 */
[----:B------:R-:W-:Y:S01]  /*16e20*/  @!P3 LDGSTS.E.BYPASS.LTC128B.128 [R213+0xc800], desc[UR6][R6.64] ;  /* 0x0c80000006d5bfae */ /* 0x000fe2000b981a06 */
[----:B------:R-:W-:Y:S02]  /*16e30*/  ISETP.GT.AND P5, PT, R202, R195, PT ;  /* 0x000000c3ca00720c */ /* 0x000fe40003fa4270 */
[----:B------:R-:W-:Y:S02]  /*16e40*/  SEL R189, R139, 0xffffffe0, !P0 ;  /* 0xffffffe08bbd7807 */ /* 0x000fe40004000000 */
[----:B------:R-:W-:Y:S01]  /*16e50*/  @P3 STS.128 [R213+0xc800], RZ ;  /* 0x00c800ffd5003388 */ /* 0x000fe20000000c00 */
[----:B------:R-:W-:Y:S02]  /*16e60*/  LOP3.LUT P0, RZ, R187, 0x4, RZ, 0xc0, !PT ;  /* 0x00000004bbff7812 */ /* 0x000fe4000780c0ff */
[C---:B------:R-:W-:Y:S02]  /*16e70*/  IADD3 R192, PT, PT, R189.reuse, R194, RZ ;  /* 0x000000c2bdc07210 */ /* 0x040fe40007ffe0ff */
[----:B------:R-:W-:Y:S01]  /*16e80*/  @!PT LDS RZ, [RZ] ;  /* 0x00000000fffff984 */ /* 0x000fe20000000800 */
[----:B------:R-:W-:Y:S01]  /*16e90*/  @!PT LDS RZ, [RZ] ;  /* 0x00000000fffff984 */ /* 0x000fe20000000800 */
[----:B------:R-:W-:Y:S01]  /*16ea0*/  @!PT LDS RZ, [RZ] ;  /* 0x00000000fffff984 */ /* 0x000fe20000000800 */
[----:B------:R-:W-:Y:S01]  /*16eb0*/  @!P2 LDGSTS.E.BYPASS.LTC128B.128 [R213+0xe800], desc[UR6][R6.64+0x80] ;  /* 0x0e80008006d5afae */ /* 0x000fe2000b981a06 */
[----:B------:R-:W-:Y:S02]  /*16ec0*/  IADD3 R191, PT, PT, R189, R136, RZ ;  /* 0x00000088bdbf7210 */ /* 0x000fe40007ffe0ff */
[----:B------:R-:W-:Y:S02]  /*16ed0*/  SEL R3, R138, 0xffffffc0, !P0 ;  /* 0xffffffc08a037807 */ /* 0x000fe40004000000 */
[----:B------:R-:W-:Y:S02]  /*16ee0*/  @P2 STS.128 [R213+0xe800], RZ ;  /* 0x00e800ffd5002388 */ /* 0x000fe40000000c00 */
[C---:B------:R-:W-:Y:S03]  /*16ef0*/  IADD3 R190, PT, PT, R3.reuse, R194, RZ ;  /* 0x000000c203be7210 */ /* 0x040fe60007ffe0ff */
[----:B------:R-:W-:Y:S01]  /*16f00*/  @!PT LDS RZ, [RZ] ;  /* 0x00000000fffff984 */ /* 0x000fe20000000800 */
[----:B------:R-:W-:Y:S01]  /*16f10*/  @!PT LDS RZ, [RZ] ;  /* 0x00000000fffff984 */ /* 0x000fe20000000800 */
[----:B------:R-:W-:Y:S01]  /*16f20*/  @!PT LDS RZ, [RZ] ;  /* 0x00000000fffff984 */ /* 0x000fe20000000800 */
[----:B------:R-:W-:Y:S01]  /*16f30*/  @!P1 LDGSTS.E.BYPASS.LTC128B.128 [R213+0x10800], desc[UR6][R6.64+0x100] ;  /* 0x1080010006d59fae */ /* 0x000fe2000b981a06 */
[----:B------:R-:W-:Y:S02]  /*16f40*/  IADD3 R136, PT, PT, R3, R136, RZ ;  /* 0x0000008803887210 */ /* 0x000fe40007ffe0ff */
[C---:B------:R-:W-:Y:S02]  /*16f50*/  IADD3 R3, PT, PT, R189.reuse, R190, RZ ;  /* 0x000000bebd037210 */ /* 0x040fe40007ffe0ff */
[----:B------:R-:W-:Y:S01]  /*16f60*/  @P1 STS.128 [R213+0x10800], RZ ;  /* 0x010800ffd5001388 */ /* 0x000fe20000000c00 */
[----:B------:R-:W-:Y:S04]  /*16f70*/  IADD3 R2, PT, PT, R189, R136, RZ ;  /* 0x00000088bd027210 */ /* 0x000fe80007ffe0ff */
        /* <DEDUP_REMOVED lines=31> */
[----:B------:R-:W1:Y:S05]  /*17170*/  LDSM.16.M88.4 R8, [R193+UR5+0x6000] ;  /* 0x00600005c108783b */ /* 0x000e6a0008000200 */
[----:B------:R-:W2:Y:S05]  /*17180*/  LDSM.16.M88.4 R16, [R193+UR5+0x6800] ;  /* 0x00680005c110783b */ /* 0x000eaa0008000200 */
[----:B------:R-:W5:Y:S05]  /*17190*/  LDSM.16.M88.4 R24, [R193+UR5+0x7000] ;  /* 0x00700005c118783b */ /* 0x000f6a0008000200 */
[----:B------:R-:W0:Y:S05]  /*171a0*/  LDGDEPBAR ;  /* 0x00000000000079af */ /* 0x000e2a0000000000 */
[----:B------:R-:W3:Y:S05]  /*171b0*/  LDSM.16.M88.4 R32, [R193+UR5+0x7800] ;  /* 0x00780005c120783b */ /* 0x000eea0008000200 */
[----:B------:R-:W-:Y:S05]  /*171c0*/  LDSM.16.M88.4 R132, [R192] ;  /* 0x00000000c084783b */ /* 0x000fea0000000200 */
[----:B------:R-:W4:Y:S05]  /*171d0*/  LDSM.16.M88.4 R144, [R191+0x6000] ;  /* 0x00600000bf90783b */ /* 0x000f2a0000000200 */
[----:B------:R-:W4:Y:S05]  /*171e0*/  LDSM.16.M88.4 R148, [R191+0x6800] ;  /* 0x00680000bf94783b */ /* 0x000f2a0000000200 */
[----:B------:R-:W4:Y:S01]  /*171f0*/  LDSM.16.M88.4 R152, [R191+0x7000] ;  /* 0x00700000bf98783b */ /* 0x000f220000000200 */
[C---:B-1----:R-:W-:Y:S04]  /*17200*/  HMMA.16816.F32 R4, R140.reuse, R8, RZ ;  /* 0x000000088c04723c */ /* 0x042fe800000018ff */
[----:B------:R-:W1:Y:S04]  /*17210*/  LDSM.16.M88.4 R156, [R191+0x7800] ;  /* 0x00780000bf9c783b */ /* 0x000e680000000200 */
[C---:B------:R-:W-:Y:S01]  /*17220*/  HMMA.16816.F32 R8, R140.reuse, R10, RZ ;  /* 0x0000000a8c08723c */ /* 0x040fe200000018ff */
[----:B------:R-:W-:Y:S05]  /*17230*/  LDSM.16.M88.4 R160, [R190] ;  /* 0x00000000bea0783b */ /* 0x000fea0000000200 */
[----:B------:R-:W1:Y:S02]  /*17240*/  LDSM.16.M88.4 R164, [R136+0x6000] ;  /* 0x0060000088a4783b */ /* 0x000e640000000200 */
[C---:B--2---:R-:W-:Y:S03]  /*17250*/  HMMA.16816.F32 R12, R140.reuse, R16, RZ ;  /* 0x000000108c0c723c */ /* 0x044fe600000018ff */
[----:B------:R-:W-:Y:S05]  /*17260*/  LDSM.16.M88.4 R168, [R136+0x7800] ;  /* 0x0078000088a8783b */ /* 0x000fea0000000200 */
[C---:B------:R-:W-:Y:S01]  /*17270*/  HMMA.16816.F32 R16, R140.reuse, R18, RZ ;  /* 0x000000128c10723c */ /* 0x040fe200000018ff */
[----:B------:R-:W-:Y:S05]  /*17280*/  LDSM.16.M88.4 R172, [R3] ;  /* 0x0000000003ac783b */ /* 0x000fea0000000200 */
[----:B------:R-:W-:Y:S02]  /*17290*/  LDSM.16.M88.4 R176, [R2+0x6000] ;  /* 0x0060000002b0783b */ /* 0x000fe40000000200 */
[C---:B-----5:R-:W-:Y:S03]  /*172a0*/  HMMA.16816.F32 R20, R140.reuse, R24, RZ ;  /* 0x000000188c14723c */ /* 0x060fe600000018ff */
[----:B------:R-:W-:Y:S05]  /*172b0*/  LDSM.16.M88.4 R180, [R191+0x8000] ;  /* 0x00800000bfb4783b */ /* 0x000fea0000000200 */
[C---:B------:R-:W-:Y:S08]  /*172c0*/  HMMA.16816.F32 R24, R140.reuse, R26, RZ ;  /* 0x0000001a8c18723c */ /* 0x040ff000000018ff */
[C---:B---3--:R-:W-:Y:S08]  /*172d0*/  HMMA.16816.F32 R28, R140.reuse, R32, RZ ;  /* 0x000000208c1c723c */ /* 0x048ff000000018ff */
[----:B------:R-:W-:Y:S01]  /*172e0*/  HMMA.16816.F32 R32, R140, R34, RZ ;  /* 0x000000228c20723c */ /* 0x000fe200000018ff */
[----:B------:R-:W2:Y:S07]  /*172f0*/  LDSM.16.M88.4 R140, [R136+0x6800] ;  /* 0x00680000888c783b */ /* 0x000eae0000000200 */
        /* <DEDUP_REMOVED lines=11> */
[----:B------:R-:W1:Y:S05]  /*173b0*/  LDSM.16.M88.4 R132, [R2+0x6800] ;  /* 0x006800000284783b */ /* 0x000e6a0000000200 */
[----:B------:R-:W-:Y:S02]  /*173c0*/  LDSM.16.M88.4 R156, [R194+0x2000] ;  /* 0x00200000c29c783b */ /* 0x000fe40000000200 */
[C---:B------:R-:W-:Y:S08]  /*173d0*/  HMMA.16816.F32 R4, R160.reuse, R164, R4 ;  /* 0x000000a4a004723c */ /* 0x040ff00000001804 */
[C---:B------:R-:W-:Y:S01]  /*173e0*/  HMMA.16816.F32 R8, R160.reuse, R166, R8 ;  /* 0x000000a6a008723c */ /* 0x040fe20000001808 */
[----:B------:R-:W4:Y:S07]  /*173f0*/  LDSM.16.M88.4 R164, [R193+UR5+0x8000] ;  /* 0x00800005c1a4783b */ /* 0x000f2e0008000200 */
[C---:B--2---:R-:W-:Y:S08]  /*17400*/  HMMA.16816.F32 R12, R160.reuse, R140, R12 ;  /* 0x0000008ca00c723c */ /* 0x044ff0000000180c */
[C---:B------:R-:W-:Y:S01]  /*17410*/  HMMA.16816.F32 R16, R160.reuse, R142, R16 ;  /* 0x0000008ea010723c */ /* 0x040fe20000001810 */
[----:B------:R-:W2:Y:S07]  /*17420*/  LDSM.16.M88.4 R140, [R193+UR5+0x8800] ;  /* 0x00880005c18c783b */ /* 0x000eae0008000200 */
        /* <DEDUP_REMOVED lines=15> */
[----:B------:R-:W1:Y:S07]  /*17520*/  LDSM.16.M88.4 R148, [R191+0x9000] ;  /* 0x00900000bf94783b */ /* 0x000e6e0000000200 */
[C---:B------:R-:W-:Y:S08]  /*17530*/  HMMA.16816.F32 R28, R172.reuse, R152, R28 ;  /* 0x00000098ac1c723c */ /* 0x040ff0000000181c */
[----:B------:R-:W-:Y:S01]  /*17540*/  HMMA.16816.F32 R32, R172, R154, R32 ;  /* 0x0000009aac20723c */ /* 0x000fe20000001820 */
[----:B------:R-:W1:Y:S05]  /*17550*/  LDSM.16.M88.4 R152, [R191+0x9800] ;  /* 0x00980000bf98783b */ /* 0x000e6a0000000200 */
[----:B------:R-:W1:Y:S02]  /*17560*/  LDSM.16.M88.4 R172, [R190+0x2000] ;  /* 0x00200000beac783b */ /* 0x000e640000000200 */
[C---:B----4-:R-:W-:Y:S08]  /*17570*/  HMMA.16816.F32 R4, R156.reuse, R164, R4 ;  /* 0x000000a49c04723c */ /* 0x050ff00000001804 */
[C---:B------:R-:W-:Y:S01]  /*17580*/  HMMA.16816.F32 R8, R156.reuse, R166, R8 ;  /* 0x000000a69c08723c */ /* 0x040fe20000001808 */
[----:B------:R-:W-:Y:S07]  /*17590*/  LDSM.16.M88.4 R164, [R2+0x8000] ;  /* 0x0080000002a4783b */ /* 0x000fee0000000200 */
[C---:B--2---:R-:W-:Y:S08]  /*175a0*/  HMMA.16816.F32 R12, R156.reuse, R140, R12 ;  /* 0x0000008c9c0c723c */ /* 0x044ff0000000180c */
[C---:B------:R-:W-:Y:S01]  /*175b0*/  HMMA.16816.F32 R16, R156.reuse, R142, R16 ;  /* 0x0000008e9c10723c */ /* 0x040fe20000001810 */
[----:B------:R-:W2:Y:S07]  /*175c0*/  LDSM.16.M88.4 R140, [R136+0x8800] ;  /* 0x00880000888c783b */ /* 0x000eae0000000200 */
        /* <DEDUP_REMOVED lines=19> */
[----:B------:R-:W-:Y:S02]  /*17700*/  LDSM.16.M88.4 R168, [R194+0x4000] ;  /* 0x00400000c2a8783b */ /* 0x000fe40000000200 */
[C---:B------:R-:W-:Y:S08]  /*17710*/  HMMA.16816.F32 R4, R172.reuse, R176, R4 ;  /* 0x000000b0ac04723c */ /* 0x040ff00000001804 */
[C---:B------:R-:W-:Y:S01]  /*17720*/  HMMA.16816.F32 R8, R172.reuse, R178, R8 ;  /* 0x000000b2ac08723c */ /* 0x040fe20000001808 */
[----:B------:R-:W1:Y:S07]  /*17730*/  LDSM.16.M88.4 R176, [R193+UR5+0xa000] ;  /* 0x00a00005c1b0783b */ /* 0x000e6e0008000200 */
[C---:B--2---:R-:W-:Y:S08]  /*17740*/  HMMA.16816.F32 R12, R172.reuse, R140, R12 ;  /* 0x0000008cac0c723c */ /* 0x044ff0000000180c */
[C---:B------:R-:W-:Y:S01]  /*17750*/  HMMA.16816.F32 R16, R172.reuse, R142, R16 ;  /* 0x0000008eac10723c */ /* 0x040fe20000001810 */
[----:B------:R-:W2:Y:S07]  /*17760*/  LDSM.16.M88.4 R140, [R193+UR5+0xa800] ;  /* 0x00a80005c18c783b */ /* 0x000eae0008000200 */
        /* <DEDUP_REMOVED lines=22> */
[----:B------:R-:W1:Y:S07]  /*178d0*/  LDSM.16.M88.4 R176, [R136+0xa000] ;  /* 0x00a0000088b0783b */ /* 0x000e6e0000000200 */
[C---:B--2---:R-:W-:Y:S08]  /*178e0*/  HMMA.16816.F32 R12, R168.reuse, R140, R12 ;  /* 0x0000008ca80c723c */ /* 0x044ff0000000180c */
[C---:B------:R-:W-:Y:S01]  /*178f0*/  HMMA.16816.F32 R16, R168.reuse, R142, R16 ;  /* 0x0000008ea810723c */ /* 0x040fe20000001810 */
[----:B------:R-:W2:Y:S07]  /*17900*/  LDSM.16.M88.4 R140, [R136+0xa800] ;  /* 0x00a80000888c783b */ /* 0x000eae0000000200 */
        /* <DEDUP_REMOVED lines=9> */
[C---:B-1----:R-:W-:Y:S08]  /*179a0*/  HMMA.16816.F32 R12, R164.reuse, R132, R12 ;  /* 0x00000084a40c723c */ /* 0x042ff0000000180c */
[C---:B------:R-:W-:Y:S01]  /*179b0*/  HMMA.16816.F32 R16, R164.reuse, R134, R16 ;  /* 0x00000086a410723c */ /* 0x040fe20000001810 */
[----:B------:R-:W1:Y:S07]  /*179c0*/  LDSM.16.M88.4 R132, [R2+0xa800] ;  /* 0x00a800000284783b */ /* 0x000e6e0000000200 */
[C---:B------:R-:W-:Y:S08]  /*179d0*/  HMMA.16816.F32 R20, R164.reuse, R148, R20 ;  /* 0x00000094a414723c */ /* 0x040ff00000001814 */
[C---:B------:R-:W-:Y:S08]  /*179e0*/  HMMA.16816.F32 R24, R164.reuse, R150, R24 ;  /* 0x00000096a418723c */ /* 0x040ff00000001818 */
[C---:B------:R-:W-:Y:S08]  /*179f0*/  HMMA.16816.F32 R28, R164.reuse, R152, R28 ;  /* 0x00000098a41c723c */ /* 0x040ff0000000181c */
[----:B------:R-:W-:Y:S08]  /*17a00*/  HMMA.16816.F32 R32, R164, R154, R32 ;  /* 0x0000009aa420723c */ /* 0x000ff00000001820 */
[C---:B------:R-:W-:Y:S08]  /*17a10*/  HMMA.16816.F32 R4, R160.reuse, R176, R4 ;  /* 0x000000b0a004723c */ /* 0x040ff00000001804 */
[C---:B------:R-:W-:Y:S08]  /*17a20*/  HMMA.16816.F32 R8, R160.reuse, R178, R8 ;  /* 0x000000b2a008723c */ /* 0x040ff00000001808 */
[C---:B--2---:R-:W-:Y:S08]  /*17a30*/  HMMA.16816.F32 R12, R160.reuse, R140, R12 ;  /* 0x0000008ca00c723c */ /* 0x044ff0000000180c */
[C---:B------:R-:W-:Y:S08]  /*17a40*/  HMMA.16816.F32 R16, R160.reuse, R142, R16 ;  /* 0x0000008ea010723c */ /* 0x040ff00000001810 */
[C---:B---3--:R-:W-:Y:S08]  /*17a50*/  HMMA.16816.F32 R20, R160.reuse, R144, R20 ;  /* 0x00000090a014723c */ /* 0x048ff00000001814 */
[C---:B------:R-:W-:Y:S08]  /*17a60*/  HMMA.16816.F32 R24, R160.reuse, R146, R24 ;  /* 0x00000092a018723c */ /* 0x040ff00000001818 */
[C---:B----4-:R-:W-:Y:S08]  /*17a70*/  HMMA.16816.F32 R28, R160.reuse, R156, R28 ;  /* 0x0000009ca01c723c */ /* 0x050ff0000000181c */
[----:B------:R-:W-:Y:S08]  /*17a80*/  HMMA.16816.F32 R32, R160, R158, R32 ;  /* 0x0000009ea020723c */ /* 0x000ff00000001820 */
[C---:B------:R-:W-:Y:S08]  /*17a90*/  HMMA.16816.F32 R4, R168.reuse, R180, R4 ;  /* 0x000000b4a804723c */ /* 0x040ff00000001804 */
[C---:B------:R-:W-:Y:S08]  /*17aa0*/  HMMA.16816.F32 R8, R168.reuse, R182, R8 ;  /* 0x000000b6a808723c */ /* 0x040ff00000001808 */
[C---:B-1----:R-:W-:Y:S03]  /*17ab0*/  HMMA.16816.F32 R12, R168.reuse, R132, R12 ;  /* 0x00000084a80c723c */ /* 0x042fe6000000180c */
        /* <DEDUP_REMOVED lines=150> */
.L_x_1694:
        /* <DEDUP_REMOVED lines=69> */
.L_x_1693:
[----:B--2---:R-:W-:Y:S01]  /*18870*/  FMNMX3.FTZ R3, R137, R148, R172, !PT ;  /* 0x0000009489037276 */ /* 0x004fe200078100ac */
        /* <DEDUP_REMOVED lines=221> */
[----:B------:R-:W-:Y:S01]  /*19650*/  ISETP.GT.AND P1, PT, R202, R195, PT ;  /* 0x000000c3ca00720c */ /* 0x000fe20003f24270 */
[----:B------:R-:W-:Y:S01]  /*19660*/  FFMA.FTZ R175, R0, R209, R175 ;  /* 0x000000d100af7223 */ /* 0x000fe200000100af */
[----:B------:R-:W-:Y:S01]  /*19670*/  FADD.FTZ R174, R174, R177 ;  /* 0x000000b1aeae7221 */ /* 0x000fe20000010000 */
[----:B------:R-:W-:Y:S02]  /*19680*/  MOV R0, R3 ;  /* 0x0000000300007202 */ /* 0x000fe40000000f00 */
[----:B------:R-:W-:Y:S04]  /*19690*/  FADD.FTZ R175, R171, R175 ;  /* 0x000000afabaf7221 */ /* 0x000fe80000010000 */
[----:B------:R-:W-:Y:S01]  /*196a0*/  MUFU.EX2 R192, R192 ;  /* 0x000000c000c07308 */ /* 0x000fe20000000800 */
[C---:B-1----:R-:W-:Y:S03]  /*196b0*/  HMMA.16816.F32 R44, R128.reuse, R104, R44 ;  /* 0x00000068802c723c */ /* 0x042fe6000000182c */
[----:B------:R-:W-:Y:S06]  /*196c0*/  FADD.FTZ R170, R170, R175 ;  /* 0x000000afaaaa7221 */ /* 0x000fec0000010000 */
        /* <DEDUP_REMOVED lines=21> */
[----:B------:R-:W-:Y:S02]  /*19820*/  F2FP.F16.F32.PACK_AB R100, R179, R176 ;  /* 0x000000b0b364723e */ /* 0x000fe400000000ff */
[C---:B------:R-:W-:Y:S04]  /*19830*/  F2FP.F16.F32.PACK_AB R101, R178.reuse, R181 ;  /* 0x000000b5b265723e */ /* 0x040fe800000000ff */
[----:B------:R-:W5:Y:S01]  /*19840*/  MUFU.EX2 R135, R135 ;  /* 0x0000008700877308 */ /* 0x000f620000000800 */
[----:B------:R-:W-:Y:S01]  /*19850*/  FADD.FTZ R181, R181, R170 ;  /* 0x000000aab5b57221 */ /* 0x000fe20000010000 */
[C---:B------:R-:W-:Y:S03]  /*19860*/  HMMA.16816.F32 R80, R128.reuse, R102, R80 ;  /* 0x000000668050723c */ /* 0x040fe60000001850 */
[----:B------:R-:W-:Y:S01]  /*19870*/  F2FP.F16.F32.PACK_AB R102, R183, R180 ;  /* 0x000000b4b766723e */ /* 0x000fe200000000ff */
[----:B------:R-:W-:Y:S01]  /*19880*/  FADD.FTZ R181, R178, R181 ;  /* 0x000000b5b2b57221 */ /* 0x000fe20000010000 */
[C---:B--2---:R-:W-:Y:S03]  /*19890*/  F2FP.F16.F32.PACK_AB R103, R191.reuse, R182 ;  /* 0x000000b6bf67723e */ /* 0x044fe600000000ff */
[----:B------:R-:W2:Y:S01]  /*198a0*/  MUFU.EX2 R214, R214 ;  /* 0x000000d600d67308 */ /* 0x000ea20000000800 */
[C---:B----4-:R-:W-:Y:S03]  /*198b0*/  HMMA.16816.F32 R84, R128.reuse, R108, R84 ;  /* 0x0000006c8054723c */ /* 0x050fe60000001854 */
[----:B------:R-:W-:Y:S06]  /*198c0*/  FADD.FTZ R182, R182, R181 ;  /* 0x000000b5b6b67221 */ /* 0x000fec0000010000 */
[----:B------:R-:W-:Y:S01]  /*198d0*/  MUFU.EX2 R134, R134 ;  /* 0x0000008600867308 */ /* 0x000fe20000000800 */
[----:B------:R-:W-:Y:S01]  /*198e0*/  FADD.FTZ R191, R191, R182 ;  /* 0x000000b6bfbf7221 */ /* 0x000fe20000010000 */
[C---:B------:R-:W-:Y:S01]  /*198f0*/  HMMA.16816.F32 R88, R128.reuse, R110, R88 ;  /* 0x0000006e8058723c */ /* 0x040fe20000001858 */
[----:B------:R-:W4:Y:S07]  /*19900*/  LDSM.16.MT88.4 R108, [R168+0x800] ;  /* 0x00080000a86c783b */ /* 0x000f2e0000004200 */
        /* <DEDUP_REMOVED lines=48> */
[C---:B---3--:R-:W-:Y:S03]  /*19c10*/  HMMA.16816.F32 R4, R100.reuse, R108, R4 ;  /* 0x0000006c6404723c */ /* 0x048fe60000001804 */
[----:B------:R-:W-:Y:S05]  /*19c20*/  FADD.FTZ R217, R217, R210 ;  /* 0x000000d2d9d97221 */ /* 0x000fea0000010000 */
        /* <DEDUP_REMOVED lines=23> */
[----:B--2---:R-:W-:Y:S01]  /*19da0*/  F2FP.F16.F32.PACK_AB R142, R221, R214 ;  /* 0x000000d6dd8e723e */ /* 0x004fe200000000ff */
[----:B------:R-:W-:Y:S01]  /*19db0*/  FADD.FTZ R135, R135, R136 ;  /* 0x0000008887877221 */ /* 0x000fe20000010000 */
[C---:B------:R-:W-:Y:S03]  /*19dc0*/  F2FP.F16.F32.PACK_AB R143, R133.reuse, R134 ;  /* 0x00000086858f723e */ /* 0x040fe600000000ff */
[C---:B---3--:R-:W-:Y:S03]  /*19dd0*/  HMMA.16816.F32 R68, R100.reuse, R108, R68 ;  /* 0x0000006c6444723c */ /* 0x048fe60000001844 */
[----:B------:R-:W-:Y:S04]  /*19de0*/  FADD.FTZ R134, R134, R135 ;  /* 0x0000008786867221 */ /* 0x000fe80000010000 */
[----:B------:R-:W-:Y:S01]  /*19df0*/  FADD.FTZ R209, R133, R134 ;  /* 0x0000008685d17221 */ /* 0x000fe20000010000 */
[C---:B------:R-:W-:Y:S01]  /*19e00*/  HMMA.16816.F32 R72, R100.reuse, R110, R72 ;  /* 0x0000006e6448723c */ /* 0x040fe20000001848 */
[----:B------:R-:W-:Y:S07]  /*19e10*/  LDSM.16.MT88.4 R108, [R168+0x1800] ;  /* 0x00180000a86c783b */ /* 0x000fee0000004200 */
        /* <DEDUP_REMOVED lines=50> */
.L_x_1691:
[----:B------:R-:W1:Y:S01]  /*1a140*/  SHFL.BFLY PT, R2, R211, 0x2, 0x1f ;  /* 0x0c401f00d3027f89 */ /* 0x000e6200000e0000 */
[----:B------:R-:W2:Y:S01]  /*1a150*/  S2UR UR8, SR_CTAID.X ;  /* 0x00000000000879c3 */ /* 0x000ea20000002500 */
[C---:B------:R-:W-:Y:S01]  /*1a160*/  SHF.L.U32 R134, R187.reuse, 0x4, RZ ;  /* 0x00000004bb867819 */ /* 0x040fe200000006ff */
[----:B------:R-:W3:Y:S01]  /*1a170*/  LDCU UR4, c[0x0][0x44c] ;  /* 0x00008980ff0477ac */ /* 0x000ee20008000800 */
[----:B------:R-:W4:Y:S01]  /*1a180*/  SHFL.BFLY PT, R0, R209, 0x2, 0x1f ;  /* 0x0c401f00d1007f89 */ /* 0x000f2200000e0000 */
[C---:B------:R-:W-:Y:S01]  /*1a190*/  SHF.L.U32 R12, R187.reuse, 0x1, RZ ;  /* 0x00000001bb0c7819 */ /* 0x040fe200000006ff */
[----:B------:R-:W-:Y:S01]  /*1a1a0*/  BSSY.RECONVERGENT B0, `(.L_x_1696) ;  /* 0x00000fe000007945 */ /* 0x000fe20003800200 */
[----:B------:R-:W-:Y:S02]  /*1a1b0*/  R2P PR, R187, 0x18 ;  /* 0x00000018bb007804 */ /* 0x000fe40000000000 */
[----:B------:R-:W-:Y:S01]  /*1a1c0*/  SHF.R.U32.HI R11, RZ, 0x2, R187 ;  /* 0x00000002ff0b7819 */ /* 0x000fe200000116bb */
[----:B------:R-:W5:Y:S01]  /*1a1d0*/  S2UR UR10, SR_CTAID.Y ;  /* 0x00000000000a79c3 */ /* 0x000f620000002600 */
[----:B------:R-:W-:-:S02]  /*1a1e0*/  LOP3.LUT R9, R134, 0x1c0, RZ, 0xc0, !PT ;  /* 0x000001c086097812 */ /* 0x000fc400078ec0ff */
[C---:B------:R-:W-:Y:S02]  /*1a1f0*/  SHF.L.U32 R6, R187.reuse, 0x2, RZ ;  /* 0x00000002bb067819 */ /* 0x040fe400000006ff */
[----:B------:R-:W-:Y:S02]  /*1a200*/  LOP3.LUT P5, RZ, R187, 0x3, RZ, 0xc0, !PT ;  /* 0x00000003bbff7812 */ /* 0x000fe400078ac0ff */
[----:B------:R-:W-:Y:S01]  /*1a210*/  SHF.R.U32.HI R187, RZ, 0x4, R187 ;  /* 0x00000004ffbb7819 */ /* 0x000fe200000116bb */
[----:B------:R-:W3:Y:S01]  /*1a220*/  S2UR UR9, SR_CTAID.Z ;  /* 0x00000000000979c3 */ /* 0x000ee20000002700 */
[--C-:B------:R-:W-:Y:S02]  /*1a230*/  LOP3.LUT R185, R185, 0x6, R12.reuse, 0xf8, !PT ;  /* 0x00000006b9b97812 */ /* 0x100fe400078ef80c */
[----:B------:R-:W-:Y:S02]  /*1a240*/  LOP3.LUT R12, R9, 0x38, R12, 0xf8, !PT ;  /* 0x00000038090c7812 */ /* 0x000fe400078ef80c */
[----:B------:R-:W-:Y:S01]  /*1a250*/  IADD3 R9, PT, PT, R187, 0x10, RZ ;  /* 0x00000010bb097810 */ /* 0x000fe20007ffe0ff */
[----:B-1----:R-:W-:Y:S01]  /*1a260*/  FADD.FTZ R2, R2, R211 ;  /* 0x000000d302027221 */ /* 0x002fe20000010000 */
[----:B--2---:R-:W-:Y:S01]  /*1a270*/  USHF.L.U32 UR8, UR8, 0x6, URZ ;  /* 0x0000000608087899 */ /* 0x004fe200080006ff */
[----:B------:R-:W-:Y:S01]  /*1a280*/  LOP3.LUT R13, R6, 0x1f8, RZ, 0xc0, !PT ;  /* 0x000001f8060d7812 */ /* 0x000fe200078ec0ff */
[----:B------:R-:W5:Y:S01]  /*1a290*/  LDC.64 R16, c[0x0][0x430] ;  /* 0x00010c00ff107b82 */ /* 0x000f620000000a00 */
[----:B----4-:R-:W-:Y:S01]  /*1a2a0*/  FADD.FTZ R5, R0, R209 ;  /* 0x000000d100057221 */ /* 0x010fe20000010000 */
[----:B------:R-:W1:Y:S01]  /*1a2b0*/  SHFL.BFLY PT, R7, R2, 0x1, 0x1f ;  /* 0x0c201f0002077f89 */ /* 0x000e6200000e0000 */
[----:B------:R-:W-:-:S02]  /*1a2c0*/  LOP3.LUT R0, R184, 0x30, RZ, 0xc0, !PT ;  /* 0x00000030b8007812 */ /* 0x000fc400078ec0ff */
[----:B------:R-:W-:Y:S01]  /*1a2d0*/  LOP3.LUT R12, R185, R12, RZ, 0xfc, !PT ;  /* 0x0000000cb90c7212 */ /* 0x000fe200078efcff */
[----:B------:R-:W2:Y:S01]  /*1a2e0*/  SHFL.BFLY PT, R8, R5, 0x1, 0x1f ;  /* 0x0c201f0005087f89 */ /* 0x000ea200000e0000 */
[----:B------:R-:W-:Y:S01]  /*1a2f0*/  LOP3.LUT R0, R0, 0x7, R11, 0xf8, !PT ;  /* 0x0000000700007812 */ /* 0x000fe200078ef80b */
[----:B------:R-:W3:Y:S01]  /*1a300*/  LDC R15, c[0x0][0x3e0] ;  /* 0x0000f800ff0f7b82 */ /* 0x000ee20000000800 */
[----:B------:R-:W-:Y:S02]  /*1a310*/  IADD3 R11, PT, PT, R187, 0x8, RZ ;  /* 0x00000008bb0b7810 */ /* 0x000fe40007ffe0ff */
[----:B------:R-:W-:Y:S02]  /*1a320*/  LOP3.LUT R13, R13, 0x38, R184, 0x78, !PT ;  /* 0x000000380d0d7812 */ /* 0x000fe400078e78b8 */
[----:B------:R-:W-:Y:S02]  /*1a330*/  LOP3.LUT R134, R134, 0x10, RZ, 0xc0, !PT ;  /* 0x0000001086867812 */ /* 0x000fe400078ec0ff */
[----:B------:R-:W-:-:S02]  /*1a340*/  LEA R12, R12, UR5, 0x2 ;  /* 0x000000050c0c7c11 */ /* 0x000fc4000f8e10ff */
[----:B------:R-:W-:Y:S01]  /*1a350*/  LEA R134, R13, R134, 0x2 ;  /* 0x000000860d867211 */ /* 0x000fe200078e10ff */
[----:B------:R-:W-:Y:S01]  /*1a360*/  BAR.SYNC.DEFER_BLOCKING 0x0 ;  /* 0x0000000000007b1d */ /* 0x000fe20000010000 */
[----:B------:R-:W-:Y:S02]  /*1a370*/  SEL R139, R139, 0xffffffe0, !P0 ;  /* 0xffffffe08b8b7807 */ /* 0x000fe40004000000 */
[----:B------:R-:W-:Y:S02]  /*1a380*/  IADD3 R13, PT, PT, R187, 0x18, RZ ;  /* 0x00000018bb0d7810 */ /* 0x000fe40007ffe0ff */
[----:B------:R-:W-:Y:S01]  /*1a390*/  IADD3 R10, PT, PT, R12, 0x80, RZ ;  /* 0x000000800c0a7810 */ /* 0x000fe20007ffe0ff */
[----:B-----5:R-:W-:Y:S01]  /*1a3a0*/  IMAD R16, R16, UR10, R203 ;  /* 0x0000000a10107c24 */ /* 0x020fe2000f8e02cb */
[----:B------:R-:W-:Y:S01]  /*1a3b0*/  @P4 IADD3 R10, PT, PT, R12, -0x80, RZ ;  /* 0xffffff800c0a4810 */ /* 0x000fe20007ffe0ff */
[----:B-1----:R-:W-:Y:S01]  /*1a3c0*/  FADD.FTZ R7, R2, R7 ;  /* 0x0000000702077221 */ /* 0x002fe20000010000 */
[----:B------:R-:W-:Y:S01]  /*1a3d0*/  IADD3 R2, PT, PT, R201, -UR8, RZ ;  /* 0x80000008c9027c10 */ /* 0x000fe2000fffe0ff */
[----:B--2---:R-:W-:-:S02]  /*1a3e0*/  FADD.FTZ R8, R5, R8 ;  /* 0x0000000805087221 */ /* 0x004fc40000010000 */
[----:B------:R-:W1:Y:S01]  /*1a3f0*/  MUFU.RCP R4, R7 ;  /* 0x0000000700047308 */ /* 0x000e620000001000 */
[-C--:B------:R-:W-:Y:S02]  /*1a400*/  ISETP.GE.AND P1, PT, R9, R2.reuse, PT ;  /* 0x000000020900720c */ /* 0x080fe40003f26270 */
[----:B------:R-:W-:Y:S02]  /*1a410*/  SEL R9, R138, 0xffffffc0, !P3 ;  /* 0xffffffc08a097807 */ /* 0x000fe40005800000 */
[----:B------:R-:W-:Y:S02]  /*1a420*/  FSETP.NE.FTZ.AND P6, PT, R7, RZ, PT ;  /* 0x000000ff0700720b */ /* 0x000fe40003fd5000 */
[----:B------:R-:W-:Y:S01]  /*1a430*/  FSETP.NE.FTZ.AND P3, PT, R8, RZ, PT ;  /* 0x000000ff0800720b */ /* 0x000fe20003f75000 */
[----:B------:R-:W2:Y:S01]  /*1a440*/  MUFU.RCP R5, R8 ;  /* 0x0000000800057308 */ /* 0x000ea20000001000 */
[----:B------:R-:W-:Y:S02]  /*1a450*/  ISETP.GE.AND P2, PT, R11, R2, PT ;  /* 0x000000020b00720c */ /* 0x000fe40003f46270 */
[----:B------:R-:W-:-:S02]  /*1a460*/  IADD3 R11, PT, PT, R187, 0x20, RZ ;  /* 0x00000020bb0b7810 */ /* 0x000fc40007ffe0ff */
[----:B------:R-:W-:Y:S02]  /*1a470*/  IADD3 R14, PT, PT, R12, R9, RZ ;  /* 0x000000090c0e7210 */ /* 0x000fe40007ffe0ff */
[-C--:B------:R-:W-:Y:S02]  /*1a480*/  ISETP.GE.AND P4, PT, R11, R2.reuse, PT ;  /* 0x000000020b00720c */ /* 0x080fe40003f86270 */
[----:B-1----:R-:W-:Y:S01]  /*1a490*/  FSEL R4, R4, 1, P6 ;  /* 0x3f80000004047808 */ /* 0x002fe20003000000 */
[----:B------:R-:W1:Y:S01]  /*1a4a0*/  @P6 LDC R19, c[0x0][0x458] ;  /* 0x00011600ff136b82 */ /* 0x000e620000000800 */
[----:B------:R-:W-:Y:S01]  /*1a4b0*/  IADD3 R11, PT, PT, R12, R139, RZ ;  /* 0x0000008b0c0b7210 */ /* 0x000fe20007ffe0ff */
[----:B------:R-:W4:Y:S01]  /*1a4c0*/  @P6 MUFU.LG2 R7, R7 ;  /* 0x0000000700076308 */ /* 0x000f220000000c00 */
[----:B------:R-:W-:Y:S01]  /*1a4d0*/  ISETP.GE.AND P0, PT, R13, R2, PT ;  /* 0x000000020d00720c */ /* 0x000fe20003f06270 */
        /* <DEDUP_REMOVED lines=19> */
[----:B------:R-:W-:Y:S01]  /*1a610*/  IADD3 R18, PT, PT, R9, R10, RZ ;  /* 0x0000000a09127210 */ /* 0x000fe20007ffe0ff */
[C---:B------:R-:W-:Y:S01]  /*1a620*/  FMUL.FTZ R113, R4.reuse, R113 ;  /* 0x0000007104717220 */ /* 0x040fe20000410000 */
[C---:B------:R-:W-:Y:S01]  /*1a630*/  FMUL.FTZ R114, R5.reuse, R114 ;  /* 0x0000007205727220 */ /* 0x040fe20000410000 */
[C---:B------:R-:W-:Y:S01]  /*1a640*/  FMUL.FTZ R115, R5.reuse, R115 ;  /* 0x0000007305737220 */ /* 0x040fe20000410000 */
[C---:B------:R-:W-:Y:S01]  /*1a650*/  FMUL.FTZ R108, R4.reuse, R108 ;  /* 0x0000006c046c7220 */ /* 0x040fe20000410000 */
[C---:B------:R-:W-:Y:S01]  /*1a660*/  FMUL.FTZ R109, R4.reuse, R109 ;  /* 0x0000006d046d7220 */ /* 0x040fe20000410000 */
[C---:B------:R-:W-:Y:S01]  /*1a670*/  FMUL.FTZ R110, R5.reuse, R110 ;  /* 0x0000006e056e7220 */ /* 0x040fe20000410000 */
[----:B------:R-:W-:Y:S01]  /*1a680*/  FMUL.FTZ R111, R5, R111 ;  /* 0x0000006f056f7220 */ /* 0x000fe20000410000 */
[----:B------:R-:W-:Y:S01]  /*1a690*/  STS.64 [R12], R128 ;  /* 0x000000800c007388 */ /* 0x000fe20000000a00 */
[----:B------:R-:W-:Y:S01]  /*1a6a0*/  IADD3 R9, PT, PT, R139, R10, RZ ;  /* 0x0000000a8b097210 */ /* 0x000fe20007ffe0ff */
        /* <DEDUP_REMOVED lines=9> */
[----:B------:R-:W-:Y:S01]  /*1a740*/  FMUL.FTZ R103, R5, R103 ;  /* 0x0000006705677220 */ /* 0x000fe20000410000 */
[----:B------:R-:W-:Y:S01]  /*1a750*/  STS.64 [R11+0x800], R126 ;  /* 0x0008007e0b007388 */ /* 0x000fe20000000a00 */
[----:B------:R-:W-:Y:S01]  /*1a760*/  IADD3 R139, PT, PT, R139, R18, RZ ;  /* 0x000000128b8b7210 */ /* 0x000fe20007ffe0ff */
        /* <DEDUP_REMOVED lines=46> */
[----:B------:R2:W-:Y:S01]  /*1aa50*/  STS.64 [R139+0x800], R102 ;  /* 0x000800668b007388 */ /* 0x0005e20000000a00 */
        /* <DEDUP_REMOVED lines=29> */
[----:B------:R-:W-:Y:S01]  /*1ac30*/  FMUL.FTZ R97, R4, R97 ;  /* 0x0000006104617220 */ /* 0x000fe20000410000 */
        /* <DEDUP_REMOVED lines=8> */
[----:B------:R-:W5:Y:S01]  /*1acc0*/  @P3 LDC R20, c[0x0][0x458] ;  /* 0x00011600ff143b82 */ /* 0x000f620000000800 */
[----:B------:R-:W-:Y:S01]  /*1acd0*/  STS.64 [R10+0x4800], R54 ;  /* 0x004800360a007388 */ /* 0x000fe20000000a00 */
[----:B------:R-:W3:Y:S01]  /*1ace0*/  @P3 MUFU.LG2 R8, R8 ;  /* 0x0000000800083308 */ /* 0x000ee20000000c00 */
[----:B----4-:R-:W-:Y:S01]  /*1acf0*/  @P6 FMUL.FTZ R7, R7, 0.69314718246459960938 ;  /* 0x3f31721807076820 */ /* 0x010fe20000410000 */
[----:B--2---:R-:W-:Y:S01]  /*1ad00*/  MOV R102, 0xff800000 ;  /* 0xff80000000667802 */ /* 0x004fe20000000f00 */
[----:B------:R-:W-:Y:S01]  /*1ad10*/  STS.64 [R9+0x4000], R56 ;  /* 0x0040003809007388 */ /* 0x000fe20000000a00 */
[----:B------:R-:W-:Y:S01]  /*1ad20*/  MOV R101, 0xff800000 ;  /* 0xff80000000657802 */ /* 0x000fe20000000f00 */
[----:B-1----:R-:W-:Y:S01]  /*1ad30*/  @P6 FFMA.FTZ R102, R132, R19, R7 ;  /* 0x0000001384666223 */ /* 0x002fe20000010007 */
[----:B------:R-:W-:Y:S01]  /*1ad40*/  LOP3.LUT R100, R6, 0x3c, RZ, 0xc0, !PT ;  /* 0x0000003c06647812 */ /* 0x000fe200078ec0ff */
[----:B------:R-:W-:Y:S01]  /*1ad50*/  STS.64 [R9+0x4800], R58 ;  /* 0x0048003a09007388 */ /* 0x000fe20000000a00 */
[----:B------:R-:W-:-:S02]  /*1ad60*/  P2R R133, PR, RZ, 0x10 ;  /* 0x00000010ff857803 */ /* 0x000fc40000000000 */
[----:B------:R-:W-:Y:S01]  /*1ad70*/  IADD3 R105, PT, PT, R187, 0x28, RZ ;  /* 0x00000028bb697810 */ /* 0x000fe20007ffe0ff */
[----:B------:R-:W-:Y:S04]  /*1ad80*/  STS.64 [R18+0x4000], R60 ;  /* 0x0040003c12007388 */ /* 0x000fe80000000a00 */
[----:B------:R-:W-:Y:S01]  /*1ad90*/  STS.64 [R18+0x4800], R62 ;  /* 0x0048003e12007388 */ /* 0x000fe20000000a00 */
[----:B---3--:R-:W-:-:S03]  /*1ada0*/  @P3 FMUL.FTZ R8, R8, 0.69314718246459960938 ;  /* 0x3f31721808083820 */ /* 0x008fc60000410000 */
[----:B------:R-:W-:Y:S01]  /*1adb0*/  STS.64 [R139+0x4000], R64 ;  /* 0x004000408b007388 */ /* 0x000fe20000000a00 */
[----:B-----5:R-:W-:-:S03]  /*1adc0*/  @P3 FFMA.FTZ R101, R3, R20, R8 ;  /* 0x0000001403653223 */ /* 0x020fc60000010008 */
        /* <DEDUP_REMOVED lines=10> */
[----:B------:R2:W-:Y:S04]  /*1ae70*/  STS.64 [R10+0x8000], R84 ;  /* 0x008000540a007388 */ /* 0x0005e80000000a00 */
        /* <DEDUP_REMOVED lines=38> */
[----:B------:R-:W-:Y:S01]  /*1b0e0*/  VIADD R201, R201, -UR8 ;  /* 0x80000008c9c97c36 */ /* 0x000fe20008000000 */
[----:B------:R-:W-:Y:S01]  /*1b0f0*/  IADD3 R104, P3, PT, R103, R0, RZ ;  /* 0x0000000067687210 */ /* 0x000fe20007f7e0ff */
[----:B------:R-:W-:-:S03]  /*1b100*/  VIADD R106, R0, 0x8 ;  /* 0x00000008006a7836 */ /* 0x000fc60000000000 */
[-C--:B------:R-:W-:Y:S02]  /*1b110*/  ISETP.GE.AND P5, PT, R0, R201.reuse, PT ;  /* 0x000000c90000720c */ /* 0x080fe40003fa6270 */
[----:B------:R-:W-:Y:S02]  /*1b120*/  ISETP.GE.AND P4, PT, R106, R201, PT ;  /* 0x000000c96a00720c */ /* 0x000fe40003f86270 */
[----:B------:R-:W-:Y:S02]  /*1b130*/  LEA.HI.X.SX32 R103, R103, RZ, 0x1, P3 ;  /* 0x000000ff67677211 */ /* 0x000fe400018f0eff */
[----:B---3--:R-:W-:-:S04]  /*1b140*/  LEA R106, P3, R104, UR4, 0x2 ;  /* 0x00000004686a7c11 */ /* 0x008fc8000f8610ff */
[----:B------:R-:W-:-:S05]  /*1b150*/  LEA.HI.X R107, R104, UR5, R103, 0x2, P3 ;  /* 0x00000005686b7c11 */ /* 0x000fca00098f1467 */
[----:B------:R3:W-:Y:S04]  /*1b160*/  @!P5 STG.E desc[UR6][R106.64], R102 ;  /* 0x000000666a00d986 */ /* 0x0007e8000c101906 */
[----:B------:R3:W-:Y:S02]  /*1b170*/  @!P4 STG.E desc[UR6][R106.64+0x20], R101 ;  /* 0x000020656a00c986 */ /* 0x0007e4000c101906 */
.L_x_1697:
[----:B------:R-:W-:Y:S05]  /*1b180*/  BSYNC.RECONVERGENT B0 ;  /* 0x0000000000007941 */ /* 0x000fea0003800200 */
.L_x_1696:
[CC--:B------:R-:W-:Y:S01]  /*1b190*/  ISETP.GE.AND P4, PT, R187.reuse, R2.reuse, PT ;  /* 0x00000002bb00720c */ /* 0x0c0fe20003f86270 */
[----:B------:R-:W-:Y:S01]  /*1b1a0*/  IMAD R0, R187, 0xc0, R100 ;  /* 0x000000c0bb007824 */ /* 0x000fe200078e0264 */
[----:B------:R-:W-:Y:S01]  /*1b1b0*/  ISETP.GE.AND P5, PT, R105, R2, PT ;  /* 0x000000026900720c */ /* 0x000fe20003fa6270 */
[----:B------:R-:W-:Y:S01]  /*1b1c0*/  BSSY.RECONVERGENT B0, `(.L_x_1698) ;  /* 0x0000012000007945 */ /* 0x000fe20003800200 */
[----:B------:R-:W-:Y:S01]  /*1b1d0*/  VIADD R105, R187, 0x30 ;  /* 0x00000030bb697836 */ /* 0x000fe20000000000 */
[C---:B---3--:R-:W-:Y:S02]  /*1b1e0*/  LOP3.LUT R101, R100.reuse, 0x40, RZ, 0xfc, !PT ;  /* 0x0000004064657812 */ /* 0x048fe400078efcff */
        /* <DEDUP_REMOVED lines=15> */
.L_x_1699:
[----:B------:R-:W-:Y:S05]  /*1b2e0*/  BSYNC.RECONVERGENT B0 ;  /* 0x0000000000007941 */ /* 0x000fea0003800200 */
.L_x_1698:
        /* <DEDUP_REMOVED lines=20> */
.L_x_1701:
[----:B------:R-:W-:Y:S05]  /*1b430*/  BSYNC.RECONVERGENT B0 ;  /* 0x0000000000007941 */ /* 0x000fea0003800200 */
.L_x_1700:
[----:B------:R-:W-:Y:S01]  /*1b440*/  BSSY.RECONVERGENT B0, `(.L_x_1702) ;  /* 0x0000013000007945 */ /* 0x000fe20003800200 */
[----:B------:R-:W-:-:S03]  /*1b450*/  ISETP.GE.AND P5, PT, R187, R2, PT ;  /* 0x00000002bb00720c */ /* 0x000fc60003fa6270 */
[----:B------:R-:W-:Y:S10]  /*1b460*/  @P1 BRA `(.L_x_1703) ;  /* 0x0000000000401947 */ /* 0x000ff40003800000 */
[----:B------:R-:W5:Y:S02]  /*1b470*/  LDCU UR4, c[0x0][0x440] ;  /* 0x00008800ff0477ac */ /* 0x000f640008000800 */
[----:B-----5:R-:W-:Y:S02]  /*1b480*/  ISETP.GE.AND P4, PT, R100, UR4, PT ;  /* 0x0000000464007c0c */ /* 0x020fe4000bf86270 */
[----:B------:R-:W-:Y:S02]  /*1b490*/  ISETP.GE.AND P3, PT, R101, UR4, PT ;  /* 0x0000000465007c0c */ /* 0x000fe4000bf66270 */
[----:B------:R-:W-:-:S09]  /*1b4a0*/  ISETP.GE.AND P2, PT, R0, UR4, PT ;  /* 0x0000000400007c0c */ /* 0x000fd2000bf46270 */
[----:B------:R-:W1:Y:S02]  /*1b4b0*/  @!P4 LDC.64 R2, c[0x0][0x3f8] ;  /* 0x0000fe00ff02cb82 */ /* 0x000e640000000a00 */
[----:B-1--4-:R-:W-:-:S04]  /*1b4c0*/  @!P4 LEA R28, P1, R103, R2, 0x2 ;  /* 0x00000002671cc211 */ /* 0x012fc800078210ff */
        /* <DEDUP_REMOVED lines=10> */
.L_x_1703:
[----:B------:R-:W-:Y:S05]  /*1b570*/  BSYNC.RECONVERGENT B0 ;  /* 0x0000000000007941 */ /* 0x000fea0003800200 */
.L_x_1702:
        /* <DEDUP_REMOVED lines=18> */
.L_x_1705:
[----:B------:R-:W-:Y:S05]  /*1b6a0*/  BSYNC.RECONVERGENT B0 ;  /* 0x0000000000007941 */ /* 0x000fea0003800200 */
.L_x_1704:
        /* <DEDUP_REMOVED lines=19> */
.L_x_1707:
[----:B------:R-:W-:Y:S05]  /*1b7e0*/  BSYNC.RECONVERGENT B0 ;  /* 0x0000000000007941 */ /* 0x000fea0003800200 */
.L_x_1706:
[----:B------:R-:W-:Y:S01]  /*1b7f0*/  ISETP.NE.AND P0, PT, R104, RZ, PT ;  /* 0x000000ff6800720c */ /* 0x000fe20003f05270 */
[----:B------:R-:W-:-:S12]  /*1b800*/  BSSY.RECONVERGENT B0, `(.L_x_1708) ;  /* 0x0000012000007945 */ /* 0x000fd80003800200 */
[----:B------:R-:W-:Y:S05]  /*1b810*/  @P0 BRA `(.L_x_1709) ;  /* 0x0000000000400947 */ /* 0x000fea0003800000 */
[----:B------:R-:W5:Y:S02]  /*1b820*/  LDCU UR4, c[0x0][0x440] ;  /* 0x00008800ff0477ac */ /* 0x000f640008000800 */
[----:B-----5:R-:W-:Y:S02]  /*1b830*/  ISETP.GE.AND P4, PT, R100, UR4, PT ;  /* 0x0000000464007c0c */ /* 0x020fe4000bf86270 */
[----:B------:R-:W-:Y:S02]  /*1b840*/  ISETP.GE.AND P3, PT, R101, UR4, PT ;  /* 0x0000000465007c0c */ /* 0x000fe4000bf66270 */
[----:B------:R-:W-:-:S09]  /*1b850*/  ISETP.GE.AND P1, PT, R0, UR4, PT ;  /* 0x0000000400007c0c */ /* 0x000fd2000bf26270 */
[----:B-12---:R-:W1:Y:S08]  /*1b860*/  @!P4 LDC.64 R18, c[0x0][0x3f8] ;  /* 0x0000fe00ff12cb82 */ /* 0x006e700000000a00 */
[----:B------:R-:W2:Y:S08]  /*1b870*/  @!P3 LDC.64 R16, c[0x0][0x3f8] ;  /* 0x0000fe00ff10bb82 */ /* 0x000eb00000000a00 */
[----:B----4-:R-:W4:Y:S01]  /*1b880*/  @!P1 LDC.64 R2, c[0x0][0x3f8] ;  /* 0x0000fe00ff029b82 */ /* 0x010f220000000a00 */
[----:B-1----:R-:W-:-:S04]  /*1b890*/  @!P4 LEA R18, P0, R103, R18, 0x2 ;  /* 0x000000126712c211 */ /* 0x002fc800078010ff */
[C---:B------:R-:W-:Y:S02]  /*1b8a0*/  @!P4 LEA.HI.X R19, R103.reuse, R19, R102, 0x2, P0 ;  /* 0x000000136713c211 */ /* 0x040fe400000f1466 */
[----:B--2---:R-:W-:-:S03]  /*1b8b0*/  @!P3 LEA R16, P2, R103, R16, 0x2 ;  /* 0x000000106710b211 */ /* 0x004fc600078410ff */
[----:B------:R1:W-:Y:S01]  /*1b8c0*/  @!P4 STG.E.128 desc[UR6][R18.64+0x7800], R76 ;  /* 0x0078004c1200c986 */ /* 0x0003e2000c101d06 */
[C---:B------:R-:W-:Y:S02]  /*1b8d0*/  @!P3 LEA.HI.X R17, R103.reuse, R17, R102, 0x2, P2 ;  /* 0x000000116711b211 */ /* 0x040fe400010f1466 */
[----:B----4-:R-:W-:-:S03]  /*1b8e0*/  @!P1 LEA R2, P0, R103, R2, 0x2 ;  /* 0x0000000267029211 */ /* 0x010fc600078010ff */
[----:B------:R1:W-:Y:S01]  /*1b8f0*/  @!P3 STG.E.128 desc[UR6][R16.64+0x7900], R44 ;  /* 0x0079002c1000b986 */ /* 0x0003e2000c101d06 */
[----:B------:R-:W-:-:S05]  /*1b900*/  @!P1 LEA.HI.X R3, R103, R3, R102, 0x2, P0 ;  /* 0x0000000367039211 */ /* 0x000fca00000f1466 */
[----:B------:R1:W-:Y:S04]  /*1b910*/  @!P1 STG.E.128 desc[UR6][R2.64+0x7a00], R12 ;  /* 0x007a000c02009986 */ /* 0x0003e8000c101d06 */
.L_x_1709:
[----:B------:R-:W-:Y:S05]  /*1b920*/  BSYNC.RECONVERGENT B0 ;  /* 0x0000000000007941 */ /* 0x000fea0003800200 */
.L_x_1708:
        /* <DEDUP_REMOVED lines=18> */
.L_x_1711:
[----:B------:R-:W-:Y:S05]  /*1ba50*/  BSYNC.RECONVERGENT B0 ;  /* 0x0000000000007941 */ /* 0x000fea0003800200 */
.L_x_1710:
[----:B------:R-:W-:Y:S05]  /*1ba60*/  @P5 EXIT ;  /* 0x000000000000594d */ /* 0x000fea0003800000 */
[----:B------:R-:W5:Y:S02]  /*1ba70*/  LDCU UR4, c[0x0][0x440] ;  /* 0x00008800ff0477ac */ /* 0x000f640008000800 */
[----:B-----5:R-:W-:Y:S02]  /*1ba80*/  ISETP.GE.AND P4, PT, R100, UR4, PT ;  /* 0x0000000464007c0c */ /* 0x020fe4000bf86270 */
[----:B------:R-:W-:Y:S02]  /*1ba90*/  ISETP.GE.AND P2, PT, R101, UR4, PT ;  /* 0x0000000465007c0c */ /* 0x000fe4000bf46270 */
[----:B------:R-:W-:-:S09]  /*1baa0*/  ISETP.GE.AND P0, PT, R0, UR4, PT ;  /* 0x0000000400007c0c */ /* 0x000fd2000bf06270 */
[----:B-12---:R-:W1:Y:S08]  /*1bab0*/  @!P4 LDC.64 R8, c[0x0][0x3f8] ;  /* 0x0000fe00ff08cb82 */ /* 0x006e700000000a00 */
[----:B----4-:R-:W2:Y:S01]  /*1bac0*/  @!P2 LDC.64 R2, c[0x0][0x3f8] ;  /* 0x0000fe00ff02ab82 */ /* 0x010ea20000000a00 */
[----:B-1----:R-:W-:-:S04]  /*1bad0*/  @!P4 LEA R8, P3, R103, R8, 0x2 ;  /* 0x000000086708c211 */ /* 0x002fc800078610ff */
[C---:B------:R-:W-:Y:S02]  /*1bae0*/  @!P4 LEA.HI.X R9, R103.reuse, R9, R102, 0x2, P3 ;  /* 0x000000096709c211 */ /* 0x040fe400018f1466 */
[----:B--2---:R-:W-:-:S03]  /*1baf0*/  @!P2 LEA R2, P1, R103, R2, 0x2 ;  /* 0x000000026702a211 */ /* 0x004fc600078210ff */
        /* <DEDUP_REMOVED lines=9> */
.L_x_1712:
        /* <DEDUP_REMOVED lines=15> */
.L_x_6896:


//--------------------- .text._ZN5flash24flash_fwd_splitkv_kernelI23Flash_fwd_kernel_traitsILi192ELi64ELi64ELi4ELb0ELb0EN7cutlass6half_tE19Flash_kernel_traitsILi192ELi64ELi64ELi4ES3_EELb0ELb1ELb0ELb0ELb0ELb0ELb0ELb0EEEvNS_16Flash_fwd_paramsE --------------------------
	.section	.text._ZN5flash24flash_fwd_splitkv_kernelI23Flash_fwd_kernel_traitsILi192ELi64ELi64ELi4ELb0ELb0EN7cutlass6half_tE19Flash_kernel_traitsILi192ELi64ELi64ELi4ES3_EELb0ELb1ELb0ELb0ELb0ELb0ELb0ELb0EEEvNS_16Flash_fwd_paramsE,"ax",@progbits
	.align	128
        .global         _ZN5flash24flash_fwd_splitkv_kernelI23Flash_fwd_kernel_traitsILi192ELi64ELi64ELi4ELb0ELb0EN7cutlass6half_tE19Flash_kernel_traitsILi192ELi64ELi64ELi4ES3_EELb0ELb1ELb0ELb0ELb0ELb0ELb0ELb0EEEvNS_16Flash_fwd_paramsE
        .type           _ZN5flash24flash_fwd_splitkv_kernelI23Flash_fwd_kernel_traitsILi192ELi64ELi64ELi4ELb0ELb0EN7cutlass6half_tE19Flash_kernel_traitsILi192ELi64ELi64ELi4ES3_EELb0ELb1ELb0ELb0ELb0ELb0ELb0ELb0EEEvNS_16Flash_fwd_paramsE,@function
        .size           _ZN5flash24flash_fwd_splitkv_kernelI23Flash_fwd_kernel_traitsILi192ELi64ELi64ELi4ELb0ELb0EN7cutlass6half_tE19Flash_kernel_traitsILi192ELi64ELi64ELi4ES3_EELb0ELb1ELb0ELb0ELb0ELb0ELb0ELb0EEEvNS_16Flash_fwd_paramsE,(.L_x_6897 - _ZN5flash24flash_fwd_splitkv_kernelI23Flash_fwd_kernel_traitsILi192ELi64ELi64ELi4ELb0ELb0EN7cutlass6half_tE19Flash_kernel_traitsILi192ELi64ELi64ELi4ES3_EELb0ELb1ELb0ELb0ELb0ELb0ELb0ELb0EEEvNS_16Flash_fwd_paramsE)
        .other          _ZN5flash24flash_fwd_splitkv_kernelI23Flash_fwd_kernel_traitsILi192ELi64ELi64ELi4ELb0ELb0EN7cutlass6half_tE19Flash_kernel_traitsILi192ELi64ELi64ELi4ES3_EELb0ELb1ELb0ELb0ELb0ELb0ELb0ELb0EEEvNS_16Flash_fwd_paramsE,@"STO_CUDA_ENTRY STV_DEFAULT"
_ZN5flash24flash_fwd_splitkv_kernelI23Flash_fwd_kernel_traitsILi192ELi64ELi64ELi4ELb0ELb0EN7cutlass6half_tE19Flash_kernel_traitsILi192ELi64ELi64ELi4ES3_EELb0ELb1ELb0ELb0ELb0ELb0ELb0ELb0EEEvNS_16Flash_fwd_paramsE:
.text._ZN5flash24flash_fwd_splitkv_kernelI23Flash_fwd_kernel_traitsILi192ELi64ELi64ELi4ELb0ELb0EN7cutlass6half_tE19Flash_kernel_traitsILi192ELi64ELi64ELi4ES3_EELb0ELb1ELb0ELb0ELb0ELb0ELb0ELb0EEEvNS_16Flash_fwd_paramsE:
[----:B------:R-:W-:Y:S01]  /*0000*/  LDC R1, c[0x0][0x37c] ;  /* 0x0000df00ff017b82 */ /* 0x000fe20000000800 */
[----:B------:R-:W1:Y:S01]  /*0010*/  S2R R7, SR_CTAID.Y ;  /* 0x0000000000077919 */ /* 0x000e620000002600 */
[----:B------:R-:W2:Y:S06]  /*0020*/  LDCU.64 UR8, c[0x0][0x460] ;  /* 0x00008c00ff0877ac */ /* 0x000eac0008000a00 */
[----:B------:R-:W1:Y:S01]  /*0030*/  LDC.64 R2, c[0x0][0x460] ;  /* 0x00011800ff027b82 */ /* 0x000e620000000a00 */
[----:B------:R-:W-:Y:S01]  /*0040*/  IMAD.MOV.U32 R207, RZ, RZ, -0x1 ;  /* 0xffffffffffcf7424 */ /* 0x000fe200078e00ff */
[----:B------:R-:W3:Y:S01]  /*0050*/  LDCU.64 UR14, c[0x0][0x358] ;  /* 0x00006b00ff0e77ac */ /* 0x000ee20008000a00 */
[----:B------:R-:W4:Y:S05]  /*0060*/  LDCU.64 UR4, c[0x0][0x478] ;  /* 0x00008f00ff0477ac */ /* 0x000f2a0008000a00 */
[----:B------:R-:W3:Y:S01]  /*0070*/  LDC.64 R10, c[0x0][0x468] ;  /* 0x00011a00ff0a7b82 */ /* 0x000ee20000000a00 */
[----:B------:R-:W1:Y:S01]  /*0080*/  LDCU.64 UR6, c[0x0][0x470] ;  /* 0x00008e00ff0677ac */ /* 0x000e620008000a00 */
[----:B--2---:R-:W-:-:S02]  /*0090*/  ISETP.NE.U32.AND P0, PT, RZ, UR8, PT ;  /* 0x00000008ff007c0c */ /* 0x004fc4000bf05070 */
[----:B------:R-:W-:Y:S02]  /*00a0*/  ISETP.NE.U32.AND P4, PT, RZ, UR8, PT ;  /* 0x00000008ff007c0c */ /* 0x000fe4000bf85070 */
[----:B------:R-:W-:Y:S02]  /*00b0*/  ISETP.NE.AND.EX P0, PT, RZ, UR9, PT, P0 ;  /* 0x00000009ff007c0c */ /* 0x000fe4000bf05300 */
[----:B------:R-:W-:Y:S02]  /*00c0*/  ISETP.NE.AND.EX P4, PT, RZ, UR9, PT, P4 ;  /* 0x00000009ff007c0c */ /* 0x000fe4000bf85340 */
[----:B----4-:R-:W-:-:S04]  /*00d0*/  ISETP.NE.U32.AND P2, PT, RZ, UR4, PT ;  /* 0x00000004ff007c0c */ /* 0x010fc8000bf45070 */
[----:B------:R-:W-:Y:S01]  /*00e0*/  ISETP.NE.AND.EX P2, PT, RZ, UR5, PT, P2 ;  /* 0x00000005ff007c0c */ /* 0x000fe2000bf45320 */
[----:B-1----:R-:W-:Y:S01]  /*00f0*/  IMAD.WIDE.U32 R14, R7, 0x4, R2 ;  /* 0x00000004070e7825 */ /* 0x002fe200078e0002 */
[----:B------:R-:W-:-:S04]  /*0100*/  ISETP.NE.U32.AND P3, PT, RZ, UR6, PT ;  /* 0x00000006ff007c0c */ /* 0x000fc8000bf65070 */
[----:B---3--:R-:W2:Y:S01]  /*0110*/  @P0 LDG.E R207, desc[UR14][R14.64] ;  /* 0x0000000e0ecf0981 */ /* 0x008ea2000c1e1900 */
[----:B------:R-:W-:Y:S01]  /*0120*/  IMAD.SHL.U32 R9, R7, 0x4, RZ ;  /* 0x0000000407097824 */ /* 0x000fe200078e00ff */
[----:B------:R-:W-:Y:S02]  /*0130*/  ISETP.NE.AND.EX P3, PT, RZ, UR7, PT, P3 ;  /* 0x00000007ff007c0c */ /* 0x000fe4000bf65330 */
[----:B------:R1:W2:Y:S01]  /*0140*/  @P4 LDG.E R12, desc[UR14][R14.64+0x4] ;  /* 0x0000040e0e0c4981 */ /* 0x0002a2000c1e1900 */
[----:B------:R-:W-:Y:S02]  /*0150*/  SHF.R.U32.HI R2, RZ, 0x1e, R7 ;  /* 0x0000001eff027819 */ /* 0x000fe40000011607 */
[C---:B------:R-:W-:Y:S01]  /*0160*/  @P2 IADD3 R4, P0, PT, R9.reuse, UR4, RZ ;  /* 0x0000000409042c10 */ /* 0x040fe2000ff1e0ff */
[----:B------:R-:W3:Y:S01]  /*0170*/  LDCU.U8 UR4, c[0x0][0x532] ;  /* 0x0000a640ff0477ac */ /* 0x000ee20008000000 */
[----:B------:R-:W4:Y:S01]  /*0180*/  S2R R13, SR_CTAID.X ;  /* 0x00000000000d7919 */ /* 0x000f220000002500 */
[----:B------:R-:W-:Y:S01]  /*0190*/  IMAD.MOV.U32 R8, RZ, RZ, RZ ;  /* 0x000000ffff087224 */ /* 0x000fe200078e00ff */
[----:B------:R-:W-:Y:S01]  /*01a0*/  @P2 IADD3.X R5, PT, PT, R2, UR5, RZ, P0, !PT ;  /* 0x0000000502052c10 */ /* 0x000fe200087fe4ff */
[----:B------:R-:W2:Y:S03]  /*01b0*/  @!P4 LDC R6, c[0x0][0x434] ;  /* 0x00010d00ff06cb82 */ /* 0x000ea60000000800 */
[C---:B------:R-:W-:Y:S01]  /*01c0*/  @P3 IADD3 R16, P1, PT, R9.reuse, UR6, RZ ;  /* 0x0000000609103c10 */ /* 0x040fe2000ff3e0ff */
[----:B------:R2:W5:Y:S04]  /*01d0*/  @P2 LDG.E R87, desc[UR14][R4.64] ;  /* 0x0000000e04572981 */ /* 0x000568000c1e1900 */
[----:B------:R-:W2:Y:S01]  /*01e0*/  @!P2 LDC R0, c[0x0][0x43c] ;  /* 0x00010f00ff00ab82 */ /* 0x000ea20000000800 */
[----:B-1----:R-:W-:-:S05]  /*01f0*/  IADD3 R14, P0, PT, R9, R10, RZ ;  /* 0x0000000a090e7210 */ /* 0x002fca0007f1e0ff */
[----:B------:R-:W-:Y:S01]  /*0200*/  IMAD.X R15, R2, 0x1, R11, P0 ;  /* 0x00000001020f7824 */ /* 0x000fe200000e060b */
[----:B------:R-:W-:Y:S02]  /*0210*/  ISETP.NE.U32.AND P0, PT, R10, RZ, PT ;  /* 0x000000ff0a00720c */ /* 0x000fe40003f05070 */
[----:B------:R-:W-:Y:S02]  /*0220*/  @P3 IADD3.X R17, PT, PT, R2, UR7, RZ, P1, !PT ;  /* 0x0000000702113c10 */ /* 0x000fe40008ffe4ff */
[C---:B------:R-:W-:Y:S02]  /*0230*/  ISETP.NE.AND.EX P0, PT, R11.reuse, RZ, PT, P0 ;  /* 0x000000ff0b00720c */ /* 0x040fe40003f05300 */
[----:B---3--:R-:W-:Y:S01]  /*0240*/  ISETP.NE.AND P1, PT, RZ, UR4, PT ;  /* 0x00000004ff007c0c */ /* 0x008fe2000bf25270 */
[----:B------:R1:W5:Y:S01]  /*0250*/  @P3 LDG.E R8, desc[UR14][R16.64] ;  /* 0x0000000e10083981 */ /* 0x000362000c1e1900 */
[----:B------:R-:W-:Y:S01]  /*0260*/  ISETP.EQ.U32.AND P3, PT, R10, RZ, PT ;  /* 0x000000ff0a00720c */ /* 0x000fe20003f62070 */
[----:B------:R-:W3:Y:S03]  /*0270*/  @!P2 LDC.64 R4, c[0x0][0x488] ;  /* 0x00012200ff04ab82 */ /* 0x000ee60000000a00 */
[----:B------:R-:W-:-:S05]  /*0280*/  ISETP.EQ.OR.EX P3, PT, R11, RZ, !P1, P3 ;  /* 0x000000ff0b00720c */ /* 0x000fca0004f62730 */
[----:B------:R-:W1:Y:S01]  /*0290*/  @!P0 LDC R11, c[0x0][0x438] ;  /* 0x00010e00ff0b8b82 */ /* 0x000e620000000800 */
[----:B------:R-:W-:Y:S02]  /*02a0*/  IMAD.MOV.U32 R3, RZ, RZ, -0x1 ;  /* 0xffffffffff037424 */ /* 0x000fe400078e00ff */
[----:B----4-:R-:W-:-:S05]  /*02b0*/  IMAD.SHL.U32 R91, R13, 0x40, RZ ;  /* 0x000000400d5b7824 */ /* 0x010fca00078e00ff */
[----:B------:R4:W5:Y:S01]  /*02c0*/  @!P3 LDG.E R3, desc[UR14][R14.64] ;  /* 0x0000000e0e03b981 */ /* 0x000962000c1e1900 */
[----:B--2---:R-:W-:-:S05]  /*02d0*/  @P4 IMAD.IADD R6, R12, 0x1, -R207 ;  /* 0x000000010c064824 */ /* 0x004fca00078e0acf */
[----:B------:R-:W-:Y:S01]  /*02e0*/  ISETP.GT.AND P3, PT, R6, R91, PT ;  /* 0x0000005b0600720c */ /* 0x000fe20003f64270 */
[----:B-1-34-:R-:W-:-:S12]  /*02f0*/  @!P0 BRA `(.L_x_1713) ;  /* 0x00000000000c8947 */ /* 0x01afd80003800000 */
[----:B------:R-:W2:Y:S02]  /*0300*/  @P1 LDG.E R10, desc[UR14][R14.64+0x4] ;  /* 0x0000040e0e0a1981 */ /* 0x000ea4000c1e1900 */
[----:B--2--5:R-:W-:-:S06]  /*0310*/  @P1 IADD3 R11, PT, PT, R10, -R3, RZ ;  /* 0x800000030a0b1210 */ /* 0x024fcc0007ffe0ff */
[----:B------:R1:W5:Y:S02]  /*0320*/  @!P1 LDG.E R11, desc[UR14][R14.64] ;  /* 0x0000000e0e0b9981 */ /* 0x000364000c1e1900 */
.L_x_1713:
[----:B------:R-:W-:Y:S01]  /*0330*/  @!P2 ISETP.NE.U32.AND P0, PT, R4, RZ, PT ;  /* 0x000000ff0400a20c */ /* 0x000fe20003f05070 */
[----:B------:R-:W-:-:S12]  /*0340*/  @!P3 EXIT ;  /* 0x000000000000b94d */ /* 0x000fd80003800000 */
[----:B------:R-:W2:Y:S01]  /*0350*/  LDC R88, c[0x0][0x508] ;  /* 0x00014200ff587b82 */ /* 0x000ea20000000800 */
[----:B------:R-:W3:Y:S01]  /*0360*/  LDCU UR4, c[0x0][0x504] ;  /* 0x0000a080ff0477ac */ /* 0x000ee20008000800 */
[----:B------:R-:W-:Y:S01]  /*0370*/  @!P2 ISETP.NE.AND.EX P0, PT, R5, RZ, PT, P0 ;  /* 0x000000ff0500a20c */ /* 0x000fe20003f05300 */
[--C-:B-----5:R-:W-:Y:S01]  /*0380*/  @P2 IMAD.IADD R87, R87, 0x1, -R8.reuse ;  /* 0x0000000157572824 */ /* 0x120fe200078e0a08 */
[----:B------:R-:W4:Y:S01]  /*0390*/  S2R R17, SR_CTAID.Z ;  /* 0x0000000000117919 */ /* 0x000f220000002700 */
[----:B------:R-:W1:Y:S01]  /*03a0*/  LDCU UR5, c[0x0][0x438] ;  /* 0x00008700ff0577ac */ /* 0x000e620008000800 */
[----:B------:R-:W-:Y:S01]  /*03b0*/  @!P2 SEL R0, R0, RZ, P0 ;  /* 0x000000ff0000a207 */ /* 0x000fe20000000000 */
[----:B------:R-:W2:Y:S03]  /*03c0*/  S2R R184, SR_TID.X ;  /* 0x0000000000b87919 */ /* 0x000ea60000002100 */
[----:B------:R-:W-:-:S05]  /*03d0*/  @!P2 IADD3 R87, PT, PT, R0, R11, -R8 ;  /* 0x0000000b0057a210 */ /* 0x000fca0007ffe808 */
[----:B------:R-:W-:Y:S02]  /*03e0*/  VIADD R11, R87, 0x3f ;  /* 0x0000003f570b7836 */ /* 0x000fe40000000000 */
[----:B---3--:R-:W-:-:S03]  /*03f0*/  VIADD R90, R6, UR4 ;  /* 0x00000004065a7c36 */ /* 0x008fc60008000000 */
[-C--:B------:R-:W-:Y:S02]  /*0400*/  IADD3 R5, PT, PT, R11, R91.reuse, -R6 ;  /* 0x0000005b0b057210 */ /* 0x080fe40007ffe806 */
[----:B------:R-:W-:Y:S01]  /*0410*/  SHF.R.S32.HI R4, RZ, 0x1f, R11 ;  /* 0x0000001fff047819 */ /* 0x000fe2000001140b */
[----:B-1----:R-:W-:Y:S01]  /*0420*/  UIADD3 UR5, UPT, UPT, UR5, 0x3f, URZ ;  /* 0x0000003f05057890 */ /* 0x002fe2000fffe0ff */
[----:B--2---:R-:W-:Y:S02]  /*0430*/  IADD3 R5, PT, PT, R5, 0x40, R88 ;  /* 0x0000004005057810 */ /* 0x004fe40007ffe058 */
[----:B------:R-:W-:Y:S01]  /*0440*/  IADD3 R15, PT, PT, -R90, R91, R87 ;  /* 0x0000005b5a0f7210 */ /* 0x000fe20007ffe157 */
[----:B------:R-:W-:Y:S01]  /*0450*/  USHF.R.S32.HI UR4, URZ, 0x1f, UR5 ;  /* 0x0000001fff047899 */ /* 0x000fe20008011405 */
[----:B------:R-:W-:Y:S02]  /*0460*/  SHF.R.S32.HI R0, RZ, 0x1f, R5 ;  /* 0x0000001fff007819 */ /* 0x000fe40000011405 */
[----:B------:R-:W-:Y:S01]  /*0470*/  SHF.R.S32.HI R10, RZ, 0x1f, R15 ;  /* 0x0000001fff0a7819 */ /* 0x000fe2000001140f */
[----:B------:R-:W-:Y:S01]  /*0480*/  ULEA.HI UR4, UR4, UR5, URZ, 0x6 ;  /* 0x0000000504047291 */ /* 0x000fe2000f8f30ff */
[----:B------:R-:W-:-:S02]  /*0490*/  LEA.HI R4, R4, R11, RZ, 0x6 ;  /* 0x0000000b04047211 */ /* 0x000fc400078f30ff */
[----:B------:R-:W-:Y:S01]  /*04a0*/  LEA.HI R0, R0, R5, RZ, 0x6 ;  /* 0x0000000500007211 */ /* 0x000fe200078f30ff */
[----:B------:R-:W-:Y:S01]  /*04b0*/  USHF.R.S32.HI UR4, URZ, 0x6, UR4 ;  /* 0x00000006ff047899 */ /* 0x000fe20008011404 */
[----:B------:R-:W-:Y:S02]  /*04c0*/  LEA.HI R10, R10, R15, RZ, 0x6 ;  /* 0x0000000f0a0a7211 */ /* 0x000fe400078f30ff */
[----:B------:R-:W-:Y:S02]  /*04d0*/  SHF.R.S32.HI R4, RZ, 0x6, R4 ;  /* 0x00000006ff047819 */ /* 0x000fe40000011404 */
[----:B------:R-:W-:Y:S02]  /*04e0*/  SHF.R.S32.HI R5, RZ, 0x6, R0 ;  /* 0x00000006ff057819 */ /* 0x000fe40000011400 */
[----:B------:R-:W-:Y:S02]  /*04f0*/  SHF.R.S32.HI R10, RZ, 0x6, R10 ;  /* 0x00000006ff0a7819 */ /* 0x000fe4000001140a */
[----:B------:R-:W-:Y:S01]  /*0500*/  VIMNMX3 R0, R4, UR4, R5, PT ;  /* 0x0000000404007c0f */ /* 0x000fe2000b800105 */
[----:B------:R-:W-:Y:S01]  /*0510*/  IMAD.MOV.U32 R4, RZ, RZ, R7 ;  /* 0x000000ffff047224 */ /* 0x000fe200078e0007 */
[----:B------:R-:W-:-:S04]  /*0520*/  VIMNMX R200, PT, PT, RZ, R10, !PT ;  /* 0x0000000affc87248 */ /* 0x000fc80007fe0100 */
[----:B------:R-:W-:-:S13]  /*0530*/  ISETP.GE.AND P0, PT, R200, R0, PT ;  /* 0x00000000c800720c */ /* 0x000fda0003f06270 */
[----:B----4-:R-:W-:Y:S05]  /*0540*/  @!P0 BRA `(.L_x_1714) ;  /* 0x00000008000c8947 */ /* 0x010fea0003800000 */
[C---:B------:R-:W-:Y:S01]  /*0550*/  ISETP.NE.AND P0, PT, R207.reuse, -0x1, PT ;  /* 0xffffffffcf00780c */ /* 0x040fe20003f05270 */
[----:B------:R-:W1:Y:S01]  /*0560*/  LDC.64 R2, c[0x0][0x408] ;  /* 0x00010200ff027b82 */ /* 0x000e620000000a00 */
[----:B------:R-:W-:Y:S01]  /*0570*/  IMAD.SHL.U32 R0, R184, 0x8, RZ ;  /* 0x00000008b8007824 */ /* 0x000fe200078e00ff */
[----:B------:R-:W2:Y:S01]  /*0580*/  LDCU UR7, c[0x0][0x3e0] ;  /* 0x00007c00ff0777ac */ /* 0x000ea20008000800 */
[----:B------:R-:W-:Y:S01]  /*0590*/  SHF.R.U32.HI R184, RZ, 0x3, R184 ;  /* 0x00000003ffb87819 */ /* 0x000fe200000116b8 */
[----:B------:R-:W-:Y:S01]  /*05a0*/  BSSY.RECONVERGENT B0, `(.L_x_1715) ;  /* 0x000002b000007945 */ /* 0x000fe20003800200 */
[----:B------:R-:W3:Y:S01]  /*05b0*/  LDCU.64 UR4, c[0x0][0x410] ;  /* 0x00008200ff0477ac */ /* 0x000ee20008000a00 */
[----:B------:R-:W4:Y:S06]  /*05c0*/  LDCU UR6, c[0x0][0x434] ;  /* 0x00008680ff0677ac */ /* 0x000f2c0008000800 */
[----:B------:R-:W5:Y:S01]  /*05d0*/  @!P0 LDC.64 R8, c[0x0][0x400] ;  /* 0x00010000ff088b82 */ /* 0x000f620000000a00 */
[----:B-1----:R-:W-:-:S04]  /*05e0*/  @P0 IMAD.WIDE.U32 R12, R207, R2, RZ ;  /* 0x00000002cf0c0225 */ /* 0x002fc800078e00ff */
[C---:B-----5:R-:W-:Y:S01]  /*05f0*/  @!P0 IMAD.WIDE.U32 R10, R7.reuse, R8, RZ ;  /* 0x00000008070a8225 */ /* 0x060fe200078e00ff */
[----:B------:R-:W-:Y:S02]  /*0600*/  LOP3.LUT R8, R0, 0x38, RZ, 0xc0, !PT ;  /* 0x0000003800087812 */ /* 0x000fe400078ec0ff */
[----:B------:R-:W-:Y:S01]  /*0610*/  @P0 MOV R10, R12 ;  /* 0x0000000c000a0202 */ /* 0x000fe20000000f00 */
[----:B------:R-:W-:Y:S02]  /*0620*/  @!P0 IMAD R0, R7, R9, R11 ;  /* 0x0000000907008224 */ /* 0x000fe400078e020b */
[----:B------:R-:W-:Y:S02]  /*0630*/  IMAD.MOV.U32 R9, RZ, RZ, RZ ;  /* 0x000000ffff097224 */ /* 0x000fe400078e00ff */
[----:B------:R-:W-:Y:S01]  /*0640*/  @P0 IMAD R0, R207, R3, R13 ;  /* 0x00000003cf000224 */ /* 0x000fe200078e020d */
[----:B------:R-:W-:Y:S01]  /*0650*/  LOP3.LUT R13, R8, 0x80, RZ, 0xfc, !PT ;  /* 0x00000080080d7812 */ /* 0x000fe200078efcff */
[----:B------:R-:W-:-:S04]  /*0660*/  IMAD.WIDE.U32 R14, R91, R2, R8 ;  /* 0x000000025b0e7225 */ /* 0x000fc800078e0008 */
[C---:B------:R-:W-:Y:S01]  /*0670*/  IMAD R5, R91.reuse, R3, R15 ;  /* 0x000000035b057224 */ /* 0x040fe200078e020f */
[----:B------:R-:W-:Y:S01]  /*0680*/  IADD3 R10, P0, PT, R10, R14, RZ ;  /* 0x0000000e0a0a7210 */ /* 0x000fe20007f1e0ff */
[----:B--2---:R-:W-:Y:S01]  /*0690*/  IMAD R12, R4, UR7, R17 ;  /* 0x00000007040c7c24 */ /* 0x004fe2000f8e0211 */
[----:B------:R-:W-:Y:S02]  /*06a0*/  IADD3 R4, PT, PT, R184, 0x20, RZ ;  /* 0x00000020b8047810 */ /* 0x000fe40007ffe0ff */
[----:B------:R-:W-:Y:S01]  /*06b0*/  LOP3.LUT R14, R8, 0x40, RZ, 0xfc, !PT ;  /* 0x00000040080e7812 */ /* 0x000fe200078efcff */
[----:B------:R-:W-:Y:S01]  /*06c0*/  IMAD.X R11, R0, 0x1, R5, P0 ;  /* 0x00000001000b7824 */ /* 0x000fe200000e0605 */
[----:B------:R-:W-:Y:S01]  /*06d0*/  IADD3 R5, PT, PT, -R91, R6, RZ ;  /* 0x000000065b057210 */ /* 0x000fe20007ffe1ff */
[C---:B------:R-:W-:Y:S01]  /*06e0*/  VIADD R6, R184.reuse, 0x10 ;  /* 0x00000010b8067836 */ /* 0x040fe20000000000 */
[C---:B------:R-:W-:Y:S01]  /*06f0*/  IADD3 R0, PT, PT, R184.reuse, 0x30, RZ ;  /* 0x00000030b8007810 */ /* 0x040fe20007ffe0ff */
[----:B---3--:R-:W-:Y:S01]  /*0700*/  IMAD.WIDE.U32 R10, R17, UR4, R10 ;  /* 0x00000004110a7c25 */ /* 0x008fe2000f8e000a */
[----:B------:R-:W-:-:S02]  /*0710*/  ISETP.GE.AND P0, PT, R184, R5, PT ;  /* 0x00000005b800720c */ /* 0x000fc40003f06270 */
[-C--:B------:R-:W-:Y:S01]  /*0720*/  ISETP.GE.AND P3, PT, R6, R5.reuse, PT ;  /* 0x000000050600720c */ /* 0x080fe20003f66270 */
[----:B----4-:R-:W-:Y:S01]  /*0730*/  IMAD R91, R12, UR6, R91 ;  /* 0x000000060c5b7c24 */ /* 0x010fe2000f8e025b */
[-C--:B------:R-:W-:Y:S01]  /*0740*/  ISETP.GE.AND P2, PT, R4, R5.reuse, PT ;  /* 0x000000050400720c */ /* 0x080fe20003f46270 */
[----:B------:R-:W-:Y:S01]  /*0750*/  IMAD R19, R17, UR5, R11 ;  /* 0x0000000511137c24 */ /* 0x000fe2000f8e020b */
        /* <DEDUP_REMOVED lines=15> */
.L_x_1716:
[----:B------:R-:W-:Y:S05]  /*0850*/  BSYNC.RECONVERGENT B0 ;  /* 0x0000000000007941 */ /* 0x000fea0003800200 */
.L_x_1715:
        /* <DEDUP_REMOVED lines=20> */
.L_x_1718:
[----:B------:R-:W-:Y:S05]  /*09a0*/  BSYNC.RECONVERGENT B0 ;  /* 0x0000000000007941 */ /* 0x000fea0003800200 */
.L_x_1717:
        /* <DEDUP_REMOVED lines=20> */
.L_x_1720:
[----:B------:R-:W-:Y:S05]  /*0af0*/  BSYNC.RECONVERGENT B0 ;  /* 0x0000000000007941 */ /* 0x000fea0003800200 */
.L_x_1719:
        /* <DEDUP_REMOVED lines=19> */
.L_x_1722:
[----:B------:R-:W-:Y:S05]  /*0c30*/  BSYNC.RECONVERGENT B0 ;  /* 0x0000000000007941 */ /* 0x000fea0003800200 */
.L_x_1721:
        /* <DEDUP_REMOVED lines=20> */
.L_x_1714:
[----:B------:R-:W1:Y:S01]  /*0d80*/  LDCU.64 UR4, c[0x0][0x4d8] ;  /* 0x00009b00ff0477ac */ /* 0x000e620008000a00 */
        /* <DEDUP_REMOVED lines=9> */
.L_x_1723:
[----:B------:R-:W-:Y:S05]  /*0e20*/  BRA.U !UP1, `(.L_x_1724) ;  /* 0x0000000509887547 */ /* 0x000fea000b800000 */
[----:B------:R-:W1:Y:S01]  /*0e30*/  LDC R9, c[0x0][0x4f0] ;  /* 0x00013c00ff097b82 */ /* 0x000e620000000800 */
[----:B------:R-:W-:Y:S01]  /*0e40*/  LEA R2, R0, 0xffffffc0, 0x6 ;  /* 0xffffffc000027811 */ /* 0x000fe200078e30ff */
[----:B------:R-:W2:Y:S03]  /*0e50*/  LDCU.64 UR4, c[0x0][0x4e8] ;  /* 0x00009d00ff0477ac */ /* 0x000ea60008000a00 */
[----:B------:R-:W-:Y:S01]  /*0e60*/  IABS R3, R2 ;  /* 0x0000000200037213 */ /* 0x000fe20000000000 */
[----:B------:R-:W3:Y:S04]  /*0e70*/  LDCU.64 UR6, c[0x0][0x3a0] ;  /* 0x00007400ff0677ac */ /* 0x000ee80008000a00 */
[----:B------:R-:W-:Y:S01]  /*0e80*/  IMAD.MOV.U32 R8, RZ, RZ, R3 ;  /* 0x000000ffff087224 */ /* 0x000fe200078e0003 */
[----:B------:R-:W4:Y:S01]  /*0e90*/  LDCU.64 UR12, c[0x0][0x3b8] ;  /* 0x00007700ff0c77ac */ /* 0x000f220008000a00 */
[----:B------:R-:W3:Y:S01]  /*0ea0*/  LDCU.64 UR10, c[0x0][0x3c0] ;  /* 0x00007800ff0a77ac */ /* 0x000ee20008000a00 */
[----:B-1----:R-:W-:-:S04]  /*0eb0*/  IABS R5, R9 ;  /* 0x0000000900057213 */ /* 0x002fc80000000000 */
[----:B------:R-:W1:Y:S08]  /*0ec0*/  I2F.RP R12, R5 ;  /* 0x00000005000c7306 */ /* 0x000e700000209400 */
[----:B-1----:R-:W1:Y:S02]  /*0ed0*/  MUFU.RCP R10, R12 ;  /* 0x0000000c000a7308 */ /* 0x002e640000001000 */
[----:B-1----:R-:W-:-:S06]  /*0ee0*/  IADD3 R10, PT, PT, R10, 0xffffffe, RZ ;  /* 0x0ffffffe0a0a7810 */ /* 0x002fcc0007ffe0ff */
[----:B------:R-:W1:Y:S02]  /*0ef0*/  F2I.FTZ.U32.TRUNC.NTZ R11, R10 ;  /* 0x0000000a000b7305 */ /* 0x000e64000021f000 */
[----:B-1---5:R-:W-:Y:S01]  /*0f00*/  IMAD.MOV R4, RZ, RZ, -R11 ;  /* 0x000000ffff047224 */ /* 0x022fe200078e0a0b */
[----:B------:R-:W-:-:S03]  /*0f10*/  MOV R10, RZ ;  /* 0x000000ff000a7202 */ /* 0x000fc60000000f00 */
[----:B------:R-:W-:-:S04]  /*0f20*/  IMAD R4, R4, R5, RZ ;  /* 0x0000000504047224 */ /* 0x000fc800078e02ff */
[----:B------:R-:W-:-:S06]  /*0f30*/  IMAD.HI.U32 R11, R11, R4, R10 ;  /* 0x000000040b0b7227 */ /* 0x000fcc00078e000a */
        /* <DEDUP_REMOVED lines=10> */
[----:B--2---:R-:W-:-:S04]  /*0fe0*/  IMAD.WIDE.U32 R4, R7, UR4, RZ ;  /* 0x0000000407047c25 */ /* 0x004fc8000f8e00ff */
[----:B------:R-:W-:Y:S01]  /*0ff0*/  IMAD R213, R7, UR5, R5 ;  /* 0x0000000507d57c24 */ /* 0x000fe2000f8e0205 */
[----:B------:R-:W1:Y:S01]  /*1000*/  LDCU.64 UR4, c[0x0][0x3a8] ;  /* 0x00007500ff0477ac */ /* 0x000e620008000a00 */
[----:B------:R-:W-:Y:S01]  /*1010*/  @P0 VIADD R3, R3, 0x1 ;  /* 0x0000000103030836 */ /* 0x000fe20000000000 */
[----:B------:R-:W-:-:S04]  /*1020*/  LEA R212, P0, R4, UR8, 0x2 ;  /* 0x0000000804d47c11 */ /* 0x000fc8000f8010ff */
[----:B------:R-:W-:Y:S02]  /*1030*/  LEA.HI.X R213, R4, UR9, R213, 0x2, P0 ;  /* 0x0000000904d57c11 */ /* 0x000fe400080f14d5 */
[----:B------:R-:W-:Y:S01]  /*1040*/  @!P1 IADD3 R3, PT, PT, -R3, RZ, RZ ;  /* 0x000000ff03039210 */ /* 0x000fe20007ffe1ff */
[----:B------:R-:W2:Y:S01]  /*1050*/  LDC R4, c[0x0][0x3e8] ;  /* 0x0000fa00ff047b82 */ /* 0x000ea20000000800 */
[----:B------:R-:W-:-:S05]  /*1060*/  @!P2 LOP3.LUT R3, RZ, R9, RZ, 0x33, !PT ;  /* 0x00000009ff03a212 */ /* 0x000fca00078e33ff */
[----:B------:R-:W-:-:S05]  /*1070*/  IMAD.WIDE R18, R3, 0x4, R212 ;  /* 0x0000000403127825 */ /* 0x000fca00078e02d4 */
[----:B------:R-:W2:Y:S01]  /*1080*/  LDG.E R8, desc[UR14][R18.64] ;  /* 0x0000000e12087981 */ /* 0x000ea2000c1e1900 */
[----:B------:R-:W-:Y:S01]  /*1090*/  IADD3 R3, PT, PT, -R3, RZ, RZ ;  /* 0x000000ff03037210 */ /* 0x000fe20007ffe1ff */
[----:B---3--:R-:W-:Y:S01]  /*10a0*/  IMAD.U32 R144, RZ, RZ, UR10 ;  /* 0x0000000aff907e24 */ /* 0x008fe2000f8e00ff */
[----:B----4-:R-:W-:Y:S01]  /*10b0*/  MOV R134, UR12 ;  /* 0x0000000c00867c02 */ /* 0x010fe20008000f00 */
[----:B------:R-:W-:Y:S01]  /*10c0*/  IMAD.U32 R145, RZ, RZ, UR11 ;  /* 0x0000000bff917e24 */ /* 0x000fe2000f8e00ff */
[----:B------:R-:W-:Y:S01]  /*10d0*/  MOV R135, UR13 ;  /* 0x0000000d00877c02 */ /* 0x000fe20008000f00 */
[----:B------:R-:W-:-:S05]  /*10e0*/  IMAD R2, R9, R3, R2 ;  /* 0x0000000309027224 */ /* 0x000fca00078e0202 */
[----:B------:R-:W-:Y:S02]  /*10f0*/  SHF.R.S32.HI R3, RZ, 0x1f, R2 ;  /* 0x0000001fff037819 */ /* 0x000fe40000011402 */
[----:B--2---:R-:W-:-:S04]  /*1100*/  IABS R10, R4 ;  /* 0x00000004000a7213 */ /* 0x004fc80000000000 */
[----:B------:R-:W2:Y:S08]  /*1110*/  I2F.RP R16, R10 ;  /* 0x0000000a00107306 */ /* 0x000eb00000209400 */
[----:B--2---:R-:W2:Y:S02]  /*1120*/  MUFU.RCP R14, R16 ;  /* 0x00000010000e7308 */ /* 0x004ea40000001000 */
[----:B--2---:R-:W-:-:S06]  /*1130*/  VIADD R14, R14, 0xffffffe ;  /* 0x0ffffffe0e0e7836 */ /* 0x004fcc0000000000 */
[----:B------:R-:W2:Y:S02]  /*1140*/  F2I.FTZ.U32.TRUNC.NTZ R15, R14 ;  /* 0x0000000e000f7305 */ /* 0x000ea4000021f000 */
[----:B--2---:R-:W-:Y:S02]  /*1150*/  IADD3 R5, PT, PT, RZ, -R15, RZ ;  /* 0x8000000fff057210 */ /* 0x004fe40007ffe0ff */
[----:B------:R-:W-:-:S03]  /*1160*/  MOV R14, RZ ;  /* 0x000000ff000e7202 */ /* 0x000fc60000000f00 */
        /* <DEDUP_REMOVED lines=8> */
[-C--:B------:R-:W-:Y:S01]  /*11f0*/  @!P1 IADD3 R11, PT, PT, R11, -R10.reuse, RZ ;  /* 0x8000000a0b0b9210 */ /* 0x080fe20007ffe0ff */
[----:B------:R-:W-:Y:S01]  /*1200*/  @!P1 VIADD R5, R5, 0x1 ;  /* 0x0000000105059836 */ /* 0x000fe20000000000 */
[----:B------:R-:W-:Y:S02]  /*1210*/  ISETP.NE.AND P1, PT, R4, RZ, PT ;  /* 0x000000ff0400720c */ /* 0x000fe40003f25270 */
[----:B------:R-:W-:Y:S02]  /*1220*/  ISETP.GE.U32.AND P2, PT, R11, R10, PT ;  /* 0x0000000a0b00720c */ /* 0x000fe40003f46070 */
[----:B------:R-:W-:-:S04]  /*1230*/  LOP3.LUT R10, R17, R4, RZ, 0x3c, !PT ;  /* 0x00000004110a7212 */ /* 0x000fc800078e3cff */
[----:B------:R-:W-:-:S07]  /*1240*/  ISETP.GE.AND P0, PT, R10, RZ, PT ;  /* 0x000000ff0a00720c */ /* 0x000fce0003f06270 */
[----:B------:R-:W-:-:S06]  /*1250*/  @P2 IADD3 R5, PT, PT, R5, 0x1, RZ ;  /* 0x0000000105052810 */ /* 0x000fcc0007ffe0ff */
[----:B------:R-:W-:Y:S01]  /*1260*/  @!P0 IMAD.MOV R5, RZ, RZ, -R5 ;  /* 0x000000ffff058224 */ /* 0x000fe200078e0a05 */
[----:B------:R-:W-:Y:S01]  /*1270*/  @!P1 LOP3.LUT R5, RZ, R4, RZ, 0x33, !PT ;  /* 0x00000004ff059212 */ /* 0x000fe200078e33ff */
[C---:B------:R-:W-:Y:S02]  /*1280*/  IMAD R4, R3.reuse, R134, RZ ;  /* 0x0000008603047224 */ /* 0x040fe400078e02ff */
[----:B------:R-:W-:Y:S02]  /*1290*/  IMAD R3, R3, R144, RZ ;  /* 0x0000009003037224 */ /* 0x000fe400078e02ff */
[C---:B------:R-:W-:Y:S02]  /*12a0*/  IMAD R4, R2.reuse, R135, R4 ;  /* 0x0000008702047224 */ /* 0x040fe400078e0204 */
[----:B------:R-:W-:Y:S01]  /*12b0*/  IMAD R3, R2, R145, R3 ;  /* 0x0000009102037224 */ /* 0x000fe200078e0203 */
[----:B------:R-:W-:Y:S01]  /*12c0*/  SHF.R.S32.HI R15, RZ, 0x1f, R8 ;  /* 0x0000001fff0f7819 */ /* 0x000fe20000011408 */
[----:B------:R-:W-:-:S04]  /*12d0*/  IMAD.WIDE.U32 R10, R8, UR6, RZ ;  /* 0x00000006080a7c25 */ /* 0x000fc8000f8e00ff */
[C---:B------:R-:W-:Y:S02]  /*12e0*/  IMAD R19, R15.reuse, UR6, RZ ;  /* 0x000000060f137c24 */ /* 0x040fe4000f8e02ff */
[----:B-1----:R-:W-:Y:S02]  /*12f0*/  IMAD R15, R15, UR4, RZ ;  /* 0x000000040f0f7c24 */ /* 0x002fe4000f8e02ff */
[C---:B------:R-:W-:Y:S02]  /*1300*/  IMAD R19, R8.reuse, UR7, R19 ;  /* 0x0000000708137c24 */ /* 0x040fe4000f8e0213 */
[C---:B------:R-:W-:Y:S02]  /*1310*/  IMAD R15, R8.reuse, UR5, R15 ;  /* 0x00000005080f7c24 */ /* 0x040fe4000f8e020f */
[----:B------:R-:W-:Y:S01]  /*1320*/  IMAD.WIDE.U32 R8, R8, UR4, RZ ;  /* 0x0000000408087c25 */ /* 0x000fe2000f8e00ff */
[----:B------:R-:W1:Y:S01]  /*1330*/  LDCU.128 UR4, c[0x0][0x3d0] ;  /* 0x00007a00ff0477ac */ /* 0x000e620008000c00 */
[----:B------:R-:W-:-:S03]  /*1340*/  IADD3 R11, PT, PT, R11, R19, RZ ;  /* 0x000000130b0b7210 */ /* 0x000fc60007ffe0ff */
[----:B------:R-:W-:Y:S01]  /*1350*/  IADD3 R9, PT, PT, R9, R15, RZ ;  /* 0x0000000f09097210 */ /* 0x000fe20007ffe0ff */
[----:B------:R-:W-:-:S04]  /*1360*/  IMAD.WIDE.U32 R10, R2, R134, R10 ;  /* 0x00000086020a7225 */ /* 0x000fc800078e000a */
[----:B------:R-:W-:Y:S01]  /*1370*/  IMAD.WIDE.U32 R8, R2, R144, R8 ;  /* 0x0000009002087225 */ /* 0x000fe200078e0008 */
[----:B------:R-:W-:Y:S02]  /*1380*/  SHF.R.S32.HI R2, RZ, 0x1f, R5 ;  /* 0x0000001fff027819 */ /* 0x000fe40000011405 */
[----:B------:R-:W-:Y:S02]  /*1390*/  IADD3 R11, PT, PT, R11, R4, RZ ;  /* 0x000000040b0b7210 */ /* 0x000fe40007ffe0ff */
[----:B------:R-:W-:Y:S01]  /*13a0*/  IADD3 R9, PT, PT, R9, R3, RZ ;  /* 0x0000000309097210 */ /* 0x000fe20007ffe0ff */
[C---:B-1----:R-:W-:Y:S02]  /*13b0*/  IMAD R4, R2.reuse, UR4, RZ ;  /* 0x0000000402047c24 */ /* 0x042fe4000f8e02ff */
[----:B------:R-:W-:Y:S02]  /*13c0*/  IMAD R2, R2, UR6, RZ ;  /* 0x0000000602027c24 */ /* 0x000fe4000f8e02ff */
[----:B------:R-:W-:-:S04]  /*13d0*/  IMAD.WIDE.U32 R14, R5, UR4, R10 ;  /* 0x00000004050e7c25 */ /* 0x000fc8000f8e000a */
[C---:B------:R-:W-:Y:S02]  /*13e0*/  IMAD R2, R5.reuse, UR7, R2 ;  /* 0x0000000705027c24 */ /* 0x040fe4000f8e0202 */
[----:B------:R-:W-:-:S04]  /*13f0*/  IMAD.WIDE.U32 R10, R5, UR6, R8 ;  /* 0x00000006050a7c25 */ /* 0x000fc8000f8e0008 */
[----:B------:R-:W-:Y:S01]  /*1400*/  IMAD R4, R5, UR5, R4 ;  /* 0x0000000505047c24 */ /* 0x000fe2000f8e0204 */
[----:B------:R-:W-:Y:S02]  /*1410*/  IADD3 R9, PT, PT, R11, R2, RZ ;  /* 0x000000020b097210 */ /* 0x000fe40007ffe0ff */
[----:B------:R-:W-:Y:S01]  /*1420*/  MOV R16, R10 ;  /* 0x0000000a00107202 */ /* 0x000fe20000000f00 */
[----:B------:R-:W-:Y:S01]  /*1430*/  IMAD.IADD R8, R15, 0x1, R4 ;  /* 0x000000010f087824 */ /* 0x000fe200078e0204 */
[----:B------:R-:W-:Y:S06]  /*1440*/  BRA `(.L_x_1725) ;  /* 0x0000000400547947 */ /* 0x000fec0003800000 */
.L_x_1724:
[----:B------:R-:W-:-:S13]  /*1450*/  ISETP.NE.AND P0, PT, R3, -0x1, PT ;  /* 0xffffffff0300780c */ /* 0x000fda0003f05270 */
[----:B------:R-:W-:Y:S05]  /*1460*/  @P0 BRA `(.L_x_1726) ;  /* 0x0000000000340947 */ /* 0x000fea0003800000 */
[----:B------:R-:W2:Y:S01]  /*1470*/  LDC.64 R134, c[0x0][0x3b8] ;  /* 0x0000ee00ff867b82 */ /* 0x000ea20000000a00 */
[----:B------:R-:W3:Y:S01]  /*1480*/  LDCU.64 UR4, c[0x0][0x3a0] ;  /* 0x00007400ff0477ac */ /* 0x000ee20008000a00 */
[----:B-1----:R-:W-:-:S05]  /*1490*/  SHF.R.S32.HI R5, RZ, 0x1f, R8 ;  /* 0x0000001fff057819 */ /* 0x002fca0000011408 */
        /* <DEDUP_REMOVED lines=10> */
.L_x_1726:
[----:B------:R-:W2:Y:S01]  /*1540*/  LDC.64 R134, c[0x0][0x3b8] ;  /* 0x0000ee00ff867b82 */ /* 0x000ea20000000a00 */
[----:B------:R-:W-:-:S05]  /*1550*/  IADD3 R14, PT, PT, R8, R3, RZ ;  /* 0x00000003080e7210 */ /* 0x000fca0007ffe0ff */
[C---:B--2---:R-:W-:Y:S02]  /*1560*/  IMAD R11, R14.reuse, R135, RZ ;  /* 0x000000870e0b7224 */ /* 0x044fe400078e02ff */
[----:B------:R-:W-:-:S05]  /*1570*/  IMAD.WIDE.U32 R14, R14, R134, RZ ;  /* 0x000000860e0e7225 */ /* 0x000fca00078e00ff */
[----:B------:R-:W-:Y:S02]  /*1580*/  IADD3 R11, PT, PT, R15, R11, RZ ;  /* 0x0000000b0f0b7210 */ /* 0x000fe40007ffe0ff */
[----:B------:R-:W-:Y:S02]  /*1590*/  MOV R10, R14 ;  /* 0x0000000e000a7202 */ /* 0x000fe40000000f00 */
.L_x_1727:
        /* <DEDUP_REMOVED lines=14> */
.L_x_1728:
[----:B------:R-:W2:Y:S01]  /*1680*/  LDC.64 R144, c[0x0][0x3c0] ;  /* 0x0000f000ff907b82 */ /* 0x000ea20000000a00 */
[----:B------:R-:W-:-:S05]  /*1690*/  IADD3 R3, PT, PT, R8, R3, RZ ;  /* 0x0000000308037210 */ /* 0x000fca0007ffe0ff */
[C---:B--2---:R-:W-:Y:S02]  /*16a0*/  IMAD R15, R3.reuse, R145, RZ ;  /* 0x00000091030f7224 */ /* 0x044fe400078e02ff */
[----:B------:R-:W-:-:S05]  /*16b0*/  IMAD.WIDE.U32 R2, R3, R144, RZ ;  /* 0x0000009003027225 */ /* 0x000fca00078e00ff */
[----:B------:R-:W-:Y:S02]  /*16c0*/  IADD3 R15, PT, PT, R3, R15, RZ ;  /* 0x0000000f030f7210 */ /* 0x000fe40007ffe0ff */
[----:B------:R-:W-:-:S07]  /*16d0*/  MOV R14, R2 ;  /* 0x00000002000e7202 */ /* 0x000fce0000000f00 */
.L_x_1729:
[----:B------:R-:W2:Y:S01]  /*16e0*/  LDC R8, c[0x0][0x3e8] ;  /* 0x0000fa00ff087b82 */ /* 0x000ea20000000800 */
[----:B------:R-:W-:Y:S02]  /*16f0*/  LEA R9, R0, 0xffffffc0, 0x6 ;  /* 0xffffffc000097811 */ /* 0x000fe400078e30ff */
[----:B------:R-:W-:-:S03]  /*1700*/  CS2R R212, SRZ ;  /* 0x0000000000d47805 */ /* 0x000fc6000001ff00 */
[----:B------:R-:W-:-:S04]  /*1710*/  IMAD.WIDE.U32 R14, R9, R144, R14 ;  /* 0x00000090090e7225 */ /* 0x000fc800078e000e */
[----:B------:R-:W-:Y:S01]  /*1720*/  IMAD R15, R9, R145, R15 ;  /* 0x00000091090f7224 */ /* 0x000fe200078e020f */
[----:B--2---:R-:W-:-:S04]  /*1730*/  IABS R2, R8 ;  /* 0x0000000800027213 */ /* 0x004fc80000000000 */
[----:B-1----:R-:W1:Y:S08]  /*1740*/  I2F.RP R5, R2 ;  /* 0x0000000200057306 */ /* 0x002e700000209400 */
[----:B-1----:R-:W1:Y:S02]  /*1750*/  MUFU.RCP R18, R5 ;  /* 0x0000000500127308 */ /* 0x002e640000001000 */
[----:B-1----:R-:W-:-:S06]  /*1760*/  IADD3 R18, PT, PT, R18, 0xffffffe, RZ ;  /* 0x0ffffffe12127810 */ /* 0x002fcc0007ffe0ff */
[----:B------:R-:W1:Y:S02]  /*1770*/  F2I.FTZ.U32.TRUNC.NTZ R19, R18 ;  /* 0x0000001200137305 */ /* 0x000e64000021f000 */
[----:B-1----:R-:W-:Y:S01]  /*1780*/  IMAD.MOV R3, RZ, RZ, -R19 ;  /* 0x000000ffff037224 */ /* 0x002fe200078e0a13 */
[----:B------:R-:W-:-:S03]  /*1790*/  MOV R18, RZ ;  /* 0x000000ff00127202 */ /* 0x000fc60000000f00 */
[----:B-----5:R-:W-:Y:S01]  /*17a0*/  IMAD R4, R3, R2, RZ ;  /* 0x0000000203047224 */ /* 0x020fe200078e02ff */
[----:B------:R-:W-:-:S03]  /*17b0*/  IABS R3, R17 ;  /* 0x0000001100037213 */ /* 0x000fc60000000000 */
[----:B------:R-:W-:-:S04]  /*17c0*/  IMAD.HI.U32 R19, R19, R4, R18 ;  /* 0x0000000413137227 */ /* 0x000fc800078e0012 */
[----:B------:R-:W-:-:S04]  /*17d0*/  IMAD.MOV.U32 R4, RZ, RZ, R3 ;  /* 0x000000ffff047224 */ /* 0x000fc800078e0003 */
[----:B------:R-:W-:-:S04]  /*17e0*/  IMAD.HI.U32 R12, R19, R4, RZ ;  /* 0x00000004130c7227 */ /* 0x000fc800078e00ff */
[----:B------:R-:W-:Y:S01]  /*17f0*/  IMAD.WIDE.U32 R18, R9, R134, R10 ;  /* 0x0000008609127225 */ /* 0x000fe200078e000a */
[----:B------:R-:W-:-:S03]  /*1800*/  IADD3 R3, PT, PT, -R12, RZ, RZ ;  /* 0x000000ff0c037210 */ /* 0x000fc60007ffe1ff */
[----:B------:R-:W-:Y:S02]  /*1810*/  IMAD R19, R9, R135, R19 ;  /* 0x0000008709137224 */ /* 0x000fe400078e0213 */
[C---:B------:R-:W-:Y:S02]  /*1820*/  IMAD R3, R2.reuse, R3, R4 ;  /* 0x0000000302037224 */ /* 0x040fe400078e0204 */
[----:B------:R-:W1:Y:S03]  /*1830*/  LDC.64 R4, c[0x0][0x3d8] ;  /* 0x0000f600ff047b82 */ /* 0x000e660000000a00 */
[----:B------:R-:W-:-:S13]  /*1840*/  ISETP.GT.U32.AND P0, PT, R2, R3, PT ;  /* 0x000000030200720c */ /* 0x000fda0003f04070 */
[----:B------:R-:W-:Y:S01]  /*1850*/  @!P0 IMAD.IADD R3, R3, 0x1, -R2 ;  /* 0x0000000103038824 */ /* 0x000fe200078e0a02 */
[----:B------:R-:W-:Y:S02]  /*1860*/  @!P0 IADD3 R12, PT, PT, R12, 0x1, RZ ;  /* 0x000000010c0c8810 */ /* 0x000fe40007ffe0ff */
[----:B------:R-:W-:Y:S02]  /*1870*/  ISETP.NE.AND P0, PT, R8, RZ, PT ;  /* 0x000000ff0800720c */ /* 0x000fe40003f05270 */
[----:B------:R-:W-:Y:S02]  /*1880*/  ISETP.GE.U32.AND P2, PT, R3, R2, PT ;  /* 0x000000020300720c */ /* 0x000fe40003f46070 */
[----:B------:R-:W-:-:S04]  /*1890*/  LOP3.LUT R2, R17, R8, RZ, 0x3c, !PT ;  /* 0x0000000811027212 */ /* 0x000fc800078e3cff */
[----:B------:R-:W-:Y:S02]  /*18a0*/  ISETP.GE.AND P1, PT, R2, RZ, PT ;  /* 0x000000ff0200720c */ /* 0x000fe40003f26270 */
[----:B------:R-:W2:Y:S05]  /*18b0*/  LDC.64 R2, c[0x0][0x3d0] ;  /* 0x0000f400ff027b82 */ /* 0x000eaa0000000a00 */
[----:B------:R-:W-:-:S06]  /*18c0*/  @P2 VIADD R12, R12, 0x1 ;  /* 0x000000010c0c2836 */ /* 0x000fcc0000000000 */
[----:B------:R-:W-:Y:S02]  /*18d0*/  @!P1 IADD3 R12, PT, PT, -R12, RZ, RZ ;  /* 0x000000ff0c0c9210 */ /* 0x000fe40007ffe1ff */
[----:B------:R-:W-:-:S04]  /*18e0*/  @!P0 LOP3.LUT R12, RZ, R8, RZ, 0x33, !PT ;  /* 0x00000008ff0c8212 */ /* 0x000fc800078e33ff */
[----:B------:R-:W-:Y:S01]  /*18f0*/  SHF.R.S32.HI R11, RZ, 0x1f, R12 ;  /* 0x0000001fff0b7819 */ /* 0x000fe2000001140c */
[----:B-1----:R-:W-:-:S04]  /*1900*/  IMAD.WIDE.U32 R14, R12, R4, R14 ;  /* 0x000000040c0e7225 */ /* 0x002fc800078e000e */
[C---:B------:R-:W-:Y:S01]  /*1910*/  IMAD R8, R11.reuse, R4, RZ ;  /* 0x000000040b087224 */ /* 0x040fe200078e02ff */
[----:B------:R-:W-:Y:S01]  /*1920*/  MOV R16, R14 ;  /* 0x0000000e00107202 */ /* 0x000fe20000000f00 */
[-C--:B--2---:R-:W-:Y:S02]  /*1930*/  IMAD R11, R11, R2.reuse, RZ ;  /* 0x000000020b0b7224 */ /* 0x084fe400078e02ff */
[----:B------:R-:W-:-:S04]  /*1940*/  IMAD.WIDE.U32 R18, R12, R2, R18 ;  /* 0x000000020c127225 */ /* 0x000fc800078e0012 */
[C---:B------:R-:W-:Y:S01]  /*1950*/  IMAD R3, R12.reuse, R3, R11 ;  /* 0x000000030c037224 */ /* 0x040fe200078e020b */
[----:B------:R-:W-:Y:S01]  /*1960*/  MOV R14, R18 ;  /* 0x00000012000e7202 */ /* 0x000fe20000000f00 */
[----:B------:R-:W-:-:S03]  /*1970*/  IMAD R5, R12, R5, R8 ;  /* 0x000000050c057224 */ /* 0x000fc600078e0208 */
[----:B------:R-:W-:Y:S01]  /*1980*/  IADD3 R8, PT, PT, R19, R3, RZ ;  /* 0x0000000313087210 */ /* 0x000fe20007ffe0ff */
[----:B------:R-:W-:-:S07]  /*1990*/  IMAD.IADD R9, R15, 0x1, R5 ;  /* 0x000000010f097824 */ /* 0x000fce00078e0205 */
.L_x_1725:
[----:B------:R-:W-:Y:S01]  /*19a0*/  ISETP.NE.AND P0, PT, R207, -0x1, PT ;  /* 0xffffffffcf00780c */ /* 0x000fe20003f05270 */
[----:B------:R-:W-:Y:S01]  /*19b0*/  IMAD.SHL.U32 R217, R184, 0x8, RZ ;  /* 0x00000008b8d97824 */ /* 0x000fe200078e00ff */
[----:B------:R-:W1:Y:S01]  /*19c0*/  LDCU.64 UR4, c[0x0][0x390] ;  /* 0x00007200ff0477ac */ /* 0x000e620008000a00 */
[----:B------:R-:W2:Y:S01]  /*19d0*/  S2UR UR12, SR_CgaCtaId ;  /* 0x00000000000c79c3 */ /* 0x000ea20000008800 */
[--C-:B------:R-:W-:Y:S01]  /*19e0*/  SHF.R.U32.HI R10, RZ, 0x3, R184.reuse ;  /* 0x00000003ff0a7819 */ /* 0x100fe200000116b8 */
[----:B------:R-:W-:Y:S01]  /*19f0*/  IMAD.IADD R196, R6, 0x1, -R91 ;  /* 0x0000000106c47824 */ /* 0x000fe200078e0a5b */
[C---:B------:R-:W-:Y:S01]  /*1a00*/  LOP3.LUT R182, R217.reuse, 0x38, RZ, 0xc0, !PT ;  /* 0x00000038d9b67812 */ /* 0x040fe200078ec0ff */
[----:B------:R-:W3:Y:S01]  /*1a10*/  LDCU.64 UR10, c[0x0][0x388] ;  /* 0x00007100ff0a77ac */ /* 0x000ee20008000a00 */
[----:B------:R-:W-:Y:S01]  /*1a20*/  LOP3.LUT R15, R217, 0x1f8, RZ, 0xc0, !PT ;  /* 0x000001f8d90f7812 */ /* 0x000fe200078ec0ff */
[----:B------:R-:W-:Y:S01]  /*1a30*/  IMAD.SHL.U32 R148, R184, 0x40, RZ ;  /* 0x00000040b8947824 */ /* 0x000fe200078e00ff */
[C---:B------:R-:W-:Y:S01]  /*1a40*/  IADD3 R14, P2, PT, R182.reuse, R14, RZ ;  /* 0x0000000eb60e7210 */ /* 0x040fe20007f5e0ff */
[----:B------:R-:W4:Y:S01]  /*1a50*/  LDCU.64 UR6, c[0x0][0x3c8] ;  /* 0x00007900ff0677ac */ /* 0x000f220008000a00 */
[----:B------:R-:W-:Y:S01]  /*1a60*/  LOP3.LUT R18, R15, 0x38, R184, 0x78, !PT ;  /* 0x000000380f127812 */ /* 0x000fe200078e78b8 */
[----:B------:R-:W5:Y:S01]  /*1a70*/  @P0 LDC.64 R2, c[0x0][0x3b0] ;  /* 0x0000ec00ff020b82 */ /* 0x000f620000000a00 */
[----:B------:R-:W-:Y:S01]  /*1a80*/  IADD3 R24, P1, PT, R182, R16, RZ ;  /* 0x00000010b6187210 */ /* 0x000fe20007f3e0ff */
[----:B------:R-:W-:Y:S01]  /*1a90*/  IMAD.X R15, RZ, RZ, R8, P2 ;  /* 0x000000ffff0f7224 */ /* 0x000fe200010e0608 */
[----:B------:R-:W-:Y:S01]  /*1aa0*/  LOP3.LUT R217, R18, 0x1e00, R217, 0xf8, !PT ;  /* 0x00001e0012d97812 */ /* 0x000fe200078ef8d9 */
[----:B------:R-:W-:Y:S01]  /*1ab0*/  IMAD.MOV.U32 R11, RZ, RZ, RZ ;  /* 0x000000ffff0b7224 */ /* 0x000fe200078e00ff */
[----:B------:R-:W-:Y:S01]  /*1ac0*/  SHF.R.U32.HI R186, RZ, 0x1, R184 ;  /* 0x00000001ffba7819 */ /* 0x000fe200000116b8 */
[----:B------:R-:W-:Y:S01]  /*1ad0*/  IMAD.X R25, RZ, RZ, R9, P1 ;  /* 0x000000ffff197224 */ /* 0x000fe200008e0609 */
[----:B------:R-:W-:Y:S01]  /*1ae0*/  LOP3.LUT R146, R182, 0x1c0, R148, 0xf8, !PT ;  /* 0x000001c0b6927812 */ /* 0x000fe200078ef894 */
[----:B------:R-:W4:Y:S01]  /*1af0*/  @!P0 LDC.64 R4, c[0x0][0x398] ;  /* 0x0000e600ff048b82 */ /* 0x000f220000000a00 */
[----:B------:R-:W-:Y:S01]  /*1b00*/  IMAD.WIDE.U32 R18, R10, R134, R14 ;  /* 0x000000860a127225 */ /* 0x000fe200078e000e */
[----:B------:R-:W-:Y:S01]  /*1b10*/  LOP3.LUT R85, R186, 0x8, RZ, 0xc0, !PT ;  /* 0x00000008ba557812 */ /* 0x000fe200078ec0ff */
[----:B------:R-:W-:Y:S01]  /*1b20*/  BSSY.RECONVERGENT B0, `(.L_x_1730) ;  /* 0x0000038000007945 */ /* 0x000fe20003800200 */
[----:B------:R-:W-:Y:S01]  /*1b30*/  LOP3.LUT R216, R182, 0x40, RZ, 0xfc, !PT ;  /* 0x00000040b6d87812 */ /* 0x000fe200078efcff */
[----:B------:R-:W-:Y:S01]  /*1b40*/  IMAD.WIDE.U32 R8, R10, R144, R24 ;  /* 0x000000900a087225 */ /* 0x000fe200078e0018 */
[----:B---3--:R-:W-:-:S02]  /*1b50*/  LEA R202, P2, R18, UR10, 0x1 ;  /* 0x0000000a12ca7c11 */ /* 0x008fc4000f8408ff */
[----:B------:R-:W-:Y:S01]  /*1b60*/  LOP3.LUT R214, R182, 0x80, RZ, 0xfc, !PT ;  /* 0x00000080b6d67812 */ /* 0x000fe200078efcff */
[----:B------:R-:W-:Y:S01]  /*1b70*/  IMAD R205, R10, R145, R9 ;  /* 0x000000910acd7224 */ /* 0x000fe200078e0209 */
[----:B-1----:R-:W-:Y:S01]  /*1b80*/  LEA R204, P1, R8, UR4, 0x1 ;  /* 0x0000000408cc7c11 */ /* 0x002fe2000f8208ff */
[----:B------:R-:W-:Y:S01]  /*1b90*/  IMAD R201, R10, R135, R19 ;  /* 0x000000870ac97224 */ /* 0x000fe200078e0213 */
[----:B------:R-:W-:Y:S01]  /*1ba0*/  LOP3.LUT R85, R146, R85, RZ, 0x3c, !PT ;  /* 0x0000005592557212 */ /* 0x000fe200078e3cff */
[----:B------:R-:W-:Y:S01]  /*1bb0*/  IMAD.WIDE.U32 R12, R13, 0x40, R10 ;  /* 0x000000400d0c7825 */ /* 0x000fe200078e000a */
[----:B------:R-:W-:Y:S01]  /*1bc0*/  LEA.HI.X R205, R8, UR5, R205, 0x1, P1 ;  /* 0x0000000508cd7c11 */ /* 0x000fe200088f0ccd */
[----:B------:R-:W-:Y:S01]  /*1bd0*/  UMOV UR5, 0x400 ;  /* 0x0000040000057882 */ /* 0x000fe20000000000 */
[----:B------:R-:W-:Y:S01]  /*1be0*/  LEA.HI.X R201, R18, UR11, R201, 0x1, P2 ;  /* 0x0000000b12c97c11 */ /* 0x000fe200090f0cc9 */
[----:B-----5:R-:W-:Y:S01]  /*1bf0*/  @P0 IMAD.WIDE.U32 R22, R207, R2, RZ ;  /* 0x00000002cf160225 */ /* 0x020fe200078e00ff */
[----:B--2---:R-:W-:-:S03]  /*1c00*/  ULEA UR5, UR12, UR5, 0x18 ;  /* 0x000000050c057291 */ /* 0x004fc6000f8ec0ff */
[----:B----4-:R-:W-:-:S03]  /*1c10*/  @!P0 IMAD.WIDE.U32 R20, R7, R4, RZ ;  /* 0x0000000407148225 */ /* 0x010fc600078e00ff */
[----:B------:R-:W-:Y:S01]  /*1c20*/  LEA R217, R217, UR5, 0x1 ;  /* 0x00000005d9d97c11 */ /* 0x000fe2000f8e08ff */
[----:B------:R-:W-:Y:S02]  /*1c30*/  @P0 IMAD.MOV.U32 R20, RZ, RZ, R22 ;  /* 0x000000ffff140224 */ /* 0x000fe400078e0016 */
[----:B------:R-:W-:Y:S02]  /*1c40*/  @!P0 IMAD R5, R7, R5, R21 ;  /* 0x0000000507058224 */ /* 0x000fe400078e0215 */
[----:B------:R-:W-:Y:S01]  /*1c50*/  @P0 IMAD R5, R207, R3, R23 ;  /* 0x00000003cf050224 */ /* 0x000fe200078e0217 */
[----:B------:R-:W-:-:S05]  /*1c60*/  IADD3 R14, P0, PT, R182, R20, RZ ;  /* 0x00000014b60e7210 */ /* 0x000fca0007f1e0ff */
[----:B------:R-:W-:Y:S01]  /*1c70*/  IMAD.X R15, RZ, RZ, R5, P0 ;  /* 0x000000ffff0f7224 */ /* 0x000fe200000e0605 */
[----:B------:R-:W-:Y:S01]  /*1c80*/  ISETP.GE.AND P0, PT, R10, R196, PT ;  /* 0x000000c40a00720c */ /* 0x000fe20003f06270 */
[----:B------:R-:W-:-:S04]  /*1c90*/  IMAD.WIDE.U32 R14, R17, UR6, R14 ;  /* 0x00000006110e7c25 */ /* 0x000fc8000f8e000e */
[----:B------:R-:W-:-:S08]  /*1ca0*/  IMAD R17, R17, UR7, R15 ;  /* 0x0000000711117c24 */ /* 0x000fd0000f8e020f */
        /* <DEDUP_REMOVED lines=30> */
.L_x_1732:
[----:B------:R2:W-:Y:S02]  /*1e90*/  STS.128 [R217+0x4000], RZ ;  /* 0x004000ffd9007388 */ /* 0x0005e40000000c00 */
.L_x_1731:
[----:B------:R-:W-:Y:S05]  /*1ea0*/  BSYNC.RECONVERGENT B0 ;  /* 0x0000000000007941 */ /* 0x000fea0003800200 */
.L_x_1730:
[----:B-1-3--:R-:W-:Y:S01]  /*1eb0*/  IADD3 R9, PT, PT, R10, 0x10, RZ ;  /* 0x000000100a097810 */ /* 0x00afe20007ffe0ff */
[----:B------:R-:W-:Y:S03]  /*1ec0*/  BSSY.RECONVERGENT B0, `(.L_x_1733) ;  /* 0x0000024000007945 */ /* 0x000fe60003800200 */
[----:B------:R-:W-:-:S13]  /*1ed0*/  ISETP.GE.AND P0, PT, R9, R196, PT ;  /* 0x000000c40900720c */ /* 0x000fda0003f06270 */
[----:B------:R-:W-:Y:S05]  /*1ee0*/  @P0 BRA `(.L_x_1734) ;  /* 0x0000000000840947 */ /* 0x000fea0003800000 */
[----:B------:R-:W1:Y:S01]  /*1ef0*/  LDCU.64 UR10, c[0x0][0x3b0] ;  /* 0x00007600ff0a77ac */ /* 0x000e620008000a00 */
[----:B------:R-:W-:Y:S01]  /*1f00*/  IADD3 R3, P0, PT, R12, 0x10, RZ ;  /* 0x000000100c037810 */ /* 0x000fe20007f1e0ff */
        /* <DEDUP_REMOVED lines=30> */
.L_x_1735:
[----:B------:R4:W-:Y:S02]  /*20f0*/  STS.128 [R217+0x4800], RZ ;  /* 0x004800ffd9007388 */ /* 0x0009e40000000c00 */
.L_x_1734:
[----:B------:R-:W-:Y:S05]  /*2100*/  BSYNC.RECONVERGENT B0 ;  /* 0x0000000000007941 */ /* 0x000fea0003800200 */
.L_x_1733:
[----:B------:R-:W-:Y:S01]  /*2110*/  IADD3 R7, PT, PT, R10, 0x20, RZ ;  /* 0x000000200a077810 */ /* 0x000fe20007ffe0ff */
[----:B------:R-:W-:Y:S03]  /*2120*/  BSSY.RECONVERGENT B0, `(.L_x_1736) ;  /* 0x0000024000007945 */ /* 0x000fe60003800200 */
[----:B------:R-:W-:-:S13]  /*2130*/  ISETP.GE.AND P0, PT, R7, R196, PT ;  /* 0x000000c40700720c */ /* 0x000fda0003f06270 */
[----:B------:R-:W-:Y:S05]  /*2140*/  @P0 BRA `(.L_x_1737) ;  /* 0x0000000000840947 */ /* 0x000fea0003800000 */
[----:B------:R-:W5:Y:S01]  /*2150*/  LDCU.64 UR10, c[0x0][0x3b0] ;  /* 0x00007600ff0a77ac */ /* 0x000f620008000a00 */
[----:B------:R-:W-:Y:S01]  /*2160*/  IADD3 R3, P0, PT, R12, 0x20, RZ ;  /* 0x000000200c037810 */ /* 0x000fe20007f1e0ff */
[----:B------:R-:W-:Y:S01]  /*2170*/  IMAD.MOV.U32 R4, RZ, RZ, R14 ;  /* 0x000000ffff047224 */ /* 0x000fe200078e000e */
[----:B------:R-:W-:Y:S01]  /*2180*/  MOV R5, R17 ;  /* 0x0000001100057202 */ /* 0x000fe20000000f00 */
[----:B------:R-:W1:Y:S02]  /*2190*/  LDCU UR4, c[0x0][0x440] ;  /* 0x00008800ff0477ac */ /* 0x000e640008000800 */
[----:B------:R-:W-:Y:S01]  /*21a0*/  IMAD.X R2, RZ, RZ, R13, P0 ;  /* 0x000000ffff027224 */ /* 0x000fe200000e060d */
[----:B------:R-:W3:Y:S03]  /*21b0*/  LDCU.64 UR6, c[0x0][0x380] ;  /* 0x00007000ff0677ac */ /* 0x000ee60008000a00 */
[----:B-----5:R-:W-:-:S02]  /*21c0*/  IMAD R2, R2, UR10, RZ ;  /* 0x0000000a02027c24 */ /* 0x020fc4000f8e02ff */
        /* <DEDUP_REMOVED lines=24> */
.L_x_1738:
[----:B------:R3:W-:Y:S02]  /*2350*/  STS.128 [R217+0x5000], RZ ;  /* 0x005000ffd9007388 */ /* 0x0007e40000000c00 */
.L_x_1737:
[----:B------:R-:W-:Y:S05]  /*2360*/  BSYNC.RECONVERGENT B0 ;  /* 0x0000000000007941 */ /* 0x000fea0003800200 */
.L_x_1736:
        /* <DEDUP_REMOVED lines=9> */
[----:B------:R-:W-:Y:S01]  /*2400*/  MOV R13, R17 ;  /* 0x00000011000d7202 */ /* 0x000fe20000000f00 */
[----:B------:R-:W2:Y:S02]  /*2410*/  LDCU.64 UR6, c[0x0][0x380] ;  /* 0x00007000ff0677ac */ /* 0x000ea40008000a00 */
        /* <DEDUP_REMOVED lines=25> */
.L_x_1741:
[----:B------:R2:W-:Y:S02]  /*25b0*/  STS.128 [R217+0x5800], RZ ;  /* 0x005800ffd9007388 */ /* 0x0005e40000000c00 */
.L_x_1740:
[----:B------:R-:W-:Y:S05]  /*25c0*/  BSYNC.RECONVERGENT B0 ;  /* 0x0000000000007941 */ /* 0x000fea0003800200 */
.L_x_1739:
[----:B------:R-:W-:Y:S01]  /*25d0*/  VIADD R153, R0, 0xffffffff ;  /* 0xffffffff00997836 */ /* 0x000fe20000000000 */
[----:B------:R-:W-:Y:S04]  /*25e0*/  BSSY.RECONVERGENT B0, `(.L_x_1742) ;  /* 0x000001e000007945 */ /* 0x000fe80003800200 */
[----:B-12---:R-:W-:-:S05]  /*25f0*/  SHF.L.U32 R2, R153, 0x6, RZ ;  /* 0x0000000699027819 */ /* 0x006fca00000006ff */
[----:B------:R-:W-:-:S05]  /*2600*/  IMAD.IADD R4, R87, 0x1, -R2 ;  /* 0x0000000157047824 */ /* 0x000fca00078e0a02 */
[----:B------:R-:W-:-:S13]  /*2610*/  ISETP.GE.AND P3, PT, R10, R4, PT ;  /* 0x000000040a00720c */ /* 0x000fda0003f66270 */
[----:B------:R-:W-:Y:S05]  /*2620*/  @P3 BRA `(.L_x_1743) ;  /* 0x0000000000643947 */ /* 0x000fea0003800000 */
[----:B------:R-:W1:Y:S02]  /*2630*/  LDCU UR4, c[0x0][0x440] ;  /* 0x00008800ff0477ac */ /* 0x000e640008000800 */
[----:B-1----:R-:W-:Y:S02]  /*2640*/  ISETP.GE.AND P1, PT, R182, UR4, PT ;  /* 0x00000004b6007c0c */ /* 0x002fe4000bf26270 */
        /* <DEDUP_REMOVED lines=22> */
.L_x_1744:
[----:B------:R2:W-:Y:S02]  /*27b0*/  STS.128 [R217+0xa000], RZ ;  /* 0x00a000ffd9007388 */ /* 0x0005e40000000c00 */
.L_x_1743:
[----:B------:R-:W-:Y:S05]  /*27c0*/  BSYNC.RECONVERGENT B0 ;  /* 0x0000000000007941 */ /* 0x000fea0003800200 */
.L_x_1742:
        /* <DEDUP_REMOVED lines=27> */
.L_x_1747:
[----:B------:R1:W-:Y:S02]  /*2980*/  STS.128 [R217+0xa800], RZ ;  /* 0x00a800ffd9007388 */ /* 0x0003e40000000c00 */
.L_x_1746:
[----:B------:R-:W-:Y:S05]  /*2990*/  BSYNC.RECONVERGENT B0 ;  /* 0x0000000000007941 */ /* 0x000fea0003800200 */
.L_x_1745:
        /* <DEDUP_REMOVED lines=25> */
.L_x_1750:
[----:B------:R1:W-:Y:S02]  /*2b30*/  STS.128 [R217+0xb000], RZ ;  /* 0x00b000ffd9007388 */ /* 0x0003e40000000c00 */
.L_x_1749:
[----:B------:R-:W-:Y:S05]  /*2b40*/  BSYNC.RECONVERGENT B0 ;  /* 0x0000000000007941 */ /* 0x000fea0003800200 */
.L_x_1748:
[----:B------:R-:W-:Y:S01]  /*2b50*/  ISETP.GE.AND P0, PT, R5, R4, PT ;  /* 0x000000040500720c */ /* 0x000fe20003f06270 */
[----:B------:R-:W-:Y:S01]  /*2b60*/  IMAD.SHL.U32 R183, R184, 0x20, RZ ;  /* 0x00000020b8b77824 */ /* 0x000fe200078e00ff */
[----:B------:R-:W-:Y:S04]  /*2b70*/  BSSY.RECONVERGENT B0, `(.L_x_1751) ;  /* 0x000001d000007945 */ /* 0x000fe80003800200 */
[----:B------:R-:W-:-:S04]  /*2b80*/  LOP3.LUT R183, R183, 0x7c00, RZ, 0xc0, !PT ;  /* 0x00007c00b7b77812 */ /* 0x000fc800078ec0ff */
[----:B------:R-:W-:-:S03]  /*2b90*/  LOP3.LUT R8, R183, 0x200, R148, 0xf8, !PT ;  /* 0x00000200b7087812 */ /* 0x000fc600078ef894 */
        /* <DEDUP_REMOVED lines=25> */
.L_x_1753:
[----:B------:R1:W-:Y:S02]  /*2d30*/  STS.128 [R217+0xb800], RZ ;  /* 0x00b800ffd9007388 */ /* 0x0003e40000000c00 */
.L_x_1752:
[----:B------:R-:W-:Y:S05]  /*2d40*/  BSYNC.RECONVERGENT B0 ;  /* 0x0000000000007941 */ /* 0x000fea0003800200 */
.L_x_1751:
[----:B------:R-:W0:Y:S01]  /*2d50*/  LDGDEPBAR ;  /* 0x00000000000079af */ /* 0x000e220000000000 */
[----:B------:R-:W-:Y:S01]  /*2d60*/  BSSY.RECONVERGENT B0, `(.L_x_1754) ;  /* 0x0000021000007945 */ /* 0x000fe20003800200 */
[----:B------:R-:W-:Y:S02]  /*2d70*/  IADD3 R88, PT, PT, R87, R88, -R6 ;  /* 0x0000005857587210 */ /* 0x000fe40007ffe806 */
[----:B------:R-:W-:Y:S01]  /*2d80*/  LOP3.LUT R92, R186, 0x1f0, RZ, 0xc0, !PT ;  /* 0x000001f0ba5c7812 */ /* 0x000fe200078ec0ff */
        /* <DEDUP_REMOVED lines=25> */
.L_x_1756:
[----:B------:R1:W-:Y:S01]  /*2f20*/  STS.128 [R217+0x10000], RZ ;  /* 0x010000ffd9007388 */ /* 0x0003e20000000c00 */
[----:B------:R-:W-:Y:S05]  /*2f30*/  BRA `(.L_x_1757) ;  /* 0x00000000000c7947 */ /* 0x000fea0003800000 */
.L_x_1755:
[----:B------:R1:W-:Y:S04]  /*2f40*/  STS.128 [R217+0xc000], RZ ;  /* 0x00c000ffd9007388 */ /* 0x0003e80000000c00 */
[----:B------:R1:W-:Y:S04]  /*2f50*/  STS.128 [R217+0xe000], RZ ;  /* 0x00e000ffd9007388 */ /* 0x0003e80000000c00 */
[----:B------:R1:W-:Y:S02]  /*2f60*/  STS.128 [R217+0x10000], RZ ;  /* 0x010000ffd9007388 */ /* 0x0003e40000000c00 */
.L_x_1757:
[----:B------:R-:W-:Y:S05]  /*2f70*/  BSYNC.RECONVERGENT B0 ;  /* 0x0000000000007941 */ /* 0x000fea0003800200 */
.L_x_1754:
        /* <DEDUP_REMOVED lines=30> */
.L_x_1760:
[----:B------:R1:W-:Y:S02]  /*3160*/  STS.128 [R217+0x10800], RZ ;  /* 0x010800ffd9007388 */ /* 0x0003e40000000c00 */
.L_x_1759:
[----:B------:R-:W-:Y:S05]  /*3170*/  BSYNC.RECONVERGENT B0 ;  /* 0x0000000000007941 */ /* 0x000fea0003800200 */
.L_x_1758:
        /* <DEDUP_REMOVED lines=28> */
.L_x_1763:
[----:B------:R1:W-:Y:S02]  /*3340*/  STS.128 [R217+0x11000], RZ ;  /* 0x011000ffd9007388 */ /* 0x0003e40000000c00 */
.L_x_1762:
[----:B------:R-:W-:Y:S05]  /*3350*/  BSYNC.RECONVERGENT B0 ;  /* 0x0000000000007941 */ /* 0x000fea0003800200 */
.L_x_1761:
[----:B------:R-:W-:Y:S01]  /*3360*/  ISETP.GE.AND P0, PT, R5, R4, PT ;  /* 0x000000040500720c */ /* 0x000fe20003f06270 */
[----:B------:R-:W-:Y:S01]  /*3370*/  BSSY.RECONVERGENT B0, `(.L_x_1764) ;  /* 0x0000021000007945 */ /* 0x000fe20003800200 */
[----:B------:R-:W-:Y:S01]  /*3380*/  SHF.R.U32.HI R89, RZ, 0x2, R184 ;  /* 0x00000002ff597819 */ /* 0x000fe200000116b8 */
[----:B------:R-:W-:Y:S01]  /*3390*/  IMAD.IADD R8, R85, 0x1, R8 ;  /* 0x0000000155087824 */ /* 0x000fe200078e0208 */
[----:B------:R-:W-:Y:S02]  /*33a0*/  LOP3.LUT R5, R184, 0x8, RZ, 0xc0, !PT ;  /* 0x00000008b8057812 */ /* 0x000fe400078ec0ff */
[----:B------:R-:W-:-:S07]  /*33b0*/  LOP3.LUT R89, R89, 0x7, RZ, 0xc0, !PT ;  /* 0x0000000759597812 */ /* 0x000fce00078ec0ff */
        /* <DEDUP_REMOVED lines=27> */
.L_x_1766:
[----:B------:R1:W-:Y:S02]  /*3570*/  STS.128 [R217+0x11800], RZ ;  /* 0x011800ffd9007388 */ /* 0x0003e40000000c00 */
.L_x_1765:
[----:B------:R-:W-:Y:S05]  /*3580*/  BSYNC.RECONVERGENT B0 ;  /* 0x0000000000007941 */ /* 0x000fea0003800200 */
.L_x_1764:
[----:B------:R-:W-:Y:S01]  /*3590*/  LOP3.LUT R4, R146, R5, RZ, 0x3c, !PT ;  /* 0x0000000592047212 */ /* 0x000fe200078e3cff */
[----:B------:R-:W-:Y:S01]  /*35a0*/  IMAD.MOV.U32 R181, RZ, RZ, 0x20 ;  /* 0x00000020ffb57424 */ /* 0x000fe200078e00ff */
[----:B------:R-:W-:Y:S01]  /*35b0*/  LOP3.LUT R187, R148, 0x400, RZ, 0xc0, !PT ;  /* 0x0000040094bb7812 */ /* 0x000fe200078ec0ff */
        /* <DEDUP_REMOVED lines=11> */
[----:B------:R-:W-:Y:S01]  /*3670*/  ISETP.GT.U32.AND P1, PT, R153, R200, PT ;  /* 0x000000c89900720c */ /* 0x000fe20003f24070 */
[--C-:B------:R-:W-:Y:S01]  /*3680*/  IMAD.IADD R98, R99, 0x1, R84.reuse ;  /* 0x0000000163627824 */ /* 0x100fe200078e0254 */
[----:B------:R-:W-:Y:S01]  /*3690*/  IADD3 R89, PT, PT, R89, R92, R91 ;  /* 0x0000005c59597210 */ /* 0x000fe20007ffe05b */
[----:B------:R-:W-:Y:S01]  /*36a0*/  IMAD.IADD R96, R95, 0x1, R84 ;  /* 0x000000015f607824 */ /* 0x000fe200078e0254 */
[----:B------:R-:W2:Y:S01]  /*36b0*/  LDSM.16.M88.4 R36, [R187+UR5+0x6800] ;  /* 0x00680005bb24783b */ /* 0x000ea20008000200 */
[----:B------:R-:W-:Y:S01]  /*36c0*/  IMAD.IADD R97, R99, 0x1, R152 ;  /* 0x0000000163617824 */ /* 0x000fe200078e0298 */
[----:B------:R-:W-:Y:S01]  /*36d0*/  IADD3 R88, PT, PT, R89, 0x1, R88 ;  /* 0x0000000159587810 */ /* 0x000fe20007ffe058 */
[----:B------:R-:W-:Y:S01]  /*36e0*/  IMAD.IADD R95, R95, 0x1, R152 ;  /* 0x000000015f5f7824 */ /* 0x000fe200078e0298 */
[----:B------:R-:W4:Y:S01]  /*36f0*/  LDSM.16.M88.4 R28, [R187+UR5+0x7000] ;  /* 0x00700005bb1c783b */ /* 0x000f220008000200 */
[C---:B------:R-:W-:Y:S01]  /*3700*/  IMAD.IADD R94, R84.reuse, 0x1, R97 ;  /* 0x00000001545e7824 */ /* 0x040fe200078e0261 */
[-C--:B------:R-:W-:Y:S01]  /*3710*/  IADD3 R199, PT, PT, R89, R87.reuse, -R90 ;  /* 0x0000005759c77210 */ /* 0x080fe20007ffe85a */
[----:B------:R-:W-:Y:S01]  /*3720*/  IMAD.IADD R93, R84, 0x1, R95 ;  /* 0x00000001545d7824 */ /* 0x000fe200078e025f */
[----:B------:R-:W4:Y:S01]  /*3730*/  LDSM.16.M88.4 R20, [R187+UR5+0x7800] ;  /* 0x00780005bb14783b */ /* 0x000f220008000200 */
[----:B------:R-:W-:-:S02]  /*3740*/  VIMNMX R198, PT, PT, R88, R87, PT ;  /* 0x0000005758c67248 */ /* 0x000fc40003fe0100 */
[----:B------:R-:W-:Y:S01]  /*3750*/  VIADDMNMX R197, R88, 0x8, R87, PT ;  /* 0x0000000858c57846 */ /* 0x000fe20003800157 */
[----:B-1----:R-:W-:Y:S04]  /*3760*/  LDSM.16.M88.4 R8, [R98] ;  /* 0x000000006208783b */ /* 0x002fe80000000200 */
[----:B---3--:R-:W1:Y:S04]  /*3770*/  LDSM.16.M88.4 R16, [R96+0x6000] ;  /* 0x006000006010783b */ /* 0x008e680000000200 */
[----:B------:R-:W3:Y:S04]  /*3780*/  LDSM.16.M88.4 R12, [R96+0x6800] ;  /* 0x00680000600c783b */ /* 0x000ee80000000200 */
[----:B------:R-:W3:Y:S04]  /*3790*/  LDSM.16.M88.4 R4, [R96+0x7000] ;  /* 0x007000006004783b */ /* 0x000ee80000000200 */
[----:B------:R-:W3:Y:S04]  /*37a0*/  LDSM.16.M88.4 R64, [R96+0x7800] ;  /* 0x007800006040783b */ /* 0x000ee80000000200 */
[----:B------:R-:W-:Y:S01]  /*37b0*/  LDSM.16.M88.4 R60, [R95+0x6000] ;  /* 0x006000005f3c783b */ /* 0x000fe20000000200 */
[C---:B-----5:R-:W-:Y:S03]  /*37c0*/  HMMA.16816.F32 R48, R72.reuse, R44, RZ ;  /* 0x0000002c4830723c */ /* 0x060fe600000018ff */
[----:B------:R-:W-:Y:S04]  /*37d0*/  LDSM.16.M88.4 R56, [R95+0x6800] ;  /* 0x006800005f38783b */ /* 0x000fe80000000200 */
[----:B------:R-:W-:Y:S01]  /*37e0*/  LDSM.16.M88.4 R52, [R95+0x7000] ;  /* 0x007000005f34783b */ /* 0x000fe20000000200 */
[C---:B------:R-:W-:Y:S03]  /*37f0*/  HMMA.16816.F32 R44, R72.reuse, R46, RZ ;  /* 0x0000002e482c723c */ /* 0x040fe600000018ff */
[----:B------:R-:W-:Y:S04]  /*3800*/  LDSM.16.M88.4 R68, [R93+0x7000] ;  /* 0x007000005d44783b */ /* 0x000fe80000000200 */
[----:B------:R-:W-:Y:S01]  /*3810*/  LDSM.16.M88.4 R80, [R95+0x8000] ;  /* 0x008000005f50783b */ /* 0x000fe20000000200 */
[C---:B--2---:R-:W-:Y:S03]  /*3820*/  HMMA.16816.F32 R40, R72.reuse, R36, RZ ;  /* 0x000000244828723c */ /* 0x044fe600000018ff */
[----:B------:R-:W-:Y:S05]  /*3830*/  LDSM.16.M88.4 R76, [R95+0x8800] ;  /* 0x008800005f4c783b */ /* 0x000fea0000000200 */
[C---:B----4-:R-:W-:Y:S08]  /*3840*/  HMMA.16816.F32 R32, R72.reuse, R28, RZ ;  /* 0x0000001c4820723c */ /* 0x050ff000000018ff */
[C---:B------:R-:W-:Y:S08]  /*3850*/  HMMA.16816.F32 R36, R72.reuse, R38, RZ ;  /* 0x000000264824723c */ /* 0x040ff000000018ff */
[C---:B------:R-:W-:Y:S08]  /*3860*/  HMMA.16816.F32 R28, R72.reuse, R30, RZ ;  /* 0x0000001e481c723c */ /* 0x040ff000000018ff */
[C---:B------:R-:W-:Y:S08]  /*3870*/  HMMA.16816.F32 R24, R72.reuse, R20, RZ ;  /* 0x000000144818723c */ /* 0x040ff000000018ff */
[----:B------:R-:W-:Y:S01]  /*3880*/  HMMA.16816.F32 R72, R72, R22, RZ ;  /* 0x000000164848723c */ /* 0x000fe200000018ff */
[----:B------:R-:W-:Y:S07]  /*3890*/  LDSM.16.M88.4 R20, [R95+0x7800] ;  /* 0x007800005f14783b */ /* 0x000fee0000000200 */
[C---:B-1----:R-:W-:Y:S08]  /*38a0*/  HMMA.16816.F32 R48, R8.reuse, R16, R48 ;  /* 0x000000100830723c */ /* 0x042ff00000001830 */
[C---:B------:R-:W-:Y:S01]  /*38b0*/  HMMA.16816.F32 R44, R8.reuse, R18, R44 ;  /* 0x00000012082c723c */ /* 0x040fe2000000182c */
[----:B------:R-:W1:Y:S07]  /*38c0*/  LDSM.16.M88.4 R16, [R97] ;  /* 0x000000006110783b */ /* 0x000e6e0000000200 */
[C---:B---3--:R-:W-:Y:S08]  /*38d0*/  HMMA.16816.F32 R40, R8.reuse, R12, R40 ;  /* 0x0000000c0828723c */ /* 0x048ff00000001828 */
[C---:B------:R-:W-:Y:S01]  /*38e0*/  HMMA.16816.F32 R36, R8.reuse, R14, R36 ;  /* 0x0000000e0824723c */ /* 0x040fe20000001824 */
[----:B------:R-:W-:Y:S07]  /*38f0*/  LDSM.16.M88.4 R12, [R93+0x6000] ;  /* 0x006000005d0c783b */ /* 0x000fee0000000200 */
[C---:B------:R-:W-:Y:S08]  /*3900*/  HMMA.16816.F32 R32, R8.reuse, R4, R32 ;  /* 0x000000040820723c */ /* 0x040ff00000001820 */
[C---:B------:R-:W-:Y:S01]  /*3910*/  HMMA.16816.F32 R28, R8.reuse, R6, R28 ;  /* 0x00000006081c723c */ /* 0x040fe2000000181c */
[----:B------:R-:W2:Y:S07]  /*3920*/  LDSM.16.M88.4 R4, [R94] ;  /* 0x000000005e04783b */ /* 0x000eae0000000200 */
[C---:B------:R-:W-:Y:S08]  /*3930*/  HMMA.16816.F32 R24, R8.reuse, R64, R24 ;  /* 0x000000400818723c */ /* 0x040ff00000001818 */
[----:B------:R-:W-:Y:S01]  /*3940*/  HMMA.16816.F32 R72, R8, R66, R72 ;  /* 0x000000420848723c */ /* 0x000fe20000001848 */
[----:B------:R-:W3:Y:S04]  /*3950*/  LDSM.16.M88.4 R8, [R93+0x6800] ;  /* 0x006800005d08783b */ /* 0x000ee80000000200 */
[----:B------:R-:W-:Y:S03]  /*3960*/  LDSM.16.M88.4 R64, [R187+UR5+0x8000] ;  /* 0x00800005bb40783b */ /* 0x000fe60008000200 */
[C---:B-1----:R-:W-:Y:S08]  /*3970*/  HMMA.16816.F32 R48, R16.reuse, R60, R48 ;  /* 0x0000003c1030723c */ /* 0x042ff00000001830 */
[C---:B------:R-:W-:Y:S01]  /*3980*/  HMMA.16816.F32 R44, R16.reuse, R62, R44 ;  /* 0x0000003e102c723c */ /* 0x040fe2000000182c */
[----:B------:R-:W-:Y:S07]  /*3990*/  LDSM.16.M88.4 R60, [R187+UR5+0x8800] ;  /* 0x00880005bb3c783b */ /* 0x000fee0008000200 */
[C---:B------:R-:W-:Y:S08]  /*39a0*/  HMMA.16816.F32 R40, R16.reuse, R56, R40 ;  /* 0x000000381028723c */ /* 0x040ff00000001828 */
[C---:B------:R-:W-:Y:S01]  /*39b0*/  HMMA.16816.F32 R36, R16.reuse, R58, R36 ;  /* 0x0000003a1024723c */ /* 0x040fe20000001824 */
[----:B------:R-:W-:Y:S07]  /*39c0*/  LDSM.16.M88.4 R56, [R187+UR5+0x9000] ;  /* 0x00900005bb38783b */ /* 0x000fee0008000200 */
        /* <DEDUP_REMOVED lines=12> */
[----:B------:R-:W3:Y:S07]  /*3a90*/  LDSM.16.M88.4 R8, [R98+0x2000] ;  /* 0x002000006208783b */ /* 0x000eee0000000200 */
[C---:B------:R-:W-:Y:S08]  /*3aa0*/  HMMA.16816.F32 R32, R4.reuse, R68, R32 ;  /* 0x000000440420723c */ /* 0x040ff00000001820 */
[C---:B------:R-:W-:Y:S01]  /*3ab0*/  HMMA.16816.F32 R28, R4.reuse, R70, R28 ;  /* 0x00000046041c723c */ /* 0x040fe2000000181c */
[----:B------:R-:W-:Y:S07]  /*3ac0*/  LDSM.16.M88.4 R68, [R93+0x8000] ;  /* 0x008000005d44783b */ /* 0x000fee0000000200 */
[C---:B-1----:R-:W-:Y:S08]  /*3ad0*/  HMMA.16816.F32 R24, R4.reuse, R16, R24 ;  /* 0x000000100418723c */ /* 0x042ff00000001818 */
[----:B------:R-:W-:Y:S01]  /*3ae0*/  HMMA.16816.F32 R72, R4, R18, R72 ;  /* 0x000000120448723c */ /* 0x000fe20000001848 */
[----:B------:R-:W1:Y:S04]  /*3af0*/  LDSM.16.M88.4 R16, [R96+0x8800] ;  /* 0x008800006010783b */ /* 0x000e680000000200 */
[----:B------:R-:W4:Y:S03]  /*3b00*/  LDSM.16.M88.4 R4, [R96+0x9000] ;  /* 0x009000006004783b */ /* 0x000f260000000200 */
[C---:B--2---:R-:W-:Y:S08]  /*3b10*/  HMMA.16816.F32 R48, R12.reuse, R64, R48 ;  /* 0x000000400c30723c */ /* 0x044ff00000001830 */
[C---:B------:R-:W-:Y:S01]  /*3b20*/  HMMA.16816.F32 R44, R12.reuse, R66, R44 ;  /* 0x000000420c2c723c */ /* 0x040fe2000000182c */
[----:B------:R-:W-:Y:S07]  /*3b30*/  LDSM.16.M88.4 R64, [R93+0x8800] ;  /* 0x008800005d40783b */ /* 0x000fee0000000200 */
        /* <DEDUP_REMOVED lines=8> */
[----:B------:R-:W2:Y:S04]  /*3bc0*/  LDSM.16.M88.4 R12, [R96+0x9800] ;  /* 0x00980000600c783b */ /* 0x000ea80000000200 */
[----:B------:R-:W5:Y:S03]  /*3bd0*/  LDSM.16.M88.4 R20, [R97+0x2000] ;  /* 0x002000006114783b */ /* 0x000f660000000200 */
[C---:B---3--:R-:W-:Y:S08]  /*3be0*/  HMMA.16816.F32 R48, R8.reuse, R52, R48 ;  /* 0x000000340830723c */ /* 0x048ff00000001830 */
[C---:B------:R-:W-:Y:S01]  /*3bf0*/  HMMA.16816.F32 R44, R8.reuse, R54, R44 ;  /* 0x00000036082c723c */ /* 0x040fe2000000182c */
[----:B------:R-:W3:Y:S07]  /*3c00*/  LDSM.16.M88.4 R52, [R95+0x9800] ;  /* 0x009800005f34783b */ /* 0x000eee0000000200 */
[C---:B-1----:R-:W-:Y:S08]  /*3c10*/  HMMA.16816.F32 R40, R8.reuse, R16, R40 ;  /* 0x000000100828723c */ /* 0x042ff00000001828 */
[C---:B------:R-:W-:Y:S01]  /*3c20*/  HMMA.16816.F32 R36, R8.reuse, R18, R36 ;  /* 0x000000120824723c */ /* 0x040fe20000001824 */
[----:B------:R-:W-:Y:S07]  /*3c30*/  LDSM.16.M88.4 R16, [R99+0x4000] ;  /* 0x004000006310783b */ /* 0x000fee0000000200 */
[C---:B----4-:R-:W-:Y:S08]  /*3c40*/  HMMA.16816.F32 R32, R8.reuse, R4, R32 ;  /* 0x000000040820723c */ /* 0x050ff00000001820 */
[C---:B------:R-:W-:Y:S01]  /*3c50*/  HMMA.16816.F32 R28, R8.reuse, R6, R28 ;  /* 0x00000006081c723c */ /* 0x040fe2000000181c */
[----:B------:R-:W1:Y:S07]  /*3c60*/  LDSM.16.M88.4 R4, [R94+0x2000] ;  /* 0x002000005e04783b */ /* 0x000e6e0000000200 */
[C---:B--2---:R-:W-:Y:S08]  /*3c70*/  HMMA.16816.F32 R24, R8.reuse, R12, R24 ;  /* 0x0000000c0818723c */ /* 0x044ff00000001818 */
[----:B------:R-:W-:Y:S01]  /*3c80*/  HMMA.16816.F32 R72, R8, R14, R72 ;  /* 0x0000000e0848723c */ /* 0x000fe20000001848 */
[----:B------:R-:W2:Y:S04]  /*3c90*/  LDSM.16.M88.4 R12, [R93+0x9000] ;  /* 0x009000005d0c783b */ /* 0x000ea80000000200 */
[----:B------:R-:W4:Y:S03]  /*3ca0*/  LDSM.16.M88.4 R8, [R93+0x9800] ;  /* 0x009800005d08783b */ /* 0x000f260000000200 */
[C---:B-----5:R-:W-:Y:S08]  /*3cb0*/  HMMA.16816.F32 R48, R20.reuse, R80, R48 ;  /* 0x000000501430723c */ /* 0x060ff00000001830 */
[C---:B------:R-:W-:Y:S01]  /*3cc0*/  HMMA.16816.F32 R44, R20.reuse, R82, R44 ;  /* 0x00000052142c723c */ /* 0x040fe2000000182c */
[----:B------:R-:W-:Y:S07]  /*3cd0*/  LDSM.16.M88.4 R80, [R96+0xb800] ;  /* 0x00b800006050783b */ /* 0x000fee0000000200 */
[C---:B------:R-:W-:Y:S08]  /*3ce0*/  HMMA.16816.F32 R40, R20.reuse, R76, R40 ;  /* 0x0000004c1428723c */ /* 0x040ff00000001828 */
[C---:B------:R-:W-:Y:S01]  /*3cf0*/  HMMA.16816.F32 R36, R20.reuse, R78, R36 ;  /* 0x0000004e1424723c */ /* 0x040fe20000001824 */
[----:B------:R-:W-:Y:S07]  /*3d00*/  LDSM.16.M88.4 R76, [R98+0x4000] ;  /* 0x00400000624c783b */ /* 0x000fee0000000200 */
[C---:B------:R-:W-:Y:S08]  /*3d10*/  HMMA.16816.F32 R32, R20.reuse, R56, R32 ;  /* 0x000000381420723c */ /* 0x040ff00000001820 */
[C---:B------:R-:W-:Y:S01]  /*3d20*/  HMMA.16816.F32 R28, R20.reuse, R58, R28 ;  /* 0x0000003a141c723c */ /* 0x040fe2000000181c */
[----:B------:R-:W5:Y:S07]  /*3d30*/  LDSM.16.M88.4 R56, [R187+UR5+0xa800] ;  /* 0x00a80005bb38783b */ /* 0x000f6e0008000200 */
[C---:B---3--:R-:W-:Y:S08]  /*3d40*/  HMMA.16816.F32 R24, R20.reuse, R52, R24 ;  /* 0x000000341418723c */ /* 0x048ff00000001818 */
[----:B------:R-:W-:Y:S01]  /*3d50*/  HMMA.16816.F32 R72, R20, R54, R72 ;  /* 0x000000361448723c */ /* 0x000fe20000001848 */
[----:B------:R-:W3:Y:S04]  /*3d60*/  LDSM.16.M88.4 R52, [R187+UR5+0xb000] ;  /* 0x00b00005bb34783b */ /* 0x000ee80008000200 */
[----:B------:R-:W3:Y:S03]  /*3d70*/  LDSM.16.M88.4 R20, [R187+UR5+0xb800] ;  /* 0x00b80005bb14783b */ /* 0x000ee60008000200 */
[C---:B-1----:R-:W-:Y:S08]  /*3d80*/  HMMA.16816.F32 R48, R4.reuse, R68, R48 ;  /* 0x000000440430723c */ /* 0x042ff00000001830 */
[C---:B------:R-:W-:Y:S01]  /*3d90*/  HMMA.16816.F32 R44, R4.reuse, R70, R44 ;  /* 0x00000046042c723c */ /* 0x040fe2000000182c */
[----:B------:R-:W-:Y:S07]  /*3da0*/  LDSM.16.M88.4 R68, [R97+0x4000] ;  /* 0x004000006144783b */ /* 0x000fee0000000200 */
[C---:B------:R-:W-:Y:S08]  /*3db0*/  HMMA.16816.F32 R40, R4.reuse, R64, R40 ;  /* 0x000000400428723c */ /* 0x040ff00000001828 */
[C---:B------:R-:W-:Y:S01]  /*3dc0*/  HMMA.16816.F32 R36, R4.reuse, R66, R36 ;  /* 0x000000420424723c */ /* 0x040fe20000001824 */
[----:B------:R-:W-:Y:S07]  /*3dd0*/  LDSM.16.M88.4 R64, [R95+0xa000] ;  /* 0x00a000005f40783b */ /* 0x000fee0000000200 */
[C---:B--2---:R-:W-:Y:S08]  /*3de0*/  HMMA.16816.F32 R32, R4.reuse, R12, R32 ;  /* 0x0000000c0420723c */ /* 0x044ff00000001820 */
[C---:B------:R-:W-:Y:S01]  /*3df0*/  HMMA.16816.F32 R28, R4.reuse, R14, R28 ;  /* 0x0000000e041c723c */ /* 0x040fe2000000181c */
[----:B------:R-:W1:Y:S07]  /*3e00*/  LDSM.16.M88.4 R12, [R96+0xa000] ;  /* 0x00a00000600c783b */ /* 0x000e6e0000000200 */
[C---:B----4-:R-:W-:Y:S08]  /*3e10*/  HMMA.16816.F32 R24, R4.reuse, R8, R24 ;  /* 0x000000080418723c */ /* 0x050ff00000001818 */
[----:B------:R-:W-:Y:S01]  /*3e20*/  HMMA.16816.F32 R72, R4, R10, R72 ;  /* 0x0000000a0448723c */ /* 0x000fe20000001848 */
[----:B------:R-:W2:Y:S04]  /*3e30*/  LDSM.16.M88.4 R8, [R96+0xa800] ;  /* 0x00a800006008783b */ /* 0x000ea80000000200 */
[----:B------:R-:W4:Y:S03]  /*3e40*/  LDSM.16.M88.4 R4, [R96+0xb000] ;  /* 0x00b000006004783b */ /* 0x000f260000000200 */
[C---:B------:R-:W-:Y:S08]  /*3e50*/  HMMA.16816.F32 R48, R16.reuse, R60, R48 ;  /* 0x0000003c1030723c */ /* 0x040ff00000001830 */
[C---:B------:R-:W-:Y:S01]  /*3e60*/  HMMA.16816.F32 R44, R16.reuse, R62, R44 ;  /* 0x0000003e102c723c */ /* 0x040fe2000000182c */
[----:B------:R-:W4:Y:S07]  /*3e70*/  LDSM.16.M88.4 R60, [R95+0xa800] ;  /* 0x00a800005f3c783b */ /* 0x000f2e0000000200 */
[C---:B-----5:R-:W-:Y:S08]  /*3e80*/  HMMA.16816.F32 R40, R16.reuse, R56, R40 ;  /* 0x000000381028723c */ /* 0x060ff00000001828 */
[C---:B------:R-:W-:Y:S01]  /*3e90*/  HMMA.16816.F32 R36, R16.reuse, R58, R36 ;  /* 0x0000003a1024723c */ /* 0x040fe20000001824 */
[----:B------:R-:W5:Y:S07]  /*3ea0*/  LDSM.16.M88.4 R56, [R95+0xb000] ;  /* 0x00b000005f38783b */ /* 0x000f6e0000000200 */
[C---:B---3--:R-:W-:Y:S08]  /*3eb0*/  HMMA.16816.F32 R32, R16.reuse, R52, R32 ;  /* 0x000000341020723c */ /* 0x048ff00000001820 */
[C---:B------:R-:W-:Y:S01]  /*3ec0*/  HMMA.16816.F32 R28, R16.reuse, R54, R28 ;  /* 0x00000036101c723c */ /* 0x040fe2000000181c */
[----:B------:R-:W3:Y:S07]  /*3ed0*/  LDSM.16.M88.4 R52, [R95+0xb800] ;  /* 0x00b800005f34783b */ /* 0x000eee0000000200 */
[C---:B------:R-:W-:Y:S08]  /*3ee0*/  HMMA.16816.F32 R24, R16.reuse, R20, R24 ;  /* 0x000000141018723c */ /* 0x040ff00000001818 */
[----:B------:R-:W-:Y:S01]  /*3ef0*/  HMMA.16816.F32 R72, R16, R22, R72 ;  /* 0x000000161048723c */ /* 0x000fe20000001848 */
[----:B------:R-:W-:Y:S04]  /*3f00*/  LDSM.16.M88.4 R20, [R94+0x4000] ;  /* 0x004000005e14783b */ /* 0x000fe80000000200 */
[----:B------:R-:W3:Y:S03]  /*3f10*/  LDSM.16.M88.4 R16, [R93+0xa000] ;  /* 0x00a000005d10783b */ /* 0x000ee60000000200 */
[C---:B-1----:R-:W-:Y:S08]  /*3f20*/  HMMA.16816.F32 R48, R76.reuse, R12, R48 ;  /* 0x0000000c4c30723c */ /* 0x042ff00000001830 */
[C---:B------:R-:W-:Y:S01]  /*3f30*/  HMMA.16816.F32 R44, R76.reuse, R14, R44 ;  /* 0x0000000e4c2c723c */ /* 0x040fe2000000182c */
[----:B------:R-:W1:Y:S07]  /*3f40*/  LDSM.16.M88.4 R12, [R93+0xa800] ;  /* 0x00a800005d0c783b */ /* 0x000e6e0000000200 */
[C---:B--2---:R-:W-:Y:S08]  /*3f50*/  HMMA.16816.F32 R40, R76.reuse, R8, R40 ;  /* 0x000000084c28723c */ /* 0x044ff00000001828 */
[C---:B------:R-:W-:Y:S01]  /*3f60*/  HMMA.16816.F32 R36, R76.reuse, R10, R36 ;  /* 0x0000000a4c24723c */ /* 0x040fe20000001824 */
[----:B------:R-:W2:Y:S07]  /*3f70*/  LDSM.16.M88.4 R8, [R93+0xb000] ;  /* 0x00b000005d08783b */ /* 0x000eae0000000200 */
[C---:B----4-:R-:W-:Y:S08]  /*3f80*/  HMMA.16816.F32 R32, R76.reuse, R4, R32 ;  /* 0x000000044c20723c */ /* 0x050ff00000001820 */
[----:B------:R-:W-:Y:S01]  /*3f90*/  HMMA.16816.F32 R28, R76, R6, R28 ;  /* 0x000000064c1c723c */ /* 0x000fe2000000181c */
[----:B------:R-:W4:Y:S01]  /*3fa0*/  LDSM.16.M88.4 R4, [R93+0xb800] ;  /* 0x00b800005d04783b */ /* 0x000f220000000200 */
[----:B------:R-:W-:-:S06]  /*3fb0*/  DEPBAR.LE SB0, 0x0 ;  /* 0x000080000000791a */ /* 0x000fcc0000000000 */
[C---:B------:R-:W-:Y:S08]  /*3fc0*/  HMMA.16816.F32 R24, R76.reuse, R80, R24 ;  /* 0x000000504c18723c */ /* 0x040ff00000001818 */
[----:B------:R-:W-:Y:S08]  /*3fd0*/  HMMA.16816.F32 R72, R76, R82, R72 ;  /* 0x000000524c48723c */ /* 0x000ff00000001848 */
[C---:B------:R-:W-:Y:S08]  /*3fe0*/  HMMA.16816.F32 R48, R68.reuse, R64, R48 ;  /* 0x000000404430723c */ /* 0x040ff00000001830 */
[C---:B------:R-:W-:Y:S08]  /*3ff0*/  HMMA.16816.F32 R44, R68.reuse, R66, R44 ;  /* 0x00000042442c723c */ /* 0x040ff0000000182c */
[C---:B------:R-:W-:Y:S08]  /*4000*/  HMMA.16816.F32 R40, R68.reuse, R60, R40 ;  /* 0x0000003c4428723c */ /* 0x040ff00000001828 */
[C---:B------:R-:W-:Y:S08]  /*4010*/  HMMA.16816.F32 R36, R68.reuse, R62, R36 ;  /* 0x0000003e4424723c */ /* 0x040ff00000001824 */
[C---:B-----5:R-:W-:Y:S08]  /*4020*/  HMMA.16816.F32 R32, R68.reuse, R56, R32 ;  /* 0x000000384420723c */ /* 0x060ff00000001820 */
[C---:B------:R-:W-:Y:S08]  /*4030*/  HMMA.16816.F32 R28, R68.reuse, R58, R28 ;  /* 0x0000003a441c723c */ /* 0x040ff0000000181c */
[C---:B---3--:R-:W-:Y:S08]  /*4040*/  HMMA.16816.F32 R24, R68.reuse, R52, R24 ;  /* 0x000000344418723c */ /* 0x048ff00000001818 */
[----:B------:R-:W-:Y:S08]  /*4050*/  HMMA.16816.F32 R72, R68, R54, R72 ;  /* 0x000000364448723c */ /* 0x000ff00000001848 */
[C---:B------:R-:W-:Y:S08]  /*4060*/  HMMA.16816.F32 R48, R20.reuse, R16, R48 ;  /* 0x000000101430723c */ /* 0x040ff00000001830 */
[C---:B------:R-:W-:Y:S08]  /*4070*/  HMMA.16816.F32 R44, R20.reuse, R18, R44 ;  /* 0x00000012142c723c */ /* 0x040ff0000000182c */
[C---:B-1----:R-:W-:Y:S08]  /*4080*/  HMMA.16816.F32 R40, R20.reuse, R12, R40 ;  /* 0x0000000c1428723c */ /* 0x042ff00000001828 */
[C---:B------:R-:W-:Y:S08]  /*4090*/  HMMA.16816.F32 R36, R20.reuse, R14, R36 ;  /* 0x0000000e1424723c */ /* 0x040ff00000001824 */
[C---:B--2---:R-:W-:Y:S08]  /*40a0*/  HMMA.16816.F32 R32, R20.reuse, R8, R32 ;  /* 0x000000081420723c */ /* 0x044ff00000001820 */
[C---:B------:R-:W-:Y:S08]  /*40b0*/  HMMA.16816.F32 R28, R20.reuse, R10, R28 ;  /* 0x0000000a141c723c */ /* 0x040ff0000000181c */
[C---:B----4-:R-:W-:Y:S08]  /*40c0*/  HMMA.16816.F32 R24, R20.reuse, R4, R24 ;  /* 0x000000041418723c */ /* 0x050ff00000001818 */
[----:B------:R-:W-:Y:S01]  /*40d0*/  HMMA.16816.F32 R72, R20, R6, R72 ;  /* 0x000000061448723c */ /* 0x000fe20000001848 */
[----:B------:R-:W-:Y:S06]  /*40e0*/  BAR.SYNC.DEFER_BLOCKING 0x0 ;  /* 0x0000000000007b1d */ /* 0x000fec0000010000 */
[----:B------:R-:W-:-:S13]  /*40f0*/  @!P1 BRA `(.L_x_1767) ;  /* 0x0000000800489947 */ /* 0x000fda0003800000 */
        /* <DEDUP_REMOVED lines=11> */
.L_x_1768:
        /* <DEDUP_REMOVED lines=47> */
[----:B------:R-:W-:-:S04]  /*44a0*/  IMAD R6, R7, R134, RZ ;  /* 0x0000008607067224 */ /* 0x000fc800078e02ff */
[----:B------:R-:W-:Y:S01]  /*44b0*/  IMAD R6, R5, R135, R6 ;  /* 0x0000008705067224 */ /* 0x000fe200078e0206 */
[----:B---3--:R-:W-:Y:S01]  /*44c0*/  IADD3 R4, PT, PT, R9, -R4, RZ ;  /* 0x8000000409047210 */ /* 0x008fe20007ffe0ff */
[----:B------:R-:W-:-:S03]  /*44d0*/  IMAD.WIDE.U32 R8, R5, R134, RZ ;  /* 0x0000008605087225 */ /* 0x000fc600078e00ff */
[----:B------:R-:W-:Y:S01]  /*44e0*/  SHF.R.S32.HI R5, RZ, 0x1f, R4 ;  /* 0x0000001fff057819 */ /* 0x000fe20000011404 */
[----:B------:R-:W-:-:S04]  /*44f0*/  IMAD.IADD R9, R9, 0x1, R6 ;  /* 0x0000000109097824 */ /* 0x000fc800078e0206 */
[----:B--2---:R-:W-:Y:S02]  /*4500*/  IMAD R5, R5, UR6, RZ ;  /* 0x0000000605057c24 */ /* 0x004fe4000f8e02ff */
[----:B------:R-:W-:-:S04]  /*4510*/  IMAD.WIDE.U32 R8, R4, UR6, R8 ;  /* 0x0000000604087c25 */ /* 0x000fc8000f8e0008 */
[----:B------:R-:W-:Y:S01]  /*4520*/  IMAD R5, R4, UR7, R5 ;  /* 0x0000000704057c24 */ /* 0x000fe2000f8e0205 */
[----:B------:R-:W-:-:S04]  /*4530*/  LEA R202, P1, R8, R202, 0x1 ;  /* 0x000000ca08ca7211 */ /* 0x000fc800078208ff */
[----:B------:R-:W-:-:S04]  /*4540*/  IADD3 R5, PT, PT, R9, R5, RZ ;  /* 0x0000000509057210 */ /* 0x000fc80007ffe0ff */
[----:B------:R-:W-:-:S07]  /*4550*/  LEA.HI.X R201, R8, R201, R5, 0x1, P1 ;  /* 0x000000c908c97211 */ /* 0x000fce00008f0c05 */
.L_x_1769:
[----:B------:R-:W1:Y:S01]  /*4560*/  LDCU UR4, c[0x0][0x440] ;  /* 0x00008800ff0477ac */ /* 0x000e620008000800 */
[----:B------:R-:W-:Y:S01]  /*4570*/  LEA R6, P5, R3, R202, 0x1 ;  /* 0x000000ca03067211 */ /* 0x000fe200078a08ff */
[----:B------:R-:W-:-:S03]  /*4580*/  IMAD.SHL.U32 R4, R134, 0x20, RZ ;  /* 0x0000002086047824 */ /* 0x000fc600078e00ff */
[----:B------:R-:W-:Y:S02]  /*4590*/  LEA.HI.X R7, R3, R201, R86, 0x1, P5 ;  /* 0x000000c903077211 */ /* 0x000fe400028f0c56 */
[----:B------:R-:W-:Y:S02]  /*45a0*/  IADD3 R8, P6, PT, R4, R6, RZ ;  /* 0x0000000604087210 */ /* 0x000fe40007fde0ff */
[----:B------:R-:W-:Y:S02]  /*45b0*/  SHF.L.U64.HI R3, R134, 0x5, R135 ;  /* 0x0000000586037819 */ /* 0x000fe40000010287 */
[----:B------:R-:W-:-:S03]  /*45c0*/  IADD3 R4, P5, PT, R4, R8, RZ ;  /* 0x0000000804047210 */ /* 0x000fc60007fbe0ff */
[----:B------:R-:W-:Y:S01]  /*45d0*/  IMAD.X R9, R3, 0x1, R7, P6 ;  /* 0x0000000103097824 */ /* 0x000fe200030e0607 */
        /* <DEDUP_REMOVED lines=68> */
.L_x_1767:
[----:B------:R-:W-:Y:S01]  /*4a20*/  IMAD.SHL.U32 R133, R184, 0x2, RZ ;  /* 0x00000002b8857824 */ /* 0x000fe200078e00ff */
[----:B------:R-:W1:Y:S01]  /*4a30*/  LDCU UR4, c[0x0][0x45c] ;  /* 0x00008b80ff0477ac */ /* 0x000e620008000800 */
[----:B------:R-:W-:-:S03]  /*4a40*/  VIADD R3, R199, 0x8 ;  /* 0x00000008c7037836 */ /* 0x000fc60000000000 */
[----:B------:R-:W-:-:S04]  /*4a50*/  LOP3.LUT R133, R133, 0x6, RZ, 0xc0, !PT ;  /* 0x0000000685857812 */ /* 0x000fc800078ec0ff */
[----:B------:R-:W-:-:S05]  /*4a60*/  LOP3.LUT R54, R2, R133, RZ, 0xfc, !PT ;  /* 0x0000008502367212 */ /* 0x000fca00078efcff */
[C---:B------:R-:W-:Y:S02]  /*4a70*/  VIADD R2, R54.reuse, 0x1 ;  /* 0x0000000136027836 */ /* 0x040fe40000000000 */
[C---:B--2---:R-:W-:Y:S02]  /*4a80*/  VIADD R6, R54.reuse, 0x8 ;  /* 0x0000000836067836 */ /* 0x044fe40000000000 */
[C---:B------:R-:W-:Y:S01]  /*4a90*/  VIADD R4, R54.reuse, 0x9 ;  /* 0x0000000936047836 */ /* 0x040fe20000000000 */
[-C--:B------:R-:W-:Y:S01]  /*4aa0*/  ISETP.GT.AND P3, PT, R3, R2.reuse, PT ;  /* 0x000000020300720c */ /* 0x080fe20003f64270 */
[----:B------:R-:W-:Y:S01]  /*4ab0*/  VIADD R8, R54, 0x19 ;  /* 0x0000001936087836 */ /* 0x000fe20000000000 */
[----:B------:R-:W-:Y:S02]  /*4ac0*/  ISETP.GT.AND P4, PT, R199, R2, PT ;  /* 0x00000002c700720c */ /* 0x000fe40003f84270 */
[----:B------:R-:W-:Y:S02]  /*4ad0*/  ISETP.GE.AND P1, PT, R2, R197, PT ;  /* 0x000000c50200720c */ /* 0x000fe40003f26270 */
[----:B------:R-:W-:-:S02]  /*4ae0*/  FSEL R51, R51, -INF , !P3 ;  /* 0xff80000033337808 */ /* 0x000fc40005800000 */
[----:B------:R-:W-:Y:S02]  /*4af0*/  ISETP.GE.AND P5, PT, R2, R198, PT ;  /* 0x000000c60200720c */ /* 0x000fe40003fa6270 */
[-C--:B------:R-:W-:Y:S02]  /*4b00*/  ISETP.GT.AND P3, PT, R3, R6.reuse, PT ;  /* 0x000000060300720c */ /* 0x080fe40003f64270 */
[----:B------:R-:W-:Y:S02]  /*4b10*/  FSEL R2, R49, -INF , !P4 ;  /* 0xff80000031027808 */ /* 0x000fe40006000000 */
[----:B------:R-:W-:Y:S02]  /*4b20*/  ISETP.GT.AND P4, PT, R199, R6, PT ;  /* 0x00000006c700720c */ /* 0x000fe40003f84270 */
[----:B------:R-:W-:Y:S02]  /*4b30*/  FSEL R52, R51, -INF , !P1 ;  /* 0xff80000033347808 */ /* 0x000fe40004800000 */
[----:B------:R-:W-:-:S02]  /*4b40*/  ISETP.GT.AND P1, PT, R199, R4, PT ;  /* 0x00000004c700720c */ /* 0x000fc40003f24270 */
[----:B------:R-:W-:Y:S02]  /*4b50*/  FSEL R22, R46, -INF , !P3 ;  /* 0xff8000002e167808 */ /* 0x000fe40005800000 */
[----:B------:R-:W-:Y:S02]  /*4b60*/  ISETP.GT.AND P3, PT, R3, R4, PT ;  /* 0x000000040300720c */ /* 0x000fe40003f64270 */
[----:B------:R-:W-:Y:S02]  /*4b70*/  FSEL R5, R44, -INF , !P4 ;  /* 0xff8000002c057808 */ /* 0x000fe40006000000 */
[----:B------:R-:W-:Y:S02]  /*4b80*/  FSEL R2, R2, -INF , !P5 ;  /* 0xff80000002027808 */ /* 0x000fe40006800000 */
[----:B------:R-:W-:Y:S02]  /*4b90*/  FSEL R44, R45, -INF , !P1 ;  /* 0xff8000002d2c7808 */ /* 0x000fe40004800000 */
[----:B------:R-:W-:-:S02]  /*4ba0*/  ISETP.GE.AND P6, PT, R6, R198, PT ;  /* 0x000000c60600720c */ /* 0x000fc40003fc6270 */
[-C--:B------:R-:W-:Y:S01]  /*4bb0*/  ISETP.GE.AND P5, PT, R6, R197.reuse, PT ;  /* 0x000000c50600720c */ /* 0x080fe20003fa6270 */
[----:B------:R-:W-:Y:S01]  /*4bc0*/  VIADD R6, R54, 0x10 ;  /* 0x0000001036067836 */ /* 0x000fe20000000000 */
[C---:B------:R-:W-:Y:S02]  /*4bd0*/  ISETP.GE.AND P4, PT, R4.reuse, R198, PT ;  /* 0x000000c60400720c */ /* 0x040fe40003f86270 */
[----:B------:R-:W-:Y:S01]  /*4be0*/  ISETP.GE.AND P1, PT, R4, R197, PT ;  /* 0x000000c50400720c */ /* 0x000fe20003f26270 */
[----:B------:R-:W-:Y:S01]  /*4bf0*/  VIADD R4, R54, 0x11 ;  /* 0x0000001136047836 */ /* 0x000fe20000000000 */
[----:B------:R-:W-:Y:S02]  /*4c00*/  FSEL R20, R47, -INF , !P3 ;  /* 0xff8000002f147808 */ /* 0x000fe40005800000 */
[----:B------:R-:W-:Y:S02]  /*4c10*/  FSEL R44, R44, -INF , !P4 ;  /* 0xff8000002c2c7808 */ /* 0x000fe40006000000 */
[----:B------:R-:W-:-:S02]  /*4c20*/  FSEL R20, R20, -INF , !P1 ;  /* 0xff80000014147808 */ /* 0x000fc40004800000 */
[-C--:B------:R-:W-:Y:S02]  /*4c30*/  ISETP.GT.AND P3, PT, R199, R6.reuse, PT ;  /* 0x00000006c700720c */ /* 0x080fe40003f64270 */
[----:B------:R-:W-:Y:S02]  /*4c40*/  ISETP.GT.AND P4, PT, R3, R6, PT ;  /* 0x000000060300720c */ /* 0x000fe40003f84270 */
[----:B------:R-:W-:Y:S02]  /*4c50*/  ISETP.GT.AND P1, PT, R199, R4, PT ;  /* 0x00000004c700720c */ /* 0x000fe40003f24270 */
[----:B------:R-:W-:Y:S02]  /*4c60*/  FSEL R46, R5, -INF , !P6 ;  /* 0xff800000052e7808 */ /* 0x000fe40007000000 */
[----:B------:R-:W-:Y:S02]  /*4c70*/  FSEL R22, R22, -INF , !P5 ;  /* 0xff80000016167808 */ /* 0x000fe40006800000 */
[----:B------:R-:W-:-:S02]  /*4c80*/  ISETP.GE.AND P6, PT, R6, R198, PT ;  /* 0x000000c60600720c */ /* 0x000fc40003fc6270 */
[----:B------:R-:W-:Y:S02]  /*4c90*/  ISETP.GE.AND P5, PT, R6, R197, PT ;  /* 0x000000c50600720c */ /* 0x000fe40003fa6270 */
[----:B------:R-:W-:Y:S01]  /*4ca0*/  FSEL R18, R40, -INF , !P3 ;  /* 0xff80000028127808 */ /* 0x000fe20005800000 */
[----:B------:R-:W-:Y:S01]  /*4cb0*/  VIADD R40, R54, 0x21 ;  /* 0x0000002136287836 */ /* 0x000fe20000000000 */
[----:B------:R-:W-:Y:S02]  /*4cc0*/  FSEL R14, R42, -INF , !P4 ;  /* 0xff8000002a0e7808 */ /* 0x000fe40006000000 */
[----:B------:R-:W-:Y:S02]  /*4cd0*/  FSEL R6, R41, -INF , !P1 ;  /* 0xff80000029067808 */ /* 0x000fe40004800000 */
[----:B------:R-:W-:Y:S02]  /*4ce0*/  ISETP.GE.AND P3, PT, R4, R198, PT ;  /* 0x000000c60400720c */ /* 0x000fe40003f66270 */
[----:B------:R-:W-:-:S02]  /*4cf0*/  ISETP.GT.AND P4, PT, R3, R4, PT ;  /* 0x000000040300720c */ /* 0x000fc40003f84270 */
[----:B------:R-:W-:Y:S01]  /*4d00*/  ISETP.GE.AND P1, PT, R4, R197, PT ;  /* 0x000000c50400720c */ /* 0x000fe20003f26270 */
[----:B------:R-:W-:Y:S01]  /*4d10*/  VIADD R4, R54, 0x18 ;  /* 0x0000001836047836 */ /* 0x000fe20000000000 */
[----:B------:R-:W-:Y:S02]  /*4d20*/  FSEL R12, R43, -INF , !P4 ;  /* 0xff8000002b0c7808 */ /* 0x000fe40006000000 */
[----:B------:R-:W-:Y:S02]  /*4d30*/  FSEL R14, R14, -INF , !P5 ;  /* 0xff8000000e0e7808 */ /* 0x000fe40006800000 */
[-C--:B------:R-:W-:Y:S02]  /*4d40*/  ISETP.GT.AND P4, PT, R199, R4.reuse, PT ;  /* 0x00000004c700720c */ /* 0x080fe40003f84270 */
[----:B------:R-:W-:Y:S02]  /*4d50*/  ISETP.GT.AND P5, PT, R3, R4, PT ;  /* 0x000000040300720c */ /* 0x000fe40003fa4270 */
[----:B------:R-:W-:-:S02]  /*4d60*/  FSEL R18, R18, -INF , !P6 ;  /* 0xff80000012127808 */ /* 0x000fc40007000000 */
[----:B------:R-:W-:Y:S02]  /*4d70*/  FSEL R6, R6, -INF , !P3 ;  /* 0xff80000006067808 */ /* 0x000fe40005800000 */
[C---:B------:R-:W-:Y:S02]  /*4d80*/  ISETP.GE.AND P6, PT, R4.reuse, R198, PT ;  /* 0x000000c60400720c */ /* 0x040fe40003fc6270 */
[----:B------:R-:W-:Y:S02]  /*4d90*/  ISETP.GE.AND P3, PT, R4, R197, PT ;  /* 0x000000c50400720c */ /* 0x000fe40003f66270 */
[----:B------:R-:W-:Y:S01]  /*4da0*/  FSEL R4, R36, -INF , !P4 ;  /* 0xff80000024047808 */ /* 0x000fe20006000000 */
[----:B------:R-:W-:Y:S01]  /*4db0*/  VIADD R36, R54, 0x20 ;  /* 0x0000002036247836 */ /* 0x000fe20000000000 */
[----:B------:R-:W-:Y:S01]  /*4dc0*/  FSEL R10, R38, -INF , !P5 ;  /* 0xff800000260a7808 */ /* 0x000fe20006800000 */
[----:B------:R-:W-:Y:S01]  /*4dd0*/  VIADD R38, R54, 0x28 ;  /* 0x0000002836267836 */ /* 0x000fe20000000000 */
[----:B------:R-:W-:-:S02]  /*4de0*/  FSEL R12, R12, -INF , !P1 ;  /* 0xff8000000c0c7808 */ /* 0x000fc40004800000 */
[-C--:B------:R-:W-:Y:S02]  /*4df0*/  ISETP.GT.AND P1, PT, R199, R8.reuse, PT ;  /* 0x00000008c700720c */ /* 0x080fe40003f24270 */
[----:B------:R-:W-:Y:S02]  /*4e00*/  FSEL R10, R10, -INF , !P3 ;  /* 0xff8000000a0a7808 */ /* 0x000fe40005800000 */
[C---:B------:R-:W-:Y:S02]  /*4e10*/  ISETP.GT.AND P5, PT, R3.reuse, R8, PT ;  /* 0x000000080300720c */ /* 0x040fe40003fa4270 */
[----:B------:R-:W-:Y:S02]  /*4e20*/  ISETP.GT.AND P3, PT, R3, R36, PT ;  /* 0x000000240300720c */ /* 0x000fe40003f64270 */
[----:B------:R-:W-:Y:S02]  /*4e30*/  FSEL R16, R37, -INF , !P1 ;  /* 0xff80000025107808 */ /* 0x000fe40004800000 */
[----:B------:R-:W-:-:S02]  /*4e40*/  ISETP.GE.AND P4, PT, R8, R198, PT ;  /* 0x000000c60800720c */ /* 0x000fc40003f86270 */
[----:B------:R-:W-:Y:S02]  /*4e50*/  ISETP.GE.AND P1, PT, R8, R197, PT ;  /* 0x000000c50800720c */ /* 0x000fe40003f26270 */
[----:B------:R-:W-:Y:S02]  /*4e60*/  FSEL R8, R39, -INF , !P5 ;  /* 0xff80000027087808 */ /* 0x000fe40006800000 */
[----:B------:R-:W-:Y:S02]  /*4e70*/  FSEL R4, R4, -INF , !P6 ;  /* 0xff80000004047808 */ /* 0x000fe40007000000 */
[----:B------:R-:W-:Y:S01]  /*4e80*/  FSEL R142, R34, -INF , !P3 ;  /* 0xff800000228e7808 */ /* 0x000fe20005800000 */
[----:B------:R-:W-:Y:S01]  /*4e90*/  VIADD R34, R54, 0x30 ;  /* 0x0000003036227836 */ /* 0x000fe20000000000 */
[C---:B------:R-:W-:Y:S02]  /*4ea0*/  ISETP.GT.AND P6, PT, R199.reuse, R36, PT ;  /* 0x00000024c700720c */ /* 0x040fe40003fc4270 */
[----:B------:R-:W-:-:S02]  /*4eb0*/  ISETP.GT.AND P5, PT, R199, R40, PT ;  /* 0x00000028c700720c */ /* 0x000fc40003fa4270 */
[----:B------:R-:W-:Y:S02]  /*4ec0*/  ISETP.GT.AND P3, PT, R3, R40, PT ;  /* 0x000000280300720c */ /* 0x000fe40003f64270 */
[----:B------:R-:W-:Y:S02]  /*4ed0*/  FSEL R32, R32, -INF , !P6 ;  /* 0xff80000020207808 */ /* 0x000fe40007000000 */
[----:B------:R-:W-:Y:S02]  /*4ee0*/  FSEL R33, R33, -INF , !P5 ;  /* 0xff80000021217808 */ /* 0x000fe40006800000 */
[----:B------:R-:W-:Y:S02]  /*4ef0*/  FSEL R35, R35, -INF , !P3 ;  /* 0xff80000023237808 */ /* 0x000fe40005800000 */
[C---:B------:R-:W-:Y:S02]  /*4f00*/  ISETP.GE.AND P6, PT, R36.reuse, R198, PT ;  /* 0x000000c62400720c */ /* 0x040fe40003fc6270 */
[----:B------:R-:W-:Y:S01]  /*4f10*/  ISETP.GE.AND P5, PT, R36, R197, PT ;  /* 0x000000c52400720c */ /* 0x000fe20003fa6270 */
[----:B------:R-:W-:Y:S01]  /*4f20*/  VIADD R36, R54, 0x29 ;  /* 0x0000002936247836 */ /* 0x000fe20000000000 */
[----:B------:R-:W-:-:S02]  /*4f30*/  FSEL R16, R16, -INF , !P4 ;  /* 0xff80000010107808 */ /* 0x000fc40006000000 */
[-C--:B------:R-:W-:Y:S02]  /*4f40*/  ISETP.GT.AND P3, PT, R3, R38.reuse, PT ;  /* 0x000000260300720c */ /* 0x080fe40003f64270 */
[----:B------:R-:W-:Y:S02]  /*4f50*/  ISETP.GT.AND P4, PT, R199, R38, PT ;  /* 0x00000026c700720c */ /* 0x000fe40003f84270 */
[----:B------:R-:W-:Y:S01]  /*4f60*/  FSEL R210, R30, -INF , !P3 ;  /* 0xff8000001ed27808 */ /* 0x000fe20005800000 */
[----:B------:R-:W-:Y:S01]  /*4f70*/  VIADD R30, R54, 0x38 ;  /* 0x00000038361e7836 */ /* 0x000fe20000000000 */
[----:B------:R-:W-:Y:S02]  /*4f80*/  FSEL R174, R28, -INF , !P4 ;  /* 0xff8000001cae7808 */ /* 0x000fe40006000000 */
[----:B------:R-:W-:Y:S02]  /*4f90*/  ISETP.GT.AND P4, PT, R3, R36, PT ;  /* 0x000000240300720c */ /* 0x000fe40003f84270 */
[----:B------:R-:W-:-:S02]  /*4fa0*/  FSEL R142, R142, -INF , !P5 ;  /* 0xff8000008e8e7808 */ /* 0x000fc40006800000 */
[----:B------:R-:W-:Y:S02]  /*4fb0*/  FSEL R31, R31, -INF , !P4 ;  /* 0xff8000001f1f7808 */ /* 0x000fe40006000000 */
[C---:B------:R-:W-:Y:S02]  /*4fc0*/  ISETP.GT.AND P5, PT, R199.reuse, R30, PT ;  /* 0x0000001ec700720c */ /* 0x040fe40003fa4270 */
[----:B------:R-:W-:Y:S02]  /*4fd0*/  ISETP.GT.AND P4, PT, R199, R54, PT ;  /* 0x00000036c700720c */ /* 0x000fe40003f84270 */
[----:B------:R-:W-:Y:S02]  /*4fe0*/  FSEL R72, R72, -INF , !P5 ;  /* 0xff80000048487808 */ /* 0x000fe40006800000 */
[----:B------:R-:W-:Y:S02]  /*4ff0*/  ISETP.GE.AND P5, PT, R54, R198, PT ;  /* 0x000000c63600720c */ /* 0x000fe40003fa6270 */
[----:B------:R-:W-:-:S02]  /*5000*/  FSEL R28, R48, -INF , !P4 ;  /* 0xff800000301c7808 */ /* 0x000fc40006000000 */
[----:B------:R-:W-:Y:S02]  /*5010*/  FSEL R8, R8, -INF , !P1 ;  /* 0xff80000008087808 */ /* 0x000fe40004800000 */
[----:B------:R-:W-:Y:S02]  /*5020*/  ISETP.GT.AND P1, PT, R199, R36, PT ;  /* 0x00000024c700720c */ /* 0x000fe40003f24270 */
[----:B------:R-:W-:Y:S01]  /*5030*/  FSEL R218, R32, -INF , !P6 ;  /* 0xff80000020da7808 */ /* 0x000fe20007000000 */
[----:B------:R-:W-:Y:S01]  /*5040*/  VIADD R32, R54, 0x31 ;  /* 0x0000003136207836 */ /* 0x000fe20000000000 */
[----:B------:R-:W-:Y:S02]  /*5050*/  ISETP.GE.AND P3, PT, R40, R198, PT ;  /* 0x000000c62800720c */ /* 0x000fe40003f66270 */
[----:B------:R-:W-:Y:S02]  /*5060*/  FSEL R28, R28, -INF , !P5 ;  /* 0xff8000001c1c7808 */ /* 0x000fe40006800000 */
[----:B------:R-:W-:-:S02]  /*5070*/  FSEL R29, R29, -INF , !P1 ;  /* 0xff8000001d1d7808 */ /* 0x000fc40004800000 */
[----:B------:R-:W-:Y:S02]  /*5080*/  ISETP.GE.AND P1, PT, R40, R197, PT ;  /* 0x000000c52800720c */ /* 0x000fe40003f26270 */
[----:B------:R-:W-:Y:S02]  /*5090*/  FSEL R170, R33, -INF , !P3 ;  /* 0xff80000021aa7808 */ /* 0x000fe40005800000 */
[----:B------:R-:W-:Y:S02]  /*50a0*/  FMNMX3.FTZ R5, R28, R2, R46, !PT ;  /* 0x000000021c057276 */ /* 0x000fe4000781002e */
[C---:B------:R-:W-:Y:S02]  /*50b0*/  ISETP.GT.AND P6, PT, R199.reuse, R34, PT ;  /* 0x00000022c700720c */ /* 0x040fe40003fc4270 */
[----:B------:R-:W-:Y:S02]  /*50c0*/  ISETP.GT.AND P3, PT, R199, R32, PT ;  /* 0x00000020c700720c */ /* 0x000fe40003f64270 */
[----:B------:R-:W-:-:S02]  /*50d0*/  FSEL R140, R35, -INF , !P1 ;  /* 0xff800000238c7808 */ /* 0x000fc40004800000 */
[----:B------:R-:W-:Y:S02]  /*50e0*/  FMNMX3.FTZ R5, R5, R44, R18, !PT ;  /* 0x0000002c05057276 */ /* 0x000fe40007810012 */
[----:B------:R-:W-:Y:S02]  /*50f0*/  FSEL R24, R24, -INF , !P6 ;  /* 0xff80000018187808 */ /* 0x000fe40007000000 */
[----:B------:R-:W-:Y:S02]  /*5100*/  FSEL R25, R25, -INF , !P3 ;  /* 0xff80000019197808 */ /* 0x000fe40005800000 */
[----:B------:R-:W-:Y:S02]  /*5110*/  ISETP.GT.AND P1, PT, R3, R54, PT ;  /* 0x000000360300720c */ /* 0x000fe40003f24270 */
[C---:B------:R-:W-:Y:S02]  /*5120*/  ISETP.GE.AND P6, PT, R38.reuse, R198, PT ;  /* 0x000000c62600720c */ /* 0x040fe40003fc6270 */
[----:B------:R-:W-:-:S02]  /*5130*/  ISETP.GE.AND P3, PT, R38, R197, PT ;  /* 0x000000c52600720c */ /* 0x000fc40003f66270 */
[----:B------:R-:W-:Y:S02]  /*5140*/  FMNMX3.FTZ R5, R5, R6, R4, !PT ;  /* 0x0000000605057276 */ /* 0x000fe40007810004 */
[----:B------:R-:W-:Y:S02]  /*5150*/  FSEL R50, R50, -INF , !P1 ;  /* 0xff80000032327808 */ /* 0x000fe40004800000 */
[----:B------:R-:W-:Y:S02]  /*5160*/  FSEL R174, R174, -INF , !P6 ;  /* 0xff800000aeae7808 */ /* 0x000fe40007000000 */
[C---:B------:R-:W-:Y:S01]  /*5170*/  ISETP.GE.AND P1, PT, R54.reuse, R197, PT ;  /* 0x000000c53600720c */ /* 0x040fe20003f26270 */
[----:B------:R-:W-:Y:S01]  /*5180*/  VIADD R54, R54, 0x39 ;  /* 0x0000003936367836 */ /* 0x000fe20000000000 */
[----:B------:R-:W-:Y:S02]  /*5190*/  FSEL R210, R210, -INF , !P3 ;  /* 0xff800000d2d27808 */ /* 0x000fe40005800000 */
[----:B------:R-:W-:-:S02]  /*51a0*/  ISETP.GE.AND P6, PT, R34, R198, PT ;  /* 0x000000c62200720c */ /* 0x000fc40003fc6270 */
[-C--:B------:R-:W-:Y:S02]  /*51b0*/  ISETP.GE.AND P3, PT, R32, R198.reuse, PT ;  /* 0x000000c62000720c */ /* 0x080fe40003f66270 */
[----:B------:R-:W-:Y:S02]  /*51c0*/  ISETP.GE.AND P4, PT, R36, R198, PT ;  /* 0x000000c62400720c */ /* 0x000fe40003f86270 */
[----:B------:R-:W-:Y:S02]  /*51d0*/  FMNMX3.FTZ R5, R5, R16, R218, !PT ;  /* 0x0000001005057276 */ /* 0x000fe400078100da */
[----:B------:R-:W-:Y:S02]  /*51e0*/  FSEL R208, R24, -INF , !P6 ;  /* 0xff80000018d07808 */ /* 0x000fe40007000000 */
[----:B------:R-:W-:Y:S02]  /*51f0*/  FSEL R206, R25, -INF , !P3 ;  /* 0xff80000019ce7808 */ /* 0x000fe40005800000 */
[----:B------:R-:W-:-:S02]  /*5200*/  FSEL R172, R29, -INF , !P4 ;  /* 0xff8000001dac7808 */ /* 0x000fc40006000000 */
[----:B------:R-:W-:Y:S02]  /*5210*/  ISETP.GE.AND P6, PT, R30, R198, PT ;  /* 0x000000c61e00720c */ /* 0x000fe40003fc6270 */
[----:B------:R-:W-:Y:S02]  /*5220*/  ISETP.GT.AND P3, PT, R199, R54, PT ;  /* 0x00000036c700720c */ /* 0x000fe40003f64270 */
[----:B------:R-:W-:Y:S02]  /*5230*/  FMNMX3.FTZ R5, R5, R170, R174, !PT ;  /* 0x000000aa05057276 */ /* 0x000fe400078100ae */
[----:B------:R-:W-:Y:S02]  /*5240*/  FSEL R24, R50, -INF , !P1 ;  /* 0xff80000032187808 */ /* 0x000fe40004800000 */
[----:B------:R-:W-:Y:S02]  /*5250*/  ISETP.GE.AND P1, PT, R54, R198, PT ;  /* 0x000000c63600720c */ /* 0x000fe40003f26270 */
[----:B------:R-:W-:-:S02]  /*5260*/  FSEL R73, R73, -INF , !P3 ;  /* 0xff80000049497808 */ /* 0x000fc40005800000 */
[----:B------:R-:W-:Y:S02]  /*5270*/  FSEL R194, R72, -INF , !P6 ;  /* 0xff80000048c27808 */ /* 0x000fe40007000000 */
[----:B------:R-:W-:Y:S02]  /*5280*/  FMNMX3.FTZ R5, R5, R172, R208, !PT ;  /* 0x000000ac05057276 */ /* 0x000fe400078100d0 */
[----:B------:R-:W-:Y:S02]  /*5290*/  FSEL R192, R73, -INF , !P1 ;  /* 0xff80000049c07808 */ /* 0x000fe40004800000 */
[----:B------:R-:W-:Y:S02]  /*52a0*/  FMNMX3.FTZ R5, R5, R206, R194, !PT ;  /* 0x000000ce05057276 */ /* 0x000fe400078100c2 */
[----:B------:R-:W-:Y:S02]  /*52b0*/  FMNMX3.FTZ R7, R24, R52, R22, !PT ;  /* 0x0000003418077276 */ /* 0x000fe40007810016 */
[----:B------:R-:W-:-:S02]  /*52c0*/  ISETP.GT.AND P4, PT, R3, R34, PT ;  /* 0x000000220300720c */ /* 0x000fc40003f84270 */
[----:B------:R-:W-:Y:S02]  /*52d0*/  FMNMX.FTZ R5, R192, R5, !PT ;  /* 0x00000005c0057209 */ /* 0x000fe40007810000 */
[----:B------:R-:W-:Y:S02]  /*52e0*/  FMNMX3.FTZ R7, R7, R20, R14, !PT ;  /* 0x0000001407077276 */ /* 0x000fe4000781000e */
[-C--:B------:R-:W-:Y:S02]  /*52f0*/  ISETP.GE.AND P5, PT, R36, R197.reuse, PT ;  /* 0x000000c52400720c */ /* 0x080fe40003fa6270 */
[----:B------:R-:W-:Y:S02]  /*5300*/  FSEL R190, R26, -INF , !P4 ;  /* 0xff8000001abe7808 */ /* 0x000fe40006000000 */
[----:B------:R-:W-:Y:S01]  /*5310*/  FMNMX3.FTZ R7, R7, R12, R10, !PT ;  /* 0x0000000c07077276 */ /* 0x000fe2000781000a */
[----:B------:R-:W2:Y:S01]  /*5320*/  SHFL.BFLY PT, R26, R5, 0x2, 0x1f ;  /* 0x0c401f00051a7f89 */ /* 0x000ea200000e0000 */
[----:B------:R-:W-:-:S02]  /*5330*/  ISETP.GE.AND P3, PT, R34, R197, PT ;  /* 0x000000c52200720c */ /* 0x000fc40003f66270 */
[----:B------:R-:W-:Y:S02]  /*5340*/  FSEL R180, R31, -INF , !P5 ;  /* 0xff8000001fb47808 */ /* 0x000fe40006800000 */
[C---:B------:R-:W-:Y:S02]  /*5350*/  ISETP.GT.AND P1, PT, R3.reuse, R32, PT ;  /* 0x000000200300720c */ /* 0x040fe40003f24270 */
[----:B------:R-:W-:Y:S02]  /*5360*/  ISETP.GT.AND P5, PT, R3, R30, PT ;  /* 0x0000001e0300720c */ /* 0x000fe40003fa4270 */
[----:B------:R-:W-:Y:S02]  /*5370*/  FMNMX3.FTZ R7, R7, R8, R142, !PT ;  /* 0x0000000807077276 */ /* 0x000fe4000781008e */
[----:B------:R-:W-:Y:S02]  /*5380*/  FSEL R190, R190, -INF , !P3 ;  /* 0xff800000bebe7808 */ /* 0x000fe40005800000 */
[----:B------:R-:W-:-:S02]  /*5390*/  ISETP.GE.AND P6, PT, R32, R197, PT ;  /* 0x000000c52000720c */ /* 0x000fc40003fc6270 */
[-C--:B------:R-:W-:Y:S02]  /*53a0*/  ISETP.GE.AND P4, PT, R30, R197.reuse, PT ;  /* 0x000000c51e00720c */ /* 0x080fe40003f86270 */
[----:B------:R-:W-:Y:S02]  /*53b0*/  ISETP.GT.AND P3, PT, R3, R54, PT ;  /* 0x000000360300720c */ /* 0x000fe40003f64270 */
[----:B------:R-:W-:Y:S02]  /*53c0*/  FSEL R27, R27, -INF , !P1 ;  /* 0xff8000001b1b7808 */ /* 0x000fe40004800000 */
[----:B------:R-:W-:Y:S02]  /*53d0*/  FSEL R74, R74, -INF , !P5 ;  /* 0xff8000004a4a7808 */ /* 0x000fe40006800000 */
[----:B------:R-:W-:Y:S02]  /*53e0*/  FMNMX3.FTZ R7, R7, R140, R210, !PT ;  /* 0x0000008c07077276 */ /* 0x000fe400078100d2 */
[----:B------:R-:W-:-:S02]  /*53f0*/  ISETP.GE.AND P1, PT, R54, R197, PT ;  /* 0x000000c53600720c */ /* 0x000fc40003f26270 */
[----:B------:R-:W-:Y:S02]  /*5400*/  FSEL R75, R75, -INF , !P3 ;  /* 0xff8000004b4b7808 */ /* 0x000fe40005800000 */
[----:B------:R-:W-:Y:S02]  /*5410*/  FSEL R188, R27, -INF , !P6 ;  /* 0xff8000001bbc7808 */ /* 0x000fe40007000000 */
[----:B------:R-:W-:Y:S02]  /*5420*/  FSEL R178, R74, -INF , !P4 ;  /* 0xff8000004ab27808 */ /* 0x000fe40006000000 */
[----:B------:R-:W-:Y:S02]  /*5430*/  FMNMX3.FTZ R7, R7, R180, R190, !PT ;  /* 0x000000b407077276 */ /* 0x000fe400078100be */
[----:B------:R-:W-:Y:S02]  /*5440*/  FSEL R176, R75, -INF , !P1 ;  /* 0xff8000004bb07808 */ /* 0x000fe40004800000 */
[----:B------:R-:W-:-:S02]  /*5450*/  FMNMX3.FTZ R7, R7, R188, R178, !PT ;  /* 0x000000bc07077276 */ /* 0x000fc400078100b2 */
[----:B--2---:R-:W-:Y:S02]  /*5460*/  FMNMX.FTZ R5, R5, R26, !PT ;  /* 0x0000001a05057209 */ /* 0x004fe40007810000 */
[----:B------:R-:W-:-:S03]  /*5470*/  FMNMX.FTZ R7, R176, R7, !PT ;  /* 0x00000007b0077209 */ /* 0x000fc60007810000 */
[----:B------:R-:W2:Y:S04]  /*5480*/  SHFL.BFLY PT, R132, R5, 0x1, 0x1f ;  /* 0x0c201f0005847f89 */ /* 0x000ea800000e0000 */
[----:B------:R-:W3:Y:S01]  /*5490*/  SHFL.BFLY PT, R26, R7, 0x2, 0x1f ;  /* 0x0c401f00071a7f89 */ /* 0x000ee200000e0000 */
[----:B--2---:R-:W-:Y:S02]  /*54a0*/  FMNMX.FTZ R132, R5, R132, !PT ;  /* 0x0000008405847209 */ /* 0x004fe40007810000 */
[----:B---3--:R-:W-:-:S03]  /*54b0*/  FMNMX.FTZ R26, R7, R26, !PT ;  /* 0x0000001a071a7209 */ /* 0x008fc60007810000 */
[C---:B-1----:R-:W-:Y:S01]  /*54c0*/  FMUL.FTZ R179, R132.reuse, UR4 ;  /* 0x0000000484b37c20 */ /* 0x042fe20008410000 */
[----:B------:R-:W-:Y:S01]  /*54d0*/  FSETP.NEU.FTZ.AND P1, PT, R132, -INF , PT ;  /* 0xff8000008400780b */ /* 0x000fe20003f3d000 */
[----:B------:R-:W1:Y:S03]  /*54e0*/  SHFL.BFLY PT, R3, R26, 0x1, 0x1f ;  /* 0x0c201f001a037f89 */ /* 0x000e6600000e0000 */
[----:B------:R-:W-:-:S05]  /*54f0*/  FSEL R179, R179, RZ, P1 ;  /* 0x000000ffb3b37208 */ /* 0x000fca0000800000 */
[--C-:B------:R-:W-:Y:S01]  /*5500*/  FFMA.FTZ R163, R2, UR4, -R179.reuse ;  /* 0x0000000402a37c23 */ /* 0x100fe200080108b3 */
[----:B------:R-:W-:Y:S01]  /*5510*/  LOP3.LUT R2, R85, 0x200, R148, 0xf8, !PT ;  /* 0x0000020055027812 */ /* 0x000fe200078ef894 */
[--C-:B------:R-:W-:Y:S01]  /*5520*/  FFMA.FTZ R166, R28, UR4, -R179.reuse ;  /* 0x000000041ca67c23 */ /* 0x100fe200080108b3 */
[--C-:B------:R-:W-:Y:S01]  /*5530*/  FFMA.FTZ R162, R46, UR4, -R179.reuse ;  /* 0x000000042ea27c23 */ /* 0x100fe200080108b3 */
[--C-:B------:R-:W-:Y:S01]  /*5540*/  FFMA.FTZ R159, R44, UR4, -R179.reuse ;  /* 0x000000042c9f7c23 */ /* 0x100fe200080108b3 */
[----:B------:R-:W-:Y:S01]  /*5550*/  LEA R185, R2, UR5, 0x1 ;  /* 0x0000000502b97c11 */ /* 0x000fe2000f8e08ff */
[--C-:B------:R-:W-:Y:S01]  /*5560*/  FFMA.FTZ R155, R6, UR4, -R179.reuse ;  /* 0x00000004069b7c23 */ /* 0x100fe200080108b3 */
[--C-:B------:R-:W-:Y:S01]  /*5570*/  FFMA.FTZ R154, R4, UR4, -R179.reuse ;  /* 0x00000004049a7c23 */ /* 0x100fe200080108b3 */
[----:B------:R-:W-:Y:S01]  /*5580*/  MUFU.EX2 R166, R166 ;  /* 0x000000a600a67308 */ /* 0x000fe20000000800 */
[----:B------:R-:W-:Y:S01]  /*5590*/  FFMA.FTZ R158, R18, UR4, -R179 ;  /* 0x00000004129e7c23 */ /* 0x000fe200080108b3 */
[--C-:B------:R-:W-:Y:S01]  /*55a0*/  IMAD.IADD R168, R152, 0x1, R185.reuse ;  /* 0x0000000198a87824 */ /* 0x100fe200078e02b9 */
[----:B------:R-:W-:Y:S01]  /*55b0*/  LDSM.16.MT88.4 R40, [R185+0xe000] ;  /* 0x00e00000b928783b */ /* 0x000fe20000004200 */
[----:B------:R-:W-:-:S02]  /*55c0*/  IMAD.IADD R173, R84, 0x1, R185 ;  /* 0x0000000154ad7824 */ /* 0x000fc400078e02b9 */
[--C-:B------:R-:W-:Y:S01]  /*55d0*/  FFMA.FTZ R149, R16, UR4, -R179.reuse ;  /* 0x0000000410957c23 */ /* 0x100fe200080108b3 */
[----:B------:R-:W-:Y:S01]  /*55e0*/  IMAD.IADD R165, R84, 0x1, R168 ;  /* 0x0000000154a57824 */ /* 0x000fe200078e02a8 */
[----:B------:R-:W2:Y:S01]  /*55f0*/  LDSM.16.MT88.4 R108, [R168+0xc000] ;  /* 0x00c00000a86c783b */ /* 0x000ea20000004200 */
[----:B------:R-:W3:Y:S01]  /*5600*/  MUFU.EX2 R163, R163 ;  /* 0x000000a300a37308 */ /* 0x000ee20000000800 */
[--C-:B------:R-:W-:Y:S01]  /*5610*/  FFMA.FTZ R169, R174, UR4, -R179.reuse ;  /* 0x00000004aea97c23 */ /* 0x100fe200080108b3 */
[----:B-1----:R-:W-:Y:S01]  /*5620*/  FMNMX.FTZ R3, R26, R3, !PT ;  /* 0x000000031a037209 */ /* 0x002fe20007810000 */
[----:B------:R-:W1:Y:S01]  /*5630*/  LDSM.16.MT88.4 R116, [R173+0xc000] ;  /* 0x00c00000ad74783b */ /* 0x000e620000004200 */
        /* <DEDUP_REMOVED lines=9> */
[----:B------:R-:W5:Y:S01]  /*56d0*/  LDSM.16.MT88.4 R80, [R173+0x10000] ;  /* 0x01000000ad50783b */ /* 0x000f620000004200 */
[--C-:B------:R-:W-:Y:S01]  /*56e0*/  FFMA.FTZ R206, R206, UR4, -R179.reuse ;  /* 0x00000004cece7c23 */ /* 0x100fe200080108b3 */
[--C-:B------:R-:W-:Y:S01]  /*56f0*/  FFMA.FTZ R191, R194, UR4, -R179.reuse ;  /* 0x00000004c2bf7c23 */ /* 0x100fe200080108b3 */
[----:B------:R-:W-:Y:S01]  /*5700*/  FFMA.FTZ R192, R192, UR4, -R179 ;  /* 0x00000004c0c07c23 */ /* 0x000fe200080108b3 */
[--C-:B------:R-:W-:Y:S01]  /*5710*/  FFMA.FTZ R164, R24, UR4, -R175.reuse ;  /* 0x0000000418a47c23 */ /* 0x100fe200080108af */
[--C-:B------:R-:W-:Y:S01]  /*5720*/  FFMA.FTZ R161, R52, UR4, -R175.reuse ;  /* 0x0000000434a17c23 */ /* 0x100fe200080108af */
[--C-:B------:R-:W-:Y:S01]  /*5730*/  FFMA.FTZ R160, R22, UR4, -R175.reuse ;  /* 0x0000000416a07c23 */ /* 0x100fe200080108af */
[--C-:B------:R-:W-:Y:S01]  /*5740*/  FFMA.FTZ R157, R20, UR4, -R175.reuse ;  /* 0x00000004149d7c23 */ /* 0x100fe200080108af */
[----:B------:R-:W5:Y:S01]  /*5750*/  LDSM.16.MT88.4 R124, [R185+0xc000] ;  /* 0x00c00000b97c783b */ /* 0x000f620000004200 */
[----:B------:R-:W2:Y:S01]  /*5760*/  MUFU.EX2 R159, R159 ;  /* 0x0000009f009f7308 */ /* 0x000ea20000000800 */
[--C-:B------:R-:W-:Y:S01]  /*5770*/  FFMA.FTZ R156, R14, UR4, -R175.reuse ;  /* 0x000000040e9c7c23 */ /* 0x100fe200080108af */
[--C-:B------:R-:W-:Y:S01]  /*5780*/  FFMA.FTZ R151, R12, UR4, -R175.reuse ;  /* 0x000000040c977c23 */ /* 0x100fe200080108af */
[----:B------:R-:W5:Y:S01]  /*5790*/  LDSM.16.MT88.4 R100, [R165+0xc000] ;  /* 0x00c00000a564783b */ /* 0x000f620000004200 */
[--C-:B------:R-:W-:Y:S01]  /*57a0*/  FFMA.FTZ R150, R10, UR4, -R175.reuse ;  /* 0x000000040a967c23 */ /* 0x100fe200080108af */
[--C-:B------:R-:W-:Y:S01]  /*57b0*/  FFMA.FTZ R147, R8, UR4, -R175.reuse ;  /* 0x0000000408937c23 */ /* 0x100fe200080108af */
[----:B---3--:R-:W-:Y:S01]  /*57c0*/  F2FP.F16.F32.PACK_AB R96, R163, R166 ;  /* 0x000000a6a360723e */ /* 0x008fe200000000ff */
[----:B------:R-:W3:Y:S01]  /*57d0*/  LDSM.16.MT88.4 R56, [R168+0xe000] ;  /* 0x00e00000a838783b */ /* 0x000ee20000004200 */
        /* <DEDUP_REMOVED lines=13> */
[----:B------:R-:W-:Y:S01]  /*58b0*/  FFMA.FTZ R211, R176, UR4, -R175 ;  /* 0x00000004b0d37c23 */ /* 0x000fe200080108af */
[----:B------:R-:W-:Y:S01]  /*58c0*/  FADD.FTZ R163, R166, R163 ;  /* 0x000000a3a6a37221 */ /* 0x000fe20000010000 */
[----:B------:R-:W2:Y:S01]  /*58d0*/  LDSM.16.MT88.4 R4, [R165+0x10000] ;  /* 0x01000000a504783b */ /* 0x000ea20000004200 */
[----:B------:R-:W-:Y:S01]  /*58e0*/  MUFU.EX2 R160, R160 ;  /* 0x000000a000a07308 */ /* 0x000fe20000000800 */
[----:B------:R-:W-:Y:S01]  /*58f0*/  ISETP.GT.U32.AND P1, PT, R153, R200, PT ;  /* 0x000000c89900720c */ /* 0x000fe20003f24070 */
[----:B------:R-:W-:Y:S01]  /*5900*/  FADD.FTZ R162, R162, R163 ;  /* 0x000000a3a2a27221 */ /* 0x000fe20000010000 */
[----:B------:R-:W2:Y:S03]  /*5910*/  LDSM.16.MT88.4 R12, [R168+0xc800] ;  /* 0x00c80000a80c783b */ /* 0x000ea60000004200 */
[----:B------:R-:W-:Y:S01]  /*5920*/  FADD.FTZ R159, R159, R162 ;  /* 0x000000a29f9f7221 */ /* 0x000fe20000010000 */
[----:B------:R-:W2:Y:S01]  /*5930*/  LDSM.16.MT88.4 R8, [R185+0xe800] ;  /* 0x00e80000b908783b */ /* 0x000ea20000004200 */
[----:B------:R-:W4:Y:S01]  /*5940*/  MUFU.EX2 R157, R157 ;  /* 0x0000009d009d7308 */ /* 0x000f220000000800 */
[----:B-1----:R-:W-:Y:S01]  /*5950*/  F2FP.F16.F32.PACK_AB R97, R161, R164 ;  /* 0x000000a4a161723e */ /* 0x002fe200000000ff */
[----:B------:R-:W-:Y:S01]  /*5960*/  FADD.FTZ R161, R164, R161 ;  /* 0x000000a1a4a17221 */ /* 0x000fe20000010000 */
[----:B------:R-:W1:Y:S04]  /*5970*/  LDSM.16.MT88.4 R20, [R173+0xe800] ;  /* 0x00e80000ad14783b */ /* 0x000e680000004200 */
[----:B------:R-:W1:Y:S01]  /*5980*/  LDSM.16.MT88.4 R16, [R168+0xe800] ;  /* 0x00e80000a810783b */ /* 0x000e620000004200 */
[----:B------:R-:W-:Y:S03]  /*5990*/  MUFU.EX2 R158, R158 ;  /* 0x0000009e009e7308 */ /* 0x000fe60000000800 */
[----:B------:R-:W-:Y:S04]  /*59a0*/  LDSM.16.MT88.4 R136, [R173+0xc800] ;  /* 0x00c80000ad88783b */ /* 0x000fe80000004200 */
[----:B------:R-:W-:Y:S01]  /*59b0*/  LDSM.16.MT88.4 R32, [R173+0x10800] ;  /* 0x01080000ad20783b */ /* 0x000fe20000004200 */
[----:B------:R-:W1:Y:S01]  /*59c0*/  MUFU.EX2 R155, R155 ;  /* 0x0000009b009b7308 */ /* 0x000e620000000800 */
[C---:B----4-:R-:W-:Y:S01]  /*59d0*/  F2FP.F16.F32.PACK_AB R99, R157.reuse, R160 ;  /* 0x000000a09d63723e */ /* 0x050fe200000000ff */
[----:B------:R-:W-:Y:S01]  /*59e0*/  FADD.FTZ R160, R160, R161 ;  /* 0x000000a1a0a07221 */ /* 0x000fe20000010000 */
[----:B------:R-:W-:Y:S03]  /*59f0*/  LDSM.16.MT88.4 R28, [R185+0xc800] ;  /* 0x00c80000b91c783b */ /* 0x000fe60000004200 */
[----:B------:R-:W-:Y:S01]  /*5a00*/  FADD.FTZ R157, R157, R160 ;  /* 0x000000a09d9d7221 */ /* 0x000fe20000010000 */
[----:B------:R-:W-:Y:S01]  /*5a10*/  LDSM.16.MT88.4 R24, [R165+0xc800] ;  /* 0x00c80000a518783b */ /* 0x000fe20000004200 */
[----:B------:R-:W-:Y:S01]  /*5a20*/  MUFU.EX2 R154, R154 ;  /* 0x0000009a009a7308 */ /* 0x000fe20000000800 */
[C---:B------:R-:W-:Y:S02]  /*5a30*/  HMMA.16816.F32 R112, R96.reuse, R108, RZ ;  /* 0x0000006c6070723c */ /* 0x040fe400000018ff */
[----:B------:R-:W-:Y:S05]  /*5a40*/  LDSM.16.MT88.4 R140, [R173+0xd000] ;  /* 0x00d00000ad8c783b */ /* 0x000fea0000004200 */
        /* <DEDUP_REMOVED lines=11> */
[C---:B-----5:R-:W-:Y:S07]  /*5b00*/  HMMA.16816.F32 R76, R96.reuse, R80, RZ ;  /* 0x00000050604c723c */ /* 0x060fee00000018ff */
[----:B------:R-:W5:Y:S01]  /*5b10*/  MUFU.EX2 R170, R170 ;  /* 0x000000aa00aa7308 */ /* 0x000f620000000800 */
[C---:B------:R-:W-:Y:S07]  /*5b20*/  HMMA.16816.F32 R128, R96.reuse, R124, RZ ;  /* 0x0000007c6080723c */ /* 0x040fee00000018ff */
[----:B------:R-:W-:Y:S01]  /*5b30*/  MUFU.EX2 R169, R169 ;  /* 0x000000a900a97308 */ /* 0x000fe20000000800 */
[C---:B------:R-:W-:Y:S07]  /*5b40*/  HMMA.16816.F32 R104, R96.reuse, R100, RZ ;  /* 0x000000646068723c */ /* 0x040fee00000018ff */
[----:B------:R-:W-:Y:S01]  /*5b50*/  MUFU.EX2 R172, R172 ;  /* 0x000000ac00ac7308 */ /* 0x000fe20000000800 */
[C---:B---3--:R-:W-:Y:S07]  /*5b60*/  HMMA.16816.F32 R52, R96.reuse, R56, RZ ;  /* 0x000000386034723c */ /* 0x048fee00000018ff */
[----:B------:R-:W-:Y:S01]  /*5b70*/  MUFU.EX2 R171, R171 ;  /* 0x000000ab00ab7308 */ /* 0x000fe20000000800 */
[C---:B------:R-:W-:Y:S07]  /*5b80*/  HMMA.16816.F32 R60, R96.reuse, R64, RZ ;  /* 0x00000040603c723c */ /* 0x040fee00000018ff */
[----:B------:R-:W3:Y:S01]  /*5b90*/  MUFU.EX2 R174, R174 ;  /* 0x000000ae00ae7308 */ /* 0x000ee20000000800 */
[C---:B------:R-:W-:Y:S07]  /*5ba0*/  HMMA.16816.F32 R68, R96.reuse, R72, RZ ;  /* 0x000000486044723c */ /* 0x040fee00000018ff */
[----:B------:R-:W-:Y:S01]  /*5bb0*/  MUFU.EX2 R177, R177 ;  /* 0x000000b100b17308 */ /* 0x000fe20000000800 */
[C---:B--2---:R-:W-:Y:S07]  /*5bc0*/  HMMA.16816.F32 R84, R96.reuse, R88, RZ ;  /* 0x000000586054723c */ /* 0x044fee00000018ff */
        /* <DEDUP_REMOVED lines=19> */
[----:B-1----:R-:W-:Y:S01]  /*5d00*/  F2FP.F16.F32.PACK_AB R4, R155, R158 ;  /* 0x0000009e9b04723e */ /* 0x002fe200000000ff */
[----:B------:R-:W-:Y:S01]  /*5d10*/  FADD.FTZ R158, R158, R159 ;  /* 0x0000009f9e9e7221 */ /* 0x000fe20000010000 */
[----:B----4-:R-:W-:Y:S01]  /*5d20*/  F2FP.F16.F32.PACK_AB R5, R151, R156 ;  /* 0x0000009c9705723e */ /* 0x010fe200000000ff */
        /* <DEDUP_REMOVED lines=8> */
[----:B------:R-:W1:Y:S07]  /*5db0*/  LDSM.16.MT88.4 R12, [R185+0x10800] ;  /* 0x01080000b90c783b */ /* 0x000e6e0000004200 */
        /* <DEDUP_REMOVED lines=9> */
[C---:B-1----:R-:W-:Y:S08]  /*5e50*/  HMMA.16816.F32 R68, R4.reuse, R12, R68 ;  /* 0x0000000c0444723c */ /* 0x042ff00000001844 */
[C---:B------:R-:W-:Y:S01]  /*5e60*/  HMMA.16816.F32 R72, R4.reuse, R14, R72 ;  /* 0x0000000e0448723c */ /* 0x040fe20000001848 */
[----:B------:R-:W1:Y:S07]  /*5e70*/  LDSM.16.MT88.4 R12, [R168+0xd000] ;  /* 0x00d00000a80c783b */ /* 0x000e6e0000004200 */
        /* <DEDUP_REMOVED lines=18> */
[C---:B---3--:R-:W-:Y:S08]  /*5fa0*/  HMMA.16816.F32 R92, R4.reuse, R16, R92 ;  /* 0x00000010045c723c */ /* 0x048ff0000000185c */
[----:B------:R-:W-:Y:S01]  /*5fb0*/  HMMA.16816.F32 R96, R4, R18, R96 ;  /* 0x000000120460723c */ /* 0x000fe20000001860 */
[----:B------:R-:W3:Y:S01]  /*5fc0*/  LDSM.16.MT88.4 R16, [R165+0xf000] ;  /* 0x00f00000a510783b */ /* 0x000ee20000004200 */
[----:B------:R-:W-:-:S02]  /*5fd0*/  F2FP.F16.F32.PACK_AB R4, R170, R167 ;  /* 0x000000a7aa04723e */ /* 0x000fc400000000ff */
[----:B------:R-:W-:Y:S02]  /*5fe0*/  F2FP.F16.F32.PACK_AB R5, R174, R171 ;  /* 0x000000abae05723e */ /* 0x000fe400000000ff */
[----:B------:R-:W-:Y:S02]  /*5ff0*/  F2FP.F16.F32.PACK_AB R6, R172, R169 ;  /* 0x000000a9ac06723e */ /* 0x000fe400000000ff */
[----:B--2---:R-:W-:-:S07]  /*6000*/  F2FP.F16.F32.PACK_AB R7, R180, R177 ;  /* 0x000000b1b407723e */ /* 0x004fce00000000ff */
[C---:B-1----:R-:W-:Y:S08]  /*6010*/  HMMA.16816.F32 R112, R4.reuse, R12, R112 ;  /* 0x0000000c0470723c */ /* 0x042ff00000001870 */
        /* <DEDUP_REMOVED lines=49> */
[----:B-1----:R-:W-:Y:S01]  /*6330*/  HMMA.16816.F32 R60, R4, R12, R60 ;  /* 0x0000000c043c723c */ /* 0x002fe2000000183c */
[----:B------:R-:W-:-:S04]  /*6340*/  FADD.FTZ R12, R150, R151 ;  /* 0x00000097960c7221 */ /* 0x000fc80000010000 */
[----:B------:R-:W-:-:S03]  /*6350*/  FADD.FTZ R12, R147, R12 ;  /* 0x0000000c930c7221 */ /* 0x000fc60000010000 */
[----:B------:R-:W-:Y:S01]  /*6360*/  HMMA.16816.F32 R48, R4, R142, R48 ;  /* 0x0000008e0430723c */ /* 0x000fe20000001830 */
[----:B------:R-:W-:-:S04]  /*6370*/  FADD.FTZ R171, R171, R12 ;  /* 0x0000000cabab7221 */ /* 0x000fc80000010000 */
[----:B------:R-:W-:-:S03]  /*6380*/  FADD.FTZ R174, R174, R171 ;  /* 0x000000abaeae7221 */ /* 0x000fc60000010000 */
[----:B--2---:R-:W-:Y:S01]  /*6390*/  HMMA.16816.F32 R68, R4, R8, R68 ;  /* 0x000000080444723c */ /* 0x004fe20000001844 */
        /* <DEDUP_REMOVED lines=32> */
[----:B------:R-:W-:-:S04]  /*65a0*/  DEPBAR.LE SB0, 0x0 ;  /* 0x000080000000791a */ /* 0x000fc80000000000 */
[----:B------:R-:W-:-:S04]  /*65b0*/  IADD3 R180, PT, PT, R0, -0x1, RZ ;  /* 0xffffffff00b47810 */ /* 0x000fc80007ffe0ff */
[----:B------:R-:W-:Y:S01]  /*65c0*/  SHF.L.U32 R180, R180, 0x6, RZ ;  /* 0x00000006b4b47819 */ /* 0x000fe200000006ff */
[----:B------:R-:W-:Y:S06]  /*65d0*/  BAR.SYNC.DEFER_BLOCKING 0x0 ;  /* 0x0000000000007b1d */ /* 0x000fec0000010000 */
[----:B------:R-:W-:Y:S05]  /*65e0*/  BRA.U !UP1, `(.L_x_1771) ;  /* 0x0000000109f47547 */ /* 0x000fea000b800000 */
[----:B------:R-:W1:Y:S01]  /*65f0*/  LDC R5, c[0x0][0x4f0] ;  /* 0x00013c00ff057b82 */ /* 0x000e620000000800 */
[----:B------:R-:W-:Y:S01]  /*6600*/  IADD3 R6, PT, PT, R0, -0x2, RZ ;  /* 0xfffffffe00067810 */ /* 0x000fe20007ffe0ff */
[----:B------:R-:W2:Y:S01]  /*6610*/  LDCU.64 UR6, c[0x0][0x3a8] ;  /* 0x00007500ff0677ac */ /* 0x000ea20008000a00 */
[----:B------:R-:W-:-:S03]  /*6620*/  IABS R10, R180 ;  /* 0x000000b4000a7213 */ /* 0x000fc60000000000 */
[----:B------:R-:W-:-:S05]  /*6630*/  IMAD.SHL.U32 R6, R6, 0x40, RZ ;  /* 0x0000004006067824 */ /* 0x000fca00078e00ff */
        /* <DEDUP_REMOVED lines=54> */
[----:B------:R-:W-:Y:S01]  /*69a0*/  LEA.HI.X R205, R8, R205, R5, 0x1, P1 ;  /* 0x000000cd08cd7211 */ /* 0x000fe200008f0c05 */
[----:B------:R-:W-:Y:S06]  /*69b0*/  BRA `(.L_x_1772) ;  /* 0x00000000001c7947 */ /* 0x000fec0003800000 */
.L_x_1771:
[----:B------:R-:W-:Y:S01]  /*69c0*/  UMOV UR4, URZ ;  /* 0x000000ff00047c82 */ /* 0x000fe20008000000 */
[----:B------:R-:W-:Y:S01]  /*69d0*/  IMAD.SHL.U32 R4, R144, 0x40, RZ ;  /* 0x0000004090047824 */ /* 0x000fe200078e00ff */
[----:B------:R-:W-:-:S05]  /*69e0*/  IADD3 R5, P1, PT, RZ, -UR4, RZ ;  /* 0x80000004ff057c10 */ /* 0x000fca000ff3e0ff */
[----:B------:R-:W-:-:S05]  /*69f0*/  IMAD.X R4, RZ, RZ, ~R4, P1 ;  /* 0x000000ffff047224 */ /* 0x000fca00008e0e04 */
[----:B------:R-:W-:-:S04]  /*6a00*/  SHF.R.S64 R5, R5, 0x1f, R4 ;  /* 0x0000001f05057819 */ /* 0x000fc80000001004 */
[----:B------:R-:W-:-:S04]  /*6a10*/  IADD3 R204, P1, PT, R5, R204, RZ ;  /* 0x000000cc05cc7210 */ /* 0x000fc80007f3e0ff */
[----:B------:R-:W-:-:S09]  /*6a20*/  LEA.HI.X.SX32 R205, R4, R205, 0x1, P1 ;  /* 0x000000cd04cd7211 */ /* 0x000fd200008f0eff */
.L_x_1772:
[----:B------:R-:W1:Y:S01]  /*6a30*/  LDCU UR4, c[0x0][0x440] ;  /* 0x00008800ff0477ac */ /* 0x000e620008000800 */
[C---:B------:R-:W-:Y:S01]  /*6a40*/  LEA R6, P5, R144.reuse, R204, 0x5 ;  /* 0x000000cc90067211 */ /* 0x040fe200078a28ff */
[C---:B------:R-:W-:Y:S01]  /*6a50*/  IMAD.SHL.U32 R9, R144.reuse, 0x20, RZ ;  /* 0x0000002090097824 */ /* 0x040fe200078e00ff */
[--C-:B------:R-:W-:Y:S01]  /*6a60*/  SHF.L.U64.HI R4, R144, 0x5, R145.reuse ;  /* 0x0000000590047819 */ /* 0x100fe20000010291 */
[----:B------:R-:W-:Y:S01]  /*6a70*/  IMAD.SHL.U32 R183, R184, 0x20, RZ ;  /* 0x00000020b8b77824 */ /* 0x000fe200078e00ff */
[----:B------:R-:W-:Y:S01]  /*6a80*/  LEA.HI.X R7, R144, R205, R145, 0x5, P5 ;  /* 0x000000cd90077211 */ /* 0x000fe200028f2c91 */
[----:B------:R-:W-:Y:S01]  /*6a90*/  IMAD.MOV.U32 R168, RZ, RZ, 0x20 ;  /* 0x00000020ffa87424 */ /* 0x000fe200078e00ff */
[----:B------:R-:W-:Y:S01]  /*6aa0*/  IADD3 R8, P6, PT, R9, R6, RZ ;  /* 0x0000000609087210 */ /* 0x000fe20007fde0ff */
[----:B------:R-:W-:Y:S01]  /*6ab0*/  VIADD R193, R187, UR5 ;  /* 0x00000005bbc17c36 */ /* 0x000fe20008000000 */
[----:B------:R-:W-:Y:S02]  /*6ac0*/  SHF.R.U32.HI R186, RZ, 0x1, R184 ;  /* 0x00000001ffba7819 */ /* 0x000fe400000116b8 */
[----:B------:R-:W-:Y:S01]  /*6ad0*/  IADD3 R10, P5, PT, R9, R8, RZ ;  /* 0x00000008090a7210 */ /* 0x000fe20007fbe0ff */
[----:B------:R-:W-:Y:S01]  /*6ae0*/  IMAD.X R9, R4, 0x1, R7, P6 ;  /* 0x0000000104097824 */ /* 0x000fe200030e0607 */
[----:B------:R-:W-:-:S02]  /*6af0*/  LOP3.LUT R183, R183, 0x7c00, RZ, 0xc0, !PT ;  /* 0x00007c00b7b77812 */ /* 0x000fc400078ec0ff */
[----:B------:R-:W-:Y:S01]  /*6b00*/  LOP3.LUT R5, R186, 0x8, RZ, 0xc0, !PT ;  /* 0x00000008ba057812 */ /* 0x000fe200078ec0ff */
[----:B------:R-:W-:Y:S01]  /*6b10*/  IMAD.X R11, R4, 0x1, R9, P5 ;  /* 0x00000001040b7824 */ /* 0x000fe200028e0609 */
[----:B------:R-:W-:Y:S02]  /*6b20*/  LOP3.LUT R148, R183, 0x200, R148, 0xf8, !PT ;  /* 0x00000200b7947812 */ /* 0x000fe400078ef894 */
[----:B-1----:R-:W-:Y:S02]  /*6b30*/  ISETP.GE.AND P4, PT, R182, UR4, PT ;  /* 0x00000004b6007c0c */ /* 0x002fe4000bf86270 */
[----:B------:R-:W-:Y:S02]  /*6b40*/  ISETP.GE.AND P3, PT, R216, UR4, PT ;  /* 0x00000004d8007c0c */ /* 0x000fe4000bf66270 */
[----:B------:R-:W-:Y:S02]  /*6b50*/  ISETP.GE.AND P1, PT, R214, UR4, PT ;  /* 0x00000004d6007c0c */ /* 0x000fe4000bf26270 */
[----:B------:R-:W-:-:S02]  /*6b60*/  LOP3.LUT R5, R148, R146, R5, 0xf6, !PT ;  /* 0x0000009294057212 */ /* 0x000fc400078ef605 */
[----:B------:R-:W-:Y:S02]  /*6b70*/  SEL R168, R168, 0xffffffe0, !P0 ;  /* 0xffffffe0a8a87807 */ /* 0x000fe40004000000 */
[----:B------:R-:W-:-:S03]  /*6b80*/  LEA R209, R5, UR5, 0x1 ;  /* 0x0000000505d17c11 */ /* 0x000fc6000f8e08ff */
[----:B------:R-:W-:Y:S01]  /*6b90*/  @!PT LDS RZ, [RZ] ;  /* 0x00000000fffff984 */ /* 0x000fe20000000800 */
[----:B------:R-:W-:Y:S01]  /*6ba0*/  @!PT LDS RZ, [RZ] ;  /* 0x00000000fffff984 */ /* 0x000fe20000000800 */
[----:B------:R-:W-:Y:S01]  /*6bb0*/  @!PT LDS RZ, [RZ] ;  /* 0x00000000fffff984 */ /* 0x000fe20000000800 */
[----:B------:R-:W-:Y:S01]  /*6bc0*/  @!P4 LDGSTS.E.BYPASS.LTC128B.128 [R217+0xc000], desc[UR14][R204.64] ;  /* 0x0c000000ccd9cfae */ /* 0x000fe2000b981a0e */
[C---:B------:R-:W-:Y:S02]  /*6bd0*/  IMAD.IADD R194, R193.reuse, 0x1, R168 ;  /* 0x00000001c1c27824 */ /* 0x040fe400078e02a8 */
[--C-:B------:R-:W-:Y:S01]  /*6be0*/  IMAD.IADD R203, R168, 0x1, R209.reuse ;  /* 0x00000001a8cb7824 */ /* 0x100fe200078e02d1 */
[----:B------:R-:W-:Y:S01]  /*6bf0*/  @P4 STS.128 [R217+0xc000], RZ ;  /* 0x00c000ffd9004388 */ /* 0x000fe20000000c00 */
[----:B------:R-:W-:Y:S02]  /*6c00*/  IMAD.IADD R195, R152, 0x1, R209 ;  /* 0x0000000198c37824 */ /* 0x000fe400078e02d1 */
[----:B------:R-:W-:Y:S01]  /*6c10*/  IMAD.IADD R193, R193, 0x1, R152 ;  /* 0x00000001c1c17824 */ /* 0x000fe200078e0298 */
[----:B------:R-:W-:Y:S01]  /*6c20*/  @!PT LDS RZ, [RZ] ;  /* 0x00000000fffff984 */ /* 0x000fe20000000800 */
[----:B------:R-:W-:Y:S01]  /*6c30*/  @!PT LDS RZ, [RZ] ;  /* 0x00000000fffff984 */ /* 0x000fe20000000800 */
[----:B------:R-:W-:Y:S01]  /*6c40*/  @!PT LDS RZ, [RZ] ;  /* 0x00000000fffff984 */ /* 0x000fe20000000800 */
[----:B------:R-:W-:Y:S01]  /*6c50*/  @!P3 LDGSTS.E.BYPASS.LTC128B.128 [R217+0xe000], desc[UR14][R204.64+0x80] ;  /* 0x0e000080ccd9bfae */ /* 0x000fe2000b981a0e */
[C---:B------:R-:W-:Y:S02]  /*6c60*/  IMAD.IADD R192, R168.reuse, 0x1, R195 ;  /* 0x00000001a8c07824 */ /* 0x040fe400078e02c3 */
[----:B------:R-:W-:Y:S01]  /*6c70*/  IMAD.IADD R185, R168, 0x1, R193 ;  /* 0x00000001a8b97824 */ /* 0x000fe200078e02c1 */
        /* <DEDUP_REMOVED lines=53> */
[----:B------:R-:W3:Y:S04]  /*6fd0*/  LDSM.16.M88.4 R136, [R187+UR5+0x6800] ;  /* 0x00680005bb88783b */ /* 0x000ee80008000200 */
[----:B------:R-:W4:Y:S04]  /*6fe0*/  LDSM.16.M88.4 R28, [R187+UR5+0x7000] ;  /* 0x00700005bb1c783b */ /* 0x000f280008000200 */
[----:B------:R-:W5:Y:S04]  /*6ff0*/  LDSM.16.M88.4 R20, [R187+UR5+0x7800] ;  /* 0x00780005bb14783b */ /* 0x000f680008000200 */
[----:B-1----:R-:W-:Y:S04]  /*7000*/  LDSM.16.M88.4 R8, [R203] ;  /* 0x00000000cb08783b */ /* 0x002fe80000000200 */
[----:B------:R-:W1:Y:S04]  /*7010*/  LDSM.16.M88.4 R16, [R194+0x6000] ;  /* 0x00600000c210783b */ /* 0x000e680000000200 */
[----:B------:R-:W1:Y:S04]  /*7020*/  LDSM.16.M88.4 R12, [R194+0x6800] ;  /* 0x00680000c20c783b */ /* 0x000e680000000200 */
[----:B------:R-:W1:Y:S04]  /*7030*/  LDSM.16.M88.4 R4, [R194+0x7000] ;  /* 0x00700000c204783b */ /* 0x000e680000000200 */
[----:B------:R-:W1:Y:S04]  /*7040*/  LDSM.16.M88.4 R164, [R194+0x7800] ;  /* 0x00780000c2a4783b */ /* 0x000e680000000200 */
[----:B------:R-:W-:Y:S01]  /*7050*/  LDSM.16.M88.4 R160, [R193+0x6000] ;  /* 0x00600000c1a0783b */ /* 0x000fe20000000200 */
[C---:B--2---:R-:W-:Y:S03]  /*7060*/  HMMA.16816.F32 R148, R172.reuse, R144, RZ ;  /* 0x00000090ac94723c */ /* 0x044fe600000018ff */
[----:B------:R-:W-:Y:S04]  /*7070*/  LDSM.16.M88.4 R156, [R193+0x6800] ;  /* 0x00680000c19c783b */ /* 0x000fe80000000200 */
[----:B------:R-:W-:Y:S01]  /*7080*/  LDSM.16.M88.4 R152, [R193+0x7000] ;  /* 0x00700000c198783b */ /* 0x000fe20000000200 */
[C---:B------:R-:W-:Y:S03]  /*7090*/  HMMA.16816.F32 R144, R172.reuse, R146, RZ ;  /* 0x00000092ac90723c */ /* 0x040fe600000018ff */
[----:B------:R-:W-:Y:S04]  /*70a0*/  LDSM.16.M88.4 R168, [R185+0x7000] ;  /* 0x00700000b9a8783b */ /* 0x000fe80000000200 */
[----:B------:R-:W-:Y:S01]  /*70b0*/  LDSM.16.M88.4 R188, [R193+0x8000] ;  /* 0x00800000c1bc783b */ /* 0x000fe20000000200 */
[C---:B---3--:R-:W-:Y:S03]  /*70c0*/  HMMA.16816.F32 R140, R172.reuse, R136, RZ ;  /* 0x00000088ac8c723c */ /* 0x048fe600000018ff */
[----:B------:R-:W-:Y:S04]  /*70d0*/  LDSM.16.M88.4 R176, [R193+0x8800] ;  /* 0x00880000c1b0783b */ /* 0x000fe80000000200 */
[----:B------:R-:W0:Y:S01]  /*70e0*/  LDGDEPBAR ;  /* 0x00000000000079af */ /* 0x000e220000000000 */
[C---:B----4-:R-:W-:Y:S08]  /*70f0*/  HMMA.16816.F32 R32, R172.reuse, R28, RZ ;  /* 0x0000001cac20723c */ /* 0x050ff000000018ff */
[C---:B------:R-:W-:Y:S08]  /*7100*/  HMMA.16816.F32 R136, R172.reuse, R138, RZ ;  /* 0x0000008aac88723c */ /* 0x040ff000000018ff */
[C---:B------:R-:W-:Y:S08]  /*7110*/  HMMA.16816.F32 R28, R172.reuse, R30, RZ ;  /* 0x0000001eac1c723c */ /* 0x040ff000000018ff */
[C---:B-----5:R-:W-:Y:S08]  /*7120*/  HMMA.16816.F32 R24, R172.reuse, R20, RZ ;  /* 0x00000014ac18723c */ /* 0x060ff000000018ff */
[----:B------:R-:W-:Y:S01]  /*7130*/  HMMA.16816.F32 R172, R172, R22, RZ ;  /* 0x00000016acac723c */ /* 0x000fe200000018ff */
[----:B------:R-:W-:Y:S07]  /*7140*/  LDSM.16.M88.4 R20, [R193+0x7800] ;  /* 0x00780000c114783b */ /* 0x000fee0000000200 */
[C---:B-1----:R-:W-:Y:S08]  /*7150*/  HMMA.16816.F32 R148, R8.reuse, R16, R148 ;  /* 0x000000100894723c */ /* 0x042ff00000001894 */
[C---:B------:R-:W-:Y:S01]  /*7160*/  HMMA.16816.F32 R144, R8.reuse, R18, R144 ;  /* 0x000000120890723c */ /* 0x040fe20000001890 */
[----:B------:R-:W1:Y:S07]  /*7170*/  LDSM.16.M88.4 R16, [R195] ;  /* 0x00000000c310783b */ /* 0x000e6e0000000200 */
[C---:B------:R-:W-:Y:S08]  /*7180*/  HMMA.16816.F32 R140, R8.reuse, R12, R140 ;  /* 0x0000000c088c723c */ /* 0x040ff0000000188c */
        /* <DEDUP_REMOVED lines=118> */
[----:B---3--:R-:W-:Y:S01]  /*78f0*/  HMMA.16816.F32 R24, R168, R152, R24 ;  /* 0x00000098a818723c */ /* 0x008fe20000001818 */
[----:B------:R-:W-:-:S05]  /*7900*/  VIADD R153, R0, 0xfffffffe ;  /* 0xfffffffe00997836 */ /* 0x000fca0000000000 */
[----:B------:R-:W-:Y:S02]  /*7910*/  ISETP.GT.U32.AND P5, PT, R153, R200, PT ;  /* 0x000000c89900720c */ /* 0x000fe40003fa4070 */
        /* <DEDUP_REMOVED lines=11> */
[----:B------:R-:W-:Y:S05]  /*79d0*/  BRA.U !UP1, `(.L_x_1774) ;  /* 0x0000000109f47547 */ /* 0x000fea000b800000 */
[----:B------:R-:W1:Y:S01]  /*79e0*/  LDC R6, c[0x0][0x4f0] ;  /* 0x00013c00ff067b82 */ /* 0x000e620000000800 */
[----:B------:R-:W-:Y:S01]  /*79f0*/  SHF.L.U32 R9, R153, 0x6, RZ ;  /* 0x0000000699097819 */ /* 0x000fe200000006ff */
[----:B------:R-:W2:Y:S03]  /*7a00*/  LDCU.64 UR4, c[0x0][0x3a0] ;  /* 0x00007400ff0477ac */ /* 0x000ea60008000a00 */
[----:B------:R-:W-:Y:S02]  /*7a10*/  IABS R7, R9 ;  /* 0x0000000900077213 */ /* 0x000fe40000000000 */
        /* <DEDUP_REMOVED lines=9> */
[----:B------:R-:W-:Y:S01]  /*7ab0*/  IMAD.HI.U32 R4, R11, R4, R10 ;  /* 0x000000040b047227 */ /* 0x000fe200078e000a */
[----:B------:R-:W-:-:S04]  /*7ac0*/  IADD3 R11, PT, PT, R180, -0x80, RZ ;  /* 0xffffff80b40b7810 */ /* 0x000fc80007ffe0ff */
[----:B------:R-:W-:Y:S01]  /*7ad0*/  IABS R8, R11 ;  /* 0x0000000b00087213 */ /* 0x000fe20000000000 */
[----:B------:R-:W-:Y:S01]  /*7ae0*/  IMAD.HI.U32 R12, R4, R7, RZ ;  /* 0x00000007040c7227 */ /* 0x000fe200078e00ff */
[----:B------:R-:W-:-:S03]  /*7af0*/  LOP3.LUT R11, R11, R6, RZ, 0x3c, !PT ;  /* 0x000000060b0b7212 */ /* 0x000fc600078e3cff */
[----:B------:R-:W-:-:S04]  /*7b00*/  IMAD.MOV R10, RZ, RZ, -R12 ;  /* 0x000000ffff0a7224 */ /* 0x000fc800078e0a0c */
[----:B------:R-:W-:Y:S02]  /*7b10*/  IMAD R10, R5, R10, R7 ;  /* 0x0000000a050a7224 */ /* 0x000fe400078e0207 */
[----:B------:R-:W-:-:S03]  /*7b20*/  IMAD.HI.U32 R7, R4, R8, RZ ;  /* 0x0000000804077227 */ /* 0x000fc600078e00ff */
[----:B------:R-:W-:Y:S02]  /*7b30*/  ISETP.GT.U32.AND P5, PT, R5, R10, PT ;  /* 0x0000000a0500720c */ /* 0x000fe40003fa4070 */
[----:B------:R-:W-:-:S05]  /*7b40*/  IADD3 R4, PT, PT, -R7, RZ, RZ ;  /* 0x000000ff07047210 */ /* 0x000fca0007ffe1ff */
[----:B------:R-:W-:-:S06]  /*7b50*/  IMAD R4, R5, R4, R8 ;  /* 0x0000000405047224 */ /* 0x000fcc00078e0208 */
[----:B------:R-:W-:Y:S01]  /*7b60*/  @!P5 VIADD R12, R12, 0x1 ;  /* 0x000000010c0cd836 */ /* 0x000fe20000000000 */
[-C--:B------:R-:W-:Y:S02]  /*7b70*/  @!P5 IADD3 R10, PT, PT, R10, -R5.reuse, RZ ;  /* 0x800000050a0ad210 */ /* 0x080fe40007ffe0ff */
[----:B------:R-:W-:Y:S02]  /*7b80*/  ISETP.GT.U32.AND P5, PT, R5, R4, PT ;  /* 0x000000040500720c */ /* 0x000fe40003fa4070 */
[----:B------:R-:W-:-:S11]  /*7b90*/  ISETP.GE.U32.AND P6, PT, R10, R5, PT ;  /* 0x000000050a00720c */ /* 0x000fd60003fc6070 */
[----:B------:R-:W-:Y:S02]  /*7ba0*/  @!P5 IMAD.IADD R4, R4, 0x1, -R5 ;  /* 0x000000010404d824 */ /* 0x000fe400078e0a05 */
[----:B------:R-:W-:Y:S01]  /*7bb0*/  @P6 IADD3 R12, PT, PT, R12, 0x1, RZ ;  /* 0x000000010c0c6810 */ /* 0x000fe20007ffe0ff */
[----:B------:R-:W-:Y:S01]  /*7bc0*/  @!P5 VIADD R7, R7, 0x1 ;  /* 0x000000010707d836 */ /* 0x000fe20000000000 */
[----:B------:R-:W-:Y:S02]  /*7bd0*/  ISETP.GE.AND P5, PT, R9, RZ, PT ;  /* 0x000000ff0900720c */ /* 0x000fe40003fa6270 */
[----:B------:R-:W-:Y:S02]  /*7be0*/  ISETP.GE.U32.AND P6, PT, R4, R5, PT ;  /* 0x000000050400720c */ /* 0x000fe40003fc6070 */
[----:B------:R-:W-:-:S09]  /*7bf0*/  LOP3.LUT R5, RZ, R6, RZ, 0x33, !PT ;  /* 0x00000006ff057212 */ /* 0x000fd200078e33ff */
[----:B------:R-:W-:Y:S01]  /*7c00*/  @!P5 IMAD.MOV R12, RZ, RZ, -R12 ;  /* 0x000000ffff0cd224 */ /* 0x000fe200078e0a0c */
[----:B------:R-:W-:Y:S02]  /*7c10*/  ISETP.NE.AND P5, PT, R6, RZ, PT ;  /* 0x000000ff0600720c */ /* 0x000fe40003fa5270 */
[----:B------:R-:W-:Y:S02]  /*7c20*/  @P6 IADD3 R7, PT, PT, R7, 0x1, RZ ;  /* 0x0000000107076810 */ /* 0x000fe40007ffe0ff */
[----:B------:R-:W-:-:S13]  /*7c30*/  ISETP.GE.AND P6, PT, R11, RZ, PT ;  /* 0x000000ff0b00720c */ /* 0x000fda0003fc6270 */
[----:B------:R-:W-:-:S04]  /*7c40*/  @!P6 IADD3 R7, PT, PT, -R7, RZ, RZ ;  /* 0x000000ff0707e210 */ /* 0x000fc80007ffe1ff */
        /* <DEDUP_REMOVED lines=20> */
[----:B------:R-:W-:Y:S01]  /*7d90*/  LEA.HI.X R201, R8, R201, R5, 0x1, P5 ;  /* 0x000000c908c97211 */ /* 0x000fe200028f0c05 */
[----:B------:R-:W-:Y:S06]  /*7da0*/  BRA `(.L_x_1775) ;  /* 0x00000000001c7947 */ /* 0x000fec0003800000 */
.L_x_1774:
[----:B------:R-:W-:Y:S01]  /*7db0*/  UMOV UR4, URZ ;  /* 0x000000ff00047c82 */ /* 0x000fe20008000000 */
[----:B------:R-:W-:Y:S01]  /*7dc0*/  IMAD.SHL.U32 R4, R134, 0x40, RZ ;  /* 0x0000004086047824 */ /* 0x000fe200078e00ff */
[----:B------:R-:W-:-:S05]  /*7dd0*/  IADD3 R5, P5, PT, RZ, -UR4, RZ ;  /* 0x80000004ff057c10 */ /* 0x000fca000ffbe0ff */
[----:B------:R-:W-:-:S05]  /*7de0*/  IMAD.X R4, RZ, RZ, ~R4, P5 ;  /* 0x000000ffff047224 */ /* 0x000fca00028e0e04 */
[----:B------:R-:W-:-:S04]  /*7df0*/  SHF.R.S64 R5, R5, 0x1f, R4 ;  /* 0x0000001f05057819 */ /* 0x000fc80000001004 */
[----:B------:R-:W-:-:S04]  /*7e00*/  IADD3 R202, P5, PT, R5, R202, RZ ;  /* 0x000000ca05ca7210 */ /* 0x000fc80007fbe0ff */
[----:B------:R-:W-:-:S09]  /*7e10*/  LEA.HI.X.SX32 R201, R4, R201, 0x1, P5 ;  /* 0x000000c904c97211 */ /* 0x000fd200028f0eff */
.L_x_1775:
        /* <DEDUP_REMOVED lines=9> */
[----:B------:R-:W-:Y:S01]  /*7eb0*/  IADD3 R8, P6, PT, R4, R6, RZ ;  /* 0x0000000604087210 */ /* 0x000fe20007fde0ff */
[----:B------:R2:W-:Y:S03]  /*7ec0*/  @P4 STS.128 [R217+0x6000], RZ ;  /* 0x006000ffd9004388 */ /* 0x0005e60000000c00 */
[----:B------:R-:W-:-:S02]  /*7ed0*/  IADD3.X R9, PT, PT, R5, R7, RZ, P6, !PT ;  /* 0x0000000705097210 */ /* 0x000fc400037fe4ff */
[----:B------:R-:W-:-:S04]  /*7ee0*/  IADD3 R4, P5, PT, R4, R8, RZ ;  /* 0x0000000804047210 */ /* 0x000fc80007fbe0ff */
[----:B------:R-:W-:Y:S01]  /*7ef0*/  IADD3.X R5, PT, PT, R5, R9, RZ, P5, !PT ;  /* 0x0000000905057210 */ /* 0x000fe20002ffe4ff */
        /* <DEDUP_REMOVED lines=58> */
.L_x_1773:
[----:B------:R-:W-:Y:S01]  /*82a0*/  IMAD R13, R0, 0x40, R133 ;  /* 0x00000040000d7824 */ /* 0x000fe200078e0285 */
[----:B------:R-:W-:Y:S01]  /*82b0*/  IADD3 R12, PT, PT, R199, 0x8, RZ ;  /* 0x00000008c70c7810 */ /* 0x000fe20007ffe0ff */
[----:B------:R-:W1:Y:S01]  /*82c0*/  S2UR UR5, SR_CgaCtaId ;  /* 0x00000000000579c3 */ /* 0x000e620000008800 */
[----:B------:R-:W3:Y:S01]  /*82d0*/  LDCU UR4, c[0x0][0x45c] ;  /* 0x00008b80ff0477ac */ /* 0x000ee20008000800 */
[C---:B--2---:R-:W-:Y:S01]  /*82e0*/  VIADD R4, R13.reuse, 0xffffff80 ;  /* 0xffffff800d047836 */ /* 0x044fe20000000000 */
[C---:B------:R-:W-:Y:S01]  /*82f0*/  IADD3 R15, PT, PT, R13.reuse, -0x68, RZ ;  /* 0xffffff980d0f7810 */ /* 0x040fe20007ffe0ff */
[C---:B------:R-:W-:Y:S01]  /*8300*/  VIADD R5, R13.reuse, 0xffffff81 ;  /* 0xffffff810d057836 */ /* 0x040fe20000000000 */
[----:B------:R-:W-:Y:S01]  /*8310*/  UMOV UR6, 0x400 ;  /* 0x0000040000067882 */ /* 0x000fe20000000000 */
[C---:B------:R-:W-:Y:S01]  /*8320*/  VIADD R6, R13.reuse, 0xffffff88 ;  /* 0xffffff880d067836 */ /* 0x040fe20000000000 */
[-C--:B------:R-:W-:Y:S01]  /*8330*/  ISETP.GT.AND P4, PT, R12, R4.reuse, PT ;  /* 0x000000040c00720c */ /* 0x080fe20003f84270 */
[----:B------:R-:W-:Y:S01]  /*8340*/  VIADD R14, R13, 0xffffff91 ;  /* 0xffffff910d0e7836 */ /* 0x000fe20000000000 */
[----:B------:R-:W-:-:S02]  /*8350*/  ISETP.GT.AND P3, PT, R199, R4, PT ;  /* 0x00000004c700720c */ /* 0x000fc40003f64270 */
[-C--:B------:R-:W-:Y:S02]  /*8360*/  ISETP.GT.AND P1, PT, R199, R5.reuse, PT ;  /* 0x00000005c700720c */ /* 0x080fe40003f24270 */
[----:B------:R-:W-:Y:S02]  /*8370*/  FSEL R9, R150, -INF , !P4 ;  /* 0xff80000096097808 */ /* 0x000fe40006000000 */
[----:B------:R-:W-:Y:S02]  /*8380*/  ISETP.GT.AND P4, PT, R12, R5, PT ;  /* 0x000000050c00720c */ /* 0x000fe40003f84270 */
[C---:B------:R-:W-:Y:S02]  /*8390*/  ISETP.GE.AND P6, PT, R4.reuse, R198, PT ;  /* 0x000000c60400720c */ /* 0x040fe40003fc6270 */
[----:B------:R-:W-:Y:S02]  /*83a0*/  ISETP.GE.AND P5, PT, R4, R197, PT ;  /* 0x000000c50400720c */ /* 0x000fe40003fa6270 */
[----:B------:R-:W-:-:S02]  /*83b0*/  FSEL R8, R148, -INF , !P3 ;  /* 0xff80000094087808 */ /* 0x000fc40005800000 */
[----:B------:R-:W-:Y:S01]  /*83c0*/  ISETP.GE.AND P3, PT, R5, R198, PT ;  /* 0x000000c60500720c */ /* 0x000fe20003f66270 */
[----:B-1----:R-:W-:Y:S01]  /*83d0*/  ULEA UR5, UR5, UR6, 0x18 ;  /* 0x0000000605057291 */ /* 0x002fe2000f8ec0ff */
[----:B------:R-:W-:Y:S02]  /*83e0*/  FSEL R4, R149, -INF , !P1 ;  /* 0xff80000095047808 */ /* 0x000fe40004800000 */
[----:B------:R-:W-:Y:S02]  /*83f0*/  ISETP.GE.AND P1, PT, R5, R197, PT ;  /* 0x000000c50500720c */ /* 0x000fe40003f26270 */
[----:B------:R-:W-:Y:S02]  /*8400*/  FSEL R7, R151, -INF , !P4 ;  /* 0xff80000097077808 */ /* 0x000fe40006000000 */
[----:B------:R-:W-:Y:S02]  /*8410*/  IADD3 R5, PT, PT, R13, -0x77, RZ ;  /* 0xffffff890d057810 */ /* 0x000fe40007ffe0ff */
[----:B------:R-:W-:-:S02]  /*8420*/  FSEL R4, R4, -INF , !P3 ;  /* 0xff80000004047808 */ /* 0x000fc40005800000 */
[-C--:B------:R-:W-:Y:S02]  /*8430*/  ISETP.GT.AND P3, PT, R12, R6.reuse, PT ;  /* 0x000000060c00720c */ /* 0x080fe40003f64270 */
[----:B------:R-:W-:Y:S02]  /*8440*/  FSEL R7, R7, -INF , !P1 ;  /* 0xff80000007077808 */ /* 0x000fe40004800000 */
[C---:B------:R-:W-:Y:S02]  /*8450*/  ISETP.GT.AND P4, PT, R199.reuse, R6, PT ;  /* 0x00000006c700720c */ /* 0x040fe40003f84270 */
[----:B------:R-:W-:Y:S02]  /*8460*/  ISETP.GT.AND P1, PT, R199, R5, PT ;  /* 0x00000005c700720c */ /* 0x000fe40003f24270 */
[----:B------:R-:W-:Y:S02]  /*8470*/  FSEL R8, R8, -INF , !P6 ;  /* 0xff80000008087808 */ /* 0x000fe40007000000 */
[----:B------:R-:W-:-:S02]  /*8480*/  FSEL R9, R9, -INF , !P5 ;  /* 0xff80000009097808 */ /* 0x000fc40006800000 */
[C---:B------:R-:W-:Y:S02]  /*8490*/  ISETP.GE.AND P6, PT, R6.reuse, R198, PT ;  /* 0x000000c60600720c */ /* 0x040fe40003fc6270 */
[----:B------:R-:W-:Y:S02]  /*84a0*/  ISETP.GE.AND P5, PT, R6, R197, PT ;  /* 0x000000c50600720c */ /* 0x000fe40003fa6270 */
[----:B------:R-:W-:Y:S02]  /*84b0*/  FSEL R11, R146, -INF , !P3 ;  /* 0xff800000920b7808 */ /* 0x000fe40005800000 */
[----:B------:R-:W-:Y:S02]  /*84c0*/  FSEL R10, R144, -INF , !P4 ;  /* 0xff800000900a7808 */ /* 0x000fe40006000000 */
[----:B------:R-:W-:Y:S02]  /*84d0*/  ISETP.GT.AND P3, PT, R12, R5, PT ;  /* 0x000000050c00720c */ /* 0x000fe40003f64270 */
[----:B------:R-:W-:-:S02]  /*84e0*/  FSEL R6, R145, -INF , !P1 ;  /* 0xff80000091067808 */ /* 0x000fc40004800000 */
[C---:B------:R-:W-:Y:S02]  /*84f0*/  ISETP.GE.AND P4, PT, R5.reuse, R198, PT ;  /* 0x000000c60500720c */ /* 0x040fe40003f86270 */
[----:B------:R-:W-:Y:S01]  /*8500*/  ISETP.GE.AND P1, PT, R5, R197, PT ;  /* 0x000000c50500720c */ /* 0x000fe20003f26270 */
[----:B------:R-:W-:Y:S01]  /*8510*/  VIADD R5, R13, 0xffffff90 ;  /* 0xffffff900d057836 */ /* 0x000fe20000000000 */
[----:B------:R-:W-:Y:S02]  /*8520*/  FSEL R147, R147, -INF , !P3 ;  /* 0xff80000093937808 */ /* 0x000fe40005800000 */
[----:B------:R-:W-:Y:S02]  /*8530*/  FSEL R10, R10, -INF , !P6 ;  /* 0xff8000000a0a7808 */ /* 0x000fe40007000000 */
[----:B------:R-:W-:Y:S02]  /*8540*/  FSEL R11, R11, -INF , !P5 ;  /* 0xff8000000b0b7808 */ /* 0x000fe40006800000 */
[----:B------:R-:W-:-:S02]  /*8550*/  FSEL R6, R6, -INF , !P4 ;  /* 0xff80000006067808 */ /* 0x000fc40006000000 */
[-C--:B------:R-:W-:Y:S02]  /*8560*/  ISETP.GT.AND P3, PT, R199, R5.reuse, PT ;  /* 0x00000005c700720c */ /* 0x080fe40003f64270 */
[C---:B------:R-:W-:Y:S02]  /*8570*/  ISETP.GE.AND P6, PT, R5.reuse, R198, PT ;  /* 0x000000c60500720c */ /* 0x040fe40003fc6270 */
[----:B------:R-:W-:Y:S02]  /*8580*/  ISETP.GT.AND P4, PT, R12, R5, PT ;  /* 0x000000050c00720c */ /* 0x000fe40003f84270 */
[----:B------:R-:W-:Y:S02]  /*8590*/  ISETP.GE.AND P5, PT, R5, R197, PT ;  /* 0x000000c50500720c */ /* 0x000fe40003fa6270 */
[----:B------:R-:W-:Y:S02]  /*85a0*/  FSEL R5, R147, -INF , !P1 ;  /* 0xff80000093057808 */ /* 0x000fe40004800000 */
[----:B------:R-:W-:-:S02]  /*85b0*/  ISETP.GT.AND P1, PT, R199, R14, PT ;  /* 0x0000000ec700720c */ /* 0x000fc40003f24270 */
[----:B------:R-:W-:Y:S02]  /*85c0*/  FSEL R140, R140, -INF , !P3 ;  /* 0xff8000008c8c7808 */ /* 0x000fe40005800000 */
[----:B------:R-:W-:Y:S02]  /*85d0*/  FSEL R142, R142, -INF , !P4 ;  /* 0xff8000008e8e7808 */ /* 0x000fe40006000000 */
[----:B------:R-:W-:Y:S02]  /*85e0*/  ISETP.GE.AND P3, PT, R14, R198, PT ;  /* 0x000000c60e00720c */ /* 0x000fe40003f66270 */
[----:B------:R-:W-:Y:S02]  /*85f0*/  ISETP.GT.AND P4, PT, R12, R14, PT ;  /* 0x0000000e0c00720c */ /* 0x000fe40003f84270 */
[----:B------:R-:W-:Y:S02]  /*8600*/  FSEL R141, R141, -INF , !P1 ;  /* 0xff8000008d8d7808 */ /* 0x000fe40004800000 */
[----:B------:R-:W-:Y:S01]  /*8610*/  ISETP.GE.AND P1, PT, R14, R197, PT ;  /* 0x000000c50e00720c */ /* 0x000fe20003f26270 */
[----:B------:R-:W-:Y:S01]  /*8620*/  VIADD R14, R13, 0xffffff99 ;  /* 0xffffff990d0e7836 */ /* 0x000fe20000000000 */
[----:B------:R-:W-:-:S02]  /*8630*/  FSEL R143, R143, -INF , !P4 ;  /* 0xff8000008f8f7808 */ /* 0x000fc40006000000 */
[----:B------:R-:W-:Y:S02]  /*8640*/  FSEL R144, R141, -INF , !P3 ;  /* 0xff8000008d907808 */ /* 0x000fe40005800000 */
[-C--:B------:R-:W-:Y:S02]  /*8650*/  ISETP.GT.AND P3, PT, R12, R15.reuse, PT ;  /* 0x0000000f0c00720c */ /* 0x080fe40003f64270 */
[----:B------:R-:W-:Y:S02]  /*8660*/  ISETP.GT.AND P4, PT, R199, R15, PT ;  /* 0x0000000fc700720c */ /* 0x000fe40003f84270 */
[----:B------:R-:W-:Y:S02]  /*8670*/  FSEL R187, R143, -INF , !P1 ;  /* 0xff8000008fbb7808 */ /* 0x000fe40004800000 */
[----:B------:R-:W-:Y:S02]  /*8680*/  ISETP.GT.AND P1, PT, R199, R14, PT ;  /* 0x0000000ec700720c */ /* 0x000fe40003f24270 */
[----:B------:R-:W-:-:S02]  /*8690*/  FSEL R147, R138, -INF , !P3 ;  /* 0xff8000008a937808 */ /* 0x000fc40005800000 */
        /* <DEDUP_REMOVED lines=8> */
[C---:B------:R-:W-:Y:S02]  /*8720*/  ISETP.GE.AND P4, PT, R14.reuse, R198, PT ;  /* 0x000000c60e00720c */ /* 0x040fe40003f86270 */
[----:B------:R-:W-:Y:S02]  /*8730*/  ISETP.GE.AND P1, PT, R14, R197, PT ;  /* 0x000000c50e00720c */ /* 0x000fe40003f26270 */
[----:B------:R-:W-:Y:S02]  /*8740*/  FSEL R139, R139, -INF , !P3 ;  /* 0xff8000008b8b7808 */ /* 0x000fe40005800000 */
[----:B------:R-:W-:Y:S02]  /*8750*/  IADD3 R14, PT, PT, R13, -0x5f, RZ ;  /* 0xffffffa10d0e7810 */ /* 0x000fe40007ffe0ff */
[----:B------:R-:W-:Y:S02]  /*8760*/  FSEL R136, R136, -INF , !P4 ;  /* 0xff80000088887808 */ /* 0x000fe40006000000 */
[----:B------:R-:W-:-:S02]  /*8770*/  FSEL R145, R139, -INF , !P1 ;  /* 0xff8000008b917808 */ /* 0x000fc40004800000 */
[CC--:B------:R-:W-:Y:S02]  /*8780*/  ISETP.GT.AND P3, PT, R199.reuse, R15.reuse, PT ;  /* 0x0000000fc700720c */ /* 0x0c0fe40003f64270 */
[----:B------:R-:W-:Y:S02]  /*8790*/  ISETP.GT.AND P4, PT, R12, R15, PT ;  /* 0x0000000f0c00720c */ /* 0x000fe40003f84270 */
[----:B------:R-:W-:Y:S02]  /*87a0*/  ISETP.GT.AND P1, PT, R199, R14, PT ;  /* 0x0000000ec700720c */ /* 0x000fe40003f24270 */
[----:B------:R-:W-:Y:S02]  /*87b0*/  FSEL R32, R32, -INF , !P3 ;  /* 0xff80000020207808 */ /* 0x000fe40005800000 */
[----:B------:R-:W-:Y:S02]  /*87c0*/  FSEL R34, R34, -INF , !P4 ;  /* 0xff80000022227808 */ /* 0x000fe40006000000 */
[----:B------:R-:W-:-:S02]  /*87d0*/  FSEL R33, R33, -INF , !P1 ;  /* 0xff80000021217808 */ /* 0x000fc40004800000 */
[----:B------:R-:W-:Y:S02]  /*87e0*/  ISETP.GE.AND P3, PT, R14, R198, PT ;  /* 0x000000c60e00720c */ /* 0x000fe40003f66270 */
[----:B------:R-:W-:Y:S02]  /*87f0*/  ISETP.GT.AND P4, PT, R12, R14, PT ;  /* 0x0000000e0c00720c */ /* 0x000fe40003f84270 */
[----:B------:R-:W-:Y:S01]  /*8800*/  ISETP.GE.AND P1, PT, R14, R197, PT ;  /* 0x000000c50e00720c */ /* 0x000fe20003f26270 */
[----:B------:R-:W-:Y:S01]  /*8810*/  VIADD R14, R13, 0xffffffa8 ;  /* 0xffffffa80d0e7836 */ /* 0x000fe20000000000 */
[----:B------:R-:W-:Y:S02]  /*8820*/  FSEL R138, R16, -INF , !P6 ;  /* 0xff800000108a7808 */ /* 0x000fe40007000000 */
[----:B------:R-:W-:Y:S02]  /*8830*/  FSEL R147, R147, -INF , !P5 ;  /* 0xff80000093937808 */ /* 0x000fe40006800000 */
[----:B------:R-:W-:-:S02]  /*8840*/  ISETP.GE.AND P6, PT, R15, R198, PT ;  /* 0x000000c60f00720c */ /* 0x000fc40003fc6270 */
[----:B------:R-:W-:Y:S02]  /*8850*/  ISETP.GE.AND P5, PT, R15, R197, PT ;  /* 0x000000c50f00720c */ /* 0x000fe40003fa6270 */
[----:B------:R-:W-:Y:S02]  /*8860*/  FSEL R35, R35, -INF , !P4 ;  /* 0xff80000023237808 */ /* 0x000fe40006000000 */
[----:B------:R-:W-:Y:S02]  /*8870*/  IADD3 R15, PT, PT, R13, -0x57, RZ ;  /* 0xffffffa90d0f7810 */ /* 0x000fe40007ffe0ff */
[----:B------:R-:W-:Y:S02]  /*8880*/  ISETP.GT.AND P4, PT, R199, R14, PT ;  /* 0x0000000ec700720c */ /* 0x000fe40003f84270 */
[----:B------:R-:W-:Y:S02]  /*8890*/  FSEL R178, R33, -INF , !P3 ;  /* 0xff80000021b27808 */ /* 0x000fe40005800000 */
[----:B------:R-:W-:-:S02]  /*88a0*/  FSEL R141, R35, -INF , !P1 ;  /* 0xff800000238d7808 */ /* 0x000fc40004800000 */
[----:B------:R-:W-:Y:S02]  /*88b0*/  ISETP.GT.AND P3, PT, R12, R14, PT ;  /* 0x0000000e0c00720c */ /* 0x000fe40003f64270 */
[-C--:B------:R-:W-:Y:S02]  /*88c0*/  ISETP.GT.AND P1, PT, R199, R15.reuse, PT ;  /* 0x0000000fc700720c */ /* 0x080fe40003f24270 */
[----:B------:R-:W-:Y:S02]  /*88d0*/  FSEL R28, R28, -INF , !P4 ;  /* 0xff8000001c1c7808 */ /* 0x000fe40006000000 */
[----:B------:R-:W-:Y:S02]  /*88e0*/  ISETP.GT.AND P4, PT, R12, R15, PT ;  /* 0x0000000f0c00720c */ /* 0x000fe40003f84270 */
[----:B------:R-:W-:Y:S02]  /*88f0*/  FSEL R180, R32, -INF , !P6 ;  /* 0xff80000020b47808 */ /* 0x000fe40007000000 */
[----:B------:R-:W-:-:S02]  /*8900*/  FSEL R143, R34, -INF , !P5 ;  /* 0xff800000228f7808 */ /* 0x000fc40006800000 */
[CC--:B------:R-:W-:Y:S02]  /*8910*/  ISETP.GE.AND P6, PT, R14.reuse, R198.reuse, PT ;  /* 0x000000c60e00720c */ /* 0x0c0fe40003fc6270 */
[-C--:B------:R-:W-:Y:S01]  /*8920*/  ISETP.GE.AND P5, PT, R14, R197.reuse, PT ;  /* 0x000000c50e00720c */ /* 0x080fe20003fa6270 */
[----:B------:R-:W-:Y:S01]  /*8930*/  VIADD R14, R13, 0xffffffb0 ;  /* 0xffffffb00d0e7836 */ /* 0x000fe20000000000 */
[----:B------:R-:W-:Y:S02]  /*8940*/  FSEL R30, R30, -INF , !P3 ;  /* 0xff8000001e1e7808 */ /* 0x000fe40005800000 */
[----:B------:R-:W-:Y:S02]  /*8950*/  FSEL R29, R29, -INF , !P1 ;  /* 0xff8000001d1d7808 */ /* 0x000fe40004800000 */
[C---:B------:R-:W-:Y:S02]  /*8960*/  ISETP.GE.AND P3, PT, R15.reuse, R198, PT ;  /* 0x000000c60f00720c */ /* 0x040fe40003f66270 */
[----:B------:R-:W-:-:S02]  /*8970*/  ISETP.GE.AND P1, PT, R15, R197, PT ;  /* 0x000000c50f00720c */ /* 0x000fc40003f26270 */
[----:B------:R-:W-:Y:S02]  /*8980*/  FSEL R31, R31, -INF , !P4 ;  /* 0xff8000001f1f7808 */ /* 0x000fe40006000000 */
[----:B------:R-:W-:Y:S02]  /*8990*/  IADD3 R15, PT, PT, R13, -0x4f, RZ ;  /* 0xffffffb10d0f7810 */ /* 0x000fe40007ffe0ff */
[----:B------:R-:W-:Y:S02]  /*89a0*/  ISETP.GT.AND P4, PT, R199, R14, PT ;  /* 0x0000000ec700720c */ /* 0x000fe40003f84270 */
[----:B------:R-:W-:Y:S02]  /*89b0*/  FSEL R177, R31, -INF , !P1 ;  /* 0xff8000001fb17808 */ /* 0x000fe40004800000 */
[----:B------:R-:W-:Y:S02]  /*89c0*/  ISETP.GT.AND P1, PT, R199, R15, PT ;  /* 0x0000000fc700720c */ /* 0x000fe40003f24270 */
[----:B------:R-:W-:-:S02]  /*89d0*/  FSEL R142, R28, -INF , !P6 ;  /* 0xff8000001c8e7808 */ /* 0x000fc40007000000 */
[----:B------:R-:W-:Y:S02]  /*89e0*/  FSEL R179, R30, -INF , !P5 ;  /* 0xff8000001eb37808 */ /* 0x000fe40006800000 */
[----:B------:R-:W-:Y:S02]  /*89f0*/  FSEL R140, R29, -INF , !P3 ;  /* 0xff8000001d8c7808 */ /* 0x000fe40005800000 */
[----:B------:R-:W-:Y:S02]  /*8a00*/  ISETP.GE.AND P5, PT, R14, R198, PT ;  /* 0x000000c60e00720c */ /* 0x000fe40003fa6270 */
[----:B------:R-:W-:Y:S02]  /*8a10*/  ISETP.GT.AND P3, PT, R12, R14, PT ;  /* 0x0000000e0c00720c */ /* 0x000fe40003f64270 */
[----:B------:R-:W-:Y:S01]  /*8a20*/  ISETP.GE.AND P6, PT, R14, R197, PT ;  /* 0x000000c50e00720c */ /* 0x000fe20003fc6270 */
[----:B------:R-:W-:Y:S01]  /*8a30*/  VIADD R14, R13, 0xffffffb8 ;  /* 0xffffffb80d0e7836 */ /* 0x000fe20000000000 */
[----:B------:R-:W-:-:S02]  /*8a40*/  FMNMX3.FTZ R17, R132, R8, R4, !PT ;  /* 0x0000000884117276 */ /* 0x000fc40007810004 */
[----:B------:R-:W-:Y:S02]  /*8a50*/  FSEL R24, R24, -INF , !P4 ;  /* 0xff80000018187808 */ /* 0x000fe40006000000 */
[----:B------:R-:W-:Y:S02]  /*8a60*/  FMNMX3.FTZ R16, R3, R9, R7, !PT ;  /* 0x0000000903107276 */ /* 0x000fe40007810007 */
[----:B------:R-:W-:Y:S02]  /*8a70*/  ISETP.GE.AND P4, PT, R15, R198, PT ;  /* 0x000000c60f00720c */ /* 0x000fe40003f86270 */
[----:B------:R-:W-:Y:S02]  /*8a80*/  FSEL R25, R25, -INF , !P1 ;  /* 0xff80000019197808 */ /* 0x000fe40004800000 */
[----:B------:R-:W-:Y:S02]  /*8a90*/  IADD3 R13, PT, PT, R13, -0x47, RZ ;  /* 0xffffffb90d0d7810 */ /* 0x000fe40007ffe0ff */
[----:B------:R-:W-:-:S02]  /*8aa0*/  FMNMX3.FTZ R17, R17, R10, R6, !PT ;  /* 0x0000000a11117276 */ /* 0x000fc40007810006 */
[----:B------:R-:W-:Y:S02]  /*8ab0*/  FMNMX3.FTZ R16, R16, R11, R5, !PT ;  /* 0x0000000b10107276 */ /* 0x000fe40007810005 */
[----:B------:R-:W-:Y:S02]  /*8ac0*/  ISETP.GT.AND P1, PT, R199, R14, PT ;  /* 0x0000000ec700720c */ /* 0x000fe40003f24270 */
[----:B------:R-:W-:Y:S02]  /*8ad0*/  FSEL R166, R25, -INF , !P4 ;  /* 0xff80000019a67808 */ /* 0x000fe40006000000 */
[----:B------:R-:W-:Y:S02]  /*8ae0*/  ISETP.GT.AND P4, PT, R199, R13, PT ;  /* 0x0000000dc700720c */ /* 0x000fe40003f84270 */
[----:B------:R-:W-:Y:S02]  /*8af0*/  FMNMX3.FTZ R17, R17, R146, R144, !PT ;  /* 0x0000009211117276 */ /* 0x000fe40007810090 */
[----:B------:R-:W-:-:S02]  /*8b00*/  FMNMX3.FTZ R16, R16, R189, R187, !PT ;  /* 0x000000bd10107276 */ /* 0x000fc400078100bb */
[----:B------:R-:W-:Y:S02]  /*8b10*/  FSEL R164, R172, -INF , !P1 ;  /* 0xff800000aca47808 */ /* 0x000fe40004800000 */
[----:B------:R-:W-:Y:S02]  /*8b20*/  FSEL R168, R24, -INF , !P5 ;  /* 0xff80000018a87808 */ /* 0x000fe40006800000 */
[-C--:B------:R-:W-:Y:S02]  /*8b30*/  ISETP.GE.AND P1, PT, R13, R198.reuse, PT ;  /* 0x000000c60d00720c */ /* 0x080fe40003f26270 */
[----:B------:R-:W-:Y:S02]  /*8b40*/  FSEL R162, R173, -INF , !P4 ;  /* 0xff800000ada27808 */ /* 0x000fe40006000000 */
[----:B------:R-:W-:Y:S02]  /*8b50*/  ISETP.GE.AND P5, PT, R14, R198, PT ;  /* 0x000000c60e00720c */ /* 0x000fe40003fa6270 */
[----:B------:R-:W-:-:S02]  /*8b60*/  FMNMX3.FTZ R17, R17, R138, R136, !PT ;  /* 0x0000008a11117276 */ /* 0x000fc40007810088 */
[----:B------:R-:W-:Y:S02]  /*8b70*/  ISETP.GT.AND P4, PT, R12, R15, PT ;  /* 0x0000000f0c00720c */ /* 0x000fe40003f84270 */
[----:B------:R-:W-:Y:S02]  /*8b80*/  FMNMX3.FTZ R16, R16, R147, R145, !PT ;  /* 0x0000009310107276 */ /* 0x000fe40007810091 */
[----:B------:R-:W-:Y:S02]  /*8b90*/  FSEL R162, R162, -INF , !P1 ;  /* 0xff800000a2a27808 */ /* 0x000fe40004800000 */
[----:B------:R-:W-:Y:S02]  /*8ba0*/  FSEL R164, R164, -INF , !P5 ;  /* 0xff800000a4a47808 */ /* 0x000fe40006800000 */
[----:B------:R-:W-:Y:S02]  /*8bb0*/  ISETP.GT.AND P1, PT, R12, R14, PT ;  /* 0x0000000e0c00720c */ /* 0x000fe40003f24270 */
[----:B------:R-:W-:-:S02]  /*8bc0*/  FSEL R26, R26, -INF , !P3 ;  /* 0xff8000001a1a7808 */ /* 0x000fc40005800000 */
[----:B------:R-:W-:Y:S02]  /*8bd0*/  FMNMX3.FTZ R17, R17, R180, R178, !PT ;  /* 0x000000b411117276 */ /* 0x000fe400078100b2 */
[----:B------:R-:W-:Y:S02]  /*8be0*/  ISETP.GE.AND P5, PT, R15, R197, PT ;  /* 0x000000c50f00720c */ /* 0x000fe40003fa6270 */
[----:B------:R-:W-:Y:S02]  /*8bf0*/  ISETP.GT.AND P3, PT, R12, R13, PT ;  /* 0x0000000d0c00720c */ /* 0x000fe40003f64270 */
[----:B------:R-:W-:Y:S02]  /*8c00*/  FSEL R27, R27, -INF , !P4 ;  /* 0xff8000001b1b7808 */ /* 0x000fe40006000000 */
[----:B------:R-:W-:Y:S02]  /*8c10*/  FMNMX3.FTZ R16, R16, R143, R141, !PT ;  /* 0x0000008f10107276 */ /* 0x000fe4000781008d */
[----:B------:R-:W-:-:S02]  /*8c20*/  FSEL R161, R174, -INF , !P1 ;  /* 0xff800000aea17808 */ /* 0x000fc40004800000 */
[----:B------:R-:W-:Y:S02]  /*8c30*/  FMNMX3.FTZ R17, R17, R142, R140, !PT ;  /* 0x0000008e11117276 */ /* 0x000fe4000781008c */
[-C--:B------:R-:W-:Y:S02]  /*8c40*/  ISETP.GE.AND P4, PT, R14, R197.reuse, PT ;  /* 0x000000c50e00720c */ /* 0x080fe40003f86270 */
[----:B------:R-:W-:Y:S02]  /*8c50*/  ISETP.GE.AND P1, PT, R13, R197, PT ;  /* 0x000000c50d00720c */ /* 0x000fe40003f26270 */
[----:B------:R-:W-:Y:S02]  /*8c60*/  FSEL R159, R175, -INF , !P3 ;  /* 0xff800000af9f7808 */ /* 0x000fe40005800000 */
[----:B------:R-:W-:Y:S02]  /*8c70*/  FSEL R165, R26, -INF , !P6 ;  /* 0xff8000001aa57808 */ /* 0x000fe40007000000 */
[----:B------:R-:W-:-:S02]  /*8c80*/  FSEL R163, R27, -INF , !P5 ;  /* 0xff8000001ba37808 */ /* 0x000fc40006800000 */
[----:B------:R-:W-:Y:S02]  /*8c90*/  FMNMX3.FTZ R16, R16, R179, R177, !PT ;  /* 0x000000b310107276 */ /* 0x000fe400078100b1 */
[----:B------:R-:W-:Y:S02]  /*8ca0*/  FMNMX3.FTZ R17, R17, R168, R166, !PT ;  /* 0x000000a811117276 */ /* 0x000fe400078100a6 */
[----:B------:R-:W-:Y:S02]  /*8cb0*/  FSEL R161, R161, -INF , !P4 ;  /* 0xff800000a1a17808 */ /* 0x000fe40006000000 */
[----:B------:R-:W-:Y:S02]  /*8cc0*/  FSEL R159, R159, -INF , !P1 ;  /* 0xff8000009f9f7808 */ /* 0x000fe40004800000 */
[----:B------:R-:W-:Y:S02]  /*8cd0*/  FMNMX3.FTZ R14, R16, R165, R163, !PT ;  /* 0x000000a5100e7276 */ /* 0x000fe400078100a3 */
[----:B------:R-:W-:-:S02]  /*8ce0*/  FMNMX3.FTZ R15, R17, R164, R162, !PT ;  /* 0x000000a4110f7276 */ /* 0x000fc400078100a2 */
[----:B------:R-:W-:Y:S02]  /*8cf0*/  FMNMX3.FTZ R14, R14, R161, R159, !PT ;  /* 0x000000a10e0e7276 */ /* 0x000fe4000781009f */
[----:B------:R-:W-:Y:S01]  /*8d00*/  LEA R185, R2, UR5, 0x1 ;  /* 0x0000000502b97c11 */ /* 0x000fe2000f8e08ff */
[----:B------:R-:W1:Y:S01]  /*8d10*/  SHFL.BFLY PT, R12, R15, 0x2, 0x1f ;  /* 0x0c401f000f0c7f89 */ /* 0x000e6200000e0000 */
[----:B------:R-:W-:Y:S02]  /*8d20*/  SEL R156, R181, 0xffffffe0, !P0 ;  /* 0xffffffe0b59c7807 */ /* 0x000fe40004000000 */
[C---:B------:R-:W-:Y:S01]  /*8d30*/  IADD3 R16, PT, PT, R185.reuse, 0xc000, RZ ;  /* 0x0000c000b9107810 */ /* 0x040fe20007ffe0ff */
[----:B------:R-:W2:Y:S01]  /*8d40*/  SHFL.BFLY PT, R13, R14, 0x2, 0x1f ;  /* 0x0c401f000e0d7f89 */ /* 0x000ea200000e0000 */
[----:B------:R-:W-:Y:S02]  /*8d50*/  VIADD R157, R185, 0xc040 ;  /* 0x0000c040b99d7836 */ /* 0x000fe40000000000 */
[----:B------:R-:W-:Y:S01]  /*8d60*/  @P2 IADD3 R157, PT, PT, R16, -0x40, RZ ;  /* 0xffffffc0109d2810 */ /* 0x000fe20007ffe0ff */
[----:B------:R-:W-:-:S04]  /*8d70*/  IMAD.IADD R160, R156, 0x1, R185 ;  /* 0x000000019ca07824 */ /* 0x000fc800078e02b9 */
[----:B------:R-:W-:Y:S01]  /*8d80*/  LDSM.16.MT88.4 R28, [R157] ;  /* 0x000000009d1c783b */ /* 0x000fe20000004200 */
[----:B------:R-:W-:-:S03]  /*8d90*/  IMAD.IADD R156, R156, 0x1, R157 ;  /* 0x000000019c9c7824 */ /* 0x000fc600078e029d */
[----:B------:R-:W-:Y:S01]  /*8da0*/  LDSM.16.MT88.4 R20, [R160+0xc000] ;  /* 0x00c00000a014783b */ /* 0x000fe20000004200 */
[----:B-1----:R-:W-:Y:S02]  /*8db0*/  FMNMX.FTZ R12, R15, R12, !PT ;  /* 0x0000000c0f0c7209 */ /* 0x002fe40007810000 */
[----:B--2---:R-:W-:-:S03]  /*8dc0*/  FMNMX.FTZ R13, R14, R13, !PT ;  /* 0x0000000d0e0d7209 */ /* 0x004fc60007810000 */
[----:B------:R-:W1:Y:S04]  /*8dd0*/  SHFL.BFLY PT, R135, R12, 0x1, 0x1f ;  /* 0x0c201f000c877f89 */ /* 0x000e6800000e0000 */
[----:B------:R-:W2:Y:S01]  /*8de0*/  SHFL.BFLY PT, R134, R13, 0x1, 0x1f ;  /* 0x0c201f000d867f89 */ /* 0x000ea200000e0000 */
[----:B-1----:R-:W-:Y:S02]  /*8df0*/  FMNMX.FTZ R135, R12, R135, !PT ;  /* 0x000000870c877209 */ /* 0x002fe40007810000 */
[----:B--2---:R-:W-:-:S03]  /*8e00*/  FMNMX.FTZ R134, R13, R134, !PT ;  /* 0x000000860d867209 */ /* 0x004fc60007810000 */
[C---:B---3--:R-:W-:Y:S01]  /*8e10*/  FMUL.FTZ R167, R135.reuse, UR4 ;  /* 0x0000000487a77c20 */ /* 0x048fe20008410000 */
[----:B------:R-:W-:Y:S01]  /*8e20*/  FSETP.NEU.FTZ.AND P3, PT, R135, -INF , PT ;  /* 0xff8000008700780b */ /* 0x000fe20003f7d000 */
[----:B------:R-:W-:Y:S01]  /*8e30*/  LDSM.16.MT88.4 R12, [R185+0xc000] ;  /* 0x00c00000b90c783b */ /* 0x000fe20000004200 */
[C---:B------:R-:W-:Y:S01]  /*8e40*/  FSETP.NEU.FTZ.AND P1, PT, R134.reuse, -INF , PT ;  /* 0xff8000008600780b */ /* 0x040fe20003f3d000 */
[----:B------:R-:W-:Y:S01]  /*8e50*/  FMUL.FTZ R158, R134, UR4 ;  /* 0x00000004869e7c20 */ /* 0x000fe20008410000 */
[----:B------:R-:W-:-:S04]  /*8e60*/  FSEL R167, R167, RZ, P3 ;  /* 0x000000ffa7a77208 */ /* 0x000fc80001800000 */
[----:B------:R-:W-:Y:S01]  /*8e70*/  FSEL R158, R158, RZ, P1 ;  /* 0x000000ff9e9e7208 */ /* 0x000fe20000800000 */
[--C-:B------:R-:W-:Y:S01]  /*8e80*/  FFMA.FTZ R149, R6, UR4, -R167.reuse ;  /* 0x0000000406957c23 */ /* 0x100fe200080108a7 */
[----:B------:R-:W-:Y:S01]  /*8e90*/  FSEL R6, R134, RZ, P1 ;  /* 0x000000ff86067208 */ /* 0x000fe20000800000 */
[--C-:B------:R-:W-:Y:S01]  /*8ea0*/  FFMA.FTZ R151, R4, UR4, -R167.reuse ;  /* 0x0000000404977c23 */ /* 0x100fe200080108a7 */
[--C-:B------:R-:W-:Y:S01]  /*8eb0*/  FFMA.FTZ R154, R8, UR4, -R167.reuse ;  /* 0x00000004089a7c23 */ /* 0x100fe200080108a7 */
[----:B------:R-:W-:Y:S01]  /*8ec0*/  FFMA.FTZ R148, R7, UR4, -R158 ;  /* 0x0000000407947c23 */ /* 0x000fe2000801089e */
[----:B------:R-:W-:Y:S01]  /*8ed0*/  FSEL R7, R135, RZ, P3 ;  /* 0x000000ff87077208 */ /* 0x000fe20001800000 */
[----:B------:R-:W-:Y:S01]  /*8ee0*/  FADD.FTZ R3, R3, -R6 ;  /* 0x8000000603037221 */ /* 0x000fe20000010000 */
[----:B------:R-:W-:Y:S01]  /*8ef0*/  FFMA.FTZ R150, R10, UR4, -R167 ;  /* 0x000000040a967c23 */ /* 0x000fe200080108a7 */
[--C-:B------:R-:W-:Y:S01]  /*8f00*/  FFMA.FTZ R152, R9, UR4, -R158.reuse ;  /* 0x0000000409987c23 */ /* 0x100fe2000801089e */
[--C-:B------:R-:W-:Y:S01]  /*8f10*/  FFMA.FTZ R155, R5, UR4, -R158.reuse ;  /* 0x00000004059b7c23 */ /* 0x100fe2000801089e */
[----:B------:R-:W-:Y:S01]  /*8f20*/  FADD.FTZ R4, R132, -R7 ;  /* 0x8000000784047221 */ /* 0x000fe20000010000 */
[----:B------:R-:W-:Y:S01]  /*8f30*/  FMUL.FTZ R3, R3, UR4 ;  /* 0x0000000403037c20 */ /* 0x000fe20008410000 */
[--C-:B------:R-:W-:Y:S01]  /*8f40*/  FFMA.FTZ R11, R11, UR4, -R158.reuse ;  /* 0x000000040b0b7c23 */ /* 0x100fe2000801089e */
[----:B------:R-:W-:Y:S01]  /*8f50*/  MUFU.EX2 R154, R154 ;  /* 0x0000009a009a7308 */ /* 0x000fe20000000800 */
[----:B------:R-:W-:Y:S01]  /*8f60*/  FMUL.FTZ R132, R4, UR4 ;  /* 0x0000000404847c20 */ /* 0x000fe20008410000 */
[--C-:B------:R-:W-:Y:S01]  /*8f70*/  FFMA.FTZ R169, R146, UR4, -R167.reuse ;  /* 0x0000000492a97c23 */ /* 0x100fe200080108a7 */
[--C-:B------:R-:W-:Y:S01]  /*8f80*/  FFMA.FTZ R170, R144, UR4, -R167.reuse ;  /* 0x0000000490aa7c23 */ /* 0x100fe200080108a7 */
[--C-:B------:R-:W-:Y:S01]  /*8f90*/  FFMA.FTZ R171, R138, UR4, -R167.reuse ;  /* 0x000000048aab7c23 */ /* 0x100fe200080108a7 */
[--C-:B------:R-:W-:Y:S01]  /*8fa0*/  FFMA.FTZ R172, R136, UR4, -R167.reuse ;  /* 0x0000000488ac7c23 */ /* 0x100fe200080108a7 */
[--C-:B------:R-:W-:Y:S01]  /*8fb0*/  FFMA.FTZ R173, R189, UR4, -R158.reuse ;  /* 0x00000004bdad7c23 */ /* 0x100fe2000801089e */
[--C-:B------:R-:W-:Y:S01]  /*8fc0*/  FFMA.FTZ R174, R187, UR4, -R158.reuse ;  /* 0x00000004bbae7c23 */ /* 0x100fe2000801089e */
[----:B------:R-:W1:Y:S01]  /*8fd0*/  MUFU.EX2 R132, R132 ;  /* 0x0000008400847308 */ /* 0x000e620000000800 */
[--C-:B------:R-:W-:Y:S01]  /*8fe0*/  FFMA.FTZ R176, R147, UR4, -R158.reuse ;  /* 0x0000000493b07c23 */ /* 0x100fe2000801089e */
[--C-:B------:R-:W-:Y:S01]  /*8ff0*/  FFMA.FTZ R175, R145, UR4, -R158.reuse ;  /* 0x0000000491af7c23 */ /* 0x100fe2000801089e */
[----:B------:R-:W-:Y:S01]  /*9000*/  LDSM.16.MT88.4 R136, [R185+0xc800] ;  /* 0x00c80000b988783b */ /* 0x000fe20000004200 */
[--C-:B------:R-:W-:Y:S01]  /*9010*/  FFMA.FTZ R187, R178, UR4, -R167.reuse ;  /* 0x00000004b2bb7c23 */ /* 0x100fe200080108a7 */
[--C-:B------:R-:W-:Y:S01]  /*9020*/  FFMA.FTZ R180, R180, UR4, -R167.reuse ;  /* 0x00000004b4b47c23 */ /* 0x100fe200080108a7 */
[--C-:B------:R-:W-:Y:S01]  /*9030*/  FFMA.FTZ R178, R142, UR4, -R167.reuse ;  /* 0x000000048eb27c23 */ /* 0x100fe200080108a7 */
[----:B------:R-:W-:Y:S01]  /*9040*/  LDSM.16.MT88.4 R144, [R157+0x4800] ;  /* 0x004800009d90783b */ /* 0x000fe20000004200 */
[----:B------:R-:W2:Y:S01]  /*9050*/  MUFU.EX2 R3, R3 ;  /* 0x0000000300037308 */ /* 0x000ea20000000800 */
[--C-:B------:R-:W-:Y:S01]  /*9060*/  FFMA.FTZ R189, R140, UR4, -R167.reuse ;  /* 0x000000048cbd7c23 */ /* 0x100fe200080108a7 */
[--C-:B------:R-:W-:Y:S01]  /*9070*/  FFMA.FTZ R188, R143, UR4, -R158.reuse ;  /* 0x000000048fbc7c23 */ /* 0x100fe2000801089e */
[--C-:B------:R-:W-:Y:S01]  /*9080*/  FFMA.FTZ R191, R141, UR4, -R158.reuse ;  /* 0x000000048dbf7c23 */ /* 0x100fe2000801089e */
[--C-:B------:R-:W-:Y:S01]  /*9090*/  FFMA.FTZ R179, R179, UR4, -R158.reuse ;  /* 0x00000004b3b37c23 */ /* 0x100fe2000801089e */
[--C-:B------:R-:W-:Y:S01]  /*90a0*/  FFMA.FTZ R190, R177, UR4, -R158.reuse ;  /* 0x00000004b1be7c23 */ /* 0x100fe2000801089e */
[----:B------:R-:W-:Y:S01]  /*90b0*/  LDSM.16.MT88.4 R140, [R185+0xd000] ;  /* 0x00d00000b98c783b */ /* 0x000fe20000004200 */
[--C-:B------:R-:W-:Y:S01]  /*90c0*/  FFMA.FTZ R168, R168, UR4, -R167.reuse ;  /* 0x00000004a8a87c23 */ /* 0x100fe200080108a7 */
[----:B------:R-:W3:Y:S01]  /*90d0*/  MUFU.EX2 R151, R151 ;  /* 0x0000009700977308 */ /* 0x000ee20000000800 */
[-C--:B-1----:R-:W-:Y:S01]  /*90e0*/  FMUL.FTZ R32, R104, R132.reuse ;  /* 0x0000008468207220 */ /* 0x082fe20000410000 */
[-C--:B------:R-:W-:Y:S01]  /*90f0*/  FMUL.FTZ R33, R105, R132.reuse ;  /* 0x0000008469217220 */ /* 0x080fe20000410000 */
[-C--:B------:R-:W-:Y:S01]  /*9100*/  FMUL.FTZ R24, R112, R132.reuse ;  /* 0x0000008470187220 */ /* 0x080fe20000410000 */
[-C--:B------:R-:W-:Y:S01]  /*9110*/  FMUL.FTZ R25, R113, R132.reuse ;  /* 0x0000008471197220 */ /* 0x080fe20000410000 */
[-C--:B------:R-:W-:Y:S01]  /*9120*/  FMUL.FTZ R108, R108, R132.reuse ;  /* 0x000000846c6c7220 */ /* 0x080fe20000410000 */
[-C--:B------:R-:W-:Y:S01]  /*9130*/  FMUL.FTZ R109, R109, R132.reuse ;  /* 0x000000846d6d7220 */ /* 0x080fe20000410000 */
[----:B------:R-:W-:Y:S01]  /*9140*/  FMUL.FTZ R44, R44, R132 ;  /* 0x000000842c2c7220 */ /* 0x000fe20000410000 */
[----:B------:R-:W-:Y:S01]  /*9150*/  MUFU.EX2 R150, R150 ;  /* 0x0000009600967308 */ /* 0x000fe20000000800 */
[-C--:B--2---:R-:W-:Y:S01]  /*9160*/  FMUL.FTZ R34, R106, R3.reuse ;  /* 0x000000036a227220 */ /* 0x084fe20000410000 */
[-C--:B------:R-:W-:Y:S01]  /*9170*/  FMUL.FTZ R35, R107, R3.reuse ;  /* 0x000000036b237220 */ /* 0x080fe20000410000 */
[-C--:B------:R-:W-:Y:S01]  /*9180*/  FMUL.FTZ R26, R114, R3.reuse ;  /* 0x00000003721a7220 */ /* 0x080fe20000410000 */
[-C--:B------:R-:W-:Y:S01]  /*9190*/  FMUL.FTZ R27, R115, R3.reuse ;  /* 0x00000003731b7220 */ /* 0x080fe20000410000 */
[----:B------:R-:W1:Y:S01]  /*91a0*/  LDSM.16.MT88.4 R104, [R160+0xe000] ;  /* 0x00e00000a068783b */ /* 0x000e620000004200 */
[-C--:B------:R-:W-:Y:S01]  /*91b0*/  FMUL.FTZ R110, R110, R3.reuse ;  /* 0x000000036e6e7220 */ /* 0x080fe20000410000 */
[-C--:B------:R-:W-:Y:S01]  /*91c0*/  FMUL.FTZ R111, R111, R3.reuse ;  /* 0x000000036f6f7220 */ /* 0x080fe20000410000 */
[----:B------:R-:W2:Y:S01]  /*91d0*/  MUFU.EX2 R149, R149 ;  /* 0x0000009500957308 */ /* 0x000ea20000000800 */
[----:B---3--:R-:W-:Y:S01]  /*91e0*/  F2FP.F16.F32.PACK_AB R4, R151, R154 ;  /* 0x0000009a9704723e */ /* 0x008fe200000000ff */
[----:B------:R-:W3:Y:S01]  /*91f0*/  LDSM.16.MT88.4 R112, [R157+0x2000] ;  /* 0x002000009d70783b */ /* 0x000ee20000004200 */
[-C--:B------:R-:W-:Y:S01]  /*9200*/  FMUL.FTZ R45, R45, R132.reuse ;  /* 0x000000842d2d7220 */ /* 0x080fe20000410000 */
[-C--:B------:R-:W-:Y:S01]  /*9210*/  FMUL.FTZ R46, R46, R3.reuse ;  /* 0x000000032e2e7220 */ /* 0x080fe20000410000 */
[-C--:B------:R-:W-:Y:S01]  /*9220*/  FMUL.FTZ R47, R47, R3.reuse ;  /* 0x000000032f2f7220 */ /* 0x080fe20000410000 */
[-C--:B------:R-:W-:Y:S01]  /*9230*/  FMUL.FTZ R48, R48, R132.reuse ;  /* 0x0000008430307220 */ /* 0x080fe20000410000 */
[-C--:B------:R-:W-:Y:S01]  /*9240*/  FMUL.FTZ R49, R49, R132.reuse ;  /* 0x0000008431317220 */ /* 0x080fe20000410000 */
[----:B------:R-:W-:Y:S01]  /*9250*/  MUFU.EX2 R152, R152 ;  /* 0x0000009800987308 */ /* 0x000fe20000000800 */
[-C--:B------:R-:W-:Y:S01]  /*9260*/  FMUL.FTZ R50, R50, R3.reuse ;  /* 0x0000000332327220 */ /* 0x080fe20000410000 */
[-C--:B------:R-:W-:Y:S01]  /*9270*/  FMUL.FTZ R51, R51, R3.reuse ;  /* 0x0000000333337220 */ /* 0x080fe20000410000 */
[-C--:B------:R-:W-:Y:S01]  /*9280*/  FMUL.FTZ R52, R52, R132.reuse ;  /* 0x0000008434347220 */ /* 0x080fe20000410000 */
[-C--:B------:R-:W-:Y:S01]  /*9290*/  FMUL.FTZ R53, R53, R132.reuse ;  /* 0x0000008435357220 */ /* 0x080fe20000410000 */
[-C--:B------:R-:W-:Y:S01]  /*92a0*/  FMUL.FTZ R54, R54, R3.reuse ;  /* 0x0000000336367220 */ /* 0x080fe20000410000 */
[-C--:B------:R-:W-:Y:S01]  /*92b0*/  FMUL.FTZ R55, R55, R3.reuse ;  /* 0x0000000337377220 */ /* 0x080fe20000410000 */
[----:B------:R-:W-:Y:S01]  /*92c0*/  FMUL.FTZ R56, R56, R132 ;  /* 0x0000008438387220 */ /* 0x000fe20000410000 */
[----:B------:R-:W4:Y:S01]  /*92d0*/  MUFU.EX2 R148, R148 ;  /* 0x0000009400947308 */ /* 0x000f220000000800 */
[----:B--2---:R-:W-:Y:S01]  /*92e0*/  F2FP.F16.F32.PACK_AB R6, R149, R150 ;  /* 0x000000969506723e */ /* 0x004fe200000000ff */
[-C--:B------:R-:W-:Y:S01]  /*92f0*/  FMUL.FTZ R57, R57, R132.reuse ;  /* 0x0000008439397220 */ /* 0x080fe20000410000 */
        /* <DEDUP_REMOVED lines=13> */
[----:B------:R-:W2:Y:S01]  /*93d0*/  MUFU.EX2 R155, R155 ;  /* 0x0000009b009b7308 */ /* 0x000ea20000000800 */
[----:B----4-:R-:W-:Y:S01]  /*93e0*/  F2FP.F16.F32.PACK_AB R5, R148, R152 ;  /* 0x000000989405723e */ /* 0x010fe200000000ff */
[-C--:B------:R-:W-:Y:S01]  /*93f0*/  FMUL.FTZ R18, R122, R3.reuse ;  /* 0x000000037a127220 */ /* 0x080fe20000410000 */
[-C--:B------:R-:W-:Y:S01]  /*9400*/  FMUL.FTZ R19, R123, R3.reuse ;  /* 0x000000037b137220 */ /* 0x080fe20000410000 */
[-C--:B------:R-:W-:Y:S01]  /*9410*/  FMUL.FTZ R116, R116, R132.reuse ;  /* 0x0000008474747220 */ /* 0x080fe20000410000 */
[-C--:B------:R-:W-:Y:S01]  /*9420*/  FMUL.FTZ R117, R117, R132.reuse ;  /* 0x0000008475757220 */ /* 0x080fe20000410000 */
[-C--:B------:R-:W-:Y:S01]  /*9430*/  FMUL.FTZ R118, R118, R3.reuse ;  /* 0x0000000376767220 */ /* 0x080fe20000410000 */
[-C--:B------:R-:W-:Y:S01]  /*9440*/  FMUL.FTZ R119, R119, R3.reuse ;  /* 0x0000000377777220 */ /* 0x080fe20000410000 */
[----:B------:R-:W-:Y:S01]  /*9450*/  LDSM.16.MT88.4 R120, [R156] ;  /* 0x000000009c78783b */ /* 0x000fe20000004200 */
[-C--:B------:R-:W-:Y:S01]  /*9460*/  FMUL.FTZ R68, R68, R132.reuse ;  /* 0x0000008444447220 */ /* 0x080fe20000410000 */
[-C--:B------:R-:W-:Y:S01]  /*9470*/  FMUL.FTZ R69, R69, R132.reuse ;  /* 0x0000008445457220 */ /* 0x080fe20000410000 */
[-C--:B------:R-:W-:Y:S01]  /*9480*/  FMUL.FTZ R70, R70, R3.reuse ;  /* 0x0000000346467220 */ /* 0x080fe20000410000 */
[-C--:B------:R-:W-:Y:S01]  /*9490*/  FMUL.FTZ R71, R71, R3.reuse ;  /* 0x0000000347477220 */ /* 0x080fe20000410000 */
[-C--:B------:R-:W-:Y:S01]  /*94a0*/  FMUL.FTZ R72, R72, R132.reuse ;  /* 0x0000008448487220 */ /* 0x080fe20000410000 */
[----:B------:R-:W-:Y:S01]  /*94b0*/  FMUL.FTZ R73, R73, R132 ;  /* 0x0000008449497220 */ /* 0x000fe20000410000 */
[-C--:B------:R-:W-:Y:S01]  /*94c0*/  FMUL.FTZ R74, R74, R3.reuse ;  /* 0x000000034a4a7220 */ /* 0x080fe20000410000 */
[-C--:B------:R-:W-:Y:S01]  /*94d0*/  FMUL.FTZ R75, R75, R3.reuse ;  /* 0x000000034b4b7220 */ /* 0x080fe20000410000 */
[----:B--2---:R-:W-:Y:S01]  /*94e0*/  F2FP.F16.F32.PACK_AB R7, R155, R2 ;  /* 0x000000029b07723e */ /* 0x004fe200000000ff */
[-C--:B------:R-:W-:Y:S01]  /*94f0*/  FMUL.FTZ R100, R100, R132.reuse ;  /* 0x0000008464647220 */ /* 0x080fe20000410000 */
[-C--:B------:R-:W-:Y:S01]  /*9500*/  FMUL.FTZ R101, R101, R132.reuse ;  /* 0x0000008465657220 */ /* 0x080fe20000410000 */
[-C--:B------:R-:W-:Y:S01]  /*9510*/  FMUL.FTZ R102, R102, R3.reuse ;  /* 0x0000000366667220 */ /* 0x080fe20000410000 */
[-C--:B------:R-:W-:Y:S01]  /*9520*/  FMUL.FTZ R103, R103, R3.reuse ;  /* 0x0000000367677220 */ /* 0x080fe20000410000 */
[-C--:B------:R-:W-:Y:S01]  /*9530*/  FMUL.FTZ R76, R76, R132.reuse ;  /* 0x000000844c4c7220 */ /* 0x080fe20000410000 */
[-C--:B------:R-:W-:Y:S01]  /*9540*/  FMUL.FTZ R77, R77, R132.reuse ;  /* 0x000000844d4d7220 */ /* 0x080fe20000410000 */
[C---:B------:R-:W-:Y:S01]  /*9550*/  HMMA.16816.F32 R24, R4.reuse, R28, R24 ;  /* 0x0000001c0418723c */ /* 0x040fe20000001818 */
[-C--:B------:R-:W-:Y:S01]  /*9560*/  FMUL.FTZ R78, R78, R3.reuse ;  /* 0x000000034e4e7220 */ /* 0x080fe20000410000 */
[-C--:B------:R-:W-:Y:S01]  /*9570*/  FMUL.FTZ R79, R79, R3.reuse ;  /* 0x000000034f4f7220 */ /* 0x080fe20000410000 */
[-C--:B------:R-:W-:Y:S01]  /*9580*/  FMUL.FTZ R80, R80, R132.reuse ;  /* 0x0000008450507220 */ /* 0x080fe20000410000 */
[-C--:B------:R-:W-:Y:S01]  /*9590*/  FMUL.FTZ R81, R81, R132.reuse ;  /* 0x0000008451517220 */ /* 0x080fe20000410000 */
[-C--:B------:R-:W-:Y:S01]  /*95a0*/  FMUL.FTZ R82, R82, R3.reuse ;  /* 0x0000000352527220 */ /* 0x080fe20000410000 */
[-C--:B------:R-:W-:Y:S01]  /*95b0*/  FMUL.FTZ R83, R83, R3.reuse ;  /* 0x0000000353537220 */ /* 0x080fe20000410000 */
[-C--:B------:R-:W-:Y:S01]  /*95c0*/  FMUL.FTZ R84, R84, R132.reuse ;  /* 0x0000008454547220 */ /* 0x080fe20000410000 */
[C---:B------:R-:W-:Y:S01]  /*95d0*/  HMMA.16816.F32 R28, R4.reuse, R30, R108 ;  /* 0x0000001e041c723c */ /* 0x040fe2000000186c */
[----:B------:R-:W2:Y:S01]  /*95e0*/  LDSM.16.MT88.4 R108, [R156+0x2000] ;  /* 0x002000009c6c783b */ /* 0x000ea20000004200 */
[-C--:B------:R-:W-:Y:S01]  /*95f0*/  FMUL.FTZ R85, R85, R132.reuse ;  /* 0x0000008455557220 */ /* 0x080fe20000410000 */
[-C--:B------:R-:W-:Y:S01]  /*9600*/  FMUL.FTZ R86, R86, R3.reuse ;  /* 0x0000000356567220 */ /* 0x080fe20000410000 */
[-C--:B------:R-:W-:Y:S01]  /*9610*/  FMUL.FTZ R87, R87, R3.reuse ;  /* 0x0000000357577220 */ /* 0x080fe20000410000 */
[-C--:B------:R-:W-:Y:S01]  /*9620*/  FMUL.FTZ R88, R88, R132.reuse ;  /* 0x0000008458587220 */ /* 0x080fe20000410000 */
[-C--:B------:R-:W-:Y:S01]  /*9630*/  FMUL.FTZ R89, R89, R132.reuse ;  /* 0x0000008459597220 */ /* 0x080fe20000410000 */
[-C--:B------:R-:W-:Y:S01]  /*9640*/  FMUL.FTZ R90, R90, R3.reuse ;  /* 0x000000035a5a7220 */ /* 0x080fe20000410000 */
[C---:B-1----:R-:W-:Y:S01]  /*9650*/  HMMA.16816.F32 R44, R4.reuse, R104, R44 ;  /* 0x00000068042c723c */ /* 0x042fe2000000182c */
        /* <DEDUP_REMOVED lines=8> */
[----:B------:R-:W1:Y:S01]  /*96e0*/  LDSM.16.MT88.4 R104, [R185+0x10000] ;  /* 0x01000000b968783b */ /* 0x000e620000004200 */
[-C--:B------:R-:W-:Y:S01]  /*96f0*/  FMUL.FTZ R42, R42, R3.reuse ;  /* 0x000000032a2a7220 */ /* 0x080fe20000410000 */
[-C--:B------:R-:W-:Y:S01]  /*9700*/  FMUL.FTZ R43, R43, R3.reuse ;  /* 0x000000032b2b7220 */ /* 0x080fe20000410000 */
[----:B------:R-:W-:Y:S01]  /*9710*/  MUFU.EX2 R169, R169 ;  /* 0x000000a900a97308 */ /* 0x000fe20000000800 */
[-C--:B------:R-:W-:Y:S01]  /*9720*/  FMUL.FTZ R8, R128, R132.reuse ;  /* 0x0000008480087220 */ /* 0x080fe20000410000 */
[-C--:B------:R-:W-:Y:S01]  /*9730*/  FMUL.FTZ R9, R129, R132.reuse ;  /* 0x0000008481097220 */ /* 0x080fe20000410000 */
[-C--:B------:R-:W-:Y:S01]  /*9740*/  FMUL.FTZ R10, R130, R3.reuse ;  /* 0x00000003820a7220 */ /* 0x080fe20000410000 */
[C---:B---3--:R-:W-:Y:S01]  /*9750*/  HMMA.16816.F32 R52, R4.reuse, R112, R52 ;  /* 0x000000700434723c */ /* 0x048fe20000001834 */
[-C--:B------:R-:W-:Y:S01]  /*9760*/  FMUL.FTZ R11, R131, R3.reuse ;  /* 0x00000003830b7220 */ /* 0x080fe20000410000 */
[-C--:B------:R-:W-:Y:S01]  /*9770*/  FMUL.FTZ R124, R124, R132.reuse ;  /* 0x000000847c7c7220 */ /* 0x080fe20000410000 */
[-C--:B------:R-:W-:Y:S01]  /*9780*/  FMUL.FTZ R125, R125, R132.reuse ;  /* 0x000000847d7d7220 */ /* 0x080fe20000410000 */
[----:B------:R-:W3:Y:S01]  /*9790*/  MUFU.EX2 R170, R170 ;  /* 0x000000aa00aa7308 */ /* 0x000ee20000000800 */
[-C--:B------:R-:W-:Y:S01]  /*97a0*/  FMUL.FTZ R126, R126, R3.reuse ;  /* 0x000000037e7e7220 */ /* 0x080fe20000410000 */
[-C--:B------:R-:W-:Y:S01]  /*97b0*/  FMUL.FTZ R127, R127, R3.reuse ;  /* 0x000000037f7f7220 */ /* 0x080fe20000410000 */
[-C--:B------:R-:W-:Y:S01]  /*97c0*/  FMUL.FTZ R92, R92, R132.reuse ;  /* 0x000000845c5c7220 */ /* 0x080fe20000410000 */
[C---:B------:R-:W-:Y:S01]  /*97d0*/  HMMA.16816.F32 R56, R4.reuse, R114, R56 ;  /* 0x000000720438723c */ /* 0x040fe20000001838 */
[----:B------:R-:W4:Y:S01]  /*97e0*/  LDSM.16.MT88.4 R112, [R160+0x10000] ;  /* 0x01000000a070783b */ /* 0x000f220000004200 */
[-C--:B------:R-:W-:Y:S01]  /*97f0*/  FMUL.FTZ R93, R93, R132.reuse ;  /* 0x000000845d5d7220 */ /* 0x080fe20000410000 */
[-C--:B------:R-:W-:Y:S01]  /*9800*/  FMUL.FTZ R94, R94, R3.reuse ;  /* 0x000000035e5e7220 */ /* 0x080fe20000410000 */
[----:B------:R-:W-:Y:S01]  /*9810*/  MUFU.EX2 R171, R171 ;  /* 0x000000ab00ab7308 */ /* 0x000fe20000000800 */
[-C--:B------:R-:W-:Y:S01]  /*9820*/  FMUL.FTZ R95, R95, R3.reuse ;  /* 0x000000035f5f7220 */ /* 0x080fe20000410000 */
[-C--:B------:R-:W-:Y:S01]  /*9830*/  FMUL.FTZ R96, R96, R132.reuse ;  /* 0x0000008460607220 */ /* 0x080fe20000410000 */
[-C--:B------:R-:W-:Y:S01]  /*9840*/  FMUL.FTZ R97, R97, R132.reuse ;  /* 0x0000008461617220 */ /* 0x080fe20000410000 */
[C---:B------:R-:W-:Y:S01]  /*9850*/  HMMA.16816.F32 R16, R4.reuse, R20, R16 ;  /* 0x000000140410723c */ /* 0x040fe20000001810 */
[-C--:B------:R-:W-:Y:S01]  /*9860*/  FMUL.FTZ R98, R98, R3.reuse ;  /* 0x0000000362627220 */ /* 0x080fe20000410000 */
[-C--:B------:R-:W-:Y:S01]  /*9870*/  FMUL.FTZ R99, R99, R3.reuse ;  /* 0x0000000363637220 */ /* 0x080fe20000410000 */
[----:B------:R-:W-:Y:S01]  /*9880*/  LDSM.16.MT88.4 R128, [R157+0x800] ;  /* 0x000800009d80783b */ /* 0x000fe20000004200 */
[----:B------:R-:W-:Y:S01]  /*9890*/  MUFU.EX2 R172, R172 ;  /* 0x000000ac00ac7308 */ /* 0x000fe20000000800 */
[--C-:B------:R-:W-:Y:S01]  /*98a0*/  FFMA.FTZ R177, R166, UR4, -R167.reuse ;  /* 0x00000004a6b17c23 */ /* 0x100fe200080108a7 */
[--C-:B------:R-:W-:Y:S01]  /*98b0*/  FFMA.FTZ R164, R164, UR4, -R167.reuse ;  /* 0x00000004a4a47c23 */ /* 0x100fe200080108a7 */
[----:B------:R-:W-:Y:S01]  /*98c0*/  FFMA.FTZ R167, R162, UR4, -R167 ;  /* 0x00000004a2a77c23 */ /* 0x000fe200080108a7 */
[C---:B--2---:R-:W-:Y:S01]  /*98d0*/  HMMA.16816.F32 R60, R4.reuse, R108, R60 ;  /* 0x0000006c043c723c */ /* 0x044fe2000000183c */
[--C-:B------:R-:W-:Y:S01]  /*98e0*/  FFMA.FTZ R162, R165, UR4, -R158.reuse ;  /* 0x00000004a5a27c23 */ /* 0x100fe2000801089e */
[--C-:B------:R-:W-:Y:S01]  /*98f0*/  FFMA.FTZ R163, R163, UR4, -R158.reuse ;  /* 0x00000004a3a37c23 */ /* 0x100fe2000801089e */
[--C-:B------:R-:W-:Y:S01]  /*9900*/  FFMA.FTZ R161, R161, UR4, -R158.reuse ;  /* 0x00000004a1a17c23 */ /* 0x100fe2000801089e */
[----:B------:R-:W-:Y:S01]  /*9910*/  MUFU.EX2 R173, R173 ;  /* 0x000000ad00ad7308 */ /* 0x000fe20000000800 */
[----:B------:R-:W-:Y:S01]  /*9920*/  FFMA.FTZ R158, R159, UR4, -R158 ;  /* 0x000000049f9e7c23 */ /* 0x000fe2000801089e */
[----:B------:R-:W-:Y:S01]  /*9930*/  FFMA.FTZ R132, R215, R132, R154 ;  /* 0x00000084d7847223 */ /* 0x000fe2000001009a */
[----:B------:R-:W-:Y:S01]  /*9940*/  FFMA.FTZ R3, R211, R3, R152 ;  /* 0x00000003d3037223 */ /* 0x000fe20000010098 */
[C---:B------:R-:W-:Y:S01]  /*9950*/  HMMA.16816.F32 R64, R4.reuse, R110, R64 ;  /* 0x0000006e0440723c */ /* 0x040fe20000001840 */
[----:B------:R-:W2:Y:S01]  /*9960*/  LDSM.16.MT88.4 R108, [R157+0x4000] ;  /* 0x004000009d6c783b */ /* 0x000ea20000004200 */
[----:B------:R-:W-:Y:S01]  /*9970*/  FADD.FTZ R151, R151, R132 ;  /* 0x0000008497977221 */ /* 0x000fe20000010000 */
[----:B------:R-:W-:Y:S01]  /*9980*/  FADD.FTZ R3, R148, R3 ;  /* 0x0000000394037221 */ /* 0x000fe20000010000 */
[----:B------:R-:W5:Y:S01]  /*9990*/  MUFU.EX2 R174, R174 ;  /* 0x000000ae00ae7308 */ /* 0x000f620000000800 */
[----:B------:R-:W-:Y:S01]  /*99a0*/  ISETP.GT.U32.AND P1, PT, R153, R200, PT ;  /* 0x000000c89900720c */ /* 0x000fe20003f24070 */
[----:B------:R-:W-:Y:S01]  /*99b0*/  FADD.FTZ R150, R150, R151 ;  /* 0x0000009796967221 */ /* 0x000fe20000010000 */
[----:B------:R-:W-:Y:S01]  /*99c0*/  FADD.FTZ R2, R2, R3 ;  /* 0x0000000302027221 */ /* 0x000fe20000010000 */
[----:B------:R-:W-:Y:S01]  /*99d0*/  HMMA.16816.F32 R20, R4, R22, R116 ;  /* 0x000000160414723c */ /* 0x000fe20000001874 */
[----:B------:R-:W3:Y:S01]  /*99e0*/  LDSM.16.MT88.4 R116, [R185+0xe000] ;  /* 0x00e00000b974783b */ /* 0x000ee20000004200 */
[----:B------:R-:W-:Y:S01]  /*99f0*/  FADD.FTZ R150, R149, R150 ;  /* 0x0000009695967221 */ /* 0x000fe20000010000 */
[----:B------:R-:W-:Y:S01]  /*9a00*/  FADD.FTZ R2, R155, R2 ;  /* 0x000000029b027221 */ /* 0x000fe20000010000 */
[----:B------:R-:W-:Y:S01]  /*9a10*/  MUFU.EX2 R176, R176 ;  /* 0x000000b000b07308 */ /* 0x000fe20000000800 */
[----:B------:R-:W-:Y:S01]  /*9a20*/  MOV R3, R134 ;  /* 0x0000008600037202 */ /* 0x000fe20000000f00 */
[----:B------:R-:W-:-:S02]  /*9a30*/  IMAD.MOV.U32 R132, RZ, RZ, R135 ;  /* 0x000000ffff847224 */ /* 0x000fc400078e0087 */
[----:B-1----:R-:W-:Y:S02]  /*9a40*/  HMMA.16816.F32 R68, R4, R104, R68 ;  /* 0x000000680444723c */ /* 0x002fe40000001844 */
[----:B------:R-:W-:Y:S01]  /*9a50*/  @P1 MOV R3, R134 ;  /* 0x0000008600031202 */ /* 0x000fe20000000f00 */
[----:B------:R-:W-:Y:S01]  /*9a60*/  @P1 IMAD.MOV.U32 R132, RZ, RZ, R135 ;  /* 0x000000ffff841224 */ /* 0x000fe200078e0087 */
[----:B------:R-:W1:Y:S01]  /*9a70*/  MUFU.EX2 R175, R175 ;  /* 0x000000af00af7308 */ /* 0x000e620000000800 */
[----:B------:R-:W-:-:S03]  /*9a80*/  @P1 IADD3 R209, PT, PT, R0, -0x3, RZ ;  /* 0xfffffffd00d11810 */ /* 0x000fc60007ffe0ff */
[C---:B------:R-:W-:Y:S01]  /*9a90*/  HMMA.16816.F32 R72, R4.reuse, R106, R72 ;  /* 0x0000006a0448723c */ /* 0x040fe20000001848 */
[----:B------:R-:W5:Y:S03]  /*9aa0*/  LDSM.16.MT88.4 R104, [R156+0x4000] ;  /* 0x004000009c68783b */ /* 0x000f660000004200 */
[----:B------:R-:W-:Y:S04]  /*9ab0*/  MUFU.EX2 R180, R180 ;  /* 0x000000b400b47308 */ /* 0x000fe80000000800 */
[C---:B------:R-:W-:Y:S04]  /*9ac0*/  HMMA.16816.F32 R32, R4.reuse, R120, R32 ;  /* 0x000000780420723c */ /* 0x040fe80000001820 */
[----:B------:R-:W1:Y:S04]  /*9ad0*/  MUFU.EX2 R187, R187 ;  /* 0x000000bb00bb7308 */ /* 0x000e680000000800 */
[C---:B------:R-:W-:Y:S01]  /*9ae0*/  HMMA.16816.F32 R100, R4.reuse, R122, R100 ;  /* 0x0000007a0464723c */ /* 0x040fe20000001864 */
[----:B------:R-:W-:Y:S03]  /*9af0*/  LDSM.16.MT88.4 R120, [R185+0xe800] ;  /* 0x00e80000b978783b */ /* 0x000fe60000004200 */
[----:B------:R-:W-:Y:S04]  /*9b00*/  MUFU.EX2 R178, R178 ;  /* 0x000000b200b27308 */ /* 0x000fe80000000800 */
[C---:B----4-:R-:W-:Y:S04]  /*9b10*/  HMMA.16816.F32 R76, R4.reuse, R112, R76 ;  /* 0x00000070044c723c */ /* 0x050fe8000000184c */
[----:B------:R-:W-:Y:S04]  /*9b20*/  MUFU.EX2 R189, R189 ;  /* 0x000000bd00bd7308 */ /* 0x000fe80000000800 */
[C---:B------:R-:W-:Y:S01]  /*9b30*/  HMMA.16816.F32 R80, R4.reuse, R114, R80 ;  /* 0x000000720450723c */ /* 0x040fe20000001850 */
[----:B------:R-:W4:Y:S03]  /*9b40*/  LDSM.16.MT88.4 R112, [R160+0xc800] ;  /* 0x00c80000a070783b */ /* 0x000f260000004200 */
[----:B------:R-:W-:Y:S04]  /*9b50*/  MUFU.EX2 R188, R188 ;  /* 0x000000bc00bc7308 */ /* 0x000fe80000000800 */
[C---:B--2---:R-:W-:Y:S04]  /*9b60*/  HMMA.16816.F32 R84, R4.reuse, R108, R84 ;  /* 0x0000006c0454723c */ /* 0x044fe80000001854 */
[----:B------:R-:W2:Y:S04]  /*9b70*/  MUFU.EX2 R191, R191 ;  /* 0x000000bf00bf7308 */ /* 0x000ea80000000800 */
[C---:B------:R-:W-:Y:S01]  /*9b80*/  HMMA.16816.F32 R88, R4.reuse, R110, R88 ;  /* 0x0000006e0458723c */ /* 0x040fe20000001858 */
[----:B------:R-:W2:Y:S03]  /*9b90*/  LDSM.16.MT88.4 R108, [R157+0x2800] ;  /* 0x002800009d6c783b */ /* 0x000ea60000004200 */
[----:B------:R-:W-:Y:S04]  /*9ba0*/  MUFU.EX2 R179, R179 ;  /* 0x000000b300b37308 */ /* 0x000fe80000000800 */
[C---:B---3--:R-:W-:Y:S04]  /*9bb0*/  HMMA.16816.F32 R36, R4.reuse, R116, R36 ;  /* 0x000000740424723c */ /* 0x048fe80000001824 */
[----:B------:R-:W3:Y:S04]  /*9bc0*/  MUFU.EX2 R190, R190 ;  /* 0x000000be00be7308 */ /* 0x000ee80000000800 */
[C---:B------:R-:W-:Y:S01]  /*9bd0*/  HMMA.16816.F32 R40, R4.reuse, R118, R40 ;  /* 0x000000760428723c */ /* 0x040fe20000001828 */
[----:B------:R-:W3:Y:S03]  /*9be0*/  LDSM.16.MT88.4 R116, [R160+0xe800] ;  /* 0x00e80000a074783b */ /* 0x000ee60000004200 */
[----:B------:R-:W-:Y:S04]  /*9bf0*/  MUFU.EX2 R168, R168 ;  /* 0x000000a800a87308 */ /* 0x000fe80000000800 */
[C---:B------:R-:W-:Y:S04]  /*9c00*/  HMMA.16816.F32 R8, R4.reuse, R12, R8 ;  /* 0x0000000c0408723c */ /* 0x040fe80000001808 */
[----:B------:R-:W3:Y:S04]  /*9c10*/  MUFU.EX2 R177, R177 ;  /* 0x000000b100b17308 */ /* 0x000ee80000000800 */
[C---:B------:R-:W-:Y:S01]  /*9c20*/  HMMA.16816.F32 R12, R4.reuse, R14, R124 ;  /* 0x0000000e040c723c */ /* 0x040fe2000000187c */
[----:B------:R-:W3:Y:S03]  /*9c30*/  LDSM.16.MT88.4 R124, [R156+0x800] ;  /* 0x000800009c7c783b */ /* 0x000ee60000004200 */
[----:B------:R-:W-:Y:S04]  /*9c40*/  MUFU.EX2 R164, R164 ;  /* 0x000000a400a47308 */ /* 0x000fe80000000800 */
[C---:B-----5:R-:W-:Y:S04]  /*9c50*/  HMMA.16816.F32 R92, R4.reuse, R104, R92 ;  /* 0x00000068045c723c */ /* 0x060fe8000000185c */
[----:B------:R-:W-:Y:S04]  /*9c60*/  MUFU.EX2 R167, R167 ;  /* 0x000000a700a77308 */ /* 0x000fe80000000800 */
[----:B------:R-:W-:Y:S01]  /*9c70*/  HMMA.16816.F32 R4, R4, R106, R96 ;  /* 0x0000006a0404723c */ /* 0x000fe20000001860 */
[----:B------:R-:W-:Y:S01]  /*9c80*/  F2FP.F16.F32.PACK_AB R96, R170, R169 ;  /* 0x000000a9aa60723e */ /* 0x000fe200000000ff */
[----:B------:R-:W5:Y:S01]  /*9c90*/  LDSM.16.MT88.4 R104, [R156+0x2800] ;  /* 0x002800009c68783b */ /* 0x000f620000004200 */
[----:B------:R-:W-:Y:S01]  /*9ca0*/  F2FP.F16.F32.PACK_AB R97, R174, R173 ;  /* 0x000000adae61723e */ /* 0x000fe200000000ff */
[----:B------:R-:W-:Y:S01]  /*9cb0*/  MUFU.EX2 R162, R162 ;  /* 0x000000a200a27308 */ /* 0x000fe20000000800 */
[----:B------:R-:W-:Y:S01]  /*9cc0*/  F2FP.F16.F32.PACK_AB R98, R172, R171 ;  /* 0x000000abac62723e */ /* 0x000fe200000000ff */
[----:B------:R-:W-:Y:S01]  /*9cd0*/  FADD.FTZ R169, R169, R150 ;  /* 0x00000096a9a97221 */ /* 0x000fe20000010000 */
[----:B-1----:R-:W-:Y:S01]  /*9ce0*/  F2FP.F16.F32.PACK_AB R99, R175, R176 ;  /* 0x000000b0af63723e */ /* 0x002fe200000000ff */
[----:B------:R-:W-:-:S02]  /*9cf0*/  FADD.FTZ R173, R173, R2 ;  /* 0x00000002adad7221 */ /* 0x000fc40000010000 */
[----:B------:R-:W-:Y:S02]  /*9d00*/  FADD.FTZ R170, R170, R169 ;  /* 0x000000a9aaaa7221 */ /* 0x000fe40000010000 */
[----:B------:R-:W1:Y:S01]  /*9d10*/  MUFU.EX2 R163, R163 ;  /* 0x000000a300a37308 */ /* 0x000e620000000800 */
[----:B------:R-:W-:Y:S01]  /*9d20*/  FADD.FTZ R173, R174, R173 ;  /* 0x000000adaead7221 */ /* 0x000fe20000010000 */
[C---:B----4-:R-:W-:Y:S01]  /*9d30*/  HMMA.16816.F32 R16, R96.reuse, R112, R16 ;  /* 0x000000706010723c */ /* 0x050fe20000001810 */
[----:B------:R-:W-:Y:S02]  /*9d40*/  FADD.FTZ R171, R171, R170 ;  /* 0x000000aaabab7221 */ /* 0x000fe40000010000 */
[----:B------:R-:W-:Y:S02]  /*9d50*/  FADD.FTZ R176, R176, R173 ;  /* 0x000000adb0b07221 */ /* 0x000fe40000010000 */
[----:B------:R-:W-:Y:S01]  /*9d60*/  FADD.FTZ R171, R172, R171 ;  /* 0x000000abacab7221 */ /* 0x000fe20000010000 */
[----:B------:R-:W-:Y:S01]  /*9d70*/  MUFU.EX2 R161, R161 ;  /* 0x000000a100a17308 */ /* 0x000fe20000000800 */
[----:B------:R-:W-:Y:S01]  /*9d80*/  FADD.FTZ R175, R175, R176 ;  /* 0x000000b0afaf7221 */ /* 0x000fe20000010000 */
[C---:B------:R-:W-:Y:S01]  /*9d90*/  HMMA.16816.F32 R20, R96.reuse, R114, R20 ;  /* 0x000000726014723c */ /* 0x040fe20000001814 */
[----:B------:R-:W4:Y:S05]  /*9da0*/  LDSM.16.MT88.4 R112, [R185+0x10800] ;  /* 0x01080000b970783b */ /* 0x000f2a0000004200 */
[----:B------:R-:W1:Y:S02]  /*9db0*/  MUFU.EX2 R158, R158 ;  /* 0x0000009e009e7308 */ /* 0x000e640000000800 */
        /* <DEDUP_REMOVED lines=21> */
[C---:B----4-:R-:W-:Y:S08]  /*9f10*/  HMMA.16816.F32 R68, R96.reuse, R112, R68 ;  /* 0x000000706044723c */ /* 0x050ff00000001844 */
[C---:B------:R-:W-:Y:S01]  /*9f20*/  HMMA.16816.F32 R72, R96.reuse, R114, R72 ;  /* 0x000000726048723c */ /* 0x040fe20000001848 */
[----:B------:R-:W-:Y:S07]  /*9f30*/  LDSM.16.MT88.4 R112, [R156+0x3000] ;  /* 0x003000009c70783b */ /* 0x000fee0000004200 */
[C---:B-1----:R-:W-:Y:S08]  /*9f40*/  HMMA.16816.F32 R76, R96.reuse, R120, R76 ;  /* 0x00000078604c723c */ /* 0x042ff0000000184c */
[C---:B------:R-:W-:Y:S01]  /*9f50*/  HMMA.16816.F32 R80, R96.reuse, R122, R80 ;  /* 0x0000007a6050723c */ /* 0x040fe20000001850 */
[----:B------:R-:W1:Y:S07]  /*9f60*/  LDSM.16.MT88.4 R120, [R157+0x3000] ;  /* 0x003000009d78783b */ /* 0x000e6e0000004200 */
[C---:B------:R-:W-:Y:S08]  /*9f70*/  HMMA.16816.F32 R84, R96.reuse, R144, R84 ;  /* 0x000000906054723c */ /* 0x040ff00000001854 */
[C---:B------:R-:W-:Y:S01]  /*9f80*/  HMMA.16816.F32 R88, R96.reuse, R146, R88 ;  /* 0x000000926058723c */ /* 0x040fe20000001858 */
[----:B------:R-:W-:Y:S07]  /*9f90*/  LDSM.16.MT88.4 R144, [R160+0xf800] ;  /* 0x00f80000a090783b */ /* 0x000fee0000004200 */
[C---:B--2---:R-:W-:Y:S08]  /*9fa0*/  HMMA.16816.F32 R92, R96.reuse, R108, R92 ;  /* 0x0000006c605c723c */ /* 0x044ff0000000185c */
[----:B------:R-:W-:Y:S01]  /*9fb0*/  HMMA.16816.F32 R4, R96, R110, R4 ;  /* 0x0000006e6004723c */ /* 0x000fe20000001804 */
[----:B------:R-:W-:Y:S01]  /*9fc0*/  F2FP.F16.F32.PACK_AB R96, R187, R180 ;  /* 0x000000b4bb60723e */ /* 0x000fe200000000ff */
[----:B------:R-:W-:Y:S01]  /*9fd0*/  LDSM.16.MT88.4 R108, [R185+0x11000] ;  /* 0x01100000b96c783b */ /* 0x000fe20000004200 */
[----:B------:R-:W-:Y:S01]  /*9fe0*/  F2FP.F16.F32.PACK_AB R97, R191, R188 ;  /* 0x000000bcbf61723e */ /* 0x000fe200000000ff */
[----:B------:R-:W-:Y:S01]  /*9ff0*/  FADD.FTZ R180, R180, R171 ;  /* 0x000000abb4b47221 */ /* 0x000fe20000010000 */
[----:B------:R-:W-:Y:S01]  /*a000*/  F2FP.F16.F32.PACK_AB R98, R189, R178 ;  /* 0x000000b2bd62723e */ /* 0x000fe200000000ff */
[----:B------:R-:W-:Y:S01]  /*a010*/  FADD.FTZ R188, R188, R175 ;  /* 0x000000afbcbc7221 */ /* 0x000fe20000010000 */
[----:B------:R-:W-:Y:S01]  /*a020*/  F2FP.F16.F32.PACK_AB R99, R190, R179 ;  /* 0x000000b3be63723e */ /* 0x000fe200000000ff */
[----:B------:R-:W-:-:S02]  /*a030*/  FADD.FTZ R187, R187, R180 ;  /* 0x000000b4bbbb7221 */ /* 0x000fc40000010000 */
[----:B------:R-:W-:Y:S02]  /*a040*/  FADD.FTZ R188, R191, R188 ;  /* 0x000000bcbfbc7221 */ /* 0x000fe40000010000 */
[----:B------:R-:W-:Y:S02]  /*a050*/  FADD.FTZ R178, R178, R187 ;  /* 0x000000bbb2b27221 */ /* 0x000fe40000010000 */
[----:B---3--:R-:W-:Y:S01]  /*a060*/  HMMA.16816.F32 R36, R96, R116, R36 ;  /* 0x000000746024723c */ /* 0x008fe20000001824 */
[----:B------:R-:W-:Y:S01]  /*a070*/  FADD.FTZ R179, R179, R188 ;  /* 0x000000bcb3b37221 */ /* 0x000fe20000010000 */
[----:B------:R-:W-:-:S03]  /*a080*/  FADD.FTZ R189, R189, R178 ;  /* 0x000000b2bdbd7221 */ /* 0x000fc60000010000 */
[----:B------:R-:W-:-:S03]  /*a090*/  FADD.FTZ R179, R190, R179 ;  /* 0x000000b3beb37221 */ /* 0x000fc60000010000 */
[C---:B------:R-:W-:Y:S01]  /*a0a0*/  HMMA.16816.F32 R40, R96.reuse, R118, R40 ;  /* 0x000000766028723c */ /* 0x040fe20000001828 */
[----:B------:R-:W2:Y:S07]  /*a0b0*/  LDSM.16.MT88.4 R116, [R160+0x11000] ;  /* 0x01100000a074783b */ /* 0x000eae0000004200 */
[C---:B-----5:R-:W-:Y:S08]  /*a0c0*/  HMMA.16816.F32 R44, R96.reuse, R104, R44 ;  /* 0x00000068602c723c */ /* 0x060ff0000000182c */
[C---:B------:R-:W-:Y:S01]  /*a0d0*/  HMMA.16816.F32 R48, R96.reuse, R106, R48 ;  /* 0x0000006a6030723c */ /* 0x040fe20000001830 */
[----:B------:R-:W3:Y:S07]  /*a0e0*/  LDSM.16.MT88.4 R104, [R157+0x5000] ;  /* 0x005000009d68783b */ /* 0x000eee0000004200 */
[C---:B-1----:R-:W-:Y:S08]  /*a0f0*/  HMMA.16816.F32 R52, R96.reuse, R120, R52 ;  /* 0x000000786034723c */ /* 0x042ff00000001834 */
[C---:B------:R-:W-:Y:S01]  /*a100*/  HMMA.16816.F32 R56, R96.reuse, R122, R56 ;  /* 0x0000007a6038723c */ /* 0x040fe20000001838 */
[----:B------:R-:W1:Y:S07]  /*a110*/  LDSM.16.MT88.4 R120, [R156+0x5000] ;  /* 0x005000009c78783b */ /* 0x000e6e0000004200 */
[C---:B------:R-:W-:Y:S08]  /*a120*/  HMMA.16816.F32 R24, R96.reuse, R128, R24 ;  /* 0x000000806018723c */ /* 0x040ff00000001818 */
[C---:B------:R-:W-:Y:S01]  /*a130*/  HMMA.16816.F32 R28, R96.reuse, R130, R28 ;  /* 0x00000082601c723c */ /* 0x040fe2000000181c */
[----:B------:R-:W-:Y:S07]  /*a140*/  LDSM.16.MT88.4 R128, [R157+0x3800] ;  /* 0x003800009d80783b */ /* 0x000fee0000004200 */
[C---:B--2---:R-:W-:Y:S08]  /*a150*/  HMMA.16816.F32 R76, R96.reuse, R116, R76 ;  /* 0x00000074604c723c */ /* 0x044ff0000000184c */
[C---:B------:R-:W-:Y:S01]  /*a160*/  HMMA.16816.F32 R80, R96.reuse, R118, R80 ;  /* 0x000000766050723c */ /* 0x040fe20000001850 */
[----:B------:R-:W2:Y:S07]  /*a170*/  LDSM.16.MT88.4 R116, [R160+0xd800] ;  /* 0x00d80000a074783b */ /* 0x000eae0000004200 */
[C---:B------:R-:W-:Y:S08]  /*a180*/  HMMA.16816.F32 R32, R96.reuse, R124, R32 ;  /* 0x0000007c6020723c */ /* 0x040ff00000001820 */
[C---:B------:R-:W-:Y:S01]  /*a190*/  HMMA.16816.F32 R100, R96.reuse, R126, R100 ;  /* 0x0000007e6064723c */ /* 0x040fe20000001864 */
[----:B------:R-:W4:Y:S07]  /*a1a0*/  LDSM.16.MT88.4 R124, [R185+0xd800] ;  /* 0x00d80000b97c783b */ /* 0x000f2e0000004200 */
[C---:B------:R-:W-:Y:S08]  /*a1b0*/  HMMA.16816.F32 R16, R96.reuse, R136, R16 ;  /* 0x000000886010723c */ /* 0x040ff00000001810 */
[C---:B------:R-:W-:Y:S08]  /*a1c0*/  HMMA.16816.F32 R8, R96.reuse, R140, R8 ;  /* 0x0000008c6008723c */ /* 0x040ff00000001808 */
[C---:B------:R-:W-:Y:S01]  /*a1d0*/  HMMA.16816.F32 R20, R96.reuse, R138, R20 ;  /* 0x0000008a6014723c */ /* 0x040fe20000001814 */
[----:B------:R-:W-:Y:S07]  /*a1e0*/  LDSM.16.MT88.4 R136, [R185+0xf800] ;  /* 0x00f80000b988783b */ /* 0x000fee0000004200 */
[C---:B------:R-:W-:Y:S01]  /*a1f0*/  HMMA.16816.F32 R12, R96.reuse, R142, R12 ;  /* 0x0000008e600c723c */ /* 0x040fe2000000180c */
[----:B------:R-:W-:Y:S07]  /*a200*/  LDSM.16.MT88.4 R140, [R156+0x1800] ;  /* 0x001800009c8c783b */ /* 0x000fee0000004200 */
[C---:B------:R-:W-:Y:S08]  /*a210*/  HMMA.16816.F32 R60, R96.reuse, R112, R60 ;  /* 0x00000070603c723c */ /* 0x040ff0000000183c */
[C---:B------:R-:W-:Y:S01]  /*a220*/  HMMA.16816.F32 R64, R96.reuse, R114, R64 ;  /* 0x000000726040723c */ /* 0x040fe20000001840 */
[----:B------:R-:W5:Y:S07]  /*a230*/  LDSM.16.MT88.4 R112, [R160+0x11800] ;  /* 0x01180000a070783b */ /* 0x000f6e0000004200 */
[C---:B------:R-:W-:Y:S08]  /*a240*/  HMMA.16816.F32 R68, R96.reuse, R108, R68 ;  /* 0x0000006c6044723c */ /* 0x040ff00000001844 */
[C---:B------:R-:W-:Y:S01]  /*a250*/  HMMA.16816.F32 R72, R96.reuse, R110, R72 ;  /* 0x0000006e6048723c */ /* 0x040fe20000001848 */
[----:B------:R-:W5:Y:S07]  /*a260*/  LDSM.16.MT88.4 R108, [R157+0x1800] ;  /* 0x001800009d6c783b */ /* 0x000f6e0000004200 */
[C---:B---3--:R-:W-:Y:S08]  /*a270*/  HMMA.16816.F32 R84, R96.reuse, R104, R84 ;  /* 0x000000686054723c */ /* 0x048ff00000001854 */
[C---:B------:R-:W-:Y:S01]  /*a280*/  HMMA.16816.F32 R88, R96.reuse, R106, R88 ;  /* 0x0000006a6058723c */ /* 0x040fe20000001858 */
[----:B------:R-:W3:Y:S07]  /*a290*/  LDSM.16.MT88.4 R104, [R157+0x5800] ;  /* 0x005800009d68783b */ /* 0x000eee0000004200 */
[C---:B-1----:R-:W-:Y:S08]  /*a2a0*/  HMMA.16816.F32 R92, R96.reuse, R120, R92 ;  /* 0x00000078605c723c */ /* 0x042ff0000000185c */
[----:B------:R-:W-:Y:S01]  /*a2b0*/  HMMA.16816.F32 R4, R96, R122, R4 ;  /* 0x0000007a6004723c */ /* 0x000fe20000001804 */
[----:B------:R-:W-:Y:S01]  /*a2c0*/  F2FP.F16.F32.PACK_AB R96, R177, R168 ;  /* 0x000000a8b160723e */ /* 0x000fe200000000ff */
[----:B------:R-:W-:Y:S01]  /*a2d0*/  FADD.FTZ R168, R168, R189 ;  /* 0x000000bda8a87221 */ /* 0x000fe20000010000 */
        /* <DEDUP_REMOVED lines=8> */
[----:B--2---:R-:W-:Y:S01]  /*a360*/  HMMA.16816.F32 R120, R96, R116, R16 ;  /* 0x000000746078723c */ /* 0x004fe20000001810 */
[----:B------:R-:W1:Y:S01]  /*a370*/  LDSM.16.MT88.4 R16, [R156+0x3800] ;  /* 0x003800009c10783b */ /* 0x000e620000004200 */
[----:B------:R-:W-:Y:S01]  /*a380*/  FADD.FTZ R215, R167, R164 ;  /* 0x000000a4a7d77221 */ /* 0x000fe20000010000 */
[----:B------:R-:W-:-:S05]  /*a390*/  FADD.FTZ R211, R158, R161 ;  /* 0x000000a19ed37221 */ /* 0x000fca0000010000 */
[C---:B------:R-:W-:Y:S08]  /*a3a0*/  HMMA.16816.F32 R52, R96.reuse, R128, R52 ;  /* 0x000000806034723c */ /* 0x040ff00000001834 */
[C---:B------:R-:W-:Y:S08]  /*a3b0*/  HMMA.16816.F32 R56, R96.reuse, R130, R56 ;  /* 0x000000826038723c */ /* 0x040ff00000001838 */
[C---:B------:R-:W-:Y:S01]  /*a3c0*/  HMMA.16816.F32 R116, R96.reuse, R118, R20 ;  /* 0x000000766074723c */ /* 0x040fe20000001814 */
[----:B------:R-:W2:Y:S07]  /*a3d0*/  LDSM.16.MT88.4 R20, [R185+0x11800] ;  /* 0x01180000b914783b */ /* 0x000eae0000004200 */
[C---:B----4-:R-:W-:Y:S01]  /*a3e0*/  HMMA.16816.F32 R128, R96.reuse, R124, R8 ;  /* 0x0000007c6080723c */ /* 0x050fe20000001808 */
[----:B------:R-:W4:Y:S07]  /*a3f0*/  LDSM.16.MT88.4 R8, [R156+0x5800] ;  /* 0x005800009c08783b */ /* 0x000f2e0000004200 */
[C---:B-----5:R-:W-:Y:S08]  /*a400*/  HMMA.16816.F32 R76, R96.reuse, R112, R76 ;  /* 0x00000070604c723c */ /* 0x060ff0000000184c */
[C---:B------:R-:W-:Y:S08]  /*a410*/  HMMA.16816.F32 R80, R96.reuse, R114, R80 ;  /* 0x000000726050723c */ /* 0x040ff00000001850 */
[C---:B------:R-:W-:Y:S08]  /*a420*/  HMMA.16816.F32 R112, R96.reuse, R108, R24 ;  /* 0x0000006c6070723c */ /* 0x040ff00000001818 */
[C---:B---3--:R-:W-:Y:S08]  /*a430*/  HMMA.16816.F32 R84, R96.reuse, R104, R84 ;  /* 0x000000686054723c */ /* 0x048ff00000001854 */
        /* <DEDUP_REMOVED lines=15> */
[----:B------:R-:W-:-:S04]  /*a530*/  NOP ;  /* 0x0000000000007918 */ /* 0x000fc80000000000 */
[----:B------:R-:W-:-:S15]  /*a540*/  @P1 BRA `(.L_x_1776) ;  /* 0x0000000000041947 */ /* 0x000fde0003800000 */
.L_x_1770:
[----:B------:R-:W-:-:S07]  /*a550*/  IADD3 R209, PT, PT, R153, -0x1, RZ ;  /* 0xffffffff99d17810 */ /* 0x000fce0007ffe0ff */
.L_x_1776:
[----:B------:R-:W-:-:S13]  /*a560*/  ISETP.GE.AND P1, PT, R209, R200, PT ;  /* 0x000000c8d100720c */ /* 0x000fda0003f26270 */
[----:B------:R-:W-:Y:S05]  /*a570*/  @!P1 BRA `(.L_x_1777) ;  /* 0x0000004000789947 */ /* 0x000fea0003800000 */
[----:B------:R-:W1:Y:S01]  /*a580*/  S2UR UR5, SR_CgaCtaId ;  /* 0x00000000000579c3 */ /* 0x000e620000008800 */
[----:B------:R-:W-:Y:S01]  /*a590*/  UISETP.NE.U32.AND UP0, UPT, UR8, URZ, UPT ;  /* 0x000000ff0800728c */ /* 0x000fe2000bf05070 */
[----:B------:R-:W-:Y:S01]  /*a5a0*/  MOV R180, 0x20 ;  /* 0x0000002000b47802 */ /* 0x000fe20000000f00 */
[----:B------:R-:W-:Y:S01]  /*a5b0*/  IMAD.MOV.U32 R2, RZ, RZ, R3 ;  /* 0x000000ffff027224 */ /* 0x000fe200078e0003 */
[C---:B------:R-:W-:Y:S01]  /*a5c0*/  SHF.L.U32 R210, R209.reuse, 0x6, RZ ;  /* 0x00000006d1d27819 */ /* 0x040fe200000006ff */
[----:B------:R-:W-:Y:S01]  /*a5d0*/  UISETP.NE.AND.EX UP0, UPT, UR9, URZ, UPT, UP0 ;  /* 0x000000ff0900728c */ /* 0x000fe2000bf05300 */
[----:B------:R-:W-:Y:S01]  /*a5e0*/  SEL R180, R180, 0xffffffe0, !P0 ;  /* 0xffffffe0b4b47807 */ /* 0x000fe20004000000 */
[----:B------:R-:W-:Y:S01]  /*a5f0*/  IMAD.MOV.U32 R0, RZ, RZ, R132 ;  /* 0x000000ffff007224 */ /* 0x000fe200078e0084 */
[C---:B------:R-:W-:Y:S01]  /*a600*/  LOP3.LUT R208, R210.reuse, 0x20, R133, 0xfe, !PT ;  /* 0x00000020d2d07812 */ /* 0x040fe200078efe85 */
[----:B------:R-:W-:Y:S01]  /*a610*/  VIADD R209, R209, 0x1 ;  /* 0x00000001d1d17836 */ /* 0x000fe20000000000 */
[----:B------:R-:W-:Y:S01]  /*a620*/  IADD3 R194, PT, PT, R199, 0x8, RZ ;  /* 0x00000008c7c27810 */ /* 0x000fe20007ffe0ff */
[----:B------:R-:W-:Y:S01]  /*a630*/  VIADD R195, R185, 0xc000 ;  /* 0x0000c000b9c37836 */ /* 0x000fe20000000000 */
[----:B------:R-:W-:Y:S01]  /*a640*/  PLOP3.LUT P3, PT, PT, PT, UP0, 0x80, 0x8 ;  /* 0x000000000008781c */ /* 0x000fe20003f6f008 */
[----:B------:R-:W-:Y:S01]  /*a650*/  IMAD.MOV.U32 R206, RZ, RZ, RZ ;  /* 0x000000ffffce7224 */ /* 0x000fe200078e00ff */
[----:B------:R-:W-:Y:S01]  /*a660*/  IADD3 R210, PT, PT, R210, 0x40, RZ ;  /* 0x00000040d2d27810 */ /* 0x000fe20007ffe0ff */
[----:B------:R-:W-:Y:S01]  /*a670*/  IMAD.IADD R180, R180, 0x1, R185 ;  /* 0x00000001b4b47824 */ /* 0x000fe200078e02b9 */
[----:B------:R-:W-:Y:S01]  /*a680*/  UMOV UR11, 0x400 ;  /* 0x00000400000b7882 */ /* 0x000fe20000000000 */
[----:B------:R-:W2:Y:S01]  /*a690*/  LDCU UR10, c[0x0][0x440] ;  /* 0x00008800ff0a77ac */ /* 0x000ea20008000800 */
[----:B------:R-:W3:Y:S01]  /*a6a0*/  LDCU UR4, c[0x0][0x45c] ;  /* 0x00008b80ff0477ac */ /* 0x000ee20008000800 */
[----:B------:R-:W4:Y:S01]  /*a6b0*/  LDCU.64 UR6, c[0x0][0x3a0] ;  /* 0x00007400ff0677ac */ /* 0x000f220008000a00 */
[----:B------:R-:W2:Y:S01]  /*a6c0*/  LDCU.64 UR8, c[0x0][0x3a8] ;  /* 0x00007500ff0877ac */ /* 0x000ea20008000a00 */
[----:B-1----:R-:W-:-:S12]  /*a6d0*/  ULEA UR5, UR5, UR11, 0x18 ;  /* 0x0000000b05057291 */ /* 0x002fd8000f8ec0ff */
.L_x_1781:
        /* <DEDUP_REMOVED lines=37> */
[----:B------:R-:W1:Y:S04]  /*a930*/  LDC R5, c[0x0][0x4f0] ;  /* 0x00013c00ff057b82 */ /* 0x000e680000000800 */
        /* <DEDUP_REMOVED lines=8> */
[--C-:B-1----:R-:W-:Y:S01]  /*a9c0*/  IMAD.MOV R11, RZ, RZ, -R15.reuse ;  /* 0x000000ffff0b7224 */ /* 0x102fe200078e0a0f */
[----:B------:R-:W-:Y:S03]  /*a9d0*/  MOV R14, RZ ;  /* 0x000000ff000e7202 */ /* 0x000fe60000000f00 */
        /* <DEDUP_REMOVED lines=18> */
[-C--:B------:R-:W-:Y:S02]  /*ab00*/  LOP3.LUT R6, R210, R5.reuse, RZ, 0x3c, !PT ;  /* 0x00000005d2067212 */ /* 0x080fe400078e3cff */
[----:B------:R-:W-:Y:S03]  /*ab10*/  LOP3.LUT R13, RZ, R5, RZ, 0x33, !PT ;  /* 0x00000005ff0d7212 */ /* 0x000fe600078e33ff */
[----:B------:R-:W-:Y:S02]  /*ab20*/  @P6 IADD3 R10, PT, PT, R10, 0x1, RZ ;  /* 0x000000010a0a6810 */ /* 0x000fe40007ffe0ff */
[----:B------:R-:W-:Y:S03]  /*ab30*/  ISETP.GE.AND P6, PT, R6, RZ, PT ;  /* 0x000000ff0600720c */ /* 0x000fe60003fc6270 */
        /* <DEDUP_REMOVED lines=10> */
[----:B------:R-:W5:Y:S01]  /*abe0*/  LDG.E R11, desc[UR14][R18.64] ;  /* 0x0000000e120b7981 */ /* 0x000f62000c1e1900 */
[----:B------:R-:W-:Y:S01]  /*abf0*/  LEA.HI.X.SX32 R17, R13, R213, 0x2, P0 ;  /* 0x000000d50d117211 */ /* 0x000fe200000f16ff */
[----:B------:R-:W-:Y:S04]  /*ac00*/  IMAD R5, R6, R5, -0x40 ;  /* 0xffffffc006057424 */ /* 0x000fe800078e0205 */
[----:B------:R-:W5:Y:S01]  /*ac10*/  LDG.E R4, desc[UR14][R16.64] ;  /* 0x0000000e10047981 */ /* 0x000f62000c1e1900 */
[----:B------:R-:W-:Y:S05]  /*ac20*/  SHF.R.S32.HI R13, RZ, 0x1f, R5 ;  /* 0x0000001fff0d7819 */ /* 0x000fea0000011405 */
[-C--:B--2---:R-:W-:Y:S02]  /*ac30*/  IMAD R6, R13, R168.reuse, RZ ;  /* 0x000000a80d067224 */ /* 0x084fe400078e02ff */
[C---:B------:R-:W-:Y:S04]  /*ac40*/  IMAD.WIDE.U32 R12, R5.reuse, R168, RZ ;  /* 0x000000a8050c7225 */ /* 0x040fe800078e00ff */
[----:B------:R-:W-:Y:S05]  /*ac50*/  IMAD R6, R5, R169, R6 ;  /* 0x000000a905067224 */ /* 0x000fea00078e0206 */
[----:B------:R-:W-:Y:S01]  /*ac60*/  IADD3 R13, PT, PT, R13, R6, RZ ;  /* 0x000000060d0d7210 */ /* 0x000fe20007ffe0ff */
[----:B-----5:R-:W-:Y:S04]  /*ac70*/  IMAD.IADD R11, R11, 0x1, -R4 ;  /* 0x000000010b0b7824 */ /* 0x020fe800078e0a04 */
[C---:B------:R-:W-:Y:S01]  /*ac80*/  IMAD.WIDE.U32 R12, R11.reuse, UR8, R12 ;  /* 0x000000080b0c7c25 */ /* 0x040fe2000f8e000c */
[----:B------:R-:W-:Y:S02]  /*ac90*/  SHF.R.S32.HI R4, RZ, 0x1f, R11 ;  /* 0x0000001fff047819 */ /* 0x000fe4000001140b */
[----:B------:R-:W-:Y:S03]  /*aca0*/  LEA R204, P0, R12, R9, 0x1 ;  /* 0x000000090ccc7211 */ /* 0x000fe600078008ff */
[----:B------:R-:W-:Y:S04]  /*acb0*/  IMAD R4, R4, UR8, RZ ;  /* 0x0000000804047c24 */ /* 0x000fe8000f8e02ff */
[----:B------:R-:W-:Y:S04]  /*acc0*/  IMAD R4, R11, UR9, R4 ;  /* 0x000000090b047c24 */ /* 0x000fe8000f8e0204 */
[----:B------:R-:W-:Y:S05]  /*acd0*/  IMAD.IADD R4, R13, 0x1, R4 ;  /* 0x000000010d047824 */ /* 0x000fea00078e0204 */
[----:B------:R-:W-:Y:S07]  /*ace0*/  LEA.HI.X R205, R12, R7, R4, 0x1, P0 ;  /* 0x000000070ccd7211 */ /* 0x000fee00000f0c04 */
.L_x_1778:
        /* <DEDUP_REMOVED lines=28> */
[----:B------:R-:W-:Y:S02]  /*aeb0*/  LOP3.LUT P2, RZ, R184, 0x4, RZ, 0xc0, !PT ;  /* 0x00000004b8ff7812 */ /* 0x000fe4000784c0ff */
[----:B------:R-:W-:Y:S01]  /*aec0*/  SEL R187, R181, 0xffffffe0, !P0 ;  /* 0xffffffe0b5bb7807 */ /* 0x000fe20004000000 */
[----:B------:R-:W-:Y:S01]  /*aed0*/  @!PT LDS RZ, [RZ] ;  /* 0x00000000fffff984 */ /* 0x000fe20000000800 */
[----:B------:R-:W-:Y:S01]  /*aee0*/  @!PT LDS RZ, [RZ] ;  /* 0x00000000fffff984 */ /* 0x000fe20000000800 */
[----:B------:R-:W-:Y:S01]  /*aef0*/  @!PT LDS RZ, [RZ] ;  /* 0x00000000fffff984 */ /* 0x000fe20000000800 */
[----:B------:R-:W-:Y:S01]  /*af00*/  @!P5 LDGSTS.E.BYPASS.LTC128B.128 [R217+0xc800], desc[UR14][R174.64] ;  /* 0x0c800000aed9dfae */ /* 0x000fe2000b981a0e */
[----:B------:R-:W-:Y:S02]  /*af10*/  SEL R3, R3, 0xffffffc0, !P2 ;  /* 0xffffffc003037807 */ /* 0x000fe40005000000 */
[----:B------:R-:W-:Y:S01]  /*af20*/  ISETP.GT.AND P0, PT, R209, R200, PT ;  /* 0x000000c8d100720c */ /* 0x000fe20003f04270 */
[----:B------:R-:W-:Y:S01]  /*af30*/  @P5 STS.128 [R217+0xc800], RZ ;  /* 0x00c800ffd9005388 */ /* 0x000fe20000000c00 */
[--C-:B------:R-:W-:Y:S02]  /*af40*/  IMAD.IADD R191, R187, 0x1, R172.reuse ;  /* 0x00000001bbbf7824 */ /* 0x100fe400078e02ac */
[C---:B------:R-:W-:Y:S01]  /*af50*/  IMAD.IADD R189, R190.reuse, 0x1, R187 ;  /* 0x00000001bebd7824 */ /* 0x040fe200078e02bb */
[----:B------:R-:W-:Y:S01]  /*af60*/  @!PT LDS RZ, [RZ] ;  /* 0x00000000fffff984 */ /* 0x000fe20000000800 */
[----:B------:R-:W-:Y:S01]  /*af70*/  @!PT LDS RZ, [RZ] ;  /* 0x00000000fffff984 */ /* 0x000fe20000000800 */
[----:B------:R-:W-:Y:S01]  /*af80*/  @!PT LDS RZ, [RZ] ;  /* 0x00000000fffff984 */ /* 0x000fe20000000800 */
[----:B------:R-:W-:Y:S01]  /*af90*/  @!P4 LDGSTS.E.BYPASS.LTC128B.128 [R217+0xe800], desc[UR14][R174.64+0x80] ;  /* 0x0e800080aed9cfae */ /* 0x000fe2000b981a0e */
[----:B------:R-:W-:Y:S02]  /*afa0*/  IMAD.IADD R192, R3, 0x1, R172 ;  /* 0x0000000103c07824 */ /* 0x000fe400078e02ac */
[----:B------:R-:W-:Y:S01]  /*afb0*/  IMAD.IADD R190, R190, 0x1, R3 ;  /* 0x00000001bebe7824 */ /* 0x000fe200078e0203 */
[----:B------:R-:W-:Y:S01]  /*afc0*/  @P4 STS.128 [R217+0xe800], RZ ;  /* 0x00e800ffd9004388 */ /* 0x000fe20000000c00 */
[C---:B------:R-:W-:Y:S03]  /*afd0*/  IMAD.IADD R188, R187.reuse, 0x1, R192 ;  /* 0x00000001bbbc7824 */ /* 0x040fe600078e02c0 */
[----:B------:R-:W-:Y:S01]  /*afe0*/  @!PT LDS RZ, [RZ] ;  /* 0x00000000fffff984 */ /* 0x000fe20000000800 */
[----:B------:R-:W-:Y:S01]  /*aff0*/  @!PT LDS RZ, [RZ] ;  /* 0x00000000fffff984 */ /* 0x000fe20000000800 */
[----:B------:R-:W-:Y:S01]  /*b000*/  @!PT LDS RZ, [RZ] ;  /* 0x00000000fffff984 */ /* 0x000fe20000000800 */
[----:B------:R-:W-:Y:S01]  /*b010*/  @!P1 LDGSTS.E.BYPASS.LTC128B.128 [R217+0x10800], desc[UR14][R174.64+0x100] ;  /* 0x10800100aed99fae */ /* 0x000fe2000b981a0e */
[----:B------:R-:W-:Y:S03]  /*b020*/  IADD3 R3, PT, PT, R187, R190, RZ ;  /* 0x000000bebb037210 */ /* 0x000fe60007ffe0ff */
        /* <DEDUP_REMOVED lines=32> */
[----:B------:R-:W5:Y:S04]  /*b230*/  LDSM.16.M88.4 R136, [R193+UR5+0x6000] ;  /* 0x00600005c188783b */ /* 0x000f680008000200 */
[----:B------:R-:W3:Y:S04]  /*b240*/  LDSM.16.M88.4 R140, [R193+UR5+0x6800] ;  /* 0x00680005c18c783b */ /* 0x000ee80008000200 */
[----:B------:R-:W4:Y:S04]  /*b250*/  LDSM.16.M88.4 R144, [R193+UR5+0x7000] ;  /* 0x00700005c190783b */ /* 0x000f280008000200 */
[----:B------:R-:W0:Y:S04]  /*b260*/  LDGDEPBAR ;  /* 0x00000000000079af */ /* 0x000e280000000000 */
[----:B------:R-:W4:Y:S04]  /*b270*/  LDSM.16.M88.4 R148, [R193+UR5+0x7800] ;  /* 0x00780005c194783b */ /* 0x000f280008000200 */
[----:B------:R-:W-:Y:S04]  /*b280*/  LDSM.16.M88.4 R152, [R191] ;  /* 0x00000000bf98783b */ /* 0x000fe80000000200 */
[----:B------:R-:W4:Y:S04]  /*b290*/  LDSM.16.M88.4 R156, [R189+0x6000] ;  /* 0x00600000bd9c783b */ /* 0x000f280000000200 */
[----:B------:R-:W4:Y:S04]  /*b2a0*/  LDSM.16.M88.4 R160, [R189+0x6800] ;  /* 0x00680000bda0783b */ /* 0x000f280000000200 */
[----:B------:R-:W-:Y:S04]  /*b2b0*/  LDSM.16.M88.4 R164, [R3+0x6000] ;  /* 0x0060000003a4783b */ /* 0x000fe80000000200 */
[----:B-1----:R-:W-:Y:S01]  /*b2c0*/  LDSM.16.M88.4 R168, [R189+0x8000] ;  /* 0x00800000bda8783b */ /* 0x002fe20000000200 */
[C---:B-----5:R-:W-:Y:S03]  /*b2d0*/  HMMA.16816.F32 R4, R132.reuse, R136, RZ ;  /* 0x000000888404723c */ /* 0x060fe600000018ff */
[----:B--2---:R-:W-:Y:S05]  /*b2e0*/  LDSM.16.M88.4 R176, [R193+UR5+0xa000] ;  /* 0x00a00005c1b0783b */ /* 0x004fea0008000200 */
[C---:B------:R-:W-:Y:S01]  /*b2f0*/  HMMA.16816.F32 R8, R132.reuse, R138, RZ ;  /* 0x0000008a8408723c */ /* 0x040fe200000018ff */
[----:B------:R-:W1:Y:S07]  /*b300*/  LDSM.16.M88.4 R136, [R189+0x7000] ;  /* 0x00700000bd88783b */ /* 0x000e6e0000000200 */
[C---:B---3--:R-:W-:Y:S08]  /*b310*/  HMMA.16816.F32 R12, R132.reuse, R140, RZ ;  /* 0x0000008c840c723c */ /* 0x048ff000000018ff */
[C---:B------:R-:W-:Y:S01]  /*b320*/  HMMA.16816.F32 R16, R132.reuse, R142, RZ ;  /* 0x0000008e8410723c */ /* 0x040fe200000018ff */
[----:B------:R-:W-:Y:S07]  /*b330*/  LDSM.16.M88.4 R140, [R192] ;  /* 0x00000000c08c783b */ /* 0x000fee0000000200 */
[C---:B----4-:R-:W-:Y:S08]  /*b340*/  HMMA.16816.F32 R20, R132.reuse, R144, RZ ;  /* 0x000000908414723c */ /* 0x050ff000000018ff */
[C---:B------:R-:W-:Y:S01]  /*b350*/  HMMA.16816.F32 R24, R132.reuse, R146, RZ ;  /* 0x000000928418723c */ /* 0x040fe200000018ff */
[----:B------:R-:W-:Y:S07]  /*b360*/  LDSM.16.M88.4 R144, [R190+0x6000] ;  /* 0x00600000be90783b */ /* 0x000fee0000000200 */
[C---:B------:R-:W-:Y:S08]  /*b370*/  HMMA.16816.F32 R28, R132.reuse, R148, RZ ;  /* 0x00000094841c723c */ /* 0x040ff000000018ff */
        /* <DEDUP_REMOVED lines=215> */
.L_x_1780:
        /* <DEDUP_REMOVED lines=72> */
.L_x_1779:
[C---:B--2---:R-:W-:Y:S01]  /*c570*/  VIADD R139, R208.reuse, 0xffffffe0 ;  /* 0xffffffe0d08b7836 */ /* 0x044fe20000000000 */
[C---:B------:R-:W-:Y:S01]  /*c580*/  IADD3 R133, PT, PT, R208.reuse, -0x18, RZ ;  /* 0xffffffe8d0857810 */ /* 0x040fe20007ffe0ff */
[C---:B------:R-:W-:Y:S01]  /*c590*/  VIADD R136, R208.reuse, 0xffffffe1 ;  /* 0xffffffe1d0887836 */ /* 0x040fe20000000000 */
[C---:B------:R-:W-:Y:S01]  /*c5a0*/  IADD3 R135, PT, PT, R208.reuse, -0xf, RZ ;  /* 0xfffffff1d0877810 */ /* 0x040fe20007ffe0ff */
[C---:B------:R-:W-:Y:S01]  /*c5b0*/  VIADD R132, R208.reuse, 0xffffffe9 ;  /* 0xffffffe9d0847836 */ /* 0x040fe20000000000 */
[CC--:B------:R-:W-:Y:S01]  /*c5c0*/  ISETP.GT.AND P5, PT, R199.reuse, R139.reuse, PT ;  /* 0x0000008bc700720c */ /* 0x0c0fe20003fa4270 */
[----:B------:R-:W-:Y:S01]  /*c5d0*/  VIADD R138, R208, 0xfffffff0 ;  /* 0xfffffff0d08a7836 */ /* 0x000fe20000000000 */
[----:B------:R-:W-:Y:S01]  /*c5e0*/  ISETP.GT.AND P4, PT, R199, R136, PT ;  /* 0x00000088c700720c */ /* 0x000fe20003f84270 */
[----:B------:R-:W-:Y:S01]  /*c5f0*/  VIADD R210, R210, 0xffffffc0 ;  /* 0xffffffc0d2d27836 */ /* 0x000fe20000000000 */
[----:B------:R-:W-:Y:S01]  /*c600*/  FSEL R137, R4, -INF , !P5 ;  /* 0xff80000004897808 */ /* 0x000fe20006800000 */
[----:B------:R-:W-:Y:S01]  /*c610*/  VIADD R4, R208, 0xfffffff8 ;  /* 0xfffffff8d0047836 */ /* 0x000fe20000000000 */
[C---:B------:R-:W-:Y:S02]  /*c620*/  ISETP.GT.AND P1, PT, R194.reuse, R139, PT ;  /* 0x0000008bc200720c */ /* 0x040fe40003f24270 */
[----:B------:R-:W-:Y:S02]  /*c630*/  FSEL R5, R5, -INF , !P4 ;  /* 0xff80000005057808 */ /* 0x000fe40006000000 */
[CC--:B------:R-:W-:Y:S02]  /*c640*/  ISETP.GT.AND P5, PT, R199.reuse, R133.reuse, PT ;  /* 0x00000085c700720c */ /* 0x0c0fe40003fa4270 */
[----:B------:R-:W-:Y:S02]  /*c650*/  ISETP.GT.AND P4, PT, R199, R132, PT ;  /* 0x00000084c700720c */ /* 0x000fe40003f84270 */
[----:B------:R-:W-:Y:S02]  /*c660*/  ISETP.GT.AND P0, PT, R194, R136, PT ;  /* 0x00000088c200720c */ /* 0x000fe40003f04270 */
[----:B------:R-:W-:Y:S02]  /*c670*/  FSEL R134, R6, -INF , !P1 ;  /* 0xff80000006867808 */ /* 0x000fe40004800000 */
[----:B------:R-:W-:Y:S01]  /*c680*/  FSEL R141, R8, -INF , !P5 ;  /* 0xff800000088d7808 */ /* 0x000fe20006800000 */
[----:B------:R-:W-:Y:S01]  /*c690*/  VIADD R8, R208, 0x18 ;  /* 0x00000018d0087836 */ /* 0x000fe20000000000 */
[----:B------:R-:W-:Y:S02]  /*c6a0*/  FSEL R140, R9, -INF , !P4 ;  /* 0xff800000098c7808 */ /* 0x000fe40006000000 */
[C---:B------:R-:W-:Y:S02]  /*c6b0*/  ISETP.GT.AND P5, PT, R199.reuse, R138, PT ;  /* 0x0000008ac700720c */ /* 0x040fe40003fa4270 */
[C---:B------:R-:W-:Y:S02]  /*c6c0*/  ISETP.GT.AND P1, PT, R194.reuse, R133, PT ;  /* 0x00000085c200720c */ /* 0x040fe40003f24270 */
[-C--:B------:R-:W-:Y:S02]  /*c6d0*/  ISETP.GT.AND P4, PT, R199, R135.reuse, PT ;  /* 0x00000087c700720c */ /* 0x080fe40003f84270 */
[----:B------:R-:W-:Y:S02]  /*c6e0*/  FSEL R6, R7, -INF , !P0 ;  /* 0xff80000007067808 */ /* 0x000fe40004000000 */
[----:B------:R-:W-:Y:S02]  /*c6f0*/  ISETP.GT.AND P0, PT, R194, R132, PT ;  /* 0x00000084c200720c */ /* 0x000fe40003f04270 */
[----:B------:R-:W-:Y:S02]  /*c700*/  FSEL R219, R12, -INF , !P5 ;  /* 0xff8000000cdb7808 */ /* 0x000fe40006800000 */
[----:B------:R-:W-:Y:S01]  /*c710*/  FSEL R9, R10, -INF , !P1 ;  /* 0xff8000000a097808 */ /* 0x000fe20004800000 */
[----:B------:R-:W-:Y:S01]  /*c720*/  VIADD R10, R208, 0x9 ;  /* 0x00000009d00a7836 */ /* 0x000fe20000000000 */
[C---:B------:R-:W-:Y:S02]  /*c730*/  ISETP.GT.AND P1, PT, R194.reuse, R138, PT ;  /* 0x0000008ac200720c */ /* 0x040fe40003f24270 */
[----:B------:R-:W-:Y:S02]  /*c740*/  FSEL R173, R13, -INF , !P4 ;  /* 0xff8000000dad7808 */ /* 0x000fe40006000000 */
[-C--:B------:R-:W-:Y:S02]  /*c750*/  ISETP.GT.AND P5, PT, R199, R4.reuse, PT ;  /* 0x00000004c700720c */ /* 0x080fe40003fa4270 */
[----:B------:R-:W-:Y:S02]  /*c760*/  ISETP.GT.AND P4, PT, R194, R4, PT ;  /* 0x00000004c200720c */ /* 0x000fe40003f84270 */
[----:B------:R-:W-:Y:S02]  /*c770*/  IADD3 R3, PT, PT, R208, -0x7, RZ ;  /* 0xfffffff9d0037810 */ /* 0x000fe40007ffe0ff */
[----:B------:R-:W-:Y:S02]  /*c780*/  FSEL R7, R11, -INF , !P0 ;  /* 0xff8000000b077808 */ /* 0x000fe40004000000 */
[----:B------:R-:W-:Y:S02]  /*c790*/  FSEL R14, R14, -INF , !P1 ;  /* 0xff8000000e0e7808 */ /* 0x000fe40004800000 */
[----:B------:R-:W-:Y:S02]  /*c7a0*/  ISETP.GT.AND P0, PT, R194, R135, PT ;  /* 0x00000087c200720c */ /* 0x000fe40003f04270 */
[----:B------:R-:W-:Y:S02]  /*c7b0*/  FSEL R193, R16, -INF , !P5 ;  /* 0xff80000010c17808 */ /* 0x000fe40006800000 */
[C---:B------:R-:W-:Y:S02]  /*c7c0*/  ISETP.GE.AND P5, PT, R139.reuse, R197, PT ;  /* 0x000000c58b00720c */ /* 0x040fe40003fa6270 */
[----:B------:R-:W-:Y:S02]  /*c7d0*/  FSEL R18, R18, -INF , !P4 ;  /* 0xff80000012127808 */ /* 0x000fe40006000000 */
[----:B------:R-:W-:Y:S01]  /*c7e0*/  ISETP.GE.AND P1, PT, R139, R198, PT ;  /* 0x000000c68b00720c */ /* 0x000fe20003f26270 */
[----:B------:R-:W-:Y:S01]  /*c7f0*/  VIADD R139, R208, 0x1 ;  /* 0x00000001d08b7836 */ /* 0x000fe20000000000 */
[CC--:B------:R-:W-:Y:S02]  /*c800*/  ISETP.GT.AND P6, PT, R199.reuse, R3.reuse, PT ;  /* 0x00000003c700720c */ /* 0x0c0fe40003fc4270 */
[-C--:B------:R-:W-:Y:S02]  /*c810*/  ISETP.GT.AND P4, PT, R199, R208.reuse, PT ;  /* 0x000000d0c700720c */ /* 0x080fe40003f84270 */
[----:B------:R-:W-:Y:S02]  /*c820*/  FSEL R175, R15, -INF , !P0 ;  /* 0xff8000000faf7808 */ /* 0x000fe40004000000 */
[----:B------:R-:W-:Y:S02]  /*c830*/  ISETP.GT.AND P0, PT, R194, R3, PT ;  /* 0x00000003c200720c */ /* 0x000fe40003f04270 */
[----:B------:R-:W-:Y:S02]  /*c840*/  FSEL R189, R20, -INF , !P4 ;  /* 0xff80000014bd7808 */ /* 0x000fe40006000000 */
[----:B------:R-:W-:Y:S02]  /*c850*/  FSEL R177, R17, -INF , !P6 ;  /* 0xff80000011b17808 */ /* 0x000fe40007000000 */
[-C--:B------:R-:W-:Y:S02]  /*c860*/  ISETP.GT.AND P6, PT, R199, R139.reuse, PT ;  /* 0x0000008bc700720c */ /* 0x080fe40003fc4270 */
[----:B------:R-:W-:Y:S02]  /*c870*/  ISETP.GT.AND P4, PT, R194, R139, PT ;  /* 0x0000008bc200720c */ /* 0x000fe40003f84270 */
[----:B------:R-:W-:Y:S02]  /*c880*/  IADD3 R12, PT, PT, R208, 0x8, RZ ;  /* 0x00000008d00c7810 */ /* 0x000fe40007ffe0ff */
[----:B------:R-:W-:Y:S02]  /*c890*/  FSEL R179, R19, -INF , !P0 ;  /* 0xff80000013b37808 */ /* 0x000fe40004000000 */
[----:B------:R-:W-:Y:S02]  /*c8a0*/  ISETP.GT.AND P0, PT, R194, R208, PT ;  /* 0x000000d0c200720c */ /* 0x000fe40003f04270 */
[----:B------:R-:W-:Y:S01]  /*c8b0*/  FSEL R163, R21, -INF , !P6 ;  /* 0xff80000015a37808 */ /* 0x000fe20007000000 */
[----:B------:R-:W-:Y:S01]  /*c8c0*/  VIADD R21, R208, 0x11 ;  /* 0x00000011d0157836 */ /* 0x000fe20000000000 */
[----:B------:R-:W-:Y:S02]  /*c8d0*/  FSEL R23, R23, -INF , !P4 ;  /* 0xff80000017177808 */ /* 0x000fe40006000000 */
[-C--:B------:R-:W-:Y:S02]  /*c8e0*/  ISETP.GT.AND P4, PT, R194, R12.reuse, PT ;  /* 0x0000000cc200720c */ /* 0x080fe40003f84270 */
[----:B------:R-:W-:Y:S02]  /*c8f0*/  FSEL R22, R22, -INF , !P0 ;  /* 0xff80000016167808 */ /* 0x000fe40004000000 */
[C---:B------:R-:W-:Y:S02]  /*c900*/  ISETP.GT.AND P0, PT, R199.reuse, R12, PT ;  /* 0x0000000cc700720c */ /* 0x040fe40003f04270 */
[----:B------:R-:W-:Y:S02]  /*c910*/  FSEL R26, R26, -INF , !P4 ;  /* 0xff8000001a1a7808 */ /* 0x000fe40006000000 */
[-C--:B------:R-:W-:Y:S02]  /*c920*/  ISETP.GT.AND P4, PT, R199, R21.reuse, PT ;  /* 0x00000015c700720c */ /* 0x080fe40003f84270 */
[----:B------:R-:W-:Y:S02]  /*c930*/  IADD3 R16, PT, PT, R208, 0x19, RZ ;  /* 0x00000019d0107810 */ /* 0x000fe40007ffe0ff */
[----:B------:R-:W-:Y:S02]  /*c940*/  FSEL R24, R24, -INF , !P0 ;  /* 0xff80000018187808 */ /* 0x000fe40004000000 */
[----:B------:R-:W-:Y:S02]  /*c950*/  ISETP.GT.AND P0, PT, R194, R10, PT ;  /* 0x0000000ac200720c */ /* 0x000fe40003f04270 */
[----:B------:R-:W-:Y:S02]  /*c960*/  IADD3 R20, PT, PT, R208, 0x10, RZ ;  /* 0x00000010d0147810 */ /* 0x000fe40007ffe0ff */
[----:B------:R-:W-:Y:S02]  /*c970*/  FSEL R29, R29, -INF , !P4 ;  /* 0xff8000001d1d7808 */ /* 0x000fe40006000000 */
[----:B------:R-:W-:Y:S02]  /*c980*/  ISETP.GT.AND P4, PT, R199, R16, PT ;  /* 0x00000010c700720c */ /* 0x000fe40003f84270 */
[----:B------:R-:W-:Y:S02]  /*c990*/  FSEL R27, R27, -INF , !P0 ;  /* 0xff8000001b1b7808 */ /* 0x000fe40004000000 */
[C---:B------:R-:W-:Y:S02]  /*c9a0*/  ISETP.GT.AND P0, PT, R199.reuse, R20, PT ;  /* 0x00000014c700720c */ /* 0x040fe40003f04270 */
[----:B------:R-:W-:Y:S02]  /*c9b0*/  ISETP.GT.AND P6, PT, R199, R10, PT ;  /* 0x0000000ac700720c */ /* 0x000fe40003fc4270 */
[----:B------:R-:W-:Y:S02]  /*c9c0*/  FSEL R33, R33, -INF , !P4 ;  /* 0xff80000021217808 */ /* 0x000fe40006000000 */
[----:B------:R-:W-:Y:S02]  /*c9d0*/  ISETP.GT.AND P4, PT, R194, R8, PT ;  /* 0x00000008c200720c */ /* 0x000fe40003f84270 */
[----:B------:R-:W-:Y:S02]  /*c9e0*/  FSEL R28, R28, -INF , !P0 ;  /* 0xff8000001c1c7808 */ /* 0x000fe40004000000 */
[----:B------:R-:W-:Y:S02]  /*c9f0*/  FSEL R25, R25, -INF , !P6 ;  /* 0xff80000019197808 */ /* 0x000fe40007000000 */
[C---:B------:R-:W-:Y:S02]  /*ca00*/  ISETP.GT.AND P6, PT, R194.reuse, R20, PT ;  /* 0x00000014c200720c */ /* 0x040fe40003fc4270 */
[----:B------:R-:W-:Y:S02]  /*ca10*/  ISETP.GT.AND P0, PT, R194, R21, PT ;  /* 0x00000015c200720c */ /* 0x000fe40003f04270 */
[----:B------:R-:W-:Y:S02]  /*ca20*/  FSEL R34, R34, -INF , !P4 ;  /* 0xff80000022227808 */ /* 0x000fe40006000000 */
[-C--:B------:R-:W-:Y:S02]  /*ca30*/  ISETP.GE.AND P4, PT, R208, R197.reuse, PT ;  /* 0x000000c5d000720c */ /* 0x080fe40003f86270 */
[----:B------:R-:W-:Y:S02]  /*ca40*/  FSEL R30, R30, -INF , !P6 ;  /* 0xff8000001e1e7808 */ /* 0x000fe40007000000 */
[----:B------:R-:W-:Y:S02]  /*ca50*/  FSEL R31, R31, -INF , !P0 ;  /* 0xff8000001f1f7808 */ /* 0x000fe40004000000 */
[----:B------:R-:W-:Y:S02]  /*ca60*/  ISETP.GT.AND P6, PT, R199, R8, PT ;  /* 0x00000008c700720c */ /* 0x000fe40003fc4270 */
[----:B------:R-:W-:Y:S02]  /*ca70*/  ISETP.GT.AND P0, PT, R194, R16, PT ;  /* 0x00000010c200720c */ /* 0x000fe40003f04270 */
[----:B------:R-:W-:Y:S02]  /*ca80*/  FSEL R161, R22, -INF , !P4 ;  /* 0xff80000016a17808 */ /* 0x000fe40006000000 */
[-C--:B------:R-:W-:Y:S02]  /*ca90*/  ISETP.GE.AND P4, PT, R133, R198.reuse, PT ;  /* 0x000000c68500720c */ /* 0x080fe40003f86270 */
[----:B------:R-:W-:Y:S02]  /*caa0*/  FSEL R32, R32, -INF , !P6 ;  /* 0xff80000020207808 */ /* 0x000fe40007000000 */
[----:B------:R-:W-:Y:S02]  /*cab0*/  FSEL R35, R35, -INF , !P0 ;  /* 0xff80000023237808 */ /* 0x000fe40004000000 */
[-C--:B------:R-:W-:Y:S02]  /*cac0*/  ISETP.GE.AND P0, PT, R136, R198.reuse, PT ;  /* 0x000000c68800720c */ /* 0x080fe40003f06270 */
[-C--:B------:R-:W-:Y:S02]  /*cad0*/  ISETP.GE.AND P6, PT, R208, R198.reuse, PT ;  /* 0x000000c6d000720c */ /* 0x080fe40003fc6270 */
[----:B------:R-:W-:Y:S02]  /*cae0*/  FSEL R15, R134, -INF , !P5 ;  /* 0xff800000860f7808 */ /* 0x000fe40006800000 */
[----:B------:R-:W-:Y:S02]  /*caf0*/  FSEL R11, R141, -INF , !P4 ;  /* 0xff8000008d0b7808 */ /* 0x000fe40006000000 */
[----:B------:R-:W-:Y:S02]  /*cb00*/  FSEL R19, R137, -INF , !P1 ;  /* 0xff80000089137808 */ /* 0x000fe40004800000 */
[CC--:B------:R-:W-:Y:S02]  /*cb10*/  ISETP.GE.AND P4, PT, R132.reuse, R197.reuse, PT ;  /* 0x000000c58400720c */ /* 0x0c0fe40003f86270 */
[-C--:B------:R-:W-:Y:S02]  /*cb20*/  ISETP.GE.AND P5, PT, R135, R198.reuse, PT ;  /* 0x000000c68700720c */ /* 0x080fe40003fa6270 */
[-C--:B------:R-:W-:Y:S02]  /*cb30*/  ISETP.GE.AND P1, PT, R132, R198.reuse, PT ;  /* 0x000000c68400720c */ /* 0x080fe40003f26270 */
[----:B------:R-:W-:Y:S02]  /*cb40*/  FSEL R189, R189, -INF , !P6 ;  /* 0xff800000bdbd7808 */ /* 0x000fe40007000000 */
[----:B------:R-:W-:Y:S02]  /*cb50*/  FSEL R17, R5, -INF , !P0 ;  /* 0xff80000005117808 */ /* 0x000fe40004000000 */
[-C--:B------:R-:W-:Y:S02]  /*cb60*/  ISETP.GE.AND P6, PT, R136, R197.reuse, PT ;  /* 0x000000c58800720c */ /* 0x080fe40003fc6270 */
[----:B------:R-:W-:Y:S02]  /*cb70*/  FSEL R7, R7, -INF , !P4 ;  /* 0xff80000007077808 */ /* 0x000fe40006000000 */
[-C--:B------:R-:W-:Y:S02]  /*cb80*/  ISETP.GE.AND P0, PT, R133, R197.reuse, PT ;  /* 0x000000c58500720c */ /* 0x080fe40003f06270 */
[----:B------:R-:W-:Y:S02]  /*cb90*/  FSEL R173, R173, -INF , !P5 ;  /* 0xff800000adad7808 */ /* 0x000fe40006800000 */
[----:B------:R-:W-:Y:S02]  /*cba0*/  FSEL R5, R140, -INF , !P1 ;  /* 0xff8000008c057808 */ /* 0x000fe40004800000 */
[CC--:B------:R-:W-:Y:S02]  /*cbb0*/  ISETP.GE.AND P5, PT, R4.reuse, R198.reuse, PT ;  /* 0x000000c60400720c */ /* 0x0c0fe40003fa6270 */
[----:B------:R-:W-:Y:S02]  /*cbc0*/  ISETP.GE.AND P4, PT, R4, R197, PT ;  /* 0x000000c50400720c */ /* 0x000fe40003f86270 */
[-C--:B------:R-:W-:Y:S02]  /*cbd0*/  ISETP.GE.AND P1, PT, R138, R198.reuse, PT ;  /* 0x000000c68a00720c */ /* 0x080fe40003f26270 */
[----:B------:R-:W-:Y:S02]  /*cbe0*/  FMNMX3.FTZ R4, R0, R19, R17, !PT ;  /* 0x0000001300047276 */ /* 0x000fe40007810011 */
[----:B------:R-:W-:Y:S02]  /*cbf0*/  FSEL R13, R6, -INF , !P6 ;  /* 0xff800000060d7808 */ /* 0x000fe40007000000 */
[----:B------:R-:W-:Y:S02]  /*cc00*/  FSEL R9, R9, -INF , !P0 ;  /* 0xff80000009097808 */ /* 0x000fe40004000000 */
[-C--:B------:R-:W-:Y:S02]  /*cc10*/  ISETP.GE.AND P0, PT, R3, R198.reuse, PT ;  /* 0x000000c60300720c */ /* 0x080fe40003f06270 */
[----:B------:R-:W-:Y:S02]  /*cc20*/  FSEL R219, R219, -INF , !P1 ;  /* 0xff800000dbdb7808 */ /* 0x000fe40004800000 */
[----:B------:R-:W-:Y:S02]  /*cc30*/  FMNMX3.FTZ R4, R4, R11, R5, !PT ;  /* 0x0000000b04047276 */ /* 0x000fe40007810005 */
[----:B------:R-:W-:Y:S02]  /*cc40*/  FMNMX3.FTZ R6, R2, R15, R13, !PT ;  /* 0x0000000f02067276 */ /* 0x000fe4000781000d */
[-C--:B------:R-:W-:Y:S02]  /*cc50*/  ISETP.GE.AND P6, PT, R138, R197.reuse, PT ;  /* 0x000000c58a00720c */ /* 0x080fe40003fc6270 */
[----:B------:R-:W-:Y:S02]  /*cc60*/  ISETP.GE.AND P1, PT, R135, R197, PT ;  /* 0x000000c58700720c */ /* 0x000fe40003f26270 */
[----:B------:R-:W-:Y:S02]  /*cc70*/  FSEL R177, R177, -INF , !P0 ;  /* 0xff800000b1b17808 */ /* 0x000fe40004000000 */
[----:B------:R-:W-:Y:S02]  /*cc80*/  FSEL R193, R193, -INF , !P5 ;  /* 0xff800000c1c17808 */ /* 0x000fe40006800000 */
[-C--:B------:R-:W-:Y:S02]  /*cc90*/  ISETP.GE.AND P0, PT, R139, R198.reuse, PT ;  /* 0x000000c68b00720c */ /* 0x080fe40003f06270 */
[----:B------:R-:W-:Y:S02]  /*cca0*/  FMNMX3.FTZ R4, R4, R219, R173, !PT ;  /* 0x000000db04047276 */ /* 0x000fe400078100ad */
[----:B------:R-:W-:Y:S02]  /*ccb0*/  FSEL R203, R14, -INF , !P6 ;  /* 0xff8000000ecb7808 */ /* 0x000fe40007000000 */
[----:B------:R-:W-:Y:S02]  /*ccc0*/  ISETP.GE.AND P5, PT, R3, R197, PT ;  /* 0x000000c50300720c */ /* 0x000fe40003fa6270 */
[----:B------:R-:W-:Y:S02]  /*ccd0*/  FSEL R175, R175, -INF , !P1 ;  /* 0xff800000afaf7808 */ /* 0x000fe40004800000 */
[----:B------:R-:W-:Y:S02]  /*cce0*/  FMNMX3.FTZ R6, R6, R9, R7, !PT ;  /* 0x0000000906067276 */ /* 0x000fe40007810007 */
[----:B------:R-:W-:Y:S02]  /*ccf0*/  ISETP.GE.AND P6, PT, R139, R197, PT ;  /* 0x000000c58b00720c */ /* 0x000fe40003fc6270 */
[-C--:B------:R-:W-:Y:S02]  /*cd00*/  ISETP.GE.AND P1, PT, R12, R198.reuse, PT ;  /* 0x000000c60c00720c */ /* 0x080fe40003f26270 */
[----:B------:R-:W-:Y:S02]  /*cd10*/  FSEL R191, R18, -INF , !P4 ;  /* 0xff80000012bf7808 */ /* 0x000fe40006000000 */
[----:B------:R-:W-:Y:S02]  /*cd20*/  FSEL R163, R163, -INF , !P0 ;  /* 0xff800000a3a37808 */ /* 0x000fe40004000000 */
[-C--:B------:R-:W-:Y:S02]  /*cd30*/  ISETP.GE.AND P4, PT, R10, R198.reuse, PT ;  /* 0x000000c60a00720c */ /* 0x080fe40003f86270 */
[----:B------:R-:W-:Y:S02]  /*cd40*/  FMNMX3.FTZ R4, R4, R193, R177, !PT ;  /* 0x000000c104047276 */ /* 0x000fe400078100b1 */
[----:B------:R-:W-:Y:S02]  /*cd50*/  FSEL R179, R179, -INF , !P5 ;  /* 0xff800000b3b37808 */ /* 0x000fe40006800000 */
[----:B------:R-:W-:Y:S02]  /*cd60*/  FMNMX3.FTZ R6, R6, R203, R175, !PT ;  /* 0x000000cb06067276 */ /* 0x000fe400078100af */
[----:B------:R-:W-:Y:S02]  /*cd70*/  FSEL R159, R23, -INF , !P6 ;  /* 0xff800000179f7808 */ /* 0x000fe40007000000 */
[----:B------:R-:W-:Y:S02]  /*cd80*/  FSEL R157, R24, -INF , !P1 ;  /* 0xff800000189d7808 */ /* 0x000fe40004800000 */
[----:B------:R-:W-:Y:S02]  /*cd90*/  ISETP.GE.AND P5, PT, R10, R197, PT ;  /* 0x000000c50a00720c */ /* 0x000fe40003fa6270 */
[-C--:B------:R-:W-:Y:S02]  /*cda0*/  ISETP.GE.AND P6, PT, R21, R198.reuse, PT ;  /* 0x000000c61500720c */ /* 0x080fe40003fc6270 */
[-C--:B------:R-:W-:Y:S02]  /*cdb0*/  ISETP.GE.AND P1, PT, R20, R198.reuse, PT ;  /* 0x000000c61400720c */ /* 0x080fe40003f26270 */
[----:B------:R-:W-:Y:S02]  /*cdc0*/  FSEL R155, R25, -INF , !P4 ;  /* 0xff800000199b7808 */ /* 0x000fe40006000000 */
[----:B------:R-:W-:Y:S02]  /*cdd0*/  FMNMX3.FTZ R10, R4, R189, R163, !PT ;  /* 0x000000bd040a7276 */ /* 0x000fe400078100a3 */
[----:B------:R-:W-:Y:S02]  /*cde0*/  ISETP.GE.AND P0, PT, R12, R197, PT ;  /* 0x000000c50c00720c */ /* 0x000fe40003f06270 */
[----:B------:R-:W-:Y:S02]  /*cdf0*/  FMNMX3.FTZ R4, R6, R191, R179, !PT ;  /* 0x000000bf06047276 */ /* 0x000fe400078100b3 */
[----:B------:R-:W-:Y:S02]  /*ce00*/  FSEL R147, R29, -INF , !P6 ;  /* 0xff8000001d937808 */ /* 0x000fe40007000000 */
[----:B------:R-:W-:Y:S02]  /*ce10*/  FSEL R151, R27, -INF , !P5 ;  /* 0xff8000001b977808 */ /* 0x000fe40006800000 */
[----:B------:R-:W-:Y:S02]  /*ce20*/  FSEL R149, R28, -INF , !P1 ;  /* 0xff8000001c957808 */ /* 0x000fe40004800000 */
[----:B------:R-:W-:Y:S02]  /*ce30*/  FMNMX3.FTZ R6, R10, R157, R155, !PT ;  /* 0x0000009d0a067276 */ /* 0x000fe4000781009b */
[-C--:B------:R-:W-:Y:S02]  /*ce40*/  ISETP.GE.AND P6, PT, R16, R198.reuse, PT ;  /* 0x000000c61000720c */ /* 0x080fe40003fc6270 */
[----:B------:R-:W-:Y:S02]  /*ce50*/  ISETP.GE.AND P5, PT, R8, R198, PT ;  /* 0x000000c60800720c */ /* 0x000fe40003fa6270 */
[----:B------:R-:W-:Y:S02]  /*ce60*/  ISETP.GE.AND P4, PT, R20, R197, PT ;  /* 0x000000c51400720c */ /* 0x000fe40003f86270 */
[----:B------:R-:W-:Y:S02]  /*ce70*/  FSEL R153, R26, -INF , !P0 ;  /* 0xff8000001a997808 */ /* 0x000fe40004000000 */
[----:B------:R-:W-:Y:S02]  /*ce80*/  FMNMX3.FTZ R4, R4, R161, R159, !PT ;  /* 0x000000a104047276 */ /* 0x000fe4000781009f */
[----:B------:R-:W-:Y:S02]  /*ce90*/  ISETP.GE.AND P1, PT, R21, R197, PT ;  /* 0x000000c51500720c */ /* 0x000fe40003f26270 */
[----:B------:R-:W-:Y:S02]  /*cea0*/  FSEL R140, R33, -INF , !P6 ;  /* 0xff800000218c7808 */ /* 0x000fe40007000000 */
[----:B------:R-:W-:Y:S02]  /*ceb0*/  FSEL R141, R32, -INF , !P5 ;  /* 0xff800000208d7808 */ /* 0x000fe40006800000 */
[----:B------:R-:W-:Y:S02]  /*cec0*/  FMNMX3.FTZ R3, R6, R149, R147, !PT ;  /* 0x0000009506037276 */ /* 0x000fe40007810093 */
[----:B------:R-:W-:Y:S02]  /*ced0*/  FSEL R145, R30, -INF , !P4 ;  /* 0xff8000001e917808 */ /* 0x000fe40006000000 */
[----:B------:R-:W-:Y:S02]  /*cee0*/  FSEL R143, R31, -INF , !P1 ;  /* 0xff8000001f8f7808 */ /* 0x000fe40004800000 */
[----:B------:R-:W-:Y:S02]  /*cef0*/  FMNMX3.FTZ R4, R4, R153, R151, !PT ;  /* 0x0000009904047276 */ /* 0x000fe40007810097 */
[-C--:B------:R-:W-:Y:S02]  /*cf00*/  ISETP.GE.AND P0, PT, R16, R197.reuse, PT ;  /* 0x000000c51000720c */ /* 0x080fe40003f06270 */
[----:B------:R-:W-:Y:S02]  /*cf10*/  ISETP.GE.AND P6, PT, R8, R197, PT ;  /* 0x000000c50800720c */ /* 0x000fe40003fc6270 */
[----:B------:R-:W-:Y:S02]  /*cf20*/  FMNMX3.FTZ R8, R3, R141, R140, !PT ;  /* 0x0000008d03087276 */ /* 0x000fe4000781008c */
[----:B------:R-:W-:Y:S02]  /*cf30*/  FMNMX3.FTZ R3, R4, R145, R143, !PT ;  /* 0x0000009104037276 */ /* 0x000fe4000781008f */
[----:B------:R-:W-:Y:S01]  /*cf40*/  FSEL R133, R35, -INF , !P0 ;  /* 0xff80000023857808 */ /* 0x000fe20004000000 */
[----:B------:R-:W1:Y:S01]  /*cf50*/  SHFL.BFLY PT, R23, R8, 0x2, 0x1f ;  /* 0x0c401f0008177f89 */ /* 0x000e6200000e0000 */
[----:B------:R-:W-:Y:S02]  /*cf60*/  FSEL R134, R34, -INF , !P6 ;  /* 0xff80000022867808 */ /* 0x000fe40007000000 */
[----:B------:R-:W-:Y:S01]  /*cf70*/  IADD3 R164, PT, PT, R185, 0xc040, RZ ;  /* 0x0000c040b9a47810 */ /* 0x000fe20007ffe0ff */
[----:B------:R-:W-:Y:S01]  /*cf80*/  @P2 VIADD R164, R195, 0xffffffc0 ;  /* 0xffffffc0c3a42836 */ /* 0x000fe20000000000 */
[----:B------:R-:W-:Y:S02]  /*cf90*/  FMNMX3.FTZ R6, R3, R134, R133, !PT ;  /* 0x0000008603067276 */ /* 0x000fe40007810085 */
[----:B------:R-:W-:Y:S02]  /*cfa0*/  IADD3 R208, PT, PT, R208, -0x40, RZ ;  /* 0xffffffc0d0d07810 */ /* 0x000fe40007ffe0ff */
[----:B------:R-:W-:Y:S01]  /*cfb0*/  LDSM.16.MT88.4 R28, [R164] ;  /* 0x00000000a41c783b */ /* 0x000fe20000004200 */
[----:B------:R-:W-:Y:S07]  /*cfc0*/  IADD3 R187, PT, PT, R187, R164, RZ ;  /* 0x000000a4bbbb7210 */ /* 0x000fee0007ffe0ff */
[----:B------:R-:W2:Y:S01]  /*cfd0*/  SHFL.BFLY PT, R3, R6, 0x2, 0x1f ;  /* 0x0c401f0006037f89 */ /* 0x000ea200000e0000 */
[----:B-1----:R-:W-:Y:S07]  /*cfe0*/  FMNMX.FTZ R21, R8, R23, !PT ;  /* 0x0000001708157209 */ /* 0x002fee0007810000 */
[----:B------:R-:W1:Y:S01]  /*cff0*/  SHFL.BFLY PT, R132, R21, 0x1, 0x1f ;  /* 0x0c201f0015847f89 */ /* 0x000e6200000e0000 */
[----:B--2---:R-:W-:Y:S07]  /*d000*/  FMNMX.FTZ R4, R6, R3, !PT ;  /* 0x0000000306047209 */ /* 0x004fee0007810000 */
[----:B------:R-:W2:Y:S01]  /*d010*/  SHFL.BFLY PT, R3, R4, 0x1, 0x1f ;  /* 0x0c201f0004037f89 */ /* 0x000ea200000e0000 */
[----:B-1----:R-:W-:Y:S07]  /*d020*/  FMNMX.FTZ R132, R21, R132, !PT ;  /* 0x0000008415847209 */ /* 0x002fee0007810000 */
[----:B------:R-:W-:Y:S01]  /*d030*/  LDSM.16.MT88.4 R20, [R180+0xc000] ;  /* 0x00c00000b414783b */ /* 0x000fe20000004200 */
[C---:B------:R-:W-:Y:S01]  /*d040*/  FSETP.NEU.FTZ.AND P1, PT, R132.reuse, -INF , PT ;  /* 0xff8000008400780b */ /* 0x040fe20003f3d000 */
[----:B------:R-:W-:Y:S05]  /*d050*/  FMUL.FTZ R142, R132, UR4 ;  /* 0x00000004848e7c20 */ /* 0x000fea0008410000 */
[----:B------:R-:W-:Y:S05]  /*d060*/  FSEL R142, R142, RZ, P1 ;  /* 0x000000ff8e8e7208 */ /* 0x000fea0000800000 */
[--C-:B------:R-:W-:Y:S01]  /*d070*/  FFMA.FTZ R165, R5, UR4, -R142.reuse ;  /* 0x0000000405a57c23 */ /* 0x100fe2000801088e */
[----:B------:R-:W-:Y:S01]  /*d080*/  FSEL R5, R132, RZ, P1 ;  /* 0x000000ff84057208 */ /* 0x000fe20000800000 */
[--C-:B------:R-:W-:Y:S01]  /*d090*/  FFMA.FTZ R171, R19, UR4, -R142.reuse ;  /* 0x0000000413ab7c23 */ /* 0x100fe2000801088e */
[----:B--2---:R-:W-:Y:S01]  /*d0a0*/  FMNMX.FTZ R3, R4, R3, !PT ;  /* 0x0000000304037209 */ /* 0x004fe20007810000 */
[--C-:B------:R-:W-:Y:S01]  /*d0b0*/  FFMA.FTZ R170, R17, UR4, -R142.reuse ;  /* 0x0000000411aa7c23 */ /* 0x100fe2000801088e */
[----:B------:R-:W-:Y:S01]  /*d0c0*/  FFMA.FTZ R166, R11, UR4, -R142 ;  /* 0x000000040ba67c23 */ /* 0x000fe2000801088e */
[----:B------:R-:W-:Y:S01]  /*d0d0*/  FADD.FTZ R0, -R5, R0 ;  /* 0x0000000005007221 */ /* 0x000fe20000010100 */
[C---:B------:R-:W-:Y:S01]  /*d0e0*/  FSETP.NEU.FTZ.AND P0, PT, R3.reuse, -INF , PT ;  /* 0xff8000000300780b */ /* 0x040fe20003f1d000 */
[C---:B------:R-:W-:Y:S01]  /*d0f0*/  FMUL.FTZ R144, R3.reuse, UR4 ;  /* 0x0000000403907c20 */ /* 0x040fe20008410000 */
[----:B------:R-:W-:Y:S01]  /*d100*/  MUFU.EX2 R171, R171 ;  /* 0x000000ab00ab7308 */ /* 0x000fe20000000800 */
[----:B------:R-:W-:Y:S01]  /*d110*/  FMUL.FTZ R6, R0, UR4 ;  /* 0x0000000400067c20 */ /* 0x000fe20008410000 */
[----:B------:R-:W-:Y:S01]  /*d120*/  FSEL R5, R3, RZ, P0 ;  /* 0x000000ff03057208 */ /* 0x000fe20000000000 */
[--C-:B------:R-:W-:Y:S01]  /*d130*/  FFMA.FTZ R192, R157, UR4, -R142.reuse ;  /* 0x000000049dc07c23 */ /* 0x100fe2000801088e */
[----:B------:R-:W-:Y:S01]  /*d140*/  FSEL R144, R144, RZ, P0 ;  /* 0x000000ff90907208 */ /* 0x000fe20000000000 */
[--C-:B------:R-:W-:Y:S01]  /*d150*/  FFMA.FTZ R220, R147, UR4, -R142.reuse ;  /* 0x0000000493dc7c23 */ /* 0x100fe2000801088e */
[----:B------:R-:W-:Y:S01]  /*d160*/  FFMA.FTZ R223, R141, UR4, -R142 ;  /* 0x000000048ddf7c23 */ /* 0x000fe2000801088e */
[----:B------:R-:W-:Y:S03]  /*d170*/  FADD.FTZ R0, -R5, R2 ;  /* 0x0000000205007221 */ /* 0x000fe60000010100 */
[----:B------:R-:W1:Y:S01]  /*d180*/  MUFU.EX2 R170, R170 ;  /* 0x000000aa00aa7308 */ /* 0x000e620000000800 */
[--C-:B------:R-:W-:Y:S01]  /*d190*/  FFMA.FTZ R169, R15, UR4, -R144.reuse ;  /* 0x000000040fa97c23 */ /* 0x100fe20008010890 */
[--C-:B------:R-:W-:Y:S01]  /*d1a0*/  FFMA.FTZ R167, R13, UR4, -R144.reuse ;  /* 0x000000040da77c23 */ /* 0x100fe20008010890 */
[--C-:B------:R-:W-:Y:S01]  /*d1b0*/  FFMA.FTZ R135, R9, UR4, -R144.reuse ;  /* 0x0000000409877c23 */ /* 0x100fe20008010890 */
[----:B------:R-:W2:Y:S01]  /*d1c0*/  LDSM.16.MT88.4 R12, [R185+0xc000] ;  /* 0x00c00000b90c783b */ /* 0x000ea20000004200 */
[--C-:B------:R-:W-:Y:S01]  /*d1d0*/  FFMA.FTZ R168, R7, UR4, -R144.reuse ;  /* 0x0000000407a87c23 */ /* 0x100fe20008010890 */
[----:B------:R-:W-:Y:S01]  /*d1e0*/  FMUL.FTZ R8, R0, UR4 ;  /* 0x0000000400087c20 */ /* 0x000fe20008410000 */
[--C-:B------:R-:W-:Y:S03]  /*d1f0*/  FFMA.FTZ R174, R203, UR4, -R144.reuse ;  /* 0x00000004cbae7c23 */ /* 0x100fe60008010890 */
        /* <DEDUP_REMOVED lines=8> */
[----:B------:R-:W3:Y:S01]  /*d280*/  MUFU.EX2 R167, R167 ;  /* 0x000000a700a77308 */ /* 0x000ee20000000800 */
[----:B-1----:R-:W-:Y:S01]  /*d290*/  F2FP.F16.F32.PACK_AB R136, R170, R171 ;  /* 0x000000abaa88723e */ /* 0x002fe200000000ff */
[--C-:B------:R-:W-:Y:S01]  /*d2a0*/  FFMA.FTZ R218, R151, UR4, -R144.reuse ;  /* 0x0000000497da7c23 */ /* 0x100fe20008010890 */
[--C-:B------:R-:W-:Y:S01]  /*d2b0*/  FFMA.FTZ R221, R145, UR4, -R144.reuse ;  /* 0x0000000491dd7c23 */ /* 0x100fe20008010890 */
[--C-:B------:R-:W-:Y:S01]  /*d2c0*/  FFMA.FTZ R222, R143, UR4, -R144.reuse ;  /* 0x000000048fde7c23 */ /* 0x100fe20008010890 */
[--C-:B------:R-:W-:Y:S01]  /*d2d0*/  FFMA.FTZ R134, R134, UR4, -R144.reuse ;  /* 0x0000000486867c23 */ /* 0x100fe20008010890 */
[----:B------:R-:W-:Y:S01]  /*d2e0*/  FFMA.FTZ R133, R133, UR4, -R144 ;  /* 0x0000000485857c23 */ /* 0x000fe20008010890 */
[--C-:B------:R-:W-:Y:S03]  /*d2f0*/  FFMA.FTZ R172, R219, UR4, -R142.reuse ;  /* 0x00000004dbac7c23 */ /* 0x100fe6000801088e */
[----:B------:R-:W-:Y:S01]  /*d300*/  MUFU.EX2 R166, R166 ;  /* 0x000000a600a67308 */ /* 0x000fe20000000800 */
[----:B------:R-:W-:Y:S01]  /*d310*/  LDSM.16.MT88.4 R144, [R185+0xf800] ;  /* 0x00f80000b990783b */ /* 0x000fe20000004200 */
[--C-:B------:R-:W-:Y:S01]  /*d320*/  FFMA.FTZ R219, R149, UR4, -R142.reuse ;  /* 0x0000000495db7c23 */ /* 0x100fe2000801088e */
[--C-:B------:R-:W-:Y:S01]  /*d330*/  FFMA.FTZ R173, R173, UR4, -R142.reuse ;  /* 0x00000004adad7c23 */ /* 0x100fe2000801088e */
[--C-:B------:R-:W-:Y:S01]  /*d340*/  FFMA.FTZ R176, R193, UR4, -R142.reuse ;  /* 0x00000004c1b07c23 */ /* 0x100fe2000801088e */
[--C-:B------:R-:W-:Y:S01]  /*d350*/  FFMA.FTZ R193, R155, UR4, -R142.reuse ;  /* 0x000000049bc17c23 */ /* 0x100fe2000801088e */
[--C-:B------:R-:W-:Y:S01]  /*d360*/  FFMA.FTZ R177, R177, UR4, -R142.reuse ;  /* 0x00000004b1b17c23 */ /* 0x100fe2000801088e */
[--C-:B------:R-:W-:Y:S03]  /*d370*/  FFMA.FTZ R188, R189, UR4, -R142.reuse ;  /* 0x00000004bdbc7c23 */ /* 0x100fe6000801088e */
[----:B------:R-:W1:Y:S01]  /*d380*/  MUFU.EX2 R165, R165 ;  /* 0x000000a500a57308 */ /* 0x000e620000000800 */
[----:B---3--:R-:W-:Y:S01]  /*d390*/  F2FP.F16.F32.PACK_AB R137, R167, R169 ;  /* 0x000000a9a789723e */ /* 0x008fe200000000ff */
[----:B------:R-:W-:Y:S01]  /*d3a0*/  LDSM.16.MT88.4 R148, [R180+0xf800] ;  /* 0x00f80000b494783b */ /* 0x000fe20000004200 */
[--C-:B------:R-:W-:Y:S01]  /*d3b0*/  FFMA.FTZ R189, R163, UR4, -R142.reuse ;  /* 0x00000004a3bd7c23 */ /* 0x100fe2000801088e */
[----:B------:R-:W-:Y:S01]  /*d3c0*/  FFMA.FTZ R142, R140, UR4, -R142 ;  /* 0x000000048c8e7c23 */ /* 0x000fe2000801088e */
[----:B------:R-:W-:Y:S05]  /*d3d0*/  ISETP.GT.AND P0, PT, R209, R200, PT ;  /* 0x000000c8d100720c */ /* 0x000fea0003f04270 */
[----:B------:R-:W-:Y:S01]  /*d3e0*/  MUFU.EX2 R135, R135 ;  /* 0x0000008700877308 */ /* 0x000fe20000000800 */
[----:B------:R-:W-:Y:S09]  /*d3f0*/  LDSM.16.MT88.4 R152, [R164+0x3800] ;  /* 0x00380000a498783b */ /* 0x000ff20000004200 */
[----:B------:R-:W3:Y:S01]  /*d400*/  MUFU.EX2 R168, R168 ;  /* 0x000000a800a87308 */ /* 0x000ee20000000800 */
[----:B-1----:R-:W-:Y:S01]  /*d410*/  F2FP.F16.F32.PACK_AB R138, R165, R166 ;  /* 0x000000a6a58a723e */ /* 0x002fe200000000ff */
[----:B------:R-:W-:Y:S08]  /*d420*/  LDSM.16.MT88.4 R160, [R185+0x11800] ;  /* 0x01180000b9a0783b */ /* 0x000ff00000004200 */
[----:B------:R-:W1:Y:S10]  /*d430*/  MUFU.EX2 R2, R6 ;  /* 0x0000000600027308 */ /* 0x000e740000000800 */
[----:B------:R-:W4:Y:S01]  /*d440*/  MUFU.EX2 R0, R8 ;  /* 0x0000000800007308 */ /* 0x000f220000000800 */
[----:B---3--:R-:W-:Y:S09]  /*d450*/  F2FP.F16.F32.PACK_AB R139, R168, R135 ;  /* 0x00000087a88b723e */ /* 0x008ff200000000ff */
[----:B------:R3:W-:Y:S01]  /*d460*/  MUFU.EX2 R224, R142 ;  /* 0x0000008e00e07308 */ /* 0x0007e20000000800 */
[C---:B-1----:R-:W-:Y:S01]  /*d470*/  FMUL.FTZ R4, R2.reuse, R128 ;  /* 0x0000008002047220 */ /* 0x042fe20000410000 */
[C---:B------:R-:W-:Y:S01]  /*d480*/  FMUL.FTZ R5, R2.reuse, R129 ;  /* 0x0000008102057220 */ /* 0x040fe20000410000 */
[C---:B------:R-:W-:Y:S01]  /*d490*/  FMUL.FTZ R9, R2.reuse, R125 ;  /* 0x0000007d02097220 */ /* 0x040fe20000410000 */
[C---:B------:R-:W-:Y:S01]  /*d4a0*/  FMUL.FTZ R16, R2.reuse, R116 ;  /* 0x0000007402107220 */ /* 0x040fe20000410000 */
[C---:B------:R-:W-:Y:S01]  /*d4b0*/  FMUL.FTZ R17, R2.reuse, R117 ;  /* 0x0000007502117220 */ /* 0x040fe20000410000 */
[C---:B------:R-:W-:Y:S01]  /*d4c0*/  FMUL.FTZ R24, R2.reuse, R108 ;  /* 0x0000006c02187220 */ /* 0x040fe20000410000 */
[C---:B------:R-:W-:Y:S01]  /*d4d0*/  FMUL.FTZ R25, R2.reuse, R109 ;  /* 0x0000006d02197220 */ /* 0x040fe20000410000 */
[----:B------:R-:W-:Y:S01]  /*d4e0*/  FMUL.FTZ R32, R2, R100 ;  /* 0x0000006402207220 */ /* 0x000fe20000410000 */
[C---:B----4-:R-:W-:Y:S01]  /*d4f0*/  FMUL.FTZ R6, R0.reuse, R130 ;  /* 0x0000008200067220 */ /* 0x050fe20000410000 */
[----:B------:R-:W-:Y:S01]  /*d500*/  FMUL.FTZ R7, R0, R131 ;  /* 0x0000008300077220 */ /* 0x000fe20000410000 */
[----:B------:R-:W-:Y:S01]  /*d510*/  FMUL.FTZ R8, R2, R124 ;  /* 0x0000007c02087220 */ /* 0x000fe20000410000 */
[----:B------:R-:W-:Y:S01]  /*d520*/  LDSM.16.MT88.4 R128, [R180+0xe800] ;  /* 0x00e80000b480783b */ /* 0x000fe20000004200 */
[C---:B------:R-:W-:Y:S01]  /*d530*/  FMUL.FTZ R10, R0.reuse, R126 ;  /* 0x0000007e000a7220 */ /* 0x040fe20000410000 */
[C---:B------:R-:W-:Y:S01]  /*d540*/  FMUL.FTZ R11, R0.reuse, R127 ;  /* 0x0000007f000b7220 */ /* 0x040fe20000410000 */
[C---:B------:R-:W-:Y:S01]  /*d550*/  FMUL.FTZ R18, R0.reuse, R118 ;  /* 0x0000007600127220 */ /* 0x040fe20000410000 */
[----:B------:R-:W-:Y:S01]  /*d560*/  FMUL.FTZ R19, R0, R119 ;  /* 0x0000007700137220 */ /* 0x000fe20000410000 */
[C---:B--2---:R-:W-:Y:S01]  /*d570*/  HMMA.16816.F32 R4, R136.reuse, R12, R4 ;  /* 0x0000000c8804723c */ /* 0x044fe20000001804 */
[----:B------:R-:W-:Y:S02]  /*d580*/  MUFU.EX2 R172, R172 ;  /* 0x000000ac00ac7308 */ /* 0x000fe40000000800 */
[----:B------:R-:W-:Y:S02]  /*d590*/  LDSM.16.MT88.4 R116, [R180+0xc800] ;  /* 0x00c80000b474783b */ /* 0x000fe40000004200 */
[C---:B------:R-:W-:Y:S01]  /*d5a0*/  FMUL.FTZ R12, R2.reuse, R120 ;  /* 0x00000078020c7220 */ /* 0x040fe20000410000 */
[----:B------:R-:W-:Y:S01]  /*d5b0*/  FMUL.FTZ R13, R2, R121 ;  /* 0x00000079020d7220 */ /* 0x000fe20000410000 */
[C---:B------:R-:W-:Y:S01]  /*d5c0*/  FMUL.FTZ R26, R0.reuse, R110 ;  /* 0x0000006e001a7220 */ /* 0x040fe20000410000 */
[C---:B------:R-:W-:Y:S03]  /*d5d0*/  HMMA.16816.F32 R8, R136.reuse, R14, R8 ;  /* 0x0000000e8808723c */ /* 0x040fe60000001808 */
[----:B------:R-:W1:Y:S01]  /*d5e0*/  MUFU.EX2 R173, R173 ;  /* 0x000000ad00ad7308 */ /* 0x000e620000000800 */
[C---:B------:R-:W-:Y:S01]  /*d5f0*/  FMUL.FTZ R14, R0.reuse, R122 ;  /* 0x0000007a000e7220 */ /* 0x040fe20000410000 */
[C---:B------:R-:W-:Y:S01]  /*d600*/  FMUL.FTZ R15, R0.reuse, R123 ;  /* 0x0000007b000f7220 */ /* 0x040fe20000410000 */
[----:B------:R-:W-:Y:S01]  /*d610*/  LDSM.16.MT88.4 R124, [R185+0xe800] ;  /* 0x00e80000b97c783b */ /* 0x000fe20000004200 */
[----:B------:R-:W-:Y:S01]  /*d620*/  FMUL.FTZ R27, R0, R111 ;  /* 0x0000006f001b7220 */ /* 0x000fe20000410000 */
[----:B------:R-:W-:Y:S01]  /*d630*/  FMUL.FTZ R33, R2, R101 ;  /* 0x0000006502217220 */ /* 0x000fe20000410000 */
[C---:B------:R-:W-:Y:S01]  /*d640*/  FMUL.FTZ R34, R0.reuse, R102 ;  /* 0x0000006600227220 */ /* 0x040fe20000410000 */
[----:B------:R-:W-:Y:S01]  /*d650*/  FMUL.FTZ R35, R0, R103 ;  /* 0x0000006700237220 */ /* 0x000fe20000410000 */
[C---:B------:R-:W-:Y:S01]  /*d660*/  FMUL.FTZ R36, R2.reuse, R36 ;  /* 0x0000002402247220 */ /* 0x040fe20000410000 */
[C---:B------:R-:W-:Y:S01]  /*d670*/  HMMA.16816.F32 R12, R136.reuse, R20, R12 ;  /* 0x00000014880c723c */ /* 0x040fe2000000180c */
[----:B------:R-:W-:Y:S01]  /*d680*/  MUFU.EX2 R174, R174 ;  /* 0x000000ae00ae7308 */ /* 0x000fe20000000800 */
[----:B------:R-:W2:Y:S01]  /*d690*/  LDSM.16.MT88.4 R120, [R187] ;  /* 0x00000000bb78783b */ /* 0x000ea20000004200 */
[C---:B------:R-:W-:Y:S01]  /*d6a0*/  FMUL.FTZ R20, R2.reuse, R112 ;  /* 0x0000007002147220 */ /* 0x040fe20000410000 */
[C---:B------:R-:W-:Y:S01]  /*d6b0*/  FMUL.FTZ R21, R2.reuse, R113 ;  /* 0x0000007102157220 */ /* 0x040fe20000410000 */
[----:B------:R-:W-:Y:S01]  /*d6c0*/  FMUL.FTZ R37, R2, R37 ;  /* 0x0000002502257220 */ /* 0x000fe20000410000 */
[C---:B------:R-:W-:Y:S01]  /*d6d0*/  FMUL.FTZ R38, R0.reuse, R38 ;  /* 0x0000002600267220 */ /* 0x040fe20000410000 */
[C---:B------:R-:W-:Y:S01]  /*d6e0*/  FMUL.FTZ R39, R0.reuse, R39 ;  /* 0x0000002700277220 */ /* 0x040fe20000410000 */
[C---:B------:R-:W-:Y:S03]  /*d6f0*/  HMMA.16816.F32 R16, R136.reuse, R22, R16 ;  /* 0x000000168810723c */ /* 0x040fe60000001810 */
[----:B------:R-:W4:Y:S01]  /*d700*/  MUFU.EX2 R175, R175 ;  /* 0x000000af00af7308 */ /* 0x000f220000000800 */
[----:B------:R-:W-:Y:S01]  /*d710*/  LDSM.16.MT88.4 R100, [R164+0x2000] ;  /* 0x00200000a464783b */ /* 0x000fe20000004200 */
[C---:B------:R-:W-:Y:S01]  /*d720*/  FMUL.FTZ R22, R0.reuse, R114 ;  /* 0x0000007200167220 */ /* 0x040fe20000410000 */
[----:B------:R-:W-:Y:S01]  /*d730*/  FMUL.FTZ R23, R0, R115 ;  /* 0x0000007300177220 */ /* 0x000fe20000410000 */
[C---:B------:R-:W-:Y:S01]  /*d740*/  FMUL.FTZ R40, R2.reuse, R40 ;  /* 0x0000002802287220 */ /* 0x040fe20000410000 */
[----:B------:R-:W-:Y:S01]  /*d750*/  FMUL.FTZ R41, R2, R41 ;  /* 0x0000002902297220 */ /* 0x000fe20000410000 */
[C---:B------:R-:W-:Y:S01]  /*d760*/  FMUL.FTZ R42, R0.reuse, R42 ;  /* 0x0000002a002a7220 */ /* 0x040fe20000410000 */
[----:B------:R-:W-:Y:S01]  /*d770*/  FMUL.FTZ R43, R0, R43 ;  /* 0x0000002b002b7220 */ /* 0x000fe20000410000 */
[C---:B------:R-:W-:Y:S01]  /*d780*/  FMUL.FTZ R44, R2.reuse, R44 ;  /* 0x0000002c022c7220 */ /* 0x040fe20000410000 */
[----:B------:R-:W5:Y:S01]  /*d790*/  LDSM.16.MT88.4 R112, [R185+0xe000] ;  /* 0x00e00000b970783b */ /* 0x000f620000004200 */
[C---:B------:R-:W-:Y:S01]  /*d7a0*/  HMMA.16816.F32 R20, R136.reuse, R28, R20 ;  /* 0x0000001c8814723c */ /* 0x040fe20000001814 */
[----:B------:R-:W-:Y:S02]  /*d7b0*/  MUFU.EX2 R176, R176 ;  /* 0x000000b000b07308 */ /* 0x000fe40000000800 */
[C---:B------:R-:W-:Y:S01]  /*d7c0*/  FMUL.FTZ R28, R2.reuse, R104 ;  /* 0x00000068021c7220 */ /* 0x040fe20000410000 */
[C---:B------:R-:W-:Y:S01]  /*d7d0*/  FMUL.FTZ R29, R2.reuse, R105 ;  /* 0x00000069021d7220 */ /* 0x040fe20000410000 */
[----:B------:R-:W-:Y:S01]  /*d7e0*/  FMUL.FTZ R45, R2, R45 ;  /* 0x0000002d022d7220 */ /* 0x000fe20000410000 */
[C---:B------:R-:W-:Y:S01]  /*d7f0*/  FMUL.FTZ R46, R0.reuse, R46 ;  /* 0x0000002e002e7220 */ /* 0x040fe20000410000 */
[----:B------:R-:W-:Y:S01]  /*d800*/  LDSM.16.MT88.4 R108, [R187+0x2000] ;  /* 0x00200000bb6c783b */ /* 0x000fe20000004200 */
[C---:B------:R-:W-:Y:S03]  /*d810*/  HMMA.16816.F32 R24, R136.reuse, R30, R24 ;  /* 0x0000001e8818723c */ /* 0x040fe60000001818 */
[----:B------:R-:W4:Y:S01]  /*d820*/  MUFU.EX2 R177, R177 ;  /* 0x000000b100b17308 */ /* 0x000f220000000800 */
[C---:B------:R-:W-:Y:S01]  /*d830*/  FMUL.FTZ R30, R0.reuse, R106 ;  /* 0x0000006a001e7220 */ /* 0x040fe20000410000 */
[C---:B------:R-:W-:Y:S01]  /*d840*/  FMUL.FTZ R31, R0.reuse, R107 ;  /* 0x0000006b001f7220 */ /* 0x040fe20000410000 */
[----:B------:R-:W-:Y:S01]  /*d850*/  FMUL.FTZ R47, R0, R47 ;  /* 0x0000002f002f7220 */ /* 0x000fe20000410000 */
[C---:B------:R-:W-:Y:S01]  /*d860*/  FMUL.FTZ R48, R2.reuse, R48 ;  /* 0x0000003002307220 */ /* 0x040fe20000410000 */
[----:B------:R-:W1:Y:S01]  /*d870*/  LDSM.16.MT88.4 R104, [R180+0xe000] ;  /* 0x00e00000b468783b */ /* 0x000e620000004200 */
[----:B------:R-:W-:Y:S01]  /*d880*/  FMUL.FTZ R49, R2, R49 ;  /* 0x0000003102317220 */ /* 0x000fe20000410000 */
[C---:B------:R-:W-:Y:S01]  /*d890*/  FMUL.FTZ R50, R0.reuse, R50 ;  /* 0x0000003200327220 */ /* 0x040fe20000410000 */
[----:B------:R-:W-:Y:S01]  /*d8a0*/  FMUL.FTZ R51, R0, R51 ;  /* 0x0000003300337220 */ /* 0x000fe20000410000 */
[C---:B------:R-:W-:Y:S01]  /*d8b0*/  FMUL.FTZ R52, R2.reuse, R52 ;  /* 0x0000003402347220 */ /* 0x040fe20000410000 */
[----:B------:R-:W-:Y:S01]  /*d8c0*/  FMUL.FTZ R53, R2, R53 ;  /* 0x0000003502357220 */ /* 0x000fe20000410000 */
[C---:B------:R-:W-:Y:S01]  /*d8d0*/  FMUL.FTZ R54, R0.reuse, R54 ;  /* 0x0000003600367220 */ /* 0x040fe20000410000 */
[----:B------:R-:W-:Y:S01]  /*d8e0*/  FMUL.FTZ R55, R0, R55 ;  /* 0x0000003700377220 */ /* 0x000fe20000410000 */
[C---:B--2---:R-:W-:Y:S01]  /*d8f0*/  HMMA.16816.F32 R28, R136.reuse, R120, R28 ;  /* 0x00000078881c723c */ /* 0x044fe2000000181c */
[----:B---3--:R-:W-:Y:S01]  /*d900*/  LDSM.16.MT88.4 R140, [R187+0x1800] ;  /* 0x00180000bb8c783b */ /* 0x008fe20000004200 */
[----:B------:R-:W-:Y:S01]  /*d910*/  MUFU.EX2 R178, R178 ;  /* 0x000000b200b27308 */ /* 0x000fe20000000800 */
[C---:B------:R-:W-:Y:S01]  /*d920*/  FMUL.FTZ R56, R2.reuse, R56 ;  /* 0x0000003802387220 */ /* 0x040fe20000410000 */
[----:B------:R-:W-:Y:S01]  /*d930*/  FMUL.FTZ R57, R2, R57 ;  /* 0x0000003902397220 */ /* 0x000fe20000410000 */
[C---:B------:R-:W-:Y:S01]  /*d940*/  FMUL.FTZ R58, R0.reuse, R58 ;  /* 0x0000003a003a7220 */ /* 0x040fe20000410000 */
[----:B------:R-:W-:Y:S01]  /*d950*/  FMUL.FTZ R59, R0, R59 ;  /* 0x0000003b003b7220 */ /* 0x000fe20000410000 */
[C---:B------:R-:W-:Y:S01]  /*d960*/  FMUL.FTZ R60, R2.reuse, R60 ;  /* 0x0000003c023c7220 */ /* 0x040fe20000410000 */
[C---:B------:R-:W-:Y:S01]  /*d970*/  HMMA.16816.F32 R32, R136.reuse, R122, R32 ;  /* 0x0000007a8820723c */ /* 0x040fe20000001820 */
[----:B------:R-:W-:Y:S03]  /*d980*/  LDSM.16.MT88.4 R120, [R187+0x800] ;  /* 0x00080000bb78783b */ /* 0x000fe60000004200 */
[----:B------:R-:W2:Y:S01]  /*d990*/  MUFU.EX2 R179, R179 ;  /* 0x000000b300b37308 */ /* 0x000ea20000000800 */
[----:B------:R-:W-:Y:S01]  /*d9a0*/  FMUL.FTZ R61, R2, R61 ;  /* 0x0000003d023d7220 */ /* 0x000fe20000410000 */
[C---:B------:R-:W-:Y:S01]  /*d9b0*/  FMUL.FTZ R62, R0.reuse, R62 ;  /* 0x0000003e003e7220 */ /* 0x040fe20000410000 */
[----:B------:R-:W-:Y:S01]  /*d9c0*/  FMUL.FTZ R63, R0, R63 ;  /* 0x0000003f003f7220 */ /* 0x000fe20000410000 */
[C---:B------:R-:W-:Y:S01]  /*d9d0*/  FMUL.FTZ R64, R2.reuse, R64 ;  /* 0x0000004002407220 */ /* 0x040fe20000410000 */
[----:B------:R-:W-:Y:S01]  /*d9e0*/  FMUL.FTZ R65, R2, R65 ;  /* 0x0000004102417220 */ /* 0x000fe20000410000 */
[C---:B-----5:R-:W-:Y:S04]  /*d9f0*/  HMMA.16816.F32 R36, R136.reuse, R112, R36 ;  /* 0x000000708824723c */ /* 0x060fe80000001824 */
        /* <DEDUP_REMOVED lines=8> */
[----:B------:R-:W3:Y:S01]  /*da80*/  MUFU.EX2 R189, R189 ;  /* 0x000000bd00bd7308 */ /* 0x000ee20000000800 */
[----:B------:R-:W-:Y:S01]  /*da90*/  FMUL.FTZ R71, R0, R71 ;  /* 0x0000004700477220 */ /* 0x000fe20000410000 */
[C---:B------:R-:W-:Y:S01]  /*daa0*/  FMUL.FTZ R72, R2.reuse, R72 ;  /* 0x0000004802487220 */ /* 0x040fe20000410000 */
[----:B------:R-:W-:Y:S01]  /*dab0*/  FMUL.FTZ R73, R2, R73 ;  /* 0x0000004902497220 */ /* 0x000fe20000410000 */
[C---:B------:R-:W-:Y:S01]  /*dac0*/  FMUL.FTZ R74, R0.reuse, R74 ;  /* 0x0000004a004a7220 */ /* 0x040fe20000410000 */
[----:B------:R-:W-:Y:S01]  /*dad0*/  FMUL.FTZ R75, R0, R75 ;  /* 0x0000004b004b7220 */ /* 0x000fe20000410000 */
[C---:B-1----:R-:W-:Y:S04]  /*dae0*/  HMMA.16816.F32 R44, R136.reuse, R104, R44 ;  /* 0x00000068882c723c */ /* 0x042fe8000000182c */
[----:B------:R-:W-:Y:S01]  /*daf0*/  MUFU.EX2 R190, R190 ;  /* 0x000000be00be7308 */ /* 0x000fe20000000800 */
[C---:B------:R-:W-:Y:S01]  /*db00*/  FMUL.FTZ R76, R2.reuse, R76 ;  /* 0x0000004c024c7220 */ /* 0x040fe20000410000 */
[----:B------:R-:W-:Y:S01]  /*db10*/  FMUL.FTZ R77, R2, R77 ;  /* 0x0000004d024d7220 */ /* 0x000fe20000410000 */
[C---:B------:R-:W-:Y:S01]  /*db20*/  FMUL.FTZ R78, R0.reuse, R78 ;  /* 0x0000004e004e7220 */ /* 0x040fe20000410000 */
[----:B------:R-:W-:Y:S01]  /*db30*/  FMUL.FTZ R79, R0, R79 ;  /* 0x0000004f004f7220 */ /* 0x000fe20000410000 */
[C---:B------:R-:W-:Y:S01]  /*db40*/  FMUL.FTZ R80, R2.reuse, R80 ;  /* 0x0000005002507220 */ /* 0x040fe20000410000 */
[C---:B------:R-:W-:Y:S01]  /*db50*/  HMMA.16816.F32 R48, R136.reuse, R106, R48 ;  /* 0x0000006a8830723c */ /* 0x040fe20000001830 */
[----:B------:R-:W1:Y:S03]  /*db60*/  LDSM.16.MT88.4 R104, [R185+0x10000] ;  /* 0x01000000b968783b */ /* 0x000e660000004200 */
[----:B------:R-:W5:Y:S01]  /*db70*/  MUFU.EX2 R191, R191 ;  /* 0x000000bf00bf7308 */ /* 0x000f620000000800 */
[----:B------:R-:W-:Y:S01]  /*db80*/  FMUL.FTZ R81, R2, R81 ;  /* 0x0000005102517220 */ /* 0x000fe20000410000 */
[C---:B------:R-:W-:Y:S01]  /*db90*/  FMUL.FTZ R82, R0.reuse, R82 ;  /* 0x0000005200527220 */ /* 0x040fe20000410000 */
[----:B------:R-:W-:Y:S01]  /*dba0*/  FMUL.FTZ R83, R0, R83 ;  /* 0x0000005300537220 */ /* 0x000fe20000410000 */
[C---:B------:R-:W-:Y:S01]  /*dbb0*/  FMUL.FTZ R84, R2.reuse, R84 ;  /* 0x0000005402547220 */ /* 0x040fe20000410000 */
[----:B------:R-:W-:Y:S01]  /*dbc0*/  FMUL.FTZ R85, R2, R85 ;  /* 0x0000005502557220 */ /* 0x000fe20000410000 */
[C---:B------:R-:W-:Y:S04]  /*dbd0*/  HMMA.16816.F32 R52, R136.reuse, R100, R52 ;  /* 0x000000648834723c */ /* 0x040fe80000001834 */
[----:B------:R-:W-:Y:S01]  /*dbe0*/  MUFU.EX2 R192, R192 ;  /* 0x000000c000c07308 */ /* 0x000fe20000000800 */
[C---:B------:R-:W-:Y:S01]  /*dbf0*/  FMUL.FTZ R86, R0.reuse, R86 ;  /* 0x0000005600567220 */ /* 0x040fe20000410000 */
[----:B------:R-:W-:Y:S01]  /*dc00*/  FMUL.FTZ R87, R0, R87 ;  /* 0x0000005700577220 */ /* 0x000fe20000410000 */
[C---:B------:R-:W-:Y:S01]  /*dc10*/  FMUL.FTZ R88, R2.reuse, R88 ;  /* 0x0000005802587220 */ /* 0x040fe20000410000 */
[----:B------:R-:W-:Y:S01]  /*dc20*/  FMUL.FTZ R89, R2, R89 ;  /* 0x0000005902597220 */ /* 0x000fe20000410000 */
[C---:B------:R-:W-:Y:S01]  /*dc30*/  FMUL.FTZ R90, R0.reuse, R90 ;  /* 0x0000005a005a7220 */ /* 0x040fe20000410000 */
[C---:B------:R-:W-:Y:S01]  /*dc40*/  HMMA.16816.F32 R56, R136.reuse, R102, R56 ;  /* 0x000000668838723c */ /* 0x040fe20000001838 */
[----:B------:R-:W4:Y:S03]  /*dc50*/  LDSM.16.MT88.4 R100, [R180+0x10000] ;  /* 0x01000000b464783b */ /* 0x000f260000004200 */
        /* <DEDUP_REMOVED lines=12> */
[----:B------:R-:W-:Y:S01]  /*dd20*/  FFMA.FTZ R171, R2, R215, R171 ;  /* 0x000000d702ab7223 */ /* 0x000fe200000100ab */
[C---:B------:R-:W-:Y:S01]  /*dd30*/  HMMA.16816.F32 R64, R136.reuse, R110, R64 ;  /* 0x0000006e8840723c */ /* 0x040fe20000001840 */
[----:B------:R-:W3:Y:S03]  /*dd40*/  LDSM.16.MT88.4 R108, [R164+0x4000] ;  /* 0x00400000a46c783b */ /* 0x000ee60000004200 */
[----:B------:R-:W5:Y:S01]  /*dd50*/  MUFU.EX2 R218, R218 ;  /* 0x000000da00da7308 */ /* 0x000f620000000800 */
[----:B------:R-:W-:Y:S02]  /*dd60*/  IMAD.MOV.U32 R2, RZ, RZ, R3 ;  /* 0x000000ffff027224 */ /* 0x000fe400078e0003 */
[----:B------:R-:W-:Y:S01]  /*dd70*/  FFMA.FTZ R169, R0, R211, R169 ;  /* 0x000000d300a97223 */ /* 0x000fe200000100a9 */
[----:B------:R-:W-:Y:S03]  /*dd80*/  FADD.FTZ R171, R170, R171 ;  /* 0x000000abaaab7221 */ /* 0x000fe60000010000 */
[----:B------:R-:W-:Y:S01]  /*dd90*/  FADD.FTZ R0, R167, R169 ;  /* 0x000000a9a7007221 */ /* 0x000fe20000010000 */
[C---:B-1----:R-:W-:Y:S02]  /*dda0*/  HMMA.16816.F32 R68, R136.reuse, R104, R68 ;  /* 0x000000688844723c */ /* 0x042fe40000001844 */
[----:B------:R-:W-:Y:S01]  /*ddb0*/  MUFU.EX2 R219, R219 ;  /* 0x000000db00db7308 */ /* 0x000fe20000000800 */
[----:B------:R-:W-:Y:S04]  /*ddc0*/  FADD.FTZ R166, R166, R171 ;  /* 0x000000aba6a67221 */ /* 0x000fe80000010000 */
[----:B------:R-:W-:Y:S01]  /*ddd0*/  FADD.FTZ R165, R165, R166 ;  /* 0x000000a6a5a57221 */ /* 0x000fe20000010000 */
[C---:B------:R-:W-:Y:S01]  /*dde0*/  HMMA.16816.F32 R72, R136.reuse, R106, R72 ;  /* 0x0000006a8848723c */ /* 0x040fe20000001848 */
[----:B------:R-:W1:Y:S03]  /*ddf0*/  LDSM.16.MT88.4 R104, [R187+0x4000] ;  /* 0x00400000bb68783b */ /* 0x000e660000004200 */
[----:B------:R-:W5:Y:S04]  /*de00*/  MUFU.EX2 R220, R220 ;  /* 0x000000dc00dc7308 */ /* 0x000f680000000800 */
[C---:B----4-:R-:W-:Y:S06]  /*de10*/  HMMA.16816.F32 R76, R136.reuse, R100, R76 ;  /* 0x00000064884c723c */ /* 0x050fec000000184c */
[----:B------:R-:W-:Y:S01]  /*de20*/  MUFU.EX2 R221, R221 ;  /* 0x000000dd00dd7308 */ /* 0x000fe20000000800 */
[----:B------:R-:W-:Y:S01]  /*de30*/  F2FP.F16.F32.PACK_AB R100, R173, R172 ;  /* 0x000000acad64723e */ /* 0x000fe200000000ff */
[----:B------:R-:W-:Y:S01]  /*de40*/  FADD.FTZ R172, R172, R165 ;  /* 0x000000a5acac7221 */ /* 0x000fe20000010000 */
[----:B------:R-:W-:Y:S01]  /*de50*/  F2FP.F16.F32.PACK_AB R101, R175, R174 ;  /* 0x000000aeaf65723e */ /* 0x000fe200000000ff */
[C---:B------:R-:W-:Y:S06]  /*de60*/  HMMA.16816.F32 R80, R136.reuse, R102, R80 ;  /* 0x000000668850723c */ /* 0x040fec0000001850 */
[----:B------:R-:W4:Y:S01]  /*de70*/  MUFU.EX2 R222, R222 ;  /* 0x000000de00de7308 */ /* 0x000f220000000800 */
[----:B------:R-:W-:Y:S01]  /*de80*/  F2FP.F16.F32.PACK_AB R102, R177, R176 ;  /* 0x000000b0b166723e */ /* 0x000fe200000000ff */
[----:B------:R-:W-:Y:S01]  /*de90*/  FADD.FTZ R173, R173, R172 ;  /* 0x000000acadad7221 */ /* 0x000fe20000010000 */
[----:B--2---:R-:W-:Y:S01]  /*dea0*/  F2FP.F16.F32.PACK_AB R103, R179, R178 ;  /* 0x000000b2b367723e */ /* 0x004fe200000000ff */
[C---:B---3--:R-:W-:Y:S06]  /*deb0*/  HMMA.16816.F32 R84, R136.reuse, R108, R84 ;  /* 0x0000006c8854723c */ /* 0x048fec0000001854 */
[----:B------:R-:W2:Y:S01]  /*dec0*/  MUFU.EX2 R223, R223 ;  /* 0x000000df00df7308 */ /* 0x000ea20000000800 */
[----:B------:R-:W-:Y:S04]  /*ded0*/  FADD.FTZ R176, R176, R173 ;  /* 0x000000adb0b07221 */ /* 0x000fe80000010000 */
[----:B------:R-:W-:Y:S01]  /*dee0*/  FADD.FTZ R177, R177, R176 ;  /* 0x000000b0b1b17221 */ /* 0x000fe20000010000 */
[C---:B------:R-:W-:Y:S01]  /*def0*/  HMMA.16816.F32 R88, R136.reuse, R110, R88 ;  /* 0x0000006e8858723c */ /* 0x040fe20000001858 */
[----:B------:R-:W3:Y:S03]  /*df00*/  LDSM.16.MT88.4 R108, [R164+0x800] ;  /* 0x00080000a46c783b */ /* 0x000ee60000004200 */
[----:B------:R-:W-:Y:S04]  /*df10*/  MUFU.EX2 R134, R134 ;  /* 0x0000008600867308 */ /* 0x000fe80000000800 */
[C---:B-1----:R-:W-:Y:S06]  /*df20*/  HMMA.16816.F32 R92, R136.reuse, R104, R92 ;  /* 0x00000068885c723c */ /* 0x042fec000000185c */
[----:B------:R-:W1:Y:S02]  /*df30*/  MUFU.EX2 R133, R133 ;  /* 0x0000008500857308 */ /* 0x000e640000000800 */
[----:B------:R-:W-:Y:S01]  /*df40*/  HMMA.16816.F32 R96, R136, R106, R96 ;  /* 0x0000006a8860723c */ /* 0x000fe20000001860 */
[----:B------:R-:W5:Y:S07]  /*df50*/  LDSM.16.MT88.4 R104, [R164+0x2800] ;  /* 0x00280000a468783b */ /* 0x000f6e0000004200 */
[C---:B------:R-:W-:Y:S01]  /*df60*/  HMMA.16816.F32 R4, R100.reuse, R112, R4 ;  /* 0x000000706404723c */ /* 0x040fe20000001804 */
[----:B------:R-:W4:Y:S07]  /*df70*/  LDSM.16.MT88.4 R136, [R187+0x2800] ;  /* 0x00280000bb88783b */ /* 0x000f2e0000004200 */
[C---:B------:R-:W-:Y:S01]  /*df80*/  HMMA.16816.F32 R8, R100.reuse, R114, R8 ;  /* 0x000000726408723c */ /* 0x040fe20000001808 */
[----:B------:R-:W2:Y:S07]  /*df90*/  LDSM.16.MT88.4 R112, [R185+0x10800] ;  /* 0x01080000b970783b */ /* 0x000eae0000004200 */
[C---:B------:R-:W-:Y:S08]  /*dfa0*/  HMMA.16816.F32 R12, R100.reuse, R116, R12 ;  /* 0x00000074640c723c */ /* 0x040ff0000000180c */
[C---:B------:R-:W-:Y:S01]  /*dfb0*/  HMMA.16816.F32 R16, R100.reuse, R118, R16 ;  /* 0x000000766410723c */ /* 0x040fe20000001810 */
[----:B------:R-:W-:Y:S07]  /*dfc0*/  LDSM.16.MT88.4 R116, [R187+0x4800] ;  /* 0x00480000bb74783b */ /* 0x000fee0000004200 */
        /* <DEDUP_REMOVED lines=18> */
[C---:B--2---:R-:W-:Y:S08]  /*e0f0*/  HMMA.16816.F32 R68, R100.reuse, R112, R68 ;  /* 0x000000706444723c */ /* 0x044ff00000001844 */
[C---:B------:R-:W-:Y:S01]  /*e100*/  HMMA.16816.F32 R72, R100.reuse, R114, R72 ;  /* 0x000000726448723c */ /* 0x040fe20000001848 */
[----:B------:R-:W-:Y:S07]  /*e110*/  LDSM.16.MT88.4 R112, [R180+0xd000] ;  /* 0x00d00000b470783b */ /* 0x000fee0000004200 */
[C---:B---3--:R-:W-:Y:S08]  /*e120*/  HMMA.16816.F32 R76, R100.reuse, R108, R76 ;  /* 0x0000006c644c723c */ /* 0x048ff0000000184c */
[C---:B------:R-:W-:Y:S01]  /*e130*/  HMMA.16816.F32 R80, R100.reuse, R110, R80 ;  /* 0x0000006e6450723c */ /* 0x040fe20000001850 */
[----:B------:R-:W2:Y:S07]  /*e140*/  LDSM.16.MT88.4 R108, [R185+0xd000] ;  /* 0x00d00000b96c783b */ /* 0x000eae0000004200 */
[C---:B-----5:R-:W-:Y:S08]  /*e150*/  HMMA.16816.F32 R84, R100.reuse, R104, R84 ;  /* 0x000000686454723c */ /* 0x060ff00000001854 */
[C---:B------:R-:W-:Y:S01]  /*e160*/  HMMA.16816.F32 R88, R100.reuse, R106, R88 ;  /* 0x0000006a6458723c */ /* 0x040fe20000001858 */
[----:B------:R-:W3:Y:S07]  /*e170*/  LDSM.16.MT88.4 R104, [R187+0x1000] ;  /* 0x00100000bb68783b */ /* 0x000eee0000004200 */
[C---:B------:R-:W-:Y:S08]  /*e180*/  HMMA.16816.F32 R92, R100.reuse, R116, R92 ;  /* 0x00000074645c723c */ /* 0x040ff0000000185c */
[----:B------:R-:W-:Y:S01]  /*e190*/  HMMA.16816.F32 R96, R100, R118, R96 ;  /* 0x000000766460723c */ /* 0x000fe20000001860 */
[----:B------:R-:W4:Y:S02]  /*e1a0*/  LDSM.16.MT88.4 R116, [R180+0xf000] ;  /* 0x00f00000b474783b */ /* 0x000f240000004200 */
[----:B------:R-:W-:Y:S01]  /*e1b0*/  F2FP.F16.F32.PACK_AB R100, R189, R188 ;  /* 0x000000bcbd64723e */ /* 0x000fe200000000ff */
[----:B------:R-:W-:Y:S01]  /*e1c0*/  FADD.FTZ R188, R188, R177 ;  /* 0x000000b1bcbc7221 */ /* 0x000fe20000010000 */
[----:B------:R-:W-:Y:S02]  /*e1d0*/  F2FP.F16.F32.PACK_AB R101, R191, R190 ;  /* 0x000000bebf65723e */ /* 0x000fe400000000ff */
[----:B------:R-:W-:Y:S01]  /*e1e0*/  F2FP.F16.F32.PACK_AB R102, R193, R192 ;  /* 0x000000c0c166723e */ /* 0x000fe200000000ff */
[----:B------:R-:W-:Y:S01]  /*e1f0*/  FADD.FTZ R189, R189, R188 ;  /* 0x000000bcbdbd7221 */ /* 0x000fe20000010000 */
[----:B------:R-:W-:Y:S03]  /*e200*/  F2FP.F16.F32.PACK_AB R103, R218, R203 ;  /* 0x000000cbda67723e */ /* 0x000fe600000000ff */
[----:B------:R-:W-:Y:S04]  /*e210*/  FADD.FTZ R192, R192, R189 ;  /* 0x000000bdc0c07221 */ /* 0x000fe80000010000 */
[C---:B--2---:R-:W-:Y:S08]  /*e220*/  HMMA.16816.F32 R4, R100.reuse, R108, R4 ;  /* 0x0000006c6404723c */ /* 0x044ff00000001804 */
[C---:B------:R-:W-:Y:S01]  /*e230*/  HMMA.16816.F32 R8, R100.reuse, R110, R8 ;  /* 0x0000006e6408723c */ /* 0x040fe20000001808 */
[----:B------:R-:W2:Y:S07]  /*e240*/  LDSM.16.MT88.4 R108, [R185+0x11000] ;  /* 0x01100000b96c783b */ /* 0x000eae0000004200 */
        /* <DEDUP_REMOVED lines=18> */
[----:B------:R-:W-:Y:S03]  /*e370*/  F2FP.F16.F32.PACK_AB R137, R222, R221 ;  /* 0x000000ddde89723e */ /* 0x000fe600000000ff */
[C---:B------:R-:W-:Y:S03]  /*e380*/  HMMA.16816.F32 R64, R100.reuse, R138, R64 ;  /* 0x0000008a6440723c */ /* 0x040fe60000001840 */
[----:B------:R-:W-:Y:S02]  /*e390*/  F2FP.F16.F32.PACK_AB R138, R224, R223 ;  /* 0x000000dfe08a723e */ /* 0x000fe400000000ff */
[----:B-1----:R-:W-:Y:S03]  /*e3a0*/  F2FP.F16.F32.PACK_AB R139, R133, R134 ;  /* 0x00000086858b723e */ /* 0x002fe600000000ff */
[C---:B--2---:R-:W-:Y:S08]  /*e3b0*/  HMMA.16816.F32 R68, R100.reuse, R108, R68 ;  /* 0x0000006c6444723c */ /* 0x044ff00000001844 */
        /* <DEDUP_REMOVED lines=28> */
[----:B------:R-:W-:Y:S01]  /*e580*/  FADD.FTZ R203, R203, R0 ;  /* 0x00000000cbcb7221 */ /* 0x000fe20000010000 */
[----:B------:R-:W-:Y:S03]  /*e590*/  FADD.FTZ R0, R193, R192 ;  /* 0x000000c0c1007221 */ /* 0x000fe60000010000 */
[----:B------:R-:W-:Y:S01]  /*e5a0*/  FADD.FTZ R218, R218, R203 ;  /* 0x000000cbdada7221 */ /* 0x000fe20000010000 */
[C---:B------:R-:W-:Y:S03]  /*e5b0*/  HMMA.16816.F32 R36, R136.reuse, R144, R36 ;  /* 0x000000908824723c */ /* 0x040fe60000001824 */
[----:B------:R-:W-:Y:S01]  /*e5c0*/  FADD.FTZ R219, R219, R0 ;  /* 0x00000000dbdb7221 */ /* 0x000fe20000010000 */
[----:B------:R-:W-:Y:S03]  /*e5d0*/  MOV R0, R132 ;  /* 0x0000008400007202 */ /* 0x000fe60000000f00 */
        /* <DEDUP_REMOVED lines=13> */
[----:B------:R-:W-:Y:S04]  /*e6b0*/  FADD.FTZ R5, R221, R218 ;  /* 0x000000dadd057221 */ /* 0x000fe80000010000 */
        /* <DEDUP_REMOVED lines=10> */
.L_x_1777:
[----:B------:R-:W1:Y:S01]  /*e760*/  SHFL.BFLY PT, R8, R215, 0x2, 0x1f ;  /* 0x0c401f00d7087f89 */ /* 0x000e6200000e0000 */
[C---:B------:R-:W-:Y:S01]  /*e770*/  LOP3.LUT P3, RZ, R184.reuse, 0x10, RZ, 0xc0, !PT ;  /* 0x00000010b8ff7812 */ /* 0x040fe2000786c0ff */
[----:B------:R-:W2:Y:S01]  /*e780*/  S2UR UR6, SR_CTAID.X ;  /* 0x00000000000679c3 */ /* 0x000ea20000002500 */
[C---:B------:R-:W-:Y:S01]  /*e790*/  LOP3.LUT P4, RZ, R184.reuse, 0x8, RZ, 0xc0, !PT ;  /* 0x00000008b8ff7812 */ /* 0x040fe2000788c0ff */
[----:B------:R-:W3:Y:S01]  /*e7a0*/  SHFL.BFLY PT, R0, R211, 0x2, 0x1f ;  /* 0x0c401f00d3007f89 */ /* 0x000ee200000e0000 */
[----:B------:R-:W-:Y:S01]  /*e7b0*/  LOP3.LUT P5, RZ, R184, 0x3, RZ, 0xc0, !PT ;  /* 0x00000003b8ff7812 */ /* 0x000fe200078ac0ff */
[----:B------:R-:W-:Y:S01]  /*e7c0*/  BSSY.RECONVERGENT B0, `(.L_x_1782) ;  /* 0x000010f000007945 */ /* 0x000fe20003800200 */
[----:B------:R-:W-:Y:S01]  /*e7d0*/  SHF.R.U32.HI R18, RZ, 0x2, R184 ;  /* 0x00000002ff127819 */ /* 0x000fe200000116b8 */
        /* <DEDUP_REMOVED lines=211> */
[C---:B------:R-:W-:Y:S01]  /*f510*/  ISETP.NE.AND P3, PT, R207.reuse, -0x1, PT ;  /* 0xffffffffcf00780c */ /* 0x040fe20003f65270 */
[----:B---3--:R-:W-:Y:S01]  /*f520*/  @P0 FMUL.FTZ R2, R2, 0.69314718246459960938 ;  /* 0x3f31721802020820 */ /* 0x008fe20000410000 */
[----:B--2---:R-:W-:Y:S01]  /*f530*/  ISETP.NE.AND P4, PT, R0, RZ, PT ;  /* 0x000000ff0000720c */ /* 0x004fe20003f85270 */
[----:B------:R-:W-:Y:S03]  /*f540*/  STS [R9+0x4000], R68 ;  /* 0x0040004409007388 */ /* 0x000fe60000000800 */
[C---:B------:R-:W-:Y:S01]  /*f550*/  ISETP.NE.OR P2, PT, R207.reuse, -0x1, !P4 ;  /* 0xffffffffcf00780c */ /* 0x040fe20006745670 */
[----:B------:R2:W-:Y:S04]  /*f560*/  STS [R9+0x4400], R70 ;  /* 0x0044004609007388 */ /* 0x0005e80000000800 */
[----:B------:R-:W-:Y:S02]  /*f570*/  STS [R11+0x4000], R72 ;  /* 0x004000480b007388 */ /* 0x000fe40000000800 */
[----:B------:R-:W3:Y:S02]  /*f580*/  @!P3 LDC.64 R22, c[0x0][0x400] ;  /* 0x00010000ff16bb82 */ /* 0x000ee40000000a00 */
[----:B------:R4:W-:Y:S04]  /*f590*/  STS [R11+0x4400], R74 ;  /* 0x0044004a0b007388 */ /* 0x0009e80000000800 */
[----:B------:R-:W-:Y:S04]  /*f5a0*/  STS [R13+0x4000], R76 ;  /* 0x0040004c0d007388 */ /* 0x000fe80000000800 */
[----:B------:R-:W-:Y:S04]  /*f5b0*/  STS [R13+0x4400], R78 ;  /* 0x0044004e0d007388 */ /* 0x000fe80000000800 */
[----:B------:R-:W-:Y:S04]  /*f5c0*/  STS [R17+0x4000], R80 ;  /* 0x0040005011007388 */ /* 0x000fe80000000800 */
[----:B------:R5:W-:Y:S01]  /*f5d0*/  STS [R17+0x4400], R82 ;  /* 0x0044005211007388 */ /* 0x000be20000000800 */
[----:B--2---:R-:W2:Y:S03]  /*f5e0*/  @P3 LDC.64 R8, c[0x0][0x408] ;  /* 0x00010200ff083b82 */ /* 0x004ea60000000a00 */
[----:B------:R-:W-:Y:S04]  /*f5f0*/  STS [R15+0x4000], R84 ;  /* 0x004000540f007388 */ /* 0x000fe80000000800 */
[----:B------:R-:W-:Y:S01]  /*f600*/  STS [R15+0x4400], R86 ;  /* 0x004400560f007388 */ /* 0x000fe20000000800 */
[----:B----4-:R-:W4:Y:S03]  /*f610*/  @!P4 LDC R11, c[0x0][0x3e0] ;  /* 0x0000f800ff0bcb82 */ /* 0x010f260000000800 */
[----:B------:R-:W-:Y:S04]  /*f620*/  STS [R21+0x4000], R88 ;  /* 0x0040005815007388 */ /* 0x000fe80000000800 */
[----:B------:R1:W-:Y:S04]  /*f630*/  STS [R21+0x4400], R90 ;  /* 0x0044005a15007388 */ /* 0x0003e80000000800 */
[----:B------:R-:W-:Y:S04]  /*f640*/  STS [R19+0x4000], R92 ;  /* 0x0040005c13007388 */ /* 0x000fe80000000800 */
[----:B------:R3:W-:Y:S01]  /*f650*/  STS [R19+0x4400], R94 ;  /* 0x0044005e13007388 */ /* 0x0007e20000000800 */
[----:B-----5:R-:W5:Y:S01]  /*f660*/  LDC R17, c[0x0][0x434] ;  /* 0x00010d00ff117b82 */ /* 0x020f620000000800 */
[----:B--2---:R-:W-:Y:S01]  /*f670*/  @P3 IMAD.WIDE.U32 R26, R207, R8, RZ ;  /* 0x00000008cf1a3225 */ /* 0x004fe200078e00ff */
[----:B------:R-:W-:Y:S01]  /*f680*/  MOV R8, 0x7f800000 ;  /* 0x7f80000000087802 */ /* 0x000fe20000000f00 */
[----:B------:R2:W-:Y:S04]  /*f690*/  STS [R5+0x4000], R7 ;  /* 0x0040000705007388 */ /* 0x0005e80000000800 */
[----:B------:R4:W-:Y:S01]  /*f6a0*/  STS [R5+0x4400], R98 ;  /* 0x0044006205007388 */ /* 0x0009e20000000800 */
[----:B------:R-:W-:Y:S08]  /*f6b0*/  BAR.SYNC.DEFER_BLOCKING 0x0 ;  /* 0x0000000000007b1d */ /* 0x000ff00000010000 */
[----:B-1----:R-:W1:Y:S01]  /*f6c0*/  @P1 LDC R21, c[0x0][0x458] ;  /* 0x00011600ff151b82 */ /* 0x002e620000000800 */
[----:B------:R-:W5:Y:S01]  /*f6d0*/  S2R R6, SR_CTAID.Y ;  /* 0x0000000000067919 */ /* 0x000f620000002600 */
[----:B------:R-:W5:Y:S01]  /*f6e0*/  S2R R0, SR_CTAID.Z ;  /* 0x0000000000007919 */ /* 0x000f620000002700 */
[----:B---3--:R-:W-:-:S05]  /*f6f0*/  LOP3.LUT R19, R186, 0x30, RZ, 0xc0, !PT ;  /* 0x00000030ba137812 */ /* 0x008fca00078ec0ff */
[----:B--2---:R-:W2:Y:S01]  /*f700*/  @P4 LDC R7, c[0x0][0x454] ;  /* 0x00011500ff074b82 */ /* 0x004ea20000000800 */
[----:B------:R-:W-:Y:S01]  /*f710*/  LOP3.LUT R19, R19, 0x7, R18, 0xf8, !PT ;  /* 0x0000000713137812 */ /* 0x000fe200078ef812 */
[----:B------:R3:W2:Y:S06]  /*f720*/  LDS.128 R12, [R217+0x1800] ;  /* 0x00180000d90c7984 */ /* 0x0006ac0000000c00 */
[----:B----4-:R-:W4:Y:S01]  /*f730*/  LDC.64 R4, c[0x0][0x408] ;  /* 0x00010200ff047b82 */ /* 0x010f220000000a00 */
[----:B-----5:R-:W-:-:S04]  /*f740*/  @!P3 IMAD.WIDE.U32 R24, R6, R22, RZ ;  /* 0x000000160618b225 */ /* 0x020fc800078e00ff */
[C---:B------:R-:W-:Y:S02]  /*f750*/  @!P3 IMAD R23, R6.reuse, R23, R25 ;  /* 0x000000170617b224 */ /* 0x040fe400078e0219 */
[----:B------:R-:W-:Y:S01]  /*f760*/  @P3 IMAD R23, R207, R9, R27 ;  /* 0x00000009cf173224 */ /* 0x000fe200078e021b */
[----:B------:R-:W-:Y:S01]  /*f770*/  MOV R9, 0x7f800000 ;  /* 0x7f80000000097802 */ /* 0x000fe20000000f00 */
[----:B------:R-:W-:Y:S02]  /*f780*/  @!P4 IMAD R18, R6, R11, R0 ;  /* 0x0000000b0612c224 */ /* 0x000fe400078e0200 */
[----:B------:R-:W-:Y:S01]  /*f790*/  @P1 FMUL.FTZ R11, R16, 0.69314718246459960938 ;  /* 0x3f317218100b1820 */ /* 0x000fe20000410000 */
[-C--:B------:R-:W-:Y:S02]  /*f7a0*/  @!P2 IMAD R207, R6, R17.reuse, RZ ;  /* 0x0000001106cfa224 */ /* 0x080fe400078e02ff */
[----:B------:R-:W-:Y:S01]  /*f7b0*/  @P0 FFMA.FTZ R9, R3, R10, R2 ;  /* 0x0000000a03090223 */ /* 0x000fe20000010002 */
[----:B------:R-:W-:-:S02]  /*f7c0*/  @!P4 IMAD R18, R18, R17, RZ ;  /* 0x000000111212c224 */ /* 0x000fc400078e02ff */
[----:B-1----:R-:W-:Y:S01]  /*f7d0*/  @P1 FFMA.FTZ R8, R132, R21, R11 ;  /* 0x0000001584081223 */ /* 0x002fe2000001000b */
[----:B--2---:R-:W-:Y:S01]  /*f7e0*/  @P4 IMAD R18, R0, R7, R207 ;  /* 0x0000000700124224 */ /* 0x004fe200078e02cf */
[----:B---3--:R-:W-:Y:S06]  /*f7f0*/  @P5 BRA `(.L_x_1783) ;  /* 0x00000000002c5947 */ /* 0x008fec0003800000 */
        /* <DEDUP_REMOVED lines=11> */
.L_x_1783:
[----:B------:R-:W-:Y:S05]  /*f8b0*/  BSYNC.RECONVERGENT B0 ;  /* 0x0000000000007941 */ /* 0x000fea0003800200 */
.L_x_1782:
[----:B------:R-:W-:Y:S01]  /*f8c0*/  IMAD.MOV.U32 R183, RZ, RZ, RZ ;  /* 0x000000ffffb77224 */ /* 0x000fe200078e00ff */
[----:B------:R-:W-:Y:S01]  /*f8d0*/  SHF.R.U32.HI R3, RZ, 0x3, R184 ;  /* 0x00000003ff037819 */ /* 0x000fe200000116b8 */
[----:B------:R-:W-:Y:S01]  /*f8e0*/  @P3 IMAD.MOV.U32 R24, RZ, RZ, R26 ;  /* 0x000000ffff183224 */ /* 0x000fe200078e001a */
[----:B------:R2:W3:Y:S01]  /*f8f0*/  LDS.128 R16, [R217+0x2000] ;  /* 0x00200000d9107984 */ /* 0x0004e20000000c00 */
[----:B-1--4-:R-:W-:Y:S01]  /*f900*/  IMAD.WIDE.U32 R6, R4, UR6, R182 ;  /* 0x0000000604067c25 */ /* 0x012fe2000f8e00b6 */
[C---:B------:R-:W-:Y:S01]  /*f910*/  IADD3 R9, PT, PT, R3.reuse, 0x10, RZ ;  /* 0x0000001003097810 */ /* 0x040fe20007ffe0ff */
[----:B------:R-:W1:Y:S01]  /*f920*/  LDCU.64 UR4, c[0x0][0x410] ;  /* 0x00008200ff0477ac */ /* 0x000e620008000a00 */
[----:B------:R-:W-:Y:S01]  /*f930*/  ISETP.GE.AND P3, PT, R3, R196, PT ;  /* 0x000000c40300720c */ /* 0x000fe20003f66270 */
[----:B------:R-:W-:Y:S01]  /*f940*/  IMAD R2, R5, UR6, R7 ;  /* 0x0000000605027c24 */ /* 0x000fe2000f8e0207 */
[----:B------:R-:W-:Y:S01]  /*f950*/  IADD3 R24, P0, PT, R24, R6, RZ ;  /* 0x0000000618187210 */ /* 0x000fe20007f1e0ff */
[----:B------:R-:W-:Y:S01]  /*f960*/  VIADD R11, R3, 0x30 ;  /* 0x00000030030b7836 */ /* 0x000fe20000000000 */
[----:B------:R-:W-:Y:S01]  /*f970*/  ISETP.GE.AND P2, PT, R9, R196, PT ;  /* 0x000000c40900720c */ /* 0x000fe20003f46270 */
[----:B------:R-:W-:Y:S01]  /*f980*/  VIADD R7, R3, 0x20 ;  /* 0x0000002003077836 */ /* 0x000fe20000000000 */
[----:B------:R-:W-:Y:S01]  /*f990*/  IADD3.X R25, PT, PT, R23, R2, RZ, P0, !PT ;  /* 0x0000000217197210 */ /* 0x000fe200007fe4ff */
[----:B------:R-:W-:Y:S01]  /*f9a0*/  BSSY.RECONVERGENT B0, `(.L_x_1784) ;  /* 0x0000015000007945 */ /* 0x000fe20003800200 */
[-C--:B------:R-:W-:Y:S01]  /*f9b0*/  ISETP.GE.AND P0, PT, R11, R196.reuse, PT ;  /* 0x000000c40b00720c */ /* 0x080fe20003f06270 */
[----:B------:R2:W4:Y:S01]  /*f9c0*/  LDS.128 R20, [R217] ;  /* 0x00000000d9147984 */ /* 0x0005220000000c00 */
[----:B------:R-:W-:-:S03]  /*f9d0*/  ISETP.GE.AND P1, PT, R7, R196, PT ;  /* 0x000000c40700720c */ /* 0x000fc60003f26270 */
[----:B------:R2:W2:Y:S01]  /*f9e0*/  LDS.128 R8, [R217+0x4000] ;  /* 0x00400000d9087984 */ /* 0x0004a20000000c00 */
[----:B-1----:R-:W-:-:S04]  /*f9f0*/  IMAD.WIDE.U32 R6, R0, UR4, R24 ;  /* 0x0000000400067c25 */ /* 0x002fc8000f8e0018 */
[----:B------:R-:W-:Y:S01]  /*fa00*/  IMAD R25, R0, UR5, R7 ;  /* 0x0000000500197c24 */ /* 0x000fe2000f8e0207 */
[----:B------:R-:W-:Y:S06]  /*fa10*/  @P3 BRA `(.L_x_1785) ;  /* 0x0000000000343947 */ /* 0x000fec0003800000 */
[----:B------:R-:W1:Y:S01]  /*fa20*/  LDCU UR6, c[0x0][0x440] ;  /* 0x00008800ff0677ac */ /* 0x000e620008000800 */
[----:B------:R-:W-:Y:S01]  /*fa30*/  IMAD.MOV.U32 R24, RZ, RZ, R6 ;  /* 0x000000ffff187224 */ /* 0x000fe200078e0006 */
[----:B------:R-:W5:Y:S03]  /*fa40*/  LDCU.64 UR4, c[0x0][0x3f0] ;  /* 0x00007e00ff0477ac */ /* 0x000f660008000a00 */
[----:B------:R-:W-:-:S04]  /*fa50*/  IMAD.WIDE.U32 R28, R3, R4, R24 ;  /* 0x00000004031c7225 */ /* 0x000fc800078e0018 */
[----:B------:R-:W-:Y:S01]  /*fa60*/  IMAD R0, R3, R5, R29 ;  /* 0x0000000503007224 */ /* 0x000fe200078e021d */
[----:B-1----:R-:W-:Y:S02]  /*fa70*/  ISETP.GE.AND P5, PT, R182, UR6, PT ;  /* 0x00000006b6007c0c */ /* 0x002fe4000bfa6270 */
[----:B------:R-:W-:Y:S02]  /*fa80*/  ISETP.GE.AND P4, PT, R216, UR6, PT ;  /* 0x00000006d8007c0c */ /* 0x000fe4000bf86270 */
[----:B------:R-:W-:Y:S02]  /*fa90*/  ISETP.GE.AND P3, PT, R214, UR6, PT ;  /* 0x00000006d6007c0c */ /* 0x000fe4000bf66270 */
[----:B-----5:R-:W-:-:S04]  /*faa0*/  LEA R26, P6, R28, UR4, 0x1 ;  /* 0x000000041c1a7c11 */ /* 0x020fc8000f8c08ff */
[----:B------:R-:W-:-:S05]  /*fab0*/  LEA.HI.X R27, R28, UR5, R0, 0x1, P6 ;  /* 0x000000051c1b7c11 */ /* 0x000fca000b0f0c00 */
[----:B----4-:R1:W-:Y:S04]  /*fac0*/  @!P5 STG.E.128 desc[UR14][R26.64], R20 ;  /* 0x000000141a00d986 */ /* 0x0103e8000c101d0e */
[----:B---3--:R1:W-:Y:S04]  /*fad0*/  @!P4 STG.E.128 desc[UR14][R26.64+0x80], R16 ;  /* 0x000080101a00c986 */ /* 0x0083e8000c101d0e */
[----:B--2---:R1:W-:Y:S02]  /*fae0*/  @!P3 STG.E.128 desc[UR14][R26.64+0x100], R8 ;  /* 0x000100081a00b986 */ /* 0x0043e4000c101d0e */
.L_x_1785:
[----:B------:R-:W-:Y:S05]  /*faf0*/  BSYNC.RECONVERGENT B0 ;  /* 0x0000000000007941 */ /* 0x000fea0003800200 */
.L_x_1784:
[----:B-1--4-:R1:W4:Y:S01]  /*fb00*/  LDS.128 R20, [R217+0x800] ;  /* 0x00080000d9147984 */ /* 0x0123220000000c00 */
[----:B------:R-:W-:Y:S03]  /*fb10*/  BSSY.RECONVERGENT B0, `(.L_x_1786) ;  /* 0x0000016000007945 */ /* 0x000fe60003800200 */
[----:B---3--:R1:W3:Y:S04]  /*fb20*/  LDS.128 R16, [R217+0x2800] ;  /* 0x00280000d9107984 */ /* 0x0082e80000000c00 */
[----:B--2---:R1:W2:Y:S01]  /*fb30*/  LDS.128 R8, [R217+0x4800] ;  /* 0x00480000d9087984 */ /* 0x0042a20000000c00 */
        /* <DEDUP_REMOVED lines=16> */
[----:B----4-:R1:W-:Y:S04]  /*fc40*/  @!P4 STG.E.128 desc[UR14][R26.64], R20 ;  /* 0x000000141a00c986 */ /* 0x0103e8000c101d0e */
[----:B---3--:R1:W-:Y:S04]  /*fc50*/  @!P3 STG.E.128 desc[UR14][R26.64+0x80], R16 ;  /* 0x000080101a00b986 */ /* 0x0083e8000c101d0e */
[----:B--2---:R1:W-:Y:S02]  /*fc60*/  @!P2 STG.E.128 desc[UR14][R26.64+0x100], R8 ;  /* 0x000100081a00a986 */ /* 0x0043e4000c101d0e */
.L_x_1787:
[----:B------:R-:W-:Y:S05]  /*fc70*/  BSYNC.RECONVERGENT B0 ;  /* 0x0000000000007941 */ /* 0x000fea0003800200 */
.L_x_1786:
        /* <DEDUP_REMOVED lines=23> */
.L_x_1789:
[----:B------:R-:W-:Y:S05]  /*fdf0*/  BSYNC.RECONVERGENT B0 ;  /* 0x0000000000007941 */ /* 0x000fea0003800200 */
.L_x_1788:
[----:B-12---:R1:W2:Y:S01]  /*fe00*/  LDS.128 R8, [R217+0x3800] ;  /* 0x00380000d9087984 */ /* 0x0062a20000000c00 */
[----:B------:R-:W-:Y:S05]  /*fe10*/  @P0 EXIT ;  /* 0x000000000000094d */ /* 0x000fea0003800000 */
[----:B---3--:R3:W1:Y:S01]  /*fe20*/  LDS.128 R16, [R217+0x5800] ;  /* 0x00580000d9107984 */ /* 0x0086620000000c00 */
[----:B------:R-:W5:Y:S01]  /*fe30*/  LDCU UR6, c[0x0][0x440] ;  /* 0x00008800ff0677ac */ /* 0x000f620008000800 */
[----:B------:R-:W-:Y:S01]  /*fe40*/  IADD3 R3, P0, PT, R3, 0x30, RZ ;  /* 0x0000003003037810 */ /* 0x000fe20007f1e0ff */
[----:B------:R-:W4:Y:S04]  /*fe50*/  LDCU.64 UR4, c[0x0][0x3f0] ;  /* 0x00007e00ff0477ac */ /* 0x000f280008000a00 */
        /* <DEDUP_REMOVED lines=9> */
[----:B----4-:R-:W-:-:S04]  /*fef0*/  LEA R2, P3, R6, UR4, 0x1 ;  /* 0x0000000406027c11 */ /* 0x010fc8000f8608ff */
[----:B------:R-:W-:-:S05]  /*ff00*/  LEA.HI.X R3, R6, UR5, R0, 0x1, P3 ;  /* 0x0000000506037c11 */ /* 0x000fca00098f0c00 */
[----:B------:R3:W-:Y:S04]  /*ff10*/  @!P2 STG.E.128 desc[UR14][R2.64], R12 ;  /* 0x0000000c0200a986 */ /* 0x0007e8000c101d0e */
[----:B--2---:R3:W-:Y:S01]  /*ff20*/  @!P1 STG.E.128 desc[UR14][R2.64+0x80], R8 ;  /* 0x0000800802009986 */ /* 0x0047e2000c101d0e */
[----:B------:R-:W-:Y:S05]  /*ff30*/  @P0 EXIT ;  /* 0x000000000000094d */ /* 0x000fea0003800000 */
[----:B-1----:R-:W-:Y:S01]  /*ff40*/  STG.E.128 desc[UR14][R2.64+0x100], R16 ;  /* 0x0001001002007986 */ /* 0x002fe2000c101d0e */
[----:B------:R-:W-:Y:S05]  /*ff50*/  EXIT ;  /* 0x000000000000794d */ /* 0x000fea0003800000 */
.L_x_1790:
        /* <DEDUP_REMOVED lines=10> */
.L_x_6897:


//--------------------- .text._ZN5flash24flash_fwd_splitkv_kernelI23Flash_fwd_kernel_traitsILi192ELi64ELi64ELi4ELb0ELb0EN7cutlass6half_tE19Flash_kernel_traitsILi192ELi64ELi64ELi4ES3_EELb0ELb1ELb0ELb0ELb0ELb1ELb0ELb0EEEvNS_16Flash_fwd_paramsE --------------------------
	.section	.text._ZN5flash24flash_fwd_splitkv_kernelI23Flash_fwd_kernel_traitsILi192ELi64ELi64ELi4ELb0ELb0EN7cutlass6half_tE19Flash_kernel_traitsILi192ELi64ELi64ELi4ES3_EELb0ELb1ELb0ELb0ELb0ELb1ELb0ELb0EEEvNS_16Flash_fwd_paramsE,"ax",@progbits
	.align	128
        .global         _ZN5flash24flash_fwd_splitkv_kernelI23Flash_fwd_kernel_traitsILi192ELi64ELi64ELi4ELb0ELb0EN7cutlass6half_tE19Flash_kernel_traitsILi192ELi64ELi64ELi4ES3_EELb0ELb1ELb0ELb0ELb0ELb1ELb0ELb0EEEvNS_16Flash_fwd_paramsE
        .type           _ZN5flash24flash_fwd_splitkv_kernelI23Flash_fwd_kernel_traitsILi192ELi64ELi64ELi4ELb0ELb0EN7cutlass6half_tE19Flash_kernel_traitsILi192ELi64ELi64ELi4ES3_EELb0ELb1ELb0ELb0ELb0ELb1ELb0ELb0EEEvNS_16Flash_fwd_paramsE,@function
        .size           _ZN5flash24flash_fwd_splitkv_kernelI23Flash_fwd_kernel_traitsILi192ELi64ELi64ELi4ELb0ELb0EN7cutlass6half_tE19Flash_kernel_traitsILi192ELi64ELi64ELi4ES3_EELb0ELb1ELb0ELb0ELb0ELb1ELb0ELb0EEEvNS_16Flash_fwd_paramsE,(.L_x_6898 - _ZN5flash24flash_fwd_splitkv_kernelI23Flash_fwd_kernel_traitsILi192ELi64ELi64ELi4ELb0ELb0EN7cutlass6half_tE19Flash_kernel_traitsILi192ELi64ELi64ELi4ES3_EELb0ELb1ELb0ELb0ELb0ELb1ELb0ELb0EEEvNS_16Flash_fwd_paramsE)
        .other          _ZN5flash24flash_fwd_splitkv_kernelI23Flash_fwd_kernel_traitsILi192ELi64ELi64ELi4ELb0ELb0EN7cutlass6half_tE19Flash_kernel_traitsILi192ELi64ELi64ELi4ES3_EELb0ELb1ELb0ELb0ELb0ELb1ELb0ELb0EEEvNS_16Flash_fwd_paramsE,@"STO_CUDA_ENTRY STV_DEFAULT"
_ZN5flash24flash_fwd_splitkv_kernelI23Flash_fwd_kernel_traitsILi192ELi64ELi64ELi4ELb0ELb0EN7cutlass6half_tE19Flash_kernel_traitsILi192ELi64ELi64ELi4ES3_EELb0ELb1ELb0ELb0ELb0ELb1ELb0ELb0EEEvNS_16Flash_fwd_paramsE:
.text._ZN5flash24flash_fwd_splitkv_kernelI23Flash_fwd_kernel_traitsILi192ELi64ELi64ELi4ELb0ELb0EN7cutlass6half_tE19Flash_kernel_traitsILi192ELi64ELi64ELi4ES3_EELb0ELb1ELb0ELb0ELb0ELb1ELb0ELb0EEEvNS_16Flash_fwd_paramsE:
        /* <DEDUP_REMOVED lines=51> */
.L_x_1791:
[----:B------:R-:W-:Y:S01]  /*0330*/  @!P2 ISETP.NE.U32.AND P0, PT, R4, RZ, PT ;  /* 0x000000ff0400a20c */ /* 0x000fe20003f05070 */
[----:B------:R-:W-:-:S12]  /*0340*/  @!P3 EXIT ;  /* 0x000000000000b94d */ /* 0x000fd80003800000 */
[----:B------:R-:W2:Y:S01]  /*0350*/  LDC R7, c[0x0][0x508] ;  /* 0x00014200ff077b82 */ /* 0x000ea20000000800 */
[----:B------:R-:W3:Y:S01]  /*0360*/  LDCU UR4, c[0x0][0x504] ;  /* 0x0000a080ff0477ac */ /* 0x000ee20008000800 */
[----:B------:R-:W-:Y:S01]  /*0370*/  @!P2 ISETP.NE.AND.EX P0, PT, R5, RZ, PT, P0 ;  /* 0x000000ff0500a20c */ /* 0x000fe20003f05300 */
[--C-:B-----5:R-:W-:Y:S01]  /*0380*/  @P2 IMAD.IADD R78, R15, 0x1, -R8.reuse ;  /* 0x000000010f4e2824 */ /* 0x120fe200078e0a08 */
[----:B-1----:R-:W1:Y:S01]  /*0390*/  S2R R17, SR_CTAID.Z ;  /* 0x0000000000117919 */ /* 0x002e620000002700 */
[----:B------:R-:W4:Y:S01]  /*03a0*/  LDCU UR5, c[0x0][0x438] ;  /* 0x00008700ff0577ac */ /* 0x000f220008000800 */
[----:B------:R-:W-:Y:S01]  /*03b0*/  @!P2 SEL R0, R0, RZ, P0 ;  /* 0x000000ff0000a207 */ /* 0x000fe20000000000 */
[----:B------:R-:W1:Y:S03]  /*03c0*/  S2R R184, SR_TID.X ;  /* 0x0000000000b87919 */ /* 0x000e660000002100 */
[----:B------:R-:W-:-:S05]  /*03d0*/  @!P2 IADD3 R78, PT, PT, R0, R11, -R8 ;  /* 0x0000000b004ea210 */ /* 0x000fca0007ffe808 */
[----:B------:R-:W-:Y:S02]  /*03e0*/  VIADD R11, R78, 0x3f ;  /* 0x0000003f4e0b7836 */ /* 0x000fe40000000000 */
[----:B---3--:R-:W-:-:S03]  /*03f0*/  VIADD R81, R80, UR4 ;  /* 0x0000000450517c36 */ /* 0x008fc60008000000 */
[-C--:B------:R-:W-:Y:S02]  /*0400*/  IADD3 R0, PT, PT, R11, R87.reuse, -R80 ;  /* 0x000000570b007210 */ /* 0x080fe40007ffe850 */
[----:B------:R-:W-:Y:S01]  /*0410*/  SHF.R.S32.HI R4, RZ, 0x1f, R11 ;  /* 0x0000001fff047819 */ /* 0x000fe2000001140b */
[----:B----4-:R-:W-:Y:S01]  /*0420*/  UIADD3 UR5, UPT, UPT, UR5, 0x3f, URZ ;  /* 0x0000003f05057890 */ /* 0x010fe2000fffe0ff */
        /* <DEDUP_REMOVED lines=17> */
[----:B-1----:R-:W-:Y:S05]  /*0540*/  @!P0 BRA `(.L_x_1792) ;  /* 0x00000008000c8947 */ /* 0x002fea0003800000 */
        /* <DEDUP_REMOVED lines=10> */
[----:B-----5:R-:W-:Y:S01]  /*05f0*/  @!P0 IMAD.WIDE.U32 R10, R6, R8, RZ ;  /* 0x00000008060a8225 */ /* 0x020fe200078e00ff */
[----:B------:R-:W-:Y:S02]  /*0600*/  LOP3.LUT R8, R0, 0x38, RZ, 0xc0, !PT ;  /* 0x0000003800087812 */ /* 0x000fe400078ec0ff */
[----:B------:R-:W-:Y:S01]  /*0610*/  @P0 MOV R10, R12 ;  /* 0x0000000c000a0202 */ /* 0x000fe20000000f00 */
[----:B------:R-:W-:Y:S01]  /*0620*/  @!P0 IMAD R0, R6, R9, R11 ;  /* 0x0000000906008224 */ /* 0x000fe200078e020b */
[C---:B------:R-:W-:Y:S01]  /*0630*/  LOP3.LUT R14, R8.reuse, 0x40, RZ, 0xfc, !PT ;  /* 0x00000040080e7812 */ /* 0x040fe200078efcff */
[----:B------:R-:W-:Y:S02]  /*0640*/  IMAD.MOV.U32 R9, RZ, RZ, RZ ;  /* 0x000000ffff097224 */ /* 0x000fe400078e00ff */
[----:B------:R-:W-:Y:S01]  /*0650*/  @P0 IMAD R0, R207, R3, R13 ;  /* 0x00000003cf000224 */ /* 0x000fe200078e020d */
[----:B------:R-:W-:Y:S01]  /*0660*/  LOP3.LUT R13, R8, 0x80, RZ, 0xfc, !PT ;  /* 0x00000080080d7812 */ /* 0x000fe200078efcff */
[----:B------:R-:W-:-:S04]  /*0670*/  IMAD.WIDE.U32 R6, R87, R2, R8 ;  /* 0x0000000257067225 */ /* 0x000fc800078e0008 */
[C---:B------:R-:W-:Y:S01]  /*0680*/  IMAD R5, R87.reuse, R3, R7 ;  /* 0x0000000357057224 */ /* 0x040fe200078e0207 */
[----:B------:R-:W-:Y:S01]  /*0690*/  IADD3 R10, P0, PT, R10, R6, RZ ;  /* 0x000000060a0a7210 */ /* 0x000fe20007f1e0ff */
[----:B--2---:R-:W-:Y:S01]  /*06a0*/  IMAD R12, R4, UR7, R17 ;  /* 0x00000007040c7c24 */ /* 0x004fe2000f8e0211 */
[C---:B------:R-:W-:Y:S01]  /*06b0*/  IADD3 R4, PT, PT, R184.reuse, 0x20, RZ ;  /* 0x00000020b8047810 */ /* 0x040fe20007ffe0ff */
[----:B------:R-:W-:Y:S02]  /*06c0*/  VIADD R6, R184, 0x10 ;  /* 0x00000010b8067836 */ /* 0x000fe40000000000 */
[----:B------:R-:W-:Y:S01]  /*06d0*/  IMAD.X R11, R0, 0x1, R5, P0 ;  /* 0x00000001000b7824 */ /* 0x000fe200000e0605 */
[----:B------:R-:W-:Y:S01]  /*06e0*/  IADD3 R5, PT, PT, -R87, R80, RZ ;  /* 0x0000005057057210 */ /* 0x000fe20007ffe1ff */
[----:B----4-:R-:W-:Y:S01]  /*06f0*/  IMAD R87, R12, UR6, R87 ;  /* 0x000000060c577c24 */ /* 0x010fe2000f8e0257 */
[C---:B------:R-:W-:Y:S01]  /*0700*/  IADD3 R0, PT, PT, R184.reuse, 0x30, RZ ;  /* 0x00000030b8007810 */ /* 0x040fe20007ffe0ff */
[----:B---3--:R-:W-:Y:S01]  /*0710*/  IMAD.WIDE.U32 R10, R17, UR4, R10 ;  /* 0x00000004110a7c25 */ /* 0x008fe2000f8e000a */
        /* <DEDUP_REMOVED lines=19> */
.L_x_1794:
[----:B------:R-:W-:Y:S05]  /*0850*/  BSYNC.RECONVERGENT B0 ;  /* 0x0000000000007941 */ /* 0x000fea0003800200 */
.L_x_1793:
        /* <DEDUP_REMOVED lines=20> */
.L_x_1796:
[----:B------:R-:W-:Y:S05]  /*09a0*/  BSYNC.RECONVERGENT B0 ;  /* 0x0000000000007941 */ /* 0x000fea0003800200 */
.L_x_1795:
        /* <DEDUP_REMOVED lines=20> */
.L_x_1798:
[----:B------:R-:W-:Y:S05]  /*0af0*/  BSYNC.RECONVERGENT B0 ;  /* 0x0000000000007941 */ /* 0x000fea0003800200 */
.L_x_1797:
        /* <DEDUP_REMOVED lines=19> */
.L_x_1800:
[----:B------:R-:W-:Y:S05]  /*0c30*/  BSYNC.RECONVERGENT B0 ;  /* 0x0000000000007941 */ /* 0x000fea0003800200 */
.L_x_1799:
        /* <DEDUP_REMOVED lines=20> */
.L_x_1792:
        /* <DEDUP_REMOVED lines=10> */
.L_x_1801:
        /* <DEDUP_REMOVED lines=99> */
.L_x_1802:
        /* <DEDUP_REMOVED lines=15> */
.L_x_1804:
[----:B------:R-:W2:Y:S01]  /*1540*/  LDC.64 R134, c[0x0][0x3b8] ;  /* 0x0000ee00ff867b82 */ /* 0x000ea20000000a00 */
[----:B------:R-:W-:-:S05]  /*1550*/  IADD3 R14, PT, PT, R8, R3, RZ ;  /* 0x00000003080e7210 */ /* 0x000fca0007ffe0ff */
[C---:B--2---:R-:W-:Y:S02]  /*1560*/  IMAD R11, R14.reuse, R135, RZ ;  /* 0x000000870e0b7224 */ /* 0x044fe400078e02ff */
[----:B------:R-:W-:-:S05]  /*1570*/  IMAD.WIDE.U32 R14, R14, R134, RZ ;  /* 0x000000860e0e7225 */ /* 0x000fca00078e00ff */
[----:B------:R-:W-:Y:S02]  /*1580*/  IADD3 R11, PT, PT, R15, R11, RZ ;  /* 0x0000000b0f0b7210 */ /* 0x000fe40007ffe0ff */
[----:B------:R-:W-:Y:S02]  /*1590*/  MOV R10, R14 ;  /* 0x0000000e000a7202 */ /* 0x000fe40000000f00 */
.L_x_1805:
        /* <DEDUP_REMOVED lines=14> */
.L_x_1806:
[----:B------:R-:W2:Y:S01]  /*1680*/  LDC.64 R144, c[0x0][0x3c0] ;  /* 0x0000f000ff907b82 */ /* 0x000ea20000000a00 */
[----:B------:R-:W-:-:S05]  /*1690*/  IADD3 R3, PT, PT, R8, R3, RZ ;  /* 0x0000000308037210 */ /* 0x000fca0007ffe0ff */
[C---:B--2---:R-:W-:Y:S02]  /*16a0*/  IMAD R15, R3.reuse, R145, RZ ;  /* 0x00000091030f7224 */ /* 0x044fe400078e02ff */
[----:B------:R-:W-:-:S05]  /*16b0*/  IMAD.WIDE.U32 R2, R3, R144, RZ ;  /* 0x0000009003027225 */ /* 0x000fca00078e00ff */
[----:B------:R-:W-:Y:S02]  /*16c0*/  IADD3 R15, PT, PT, R3, R15, RZ ;  /* 0x0000000f030f7210 */ /* 0x000fe40007ffe0ff */
[----:B------:R-:W-:-:S07]  /*16d0*/  MOV R14, R2 ;  /* 0x00000002000e7202 */ /* 0x000fce0000000f00 */
.L_x_1807:
        /* <DEDUP_REMOVED lines=44> */
.L_x_1803:
        /* <DEDUP_REMOVED lines=23> */
[----:B------:R-:W-:Y:S01]  /*1b10*/  BSSY.RECONVERGENT B0, `(.L_x_1808) ;  /* 0x0000039000007945 */ /* 0x000fe20003800200 */
[----:B------:R-:W-:-:S02]  /*1b20*/  LOP3.LUT R216, R182, 0x40, RZ, 0xfc, !PT ;  /* 0x00000040b6d87812 */ /* 0x000fc400078efcff */
[----:B------:R-:W-:Y:S01]  /*1b30*/  IMAD.WIDE.U32 R8, R10, R144, R24 ;  /* 0x000000900a087225 */ /* 0x000fe200078e0018 */
[----:B---3--:R-:W-:Y:S02]  /*1b40*/  LEA R202, P2, R18, UR10, 0x1 ;  /* 0x0000000a12ca7c11 */ /* 0x008fe4000f8408ff */
[----:B------:R-:W-:Y:S01]  /*1b50*/  LOP3.LUT R214, R182, 0x80, RZ, 0xfc, !PT ;  /* 0x00000080b6d67812 */ /* 0x000fe200078efcff */
[----:B------:R-:W-:Y:S01]  /*1b60*/  IMAD R205, R10, R145, R9 ;  /* 0x000000910acd7224 */ /* 0x000fe200078e0209 */
[----:B-1----:R-:W-:Y:S01]  /*1b70*/  LEA R204, P1, R8, UR4, 0x1 ;  /* 0x0000000408cc7c11 */ /* 0x002fe2000f8208ff */
[----:B------:R-:W-:Y:S02]  /*1b80*/  IMAD R203, R10, R135, R19 ;  /* 0x000000870acb7224 */ /* 0x000fe400078e0213 */
[----:B------:R-:W-:Y:S01]  /*1b90*/  IMAD.WIDE.U32 R12, R13, 0x40, R10 ;  /* 0x000000400d0c7825 */ /* 0x000fe200078e000a */
[----:B------:R-:W-:Y:S01]  /*1ba0*/  LEA.HI.X R205, R8, UR5, R205, 0x1, P1 ;  /* 0x0000000508cd7c11 */ /* 0x000fe200088f0ccd */
[----:B------:R-:W-:Y:S01]  /*1bb0*/  UMOV UR5, 0x400 ;  /* 0x0000040000057882 */ /* 0x000fe20000000000 */
[----:B------:R-:W-:Y:S01]  /*1bc0*/  LEA.HI.X R203, R18, UR11, R203, 0x1, P2 ;  /* 0x0000000b12cb7c11 */ /* 0x000fe200090f0ccb */
[----:B-----5:R-:W-:Y:S01]  /*1bd0*/  @P0 IMAD.WIDE.U32 R22, R207, R2, RZ ;  /* 0x00000002cf160225 */ /* 0x020fe200078e00ff */
[----:B--2---:R-:W-:Y:S01]  /*1be0*/  ULEA UR5, UR12, UR5, 0x18 ;  /* 0x000000050c057291 */ /* 0x004fe2000f8ec0ff */
[----:B------:R-:W-:-:S04]  /*1bf0*/  LOP3.LUT R2, R186, 0x8, RZ, 0xc0, !PT ;  /* 0x00000008ba027812 */ /* 0x000fc800078ec0ff */
[----:B------:R-:W-:Y:S01]  /*1c00*/  LOP3.LUT R77, R147, R2, RZ, 0x3c, !PT ;  /* 0x00000002934d7212 */ /* 0x000fe200078e3cff */
[----:B----4-:R-:W-:Y:S01]  /*1c10*/  @!P0 IMAD.WIDE.U32 R20, R6, R4, RZ ;  /* 0x0000000406148225 */ /* 0x010fe200078e00ff */
[----:B------:R-:W-:-:S03]  /*1c20*/  LEA R217, R217, UR5, 0x1 ;  /* 0x00000005d9d97c11 */ /* 0x000fc6000f8e08ff */
        /* <DEDUP_REMOVED lines=38> */
.L_x_1810:
[----:B------:R2:W-:Y:S02]  /*1e90*/  STS.128 [R217+0x4000], RZ ;  /* 0x004000ffd9007388 */ /* 0x0005e40000000c00 */
.L_x_1809:
[----:B------:R-:W-:Y:S05]  /*1ea0*/  BSYNC.RECONVERGENT B0 ;  /* 0x0000000000007941 */ /* 0x000fea0003800200 */
.L_x_1808:
        /* <DEDUP_REMOVED lines=36> */
.L_x_1813:
[----:B------:R4:W-:Y:S02]  /*20f0*/  STS.128 [R217+0x4800], RZ ;  /* 0x004800ffd9007388 */ /* 0x0009e40000000c00 */
.L_x_1812:
[----:B------:R-:W-:Y:S05]  /*2100*/  BSYNC.RECONVERGENT B0 ;  /* 0x0000000000007941 */ /* 0x000fea0003800200 */
.L_x_1811:
        /* <DEDUP_REMOVED lines=36> */
.L_x_1816:
[----:B------:R3:W-:Y:S02]  /*2350*/  STS.128 [R217+0x5000], RZ ;  /* 0x005000ffd9007388 */ /* 0x0007e40000000c00 */
.L_x_1815:
[----:B------:R-:W-:Y:S05]  /*2360*/  BSYNC.RECONVERGENT B0 ;  /* 0x0000000000007941 */ /* 0x000fea0003800200 */
.L_x_1814:
        /* <DEDUP_REMOVED lines=36> */
.L_x_1819:
[----:B------:R2:W-:Y:S02]  /*25b0*/  STS.128 [R217+0x5800], RZ ;  /* 0x005800ffd9007388 */ /* 0x0005e40000000c00 */
.L_x_1818:
[----:B------:R-:W-:Y:S05]  /*25c0*/  BSYNC.RECONVERGENT B0 ;  /* 0x0000000000007941 */ /* 0x000fea0003800200 */
.L_x_1817:
        /* <DEDUP_REMOVED lines=28> */
.L_x_1822:
[----:B------:R2:W-:Y:S02]  /*2790*/  STS.128 [R217+0xa000], RZ ;  /* 0x00a000ffd9007388 */ /* 0x0005e40000000c00 */
.L_x_1821:
[----:B------:R-:W-:Y:S05]  /*27a0*/  BSYNC.RECONVERGENT B0 ;  /* 0x0000000000007941 */ /* 0x000fea0003800200 */
.L_x_1820:
        /* <DEDUP_REMOVED lines=27> */
.L_x_1825:
[----:B------:R1:W-:Y:S02]  /*2960*/  STS.128 [R217+0xa800], RZ ;  /* 0x00a800ffd9007388 */ /* 0x0003e40000000c00 */
.L_x_1824:
[----:B------:R-:W-:Y:S05]  /*2970*/  BSYNC.RECONVERGENT B0 ;  /* 0x0000000000007941 */ /* 0x000fea0003800200 */
.L_x_1823:
        /* <DEDUP_REMOVED lines=25> */
.L_x_1828:
[----:B------:R1:W-:Y:S02]  /*2b10*/  STS.128 [R217+0xb000], RZ ;  /* 0x00b000ffd9007388 */ /* 0x0003e40000000c00 */
.L_x_1827:
[----:B------:R-:W-:Y:S05]  /*2b20*/  BSYNC.RECONVERGENT B0 ;  /* 0x0000000000007941 */ /* 0x000fea0003800200 */
.L_x_1826:
[----:B------:R-:W-:Y:S01]  /*2b30*/  ISETP.GE.AND P0, PT, R4, R5, PT ;  /* 0x000000050400720c */ /* 0x000fe20003f06270 */
[----:B------:R-:W-:Y:S01]  /*2b40*/  IMAD.SHL.U32 R183, R184, 0x20, RZ ;  /* 0x00000020b8b77824 */ /* 0x000fe200078e00ff */
[----:B------:R-:W-:Y:S04]  /*2b50*/  BSSY.RECONVERGENT B0, `(.L_x_1829) ;  /* 0x000001c000007945 */ /* 0x000fe80003800200 */
[----:B------:R-:W-:-:S04]  /*2b60*/  LOP3.LUT R183, R183, 0x7c00, RZ, 0xc0, !PT ;  /* 0x00007c00b7b77812 */ /* 0x000fc800078ec0ff */
[----:B-1----:R-:W-:-:S03]  /*2b70*/  LOP3.LUT R10, R183, 0x200, R148, 0xf8, !PT ;  /* 0x00000200b70a7812 */ /* 0x002fc600078ef894 */
[----:B------:R-:W-:Y:S05]  /*2b80*/  @P0 BRA `(.L_x_1830) ;  /* 0x0000000000600947 */ /* 0x000fea0003800000 */
[----:B------:R-:W1:Y:S01]  /*2b90*/  LDCU UR4, c[0x0][0x440] ;  /* 0x00008800ff0477ac */ /* 0x000e620008000800 */
[----:B------:R-:W-:Y:S02]  /*2ba0*/  IMAD R9, R135, 0x60, RZ ;  /* 0x0000006087097824 */ /* 0x000fe400078e02ff */
[----:B------:R-:W-:-:S05]  /*2bb0*/  IMAD.WIDE.U32 R12, R134, 0x60, R202 ;  /* 0x00000060860c7825 */ /* 0x000fca00078e00ca */
[----:B------:R-:W-:Y:S02]  /*2bc0*/  IADD3 R13, PT, PT, R13, R9, RZ ;  /* 0x000000090d0d7210 */ /* 0x000fe40007ffe0ff */
[----:B-1----:R-:W-:Y:S02]  /*2bd0*/  ISETP.GE.AND P1, PT, R182, UR4, PT ;  /* 0x00000004b6007c0c */ /* 0x002fe4000bf26270 */
        /* <DEDUP_REMOVED lines=18> */
.L_x_1831:
[----:B------:R1:W-:Y:S02]  /*2d00*/  STS.128 [R217+0xb800], RZ ;  /* 0x00b800ffd9007388 */ /* 0x0003e40000000c00 */
.L_x_1830:
[----:B------:R-:W-:Y:S05]  /*2d10*/  BSYNC.RECONVERGENT B0 ;  /* 0x0000000000007941 */ /* 0x000fea0003800200 */
.L_x_1829:
        /* <DEDUP_REMOVED lines=29> */
.L_x_1834:
[----:B------:R1:W-:Y:S01]  /*2ef0*/  STS.128 [R217+0x10000], RZ ;  /* 0x010000ffd9007388 */ /* 0x0003e20000000c00 */
[----:B------:R-:W-:Y:S05]  /*2f00*/  BRA `(.L_x_1835) ;  /* 0x00000000000c7947 */ /* 0x000fea0003800000 */
.L_x_1833:
[----:B------:R1:W-:Y:S04]  /*2f10*/  STS.128 [R217+0xc000], RZ ;  /* 0x00c000ffd9007388 */ /* 0x0003e80000000c00 */
[----:B------:R1:W-:Y:S04]  /*2f20*/  STS.128 [R217+0xe000], RZ ;  /* 0x00e000ffd9007388 */ /* 0x0003e80000000c00 */
[----:B------:R1:W-:Y:S02]  /*2f30*/  STS.128 [R217+0x10000], RZ ;  /* 0x010000ffd9007388 */ /* 0x0003e40000000c00 */
.L_x_1835:
[----:B------:R-:W-:Y:S05]  /*2f40*/  BSYNC.RECONVERGENT B0 ;  /* 0x0000000000007941 */ /* 0x000fea0003800200 */
.L_x_1832:
        /* <DEDUP_REMOVED lines=30> */
.L_x_1838:
[----:B------:R1:W-:Y:S02]  /*3130*/  STS.128 [R217+0x10800], RZ ;  /* 0x010800ffd9007388 */ /* 0x0003e40000000c00 */
.L_x_1837:
[----:B------:R-:W-:Y:S05]  /*3140*/  BSYNC.RECONVERGENT B0 ;  /* 0x0000000000007941 */ /* 0x000fea0003800200 */
.L_x_1836:
        /* <DEDUP_REMOVED lines=28> */
.L_x_1841:
[----:B------:R1:W-:Y:S02]  /*3310*/  STS.128 [R217+0x11000], RZ ;  /* 0x011000ffd9007388 */ /* 0x0003e40000000c00 */
.L_x_1840:
[----:B------:R-:W-:Y:S05]  /*3320*/  BSYNC.RECONVERGENT B0 ;  /* 0x0000000000007941 */ /* 0x000fea0003800200 */
.L_x_1839:
[----:B------:R-:W-:Y:S01]  /*3330*/  ISETP.GE.AND P0, PT, R4, R5, PT ;  /* 0x000000050400720c */ /* 0x000fe20003f06270 */
[----:B------:R-:W-:Y:S01]  /*3340*/  BSSY.RECONVERGENT B0, `(.L_x_1842) ;  /* 0x0000021000007945 */ /* 0x000fe20003800200 */
[----:B------:R-:W-:Y:S01]  /*3350*/  SHF.R.U32.HI R85, RZ, 0x2, R184 ;  /* 0x00000002ff557819 */ /* 0x000fe200000116b8 */
[----:B------:R-:W-:Y:S01]  /*3360*/  IMAD.IADD R10, R77, 0x1, R10 ;  /* 0x000000014d0a7824 */ /* 0x000fe200078e020a */
[----:B-1----:R-:W-:Y:S02]  /*3370*/  LOP3.LUT R6, R184, 0x8, RZ, 0xc0, !PT ;  /* 0x00000008b8067812 */ /* 0x002fe400078ec0ff */
[----:B------:R-:W-:-:S07]  /*3380*/  LOP3.LUT R85, R85, 0x7, RZ, 0xc0, !PT ;  /* 0x0000000755557812 */ /* 0x000fce00078ec0ff */
        /* <DEDUP_REMOVED lines=27> */
.L_x_1844:
[----:B------:R1:W-:Y:S02]  /*3540*/  STS.128 [R217+0x11800], RZ ;  /* 0x011800ffd9007388 */ /* 0x0003e40000000c00 */
.L_x_1843:
[----:B------:R-:W-:Y:S05]  /*3550*/  BSYNC.RECONVERGENT B0 ;  /* 0x0000000000007941 */ /* 0x000fea0003800200 */
.L_x_1842:
[----:B------:R-:W-:Y:S01]  /*3560*/  LOP3.LUT R5, R147, R6, RZ, 0x3c, !PT ;  /* 0x0000000693057212 */ /* 0x000fe200078e3cff */
[----:B------:R-:W5:Y:S01]  /*3570*/  LDCU UR4, c[0x0][0x50c] ;  /* 0x0000a180ff0477ac */ /* 0x000f620008000800 */
[----:B------:R-:W-:Y:S01]  /*3580*/  LOP3.LUT R180, R148, 0x400, RZ, 0xc0, !PT ;  /* 0x0000040094b47812 */ /* 0x000fe200078ec0ff */
[----:B------:R-:W0:Y:S01]  /*3590*/  LDGDEPBAR ;  /* 0x00000000000079af */ /* 0x000e220000000000 */
[----:B------:R-:W-:Y:S02]  /*35a0*/  LEA R91, R10, UR5, 0x1 ;  /* 0x000000050a5b7c11 */ /* 0x000fe4000f8e08ff */
[----:B------:R-:W-:Y:S02]  /*35b0*/  LEA R180, R5, R180, 0x1 ;  /* 0x000000b405b47211 */ /* 0x000fe400078e08ff */
[----:B------:R-:W-:Y:S01]  /*35c0*/  LOP3.LUT P0, RZ, R184, 0x2, RZ, 0xc0, !PT ;  /* 0x00000002b8ff7812 */ /* 0x000fe2000780c0ff */
[----:B------:R-:W-:Y:S01]  /*35d0*/  LDSM.16.M88.4 R48, [R91] ;  /* 0x000000005b30783b */ /* 0x000fe20000000200 */
[----:B------:R-:W-:-:S02]  /*35e0*/  MOV R181, 0x20 ;  /* 0x0000002000b57802 */ /* 0x000fc40000000f00 */
[----:B------:R-:W-:Y:S01]  /*35f0*/  IADD3 R83, PT, PT, R180, UR5, RZ ;  /* 0x00000005b4537c10 */ /* 0x000fe2000fffe0ff */
[----:B------:R-:W2:Y:S01]  /*3600*/  LDSM.16.M88.4 R20, [R180+UR5+0x6000] ;  /* 0x00600005b414783b */ /* 0x000ea20008000200 */
[----:B------:R-:W-:Y:S02]  /*3610*/  SEL R76, R181, 0xffffffe0, !P0 ;  /* 0xffffffe0b54c7807 */ /* 0x000fe40004000000 */
[----:B------:R-:W-:Y:S01]  /*3620*/  LOP3.LUT P2, RZ, R184, 0x4, RZ, 0xc0, !PT ;  /* 0x00000004b8ff7812 */ /* 0x000fe2000784c0ff */
[----:B------:R-:W3:Y:S01]  /*3630*/  LDSM.16.M88.4 R12, [R180+UR5+0x6800] ;  /* 0x00680005b40c783b */ /* 0x000ee20008000200 */
[-C--:B------:R-:W-:Y:S02]  /*3640*/  IADD3 R90, PT, PT, R91, R76.reuse, RZ ;  /* 0x0000004c5b5a7210 */ /* 0x080fe40007ffe0ff */
[----:B------:R-:W-:Y:S01]  /*3650*/  IADD3 R84, PT, PT, R83, R76, RZ ;  /* 0x0000004c53547210 */ /* 0x000fe20007ffe0ff */
[----:B------:R-:W4:Y:S01]  /*3660*/  LDSM.16.M88.4 R56, [R180+UR5+0x7000] ;  /* 0x00700005b438783b */ /* 0x000f220008000200 */
[----:B------:R-:W-:-:S02]  /*3670*/  MOV R146, 0x40 ;  /* 0x0000004000927802 */ /* 0x000fc40000000f00 */
[----:B------:R-:W-:Y:S01]  /*3680*/  ISETP.GT.U32.AND P1, PT, R150, R201, PT ;  /* 0x000000c99600720c */ /* 0x000fe20003f24070 */
[----:B------:R-:W5:Y:S01]  /*3690*/  LDSM.16.M88.4 R28, [R180+UR5+0x7800] ;  /* 0x00780005b41c783b */ /* 0x000f620008000200 */
[----:B------:R-:W-:Y:S02]  /*36a0*/  SEL R146, R146, 0xffffffc0, !P2 ;  /* 0xffffffc092927807 */ /* 0x000fe40005000000 */
[----:B------:R-:W-:Y:S01]  /*36b0*/  IADD3 R85, PT, PT, R85, R88, R87 ;  /* 0x0000005855557210 */ /* 0x000fe20007ffe057 */
[----:B------:R-:W-:Y:S01]  /*36c0*/  LDSM.16.M88.4 R64, [R90] ;  /* 0x000000005a40783b */ /* 0x000fe20000000200 */
[-C--:B------:R-:W-:Y:S02]  /*36d0*/  IADD3 R89, PT, PT, R91, R146.reuse, RZ ;  /* 0x000000925b597210 */ /* 0x080fe40007ffe0ff */
[----:B------:R-:W-:Y:S01]  /*36e0*/  IADD3 R83, PT, PT, R83, R146, RZ ;  /* 0x0000009253537210 */ /* 0x000fe20007ffe0ff */
[----:B------:R-:W5:Y:S01]  /*36f0*/  LDSM.16.M88.4 R32, [R84+0x6000] ;  /* 0x006000005420783b */ /* 0x000f620000000200 */
[----:B------:R-:W-:-:S02]  /*3700*/  IADD3 R86, PT, PT, R76, R89, RZ ;  /* 0x000000594c567210 */ /* 0x000fc40007ffe0ff */
[----:B------:R-:W-:Y:S01]  /*3710*/  IADD3 R82, PT, PT, R76, R83, RZ ;  /* 0x000000534c527210 */ /* 0x000fe20007ffe0ff */
[----:B-1----:R-:W1:Y:S01]  /*3720*/  LDSM.16.M88.4 R8, [R84+0x6800] ;  /* 0x006800005408783b */ /* 0x002e620000000200 */
[----:B------:R-:W-:-:S03]  /*3730*/  IADD3 R200, PT, PT, R85, R78, -R81 ;  /* 0x0000004e55c87210 */ /* 0x000fc60007ffe851 */
[----:B------:R-:W1:Y:S04]  /*3740*/  LDSM.16.M88.4 R4, [R84+0x7000] ;  /* 0x007000005404783b */ /* 0x000e680000000200 */
[----:B------:R-:W1:Y:S04]  /*3750*/  LDSM.16.M88.4 R68, [R84+0x7800] ;  /* 0x007800005444783b */ /* 0x000e680000000200 */
[----:B------:R-:W-:Y:S01]  /*3760*/  LDSM.16.M88.4 R44, [R83+0x6000] ;  /* 0x00600000532c783b */ /* 0x000fe20000000200 */
[C---:B--2---:R-:W-:Y:S03]  /*3770*/  HMMA.16816.F32 R24, R48.reuse, R20, RZ ;  /* 0x000000143018723c */ /* 0x044fe600000018ff */
[----:B------:R-:W-:Y:S04]  /*3780*/  LDSM.16.M88.4 R40, [R83+0x6800] ;  /* 0x006800005328783b */ /* 0x000fe80000000200 */
[----:B------:R-:W-:Y:S01]  /*3790*/  LDSM.16.M88.4 R72, [R86] ;  /* 0x000000005648783b */ /* 0x000fe20000000200 */
[C---:B---3--:R-:W-:Y:S03]  /*37a0*/  HMMA.16816.F32 R16, R48.reuse, R12, RZ ;  /* 0x0000000c3010723c */ /* 0x048fe600000018ff */
[----:B------:R-:W-:Y:S05]  /*37b0*/  LDSM.16.M88.4 R36, [R83+0x7000] ;  /* 0x007000005324783b */ /* 0x000fea0000000200 */
[C---:B----4-:R-:W-:Y:S08]  /*37c0*/  HMMA.16816.F32 R60, R48.reuse, R56, RZ ;  /* 0x00000038303c723c */ /* 0x050ff000000018ff */
[C---:B------:R-:W-:Y:S08]  /*37d0*/  HMMA.16816.F32 R20, R48.reuse, R22, RZ ;  /* 0x000000163014723c */ /* 0x040ff000000018ff */
[C---:B------:R-:W-:Y:S08]  /*37e0*/  HMMA.16816.F32 R12, R48.reuse, R14, RZ ;  /* 0x0000000e300c723c */ /* 0x040ff000000018ff */
[C---:B------:R-:W-:Y:S08]  /*37f0*/  HMMA.16816.F32 R56, R48.reuse, R58, RZ ;  /* 0x0000003a3038723c */ /* 0x040ff000000018ff */
[C---:B-----5:R-:W-:Y:S08]  /*3800*/  HMMA.16816.F32 R52, R48.reuse, R28, RZ ;  /* 0x0000001c3034723c */ /* 0x060ff000000018ff */
[----:B------:R-:W-:Y:S01]  /*3810*/  HMMA.16816.F32 R48, R48, R30, RZ ;  /* 0x0000001e3030723c */ /* 0x000fe200000018ff */
[----:B------:R-:W2:Y:S07]  /*3820*/  LDSM.16.M88.4 R28, [R89] ;  /* 0x00000000591c783b */ /* 0x000eae0000000200 */
[C---:B------:R-:W-:Y:S08]  /*3830*/  HMMA.16816.F32 R24, R64.reuse, R32, R24 ;  /* 0x000000204018723c */ /* 0x040ff00000001818 */
[C---:B------:R-:W-:Y:S01]  /*3840*/  HMMA.16816.F32 R20, R64.reuse, R34, R20 ;  /* 0x000000224014723c */ /* 0x040fe20000001814 */
[----:B------:R-:W3:Y:S07]  /*3850*/  LDSM.16.M88.4 R32, [R83+0x7800] ;  /* 0x007800005320783b */ /* 0x000eee0000000200 */
[C---:B-1----:R-:W-:Y:S08]  /*3860*/  HMMA.16816.F32 R16, R64.reuse, R8, R16 ;  /* 0x000000084010723c */ /* 0x042ff00000001810 */
        /* <DEDUP_REMOVED lines=11> */
[----:B------:R-:W-:Y:S07]  /*3920*/  LDSM.16.M88.4 R44, [R91+0x2000] ;  /* 0x002000005b2c783b */ /* 0x000fee0000000200 */
[C---:B------:R-:W-:Y:S08]  /*3930*/  HMMA.16816.F32 R16, R28.reuse, R40, R16 ;  /* 0x000000281c10723c */ /* 0x040ff00000001810 */
[C---:B------:R-:W-:Y:S01]  /*3940*/  HMMA.16816.F32 R12, R28.reuse, R42, R12 ;  /* 0x0000002a1c0c723c */ /* 0x040fe2000000180c */
[----:B------:R-:W2:Y:S07]  /*3950*/  LDSM.16.M88.4 R40, [R180+UR5+0x8000] ;  /* 0x00800005b428783b */ /* 0x000eae0008000200 */
[C---:B---3--:R-:W-:Y:S08]  /*3960*/  HMMA.16816.F32 R52, R28.reuse, R32, R52 ;  /* 0x000000201c34723c */ /* 0x048ff00000001834 */
[----:B------:R-:W-:Y:S01]  /*3970*/  HMMA.16816.F32 R48, R28, R34, R48 ;  /* 0x000000221c30723c */ /* 0x000fe20000001830 */
[----:B------:R-:W3:Y:S07]  /*3980*/  LDSM.16.M88.4 R32, [R180+UR5+0x9000] ;  /* 0x00900005b420783b */ /* 0x000eee0008000200 */
[C---:B-1----:R-:W-:Y:S08]  /*3990*/  HMMA.16816.F32 R24, R72.reuse, R8, R24 ;  /* 0x000000084818723c */ /* 0x042ff00000001818 */
[C---:B------:R-:W-:Y:S01]  /*39a0*/  HMMA.16816.F32 R20, R72.reuse, R10, R20 ;  /* 0x0000000a4814723c */ /* 0x040fe20000001814 */
[----:B------:R-:W-:Y:S07]  /*39b0*/  LDSM.16.M88.4 R8, [R90+0x2000] ;  /* 0x002000005a08783b */ /* 0x000fee0000000200 */
[C---:B----4-:R-:W-:Y:S08]  /*39c0*/  HMMA.16816.F32 R16, R72.reuse, R4, R16 ;  /* 0x000000044810723c */ /* 0x050ff00000001810 */
[----:B------:R-:W-:Y:S01]  /*39d0*/  HMMA.16816.F32 R12, R72, R6, R12 ;  /* 0x00000006480c723c */ /* 0x000fe2000000180c */
[----:B------:R-:W1:Y:S07]  /*39e0*/  LDSM.16.M88.4 R4, [R84+0x8000] ;  /* 0x008000005404783b */ /* 0x000e6e0000000200 */
[C---:B------:R-:W-:Y:S08]  /*39f0*/  HMMA.16816.F32 R60, R28.reuse, R36, R60 ;  /* 0x000000241c3c723c */ /* 0x040ff0000000183c */
[----:B------:R-:W-:Y:S01]  /*3a00*/  HMMA.16816.F32 R56, R28, R38, R56 ;  /* 0x000000261c38723c */ /* 0x000fe20000001838 */
[----:B------:R-:W4:Y:S04]  /*3a10*/  LDSM.16.M88.4 R36, [R180+UR5+0x8800] ;  /* 0x00880005b424783b */ /* 0x000f280008000200 */
[----:B------:R-:W4:Y:S03]  /*3a20*/  LDSM.16.M88.4 R28, [R180+UR5+0x9800] ;  /* 0x00980005b41c783b */ /* 0x000f260008000200 */
[C---:B-----5:R-:W-:Y:S08]  /*3a30*/  HMMA.16816.F32 R52, R72.reuse, R64, R52 ;  /* 0x000000404834723c */ /* 0x060ff00000001834 */
[C---:B------:R-:W-:Y:S08]  /*3a40*/  HMMA.16816.F32 R60, R72.reuse, R68, R60 ;  /* 0x00000044483c723c */ /* 0x040ff0000000183c */
[C---:B------:R-:W-:Y:S01]  /*3a50*/  HMMA.16816.F32 R56, R72.reuse, R70, R56 ;  /* 0x000000464838723c */ /* 0x040fe20000001838 */
[----:B------:R-:W-:Y:S07]  /*3a60*/  LDSM.16.M88.4 R68, [R84+0x9000] ;  /* 0x009000005444783b */ /* 0x000fee0000000200 */
[----:B------:R-:W-:Y:S01]  /*3a70*/  HMMA.16816.F32 R64, R72, R66, R48 ;  /* 0x000000424840723c */ /* 0x000fe20000001830 */
[----:B------:R-:W5:Y:S07]  /*3a80*/  LDSM.16.M88.4 R48, [R84+0x8800] ;  /* 0x008800005430783b */ /* 0x000f6e0000000200 */
[C---:B--2---:R-:W-:Y:S08]  /*3a90*/  HMMA.16816.F32 R24, R44.reuse, R40, R24 ;  /* 0x000000282c18723c */ /* 0x044ff00000001818 */
[C---:B------:R-:W-:Y:S01]  /*3aa0*/  HMMA.16816.F32 R20, R44.reuse, R42, R20 ;  /* 0x0000002a2c14723c */ /* 0x040fe20000001814 */
[----:B------:R-:W2:Y:S07]  /*3ab0*/  LDSM.16.M88.4 R40, [R84+0x9800] ;  /* 0x009800005428783b */ /* 0x000eae0000000200 */
[C---:B---3--:R-:W-:Y:S08]  /*3ac0*/  HMMA.16816.F32 R60, R44.reuse, R32, R60 ;  /* 0x000000202c3c723c */ /* 0x048ff0000000183c */
[----:B------:R-:W-:Y:S01]  /*3ad0*/  HMMA.16816.F32 R56, R44, R34, R56 ;  /* 0x000000222c38723c */ /* 0x000fe20000001838 */
[----:B------:R-:W-:Y:S07]  /*3ae0*/  LDSM.16.M88.4 R32, [R89+0x2000] ;  /* 0x002000005920783b */ /* 0x000fee0000000200 */
[C---:B-1----:R-:W-:Y:S08]  /*3af0*/  HMMA.16816.F32 R24, R8.reuse, R4, R24 ;  /* 0x000000040818723c */ /* 0x042ff00000001818 */
[----:B------:R-:W-:Y:S01]  /*3b00*/  HMMA.16816.F32 R20, R8, R6, R20 ;  /* 0x000000060814723c */ /* 0x000fe20000001814 */
[----:B------:R-:W1:Y:S07]  /*3b10*/  LDSM.16.M88.4 R4, [R83+0x8800] ;  /* 0x008800005304783b */ /* 0x000e6e0000000200 */
[C---:B----4-:R-:W-:Y:S08]  /*3b20*/  HMMA.16816.F32 R16, R44.reuse, R36, R16 ;  /* 0x000000242c10723c */ /* 0x050ff00000001810 */
[C---:B------:R-:W-:Y:S01]  /*3b30*/  HMMA.16816.F32 R12, R44.reuse, R38, R12 ;  /* 0x000000262c0c723c */ /* 0x040fe2000000180c */
[----:B------:R-:W-:Y:S07]  /*3b40*/  LDSM.16.M88.4 R36, [R83+0x9000] ;  /* 0x009000005324783b */ /* 0x000fee0000000200 */
[C---:B------:R-:W-:Y:S08]  /*3b50*/  HMMA.16816.F32 R52, R44.reuse, R28, R52 ;  /* 0x0000001c2c34723c */ /* 0x040ff00000001834 */
[----:B------:R-:W-:Y:S01]  /*3b60*/  HMMA.16816.F32 R64, R44, R30, R64 ;  /* 0x0000001e2c40723c */ /* 0x000fe20000001840 */
[----:B------:R-:W3:Y:S04]  /*3b70*/  LDSM.16.M88.4 R28, [R83+0x8000] ;  /* 0x00800000531c783b */ /* 0x000ee80000000200 */
[----:B------:R-:W4:Y:S03]  /*3b80*/  LDSM.16.M88.4 R44, [R83+0x9800] ;  /* 0x00980000532c783b */ /* 0x000f260000000200 */
[C---:B-----5:R-:W-:Y:S08]  /*3b90*/  HMMA.16816.F32 R16, R8.reuse, R48, R16 ;  /* 0x000000300810723c */ /* 0x060ff00000001810 */
[C---:B------:R-:W-:Y:S01]  /*3ba0*/  HMMA.16816.F32 R12, R8.reuse, R50, R12 ;  /* 0x00000032080c723c */ /* 0x040fe2000000180c */
[----:B------:R-:W-:Y:S07]  /*3bb0*/  LDSM.16.M88.4 R48, [R180+UR5+0xa000] ;  /* 0x00a00005b430783b */ /* 0x000fee0008000200 */
[C---:B------:R-:W-:Y:S08]  /*3bc0*/  HMMA.16816.F32 R60, R8.reuse, R68, R60 ;  /* 0x00000044083c723c */ /* 0x040ff0000000183c */
[C---:B------:R-:W-:Y:S08]  /*3bd0*/  HMMA.16816.F32 R56, R8.reuse, R70, R56 ;  /* 0x000000460838723c */ /* 0x040ff00000001838 */
[C---:B--2---:R-:W-:Y:S08]  /*3be0*/  HMMA.16816.F32 R52, R8.reuse, R40, R52 ;  /* 0x000000280834723c */ /* 0x044ff00000001834 */
[----:B------:R-:W-:Y:S01]  /*3bf0*/  HMMA.16816.F32 R64, R8, R42, R64 ;  /* 0x0000002a0840723c */ /* 0x000fe20000001840 */
[----:B------:R-:W-:Y:S04]  /*3c00*/  LDSM.16.M88.4 R40, [R86+0x2000] ;  /* 0x002000005628783b */ /* 0x000fe80000000200 */
[----:B------:R-:W2:Y:S03]  /*3c10*/  LDSM.16.M88.4 R8, [R82+0x8000] ;  /* 0x008000005208783b */ /* 0x000ea60000000200 */
[C---:B-1----:R-:W-:Y:S08]  /*3c20*/  HMMA.16816.F32 R16, R32.reuse, R4, R16 ;  /* 0x000000042010723c */ /* 0x042ff00000001810 */
[C---:B------:R-:W-:Y:S01]  /*3c30*/  HMMA.16816.F32 R12, R32.reuse, R6, R12 ;  /* 0x00000006200c723c */ /* 0x040fe2000000180c */
[----:B------:R-:W1:Y:S07]  /*3c40*/  LDSM.16.M88.4 R4, [R82+0x9000] ;  /* 0x009000005204783b */ /* 0x000e6e0000000200 */
[C---:B---3--:R-:W-:Y:S08]  /*3c50*/  HMMA.16816.F32 R24, R32.reuse, R28, R24 ;  /* 0x0000001c2018723c */ /* 0x048ff00000001818 */
[C---:B------:R-:W-:Y:S01]  /*3c60*/  HMMA.16816.F32 R20, R32.reuse, R30, R20 ;  /* 0x0000001e2014723c */ /* 0x040fe20000001814 */
[----:B------:R-:W3:Y:S07]  /*3c70*/  LDSM.16.M88.4 R28, [R82+0x8800] ;  /* 0x00880000521c783b */ /* 0x000eee0000000200 */
[C---:B------:R-:W-:Y:S01]  /*3c80*/  HMMA.16816.F32 R68, R32.reuse, R36, R60 ;  /* 0x000000242044723c */ /* 0x040fe2000000183c */
[----:B------:R-:W5:Y:S07]  /*3c90*/  LDSM.16.M88.4 R60, [R91+0x4000] ;  /* 0x004000005b3c783b */ /* 0x000f6e0000000200 */
[C---:B------:R-:W-:Y:S01]  /*3ca0*/  HMMA.16816.F32 R56, R32.reuse, R38, R56 ;  /* 0x000000262038723c */ /* 0x040fe20000001838 */
[----:B------:R-:W-:Y:S07]  /*3cb0*/  LDSM.16.M88.4 R36, [R90+0x4000] ;  /* 0x004000005a24783b */ /* 0x000fee0000000200 */
[C---:B----4-:R-:W-:Y:S08]  /*3cc0*/  HMMA.16816.F32 R52, R32.reuse, R44, R52 ;  /* 0x0000002c2034723c */ /* 0x050ff00000001834 */
[----:B------:R-:W-:Y:S01]  /*3cd0*/  HMMA.16816.F32 R64, R32, R46, R64 ;  /* 0x0000002e2040723c */ /* 0x000fe20000001840 */
[----:B------:R-:W4:Y:S07]  /*3ce0*/  LDSM.16.M88.4 R32, [R82+0x9800] ;  /* 0x009800005220783b */ /* 0x000f2e0000000200 */
[C---:B--2---:R-:W-:Y:S01]  /*3cf0*/  HMMA.16816.F32 R44, R40.reuse, R8, R24 ;  /* 0x00000008282c723c */ /* 0x044fe20000001818 */
[----:B------:R-:W2:Y:S07]  /*3d00*/  LDSM.16.M88.4 R24, [R84+0xa000] ;  /* 0x00a000005418783b */ /* 0x000eae0000000200 */
[C---:B------:R-:W-:Y:S01]  /*3d10*/  HMMA.16816.F32 R20, R40.reuse, R10, R20 ;  /* 0x0000000a2814723c */ /* 0x040fe20000001814 */
[----:B------:R-:W2:Y:S07]  /*3d20*/  LDSM.16.M88.4 R8, [R180+UR5+0xa800] ;  /* 0x00a80005b408783b */ /* 0x000eae0008000200 */
[C---:B-1----:R-:W-:Y:S08]  /*3d30*/  HMMA.16816.F32 R68, R40.reuse, R4, R68 ;  /* 0x000000042844723c */ /* 0x042ff00000001844 */
[C---:B------:R-:W-:Y:S01]  /*3d40*/  HMMA.16816.F32 R56, R40.reuse, R6, R56 ;  /* 0x000000062838723c */ /* 0x040fe20000001838 */
[----:B------:R-:W1:Y:S07]  /*3d50*/  LDSM.16.M88.4 R4, [R180+UR5+0xb000] ;  /* 0x00b00005b404783b */ /* 0x000e6e0008000200 */
[C---:B---3--:R-:W-:Y:S08]  /*3d60*/  HMMA.16816.F32 R16, R40.reuse, R28, R16 ;  /* 0x0000001c2810723c */ /* 0x048ff00000001810 */
[----:B------:R-:W-:Y:S01]  /*3d70*/  HMMA.16816.F32 R12, R40, R30, R12 ;  /* 0x0000001e280c723c */ /* 0x000fe2000000180c */
[----:B------:R-:W-:Y:S07]  /*3d80*/  LDSM.16.M88.4 R28, [R83+0xa000] ;  /* 0x00a00000531c783b */ /* 0x000fee0000000200 */
[C---:B-----5:R-:W-:Y:S01]  /*3d90*/  HMMA.16816.F32 R72, R60.reuse, R48, R44 ;  /* 0x000000303c48723c */ /* 0x060fe2000000182c */
[----:B------:R-:W3:Y:S07]  /*3da0*/  LDSM.16.M88.4 R44, [R89+0x4000] ;  /* 0x00400000592c783b */ /* 0x000eee0000000200 */
[----:B------:R-:W-:Y:S01]  /*3db0*/  HMMA.16816.F32 R20, R60, R50, R20 ;  /* 0x000000323c14723c */ /* 0x000fe20000001814 */
[----:B------:R-:W5:Y:S07]  /*3dc0*/  LDSM.16.M88.4 R48, [R84+0xa800] ;  /* 0x00a800005430783b */ /* 0x000f6e0000000200 */
[----:B----4-:R-:W-:Y:S08]  /*3dd0*/  HMMA.16816.F32 R52, R40, R32, R52 ;  /* 0x000000202834723c */ /* 0x010ff00000001834 */
[C---:B--2---:R-:W-:Y:S08]  /*3de0*/  HMMA.16816.F32 R72, R36.reuse, R24, R72 ;  /* 0x000000182448723c */ /* 0x044ff00000001848 */
[----:B------:R-:W-:Y:S01]  /*3df0*/  HMMA.16816.F32 R20, R36, R26, R20 ;  /* 0x0000001a2414723c */ /* 0x000fe20000001814 */
[----:B------:R-:W-:Y:S07]  /*3e00*/  LDSM.16.M88.4 R24, [R180+UR5+0xb800] ;  /* 0x00b80005b418783b */ /* 0x000fee0008000200 */
[----:B------:R-:W-:Y:S01]  /*3e10*/  HMMA.16816.F32 R64, R40, R34, R64 ;  /* 0x000000222840723c */ /* 0x000fe20000001840 */
[----:B------:R-:W-:Y:S04]  /*3e20*/  LDSM.16.M88.4 R40, [R86+0x4000] ;  /* 0x004000005628783b */ /* 0x000fe80000000200 */
[----:B------:R-:W2:Y:S03]  /*3e30*/  LDSM.16.M88.4 R32, [R82+0xa000] ;  /* 0x00a000005220783b */ /* 0x000ea60000000200 */
[C---:B------:R-:W-:Y:S08]  /*3e40*/  HMMA.16816.F32 R16, R60.reuse, R8, R16 ;  /* 0x000000083c10723c */ /* 0x040ff00000001810 */
[C---:B------:R-:W-:Y:S01]  /*3e50*/  HMMA.16816.F32 R12, R60.reuse, R10, R12 ;  /* 0x0000000a3c0c723c */ /* 0x040fe2000000180c */
[----:B------:R-:W4:Y:S07]  /*3e60*/  LDSM.16.M88.4 R8, [R83+0xa800] ;  /* 0x00a800005308783b */ /* 0x000f2e0000000200 */
[C---:B-1----:R-:W-:Y:S08]  /*3e70*/  HMMA.16816.F32 R68, R60.reuse, R4, R68 ;  /* 0x000000043c44723c */ /* 0x042ff00000001844 */
[----:B------:R-:W-:Y:S01]  /*3e80*/  HMMA.16816.F32 R56, R60, R6, R56 ;  /* 0x000000063c38723c */ /* 0x000fe20000001838 */
[----:B------:R-:W1:Y:S07]  /*3e90*/  LDSM.16.M88.4 R4, [R84+0xb000] ;  /* 0x00b000005404783b */ /* 0x000e6e0000000200 */
[C---:B---3--:R-:W-:Y:S08]  /*3ea0*/  HMMA.16816.F32 R72, R44.reuse, R28, R72 ;  /* 0x0000001c2c48723c */ /* 0x048ff00000001848 */
[----:B------:R-:W-:Y:S08]  /*3eb0*/  HMMA.16816.F32 R20, R44, R30, R20 ;  /* 0x0000001e2c14723c */ /* 0x000ff00000001814 */
[C---:B-----5:R-:W-:Y:S01]  /*3ec0*/  HMMA.16816.F32 R28, R36.reuse, R48, R16 ;  /* 0x00000030241c723c */ /* 0x060fe20000001810 */
[----:B------:R-:W3:Y:S07]  /*3ed0*/  LDSM.16.M88.4 R16, [R82+0xa800] ;  /* 0x00a800005210783b */ /* 0x000eee0000000200 */
[----:B------:R-:W-:Y:S01]  /*3ee0*/  HMMA.16816.F32 R12, R36, R50, R12 ;  /* 0x00000032240c723c */ /* 0x000fe2000000180c */
[----:B------:R-:W5:Y:S07]  /*3ef0*/  LDSM.16.M88.4 R48, [R84+0xb800] ;  /* 0x00b800005430783b */ /* 0x000f6e0000000200 */
[C---:B--2---:R-:W-:Y:S08]  /*3f00*/  HMMA.16816.F32 R72, R40.reuse, R32, R72 ;  /* 0x000000202848723c */ /* 0x044ff00000001848 */
[----:B------:R-:W-:Y:S01]  /*3f10*/  HMMA.16816.F32 R20, R40, R34, R20 ;  /* 0x000000222814723c */ /* 0x000fe20000001814 */
[----:B------:R-:W2:Y:S07]  /*3f20*/  LDSM.16.M88.4 R32, [R83+0xb000] ;  /* 0x00b000005320783b */ /* 0x000eae0000000200 */
[----:B----4-:R-:W-:Y:S03]  /*3f30*/  HMMA.16816.F32 R28, R44, R8, R28 ;  /* 0x000000082c1c723c */ /* 0x010fe6000000181c */
[----:B------:R-:W-:Y:S01]  /*3f40*/  FMUL.FTZ R86, R73, UR4 ;  /* 0x0000000449567c20 */ /* 0x000fe20008410000 */
[----:B------:R-:W-:Y:S01]  /*3f50*/  FMUL.FTZ R73, R74, UR4 ;  /* 0x000000044a497c20 */ /* 0x000fe20008410000 */
[----:B------:R-:W-:Y:S01]  /*3f60*/  FMUL.FTZ R72, R72, UR4 ;  /* 0x0000000448487c20 */ /* 0x000fe20008410000 */
[----:B------:R-:W-:-:S02]  /*3f70*/  FMUL.FTZ R74, R75, UR4 ;  /* 0x000000044b4a7c20 */ /* 0x000fc40008410000 */
[----:B------:R-:W-:Y:S01]  /*3f80*/  HMMA.16816.F32 R12, R44, R10, R12 ;  /* 0x0000000a2c0c723c */ /* 0x000fe2000000180c */
[----:B------:R-:W-:Y:S01]  /*3f90*/  LDSM.16.M88.4 R8, [R82+0xb000] ;  /* 0x00b000005208783b */ /* 0x000fe20000000200 */
[----:B------:R-:W4:Y:S01]  /*3fa0*/  MUFU.TANH R86, R86 ;  /* 0x0000005600567308 */ /* 0x000f220000002400 */
[----:B------:R-:W-:Y:S01]  /*3fb0*/  FMUL.FTZ R20, R20, UR4 ;  /* 0x0000000414147c20 */ /* 0x000fe20008410000 */
[----:B------:R-:W-:Y:S01]  /*3fc0*/  FMUL.FTZ R21, R21, UR4 ;  /* 0x0000000415157c20 */ /* 0x000fe20008410000 */
[----:B------:R-:W-:Y:S01]  /*3fd0*/  FMUL.FTZ R22, R22, UR4 ;  /* 0x0000000416167c20 */ /* 0x000fe20008410000 */
[----:B------:R-:W-:Y:S02]  /*3fe0*/  FMUL.FTZ R23, R23, UR4 ;  /* 0x0000000417177c20 */ /* 0x000fe40008410000 */
[C---:B-1----:R-:W-:Y:S02]  /*3ff0*/  HMMA.16816.F32 R68, R36.reuse, R4, R68 ;  /* 0x000000042444723c */ /* 0x042fe40000001844 */
[----:B------:R-:W1:Y:S06]  /*4000*/  MUFU.TANH R72, R72 ;  /* 0x0000004800487308 */ /* 0x000e6c0000002400 */
[----:B------:R-:W-:Y:S01]  /*4010*/  HMMA.16816.F32 R56, R36, R6, R56 ;  /* 0x000000062438723c */ /* 0x000fe20000001838 */
[----:B------:R-:W4:Y:S01]  /*4020*/  LDSM.16.M88.4 R4, [R83+0xb800] ;  /* 0x00b800005304783b */ /* 0x000f220000000200 */
[----:B------:R-:W1:Y:S06]  /*4030*/  MUFU.TANH R73, R73 ;  /* 0x0000004900497308 */ /* 0x000e6c0000002400 */
[C---:B------:R-:W-:Y:S02]  /*4040*/  HMMA.16816.F32 R52, R60.reuse, R24, R52 ;  /* 0x000000183c34723c */ /* 0x040fe40000001834 */
[----:B------:R-:W1:Y:S06]  /*4050*/  MUFU.TANH R74, R74 ;  /* 0x0000004a004a7308 */ /* 0x000e6c0000002400 */
[----:B------:R-:W-:Y:S02]  /*4060*/  HMMA.16816.F32 R64, R60, R26, R64 ;  /* 0x0000001a3c40723c */ /* 0x000fe40000001840 */
[----:B------:R-:W1:Y:S06]  /*4070*/  MUFU.TANH R20, R20 ;  /* 0x0000001400147308 */ /* 0x000e6c0000002400 */
[C---:B---3--:R-:W-:Y:S02]  /*4080*/  HMMA.16816.F32 R28, R40.reuse, R16, R28 ;  /* 0x00000010281c723c */ /* 0x048fe4000000181c */
[----:B------:R-:W3:Y:S06]  /*4090*/  MUFU.TANH R21, R21 ;  /* 0x0000001500157308 */ /* 0x000eec0000002400 */
[----:B------:R-:W-:Y:S01]  /*40a0*/  HMMA.16816.F32 R12, R40, R18, R12 ;  /* 0x00000012280c723c */ /* 0x000fe2000000180c */
[----:B------:R-:W1:Y:S01]  /*40b0*/  LDSM.16.M88.4 R16, [R82+0xb800] ;  /* 0x00b800005210783b */ /* 0x000e620000000200 */
[----:B------:R-:W1:Y:S01]  /*40c0*/  MUFU.TANH R22, R22 ;  /* 0x0000001600167308 */ /* 0x000e620000002400 */
[----:B------:R-:W-:-:S05]  /*40d0*/  DEPBAR.LE SB0, 0x0 ;  /* 0x000080000000791a */ /* 0x000fca0000000000 */
[C---:B-----5:R-:W-:Y:S02]  /*40e0*/  HMMA.16816.F32 R52, R36.reuse, R48, R52 ;  /* 0x000000302434723c */ /* 0x060fe40000001834 */
[----:B------:R-:W1:Y:S01]  /*40f0*/  MUFU.TANH R23, R23 ;  /* 0x0000001700177308 */ /* 0x000e620000002400 */
[----:B------:R-:W-:Y:S01]  /*4100*/  FMUL.FTZ R24, R28, UR4 ;  /* 0x000000041c187c20 */ /* 0x000fe20008410000 */
[----:B------:R-:W-:Y:S01]  /*4110*/  FMUL.FTZ R25, R29, UR4 ;  /* 0x000000041d197c20 */ /* 0x000fe20008410000 */
[----:B------:R-:W-:Y:S01]  /*4120*/  FMUL.FTZ R28, R30, UR4 ;  /* 0x000000041e1c7c20 */ /* 0x000fe20008410000 */
[----:B------:R-:W-:Y:S02]  /*4130*/  FMUL.FTZ R29, R31, UR4 ;  /* 0x000000041f1d7c20 */ /* 0x000fe40008410000 */
[----:B------:R-:W-:Y:S01]  /*4140*/  HMMA.16816.F32 R64, R36, R50, R64 ;  /* 0x000000322440723c */ /* 0x000fe20000001840 */
[----:B------:R-:W-:Y:S01]  /*4150*/  IADD3 R39, PT, PT, R85, 0x1, R80 ;  /* 0x0000000155277810 */ /* 0x000fe20007ffe050 */
[----:B------:R-:W1:Y:S01]  /*4160*/  MUFU.TANH R24, R24 ;  /* 0x0000001800187308 */ /* 0x000e620000002400 */
[----:B------:R-:W-:-:S02]  /*4170*/  FMUL.FTZ R12, R12, UR4 ;  /* 0x000000040c0c7c20 */ /* 0x000fc40008410000 */
[C---:B------:R-:W-:Y:S02]  /*4180*/  VIMNMX R199, PT, PT, R39.reuse, R78, PT ;  /* 0x0000004e27c77248 */ /* 0x040fe40003fe0100 */
[----:B------:R-:W-:Y:S01]  /*4190*/  VIADDMNMX R198, R39, 0x8, R78, PT ;  /* 0x0000000827c67846 */ /* 0x000fe2000380014e */
[C---:B--2---:R-:W-:Y:S02]  /*41a0*/  HMMA.16816.F32 R68, R44.reuse, R32, R68 ;  /* 0x000000202c44723c */ /* 0x044fe40000001844 */
[----:B------:R-:W2:Y:S06]  /*41b0*/  MUFU.TANH R25, R25 ;  /* 0x0000001900197308 */ /* 0x000eac0000002400 */
[C---:B------:R-:W-:Y:S02]  /*41c0*/  HMMA.16816.F32 R56, R44.reuse, R34, R56 ;  /* 0x000000222c38723c */ /* 0x040fe40000001838 */
[----:B------:R-:W1:Y:S06]  /*41d0*/  MUFU.TANH R28, R28 ;  /* 0x0000001c001c7308 */ /* 0x000e6c0000002400 */
[C---:B----4-:R-:W-:Y:S01]  /*41e0*/  HMMA.16816.F32 R52, R44.reuse, R4, R52 ;  /* 0x000000042c34723c */ /* 0x050fe20000001834 */
[----:B------:R-:W-:Y:S01]  /*41f0*/  FMUL.FTZ R5, R15, UR4 ;  /* 0x000000040f057c20 */ /* 0x000fe20008410000 */
[----:B------:R-:W4:Y:S06]  /*4200*/  MUFU.TANH R29, R29 ;  /* 0x0000001d001d7308 */ /* 0x000f2c0000002400 */
[----:B------:R-:W-:Y:S02]  /*4210*/  HMMA.16816.F32 R64, R44, R6, R64 ;  /* 0x000000062c40723c */ /* 0x000fe40000001840 */
[----:B------:R-:W1:Y:S06]  /*4220*/  MUFU.TANH R12, R12 ;  /* 0x0000000c000c7308 */ /* 0x000e6c0000002400 */
[C---:B------:R-:W-:Y:S01]  /*4230*/  HMMA.16816.F32 R68, R40.reuse, R8, R68 ;  /* 0x000000082844723c */ /* 0x040fe20000001844 */
[----:B------:R-:W-:Y:S01]  /*4240*/  FMUL.FTZ R8, R13, UR4 ;  /* 0x000000040d087c20 */ /* 0x000fe20008410000 */
[----:B------:R-:W-:Y:S01]  /*4250*/  FMUL.FTZ R9, R14, UR4 ;  /* 0x000000040e097c20 */ /* 0x000fe20008410000 */
[----:B------:R-:W2:Y:S05]  /*4260*/  MUFU.TANH R5, R5 ;  /* 0x0000000500057308 */ /* 0x000eaa0000002400 */
[C---:B------:R-:W-:Y:S03]  /*4270*/  HMMA.16816.F32 R56, R40.reuse, R10, R56 ;  /* 0x0000000a2838723c */ /* 0x040fe60000001838 */
[----:B------:R-:W2:Y:S05]  /*4280*/  MUFU.TANH R8, R8 ;  /* 0x0000000800087308 */ /* 0x000eaa0000002400 */
[C---:B-1----:R-:W-:Y:S03]  /*4290*/  HMMA.16816.F32 R52, R40.reuse, R16, R52 ;  /* 0x000000102834723c */ /* 0x042fe60000001834 */
[----:B------:R-:W-:Y:S01]  /*42a0*/  FMUL.FTZ R11, R68, UR4 ;  /* 0x00000004440b7c20 */ /* 0x000fe20008410000 */
[----:B------:R-:W-:Y:S01]  /*42b0*/  FMUL.FTZ R15, R69, UR4 ;  /* 0x00000004450f7c20 */ /* 0x000fe20008410000 */
[----:B------:R-:W-:Y:S01]  /*42c0*/  FMUL.FTZ R26, R70, UR4 ;  /* 0x00000004461a7c20 */ /* 0x000fe20008410000 */
[----:B------:R-:W-:Y:S01]  /*42d0*/  FMUL.FTZ R13, R71, UR4 ;  /* 0x00000004470d7c20 */ /* 0x000fe20008410000 */
[----:B------:R-:W1:Y:S01]  /*42e0*/  MUFU.TANH R9, R9 ;  /* 0x0000000900097308 */ /* 0x000e620000002400 */
[----:B------:R-:W-:Y:S03]  /*42f0*/  HMMA.16816.F32 R64, R40, R18, R64 ;  /* 0x000000122840723c */ /* 0x000fe60000001840 */
[----:B------:R-:W-:Y:S01]  /*4300*/  FMUL.FTZ R17, R56, UR4 ;  /* 0x0000000438117c20 */ /* 0x000fe20008410000 */
[----:B------:R-:W-:Y:S01]  /*4310*/  FMUL.FTZ R7, R57, UR4 ;  /* 0x0000000439077c20 */ /* 0x000fe20008410000 */
[----:B------:R-:W-:Y:S01]  /*4320*/  FMUL.FTZ R31, R58, UR4 ;  /* 0x000000043a1f7c20 */ /* 0x000fe20008410000 */
[----:B------:R-:W-:Y:S01]  /*4330*/  FMUL.FTZ R27, R59, UR4 ;  /* 0x000000043b1b7c20 */ /* 0x000fe20008410000 */
[----:B------:R-:W1:Y:S04]  /*4340*/  MUFU.TANH R11, R11 ;  /* 0x0000000b000b7308 */ /* 0x000e680000002400 */
        /* <DEDUP_REMOVED lines=9> */
[----:B------:R-:W1:Y:S08]  /*43e0*/  MUFU.TANH R26, R26 ;  /* 0x0000001a001a7308 */ /* 0x000e700000002400 */
        /* <DEDUP_REMOVED lines=12> */
[----:B------:R-:W1:Y:S01]  /*44b0*/  MUFU.TANH R36, R36 ;  /* 0x0000002400247308 */ /* 0x000e620000002400 */
[----:B------:R-:W-:Y:S06]  /*44c0*/  BAR.SYNC.DEFER_BLOCKING 0x0 ;  /* 0x0000000000007b1d */ /* 0x000fec0000010000 */
[----:B--234-:R-:W-:Y:S05]  /*44d0*/  @!P1 BRA `(.L_x_1845) ;  /* 0x00000008003c9947 */ /* 0x01cfea0003800000 */
        /* <DEDUP_REMOVED lines=11> */
.L_x_1846:
[----:B------:R-:W2:Y:S01]  /*4590*/  LDC R6, c[0x0][0x4f0] ;  /* 0x00013c00ff067b82 */ /* 0x000ea20000000800 */
[----:B------:R-:W-:Y:S01]  /*45a0*/  IADD3 R43, PT, PT, R3, -0x40, RZ ;  /* 0xffffffc0032b7810 */ /* 0x000fe20007ffe0ff */
[----:B------:R-:W3:Y:S01]  /*45b0*/  LDCU.64 UR6, c[0x0][0x3a0] ;  /* 0x00007400ff0677ac */ /* 0x000ee20008000a00 */
[----:B------:R-:W-:Y:S02]  /*45c0*/  IABS R14, R3 ;  /* 0x00000003000e7213 */ /* 0x000fe40000000000 */
[----:B------:R-:W-:Y:S02]  /*45d0*/  IABS R10, R43 ;  /* 0x0000002b000a7213 */ /* 0x000fe40000000000 */
[-C--:B--2---:R-:W-:Y:S02]  /*45e0*/  IABS R4, R6.reuse ;  /* 0x0000000600047213 */ /* 0x084fe40000000000 */
[----:B------:R-:W-:Y:S02]  /*45f0*/  LOP3.LUT R43, R43, R6, RZ, 0x3c, !PT ;  /* 0x000000062b2b7212 */ /* 0x000fe400078e3cff */
[----:B------:R-:W2:Y:S02]  /*4600*/  I2F.RP R16, R4 ;  /* 0x0000000400107306 */ /* 0x000ea40000209400 */
[----:B------:R-:W-:-:S06]  /*4610*/  ISETP.GE.AND P1, PT, R43, RZ, PT ;  /* 0x000000ff2b00720c */ /* 0x000fcc0003f26270 */
[----:B--2---:R-:W2:Y:S02]  /*4620*/  MUFU.RCP R40, R16 ;  /* 0x0000001000287308 */ /* 0x004ea40000001000 */
[----:B--2---:R-:W-:-:S06]  /*4630*/  VIADD R40, R40, 0xffffffe ;  /* 0x0ffffffe28287836 */ /* 0x004fcc0000000000 */
[----:B------:R-:W2:Y:S02]  /*4640*/  F2I.FTZ.U32.TRUNC.NTZ R41, R40 ;  /* 0x0000002800297305 */ /* 0x000ea4000021f000 */
[----:B--2---:R-:W-:Y:S02]  /*4650*/  IMAD.MOV R39, RZ, RZ, -R41 ;  /* 0x000000ffff277224 */ /* 0x004fe400078e0a29 */
        /* <DEDUP_REMOVED lines=29> */
[----:B------:R-:W2:Y:S04]  /*4830*/  LDG.E R41, desc[UR14][R46.64] ;  /* 0x0000000e2e297981 */ /* 0x000ea8000c1e1900 */
[----:B------:R-:W2:Y:S01]  /*4840*/  LDG.E R4, desc[UR14][R44.64] ;  /* 0x0000000e2c047981 */ /* 0x000ea2000c1e1900 */
[----:B------:R-:W-:-:S04]  /*4850*/  IMAD.IADD R39, R39, 0x1, -R10 ;  /* 0x0000000127277824 */ /* 0x000fc800078e0a0a */
[----:B------:R-:W-:-:S05]  /*4860*/  IMAD R39, R39, R6, -0x40 ;  /* 0xffffffc027277424 */ /* 0x000fca00078e0206 */
[----:B------:R-:W-:-:S05]  /*4870*/  SHF.R.S32.HI R43, RZ, 0x1f, R39 ;  /* 0x0000001fff2b7819 */ /* 0x000fca0000011427 */
[----:B------:R-:W-:-:S04]  /*4880*/  IMAD R6, R43, R134, RZ ;  /* 0x000000862b067224 */ /* 0x000fc800078e02ff */
[----:B------:R-:W-:Y:S01]  /*4890*/  IMAD R6, R39, R135, R6 ;  /* 0x0000008727067224 */ /* 0x000fe200078e0206 */
[----:B--2---:R-:W-:Y:S01]  /*48a0*/  IADD3 R4, PT, PT, R41, -R4, RZ ;  /* 0x8000000429047210 */ /* 0x004fe20007ffe0ff */
[----:B------:R-:W-:-:S03]  /*48b0*/  IMAD.WIDE.U32 R40, R39, R134, RZ ;  /* 0x0000008627287225 */ /* 0x000fc600078e00ff */
        /* <DEDUP_REMOVED lines=8> */
.L_x_1847:
[----:B------:R-:W2:Y:S01]  /*4940*/  LDCU UR4, c[0x0][0x440] ;  /* 0x00008800ff0477ac */ /* 0x000ea20008000800 */
[C---:B------:R-:W-:Y:S01]  /*4950*/  LEA R40, P5, R79.reuse, R202, 0x1 ;  /* 0x000000ca4f287211 */ /* 0x040fe200078a08ff */
[C---:B------:R-:W-:Y:S01]  /*4960*/  IMAD.SHL.U32 R4, R134.reuse, 0x20, RZ ;  /* 0x0000002086047824 */ /* 0x040fe200078e00ff */
[----:B------:R-:W-:Y:S02]  /*4970*/  SHF.L.U64.HI R39, R134, 0x5, R135 ;  /* 0x0000000586277819 */ /* 0x000fe40000010287 */
[----:B------:R-:W-:Y:S02]  /*4980*/  LEA.HI.X R41, R79, R203, R2, 0x1, P5 ;  /* 0x000000cb4f297211 */ /* 0x000fe400028f0c02 */
[----:B------:R-:W-:-:S04]  /*4990*/  IADD3 R42, P6, PT, R4, R40, RZ ;  /* 0x00000028042a7210 */ /* 0x000fc80007fde0ff */
[----:B------:R-:W-:Y:S01]  /*49a0*/  IADD3 R44, P5, PT, R4, R42, RZ ;  /* 0x0000002a042c7210 */ /* 0x000fe20007fbe0ff */
[----:B------:R-:W-:-:S04]  /*49b0*/  IMAD.X R43, R39, 0x1, R41, P6 ;  /* 0x00000001272b7824 */ /* 0x000fc800030e0629 */
[----:B------:R-:W-:Y:S01]  /*49c0*/  IMAD.X R45, R39, 0x1, R43, P5 ;  /* 0x00000001272d7824 */ /* 0x000fe200028e062b */
[----:B--2---:R-:W-:Y:S02]  /*49d0*/  ISETP.GE.AND P4, PT, R182, UR4, PT ;  /* 0x00000004b6007c0c */ /* 0x004fe4000bf86270 */
        /* <DEDUP_REMOVED lines=63> */
.L_x_1845:
[----:B------:R-:W-:Y:S01]  /*4dd0*/  IMAD.SHL.U32 R176, R184, 0x2, RZ ;  /* 0x00000002b8b07824 */ /* 0x000fe200078e00ff */
[----:B------:R-:W3:Y:S04]  /*4de0*/  LDCU UR4, c[0x0][0x45c] ;  /* 0x00008b80ff0477ac */ /* 0x000ee80008000800 */
[----:B------:R-:W-:-:S04]  /*4df0*/  LOP3.LUT R176, R176, 0x6, RZ, 0xc0, !PT ;  /* 0x00000006b0b07812 */ /* 0x000fc800078ec0ff */
[----:B------:R-:W-:Y:S01]  /*4e00*/  LOP3.LUT R39, R3, R176, RZ, 0xfc, !PT ;  /* 0x000000b003277212 */ /* 0x000fe200078efcff */
[----:B------:R-:W-:-:S04]  /*4e10*/  VIADD R3, R200, 0x8 ;  /* 0x00000008c8037836 */ /* 0x000fc80000000000 */
[C---:B------:R-:W-:Y:S02]  /*4e20*/  VIADD R2, R39.reuse, 0x1 ;  /* 0x0000000127027836 */ /* 0x040fe40000000000 */
[C---:B------:R-:W-:Y:S02]  /*4e30*/  VIADD R4, R39.reuse, 0x8 ;  /* 0x0000000827047836 */ /* 0x040fe40000000000 */
[C---:B------:R-:W-:Y:S01]  /*4e40*/  VIADD R6, R39.reuse, 0x9 ;  /* 0x0000000927067836 */ /* 0x040fe20000000000 */
[-C--:B------:R-:W-:Y:S01]  /*4e50*/  ISETP.GT.AND P1, PT, R200, R2.reuse, PT ;  /* 0x00000002c800720c */ /* 0x080fe20003f24270 */
[----:B------:R-:W-:Y:S01]  /*4e60*/  VIADD R10, R39, 0x19 ;  /* 0x00000019270a7836 */ /* 0x000fe20000000000 */
[----:B------:R-:W-:Y:S02]  /*4e70*/  ISETP.GE.AND P4, PT, R2, R199, PT ;  /* 0x000000c70200720c */ /* 0x000fe40003f86270 */
[----:B------:R-:W-:Y:S02]  /*4e80*/  ISETP.GT.AND P3, PT, R3, R2, PT ;  /* 0x000000020300720c */ /* 0x000fe40003f64270 */
[----:B------:R-:W-:-:S02]  /*4e90*/  FSEL R86, R86, -INF , !P1 ;  /* 0xff80000056567808 */ /* 0x000fc40004800000 */
[----:B------:R-:W-:Y:S02]  /*4ea0*/  ISETP.GT.AND P6, PT, R200, R4, PT ;  /* 0x00000004c800720c */ /* 0x000fe40003fc4270 */
[----:B------:R-:W-:Y:S02]  /*4eb0*/  ISETP.GE.AND P1, PT, R2, R198, PT ;  /* 0x000000c60200720c */ /* 0x000fe40003f26270 */
[----:B------:R-:W-:Y:S02]  /*4ec0*/  FSEL R2, R86, -INF , !P4 ;  /* 0xff80000056027808 */ /* 0x000fe40006000000 */
[----:B------:R-:W-:Y:S02]  /*4ed0*/  FSEL R34, R74, -INF , !P3 ;  /* 0xff8000004a227808 */ /* 0x000fe40005800000 */
[----:B------:R-:W-:Y:S02]  /*4ee0*/  ISETP.GE.AND P5, PT, R4, R199, PT ;  /* 0x000000c70400720c */ /* 0x000fe40003fa6270 */
[----:B------:R-:W-:-:S02]  /*4ef0*/  ISETP.GT.AND P4, PT, R3, R4, PT ;  /* 0x000000040300720c */ /* 0x000fc40003f84270 */
[----:B------:R-:W-:Y:S01]  /*4f00*/  ISETP.GE.AND P3, PT, R4, R198, PT ;  /* 0x000000c60400720c */ /* 0x000fe20003f66270 */
[----:B------:R-:W-:Y:S01]  /*4f10*/  VIADD R4, R39, 0x10 ;  /* 0x0000001027047836 */ /* 0x000fe20000000000 */
[----:B------:R-:W-:Y:S02]  /*4f20*/  FSEL R20, R20, -INF , !P6 ;  /* 0xff80000014147808 */ /* 0x000fe40007000000 */
[----:B------:R-:W-:Y:S02]  /*4f30*/  ISETP.GT.AND P6, PT, R200, R6, PT ;  /* 0x00000006c800720c */ /* 0x000fe40003fc4270 */
[----:B------:R-:W-:Y:S02]  /*4f40*/  FSEL R34, R34, -INF , !P1 ;  /* 0xff80000022227808 */ /* 0x000fe40004800000 */
[----:B------:R-:W-:Y:S02]  /*4f50*/  ISETP.GE.AND P1, PT, R6, R199, PT ;  /* 0x000000c70600720c */ /* 0x000fe40003f26270 */
[----:B------:R-:W-:-:S02]  /*4f60*/  FSEL R22, R22, -INF , !P4 ;  /* 0xff80000016167808 */ /* 0x000fc40006000000 */
[----:B--2---:R-:W-:Y:S02]  /*4f70*/  FSEL R42, R20, -INF , !P5 ;  /* 0xff800000142a7808 */ /* 0x004fe40006800000 */
[----:B------:R-:W-:Y:S02]  /*4f80*/  FSEL R21, R21, -INF , !P6 ;  /* 0xff80000015157808 */ /* 0x000fe40007000000 */
[----:B------:R-:W-:Y:S02]  /*4f90*/  ISETP.GT.AND P5, PT, R3, R6, PT ;  /* 0x000000060300720c */ /* 0x000fe40003fa4270 */
[----:B------:R-:W-:Y:S01]  /*4fa0*/  ISETP.GE.AND P4, PT, R6, R198, PT ;  /* 0x000000c60600720c */ /* 0x000fe20003f86270 */
[----:B------:R-:W-:Y:S01]  /*4fb0*/  VIADD R6, R39, 0x11 ;  /* 0x0000001127067836 */ /* 0x000fe20000000000 */
[----:B------:R-:W-:Y:S02]  /*4fc0*/  ISETP.GT.AND P6, PT, R200, R4, PT ;  /* 0x00000004c800720c */ /* 0x000fe40003fc4270 */
[----:B------:R-:W-:-:S02]  /*4fd0*/  FSEL R22, R22, -INF , !P3 ;  /* 0xff80000016167808 */ /* 0x000fc40005800000 */
[----:B------:R-:W-:Y:S01]  /*4fe0*/  FSEL R40, R21, -INF , !P1 ;  /* 0xff80000015287808 */ /* 0x000fe20004800000 */
[----:B------:R-:W-:Y:S01]  /*4ff0*/  VIADD R21, R39, 0x20 ;  /* 0x0000002027157836 */ /* 0x000fe20000000000 */
[----:B------:R-:W-:Y:S02]  /*5000*/  ISETP.GE.AND P3, PT, R4, R199, PT ;  /* 0x000000c70400720c */ /* 0x000fe40003f66270 */
[----:B------:R-:W-:Y:S02]  /*5010*/  ISETP.GT.AND P1, PT, R3, R4, PT ;  /* 0x000000040300720c */ /* 0x000fe40003f24270 */
[----:B------:R-:W-:Y:S02]  /*5020*/  FSEL R20, R23, -INF , !P5 ;  /* 0xff80000017147808 */ /* 0x000fe40006800000 */
[----:B------:R-:W-:Y:S02]  /*5030*/  FSEL R18, R24, -INF , !P6 ;  /* 0xff80000018127808 */ /* 0x000fe40007000000 */
[----:B------:R-:W-:Y:S01]  /*5040*/  ISETP.GE.AND P5, PT, R4, R198, PT ;  /* 0x000000c60400720c */ /* 0x000fe20003fa6270 */
[----:B------:R-:W-:Y:S01]  /*5050*/  VIADD R4, R39, 0x18 ;  /* 0x0000001827047836 */ /* 0x000fe20000000000 */
[----:B------:R-:W-:-:S02]  /*5060*/  ISETP.GT.AND P6, PT, R200, R6, PT ;  /* 0x00000006c800720c */ /* 0x000fc40003fc4270 */
[----:B------:R-:W-:Y:S02]  /*5070*/  FSEL R20, R20, -INF , !P4 ;  /* 0xff80000014147808 */ /* 0x000fe40006000000 */
[----:B------:R-:W-:Y:S02]  /*5080*/  FSEL R14, R28, -INF , !P1 ;  /* 0xff8000001c0e7808 */ /* 0x000fe40004800000 */
[----:B------:R-:W-:Y:S02]  /*5090*/  FSEL R18, R18, -INF , !P3 ;  /* 0xff80000012127808 */ /* 0x000fe40005800000 */
[C---:B------:R-:W-:Y:S02]  /*50a0*/  ISETP.GE.AND P4, PT, R6.reuse, R199, PT ;  /* 0x000000c70600720c */ /* 0x040fe40003f86270 */
[----:B------:R-:W-:Y:S02]  /*50b0*/  ISETP.GT.AND P3, PT, R3, R6, PT ;  /* 0x000000060300720c */ /* 0x000fe40003f64270 */
[----:B------:R-:W-:-:S02]  /*50c0*/  ISETP.GE.AND P1, PT, R6, R198, PT ;  /* 0x000000c60600720c */ /* 0x000fc40003f26270 */
[----:B------:R-:W-:Y:S02]  /*50d0*/  FSEL R6, R25, -INF , !P6 ;  /* 0xff80000019067808 */ /* 0x000fe40007000000 */
[----:B------:R-:W-:Y:S02]  /*50e0*/  ISETP.GT.AND P6, PT, R200, R4, PT ;  /* 0x00000004c800720c */ /* 0x000fe40003fc4270 */
[----:B------:R-:W-:Y:S02]  /*50f0*/  FSEL R14, R14, -INF , !P5 ;  /* 0xff8000000e0e7808 */ /* 0x000fe40006800000 */
[----:B------:R-:W-:Y:S02]  /*5100*/  FSEL R6, R6, -INF , !P4 ;  /* 0xff80000006067808 */ /* 0x000fe40006000000 */
[----:B------:R-:W-:Y:S02]  /*5110*/  FSEL R29, R29, -INF , !P3 ;  /* 0xff8000001d1d7808 */ /* 0x000fe40005800000 */
[----:B------:R-:W-:-:S02]  /*5120*/  ISETP.GE.AND P5, PT, R4, R199, PT ;  /* 0x000000c70400720c */ /* 0x000fc40003fa6270 */
[----:B------:R-:W-:Y:S02]  /*5130*/  ISETP.GT.AND P4, PT, R3, R4, PT ;  /* 0x000000040300720c */ /* 0x000fe40003f84270 */
[----:B------:R-:W-:Y:S02]  /*5140*/  ISETP.GE.AND P3, PT, R4, R198, PT ;  /* 0x000000c60400720c */ /* 0x000fe40003f66270 */
[----:B------:R-:W-:Y:S02]  /*5150*/  FSEL R4, R12, -INF , !P6 ;  /* 0xff8000000c047808 */ /* 0x000fe40007000000 */
[----:B------:R-:W-:Y:S02]  /*5160*/  ISETP.GT.AND P6, PT, R200, R10, PT ;  /* 0x0000000ac800720c */ /* 0x000fe40003fc4270 */
[----:B------:R-:W-:Y:S02]  /*5170*/  FSEL R12, R29, -INF , !P1 ;  /* 0xff8000001d0c7808 */ /* 0x000fe40004800000 */
[----:B------:R-:W-:-:S02]  /*5180*/  ISETP.GE.AND P1, PT, R10, R199, PT ;  /* 0x000000c70a00720c */ /* 0x000fc40003f26270 */
[----:B-1----:R-:W-:Y:S02]  /*5190*/  FSEL R9, R9, -INF , !P4 ;  /* 0xff80000009097808 */ /* 0x002fe40006000000 */
[----:B------:R-:W-:Y:S02]  /*51a0*/  FSEL R8, R8, -INF , !P6 ;  /* 0xff80000008087808 */ /* 0x000fe40007000000 */
[----:B------:R-:W-:Y:S02]  /*51b0*/  ISETP.GT.AND P6, PT, R200, R21, PT ;  /* 0x00000015c800720c */ /* 0x000fe40003fc4270 */
[----:B------:R-:W-:Y:S02]  /*51c0*/  FSEL R4, R4, -INF , !P5 ;  /* 0xff80000004047808 */ /* 0x000fe40006800000 */
[----:B------:R-:W-:Y:S02]  /*51d0*/  ISETP.GT.AND P4, PT, R3, R10, PT ;  /* 0x0000000a0300720c */ /* 0x000fe40003f84270 */
[----:B------:R-:W-:-:S02]  /*51e0*/  ISETP.GE.AND P5, PT, R10, R198, PT ;  /* 0x000000c60a00720c */ /* 0x000fc40003fa6270 */
[----:B------:R-:W-:Y:S01]  /*51f0*/  FSEL R10, R9, -INF , !P3 ;  /* 0xff800000090a7808 */ /* 0x000fe20005800000 */
[----:B------:R-:W-:Y:S01]  /*5200*/  VIADD R9, R39, 0x21 ;  /* 0x0000002127097836 */ /* 0x000fe20000000000 */
[----:B------:R-:W-:Y:S02]  /*5210*/  FSEL R16, R8, -INF , !P1 ;  /* 0xff80000008107808 */ /* 0x000fe40004800000 */
[----:B------:R-:W-:Y:S02]  /*5220*/  ISETP.GE.AND P3, PT, R21, R199, PT ;  /* 0x000000c71500720c */ /* 0x000fe40003f66270 */
[----:B------:R-:W-:Y:S02]  /*5230*/  ISETP.GT.AND P1, PT, R3, R21, PT ;  /* 0x000000150300720c */ /* 0x000fe40003f24270 */
[----:B------:R-:W-:Y:S02]  /*5240*/  FSEL R11, R11, -INF , !P6 ;  /* 0xff8000000b0b7808 */ /* 0x000fe40007000000 */
[----:B------:R-:W-:Y:S01]  /*5250*/  FSEL R8, R5, -INF , !P4 ;  /* 0xff80000005087808 */ /* 0x000fe20006000000 */
[----:B------:R-:W-:Y:S01]  /*5260*/  VIADD R5, R39, 0x28 ;  /* 0x0000002827057836 */ /* 0x000fe20000000000 */
[----:B------:R-:W-:-:S02]  /*5270*/  ISETP.GE.AND P4, PT, R21, R198, PT ;  /* 0x000000c61500720c */ /* 0x000fc40003f86270 */
[----:B------:R-:W-:Y:S02]  /*5280*/  FSEL R26, R26, -INF , !P1 ;  /* 0xff8000001a1a7808 */ /* 0x000fe40004800000 */
[----:B------:R-:W-:Y:S02]  /*5290*/  FSEL R220, R11, -INF , !P3 ;  /* 0xff8000000bdc7808 */ /* 0x000fe40005800000 */
[-C--:B------:R-:W-:Y:S02]  /*52a0*/  ISETP.GT.AND P3, PT, R3, R9.reuse, PT ;  /* 0x000000090300720c */ /* 0x080fe40003f64270 */
[----:B------:R-:W-:Y:S02]  /*52b0*/  FSEL R8, R8, -INF , !P5 ;  /* 0xff80000008087808 */ /* 0x000fe40006800000 */
[----:B------:R-:W-:Y:S02]  /*52c0*/  ISETP.GT.AND P6, PT, R200, R9, PT ;  /* 0x00000009c800720c */ /* 0x000fe40003fc4270 */
[----:B------:R-:W-:-:S02]  /*52d0*/  ISETP.GE.AND P5, PT, R9, R199, PT ;  /* 0x000000c70900720c */ /* 0x000fc40003fa6270 */
[----:B------:R-:W-:Y:S01]  /*52e0*/  ISETP.GE.AND P1, PT, R9, R198, PT ;  /* 0x000000c60900720c */ /* 0x000fe20003f26270 */
[----:B------:R-:W-:Y:S01]  /*52f0*/  VIADD R9, R39, 0x29 ;  /* 0x0000002927097836 */ /* 0x000fe20000000000 */
[----:B------:R-:W-:Y:S02]  /*5300*/  FSEL R142, R26, -INF , !P4 ;  /* 0xff8000001a8e7808 */ /* 0x000fe40006000000 */
[----:B------:R-:W-:Y:S02]  /*5310*/  ISETP.GT.AND P4, PT, R200, R5, PT ;  /* 0x00000005c800720c */ /* 0x000fe40003f84270 */
[----:B------:R-:W-:Y:S02]  /*5320*/  FSEL R13, R13, -INF , !P3 ;  /* 0xff8000000d0d7808 */ /* 0x000fe40005800000 */
[----:B------:R-:W-:Y:S02]  /*5330*/  FSEL R15, R15, -INF , !P6 ;  /* 0xff8000000f0f7808 */ /* 0x000fe40007000000 */
[----:B------:R-:W-:-:S02]  /*5340*/  ISETP.GE.AND P6, PT, R5, R199, PT ;  /* 0x000000c70500720c */ /* 0x000fc40003fc6270 */
[----:B------:R-:W-:Y:S02]  /*5350*/  FSEL R17, R17, -INF , !P4 ;  /* 0xff80000011117808 */ /* 0x000fe40006000000 */
[----:B------:R-:W-:Y:S02]  /*5360*/  FSEL R140, R13, -INF , !P1 ;  /* 0xff8000000d8c7808 */ /* 0x000fe40004800000 */
[CC--:B------:R-:W-:Y:S02]  /*5370*/  ISETP.GT.AND P1, PT, R200.reuse, R9.reuse, PT ;  /* 0x00000009c800720c */ /* 0x0c0fe40003f24270 */
[----:B------:R-:W-:Y:S02]  /*5380*/  FSEL R174, R17, -INF , !P6 ;  /* 0xff80000011ae7808 */ /* 0x000fe40007000000 */
[----:B------:R-:W-:Y:S02]  /*5390*/  ISETP.GT.AND P6, PT, R3, R9, PT ;  /* 0x000000090300720c */ /* 0x000fe40003fc4270 */
[----:B------:R-:W-:Y:S01]  /*53a0*/  FSEL R170, R7, -INF , !P1 ;  /* 0xff80000007aa7808 */ /* 0x000fe20004800000 */
[----:B------:R-:W-:Y:S01]  /*53b0*/  VIADD R7, R39, 0x38 ;  /* 0x0000003827077836 */ /* 0x000fe20000000000 */
[----:B------:R-:W-:-:S02]  /*53c0*/  ISETP.GT.AND P1, PT, R200, R39, PT ;  /* 0x00000027c800720c */ /* 0x000fc40003f24270 */
[----:B------:R-:W-:Y:S02]  /*53d0*/  FSEL R27, R27, -INF , !P6 ;  /* 0xff8000001b1b7808 */ /* 0x000fe40007000000 */
[----:B------:R-:W-:Y:S02]  /*53e0*/  ISETP.GE.AND P6, PT, R39, R199, PT ;  /* 0x000000c72700720c */ /* 0x000fe40003fc6270 */
[----:B------:R-:W-:Y:S02]  /*53f0*/  FSEL R26, R72, -INF , !P1 ;  /* 0xff800000481a7808 */ /* 0x000fe40004800000 */
[----:B------:R-:W-:Y:S02]  /*5400*/  FSEL R168, R15, -INF , !P5 ;  /* 0xff8000000fa87808 */ /* 0x000fe40006800000 */
[----:B------:R-:W-:Y:S02]  /*5410*/  ISETP.GT.AND P5, PT, R3, R5, PT ;  /* 0x000000050300720c */ /* 0x000fe40003fa4270 */
[----:B------:R-:W-:-:S02]  /*5420*/  FSEL R26, R26, -INF , !P6 ;  /* 0xff8000001a1a7808 */ /* 0x000fc40007000000 */
[-C--:B------:R-:W-:Y:S01]  /*5430*/  ISETP.GE.AND P3, PT, R5, R198.reuse, PT ;  /* 0x000000c60500720c */ /* 0x080fe20003f66270 */
[----:B------:R-:W-:Y:S01]  /*5440*/  VIADD R5, R39, 0x30 ;  /* 0x0000003027057836 */ /* 0x000fe20000000000 */
[----:B------:R-:W-:Y:S02]  /*5450*/  FSEL R31, R31, -INF , !P5 ;  /* 0xff8000001f1f7808 */ /* 0x000fe40006800000 */
[C---:B------:R-:W-:Y:S02]  /*5460*/  ISETP.GE.AND P4, PT, R9.reuse, R199, PT ;  /* 0x000000c70900720c */ /* 0x040fe40003f86270 */
[----:B------:R-:W-:Y:S01]  /*5470*/  ISETP.GE.AND P5, PT, R9, R198, PT ;  /* 0x000000c60900720c */ /* 0x000fe20003fa6270 */
[----:B------:R-:W-:Y:S01]  /*5480*/  VIADD R9, R39, 0x31 ;  /* 0x0000003127097836 */ /* 0x000fe20000000000 */
[----:B------:R-:W-:Y:S02]  /*5490*/  FMNMX3.FTZ R11, R26, R2, R42, !PT ;  /* 0x000000021a0b7276 */ /* 0x000fe4000781002a */
[----:B------:R-:W-:-:S02]  /*54a0*/  FSEL R218, R31, -INF , !P3 ;  /* 0xff8000001fda7808 */ /* 0x000fc40005800000 */
[----:B------:R-:W-:Y:S02]  /*54b0*/  ISETP.GT.AND P3, PT, R200, R5, PT ;  /* 0x00000005c800720c */ /* 0x000fe40003f64270 */
[----:B------:R-:W-:Y:S02]  /*54c0*/  FMNMX3.FTZ R11, R11, R40, R18, !PT ;  /* 0x000000280b0b7276 */ /* 0x000fe40007810012 */
[----:B------:R-:W-:Y:S02]  /*54d0*/  FSEL R170, R170, -INF , !P4 ;  /* 0xff800000aaaa7808 */ /* 0x000fe40006000000 */
[----:B------:R-:W-:Y:S02]  /*54e0*/  ISETP.GT.AND P6, PT, R200, R9, PT ;  /* 0x00000009c800720c */ /* 0x000fe40003fc4270 */
[----:B------:R-:W-:Y:S02]  /*54f0*/  FSEL R30, R30, -INF , !P3 ;  /* 0xff8000001e1e7808 */ /* 0x000fe40005800000 */
[----:B------:R-:W-:-:S02]  /*5500*/  ISETP.GE.AND P4, PT, R5, R199, PT ;  /* 0x000000c70500720c */ /* 0x000fc40003f86270 */
[----:B------:R-:W-:Y:S02]  /*5510*/  FMNMX3.FTZ R11, R11, R6, R4, !PT ;  /* 0x000000060b0b7276 */ /* 0x000fe40007810004 */
[----:B------:R-:W-:Y:S02]  /*5520*/  ISETP.GT.AND P3, PT, R3, R39, PT ;  /* 0x000000270300720c */ /* 0x000fe40003f64270 */
[C---:B------:R-:W-:Y:S01]  /*5530*/  ISETP.GE.AND P1, PT, R39.reuse, R198, PT ;  /* 0x000000c62700720c */ /* 0x040fe20003f26270 */
[----:B------:R-:W-:Y:S01]  /*5540*/  VIADD R39, R39, 0x39 ;  /* 0x0000003927277836 */ /* 0x000fe20000000000 */
[----:B------:R-:W-:Y:S02]  /*5550*/  FSEL R35, R35, -INF , !P6 ;  /* 0xff80000023237808 */ /* 0x000fe40007000000 */
[----:B------:R-:W-:Y:S02]  /*5560*/  FSEL R210, R30, -INF , !P4 ;  /* 0xff8000001ed27808 */ /* 0x000fe40006000000 */
[----:B------:R-:W-:-:S02]  /*5570*/  ISETP.GE.AND P6, PT, R9, R199, PT ;  /* 0x000000c70900720c */ /* 0x000fc40003fc6270 */
[----:B------:R-:W-:Y:S02]  /*5580*/  ISETP.GT.AND P4, PT, R200, R7, PT ;  /* 0x00000007c800720c */ /* 0x000fe40003f84270 */
[----:B------:R-:W-:Y:S02]  /*5590*/  FMNMX3.FTZ R11, R11, R16, R220, !PT ;  /* 0x000000100b0b7276 */ /* 0x000fe400078100dc */
[----:B------:R-:W-:Y:S02]  /*55a0*/  FSEL R24, R73, -INF , !P3 ;  /* 0xff80000049187808 */ /* 0x000fe40005800000 */
[----:B------:R-:W-:Y:S02]  /*55b0*/  FSEL R208, R35, -INF , !P6 ;  /* 0xff80000023d07808 */ /* 0x000fe40007000000 */
[----:B------:R-:W-:Y:S02]  /*55c0*/  FSEL R38, R38, -INF , !P4 ;  /* 0xff80000026267808 */ /* 0x000fe40006000000 */
[----:B------:R-:W-:-:S02]  /*55d0*/  ISETP.GE.AND P6, PT, R7, R199, PT ;  /* 0x000000c70700720c */ /* 0x000fc40003fc6270 */
[----:B------:R-:W-:Y:S02]  /*55e0*/  ISETP.GT.AND P3, PT, R200, R39, PT ;  /* 0x00000027c800720c */ /* 0x000fe40003f64270 */
[----:B------:R-:W-:Y:S02]  /*55f0*/  FMNMX3.FTZ R11, R11, R168, R174, !PT ;  /* 0x000000a80b0b7276 */ /* 0x000fe400078100ae */
[----:B------:R-:W-:Y:S02]  /*5600*/  FSEL R24, R24, -INF , !P1 ;  /* 0xff80000018187808 */ /* 0x000fe40004800000 */
[----:B------:R-:W-:Y:S02]  /*5610*/  ISETP.GE.AND P1, PT, R39, R199, PT ;  /* 0x000000c72700720c */ /* 0x000fe40003f26270 */
[----:B------:R-:W-:Y:S02]  /*5620*/  FSEL R37, R37, -INF , !P3 ;  /* 0xff80000025257808 */ /* 0x000fe40005800000 */
[----:B------:R-:W-:-:S02]  /*5630*/  FSEL R206, R38, -INF , !P6 ;  /* 0xff80000026ce7808 */ /* 0x000fc40007000000 */
[----:B------:R-:W-:Y:S02]  /*5640*/  FMNMX3.FTZ R11, R11, R170, R210, !PT ;  /* 0x000000aa0b0b7276 */ /* 0x000fe400078100d2 */
[----:B------:R-:W-:Y:S02]  /*5650*/  ISETP.GT.AND P4, PT, R3, R5, PT ;  /* 0x000000050300720c */ /* 0x000fe40003f84270 */
[----:B------:R-:W-:Y:S02]  /*5660*/  ISETP.GE.AND P3, PT, R5, R198, PT ;  /* 0x000000c60500720c */ /* 0x000fe40003f66270 */
[----:B------:R-:W-:Y:S02]  /*5670*/  FMNMX3.FTZ R5, R24, R34, R22, !PT ;  /* 0x0000002218057276 */ /* 0x000fe40007810016 */
[----:B------:R-:W-:Y:S02]  /*5680*/  FSEL R196, R37, -INF , !P1 ;  /* 0xff80000025c47808 */ /* 0x000fe40004800000 */
[----:B------:R-:W-:-:S02]  /*5690*/  FMNMX3.FTZ R11, R11, R208, R206, !PT ;  /* 0x000000d00b0b7276 */ /* 0x000fc400078100ce */
[----:B------:R-:W-:Y:S02]  /*56a0*/  ISETP.GT.AND P1, PT, R3, R9, PT ;  /* 0x000000090300720c */ /* 0x000fe40003f24270 */
[----:B------:R-:W-:Y:S02]  /*56b0*/  ISETP.GE.AND P6, PT, R9, R198, PT ;  /* 0x000000c60900720c */ /* 0x000fe40003fc6270 */
[----:B------:R-:W-:Y:S02]  /*56c0*/  FMNMX3.FTZ R9, R5, R20, R14, !PT ;  /* 0x0000001405097276 */ /* 0x000fe4000781000e */
[----:B------:R-:W-:Y:S02]  /*56d0*/  FMNMX.FTZ R5, R196, R11, !PT ;  /* 0x0000000bc4057209 */ /* 0x000fe40007810000 */
[----:B------:R-:W-:Y:S02]  /*56e0*/  FMNMX3.FTZ R9, R9, R12, R10, !PT ;  /* 0x0000000c09097276 */ /* 0x000fe4000781000a */
[----:B------:R-:W-:Y:S01]  /*56f0*/  FSEL R190, R27, -INF , !P5 ;  /* 0xff8000001bbe7808 */ /* 0x000fe20006800000 */
[----:B------:R-:W1:Y:S01]  /*5700*/  SHFL.BFLY PT, R28, R5, 0x2, 0x1f ;  /* 0x0c401f00051c7f89 */ /* 0x000e6200000e0000 */
[----:B------:R-:W-:-:S02]  /*5710*/  FSEL R32, R32, -INF , !P4 ;  /* 0xff80000020207808 */ /* 0x000fc40006000000 */
[----:B------:R-:W-:Y:S02]  /*5720*/  ISETP.GT.AND P5, PT, R3, R7, PT ;  /* 0x000000070300720c */ /* 0x000fe40003fa4270 */
[----:B------:R-:W-:Y:S02]  /*5730*/  FMNMX3.FTZ R9, R9, R8, R142, !PT ;  /* 0x0000000809097276 */ /* 0x000fe4000781008e */
[----:B------:R-:W-:Y:S02]  /*5740*/  FSEL R194, R32, -INF , !P3 ;  /* 0xff80000020c27808 */ /* 0x000fe40005800000 */
[----:B------:R-:W-:Y:S02]  /*5750*/  ISETP.GE.AND P4, PT, R7, R198, PT ;  /* 0x000000c60700720c */ /* 0x000fe40003f86270 */
[----:B------:R-:W-:Y:S02]  /*5760*/  ISETP.GT.AND P3, PT, R3, R39, PT ;  /* 0x000000270300720c */ /* 0x000fe40003f64270 */
[----:B------:R-:W-:-:S02]  /*5770*/  FSEL R19, R19, -INF , !P1 ;  /* 0xff80000013137808 */ /* 0x000fc40004800000 */
[----:B------:R-:W-:Y:S02]  /*5780*/  FSEL R33, R33, -INF , !P5 ;  /* 0xff80000021217808 */ /* 0x000fe40006800000 */
[----:B------:R-:W-:Y:S02]  /*5790*/  FMNMX3.FTZ R9, R9, R140, R218, !PT ;  /* 0x0000008c09097276 */ /* 0x000fe400078100da */
[----:B------:R-:W-:Y:S02]  /*57a0*/  ISETP.GE.AND P1, PT, R39, R198, PT ;  /* 0x000000c62700720c */ /* 0x000fe40003f26270 */
[----:B------:R-:W-:Y:S02]  /*57b0*/  FSEL R36, R36, -INF , !P3 ;  /* 0xff80000024247808 */ /* 0x000fe40005800000 */
[----:B------:R-:W-:Y:S02]  /*57c0*/  FSEL R192, R19, -INF , !P6 ;  /* 0xff80000013c07808 */ /* 0x000fe40007000000 */
[----:B------:R-:W-:-:S02]  /*57d0*/  FSEL R188, R33, -INF , !P4 ;  /* 0xff80000021bc7808 */ /* 0x000fc40006000000 */
[----:B------:R-:W-:Y:S02]  /*57e0*/  FMNMX3.FTZ R9, R9, R190, R194, !PT ;  /* 0x000000be09097276 */ /* 0x000fe400078100c2 */
[----:B------:R-:W-:Y:S02]  /*57f0*/  FSEL R178, R36, -INF , !P1 ;  /* 0xff80000024b27808 */ /* 0x000fe40004800000 */
[----:B------:R-:W-:Y:S02]  /*5800*/  FMNMX3.FTZ R7, R9, R192, R188, !PT ;  /* 0x000000c009077276 */ /* 0x000fe400078100bc */
[----:B-1----:R-:W-:Y:S02]  /*5810*/  FMNMX.FTZ R5, R5, R28, !PT ;  /* 0x0000001c05057209 */ /* 0x002fe40007810000 */
[----:B------:R-:W-:-:S03]  /*5820*/  FMNMX.FTZ R7, R178, R7, !PT ;  /* 0x00000007b2077209 */ /* 0x000fc60007810000 */
[----:B------:R-:W1:Y:S04]  /*5830*/  SHFL.BFLY PT, R132, R5, 0x1, 0x1f ;  /* 0x0c201f0005847f89 */ /* 0x000e6800000e0000 */
[----:B------:R-:W2:Y:S01]  /*5840*/  SHFL.BFLY PT, R28, R7, 0x2, 0x1f ;  /* 0x0c401f00071c7f89 */ /* 0x000ea200000e0000 */
[----:B-1----:R-:W-:Y:S02]  /*5850*/  FMNMX.FTZ R132, R5, R132, !PT ;  /* 0x0000008405847209 */ /* 0x002fe40007810000 */
[----:B--2---:R-:W-:-:S03]  /*5860*/  FMNMX.FTZ R28, R7, R28, !PT ;  /* 0x0000001c071c7209 */ /* 0x004fc60007810000 */
[C---:B---3--:R-:W-:Y:S01]  /*5870*/  FMUL.FTZ R177, R132.reuse, UR4 ;  /* 0x0000000484b17c20 */ /* 0x048fe20008410000 */
        /* <DEDUP_REMOVED lines=16> */
[----:B------:R-:W-:Y:S01]  /*5980*/  FFMA.FTZ R149, R16, UR4, -R177 ;  /* 0x0000000410957c23 */ /* 0x000fe200080108b1 */
        /* <DEDUP_REMOVED lines=41> */
[C---:B--2---:R-:W-:Y:S01]  /*5c20*/  F2FP.F16.F32.PACK_AB R98, R157.reuse, R162 ;  /* 0x000000a29d62723e */ /* 0x044fe200000000ff */
        /* <DEDUP_REMOVED lines=276> */
.L_x_1849:
[----:B------:R-:W-:Y:S01]  /*6d70*/  UMOV UR4, URZ ;  /* 0x000000ff00047c82 */ /* 0x000fe20008000000 */
[----:B------:R-:W-:Y:S01]  /*6d80*/  IMAD.SHL.U32 R4, R144, 0x40, RZ ;  /* 0x0000004090047824 */ /* 0x000fe200078e00ff */
[----:B------:R-:W-:-:S05]  /*6d90*/  IADD3 R5, P1, PT, RZ, -UR4, RZ ;  /* 0x80000004ff057c10 */ /* 0x000fca000ff3e0ff */
[----:B------:R-:W-:-:S05]  /*6da0*/  IMAD.X R4, RZ, RZ, ~R4, P1 ;  /* 0x000000ffff047224 */ /* 0x000fca00008e0e04 */
[----:B------:R-:W-:-:S04]  /*6db0*/  SHF.R.S64 R5, R5, 0x1f, R4 ;  /* 0x0000001f05057819 */ /* 0x000fc80000001004 */
[----:B------:R-:W-:-:S04]  /*6dc0*/  IADD3 R204, P1, PT, R5, R204, RZ ;  /* 0x000000cc05cc7210 */ /* 0x000fc80007f3e0ff */
[----:B------:R-:W-:-:S09]  /*6dd0*/  LEA.HI.X.SX32 R205, R4, R205, 0x1, P1 ;  /* 0x000000cd04cd7211 */ /* 0x000fd200008f0eff */
.L_x_1850:
[----:B------:R-:W1:Y:S01]  /*6de0*/  LDCU UR4, c[0x0][0x440] ;  /* 0x00008800ff0477ac */ /* 0x000e620008000800 */
[C---:B------:R-:W-:Y:S02]  /*6df0*/  LEA R8, P5, R144.reuse, R204, 0x5 ;  /* 0x000000cc90087211 */ /* 0x040fe400078a28ff */
[C---:B------:R-:W-:Y:S02]  /*6e00*/  SHF.L.U32 R5, R144.reuse, 0x5, RZ ;  /* 0x0000000590057819 */ /* 0x040fe400000006ff */
[--C-:B------:R-:W-:Y:S02]  /*6e10*/  LEA.HI.X R9, R144, R205, R145.reuse, 0x5, P5 ;  /* 0x000000cd90097211 */ /* 0x100fe400028f2c91 */
[----:B------:R-:W-:Y:S02]  /*6e20*/  SHF.L.U32 R183, R184, 0x5, RZ ;  /* 0x00000005b8b77819 */ /* 0x000fe400000006ff */
[----:B------:R-:W-:Y:S02]  /*6e30*/  SHF.L.U64.HI R4, R144, 0x5, R145 ;  /* 0x0000000590047819 */ /* 0x000fe40000010291 */
[----:B------:R-:W-:-:S02]  /*6e40*/  IADD3 R10, P6, PT, R5, R8, RZ ;  /* 0x00000008050a7210 */ /* 0x000fc40007fde0ff */
[----:B------:R-:W-:Y:S02]  /*6e50*/  SHF.R.U32.HI R186, RZ, 0x1, R184 ;  /* 0x00000001ffba7819 */ /* 0x000fe400000116b8 */
[----:B------:R-:W-:Y:S02]  /*6e60*/  LOP3.LUT R183, R183, 0x7c00, RZ, 0xc0, !PT ;  /* 0x00007c00b7b77812 */ /* 0x000fe400078ec0ff */
[----:B------:R-:W-:Y:S02]  /*6e70*/  IADD3.X R11, PT, PT, R4, R9, RZ, P6, !PT ;  /* 0x00000009040b7210 */ /* 0x000fe400037fe4ff */
[----:B-1----:R-:W-:Y:S02]  /*6e80*/  ISETP.GE.AND P4, PT, R182, UR4, PT ;  /* 0x00000004b6007c0c */ /* 0x002fe4000bf86270 */
[----:B------:R-:W-:Y:S02]  /*6e90*/  ISETP.GE.AND P3, PT, R216, UR4, PT ;  /* 0x00000004d8007c0c */ /* 0x000fe4000bf66270 */
[----:B------:R-:W-:Y:S01]  /*6ea0*/  ISETP.GE.AND P1, PT, R214, UR4, PT ;  /* 0x00000004d6007c0c */ /* 0x000fe2000bf26270 */
[----:B------:R-:W1:Y:S01]  /*6eb0*/  LDCU UR4, c[0x0][0x50c] ;  /* 0x0000a180ff0477ac */ /* 0x000e620008000800 */
[----:B------:R-:W-:-:S02]  /*6ec0*/  IADD3 R16, P5, PT, R5, R10, RZ ;  /* 0x0000000a05107210 */ /* 0x000fc40007fbe0ff */
[----:B------:R-:W-:Y:S02]  /*6ed0*/  LOP3.LUT R6, R186, 0x8, RZ, 0xc0, !PT ;  /* 0x00000008ba067812 */ /* 0x000fe400078ec0ff */
[----:B------:R-:W-:Y:S02]  /*6ee0*/  LOP3.LUT R148, R183, 0x200, R148, 0xf8, !PT ;  /* 0x00000200b7947812 */ /* 0x000fe400078ef894 */
[----:B------:R-:W-:Y:S01]  /*6ef0*/  IADD3.X R17, PT, PT, R4, R11, RZ, P5, !PT ;  /* 0x0000000b04117210 */ /* 0x000fe20002ffe4ff */
[----:B------:R-:W-:Y:S01]  /*6f00*/  @!PT LDS RZ, [RZ] ;  /* 0x00000000fffff984 */ /* 0x000fe20000000800 */
[----:B------:R-:W-:Y:S01]  /*6f10*/  @!PT LDS RZ, [RZ] ;  /* 0x00000000fffff984 */ /* 0x000fe20000000800 */
[----:B------:R-:W-:Y:S01]  /*6f20*/  @!PT LDS RZ, [RZ] ;  /* 0x00000000fffff984 */ /* 0x000fe20000000800 */
[----:B------:R-:W-:Y:S01]  /*6f30*/  @!P4 LDGSTS.E.BYPASS.LTC128B.128 [R217+0xc000], desc[UR14][R204.64] ;  /* 0x0c000000ccd9cfae */ /* 0x000fe2000b981a0e */
[----:B------:R-:W-:Y:S02]  /*6f40*/  LOP3.LUT R6, R148, R147, R6, 0xf6, !PT ;  /* 0x0000009394067212 */ /* 0x000fe400078ef606 */
[----:B------:R-:W-:Y:S01]  /*6f50*/  MOV R172, 0x20 ;  /* 0x0000002000ac7802 */ /* 0x000fe20000000f00 */
[----:B------:R-:W-:Y:S01]  /*6f60*/  @P4 STS.128 [R217+0xc000], RZ ;  /* 0x00c000ffd9004388 */ /* 0x000fe20000000c00 */
[----:B------:R-:W-:-:S02]  /*6f70*/  LEA R189, R6, UR5, 0x1 ;  /* 0x0000000506bd7c11 */ /* 0x000fc4000f8e08ff */
[----:B------:R-:W-:Y:S01]  /*6f80*/  SEL R172, R172, 0xffffffe0, !P0 ;  /* 0xffffffe0acac7807 */ /* 0x000fe20004000000 */
[----:B------:R-:W-:Y:S01]  /*6f90*/  @!PT LDS RZ, [RZ] ;  /* 0x00000000fffff984 */ /* 0x000fe20000000800 */
[----:B------:R-:W-:Y:S01]  /*6fa0*/  @!PT LDS RZ, [RZ] ;  /* 0x00000000fffff984 */ /* 0x000fe20000000800 */
[----:B------:R-:W-:Y:S01]  /*6fb0*/  @!PT LDS RZ, [RZ] ;  /* 0x00000000fffff984 */ /* 0x000fe20000000800 */
[----:B------:R-:W-:Y:S01]  /*6fc0*/  @!P3 LDGSTS.E.BYPASS.LTC128B.128 [R217+0xe000], desc[UR14][R204.64+0x80] ;  /* 0x0e000080ccd9bfae */ /* 0x000fe2000b981a0e */
[----:B------:R-:W-:Y:S02]  /*6fd0*/  IADD3 R177, PT, PT, R180, UR5, RZ ;  /* 0x00000005b4b17c10 */ /* 0x000fe4000fffe0ff */
[-C--:B------:R-:W-:Y:S01]  /*6fe0*/  IADD3 R188, PT, PT, R172, R189.reuse, RZ ;  /* 0x000000bdacbc7210 */ /* 0x080fe20007ffe0ff */
[----:B------:R-:W-:Y:S01]  /*6ff0*/  @P3 STS.128 [R217+0xe000], RZ ;  /* 0x00e000ffd9003388 */ /* 0x000fe20000000c00 */
[C---:B------:R-:W-:Y:S02]  /*7000*/  IADD3 R178, PT, PT, R177.reuse, R172, RZ ;  /* 0x000000acb1b27210 */ /* 0x040fe40007ffe0ff */
[----:B------:R-:W-:Y:S01]  /*7010*/  IADD3 R177, PT, PT, R177, R146, RZ ;  /* 0x00000092b1b17210 */ /* 0x000fe20007ffe0ff */
[----:B------:R-:W-:Y:S01]  /*7020*/  @!PT LDS RZ, [RZ] ;  /* 0x00000000fffff984 */ /* 0x000fe20000000800 */
[----:B------:R-:W-:Y:S01]  /*7030*/  @!PT LDS RZ, [RZ] ;  /* 0x00000000fffff984 */ /* 0x000fe20000000800 */
[----:B------:R-:W-:Y:S01]  /*7040*/  @!PT LDS RZ, [RZ] ;  /* 0x00000000fffff984 */ /* 0x000fe20000000800 */
[----:B------:R-:W-:Y:S01]  /*7050*/  @!P1 LDGSTS.E.BYPASS.LTC128B.128 [R217+0x10000], desc[UR14][R204.64+0x100] ;  /* 0x10000100ccd99fae */ /* 0x000fe2000b981a0e */
[----:B------:R-:W-:-:S02]  /*7060*/  IADD3 R185, PT, PT, R146, R189, RZ ;  /* 0x000000bd92b97210 */ /* 0x000fc40007ffe0ff */
[C---:B------:R-:W-:Y:S01]  /*7070*/  IADD3 R179, PT, PT, R172.reuse, R177, RZ ;  /* 0x000000b1acb37210 */ /* 0x040fe20007ffe0ff */
[----:B------:R-:W-:Y:S01]  /*7080*/  @P1 STS.128 [R217+0x10000], RZ ;  /* 0x010000ffd9001388 */ /* 0x000fe20000000c00 */
[----:B------:R-:W-:-:S03]  /*7090*/  IADD3 R187, PT, PT, R172, R185, RZ ;  /* 0x000000b9acbb7210 */ /* 0x000fc60007ffe0ff */
        /* <DEDUP_REMOVED lines=46> */
[----:B------:R-:W4:Y:S04]  /*7380*/  LDSM.16.M88.4 R20, [R180+UR5+0x6000] ;  /* 0x00600005b414783b */ /* 0x000f280008000200 */
[----:B------:R-:W3:Y:S04]  /*7390*/  LDSM.16.M88.4 R12, [R180+UR5+0x6800] ;  /* 0x00680005b40c783b */ /* 0x000ee80008000200 */
[----:B------:R-:W5:Y:S04]  /*73a0*/  LDSM.16.M88.4 R156, [R180+UR5+0x7000] ;  /* 0x00700005b49c783b */ /* 0x000f680008000200 */
[----:B------:R-:W1:Y:S04]  /*73b0*/  LDSM.16.M88.4 R28, [R180+UR5+0x7800] ;  /* 0x00780005b41c783b */ /* 0x000e680008000200 */
[----:B------:R-:W-:Y:S04]  /*73c0*/  LDSM.16.M88.4 R164, [R188] ;  /* 0x00000000bca4783b */ /* 0x000fe80000000200 */
[----:B------:R-:W1:Y:S04]  /*73d0*/  LDSM.16.M88.4 R32, [R178+0x6000] ;  /* 0x00600000b220783b */ /* 0x000e680000000200 */
[----:B--2---:R-:W2:Y:S04]  /*73e0*/  LDSM.16.M88.4 R8, [R178+0x6800] ;  /* 0x00680000b208783b */ /* 0x004ea80000000200 */
[----:B------:R-:W2:Y:S04]  /*73f0*/  LDSM.16.M88.4 R4, [R178+0x7000] ;  /* 0x00700000b204783b */ /* 0x000ea80000000200 */
[----:B------:R-:W2:Y:S04]  /*7400*/  LDSM.16.M88.4 R168, [R178+0x7800] ;  /* 0x00780000b2a8783b */ /* 0x000ea80000000200 */
[----:B------:R-:W-:Y:S01]  /*7410*/  LDSM.16.M88.4 R144, [R177+0x6000] ;  /* 0x00600000b190783b */ /* 0x000fe20000000200 */
[C---:B----4-:R-:W-:Y:S03]  /*7420*/  HMMA.16816.F32 R24, R148.reuse, R20, RZ ;  /* 0x000000149418723c */ /* 0x050fe600000018ff */
[----:B------:R-:W-:Y:S04]  /*7430*/  LDSM.16.M88.4 R140, [R177+0x6800] ;  /* 0x00680000b18c783b */ /* 0x000fe80000000200 */
[----:B------:R-:W-:Y:S01]  /*7440*/  LDSM.16.M88.4 R172, [R187] ;  /* 0x00000000bbac783b */ /* 0x000fe20000000200 */
[C---:B---3--:R-:W-:Y:S03]  /*7450*/  HMMA.16816.F32 R16, R148.reuse, R12, RZ ;  /* 0x0000000c9410723c */ /* 0x048fe600000018ff */
[----:B------:R-:W-:Y:S04]  /*7460*/  LDSM.16.M88.4 R136, [R177+0x7000] ;  /* 0x00700000b188783b */ /* 0x000fe80000000200 */
[----:B------:R-:W0:Y:S01]  /*7470*/  LDGDEPBAR ;  /* 0x00000000000079af */ /* 0x000e220000000000 */
[C---:B-----5:R-:W-:Y:S08]  /*7480*/  HMMA.16816.F32 R160, R148.reuse, R156, RZ ;  /* 0x0000009c94a0723c */ /* 0x060ff000000018ff */
[C---:B------:R-:W-:Y:S08]  /*7490*/  HMMA.16816.F32 R20, R148.reuse, R22, RZ ;  /* 0x000000169414723c */ /* 0x040ff000000018ff */
[C---:B------:R-:W-:Y:S08]  /*74a0*/  HMMA.16816.F32 R12, R148.reuse, R14, RZ ;  /* 0x0000000e940c723c */ /* 0x040ff000000018ff */
[C---:B------:R-:W-:Y:S08]  /*74b0*/  HMMA.16816.F32 R156, R148.reuse, R158, RZ ;  /* 0x0000009e949c723c */ /* 0x040ff000000018ff */
[C---:B-1----:R-:W-:Y:S08]  /*74c0*/  HMMA.16816.F32 R152, R148.reuse, R28, RZ ;  /* 0x0000001c9498723c */ /* 0x042ff000000018ff */
[----:B------:R-:W-:Y:S01]  /*74d0*/  HMMA.16816.F32 R148, R148, R30, RZ ;  /* 0x0000001e9494723c */ /* 0x000fe200000018ff */
[----:B------:R-:W1:Y:S07]  /*74e0*/  LDSM.16.M88.4 R28, [R185] ;  /* 0x00000000b91c783b */ /* 0x000e6e0000000200 */
[C---:B------:R-:W-:Y:S08]  /*74f0*/  HMMA.16816.F32 R24, R164.reuse, R32, R24 ;  /* 0x00000020a418723c */ /* 0x040ff00000001818 */
[C---:B------:R-:W-:Y:S01]  /*7500*/  HMMA.16816.F32 R20, R164.reuse, R34, R20 ;  /* 0x00000022a414723c */ /* 0x040fe20000001814 */
[----:B------:R-:W3:Y:S07]  /*7510*/  LDSM.16.M88.4 R32, [R177+0x7800] ;  /* 0x00780000b120783b */ /* 0x000eee0000000200 */
[C---:B--2---:R-:W-:Y:S08]  /*7520*/  HMMA.16816.F32 R16, R164.reuse, R8, R16 ;  /* 0x00000008a410723c */ /* 0x044ff00000001810 */
[C---:B------:R-:W-:Y:S01]  /*7530*/  HMMA.16816.F32 R12, R164.reuse, R10, R12 ;  /* 0x0000000aa40c723c */ /* 0x040fe2000000180c */
[----:B------:R-:W2:Y:S07]  /*7540*/  LDSM.16.M88.4 R8, [R179+0x6000] ;  /* 0x00600000b308783b */ /* 0x000eae0000000200 */
[C---:B------:R-:W-:Y:S08]  /*7550*/  HMMA.16816.F32 R160, R164.reuse, R4, R160 ;  /* 0x00000004a4a0723c */ /* 0x040ff000000018a0 */
[C---:B------:R-:W-:Y:S01]  /*7560*/  HMMA.16816.F32 R156, R164.reuse, R6, R156 ;  /* 0x00000006a49c723c */ /* 0x040fe2000000189c */
[----:B------:R-:W4:Y:S07]  /*7570*/  LDSM.16.M88.4 R4, [R179+0x6800] ;  /* 0x00680000b304783b */ /* 0x000f2e0000000200 */
[C---:B------:R-:W-:Y:S08]  /*7580*/  HMMA.16816.F32 R152, R164.reuse, R168, R152 ;  /* 0x000000a8a498723c */ /* 0x040ff00000001898 */
[----:B------:R-:W-:Y:S01]  /*7590*/  HMMA.16816.F32 R148, R164, R170, R148 ;  /* 0x000000aaa494723c */ /* 0x000fe20000001894 */
[----:B------:R-:W5:Y:S04]  /*75a0*/  LDSM.16.M88.4 R164, [R179+0x7800] ;  /* 0x00780000b3a4783b */ /* 0x000f680000000200 */
[----:B------:R-:W5:Y:S03]  /*75b0*/  LDSM.16.M88.4 R168, [R179+0x7000] ;  /* 0x00700000b3a8783b */ /* 0x000f660000000200 */
[C---:B-1----:R-:W-:Y:S08]  /*75c0*/  HMMA.16816.F32 R24, R28.reuse, R144, R24 ;  /* 0x000000901c18723c */ /* 0x042ff00000001818 */
[C---:B------:R-:W-:Y:S01]  /*75d0*/  HMMA.16816.F32 R20, R28.reuse, R146, R20 ;  /* 0x000000921c14723c */ /* 0x040fe20000001814 */
[----:B------:R-:W-:Y:S07]  /*75e0*/  LDSM.16.M88.4 R144, [R189+0x2000] ;  /* 0x00200000bd90783b */ /* 0x000fee0000000200 */
[C---:B------:R-:W-:Y:S08]  /*75f0*/  HMMA.16816.F32 R16, R28.reuse, R140, R16 ;  /* 0x0000008c1c10723c */ /* 0x040ff00000001810 */
[C---:B------:R-:W-:Y:S01]  /*7600*/  HMMA.16816.F32 R12, R28.reuse, R142, R12 ;  /* 0x0000008e1c0c723c */ /* 0x040fe2000000180c */
[----:B------:R-:W1:Y:S07]  /*7610*/  LDSM.16.M88.4 R140, [R180+UR5+0x8000] ;  /* 0x00800005b48c783b */ /* 0x000e6e0008000200 */
[C---:B---3--:R-:W-:Y:S08]  /*7620*/  HMMA.16816.F32 R152, R28.reuse, R32, R152 ;  /* 0x000000201c98723c */ /* 0x048ff00000001898 */
[----:B------:R-:W-:Y:S01]  /*7630*/  HMMA.16816.F32 R148, R28, R34, R148 ;  /* 0x000000221c94723c */ /* 0x000fe20000001894 */
[----:B------:R-:W3:Y:S07]  /*7640*/  LDSM.16.M88.4 R32, [R180+UR5+0x9000] ;  /* 0x00900005b420783b */ /* 0x000eee0008000200 */
[C---:B--2---:R-:W-:Y:S08]  /*7650*/  HMMA.16816.F32 R24, R172.reuse, R8, R24 ;  /* 0x00000008ac18723c */ /* 0x044ff00000001818 */
[C---:B------:R-:W-:Y:S01]  /*7660*/  HMMA.16816.F32 R20, R172.reuse, R10, R20 ;  /* 0x0000000aac14723c */ /* 0x040fe20000001814 */
[----:B------:R-:W-:Y:S07]  /*7670*/  LDSM.16.M88.4 R8, [R188+0x2000] ;  /* 0x00200000bc08783b */ /* 0x000fee0000000200 */
[C---:B----4-:R-:W-:Y:S08]  /*7680*/  HMMA.16816.F32 R16, R172.reuse, R4, R16 ;  /* 0x00000004ac10723c */ /* 0x050ff00000001810 */
[----:B------:R-:W-:Y:S01]  /*7690*/  HMMA.16816.F32 R12, R172, R6, R12 ;  /* 0x00000006ac0c723c */ /* 0x000fe2000000180c */
[----:B------:R-:W2:Y:S07]  /*76a0*/  LDSM.16.M88.4 R4, [R178+0x8000] ;  /* 0x00800000b204783b */ /* 0x000eae0000000200 */
        /* <DEDUP_REMOVED lines=10> */
[C---:B-1----:R-:W-:Y:S08]  /*7750*/  HMMA.16816.F32 R24, R144.reuse, R140, R24 ;  /* 0x0000008c9018723c */ /* 0x042ff00000001818 */
[C---:B------:R-:W-:Y:S01]  /*7760*/  HMMA.16816.F32 R20, R144.reuse, R142, R20 ;  /* 0x0000008e9014723c */ /* 0x040fe20000001814 */
[----:B------:R-:W1:Y:S07]  /*7770*/  LDSM.16.M88.4 R140, [R178+0x9800] ;  /* 0x00980000b28c783b */ /* 0x000e6e0000000200 */
[C---:B---3--:R-:W-:Y:S08]  /*7780*/  HMMA.16816.F32 R160, R144.reuse, R32, R160 ;  /* 0x0000002090a0723c */ /* 0x048ff000000018a0 */
[----:B------:R-:W-:Y:S01]  /*7790*/  HMMA.16816.F32 R156, R144, R34, R156 ;  /* 0x00000022909c723c */ /* 0x000fe2000000189c */
[----:B------:R-:W-:Y:S07]  /*77a0*/  LDSM.16.M88.4 R32, [R185+0x2000] ;  /* 0x00200000b920783b */ /* 0x000fee0000000200 */
[C---:B--2---:R-:W-:Y:S08]  /*77b0*/  HMMA.16816.F32 R24, R8.reuse, R4, R24 ;  /* 0x000000040818723c */ /* 0x044ff00000001818 */
[----:B------:R-:W-:Y:S01]  /*77c0*/  HMMA.16816.F32 R20, R8, R6, R20 ;  /* 0x000000060814723c */ /* 0x000fe20000001814 */
[----:B------:R-:W2:Y:S07]  /*77d0*/  LDSM.16.M88.4 R4, [R177+0x8800] ;  /* 0x00880000b104783b */ /* 0x000eae0000000200 */
        /* <DEDUP_REMOVED lines=12> */
[C---:B-1----:R-:W-:Y:S08]  /*78a0*/  HMMA.16816.F32 R152, R8.reuse, R140, R152 ;  /* 0x0000008c0898723c */ /* 0x042ff00000001898 */
[----:B------:R-:W-:Y:S01]  /*78b0*/  HMMA.16816.F32 R164, R8, R142, R164 ;  /* 0x0000008e08a4723c */ /* 0x000fe200000018a4 */
[----:B------:R-:W-:Y:S04]  /*78c0*/  LDSM.16.M88.4 R140, [R187+0x2000] ;  /* 0x00200000bb8c783b */ /* 0x000fe80000000200 */
[----:B------:R-:W1:Y:S03]  /*78d0*/  LDSM.16.M88.4 R8, [R179+0x8000] ;  /* 0x00800000b308783b */ /* 0x000e660000000200 */
[C---:B--2---:R-:W-:Y:S08]  /*78e0*/  HMMA.16816.F32 R16, R32.reuse, R4, R16 ;  /* 0x000000042010723c */ /* 0x044ff00000001810 */
[C---:B------:R-:W-:Y:S01]  /*78f0*/  HMMA.16816.F32 R12, R32.reuse, R6, R12 ;  /* 0x00000006200c723c */ /* 0x040fe2000000180c */
[----:B------:R-:W2:Y:S07]  /*7900*/  LDSM.16.M88.4 R4, [R179+0x9000] ;  /* 0x00900000b304783b */ /* 0x000eae0000000200 */
        /* <DEDUP_REMOVED lines=10> */
[C---:B-1----:R-:W-:Y:S01]  /*79b0*/  HMMA.16816.F32 R144, R140.reuse, R8, R24 ;  /* 0x000000088c90723c */ /* 0x042fe20000001818 */
[----:B------:R-:W1:Y:S07]  /*79c0*/  LDSM.16.M88.4 R24, [R178+0xa000] ;  /* 0x00a00000b218783b */ /* 0x000e6e0000000200 */
[C---:B------:R-:W-:Y:S01]  /*79d0*/  HMMA.16816.F32 R20, R140.reuse, R10, R20 ;  /* 0x0000000a8c14723c */ /* 0x040fe20000001814 */
[----:B------:R-:W1:Y:S07]  /*79e0*/  LDSM.16.M88.4 R8, [R180+UR5+0xa800] ;  /* 0x00a80005b408783b */ /* 0x000e6e0008000200 */
[C---:B--2---:R-:W-:Y:S08]  /*79f0*/  HMMA.16816.F32 R168, R140.reuse, R4, R168 ;  /* 0x000000048ca8723c */ /* 0x044ff000000018a8 */
[C---:B------:R-:W-:Y:S01]  /*7a00*/  HMMA.16816.F32 R156, R140.reuse, R6, R156 ;  /* 0x000000068c9c723c */ /* 0x040fe2000000189c */
[----:B------:R-:W2:Y:S07]  /*7a10*/  LDSM.16.M88.4 R4, [R180+UR5+0xb000] ;  /* 0x00b00005b404783b */ /* 0x000eae0008000200 */
        /* <DEDUP_REMOVED lines=8> */
[C---:B-1----:R-:W-:Y:S08]  /*7aa0*/  HMMA.16816.F32 R172, R136.reuse, R24, R172 ;  /* 0x0000001888ac723c */ /* 0x042ff000000018ac */
[----:B------:R-:W-:Y:S01]  /*7ab0*/  HMMA.16816.F32 R20, R136, R26, R20 ;  /* 0x0000001a8814723c */ /* 0x000fe20000001814 */
[----:B------:R-:W-:Y:S07]  /*7ac0*/  LDSM.16.M88.4 R24, [R180+UR5+0xb800] ;  /* 0x00b80005b418783b */ /* 0x000fee0008000200 */
[----:B------:R-:W-:Y:S01]  /*7ad0*/  HMMA.16816.F32 R164, R140, R34, R164 ;  /* 0x000000228ca4723c */ /* 0x000fe200000018a4 */
[----:B------:R-:W-:Y:S04]  /*7ae0*/  LDSM.16.M88.4 R140, [R187+0x4000] ;  /* 0x00400000bb8c783b */ /* 0x000fe80000000200 */
[----:B------:R-:W1:Y:S03]  /*7af0*/  LDSM.16.M88.4 R32, [R179+0xa000] ;  /* 0x00a00000b320783b */ /* 0x000e660000000200 */
[C---:B------:R-:W-:Y:S08]  /*7b00*/  HMMA.16816.F32 R16, R160.reuse, R8, R16 ;  /* 0x00000008a010723c */ /* 0x040ff00000001810 */
[C---:B------:R-:W-:Y:S01]  /*7b10*/  HMMA.16816.F32 R12, R160.reuse, R10, R12 ;  /* 0x0000000aa00c723c */ /* 0x040fe2000000180c */
[----:B------:R-:W4:Y:S07]  /*7b20*/  LDSM.16.M88.4 R8, [R177+0xa800] ;  /* 0x00a80000b108783b */ /* 0x000f2e0000000200 */
[C---:B--2---:R-:W-:Y:S08]  /*7b30*/  HMMA.16816.F32 R168, R160.reuse, R4, R168 ;  /* 0x00000004a0a8723c */ /* 0x044ff000000018a8 */
[----:B------:R-:W-:Y:S01]  /*7b40*/  HMMA.16816.F32 R156, R160, R6, R156 ;  /* 0x00000006a09c723c */ /* 0x000fe2000000189c */
[----:B------:R-:W2:Y:S07]  /*7b50*/  LDSM.16.M88.4 R4, [R178+0xb000] ;  /* 0x00b00000b204783b */ /* 0x000eae0000000200 */
[C---:B---3--:R-:W-:Y:S08]  /*7b60*/  HMMA.16816.F32 R172, R144.reuse, R28, R172 ;  /* 0x0000001c90ac723c */ /* 0x048ff000000018ac */
[----:B------:R-:W-:Y:S08]  /*7b70*/  HMMA.16816.F32 R20, R144, R30, R20 ;  /* 0x0000001e9014723c */ /* 0x000ff00000001814 */
[C---:B-----5:R-:W-:Y:S01]  /*7b80*/  HMMA.16816.F32 R28, R136.reuse, R148, R16 ;  /* 0x00000094881c723c */ /* 0x060fe20000001810 */
[----:B------:R-:W3:Y:S07]  /*7b90*/  LDSM.16.M88.4 R16, [R179+0xa800] ;  /* 0x00a80000b310783b */ /* 0x000eee0000000200 */
[----:B------:R-:W-:Y:S01]  /*7ba0*/  HMMA.16816.F32 R12, R136, R150, R12 ;  /* 0x00000096880c723c */ /* 0x000fe2000000180c */
[----:B------:R-:W5:Y:S07]  /*7bb0*/  LDSM.16.M88.4 R148, [R178+0xb800] ;  /* 0x00b80000b294783b */ /* 0x000f6e0000000200 */
[C---:B-1----:R-:W-:Y:S08]  /*7bc0*/  HMMA.16816.F32 R172, R140.reuse, R32, R172 ;  /* 0x000000208cac723c */ /* 0x042ff000000018ac */
[----:B------:R-:W-:Y:S01]  /*7bd0*/  HMMA.16816.F32 R20, R140, R34, R20 ;  /* 0x000000228c14723c */ /* 0x000fe20000001814 */
[----:B------:R-:W1:Y:S07]  /*7be0*/  LDSM.16.M88.4 R32, [R177+0xb000] ;  /* 0x00b00000b120783b */ /* 0x000e6e0000000200 */
        /* <DEDUP_REMOVED lines=12> */
[C---:B--2---:R-:W-:Y:S02]  /*7cb0*/  HMMA.16816.F32 R168, R136.reuse, R4, R168 ;  /* 0x0000000488a8723c */ /* 0x044fe400000018a8 */
[----:B------:R-:W2:Y:S06]  /*7cc0*/  MUFU.TANH R173, R173 ;  /* 0x000000ad00ad7308 */ /* 0x000eac0000002400 */
        /* <DEDUP_REMOVED lines=10> */
[----:B------:R-:W2:Y:S01]  /*7d70*/  LDSM.16.M88.4 R16, [R179+0xb800] ;  /* 0x00b80000b310783b */ /* 0x000ea20000000200 */
        /* <DEDUP_REMOVED lines=8> */
[----:B------:R-:W-:Y:S02]  /*7e00*/  HMMA.16816.F32 R164, R136, R150, R164 ;  /* 0x0000009688a4723c */ /* 0x000fe400000018a4 */
[----:B------:R-:W2:Y:S01]  /*7e10*/  MUFU.TANH R24, R24 ;  /* 0x0000001800187308 */ /* 0x000ea20000002400 */
[----:B------:R-:W-:-:S05]  /*7e20*/  FMUL.FTZ R12, R12, UR4 ;  /* 0x000000040c0c7c20 */ /* 0x000fca0008410000 */
[C---:B-1----:R-:W-:Y:S02]  /*7e30*/  HMMA.16816.F32 R168, R144.reuse, R32, R168 ;  /* 0x0000002090a8723c */ /* 0x042fe400000018a8 */
[----:B------:R-:W1:Y:S06]  /*7e40*/  MUFU.TANH R25, R25 ;  /* 0x0000001900197308 */ /* 0x000e6c0000002400 */
[C---:B------:R-:W-:Y:S02]  /*7e50*/  HMMA.16816.F32 R156, R144.reuse, R34, R156 ;  /* 0x00000022909c723c */ /* 0x040fe4000000189c */
[----:B------:R-:W1:Y:S06]  /*7e60*/  MUFU.TANH R28, R28 ;  /* 0x0000001c001c7308 */ /* 0x000e6c0000002400 */
[C---:B----4-:R-:W-:Y:S01]  /*7e70*/  HMMA.16816.F32 R152, R144.reuse, R4, R152 ;  /* 0x000000049098723c */ /* 0x050fe20000001898 */
[----:B------:R-:W-:Y:S01]  /*7e80*/  FMUL.FTZ R4, R15, UR4 ;  /* 0x000000040f047c20 */ /* 0x000fe20008410000 */
[----:B------:R-:W4:Y:S06]  /*7e90*/  MUFU.TANH R29, R29 ;  /* 0x0000001d001d7308 */ /* 0x000f2c0000002400 */
[----:B------:R-:W-:Y:S01]  /*7ea0*/  HMMA.16816.F32 R164, R144, R6, R164 ;  /* 0x0000000690a4723c */ /* 0x000fe200000018a4 */
[----:B------:R-:W-:Y:S01]  /*7eb0*/  IADD3 R144, PT, PT, R0, -0x2, RZ ;  /* 0xfffffffe00907810 */ /* 0x000fe20007ffe0ff */
[----:B------:R-:W1:Y:S01]  /*7ec0*/  MUFU.TANH R12, R12 ;  /* 0x0000000c000c7308 */ /* 0x000e620000002400 */
[----:B------:R-:W-:Y:S02]  /*7ed0*/  BAR.SYNC.DEFER_BLOCKING 0x0 ;  /* 0x0000000000007b1d */ /* 0x000fe40000010000 */
[----:B------:R-:W-:-:S03]  /*7ee0*/  ISETP.GT.U32.AND P5, PT, R144, R201, PT ;  /* 0x000000c99000720c */ /* 0x000fc60003fa4070 */
[C---:B------:R-:W-:Y:S01]  /*7ef0*/  HMMA.16816.F32 R168, R140.reuse, R8, R168 ;  /* 0x000000088ca8723c */ /* 0x040fe200000018a8 */
[----:B------:R-:W-:Y:S01]  /*7f00*/  FMUL.FTZ R8, R13, UR4 ;  /* 0x000000040d087c20 */ /* 0x000fe20008410000 */
[----:B------:R-:W-:Y:S01]  /*7f10*/  FMUL.FTZ R9, R14, UR4 ;  /* 0x000000040e097c20 */ /* 0x000fe20008410000 */
[----:B------:R-:W1:Y:S05]  /*7f20*/  MUFU.TANH R4, R4 ;  /* 0x0000000400047308 */ /* 0x000e6a0000002400 */
[C---:B------:R-:W-:Y:S03]  /*7f30*/  HMMA.16816.F32 R156, R140.reuse, R10, R156 ;  /* 0x0000000a8c9c723c */ /* 0x040fe6000000189c */
[----:B------:R-:W1:Y:S05]  /*7f40*/  MUFU.TANH R8, R8 ;  /* 0x0000000800087308 */ /* 0x000e6a0000002400 */
[C---:B--2---:R-:W-:Y:S03]  /*7f50*/  HMMA.16816.F32 R152, R140.reuse, R16, R152 ;  /* 0x000000108c98723c */ /* 0x044fe60000001898 */
[----:B------:R-:W-:Y:S01]  /*7f60*/  FMUL.FTZ R5, R168, UR4 ;  /* 0x00000004a8057c20 */ /* 0x000fe20008410000 */
[----:B------:R-:W-:Y:S01]  /*7f70*/  FMUL.FTZ R11, R169, UR4 ;  /* 0x00000004a90b7c20 */ /* 0x000fe20008410000 */
[----:B------:R-:W-:Y:S01]  /*7f80*/  FMUL.FTZ R13, R170, UR4 ;  /* 0x00000004aa0d7c20 */ /* 0x000fe20008410000 */
[----:B------:R-:W-:Y:S01]  /*7f90*/  FMUL.FTZ R10, R171, UR4 ;  /* 0x00000004ab0a7c20 */ /* 0x000fe20008410000 */
[----:B------:R-:W2:Y:S01]  /*7fa0*/  MUFU.TANH R9, R9 ;  /* 0x0000000900097308 */ /* 0x000ea20000002400 */
        /* <DEDUP_REMOVED lines=29> */
[----:B--234-:R-:W-:Y:S05]  /*8180*/  @!P5 BRA `(.L_x_1851) ;  /* 0x000000080028d947 */ /* 0x01cfea0003800000 */
[----:B------:R-:W-:Y:S05]  /*8190*/  BRA.U !UP1, `(.L_x_1852) ;  /* 0x0000000109f47547 */ /* 0x000fea000b800000 */
[----:B------:R-:W2:Y:S01]  /*81a0*/  LDC R30, c[0x0][0x4f0] ;  /* 0x00013c00ff1e7b82 */ /* 0x000ea20000000800 */
[----:B------:R-:W-:Y:S01]  /*81b0*/  SHF.L.U32 R141, R144, 0x6, RZ ;  /* 0x00000006908d7819 */ /* 0x000fe200000006ff */
[----:B------:R-:W3:Y:S01]  /*81c0*/  LDCU.64 UR4, c[0x0][0x3a0] ;  /* 0x00007400ff0477ac */ /* 0x000ee20008000a00 */
[----:B------:R-:W-:Y:S02]  /*81d0*/  IADD3 R133, PT, PT, R133, -0x80, RZ ;  /* 0xffffff8085857810 */ /* 0x000fe40007ffe0ff */
[----:B--2---:R-:W-:-:S04]  /*81e0*/  IABS R26, R30 ;  /* 0x0000001e001a7213 */ /* 0x004fc80000000000 */
[----:B------:R-:W2:Y:S08]  /*81f0*/  I2F.RP R32, R26 ;  /* 0x0000001a00207306 */ /* 0x000eb00000209400 */
[----:B--2---:R-:W2:Y:S02]  /*8200*/  MUFU.RCP R142, R32 ;  /* 0x00000020008e7308 */ /* 0x004ea40000001000 */
[----:B--2---:R-:W-:Y:S01]  /*8210*/  VIADD R142, R142, 0xffffffe ;  /* 0x0ffffffe8e8e7836 */ /* 0x004fe20000000000 */
[----:B------:R-:W-:-:S02]  /*8220*/  IABS R32, R133 ;  /* 0x0000008500207213 */ /* 0x000fc40000000000 */
[----:B------:R-:W-:-:S03]  /*8230*/  LOP3.LUT R133, R133, R30, RZ, 0x3c, !PT ;  /* 0x0000001e85857212 */ /* 0x000fc600078e3cff */
[----:B------:R-:W2:Y:S02]  /*8240*/  F2I.FTZ.U32.TRUNC.NTZ R143, R142 ;  /* 0x0000008e008f7305 */ /* 0x000ea4000021f000 */
[--C-:B--2---:R-:W-:Y:S02]  /*8250*/  IMAD.MOV R139, RZ, RZ, -R143.reuse ;  /* 0x000000ffff8b7224 */ /* 0x104fe400078e0a8f */
[----:B------:R-:W-:Y:S02]  /*8260*/  IMAD.MOV.U32 R142, RZ, RZ, RZ ;  /* 0x000000ffff8e7224 */ /* 0x000fe400078e00ff */
[----:B------:R-:W-:Y:S01]  /*8270*/  IMAD R18, R139, R26, RZ ;  /* 0x0000001a8b127224 */ /* 0x000fe200078e02ff */
[----:B------:R-:W-:Y:S02]  /*8280*/  IABS R139, R141 ;  /* 0x0000008d008b7213 */ /* 0x000fe40000000000 */
[----:B------:R-:W-:Y:S01]  /*8290*/  LOP3.LUT R141, R141, R30, RZ, 0x3c, !PT ;  /* 0x0000001e8d8d7212 */ /* 0x000fe200078e3cff */
[----:B------:R-:W-:-:S06]  /*82a0*/  IMAD.HI.U32 R18, R143, R18, R142 ;  /* 0x000000128f127227 */ /* 0x000fcc00078e008e */
[----:B------:R-:W-:-:S04]  /*82b0*/  IMAD.HI.U32 R136, R18, R139, RZ ;  /* 0x0000008b12887227 */ /* 0x000fc800078e00ff */
[----:B------:R-:W-:Y:S02]  /*82c0*/  IMAD.MOV R34, RZ, RZ, -R136 ;  /* 0x000000ffff227224 */ /* 0x000fe400078e0a88 */
[----:B------:R-:W-:-:S04]  /*82d0*/  IMAD.HI.U32 R18, R18, R32, RZ ;  /* 0x0000002012127227 */ /* 0x000fc800078e00ff */
[----:B------:R-:W-:Y:S01]  /*82e0*/  IMAD R139, R26, R34, R139 ;  /* 0x000000221a8b7224 */ /* 0x000fe200078e028b */
[----:B------:R-:W-:-:S04]  /*82f0*/  IADD3 R143, PT, PT, -R18, RZ, RZ ;  /* 0x000000ff128f7210 */ /* 0x000fc80007ffe1ff */
[C---:B------:R-:W-:Y:S01]  /*8300*/  ISETP.GT.U32.AND P5, PT, R26.reuse, R139, PT ;  /* 0x0000008b1a00720c */ /* 0x040fe20003fa4070 */
[----:B------:R-:W-:-:S12]  /*8310*/  IMAD R143, R26, R143, R32 ;  /* 0x0000008f1a8f7224 */ /* 0x000fd800078e0220 */
        /* <DEDUP_REMOVED lines=8> */
[----:B------:R-:W-:-:S11]  /*83a0*/  ISETP.GE.U32.AND P6, PT, R143, R26, PT ;  /* 0x0000001a8f00720c */ /* 0x000fd60003fc6070 */
[----:B------:R-:W-:Y:S01]  /*83b0*/  @!P5 IMAD.MOV R136, RZ, RZ, -R136 ;  /* 0x000000ffff88d224 */ /* 0x000fe200078e0a88 */
[----:B------:R-:W-:Y:S02]  /*83c0*/  ISETP.NE.AND P5, PT, R30, RZ, PT ;  /* 0x000000ff1e00720c */ /* 0x000fe40003fa5270 */
[----:B------:R-:W-:Y:S02]  /*83d0*/  @P6 IADD3 R18, PT, PT, R18, 0x1, RZ ;  /* 0x0000000112126810 */ /* 0x000fe40007ffe0ff */
[----:B------:R-:W-:Y:S02]  /*83e0*/  ISETP.GE.AND P6, PT, R133, RZ, PT ;  /* 0x000000ff8500720c */ /* 0x000fe40003fc6270 */
[----:B------:R-:W-:-:S11]  /*83f0*/  LOP3.LUT R133, RZ, R30, RZ, 0x33, !PT ;  /* 0x0000001eff857212 */ /* 0x000fd600078e33ff */
[----:B------:R-:W-:-:S04]  /*8400*/  @!P6 IADD3 R18, PT, PT, -R18, RZ, RZ ;  /* 0x000000ff1212e210 */ /* 0x000fc80007ffe1ff */
        /* <DEDUP_REMOVED lines=20> */
[----:B------:R-:W-:Y:S01]  /*8550*/  LEA.HI.X R203, R138, R203, R133, 0x1, P5 ;  /* 0x000000cb8acb7211 */ /* 0x000fe200028f0c85 */
[----:B------:R-:W-:Y:S06]  /*8560*/  BRA `(.L_x_1853) ;  /* 0x00000000001c7947 */ /* 0x000fec0003800000 */
.L_x_1852:
[----:B------:R-:W-:Y:S01]  /*8570*/  UMOV UR4, URZ ;  /* 0x000000ff00047c82 */ /* 0x000fe20008000000 */
[----:B------:R-:W-:Y:S01]  /*8580*/  IMAD.SHL.U32 R18, R134, 0x40, RZ ;  /* 0x0000004086127824 */ /* 0x000fe200078e00ff */
[----:B------:R-:W-:-:S05]  /*8590*/  IADD3 R26, P5, PT, RZ, -UR4, RZ ;  /* 0x80000004ff1a7c10 */ /* 0x000fca000ffbe0ff */
[----:B------:R-:W-:-:S05]  /*85a0*/  IMAD.X R18, RZ, RZ, ~R18, P5 ;  /* 0x000000ffff127224 */ /* 0x000fca00028e0e12 */
[----:B------:R-:W-:-:S04]  /*85b0*/  SHF.R.S64 R133, R26, 0x1f, R18 ;  /* 0x0000001f1a857819 */ /* 0x000fc80000001012 */
[----:B------:R-:W-:-:S04]  /*85c0*/  IADD3 R202, P5, PT, R133, R202, RZ ;  /* 0x000000ca85ca7210 */ /* 0x000fc80007fbe0ff */
[----:B------:R-:W-:-:S09]  /*85d0*/  LEA.HI.X.SX32 R203, R18, R203, 0x1, P5 ;  /* 0x000000cb12cb7211 */ /* 0x000fd200028f0eff */
.L_x_1853:
[C---:B------:R-:W-:Y:S01]  /*85e0*/  LEA R138, P5, R134.reuse, R202, 0x5 ;  /* 0x000000ca868a7211 */ /* 0x040fe200078a28ff */
[C---:B------:R-:W-:Y:S01]  /*85f0*/  IMAD.SHL.U32 R18, R134.reuse, 0x20, RZ ;  /* 0x0000002086127824 */ /* 0x040fe200078e00ff */
[----:B------:R-:W-:Y:S01]  /*8600*/  @!PT LDS RZ, [RZ] ;  /* 0x00000000fffff984 */ /* 0x000fe20000000800 */
[----:B------:R-:W-:Y:S01]  /*8610*/  @!PT LDS RZ, [RZ] ;  /* 0x00000000fffff984 */ /* 0x000fe20000000800 */
[----:B------:R-:W-:Y:S01]  /*8620*/  @!PT LDS RZ, [RZ] ;  /* 0x00000000fffff984 */ /* 0x000fe20000000800 */
[----:B------:R2:W-:Y:S01]  /*8630*/  @!P4 LDGSTS.E.BYPASS.LTC128B.128 [R217+0x6000], desc[UR14][R202.64] ;  /* 0x06000000cad9cfae */ /* 0x0005e2000b981a0e */
[C-C-:B------:R-:W-:Y:S02]  /*8640*/  SHF.L.U64.HI R26, R134.reuse, 0x5, R135.reuse ;  /* 0x00000005861a7819 */ /* 0x140fe40000010287 */
[----:B------:R-:W-:Y:S01]  /*8650*/  LEA.HI.X R139, R134, R203, R135, 0x5, P5 ;  /* 0x000000cb868b7211 */ /* 0x000fe200028f2c87 */
[----:B------:R2:W-:Y:S01]  /*8660*/  @P4 STS.128 [R217+0x6000], RZ ;  /* 0x006000ffd9004388 */ /* 0x0005e20000000c00 */
[----:B------:R-:W-:-:S03]  /*8670*/  IADD3 R134, P6, PT, R18, R138, RZ ;  /* 0x0000008a12867210 */ /* 0x000fc60007fde0ff */
[----:B------:R-:W-:Y:S01]  /*8680*/  @!PT LDS RZ, [RZ] ;  /* 0x00000000fffff984 */ /* 0x000fe20000000800 */
[----:B------:R-:W-:Y:S01]  /*8690*/  @!PT LDS RZ, [RZ] ;  /* 0x00000000fffff984 */ /* 0x000fe20000000800 */
[----:B------:R-:W-:Y:S01]  /*86a0*/  @!PT LDS RZ, [RZ] ;  /* 0x00000000fffff984 */ /* 0x000fe20000000800 */
[----:B------:R2:W-:Y:S01]  /*86b0*/  @!P3 LDGSTS.E.BYPASS.LTC128B.128 [R217+0x8000], desc[UR14][R202.64+0x80] ;  /* 0x08000080cad9bfae */ /* 0x0005e2000b981a0e */
[----:B------:R-:W-:Y:S01]  /*86c0*/  IADD3 R140, P5, PT, R18, R134, RZ ;  /* 0x00000086128c7210 */ /* 0x000fe20007fbe0ff */
[C---:B------:R-:W-:Y:S02]  /*86d0*/  IMAD.X R135, R26.reuse, 0x1, R139, P6 ;  /* 0x000000011a877824 */ /* 0x040fe400030e068b */
[----:B------:R2:W-:Y:S02]  /*86e0*/  @P3 STS.128 [R217+0x8000], RZ ;  /* 0x008000ffd9003388 */ /* 0x0005e40000000c00 */
[----:B------:R-:W-:Y:S02]  /*86f0*/  IMAD.X R141, R26, 0x1, R135, P5 ;  /* 0x000000011a8d7824 */ /* 0x000fe400028e0687 */
        /* <DEDUP_REMOVED lines=51> */
.L_x_1851:
[----:B--2---:R-:W-:Y:S01]  /*8a30*/  IMAD R135, R0, 0x40, R176 ;  /* 0x0000004000877824 */ /* 0x004fe200078e02b0 */
[C---:B------:R-:W-:Y:S01]  /*8a40*/  IADD3 R133, PT, PT, R200.reuse, 0x8, RZ ;  /* 0x00000008c8857810 */ /* 0x040fe20007ffe0ff */
[----:B------:R-:W2:Y:S01]  /*8a50*/  S2UR UR5, SR_CgaCtaId ;  /* 0x00000000000579c3 */ /* 0x000ea20000008800 */
[----:B------:R-:W3:Y:S01]  /*8a60*/  LDCU UR4, c[0x0][0x45c] ;  /* 0x00008b80ff0477ac */ /* 0x000ee20008000800 */
[C---:B------:R-:W-:Y:S01]  /*8a70*/  VIADD R18, R135.reuse, 0xffffff80 ;  /* 0xffffff8087127836 */ /* 0x040fe20000000000 */
[C---:B------:R-:W-:Y:S01]  /*8a80*/  IADD3 R32, PT, PT, R135.reuse, -0x77, RZ ;  /* 0xffffff8987207810 */ /* 0x040fe20007ffe0ff */
[----:B------:R-:W-:Y:S01]  /*8a90*/  VIADD R26, R135, 0xffffff81 ;  /* 0xffffff81871a7836 */ /* 0x000fe20000000000 */
[----:B------:R-:W-:Y:S01]  /*8aa0*/  UMOV UR6, 0x400 ;  /* 0x0000040000067882 */ /* 0x000fe20000000000 */
[----:B------:R-:W-:Y:S02]  /*8ab0*/  SEL R155, R181, 0xffffffe0, !P0 ;  /* 0xffffffe0b59b7807 */ /* 0x000fe40004000000 */
[----:B------:R-:W-:-:S02]  /*8ac0*/  ISETP.GT.AND P1, PT, R200, R18, PT ;  /* 0x00000012c800720c */ /* 0x000fc40003f24270 */
[C---:B------:R-:W-:Y:S02]  /*8ad0*/  ISETP.GE.AND P4, PT, R18.reuse, R199, PT ;  /* 0x000000c71200720c */ /* 0x040fe40003f86270 */
[----:B------:R-:W-:Y:S02]  /*8ae0*/  ISETP.GT.AND P3, PT, R133, R18, PT ;  /* 0x000000128500720c */ /* 0x000fe40003f64270 */
[----:B------:R-:W-:Y:S01]  /*8af0*/  ISETP.GE.AND P5, PT, R18, R198, PT ;  /* 0x000000c61200720c */ /* 0x000fe20003fa6270 */
[----:B------:R-:W-:Y:S01]  /*8b00*/  VIADD R18, R135, 0xffffff88 ;  /* 0xffffff8887127836 */ /* 0x000fe20000000000 */
[----:B------:R-:W-:Y:S02]  /*8b10*/  ISETP.GT.AND P6, PT, R200, R26, PT ;  /* 0x0000001ac800720c */ /* 0x000fe40003fc4270 */
[----:B------:R-:W-:Y:S02]  /*8b20*/  FSEL R34, R172, -INF , !P1 ;  /* 0xff800000ac227808 */ /* 0x000fe40004800000 */
[----:B------:R-:W-:-:S02]  /*8b30*/  FSEL R174, R174, -INF , !P3 ;  /* 0xff800000aeae7808 */ /* 0x000fc40005800000 */
[----:B------:R-:W-:Y:S02]  /*8b40*/  FSEL R30, R173, -INF , !P6 ;  /* 0xff800000ad1e7808 */ /* 0x000fe40007000000 */
[----:B------:R-:W-:Y:S01]  /*8b50*/  ISETP.GT.AND P6, PT, R200, R18, PT ;  /* 0x00000012c800720c */ /* 0x000fe20003fc4270 */
[----:B--2---:R-:W-:Y:S01]  /*8b60*/  ULEA UR5, UR5, UR6, 0x18 ;  /* 0x0000000605057291 */ /* 0x004fe2000f8ec0ff */
[----:B------:R-:W-:Y:S02]  /*8b70*/  FSEL R34, R34, -INF , !P4 ;  /* 0xff80000022227808 */ /* 0x000fe40006000000 */
[C---:B------:R-:W-:Y:S02]  /*8b80*/  ISETP.GE.AND P1, PT, R26.reuse, R199, PT ;  /* 0x000000c71a00720c */ /* 0x040fe40003f26270 */
[----:B------:R-:W-:Y:S02]  /*8b90*/  ISETP.GT.AND P4, PT, R133, R26, PT ;  /* 0x0000001a8500720c */ /* 0x000fe40003f84270 */
[----:B------:R-:W-:-:S02]  /*8ba0*/  ISETP.GE.AND P3, PT, R26, R198, PT ;  /* 0x000000c61a00720c */ /* 0x000fc40003f66270 */
[----:B------:R-:W-:Y:S02]  /*8bb0*/  FSEL R26, R174, -INF , !P5 ;  /* 0xff800000ae1a7808 */ /* 0x000fe40006800000 */
[----:B------:R-:W-:Y:S02]  /*8bc0*/  ISETP.GE.AND P5, PT, R18, R199, PT ;  /* 0x000000c71200720c */ /* 0x000fe40003fa6270 */
[----:B------:R-:W-:Y:S02]  /*8bd0*/  FSEL R148, R20, -INF , !P6 ;  /* 0xff80000014947808 */ /* 0x000fe40007000000 */
[----:B------:R-:W-:Y:S02]  /*8be0*/  FSEL R30, R30, -INF , !P1 ;  /* 0xff8000001e1e7808 */ /* 0x000fe40004800000 */
[----:B------:R-:W-:Y:S02]  /*8bf0*/  FSEL R175, R175, -INF , !P4 ;  /* 0xff800000afaf7808 */ /* 0x000fe40006000000 */
[----:B------:R-:W-:-:S02]  /*8c00*/  ISETP.GT.AND P1, PT, R133, R18, PT ;  /* 0x000000128500720c */ /* 0x000fc40003f24270 */
[----:B------:R-:W-:Y:S01]  /*8c10*/  ISETP.GE.AND P4, PT, R18, R198, PT ;  /* 0x000000c61200720c */ /* 0x000fe20003f86270 */
[----:B------:R-:W-:Y:S01]  /*8c20*/  VIADD R18, R135, 0xffffff90 ;  /* 0xffffff9087127836 */ /* 0x000fe20000000000 */
[----:B------:R-:W-:Y:S02]  /*8c30*/  FSEL R148, R148, -INF , !P5 ;  /* 0xff80000094947808 */ /* 0x000fe40006800000 */
[-C--:B------:R-:W-:Y:S02]  /*8c40*/  ISETP.GT.AND P6, PT, R200, R32.reuse, PT ;  /* 0x00000020c800720c */ /* 0x080fe40003fc4270 */
[----:B------:R-:W-:Y:S02]  /*8c50*/  ISETP.GT.AND P5, PT, R133, R32, PT ;  /* 0x000000208500720c */ /* 0x000fe40003fa4270 */
[----:B------:R-:W-:Y:S02]  /*8c60*/  FSEL R20, R175, -INF , !P3 ;  /* 0xff800000af147808 */ /* 0x000fe40005800000 */
[----:B------:R-:W-:-:S02]  /*8c70*/  ISETP.GE.AND P3, PT, R32, R199, PT ;  /* 0x000000c72000720c */ /* 0x000fc40003f66270 */
[----:B------:R-:W-:Y:S02]  /*8c80*/  FSEL R22, R22, -INF , !P1 ;  /* 0xff80000016167808 */ /* 0x000fe40004800000 */
[----:B------:R-:W-:Y:S02]  /*8c90*/  FSEL R21, R21, -INF , !P6 ;  /* 0xff80000015157808 */ /* 0x000fe40007000000 */
[----:B------:R-:W-:Y:S01]  /*8ca0*/  FSEL R134, R23, -INF , !P5 ;  /* 0xff80000017867808 */ /* 0x000fe20006800000 */
[----:B------:R-:W-:Y:S01]  /*8cb0*/  VIADD R23, R135, 0xffffff91 ;  /* 0xffffff9187177836 */ /* 0x000fe20000000000 */
[----:B------:R-:W-:Y:S02]  /*8cc0*/  ISETP.GT.AND P6, PT, R200, R18, PT ;  /* 0x00000012c800720c */ /* 0x000fe40003fc4270 */
[----:B------:R-:W-:Y:S02]  /*8cd0*/  ISETP.GE.AND P1, PT, R32, R198, PT ;  /* 0x000000c62000720c */ /* 0x000fe40003f26270 */
[----:B------:R-:W-:-:S02]  /*8ce0*/  FSEL R22, R22, -INF , !P4 ;  /* 0xff80000016167808 */ /* 0x000fc40006000000 */
[----:B------:R-:W-:Y:S02]  /*8cf0*/  FSEL R32, R21, -INF , !P3 ;  /* 0xff80000015207808 */ /* 0x000fe40005800000 */
[----:B------:R-:W-:Y:S02]  /*8d00*/  ISETP.GE.AND P4, PT, R18, R199, PT ;  /* 0x000000c71200720c */ /* 0x000fe40003f86270 */
[----:B------:R-:W-:Y:S02]  /*8d10*/  ISETP.GT.AND P3, PT, R133, R18, PT ;  /* 0x000000128500720c */ /* 0x000fe40003f64270 */
[----:B------:R-:W-:Y:S02]  /*8d20*/  FSEL R24, R24, -INF , !P6 ;  /* 0xff80000018187808 */ /* 0x000fe40007000000 */
[----:B------:R-:W-:Y:S02]  /*8d30*/  ISETP.GT.AND P6, PT, R200, R23, PT ;  /* 0x00000017c800720c */ /* 0x000fe40003fc4270 */
[----:B------:R-:W-:-:S02]  /*8d40*/  IADD3 R21, PT, PT, R135, -0x68, RZ ;  /* 0xffffff9887157810 */ /* 0x000fc40007ffe0ff */
[----:B------:R-:W-:Y:S02]  /*8d50*/  ISETP.GE.AND P5, PT, R18, R198, PT ;  /* 0x000000c61200720c */ /* 0x000fe40003fa6270 */
[----:B------:R-:W-:Y:S02]  /*8d60*/  FSEL R18, R134, -INF , !P1 ;  /* 0xff80000086127808 */ /* 0x000fe40004800000 */
[----:B-1----:R-:W-:Y:S02]  /*8d70*/  FSEL R28, R28, -INF , !P3 ;  /* 0xff8000001c1c7808 */ /* 0x002fe40005800000 */
        /* <DEDUP_REMOVED lines=8> */
[----:B------:R-:W-:Y:S02]  /*8e00*/  FSEL R12, R12, -INF , !P6 ;  /* 0xff8000000c0c7808 */ /* 0x000fe40007000000 */
[----:B------:R-:W-:-:S02]  /*8e10*/  ISETP.GT.AND P6, PT, R200, R23, PT ;  /* 0x00000017c800720c */ /* 0x000fc40003fc4270 */
[----:B------:R-:W-:Y:S02]  /*8e20*/  FSEL R180, R28, -INF , !P5 ;  /* 0xff8000001cb47808 */ /* 0x000fe40006800000 */
[----:B------:R-:W-:Y:S02]  /*8e30*/  FSEL R174, R25, -INF , !P1 ;  /* 0xff80000019ae7808 */ /* 0x000fe40004800000 */
[----:B------:R-:W-:Y:S02]  /*8e40*/  ISETP.GE.AND P5, PT, R21, R199, PT ;  /* 0x000000c71500720c */ /* 0x000fe40003fa6270 */
[----:B------:R-:W-:Y:S02]  /*8e50*/  ISETP.GT.AND P1, PT, R133, R21, PT ;  /* 0x000000158500720c */ /* 0x000fe40003f24270 */
[----:B------:R-:W-:Y:S01]  /*8e60*/  ISETP.GE.AND P4, PT, R21, R198, PT ;  /* 0x000000c61500720c */ /* 0x000fe20003f86270 */
[----:B------:R-:W-:Y:S01]  /*8e70*/  VIADD R21, R135, 0xffffffa0 ;  /* 0xffffffa087157836 */ /* 0x000fe20000000000 */
[----:B------:R-:W-:-:S02]  /*8e80*/  FSEL R134, R29, -INF , !P3 ;  /* 0xff8000001d867808 */ /* 0x000fc40005800000 */
[----:B------:R-:W-:Y:S02]  /*8e90*/  ISETP.GE.AND P3, PT, R23, R199, PT ;  /* 0x000000c71700720c */ /* 0x000fe40003f66270 */
[----:B------:R-:W-:Y:S02]  /*8ea0*/  FSEL R8, R8, -INF , !P6 ;  /* 0xff80000008087808 */ /* 0x000fe40007000000 */
[----:B------:R-:W-:Y:S02]  /*8eb0*/  FSEL R188, R12, -INF , !P5 ;  /* 0xff8000000cbc7808 */ /* 0x000fe40006800000 */
[C---:B------:R-:W-:Y:S02]  /*8ec0*/  ISETP.GT.AND P5, PT, R133.reuse, R23, PT ;  /* 0x000000178500720c */ /* 0x040fe40003fa4270 */
[----:B------:R-:W-:Y:S02]  /*8ed0*/  FSEL R178, R8, -INF , !P3 ;  /* 0xff80000008b27808 */ /* 0x000fe40005800000 */
[----:B------:R-:W-:-:S02]  /*8ee0*/  ISETP.GT.AND P3, PT, R133, R21, PT ;  /* 0x000000158500720c */ /* 0x000fc40003f64270 */
[----:B------:R-:W-:Y:S02]  /*8ef0*/  FSEL R9, R9, -INF , !P1 ;  /* 0xff80000009097808 */ /* 0x000fe40004800000 */
[----:B------:R-:W-:Y:S02]  /*8f00*/  ISETP.GT.AND P6, PT, R200, R21, PT ;  /* 0x00000015c800720c */ /* 0x000fe40003fc4270 */
[----:B------:R-:W-:Y:S01]  /*8f10*/  FSEL R140, R4, -INF , !P5 ;  /* 0xff800000048c7808 */ /* 0x000fe20006800000 */
[C---:B------:R-:W-:Y:S01]  /*8f20*/  VIADD R4, R135.reuse, 0xffffffa8 ;  /* 0xffffffa887047836 */ /* 0x040fe20000000000 */
[----:B------:R-:W-:Y:S02]  /*8f30*/  IADD3 R8, PT, PT, R135, -0x5f, RZ ;  /* 0xffffffa187087810 */ /* 0x000fe40007ffe0ff */
[----:B------:R-:W-:Y:S02]  /*8f40*/  ISETP.GE.AND P5, PT, R21, R198, PT ;  /* 0x000000c61500720c */ /* 0x000fe40003fa6270 */
[----:B------:R-:W-:-:S02]  /*8f50*/  FSEL R13, R13, -INF , !P3 ;  /* 0xff8000000d0d7808 */ /* 0x000fc40005800000 */
[----:B------:R-:W-:Y:S02]  /*8f60*/  ISETP.GE.AND P1, PT, R23, R198, PT ;  /* 0x000000c61700720c */ /* 0x000fe40003f26270 */
[----:B------:R-:W-:Y:S02]  /*8f70*/  FSEL R142, R9, -INF , !P4 ;  /* 0xff800000098e7808 */ /* 0x000fe40006000000 */
[----:B------:R-:W-:Y:S02]  /*8f80*/  FSEL R5, R5, -INF , !P6 ;  /* 0xff80000005057808 */ /* 0x000fe40007000000 */
[----:B------:R-:W-:Y:S02]  /*8f90*/  ISETP.GE.AND P4, PT, R21, R199, PT ;  /* 0x000000c71500720c */ /* 0x000fe40003f86270 */
[----:B------:R-:W-:Y:S02]  /*8fa0*/  ISETP.GT.AND P6, PT, R200, R8, PT ;  /* 0x00000008c800720c */ /* 0x000fe40003fc4270 */
[----:B------:R-:W-:-:S02]  /*8fb0*/  FSEL R138, R13, -INF , !P5 ;  /* 0xff8000000d8a7808 */ /* 0x000fc40006800000 */
[----:B------:R-:W-:Y:S02]  /*8fc0*/  ISETP.GT.AND P5, PT, R200, R4, PT ;  /* 0x00000004c800720c */ /* 0x000fe40003fa4270 */
[----:B------:R-:W-:Y:S02]  /*8fd0*/  FSEL R140, R140, -INF , !P1 ;  /* 0xff8000008c8c7808 */ /* 0x000fe40004800000 */
[----:B------:R-:W-:Y:S02]  /*8fe0*/  ISETP.GE.AND P1, PT, R8, R199, PT ;  /* 0x000000c70800720c */ /* 0x000fe40003f26270 */
[----:B------:R-:W-:Y:S01]  /*8ff0*/  FSEL R208, R5, -INF , !P4 ;  /* 0xff80000005d07808 */ /* 0x000fe20006000000 */
[----:B------:R-:W-:Y:S01]  /*9000*/  VIADD R5, R135, 0xffffffa9 ;  /* 0xffffffa987057836 */ /* 0x000fe20000000000 */
[----:B------:R-:W-:Y:S02]  /*9010*/  FSEL R11, R11, -INF , !P6 ;  /* 0xff8000000b0b7808 */ /* 0x000fe40007000000 */
[----:B------:R-:W-:-:S02]  /*9020*/  ISETP.GT.AND P4, PT, R133, R8, PT ;  /* 0x000000088500720c */ /* 0x000fc40003f84270 */
[----:B------:R-:W-:Y:S02]  /*9030*/  ISETP.GE.AND P6, PT, R4, R199, PT ;  /* 0x000000c70400720c */ /* 0x000fe40003fc6270 */
[----:B------:R-:W-:Y:S02]  /*9040*/  FSEL R14, R14, -INF , !P5 ;  /* 0xff8000000e0e7808 */ /* 0x000fe40006800000 */
[----:B------:R-:W-:Y:S02]  /*9050*/  FSEL R206, R11, -INF , !P1 ;  /* 0xff8000000bce7808 */ /* 0x000fe40004800000 */
[----:B------:R-:W-:Y:S02]  /*9060*/  ISETP.GE.AND P3, PT, R8, R198, PT ;  /* 0x000000c60800720c */ /* 0x000fe40003f66270 */
[----:B------:R-:W-:Y:S02]  /*9070*/  ISETP.GT.AND P1, PT, R133, R4, PT ;  /* 0x000000048500720c */ /* 0x000fe40003f24270 */
[----:B------:R-:W-:-:S02]  /*9080*/  FSEL R10, R10, -INF , !P4 ;  /* 0xff8000000a0a7808 */ /* 0x000fc40006000000 */
[----:B------:R-:W-:Y:S02]  /*9090*/  FSEL R196, R14, -INF , !P6 ;  /* 0xff8000000ec47808 */ /* 0x000fe40007000000 */
[-C--:B------:R-:W-:Y:S02]  /*90a0*/  ISETP.GT.AND P6, PT, R133, R5.reuse, PT ;  /* 0x000000058500720c */ /* 0x080fe40003fc4270 */
[----:B------:R-:W-:Y:S02]  /*90b0*/  FSEL R136, R10, -INF , !P3 ;  /* 0xff8000000a887808 */ /* 0x000fe40005800000 */
[----:B------:R-:W-:Y:S02]  /*90c0*/  ISETP.GT.AND P5, PT, R200, R5, PT ;  /* 0x00000005c800720c */ /* 0x000fe40003fa4270 */
[----:B------:R-:W-:Y:S02]  /*90d0*/  FSEL R16, R16, -INF , !P1 ;  /* 0xff80000010107808 */ /* 0x000fe40004800000 */
[----:B------:R-:W-:-:S02]  /*90e0*/  ISETP.GE.AND P4, PT, R4, R198, PT ;  /* 0x000000c60400720c */ /* 0x000fc40003f86270 */
[C---:B------:R-:W-:Y:S02]  /*90f0*/  ISETP.GE.AND P3, PT, R5.reuse, R199, PT ;  /* 0x000000c70500720c */ /* 0x040fe40003f66270 */
[----:B------:R-:W-:Y:S01]  /*9100*/  ISETP.GE.AND P1, PT, R5, R198, PT ;  /* 0x000000c60500720c */ /* 0x000fe20003f26270 */
[C---:B------:R-:W-:Y:S01]  /*9110*/  VIADD R5, R135.reuse, 0xffffffb1 ;  /* 0xffffffb187057836 */ /* 0x040fe20000000000 */
[----:B------:R-:W-:Y:S02]  /*9120*/  IADD3 R4, PT, PT, R135, -0x50, RZ ;  /* 0xffffffb087047810 */ /* 0x000fe40007ffe0ff */
[----:B------:R-:W-:Y:S02]  /*9130*/  FSEL R7, R7, -INF , !P6 ;  /* 0xff80000007077808 */ /* 0x000fe40007000000 */
[----:B------:R-:W-:Y:S02]  /*9140*/  FMNMX3.FTZ R9, R132, R34, R30, !PT ;  /* 0x0000002284097276 */ /* 0x000fe4000781001e */
[----:B------:R-:W-:-:S02]  /*9150*/  FSEL R15, R15, -INF , !P5 ;  /* 0xff8000000f0f7808 */ /* 0x000fc40006800000 */
[----:B------:R-:W-:Y:S02]  /*9160*/  FSEL R192, R16, -INF , !P4 ;  /* 0xff80000010c07808 */ /* 0x000fe40006000000 */
[C---:B------:R-:W-:Y:S02]  /*9170*/  ISETP.GT.AND P4, PT, R200.reuse, R4, PT ;  /* 0x00000004c800720c */ /* 0x040fe40003f84270 */
[----:B------:R-:W-:Y:S02]  /*9180*/  FSEL R190, R7, -INF , !P1 ;  /* 0xff80000007be7808 */ /* 0x000fe40004800000 */
[----:B------:R-:W-:Y:S02]  /*9190*/  FMNMX3.FTZ R9, R9, R148, R32, !PT ;  /* 0x0000009409097276 */ /* 0x000fe40007810020 */
[----:B------:R-:W-:Y:S02]  /*91a0*/  ISETP.GT.AND P1, PT, R200, R5, PT ;  /* 0x00000005c800720c */ /* 0x000fe40003f24270 */
[----:B------:R-:W-:-:S02]  /*91b0*/  FSEL R194, R15, -INF , !P3 ;  /* 0xff8000000fc27808 */ /* 0x000fc40005800000 */
[C---:B------:R-:W-:Y:S02]  /*91c0*/  ISETP.GE.AND P5, PT, R4.reuse, R199, PT ;  /* 0x000000c70400720c */ /* 0x040fe40003fa6270 */
[----:B------:R-:W-:Y:S02]  /*91d0*/  ISETP.GT.AND P3, PT, R133, R4, PT ;  /* 0x000000048500720c */ /* 0x000fe40003f64270 */
[----:B------:R-:W-:Y:S02]  /*91e0*/  ISETP.GE.AND P6, PT, R4, R198, PT ;  /* 0x000000c60400720c */ /* 0x000fe40003fc6270 */
[C---:B------:R-:W-:Y:S01]  /*91f0*/  IADD3 R4, PT, PT, R135.reuse, -0x48, RZ ;  /* 0xffffffb887047810 */ /* 0x040fe20007ffe0ff */
[----:B------:R-:W-:Y:S01]  /*9200*/  VIADD R135, R135, 0xffffffb9 ;  /* 0xffffffb987877836 */ /* 0x000fe20000000000 */
[----:B------:R-:W-:Y:S02]  /*9210*/  FSEL R6, R6, -INF , !P4 ;  /* 0xff80000006067808 */ /* 0x000fe40006000000 */
[----:B------:R-:W-:-:S02]  /*9220*/  FMNMX3.FTZ R9, R9, R210, R174, !PT ;  /* 0x000000d209097276 */ /* 0x000fc400078100ae */
[----:B------:R-:W-:Y:S02]  /*9230*/  FMNMX3.FTZ R7, R3, R26, R20, !PT ;  /* 0x0000001a03077276 */ /* 0x000fe40007810014 */
[----:B------:R-:W-:Y:S02]  /*9240*/  ISETP.GE.AND P4, PT, R5, R199, PT ;  /* 0x000000c70500720c */ /* 0x000fe40003f86270 */
[----:B------:R-:W-:Y:S02]  /*9250*/  FSEL R27, R27, -INF , !P1 ;  /* 0xff8000001b1b7808 */ /* 0x000fe40004800000 */
[----:B------:R-:W-:Y:S02]  /*9260*/  FMNMX3.FTZ R9, R9, R188, R178, !PT ;  /* 0x000000bc09097276 */ /* 0x000fe400078100b2 */
[----:B------:R-:W-:Y:S02]  /*9270*/  FMNMX3.FTZ R7, R7, R22, R18, !PT ;  /* 0x0000001607077276 */ /* 0x000fe40007810012 */
[----:B------:R-:W-:-:S02]  /*9280*/  ISETP.GT.AND P1, PT, R200, R4, PT ;  /* 0x00000004c800720c */ /* 0x000fc40003f24270 */
[----:B------:R-:W-:Y:S02]  /*9290*/  FSEL R170, R27, -INF , !P4 ;  /* 0xff8000001baa7808 */ /* 0x000fe40006000000 */
[----:B------:R-:W-:Y:S02]  /*92a0*/  ISETP.GT.AND P4, PT, R200, R135, PT ;  /* 0x00000087c800720c */ /* 0x000fe40003f84270 */
[----:B------:R-:W-:Y:S02]  /*92b0*/  FMNMX3.FTZ R9, R9, R208, R206, !PT ;  /* 0x000000d009097276 */ /* 0x000fe400078100ce */
[----:B------:R-:W-:Y:S02]  /*92c0*/  FMNMX3.FTZ R7, R7, R180, R134, !PT ;  /* 0x000000b407077276 */ /* 0x000fe40007810086 */
[----:B------:R-:W-:Y:S02]  /*92d0*/  FSEL R33, R33, -INF , !P1 ;  /* 0xff80000021217808 */ /* 0x000fe40004800000 */
[----:B------:R-:W-:-:S02]  /*92e0*/  FSEL R172, R6, -INF , !P5 ;  /* 0xff80000006ac7808 */ /* 0x000fc40006800000 */
[-C--:B------:R-:W-:Y:S02]  /*92f0*/  ISETP.GE.AND P1, PT, R135, R199.reuse, PT ;  /* 0x000000c78700720c */ /* 0x080fe40003f26270 */
[----:B------:R-:W-:Y:S02]  /*9300*/  FSEL R137, R137, -INF , !P4 ;  /* 0xff80000089897808 */ /* 0x000fe40006000000 */
[----:B------:R-:W-:Y:S02]  /*9310*/  ISETP.GE.AND P5, PT, R4, R199, PT ;  /* 0x000000c70400720c */ /* 0x000fe40003fa6270 */
[----:B------:R-:W-:Y:S02]  /*9320*/  FMNMX3.FTZ R9, R9, R196, R194, !PT ;  /* 0x000000c409097276 */ /* 0x000fe400078100c2 */
[----:B------:R-:W-:Y:S02]  /*9330*/  ISETP.GT.AND P4, PT, R133, R5, PT ;  /* 0x000000058500720c */ /* 0x000fe40003f84270 */
[----:B------:R-:W-:-:S02]  /*9340*/  FMNMX3.FTZ R7, R7, R142, R140, !PT ;  /* 0x0000008e07077276 */ /* 0x000fc4000781008c */
[----:B------:R-:W-:Y:S02]  /*9350*/  FSEL R166, R137, -INF , !P1 ;  /* 0xff80000089a67808 */ /* 0x000fe40004800000 */
[----:B------:R-:W-:Y:S02]  /*9360*/  FSEL R168, R33, -INF , !P5 ;  /* 0xff80000021a87808 */ /* 0x000fe40006800000 */
[----:B------:R-:W-:Y:S02]  /*9370*/  ISETP.GT.AND P1, PT, R133, R4, PT ;  /* 0x000000048500720c */ /* 0x000fe40003f24270 */
[----:B------:R-:W-:Y:S02]  /*9380*/  FSEL R17, R17, -INF , !P3 ;  /* 0xff80000011117808 */ /* 0x000fe40005800000 */
[----:B------:R-:W-:Y:S02]  /*9390*/  FMNMX3.FTZ R9, R9, R172, R170, !PT ;  /* 0x000000ac09097276 */ /* 0x000fe400078100aa */
[----:B------:R-:W-:-:S02]  /*93a0*/  ISETP.GE.AND P5, PT, R5, R198, PT ;  /* 0x000000c60500720c */ /* 0x000fc40003fa6270 */
[----:B------:R-:W-:Y:S02]  /*93b0*/  ISETP.GT.AND P3, PT, R133, R135, PT ;  /* 0x000000878500720c */ /* 0x000fe40003f64270 */
[----:B------:R-:W-:Y:S02]  /*93c0*/  FSEL R19, R19, -INF , !P4 ;  /* 0xff80000013137808 */ /* 0x000fe40006000000 */
[----:B------:R-:W-:Y:S02]  /*93d0*/  FMNMX3.FTZ R7, R7, R138, R136, !PT ;  /* 0x0000008a07077276 */ /* 0x000fe40007810088 */
[----:B------:R-:W-:Y:S02]  /*93e0*/  FSEL R31, R31, -INF , !P1 ;  /* 0xff8000001f1f7808 */ /* 0x000fe40004800000 */
[----:B------:R-:W-:Y:S02]  /*93f0*/  FMNMX3.FTZ R5, R9, R168, R166, !PT ;  /* 0x000000a809057276 */ /* 0x000fe400078100a6 */
[----:B------:R-:W-:-:S02]  /*9400*/  ISETP.GE.AND P4, PT, R4, R198, PT ;  /* 0x000000c60400720c */ /* 0x000fc40003f86270 */
[----:B------:R-:W-:Y:S01]  /*9410*/  ISETP.GE.AND P1, PT, R135, R198, PT ;  /* 0x000000c68700720c */ /* 0x000fe20003f26270 */
[----:B------:R-:W1:Y:S01]  /*9420*/  SHFL.BFLY PT, R6, R5, 0x2, 0x1f ;  /* 0x0c401f0005067f89 */ /* 0x000e6200000e0000 */
[----:B------:R-:W-:Y:S02]  /*9430*/  FSEL R35, R35, -INF , !P3 ;  /* 0xff80000023237808 */ /* 0x000fe40005800000 */
[----:B------:R-:W-:Y:S02]  /*9440*/  FSEL R164, R17, -INF , !P6 ;  /* 0xff80000011a47808 */ /* 0x000fe40007000000 */
[----:B------:R-:W-:Y:S02]  /*9450*/  FSEL R162, R19, -INF , !P5 ;  /* 0xff80000013a27808 */ /* 0x000fe40006800000 */
[----:B------:R-:W-:Y:S02]  /*9460*/  FMNMX3.FTZ R7, R7, R192, R190, !PT ;  /* 0x000000c007077276 */ /* 0x000fe400078100be */
[----:B------:R-:W-:-:S02]  /*9470*/  FSEL R160, R31, -INF , !P4 ;  /* 0xff8000001fa07808 */ /* 0x000fc40006000000 */
[----:B------:R-:W-:Y:S02]  /*9480*/  FSEL R158, R35, -INF , !P1 ;  /* 0xff800000239e7808 */ /* 0x000fe40004800000 */
[----:B------:R-:W-:Y:S02]  /*9490*/  FMNMX3.FTZ R7, R7, R164, R162, !PT ;  /* 0x000000a407077276 */ /* 0x000fe400078100a2 */
[----:B------:R-:W-:Y:S02]  /*94a0*/  LEA R185, R2, UR5, 0x1 ;  /* 0x0000000502b97c11 */ /* 0x000fe4000f8e08ff */
[----:B------:R-:W-:Y:S02]  /*94b0*/  FMNMX3.FTZ R7, R7, R160, R158, !PT ;  /* 0x000000a007077276 */ /* 0x000fe4000781009e */
[C---:B------:R-:W-:Y:S01]  /*94c0*/  IADD3 R156, PT, PT, R185.reuse, 0xc040, RZ ;  /* 0x0000c040b99c7810 */ /* 0x040fe20007ffe0ff */
[----:B------:R-:W-:Y:S01]  /*94d0*/  VIADD R16, R185, 0xc000 ;  /* 0x0000c000b9107836 */ /* 0x000fe20000000000 */
[----:B------:R-:W-:Y:S01]  /*94e0*/  IADD3 R159, PT, PT, R155, R185, RZ ;  /* 0x000000b99b9f7210 */ /* 0x000fe20007ffe0ff */
[----:B------:R-:W2:Y:S01]  /*94f0*/  SHFL.BFLY PT, R4, R7, 0x2, 0x1f ;  /* 0x0c401f0007047f89 */ /* 0x000ea200000e0000 */
[----:B-1----:R-:W-:Y:S01]  /*9500*/  FMNMX.FTZ R5, R5, R6, !PT ;  /* 0x0000000605057209 */ /* 0x002fe20007810000 */
[----:B------:R-:W-:-:S02]  /*9510*/  @P2 VIADD R156, R16, 0xffffffc0 ;  /* 0xffffffc0109c2836 */ /* 0x000fc40000000000 */
[----:B------:R-:W-:Y:S04]  /*9520*/  LDSM.16.MT88.4 R12, [R185+0xc000] ;  /* 0x00c00000b90c783b */ /* 0x000fe80000004200 */
[----:B------:R-:W1:Y:S01]  /*9530*/  SHFL.BFLY PT, R146, R5, 0x1, 0x1f ;  /* 0x0c201f0005927f89 */ /* 0x000e6200000e0000 */
[----:B------:R-:W-:Y:S02]  /*9540*/  IADD3 R155, PT, PT, R155, R156, RZ ;  /* 0x0000009c9b9b7210 */ /* 0x000fe40007ffe0ff */
[----:B--2---:R-:W-:-:S05]  /*9550*/  FMNMX.FTZ R4, R7, R4, !PT ;  /* 0x0000000407047209 */ /* 0x004fca0007810000 */
[----:B------:R-:W2:Y:S01]  /*9560*/  SHFL.BFLY PT, R145, R4, 0x1, 0x1f ;  /* 0x0c201f0004917f89 */ /* 0x000ea200000e0000 */
[----:B-1----:R-:W-:-:S04]  /*9570*/  FMNMX.FTZ R146, R5, R146, !PT ;  /* 0x0000009205927209 */ /* 0x002fc80007810000 */
[C---:B------:R-:W-:Y:S01]  /*9580*/  FSETP.NEU.FTZ.AND P3, PT, R146.reuse, -INF , PT ;  /* 0xff8000009200780b */ /* 0x040fe20003f7d000 */
[----:B---3--:R-:W-:-:S03]  /*9590*/  FMUL.FTZ R161, R146, UR4 ;  /* 0x0000000492a17c20 */ /* 0x008fc60008410000 */
[----:B------:R-:W-:Y:S02]  /*95a0*/  FSEL R5, R146, RZ, P3 ;  /* 0x000000ff92057208 */ /* 0x000fe40001800000 */
[----:B------:R-:W-:-:S05]  /*95b0*/  FSEL R161, R161, RZ, P3 ;  /* 0x000000ffa1a17208 */ /* 0x000fca0001800000 */
[--C-:B------:R-:W-:Y:S01]  /*95c0*/  FFMA.FTZ R150, R30, UR4, -R161.reuse ;  /* 0x000000041e967c23 */ /* 0x100fe200080108a1 */
[--C-:B------:R-:W-:Y:S01]  /*95d0*/  FFMA.FTZ R149, R148, UR4, -R161.reuse ;  /* 0x0000000494957c23 */ /* 0x100fe200080108a1 */
[----:B------:R-:W1:Y:S01]  /*95e0*/  LDSM.16.MT88.4 R28, [R156] ;  /* 0x000000009c1c783b */ /* 0x000e620000004200 */
[--C-:B------:R-:W-:Y:S01]  /*95f0*/  FFMA.FTZ R154, R34, UR4, -R161.reuse ;  /* 0x00000004229a7c23 */ /* 0x100fe200080108a1 */
[--C-:B------:R-:W-:Y:S01]  /*9600*/  FFMA.FTZ R148, R32, UR4, -R161.reuse ;  /* 0x0000000420947c23 */ /* 0x100fe200080108a1 */
[----:B------:R-:W-:Y:S01]  /*9610*/  FFMA.FTZ R165, R188, UR4, -R161 ;  /* 0x00000004bca57c23 */ /* 0x000fe200080108a1 */
[----:B--2---:R-:W-:Y:S01]  /*9620*/  FMNMX.FTZ R145, R4, R145, !PT ;  /* 0x0000009104917209 */ /* 0x004fe20007810000 */
[----:B------:R-:W-:Y:S01]  /*9630*/  FADD.FTZ R4, R132, -R5 ;  /* 0x8000000584047221 */ /* 0x000fe20000010000 */
[----:B------:R-:W-:Y:S01]  /*9640*/  MUFU.EX2 R150, R150 ;  /* 0x0000009600967308 */ /* 0x000fe20000000800 */
[--C-:B------:R-:W-:Y:S01]  /*9650*/  FFMA.FTZ R163, R210, UR4, -R161.reuse ;  /* 0x00000004d2a37c23 */ /* 0x100fe200080108a1 */
[C---:B------:R-:W-:Y:S01]  /*9660*/  FSETP.NEU.FTZ.AND P1, PT, R145.reuse, -INF , PT ;  /* 0xff8000009100780b */ /* 0x040fe20003f3d000 */
[C---:B------:R-:W-:Y:S01]  /*9670*/  FMUL.FTZ R157, R145.reuse, UR4 ;  /* 0x00000004919d7c20 */ /* 0x040fe20008410000 */
[----:B------:R-:W-:Y:S01]  /*9680*/  FMUL.FTZ R153, R4, UR4 ;  /* 0x0000000404997c20 */ /* 0x000fe20008410000 */
[--C-:B------:R-:W-:Y:S01]  /*9690*/  FFMA.FTZ R174, R174, UR4, -R161.reuse ;  /* 0x00000004aeae7c23 */ /* 0x100fe200080108a1 */
[----:B------:R-:W-:Y:S01]  /*96a0*/  FSEL R6, R145, RZ, P1 ;  /* 0x000000ff91067208 */ /* 0x000fe20000800000 */
[--C-:B------:R-:W-:Y:S01]  /*96b0*/  FFMA.FTZ R178, R178, UR4, -R161.reuse ;  /* 0x00000004b2b27c23 */ /* 0x100fe200080108a1 */
[----:B------:R-:W-:Y:S01]  /*96c0*/  FSEL R157, R157, RZ, P1 ;  /* 0x000000ff9d9d7208 */ /* 0x000fe20000800000 */
[----:B------:R-:W2:Y:S01]  /*96d0*/  MUFU.EX2 R154, R154 ;  /* 0x0000009a009a7308 */ /* 0x000ea20000000800 */
[--C-:B------:R-:W-:Y:S01]  /*96e0*/  FFMA.FTZ R173, R196, UR4, -R161.reuse ;  /* 0x00000004c4ad7c23 */ /* 0x100fe200080108a1 */
[----:B------:R-:W-:Y:S01]  /*96f0*/  FADD.FTZ R3, R3, -R6 ;  /* 0x8000000603037221 */ /* 0x000fe20000010000 */
[----:B------:R-:W-:Y:S01]  /*9700*/  FFMA.FTZ R171, R208, UR4, -R161 ;  /* 0x00000004d0ab7c23 */ /* 0x000fe200080108a1 */
[--C-:B------:R-:W-:Y:S01]  /*9710*/  FFMA.FTZ R152, R26, UR4, -R157.reuse ;  /* 0x000000041a987c23 */ /* 0x100fe2000801089d */
[--C-:B------:R-:W-:Y:S01]  /*9720*/  FFMA.FTZ R147, R20, UR4, -R157.reuse ;  /* 0x0000000414937c23 */ /* 0x100fe2000801089d */
[----:B------:R-:W-:Y:S01]  /*9730*/  FMUL.FTZ R3, R3, UR4 ;  /* 0x0000000403037c20 */ /* 0x000fe20008410000 */
[--C-:B------:R-:W-:Y:S01]  /*9740*/  FFMA.FTZ R151, R18, UR4, -R157.reuse ;  /* 0x0000000412977c23 */ /* 0x100fe2000801089d */
[--C-:B------:R-:W-:Y:S01]  /*9750*/  FFMA.FTZ R22, R22, UR4, -R157.reuse ;  /* 0x0000000416167c23 */ /* 0x100fe2000801089d */
[----:B------:R-:W3:Y:S01]  /*9760*/  MUFU.EX2 R153, R153 ;  /* 0x0000009900997308 */ /* 0x000ee20000000800 */
[--C-:B------:R-:W-:Y:S01]  /*9770*/  FFMA.FTZ R167, R180, UR4, -R157.reuse ;  /* 0x00000004b4a77c23 */ /* 0x100fe2000801089d */
[--C-:B------:R-:W-:Y:S01]  /*9780*/  FFMA.FTZ R180, R134, UR4, -R157.reuse ;  /* 0x0000000486b47c23 */ /* 0x100fe2000801089d */
[--C-:B------:R-:W-:Y:S01]  /*9790*/  FFMA.FTZ R188, R142, UR4, -R157.reuse ;  /* 0x000000048ebc7c23 */ /* 0x100fe2000801089d */
[----:B------:R-:W-:Y:S01]  /*97a0*/  FFMA.FTZ R169, R140, UR4, -R157 ;  /* 0x000000048ca97c23 */ /* 0x000fe2000801089d */
[----:B------:R-:W-:Y:S01]  /*97b0*/  LDSM.16.MT88.4 R132, [R185+0xc800] ;  /* 0x00c80000b984783b */ /* 0x000fe20000004200 */
[--C-:B------:R-:W-:Y:S01]  /*97c0*/  FFMA.FTZ R206, R206, UR4, -R161.reuse ;  /* 0x00000004cece7c23 */ /* 0x100fe200080108a1 */
[----:B------:R-:W-:Y:S01]  /*97d0*/  FFMA.FTZ R194, R194, UR4, -R161 ;  /* 0x00000004c2c27c23 */ /* 0x000fe200080108a1 */
[----:B------:R-:W4:Y:S01]  /*97e0*/  MUFU.EX2 R3, R3 ;  /* 0x0000000300037308 */ /* 0x000f220000000800 */
[----:B--2---:R-:W-:Y:S01]  /*97f0*/  F2FP.F16.F32.PACK_AB R4, R150, R154 ;  /* 0x0000009a9604723e */ /* 0x004fe200000000ff */
[----:B------:R-:W-:Y:S01]  /*9800*/  LDSM.16.MT88.4 R140, [R156+0x4800] ;  /* 0x004800009c8c783b */ /* 0x000fe20000004200 */
[--C-:B------:R-:W-:Y:S01]  /*9810*/  FFMA.FTZ R175, R138, UR4, -R157.reuse ;  /* 0x000000048aaf7c23 */ /* 0x100fe2000801089d */
[--C-:B------:R-:W-:Y:S01]  /*9820*/  FFMA.FTZ R196, R136, UR4, -R157.reuse ;  /* 0x0000000488c47c23 */ /* 0x100fe2000801089d */
[--C-:B------:R-:W-:Y:S01]  /*9830*/  FFMA.FTZ R177, R192, UR4, -R157.reuse ;  /* 0x00000004c0b17c23 */ /* 0x100fe2000801089d */
[----:B------:R-:W-:Y:S01]  /*9840*/  FFMA.FTZ R190, R190, UR4, -R157 ;  /* 0x00000004bebe7c23 */ /* 0x000fe2000801089d */
[----:B------:R-:W-:Y:S01]  /*9850*/  LDSM.16.MT88.4 R136, [R185+0xd000] ;  /* 0x00d00000b988783b */ /* 0x000fe20000004200 */
[----:B------:R-:W-:Y:S01]  /*9860*/  MUFU.EX2 R149, R149 ;  /* 0x0000009500957308 */ /* 0x000fe20000000800 */
[-C--:B---3--:R-:W-:Y:S01]  /*9870*/  FMUL.FTZ R32, R104, R153.reuse ;  /* 0x0000009968207220 */ /* 0x088fe20000410000 */
[-C--:B------:R-:W-:Y:S01]  /*9880*/  FMUL.FTZ R33, R105, R153.reuse ;  /* 0x0000009969217220 */ /* 0x080fe20000410000 */
[-C--:B------:R-:W-:Y:S01]  /*9890*/  FMUL.FTZ R24, R112, R153.reuse ;  /* 0x0000009970187220 */ /* 0x080fe20000410000 */
[-C--:B------:R-:W-:Y:S01]  /*98a0*/  FMUL.FTZ R25, R113, R153.reuse ;  /* 0x0000009971197220 */ /* 0x080fe20000410000 */
[-C--:B------:R-:W-:Y:S01]  /*98b0*/  FMUL.FTZ R108, R108, R153.reuse ;  /* 0x000000996c6c7220 */ /* 0x080fe20000410000 */
[-C--:B------:R-:W-:Y:S01]  /*98c0*/  FMUL.FTZ R109, R109, R153.reuse ;  /* 0x000000996d6d7220 */ /* 0x080fe20000410000 */
[----:B------:R-:W-:Y:S01]  /*98d0*/  FMUL.FTZ R44, R44, R153 ;  /* 0x000000992c2c7220 */ /* 0x000fe20000410000 */
[----:B------:R-:W2:Y:S01]  /*98e0*/  MUFU.EX2 R148, R148 ;  /* 0x0000009400947308 */ /* 0x000ea20000000800 */
[-C--:B----4-:R-:W-:Y:S01]  /*98f0*/  FMUL.FTZ R34, R106, R3.reuse ;  /* 0x000000036a227220 */ /* 0x090fe20000410000 */
[-C--:B------:R-:W-:Y:S01]  /*9900*/  FMUL.FTZ R35, R107, R3.reuse ;  /* 0x000000036b237220 */ /* 0x080fe20000410000 */
[-C--:B------:R-:W-:Y:S01]  /*9910*/  FMUL.FTZ R26, R114, R3.reuse ;  /* 0x00000003721a7220 */ /* 0x080fe20000410000 */
[-C--:B------:R-:W-:Y:S01]  /*9920*/  FMUL.FTZ R27, R115, R3.reuse ;  /* 0x00000003731b7220 */ /* 0x080fe20000410000 */
[----:B------:R-:W3:Y:S01]  /*9930*/  LDSM.16.MT88.4 R104, [R159+0xe000] ;  /* 0x00e000009f68783b */ /* 0x000ee20000004200 */
[-C--:B------:R-:W-:Y:S01]  /*9940*/  FMUL.FTZ R110, R110, R3.reuse ;  /* 0x000000036e6e7220 */ /* 0x080fe20000410000 */
[----:B------:R-:W-:Y:S01]  /*9950*/  FMUL.FTZ R111, R111, R3 ;  /* 0x000000036f6f7220 */ /* 0x000fe20000410000 */
[----:B------:R-:W-:Y:S01]  /*9960*/  MUFU.EX2 R152, R152 ;  /* 0x0000009800987308 */ /* 0x000fe20000000800 */
[----:B------:R-:W4:Y:S01]  /*9970*/  LDSM.16.MT88.4 R112, [R156+0x2000] ;  /* 0x002000009c70783b */ /* 0x000f220000004200 */
[----:B------:R-:W-:Y:S01]  /*9980*/  FMUL.FTZ R45, R45, R153 ;  /* 0x000000992d2d7220 */ /* 0x000fe20000410000 */
[-C--:B------:R-:W-:Y:S01]  /*9990*/  FMUL.FTZ R46, R46, R3.reuse ;  /* 0x000000032e2e7220 */ /* 0x080fe20000410000 */
[----:B------:R-:W-:Y:S01]  /*99a0*/  FMUL.FTZ R47, R47, R3 ;  /* 0x000000032f2f7220 */ /* 0x000fe20000410000 */
[-C--:B------:R-:W-:Y:S01]  /*99b0*/  FMUL.FTZ R48, R48, R153.reuse ;  /* 0x0000009930307220 */ /* 0x080fe20000410000 */
[----:B------:R-:W-:Y:S01]  /*99c0*/  FMUL.FTZ R49, R49, R153 ;  /* 0x0000009931317220 */ /* 0x000fe20000410000 */
[----:B------:R-:W-:Y:S01]  /*99d0*/  FMUL.FTZ R50, R50, R3 ;  /* 0x0000000332327220 */ /* 0x000fe20000410000 */
[----:B------:R-:W5:Y:S01]  /*99e0*/  MUFU.EX2 R147, R147 ;  /* 0x0000009300937308 */ /* 0x000f620000000800 */
[----:B--2---:R-:W-:Y:S01]  /*99f0*/  F2FP.F16.F32.PACK_AB R6, R148, R149 ;  /* 0x000000959406723e */ /* 0x004fe200000000ff */
[----:B------:R-:W-:Y:S01]  /*9a00*/  FMUL.FTZ R51, R51, R3 ;  /* 0x0000000333337220 */ /* 0x000fe20000410000 */
[-C--:B------:R-:W-:Y:S01]  /*9a10*/  FMUL.FTZ R52, R52, R153.reuse ;  /* 0x0000009934347220 */ /* 0x080fe20000410000 */
[----:B------:R-:W-:Y:S01]  /*9a20*/  FMUL.FTZ R53, R53, R153 ;  /* 0x0000009935357220 */ /* 0x000fe20000410000 */
[-C--:B------:R-:W-:Y:S01]  /*9a30*/  FMUL.FTZ R54, R54, R3.reuse ;  /* 0x0000000336367220 */ /* 0x080fe20000410000 */
[----:B------:R-:W-:Y:S01]  /*9a40*/  FMUL.FTZ R55, R55, R3 ;  /* 0x0000000337377220 */ /* 0x000fe20000410000 */
[-C--:B------:R-:W-:Y:S01]  /*9a50*/  FMUL.FTZ R56, R56, R153.reuse ;  /* 0x0000009938387220 */ /* 0x080fe20000410000 */
[----:B------:R2:W-:Y:S01]  /*9a60*/  MUFU.EX2 R2, R22 ;  /* 0x0000001600027308 */ /* 0x0005e20000000800 */
[----:B------:R-:W-:Y:S01]  /*9a70*/  FMUL.FTZ R57, R57, R153 ;  /* 0x0000009939397220 */ /* 0x000fe20000410000 */
[-C--:B------:R-:W-:Y:S01]  /*9a80*/  FMUL.FTZ R58, R58, R3.reuse ;  /* 0x000000033a3a7220 */ /* 0x080fe20000410000 */
[----:B------:R-:W-:Y:S01]  /*9a90*/  FMUL.FTZ R59, R59, R3 ;  /* 0x000000033b3b7220 */ /* 0x000fe20000410000 */
[-C--:B------:R-:W-:Y:S01]  /*9aa0*/  FMUL.FTZ R60, R60, R153.reuse ;  /* 0x000000993c3c7220 */ /* 0x080fe20000410000 */
[----:B------:R-:W-:Y:S01]  /*9ab0*/  FMUL.FTZ R61, R61, R153 ;  /* 0x000000993d3d7220 */ /* 0x000fe20000410000 */
[-C--:B------:R-:W-:Y:S01]  /*9ac0*/  FMUL.FTZ R62, R62, R3.reuse ;  /* 0x000000033e3e7220 */ /* 0x080fe20000410000 */
[----:B------:R-:W-:Y:S01]  /*9ad0*/  FMUL.FTZ R63, R63, R3 ;  /* 0x000000033f3f7220 */ /* 0x000fe20000410000 */
[----:B------:R-:W1:Y:S01]  /*9ae0*/  MUFU.EX2 R151, R151 ;  /* 0x0000009700977308 */ /* 0x000e620000000800 */
[----:B-----5:R-:W-:Y:S01]  /*9af0*/  F2FP.F16.F32.PACK_AB R5, R147, R152 ;  /* 0x000000989305723e */ /* 0x020fe200000000ff */
[-C--:B------:R-:W-:Y:S01]  /*9b00*/  FMUL.FTZ R64, R64, R153.reuse ;  /* 0x0000009940407220 */ /* 0x080fe20000410000 */
[----:B------:R-:W-:Y:S01]  /*9b10*/  FMUL.FTZ R65, R65, R153 ;  /* 0x0000009941417220 */ /* 0x000fe20000410000 */
[-C--:B------:R-:W-:Y:S01]  /*9b20*/  FMUL.FTZ R66, R66, R3.reuse ;  /* 0x0000000342427220 */ /* 0x080fe20000410000 */
[----:B------:R-:W-:Y:S01]  /*9b30*/  FMUL.FTZ R67, R67, R3 ;  /* 0x0000000343437220 */ /* 0x000fe20000410000 */
[-C--:B------:R-:W-:Y:S01]  /*9b40*/  FMUL.FTZ R16, R120, R153.reuse ;  /* 0x0000009978107220 */ /* 0x080fe20000410000 */
[----:B------:R-:W-:Y:S01]  /*9b50*/  FMUL.FTZ R17, R121, R153 ;  /* 0x0000009979117220 */ /* 0x000fe20000410000 */
[-C--:B------:R-:W-:Y:S01]  /*9b60*/  FMUL.FTZ R18, R122, R3.reuse ;  /* 0x000000037a127220 */ /* 0x080fe20000410000 */
[----:B--2---:R-:W2:Y:S01]  /*9b70*/  LDSM.16.MT88.4 R20, [R159+0xc000] ;  /* 0x00c000009f14783b */ /* 0x004ea20000004200 */
[----:B------:R-:W-:Y:S01]  /*9b80*/  FMUL.FTZ R19, R123, R3 ;  /* 0x000000037b137220 */ /* 0x000fe20000410000 */
[-C--:B------:R-:W-:Y:S01]  /*9b90*/  FMUL.FTZ R116, R116, R153.reuse ;  /* 0x0000009974747220 */ /* 0x080fe20000410000 */
[----:B------:R-:W-:Y:S01]  /*9ba0*/  FMUL.FTZ R117, R117, R153 ;  /* 0x0000009975757220 */ /* 0x000fe20000410000 */
[-C--:B------:R-:W-:Y:S01]  /*9bb0*/  FMUL.FTZ R118, R118, R3.reuse ;  /* 0x0000000376767220 */ /* 0x080fe20000410000 */
[----:B------:R-:W-:Y:S01]  /*9bc0*/  FMUL.FTZ R119, R119, R3 ;  /* 0x0000000377777220 */ /* 0x000fe20000410000 */
[----:B------:R-:W-:Y:S01]  /*9bd0*/  LDSM.16.MT88.4 R120, [R155] ;  /* 0x000000009b78783b */ /* 0x000fe20000004200 */
[-C--:B------:R-:W-:Y:S01]  /*9be0*/  FMUL.FTZ R68, R68, R153.reuse ;  /* 0x0000009944447220 */ /* 0x080fe20000410000 */
[----:B-1----:R-:W-:Y:S01]  /*9bf0*/  F2FP.F16.F32.PACK_AB R7, R151, R2 ;  /* 0x000000029707723e */ /* 0x002fe200000000ff */
[----:B------:R-:W-:Y:S01]  /*9c00*/  FMUL.FTZ R69, R69, R153 ;  /* 0x0000009945457220 */ /* 0x000fe20000410000 */
[-C--:B------:R-:W-:Y:S01]  /*9c10*/  FMUL.FTZ R70, R70, R3.reuse ;  /* 0x0000000346467220 */ /* 0x080fe20000410000 */
[----:B------:R-:W-:Y:S01]  /*9c20*/  FMUL.FTZ R71, R71, R3 ;  /* 0x0000000347477220 */ /* 0x000fe20000410000 */
[-C--:B------:R-:W-:Y:S01]  /*9c30*/  FMUL.FTZ R72, R72, R153.reuse ;  /* 0x0000009948487220 */ /* 0x080fe20000410000 */
[----:B------:R-:W-:Y:S01]  /*9c40*/  FMUL.FTZ R73, R73, R153 ;  /* 0x0000009949497220 */ /* 0x000fe20000410000 */
[-C--:B------:R-:W-:Y:S01]  /*9c50*/  FMUL.FTZ R74, R74, R3.reuse ;  /* 0x000000034a4a7220 */ /* 0x080fe20000410000 */
[C---:B------:R-:W-:Y:S01]  /*9c60*/  HMMA.16816.F32 R24, R4.reuse, R28, R24 ;  /* 0x0000001c0418723c */ /* 0x040fe20000001818 */
[----:B------:R-:W-:Y:S01]  /*9c70*/  FMUL.FTZ R75, R75, R3 ;  /* 0x000000034b4b7220 */ /* 0x000fe20000410000 */
[-C--:B------:R-:W-:Y:S01]  /*9c80*/  FMUL.FTZ R100, R100, R153.reuse ;  /* 0x0000009964647220 */ /* 0x080fe20000410000 */
[----:B------:R-:W-:Y:S01]  /*9c90*/  FMUL.FTZ R101, R101, R153 ;  /* 0x0000009965657220 */ /* 0x000fe20000410000 */
[-C--:B------:R-:W-:Y:S01]  /*9ca0*/  FMUL.FTZ R102, R102, R3.reuse ;  /* 0x0000000366667220 */ /* 0x080fe20000410000 */
[----:B------:R-:W-:Y:S01]  /*9cb0*/  FMUL.FTZ R103, R103, R3 ;  /* 0x0000000367677220 */ /* 0x000fe20000410000 */
[-C--:B------:R-:W-:Y:S01]  /*9cc0*/  FMUL.FTZ R76, R76, R153.reuse ;  /* 0x000000994c4c7220 */ /* 0x080fe20000410000 */
[----:B------:R-:W-:Y:S01]  /*9cd0*/  FMUL.FTZ R77, R77, R153 ;  /* 0x000000994d4d7220 */ /* 0x000fe20000410000 */
[C---:B------:R-:W-:Y:S01]  /*9ce0*/  HMMA.16816.F32 R28, R4.reuse, R30, R108 ;  /* 0x0000001e041c723c */ /* 0x040fe2000000186c */
[----:B------:R-:W1:Y:S01]  /*9cf0*/  LDSM.16.MT88.4 R108, [R155+0x2000] ;  /* 0x002000009b6c783b */ /* 0x000e620000004200 */
[-C--:B------:R-:W-:Y:S01]  /*9d00*/  FMUL.FTZ R78, R78, R3.reuse ;  /* 0x000000034e4e7220 */ /* 0x080fe20000410000 */
[----:B------:R-:W-:Y:S01]  /*9d10*/  FMUL.FTZ R79, R79, R3 ;  /* 0x000000034f4f7220 */ /* 0x000fe20000410000 */
[-C--:B------:R-:W-:Y:S01]  /*9d20*/  FMUL.FTZ R80, R80, R153.reuse ;  /* 0x0000009950507220 */ /* 0x080fe20000410000 */
[----:B------:R-:W-:Y:S01]  /*9d30*/  FMUL.FTZ R81, R81, R153 ;  /* 0x0000009951517220 */ /* 0x000fe20000410000 */
[-C--:B------:R-:W-:Y:S01]  /*9d40*/  FMUL.FTZ R82, R82, R3.reuse ;  /* 0x0000000352527220 */ /* 0x080fe20000410000 */
[----:B------:R-:W-:Y:S01]  /*9d50*/  FMUL.FTZ R83, R83, R3 ;  /* 0x0000000353537220 */ /* 0x000fe20000410000 */
[C---:B---3--:R-:W-:Y:S01]  /*9d60*/  HMMA.16816.F32 R44, R4.reuse, R104, R44 ;  /* 0x00000068042c723c */ /* 0x048fe2000000182c */
[-C--:B------:R-:W-:Y:S01]  /*9d70*/  FMUL.FTZ R84, R84, R153.reuse ;  /* 0x0000009954547220 */ /* 0x080fe20000410000 */
[----:B------:R-:W-:Y:S01]  /*9d80*/  FMUL.FTZ R85, R85, R153 ;  /* 0x0000009955557220 */ /* 0x000fe20000410000 */
[-C--:B------:R-:W-:Y:S01]  /*9d90*/  FMUL.FTZ R86, R86, R3.reuse ;  /* 0x0000000356567220 */ /* 0x080fe20000410000 */
[----:B------:R-:W-:Y:S01]  /*9da0*/  FMUL.FTZ R87, R87, R3 ;  /* 0x0000000357577220 */ /* 0x000fe20000410000 */
[-C--:B------:R-:W-:Y:S01]  /*9db0*/  FMUL.FTZ R88, R88, R153.reuse ;  /* 0x0000009958587220 */ /* 0x080fe20000410000 */
[----:B------:R-:W-:Y:S01]  /*9dc0*/  FMUL.FTZ R89, R89, R153 ;  /* 0x0000009959597220 */ /* 0x000fe20000410000 */
[-C--:B------:R-:W-:Y:S01]  /*9dd0*/  FMUL.FTZ R90, R90, R3.reuse ;  /* 0x000000035a5a7220 */ /* 0x080fe20000410000 */
[C---:B------:R-:W-:Y:S01]  /*9de0*/  HMMA.16816.F32 R48, R4.reuse, R106, R48 ;  /* 0x0000006a0430723c */ /* 0x040fe20000001830 */
[----:B------:R-:W3:Y:S01]  /*9df0*/  LDSM.16.MT88.4 R104, [R185+0x10000] ;  /* 0x01000000b968783b */ /* 0x000ee20000004200 */
[----:B------:R-:W-:Y:S01]  /*9e00*/  FMUL.FTZ R91, R91, R3 ;  /* 0x000000035b5b7220 */ /* 0x000fe20000410000 */
[-C--:B------:R-:W-:Y:S01]  /*9e10*/  FMUL.FTZ R36, R36, R153.reuse ;  /* 0x0000009924247220 */ /* 0x080fe20000410000 */
[----:B------:R-:W-:Y:S01]  /*9e20*/  FMUL.FTZ R37, R37, R153 ;  /* 0x0000009925257220 */ /* 0x000fe20000410000 */
[-C--:B------:R-:W-:Y:S01]  /*9e30*/  FMUL.FTZ R38, R38, R3.reuse ;  /* 0x0000000326267220 */ /* 0x080fe20000410000 */
[----:B------:R-:W-:Y:S01]  /*9e40*/  FMUL.FTZ R39, R39, R3 ;  /* 0x0000000327277220 */ /* 0x000fe20000410000 */
[-C--:B------:R-:W-:Y:S01]  /*9e50*/  FMUL.FTZ R40, R40, R153.reuse ;  /* 0x0000009928287220 */ /* 0x080fe20000410000 */
[C---:B----4-:R-:W-:Y:S01]  /*9e60*/  HMMA.16816.F32 R52, R4.reuse, R112, R52 ;  /* 0x000000700434723c */ /* 0x050fe20000001834 */
[----:B------:R-:W-:Y:S01]  /*9e70*/  FMUL.FTZ R41, R41, R153 ;  /* 0x0000009929297220 */ /* 0x000fe20000410000 */
[-C--:B------:R-:W-:Y:S01]  /*9e80*/  FMUL.FTZ R42, R42, R3.reuse ;  /* 0x000000032a2a7220 */ /* 0x080fe20000410000 */
[----:B------:R-:W-:Y:S01]  /*9e90*/  FMUL.FTZ R43, R43, R3 ;  /* 0x000000032b2b7220 */ /* 0x000fe20000410000 */
[----:B------:R-:W-:Y:S01]  /*9ea0*/  MUFU.EX2 R163, R163 ;  /* 0x000000a300a37308 */ /* 0x000fe20000000800 */
[-C--:B------:R-:W-:Y:S01]  /*9eb0*/  FMUL.FTZ R8, R128, R153.reuse ;  /* 0x0000009980087220 */ /* 0x080fe20000410000 */
[----:B------:R-:W-:Y:S01]  /*9ec0*/  FMUL.FTZ R9, R129, R153 ;  /* 0x0000009981097220 */ /* 0x000fe20000410000 */
[-C--:B------:R-:W-:Y:S01]  /*9ed0*/  FMUL.FTZ R10, R130, R3.reuse ;  /* 0x00000003820a7220 */ /* 0x080fe20000410000 */
[C---:B------:R-:W-:Y:S01]  /*9ee0*/  HMMA.16816.F32 R56, R4.reuse, R114, R56 ;  /* 0x000000720438723c */ /* 0x040fe20000001838 */
[----:B------:R-:W4:Y:S01]  /*9ef0*/  LDSM.16.MT88.4 R112, [R159+0x10000] ;  /* 0x010000009f70783b */ /* 0x000f220000004200 */
[----:B------:R-:W-:Y:S01]  /*9f00*/  FMUL.FTZ R11, R131, R3 ;  /* 0x00000003830b7220 */ /* 0x000fe20000410000 */
[-C--:B------:R-:W-:Y:S01]  /*9f10*/  FMUL.FTZ R124, R124, R153.reuse ;  /* 0x000000997c7c7220 */ /* 0x080fe20000410000 */
[----:B------:R-:W5:Y:S01]  /*9f20*/  MUFU.EX2 R174, R174 ;  /* 0x000000ae00ae7308 */ /* 0x000f620000000800 */
[----:B------:R-:W-:Y:S01]  /*9f30*/  FMUL.FTZ R125, R125, R153 ;  /* 0x000000997d7d7220 */ /* 0x000fe20000410000 */
[-C--:B------:R-:W-:Y:S01]  /*9f40*/  FMUL.FTZ R126, R126, R3.reuse ;  /* 0x000000037e7e7220 */ /* 0x080fe20000410000 */
[----:B------:R-:W-:Y:S01]  /*9f50*/  FMUL.FTZ R127, R127, R3 ;  /* 0x000000037f7f7220 */ /* 0x000fe20000410000 */
[C---:B--2---:R-:W-:Y:S01]  /*9f60*/  HMMA.16816.F32 R16, R4.reuse, R20, R16 ;  /* 0x000000140410723c */ /* 0x044fe20000001810 */
[-C--:B------:R-:W-:Y:S01]  /*9f70*/  FMUL.FTZ R92, R92, R153.reuse ;  /* 0x000000995c5c7220 */ /* 0x080fe20000410000 */
[----:B------:R-:W-:Y:S01]  /*9f80*/  FMUL.FTZ R93, R93, R153 ;  /* 0x000000995d5d7220 */ /* 0x000fe20000410000 */
[-C--:B------:R-:W-:Y:S01]  /*9f90*/  FMUL.FTZ R94, R94, R3.reuse ;  /* 0x000000035e5e7220 */ /* 0x080fe20000410000 */
[----:B------:R-:W-:Y:S01]  /*9fa0*/  MUFU.EX2 R165, R165 ;  /* 0x000000a500a57308 */ /* 0x000fe20000000800 */
[----:B------:R-:W-:Y:S01]  /*9fb0*/  FMUL.FTZ R95, R95, R3 ;  /* 0x000000035f5f7220 */ /* 0x000fe20000410000 */
[-C--:B------:R-:W-:Y:S01]  /*9fc0*/  FMUL.FTZ R96, R96, R153.reuse ;  /* 0x0000009960607220 */ /* 0x080fe20000410000 */
[----:B------:R-:W-:Y:S01]  /*9fd0*/  FMUL.FTZ R97, R97, R153 ;  /* 0x0000009961617220 */ /* 0x000fe20000410000 */
[C---:B-1----:R-:W-:Y:S01]  /*9fe0*/  HMMA.16816.F32 R60, R4.reuse, R108, R60 ;  /* 0x0000006c043c723c */ /* 0x042fe2000000183c */
[-C--:B------:R-:W-:Y:S01]  /*9ff0*/  FMUL.FTZ R98, R98, R3.reuse ;  /* 0x0000000362627220 */ /* 0x080fe20000410000 */
[----:B------:R-:W-:Y:S01]  /*a000*/  FMUL.FTZ R99, R99, R3 ;  /* 0x0000000363637220 */ /* 0x000fe20000410000 */
[----:B------:R-:W-:Y:S01]  /*a010*/  LDSM.16.MT88.4 R128, [R156+0x800] ;  /* 0x000800009c80783b */ /* 0x000fe20000004200 */
[----:B------:R-:W-:Y:S01]  /*a020*/  MUFU.EX2 R178, R178 ;  /* 0x000000b200b27308 */ /* 0x000fe20000000800 */
[--C-:B------:R-:W-:Y:S01]  /*a030*/  FFMA.FTZ R172, R172, UR4, -R161.reuse ;  /* 0x00000004acac7c23 */ /* 0x100fe200080108a1 */
[--C-:B------:R-:W-:Y:S01]  /*a040*/  FFMA.FTZ R179, R170, UR4, -R161.reuse ;  /* 0x00000004aab37c23 */ /* 0x100fe200080108a1 */
[----:B------:R-:W-:Y:S01]  /*a050*/  FFMA.FTZ R168, R168, UR4, -R161 ;  /* 0x00000004a8a87c23 */ /* 0x000fe200080108a1 */
[C---:B------:R-:W-:Y:S01]  /*a060*/  HMMA.16816.F32 R64, R4.reuse, R110, R64 ;  /* 0x0000006e0440723c */ /* 0x040fe20000001840 */
[----:B------:R-:W1:Y:S01]  /*a070*/  LDSM.16.MT88.4 R108, [R156+0x4000] ;  /* 0x004000009c6c783b */ /* 0x000e620000004200 */
[--C-:B------:R-:W-:Y:S01]  /*a080*/  FFMA.FTZ R164, R164, UR4, -R157.reuse ;  /* 0x00000004a4a47c23 */ /* 0x100fe2000801089d */
[--C-:B------:R-:W-:Y:S01]  /*a090*/  FFMA.FTZ R187, R162, UR4, -R157.reuse ;  /* 0x00000004a2bb7c23 */ /* 0x100fe2000801089d */
[----:B------:R-:W-:Y:S01]  /*a0a0*/  MUFU.EX2 R167, R167 ;  /* 0x000000a700a77308 */ /* 0x000fe20000000800 */
[----:B------:R-:W-:Y:S01]  /*a0b0*/  FFMA.FTZ R160, R160, UR4, -R157 ;  /* 0x00000004a0a07c23 */ /* 0x000fe2000801089d */
[----:B------:R-:W-:Y:S01]  /*a0c0*/  FFMA.FTZ R161, R166, UR4, -R161 ;  /* 0x00000004a6a17c23 */ /* 0x000fe200080108a1 */
[----:B------:R-:W-:Y:S01]  /*a0d0*/  FFMA.FTZ R157, R158, UR4, -R157 ;  /* 0x000000049e9d7c23 */ /* 0x000fe2000801089d */
[C---:B------:R-:W-:Y:S01]  /*a0e0*/  HMMA.16816.F32 R20, R4.reuse, R22, R116 ;  /* 0x000000160414723c */ /* 0x040fe20000001874 */
[----:B------:R-:W2:Y:S01]  /*a0f0*/  LDSM.16.MT88.4 R116, [R185+0xe000] ;  /* 0x00e00000b974783b */ /* 0x000ea20000004200 */
[----:B------:R-:W-:Y:S01]  /*a100*/  FFMA.FTZ R153, R215, R153, R154 ;  /* 0x00000099d7997223 */ /* 0x000fe2000001009a */
[----:B------:R-:W-:Y:S01]  /*a110*/  FFMA.FTZ R152, R211, R3, R152 ;  /* 0x00000003d3987223 */ /* 0x000fe20000010098 */
[----:B------:R-:W5:Y:S01]  /*a120*/  MUFU.EX2 R180, R180 ;  /* 0x000000b400b47308 */ /* 0x000f620000000800 */
[----:B------:R-:W-:Y:S01]  /*a130*/  ISETP.GT.U32.AND P1, PT, R144, R201, PT ;  /* 0x000000c99000720c */ /* 0x000fe20003f24070 */
[----:B------:R-:W-:Y:S01]  /*a140*/  FADD.FTZ R150, R150, R153 ;  /* 0x0000009996967221 */ /* 0x000fe20000010000 */
[----:B------:R-:W-:Y:S01]  /*a150*/  FADD.FTZ R147, R147, R152 ;  /* 0x0000009893937221 */ /* 0x000fe20000010000 */
[----:B---3--:R-:W-:Y:S01]  /*a160*/  HMMA.16816.F32 R68, R4, R104, R68 ;  /* 0x000000680444723c */ /* 0x008fe20000001844 */
[----:B------:R-:W-:-:S02]  /*a170*/  IMAD.MOV.U32 R3, RZ, RZ, R145 ;  /* 0x000000ffff037224 */ /* 0x000fc400078e0091 */
[----:B------:R-:W-:Y:S01]  /*a180*/  FADD.FTZ R149, R149, R150 ;  /* 0x0000009695957221 */ /* 0x000fe20000010000 */
[----:B------:R-:W-:Y:S01]  /*a190*/  FADD.FTZ R2, R2, R147 ;  /* 0x0000009302027221 */ /* 0x000fe20000010000 */
[----:B------:R-:W-:Y:S01]  /*a1a0*/  MUFU.EX2 R188, R188 ;  /* 0x000000bc00bc7308 */ /* 0x000fe20000000800 */
[----:B------:R-:W-:Y:S02]  /*a1b0*/  IMAD.MOV.U32 R150, RZ, RZ, R144 ;  /* 0x000000ffff967224 */ /* 0x000fe400078e0090 */
[----:B------:R-:W-:Y:S01]  /*a1c0*/  FADD.FTZ R148, R148, R149 ;  /* 0x0000009594947221 */ /* 0x000fe20000010000 */
[----:B------:R-:W-:Y:S01]  /*a1d0*/  FADD.FTZ R2, R151, R2 ;  /* 0x0000000297027221 */ /* 0x000fe20000010000 */
[C---:B------:R-:W-:Y:S01]  /*a1e0*/  HMMA.16816.F32 R72, R4.reuse, R106, R72 ;  /* 0x0000006a0448723c */ /* 0x040fe20000001848 */
[----:B------:R-:W3:Y:S01]  /*a1f0*/  LDSM.16.MT88.4 R104, [R155+0x4000] ;  /* 0x004000009b68783b */ /* 0x000ee20000004200 */
[----:B------:R-:W-:Y:S01]  /*a200*/  @P1 IMAD.MOV.U32 R3, RZ, RZ, R145 ;  /* 0x000000ffff031224 */ /* 0x000fe200078e0091 */
[----:B------:R-:W-:Y:S01]  /*a210*/  @P1 IADD3 R210, PT, PT, R0, -0x3, RZ ;  /* 0xfffffffd00d21810 */ /* 0x000fe20007ffe0ff */
[----:B------:R-:W5:Y:S04]  /*a220*/  MUFU.EX2 R169, R169 ;  /* 0x000000a900a97308 */ /* 0x000f680000000800 */
[C---:B------:R-:W-:Y:S04]  /*a230*/  HMMA.16816.F32 R32, R4.reuse, R120, R32 ;  /* 0x000000780420723c */ /* 0x040fe80000001820 */
[----:B------:R-:W-:Y:S04]  /*a240*/  MUFU.EX2 R171, R171 ;  /* 0x000000ab00ab7308 */ /* 0x000fe80000000800 */
[C---:B------:R-:W-:Y:S01]  /*a250*/  HMMA.16816.F32 R100, R4.reuse, R122, R100 ;  /* 0x0000007a0464723c */ /* 0x040fe20000001864 */
[----:B------:R-:W-:Y:S03]  /*a260*/  LDSM.16.MT88.4 R120, [R185+0xe800] ;  /* 0x00e80000b978783b */ /* 0x000fe60000004200 */
[----:B------:R-:W5:Y:S04]  /*a270*/  MUFU.EX2 R206, R206 ;  /* 0x000000ce00ce7308 */ /* 0x000f680000000800 */
[C---:B----4-:R-:W-:Y:S04]  /*a280*/  HMMA.16816.F32 R76, R4.reuse, R112, R76 ;  /* 0x00000070044c723c */ /* 0x050fe8000000184c */
[----:B------:R-:W-:Y:S04]  /*a290*/  MUFU.EX2 R173, R173 ;  /* 0x000000ad00ad7308 */ /* 0x000fe80000000800 */
[C---:B------:R-:W-:Y:S01]  /*a2a0*/  HMMA.16816.F32 R80, R4.reuse, R114, R80 ;  /* 0x000000720450723c */ /* 0x040fe20000001850 */
[----:B------:R-:W4:Y:S03]  /*a2b0*/  LDSM.16.MT88.4 R112, [R159+0xc800] ;  /* 0x00c800009f70783b */ /* 0x000f260000004200 */
[----:B------:R-:W-:Y:S04]  /*a2c0*/  MUFU.EX2 R194, R194 ;  /* 0x000000c200c27308 */ /* 0x000fe80000000800 */
[C---:B-1----:R-:W-:Y:S04]  /*a2d0*/  HMMA.16816.F32 R84, R4.reuse, R108, R84 ;  /* 0x0000006c0454723c */ /* 0x042fe80000001854 */
[----:B------:R-:W-:Y:S04]  /*a2e0*/  MUFU.EX2 R175, R175 ;  /* 0x000000af00af7308 */ /* 0x000fe80000000800 */
[C---:B------:R-:W-:Y:S01]  /*a2f0*/  HMMA.16816.F32 R88, R4.reuse, R110, R88 ;  /* 0x0000006e0458723c */ /* 0x040fe20000001858 */
[----:B------:R-:W1:Y:S03]  /*a300*/  LDSM.16.MT88.4 R108, [R156+0x2800] ;  /* 0x002800009c6c783b */ /* 0x000e660000004200 */
[----:B------:R-:W1:Y:S04]  /*a310*/  MUFU.EX2 R196, R196 ;  /* 0x000000c400c47308 */ /* 0x000e680000000800 */
[C---:B--2---:R-:W-:Y:S04]  /*a320*/  HMMA.16816.F32 R36, R4.reuse, R116, R36 ;  /* 0x000000740424723c */ /* 0x044fe80000001824 */
[----:B------:R-:W-:Y:S04]  /*a330*/  MUFU.EX2 R177, R177 ;  /* 0x000000b100b17308 */ /* 0x000fe80000000800 */
[C---:B------:R-:W-:Y:S01]  /*a340*/  HMMA.16816.F32 R40, R4.reuse, R118, R40 ;  /* 0x000000760428723c */ /* 0x040fe20000001828 */
[----:B------:R-:W2:Y:S03]  /*a350*/  LDSM.16.MT88.4 R116, [R159+0xe800] ;  /* 0x00e800009f74783b */ /* 0x000ea60000004200 */
[----:B------:R-:W2:Y:S04]  /*a360*/  MUFU.EX2 R190, R190 ;  /* 0x000000be00be7308 */ /* 0x000ea80000000800 */
[C---:B------:R-:W-:Y:S04]  /*a370*/  HMMA.16816.F32 R8, R4.reuse, R12, R8 ;  /* 0x0000000c0408723c */ /* 0x040fe80000001808 */
[----:B------:R-:W-:Y:S04]  /*a380*/  MUFU.EX2 R172, R172 ;  /* 0x000000ac00ac7308 */ /* 0x000fe80000000800 */
[C---:B------:R-:W-:Y:S01]  /*a390*/  HMMA.16816.F32 R12, R4.reuse, R14, R124 ;  /* 0x0000000e040c723c */ /* 0x040fe2000000187c */
[----:B------:R-:W2:Y:S03]  /*a3a0*/  LDSM.16.MT88.4 R124, [R155+0x800] ;  /* 0x000800009b7c783b */ /* 0x000ea60000004200 */
[----:B------:R-:W2:Y:S04]  /*a3b0*/  MUFU.EX2 R179, R179 ;  /* 0x000000b300b37308 */ /* 0x000ea80000000800 */
[C---:B---3--:R-:W-:Y:S04]  /*a3c0*/  HMMA.16816.F32 R92, R4.reuse, R104, R92 ;  /* 0x00000068045c723c */ /* 0x048fe8000000185c */
[----:B------:R-:W-:Y:S04]  /*a3d0*/  MUFU.EX2 R168, R168 ;  /* 0x000000a800a87308 */ /* 0x000fe80000000800 */
[----:B------:R-:W-:Y:S01]  /*a3e0*/  HMMA.16816.F32 R4, R4, R106, R96 ;  /* 0x0000006a0404723c */ /* 0x000fe20000001860 */
[----:B-----5:R-:W-:Y:S01]  /*a3f0*/  F2FP.F16.F32.PACK_AB R96, R174, R163 ;  /* 0x000000a3ae60723e */ /* 0x020fe200000000ff */
[----:B------:R-:W3:Y:S01]  /*a400*/  LDSM.16.MT88.4 R104, [R155+0x2800] ;  /* 0x002800009b68783b */ /* 0x000ee20000004200 */
[----:B------:R-:W-:Y:S01]  /*a410*/  F2FP.F16.F32.PACK_AB R97, R180, R167 ;  /* 0x000000a7b461723e */ /* 0x000fe200000000ff */
[----:B------:R-:W-:Y:S01]  /*a420*/  MUFU.EX2 R161, R161 ;  /* 0x000000a100a17308 */ /* 0x000fe20000000800 */
[----:B------:R-:W-:Y:S01]  /*a430*/  F2FP.F16.F32.PACK_AB R98, R178, R165 ;  /* 0x000000a5b262723e */ /* 0x000fe200000000ff */
[----:B------:R-:W-:Y:S01]  /*a440*/  FADD.FTZ R163, R163, R148 ;  /* 0x00000094a3a37221 */ /* 0x000fe20000010000 */
[----:B------:R-:W-:Y:S01]  /*a450*/  F2FP.F16.F32.PACK_AB R99, R169, R188 ;  /* 0x000000bca963723e */ /* 0x000fe200000000ff */
[----:B------:R-:W-:-:S02]  /*a460*/  FADD.FTZ R167, R167, R2 ;  /* 0x00000002a7a77221 */ /* 0x000fc40000010000 */
[----:B------:R-:W-:Y:S02]  /*a470*/  FADD.FTZ R174, R174, R163 ;  /* 0x000000a3aeae7221 */ /* 0x000fe40000010000 */
[----:B------:R-:W-:Y:S01]  /*a480*/  MUFU.EX2 R164, R164 ;  /* 0x000000a400a47308 */ /* 0x000fe20000000800 */
[----:B------:R-:W-:Y:S01]  /*a490*/  FADD.FTZ R167, R180, R167 ;  /* 0x000000a7b4a77221 */ /* 0x000fe20000010000 */
[C---:B----4-:R-:W-:Y:S01]  /*a4a0*/  HMMA.16816.F32 R16, R96.reuse, R112, R16 ;  /* 0x000000706010723c */ /* 0x050fe20000001810 */
[----:B------:R-:W-:Y:S02]  /*a4b0*/  FADD.FTZ R165, R165, R174 ;  /* 0x000000aea5a57221 */ /* 0x000fe40000010000 */
[----:B------:R-:W-:Y:S02]  /*a4c0*/  FADD.FTZ R188, R188, R167 ;  /* 0x000000a7bcbc7221 */ /* 0x000fe40000010000 */
[----:B------:R-:W-:Y:S01]  /*a4d0*/  FADD.FTZ R178, R178, R165 ;  /* 0x000000a5b2b27221 */ /* 0x000fe20000010000 */
[----:B------:R-:W4:Y:S01]  /*a4e0*/  MUFU.EX2 R187, R187 ;  /* 0x000000bb00bb7308 */ /* 0x000f220000000800 */
[----:B------:R-:W-:Y:S01]  /*a4f0*/  FADD.FTZ R188, R169, R188 ;  /* 0x000000bca9bc7221 */ /* 0x000fe20000010000 */
[C---:B------:R-:W-:Y:S01]  /*a500*/  HMMA.16816.F32 R20, R96.reuse, R114, R20 ;  /* 0x000000726014723c */ /* 0x040fe20000001814 */
[----:B------:R-:W5:Y:S05]  /*a510*/  LDSM.16.MT88.4 R112, [R185+0x10800] ;  /* 0x01080000b970783b */ /* 0x000f6a0000004200 */
[----:B------:R-:W-:Y:S02]  /*a520*/  MUFU.EX2 R160, R160 ;  /* 0x000000a000a07308 */ /* 0x000fe40000000800 */
[C---:B------:R-:W-:Y:S06]  /*a530*/  HMMA.16816.F32 R36, R96.reuse, R120, R36 ;  /* 0x000000786024723c */ /* 0x040fec0000001824 */
[----:B------:R-:W4:Y:S02]  /*a540*/  MUFU.EX2 R157, R157 ;  /* 0x0000009d009d7308 */ /* 0x000f240000000800 */
[C---:B------:R-:W-:Y:S01]  /*a550*/  HMMA.16816.F32 R40, R96.reuse, R122, R40 ;  /* 0x0000007a6028723c */ /* 0x040fe20000001828 */
[----:B------:R-:W4:Y:S07]  /*a560*/  LDSM.16.MT88.4 R120, [R159+0x10800] ;  /* 0x010800009f78783b */ /* 0x000f2e0000004200 */
[C---:B-1----:R-:W-:Y:S08]  /*a570*/  HMMA.16816.F32 R52, R96.reuse, R108, R52 ;  /* 0x0000006c6034723c */ /* 0x042ff00000001834 */
[C---:B------:R-:W-:Y:S01]  /*a580*/  HMMA.16816.F32 R56, R96.reuse, R110, R56 ;  /* 0x0000006e6038723c */ /* 0x040fe20000001838 */
[----:B------:R-:W1:Y:S07]  /*a590*/  LDSM.16.MT88.4 R108, [R155+0x4800] ;  /* 0x004800009b6c783b */ /* 0x000e6e0000004200 */
        /* <DEDUP_REMOVED lines=15> */
[C---:B-----5:R-:W-:Y:S08]  /*a690*/  HMMA.16816.F32 R68, R96.reuse, R112, R68 ;  /* 0x000000706044723c */ /* 0x060ff00000001844 */
        /* <DEDUP_REMOVED lines=8> */
[C---:B-1----:R-:W-:Y:S08]  /*a720*/  HMMA.16816.F32 R92, R96.reuse, R108, R92 ;  /* 0x0000006c605c723c */ /* 0x042ff0000000185c */
        /* <DEDUP_REMOVED lines=12> */
[----:B------:R-:W-:Y:S01]  /*a7f0*/  FADD.FTZ R177, R177, R196 ;  /* 0x000000c4b1b17221 */ /* 0x000fe20000010000 */
[----:B------:R-:W-:-:S03]  /*a800*/  FADD.FTZ R173, R194, R173 ;  /* 0x000000adc2ad7221 */ /* 0x000fc60000010000 */
[----:B------:R-:W-:-:S03]  /*a810*/  FADD.FTZ R177, R190, R177 ;  /* 0x000000b1beb17221 */ /* 0x000fc60000010000 */
[C---:B------:R-:W-:Y:S01]  /*a820*/  HMMA.16816.F32 R40, R96.reuse, R118, R40 ;  /* 0x000000766028723c */ /* 0x040fe20000001828 */
[----:B------:R-:W1:Y:S07]  /*a830*/  LDSM.16.MT88.4 R116, [R159+0x11000] ;  /* 0x011000009f74783b */ /* 0x000e6e0000004200 */
[C---:B---3--:R-:W-:Y:S08]  /*a840*/  HMMA.16816.F32 R44, R96.reuse, R104, R44 ;  /* 0x00000068602c723c */ /* 0x048ff0000000182c */
[C---:B------:R-:W-:Y:S01]  /*a850*/  HMMA.16816.F32 R48, R96.reuse, R106, R48 ;  /* 0x0000006a6030723c */ /* 0x040fe20000001830 */
[----:B------:R-:W2:Y:S07]  /*a860*/  LDSM.16.MT88.4 R104, [R156+0x5000] ;  /* 0x005000009c68783b */ /* 0x000eae0000004200 */
[C---:B----4-:R-:W-:Y:S08]  /*a870*/  HMMA.16816.F32 R52, R96.reuse, R120, R52 ;  /* 0x000000786034723c */ /* 0x050ff00000001834 */
[C---:B------:R-:W-:Y:S01]  /*a880*/  HMMA.16816.F32 R56, R96.reuse, R122, R56 ;  /* 0x0000007a6038723c */ /* 0x040fe20000001838 */
[----:B------:R-:W3:Y:S07]  /*a890*/  LDSM.16.MT88.4 R120, [R155+0x5000] ;  /* 0x005000009b78783b */ /* 0x000eee0000004200 */
[C---:B------:R-:W-:Y:S08]  /*a8a0*/  HMMA.16816.F32 R24, R96.reuse, R128, R24 ;  /* 0x000000806018723c */ /* 0x040ff00000001818 */
[C---:B------:R-:W-:Y:S01]  /*a8b0*/  HMMA.16816.F32 R28, R96.reuse, R130, R28 ;  /* 0x00000082601c723c */ /* 0x040fe2000000181c */
[----:B------:R-:W-:Y:S07]  /*a8c0*/  LDSM.16.MT88.4 R128, [R156+0x3800] ;  /* 0x003800009c80783b */ /* 0x000fee0000004200 */
[C---:B-1----:R-:W-:Y:S08]  /*a8d0*/  HMMA.16816.F32 R76, R96.reuse, R116, R76 ;  /* 0x00000074604c723c */ /* 0x042ff0000000184c */
[C---:B------:R-:W-:Y:S01]  /*a8e0*/  HMMA.16816.F32 R80, R96.reuse, R118, R80 ;  /* 0x000000766050723c */ /* 0x040fe20000001850 */
[----:B------:R-:W1:Y:S07]  /*a8f0*/  LDSM.16.MT88.4 R116, [R159+0xd800] ;  /* 0x00d800009f74783b */ /* 0x000e6e0000004200 */
        /* <DEDUP_REMOVED lines=15> */
[C---:B--2---:R-:W-:Y:S08]  /*a9f0*/  HMMA.16816.F32 R84, R96.reuse, R104, R84 ;  /* 0x000000686054723c */ /* 0x044ff00000001854 */
[C---:B------:R-:W-:Y:S01]  /*aa00*/  HMMA.16816.F32 R88, R96.reuse, R106, R88 ;  /* 0x0000006a6058723c */ /* 0x040fe20000001858 */
[----:B------:R-:W2:Y:S07]  /*aa10*/  LDSM.16.MT88.4 R104, [R156+0x5800] ;  /* 0x005800009c68783b */ /* 0x000eae0000004200 */
[C---:B---3--:R-:W-:Y:S08]  /*aa20*/  HMMA.16816.F32 R92, R96.reuse, R120, R92 ;  /* 0x00000078605c723c */ /* 0x048ff0000000185c */
        /* <DEDUP_REMOVED lines=11> */
[----:B-1----:R-:W-:Y:S01]  /*aae0*/  HMMA.16816.F32 R120, R96, R116, R16 ;  /* 0x000000746078723c */ /* 0x002fe20000001810 */
[----:B------:R-:W1:Y:S01]  /*aaf0*/  LDSM.16.MT88.4 R16, [R155+0x3800] ;  /* 0x003800009b10783b */ /* 0x000e620000004200 */
[----:B------:R-:W-:Y:S01]  /*ab00*/  FADD.FTZ R215, R161, R168 ;  /* 0x000000a8a1d77221 */ /* 0x000fe20000010000 */
[----:B------:R-:W-:-:S05]  /*ab10*/  FADD.FTZ R211, R157, R160 ;  /* 0x000000a09dd37221 */ /* 0x000fca0000010000 */
[C---:B------:R-:W-:Y:S08]  /*ab20*/  HMMA.16816.F32 R52, R96.reuse, R128, R52 ;  /* 0x000000806034723c */ /* 0x040ff00000001834 */
[C---:B------:R-:W-:Y:S08]  /*ab30*/  HMMA.16816.F32 R56, R96.reuse, R130, R56 ;  /* 0x000000826038723c */ /* 0x040ff00000001838 */
[C---:B------:R-:W-:Y:S01]  /*ab40*/  HMMA.16816.F32 R116, R96.reuse, R118, R20 ;  /* 0x000000766074723c */ /* 0x040fe20000001814 */
[----:B------:R-:W3:Y:S07]  /*ab50*/  LDSM.16.MT88.4 R20, [R185+0x11800] ;  /* 0x01180000b914783b */ /* 0x000eee0000004200 */
[C---:B----4-:R-:W-:Y:S01]  /*ab60*/  HMMA.16816.F32 R128, R96.reuse, R124, R8 ;  /* 0x0000007c6080723c */ /* 0x050fe20000001808 */
[----:B------:R-:W4:Y:S07]  /*ab70*/  LDSM.16.MT88.4 R8, [R155+0x5800] ;  /* 0x005800009b08783b */ /* 0x000f2e0000004200 */
[C---:B-----5:R-:W-:Y:S08]  /*ab80*/  HMMA.16816.F32 R76, R96.reuse, R112, R76 ;  /* 0x00000070604c723c */ /* 0x060ff0000000184c */
[C---:B------:R-:W-:Y:S08]  /*ab90*/  HMMA.16816.F32 R80, R96.reuse, R114, R80 ;  /* 0x000000726050723c */ /* 0x040ff00000001850 */
[C---:B------:R-:W-:Y:S08]  /*aba0*/  HMMA.16816.F32 R112, R96.reuse, R108, R24 ;  /* 0x0000006c6070723c */ /* 0x040ff00000001818 */
[C---:B--2---:R-:W-:Y:S08]  /*abb0*/  HMMA.16816.F32 R84, R96.reuse, R104, R84 ;  /* 0x000000686054723c */ /* 0x044ff00000001854 */
[C---:B------:R-:W-:Y:S08]  /*abc0*/  HMMA.16816.F32 R88, R96.reuse, R106, R88 ;  /* 0x0000006a6058723c */ /* 0x040ff00000001858 */
[C---:B------:R-:W-:Y:S08]  /*abd0*/  HMMA.16816.F32 R44, R96.reuse, R140, R44 ;  /* 0x0000008c602c723c */ /* 0x040ff0000000182c */
[C---:B------:R-:W-:Y:S08]  /*abe0*/  HMMA.16816.F32 R48, R96.reuse, R142, R48 ;  /* 0x0000008e6030723c */ /* 0x040ff00000001830 */
[C---:B------:R-:W-:Y:S08]  /*abf0*/  HMMA.16816.F32 R108, R96.reuse, R110, R28 ;  /* 0x0000006e606c723c */ /* 0x040ff0000000181c */
[C---:B------:R-:W-:Y:S08]  /*ac00*/  HMMA.16816.F32 R124, R96.reuse, R126, R12 ;  /* 0x0000007e607c723c */ /* 0x040ff0000000180c */
[C---:B------:R-:W-:Y:S08]  /*ac10*/  HMMA.16816.F32 R104, R96.reuse, R136, R32 ;  /* 0x000000886068723c */ /* 0x040ff00000001820 */
[C---:B------:R-:W-:Y:S08]  /*ac20*/  HMMA.16816.F32 R100, R96.reuse, R138, R100 ;  /* 0x0000008a6064723c */ /* 0x040ff00000001864 */
[----:B------:R-:W-:Y:S01]  /*ac30*/  HMMA.16816.F32 R36, R96, R132, R36 ;  /* 0x000000846024723c */ /* 0x000fe20000001824 */
[----:B------:R-:W-:-:S02]  /*ac40*/  MOV R132, R146 ;  /* 0x0000009200847202 */ /* 0x000fc40000000f00 */
[----:B------:R-:W-:-:S05]  /*ac50*/  @P1 MOV R132, R146 ;  /* 0x0000009200841202 */ /* 0x000fca0000000f00 */
[C---:B------:R-:W-:Y:S08]  /*ac60*/  HMMA.16816.F32 R40, R96.reuse, R134, R40 ;  /* 0x000000866028723c */ /* 0x040ff00000001828 */
[C---:B-1----:R-:W-:Y:S08]  /*ac70*/  HMMA.16816.F32 R60, R96.reuse, R16, R60 ;  /* 0x00000010603c723c */ /* 0x042ff0000000183c */
[C---:B------:R-:W-:Y:S08]  /*ac80*/  HMMA.16816.F32 R64, R96.reuse, R18, R64 ;  /* 0x000000126040723c */ /* 0x040ff00000001840 */
[C---:B---3--:R-:W-:Y:S08]  /*ac90*/  HMMA.16816.F32 R68, R96.reuse, R20, R68 ;  /* 0x000000146044723c */ /* 0x048ff00000001844 */
[C---:B------:R-:W-:Y:S08]  /*aca0*/  HMMA.16816.F32 R72, R96.reuse, R22, R72 ;  /* 0x000000166048723c */ /* 0x040ff00000001848 */
[C---:B----4-:R-:W-:Y:S08]  /*acb0*/  HMMA.16816.F32 R92, R96.reuse, R8, R92 ;  /* 0x00000008605c723c */ /* 0x050ff0000000185c */
[----:B------:R-:W-:Y:S01]  /*acc0*/  HMMA.16816.F32 R96, R96, R10, R4 ;  /* 0x0000000a6060723c */ /* 0x000fe20000001804 */
[----:B------:R-:W-:-:S04]  /*acd0*/  NOP ;  /* 0x0000000000007918 */ /* 0x000fc80000000000 */
[----:B------:R-:W-:-:S15]  /*ace0*/  @P1 BRA `(.L_x_1854) ;  /* 0x0000000000041947 */ /* 0x000fde0003800000 */
.L_x_1848:
[----:B------:R-:W-:-:S07]  /*acf0*/  IADD3 R210, PT, PT, R150, -0x1, RZ ;  /* 0xffffffff96d27810 */ /* 0x000fce0007ffe0ff */
.L_x_1854:
[----:B------:R-:W-:-:S13]  /*ad00*/  ISETP.GE.AND P1, PT, R210, R201, PT ;  /* 0x000000c9d200720c */ /* 0x000fda0003f26270 */
[----:B------:R-:W-:Y:S05]  /*ad10*/  @!P1 BRA `(.L_x_1855) ;  /* 0x00000044006c9947 */ /* 0x000fea0003800000 */
[----:B------:R-:W1:Y:S01]  /*ad20*/  S2UR UR5, SR_CgaCtaId ;  /* 0x00000000000579c3 */ /* 0x000e620000008800 */
[----:B------:R-:W-:Y:S01]  /*ad30*/  UISETP.NE.U32.AND UP0, UPT, UR8, URZ, UPT ;  /* 0x000000ff0800728c */ /* 0x000fe2000bf05070 */
[----:B------:R-:W-:Y:S01]  /*ad40*/  MOV R180, 0x20 ;  /* 0x0000002000b47802 */ /* 0x000fe20000000f00 */
[----:B------:R-:W-:Y:S01]  /*ad50*/  IMAD.MOV.U32 R2, RZ, RZ, R3 ;  /* 0x000000ffff027224 */ /* 0x000fe200078e0003 */
[----:B------:R-:W-:Y:S01]  /*ad60*/  SHF.L.U32 R209, R210, 0x6, RZ ;  /* 0x00000006d2d17819 */ /* 0x000fe200000006ff */
[----:B------:R-:W-:Y:S01]  /*ad70*/  UISETP.NE.AND.EX UP0, UPT, UR9, URZ, UPT, UP0 ;  /* 0x000000ff0900728c */ /* 0x000fe2000bf05300 */
[----:B------:R-:W-:Y:S01]  /*ad80*/  SEL R180, R180, 0xffffffe0, !P0 ;  /* 0xffffffe0b4b47807 */ /* 0x000fe20004000000 */
[----:B------:R-:W-:Y:S01]  /*ad90*/  IMAD.MOV.U32 R0, RZ, RZ, R132 ;  /* 0x000000ffff007224 */ /* 0x000fe200078e0084 */
[----:B------:R-:W-:Y:S01]  /*ada0*/  LOP3.LUT R208, R209, 0x20, R176, 0xfe, !PT ;  /* 0x00000020d1d07812 */ /* 0x000fe200078efeb0 */
        /* <DEDUP_REMOVED lines=10> */
[----:B------:R-:W4:Y:S01]  /*ae50*/  LDCU UR4, c[0x0][0x45c] ;  /* 0x00008b80ff0477ac */ /* 0x000f220008000800 */
[----:B------:R-:W2:Y:S01]  /*ae60*/  LDCU.64 UR6, c[0x0][0x3a0] ;  /* 0x00007400ff0677ac */ /* 0x000ea20008000a00 */
[----:B------:R-:W2:Y:S01]  /*ae70*/  LDCU.64 UR8, c[0x0][0x3a8] ;  /* 0x00007500ff0877ac */ /* 0x000ea20008000a00 */
[----:B-1----:R-:W-:-:S12]  /*ae80*/  ULEA UR5, UR5, UR12, 0x18 ;  /* 0x0000000c05057291 */ /* 0x002fd8000f8ec0ff */
.L_x_1859:
        /* <DEDUP_REMOVED lines=45> */
[----:B-1----:R-:W-:Y:S01]  /*b160*/  VIADD R13, R5, 0xffffffe ;  /* 0x0ffffffe050d7836 */ /* 0x002fe20000000000 */
[----:B------:R-:W-:Y:S07]  /*b170*/  IABS R10, R209 ;  /* 0x000000d1000a7213 */ /* 0x000fee0000000000 */
[----:B------:R-:W1:Y:S02]  /*b180*/  F2I.FTZ.U32.TRUNC.NTZ R13, R13 ;  /* 0x0000000d000d7305 */ /* 0x000e64000021f000 */
[--C-:B-1----:R-:W-:Y:S04]  /*b190*/  IMAD.MOV R5, RZ, RZ, -R13.reuse ;  /* 0x000000ffff057224 */ /* 0x102fe800078e0a0d */
[----:B------:R-:W-:Y:S04]  /*b1a0*/  IMAD R5, R5, R6, RZ ;  /* 0x0000000605057224 */ /* 0x000fe800078e02ff */
[----:B------:R-:W-:Y:S06]  /*b1b0*/  IMAD.HI.U32 R5, R13, R5, R12 ;  /* 0x000000050d057227 */ /* 0x000fec00078e000c */
        /* <DEDUP_REMOVED lines=24> */
[-C--:B------:R-:W-:Y:S02]  /*b340*/  LEA R16, P2, R13, R212.reuse, 0x2 ;  /* 0x000000d40d107211 */ /* 0x080fe400078410ff */
[----:B------:R-:W-:Y:S02]  /*b350*/  SEL R11, R11, R5, !P0 ;  /* 0x000000050b0b7207 */ /* 0x000fe40004000000 */
[-C--:B------:R-:W-:Y:S02]  /*b360*/  LEA.HI.X.SX32 R17, R13, R213.reuse, 0x2, P2 ;  /* 0x000000d50d117211 */ /* 0x080fe400010f16ff */
[C---:B------:R-:W-:Y:S03]  /*b370*/  LEA R14, P0, R11.reuse, R212, 0x2 ;  /* 0x000000d40b0e7211 */ /* 0x040fe600078010ff */
[----:B------:R-:W5:Y:S01]  /*b380*/  LDG.E R6, desc[UR14][R16.64] ;  /* 0x0000000e10067981 */ /* 0x000f62000c1e1900 */
[C---:B------:R-:W-:Y:S01]  /*b390*/  LEA.HI.X.SX32 R15, R11.reuse, R213, 0x2, P0 ;  /* 0x000000d50b0f7211 */ /* 0x040fe200000f16ff */
[----:B------:R-:W-:Y:S04]  /*b3a0*/  IMAD.IADD R11, R11, 0x1, -R13 ;  /* 0x000000010b0b7824 */ /* 0x000fe800078e0a0d */
[----:B------:R-:W-:Y:S01]  /*b3b0*/  IMAD R11, R11, R4, -0x40 ;  /* 0xffffffc00b0b7424 */ /* 0x000fe200078e0204 */
[----:B------:R-:W5:Y:S04]  /*b3c0*/  LDG.E R5, desc[UR14][R14.64] ;  /* 0x0000000e0e057981 */ /* 0x000f68000c1e1900 */
        /* <DEDUP_REMOVED lines=13> */
.L_x_1856:
        /* <DEDUP_REMOVED lines=16> */
[----:B------:R-:W-:Y:S02]  /*b5a0*/  IADD3 R220, P0, PT, R177, R176, RZ ;  /* 0x000000b0b1dc7210 */ /* 0x000fe40007f1e0ff */
[C---:B------:R-:W-:Y:S02]  /*b5b0*/  IADD3.X R177, PT, PT, R178.reuse, R219, RZ, P2, !PT ;  /* 0x000000dbb2b17210 */ /* 0x040fe400017fe4ff */
[----:B------:R-:W-:Y:S01]  /*b5c0*/  @!PT LDS RZ, [RZ] ;  /* 0x00000000fffff984 */ /* 0x000fe20000000800 */
[----:B------:R-:W-:Y:S01]  /*b5d0*/  @!PT LDS RZ, [RZ] ;  /* 0x00000000fffff984 */ /* 0x000fe20000000800 */
[----:B------:R-:W-:Y:S01]  /*b5e0*/  @!PT LDS RZ, [RZ] ;  /* 0x00000000fffff984 */ /* 0x000fe20000000800 */
[----:B------:R-:W-:Y:S01]  /*b5f0*/  @!P1 LDGSTS.E.BYPASS.LTC128B.128 [R217+0x10000], desc[UR14][R204.64+0x100] ;  /* 0x10000100ccd99fae */ /* 0x000fe2000b981a0e */
[----:B------:R-:W-:Y:S02]  /*b600*/  IADD3 R188, PT, PT, R193, UR5, RZ ;  /* 0x00000005c1bc7c10 */ /* 0x000fe4000fffe0ff */
[----:B------:R-:W-:Y:S02]  /*b610*/  IADD3.X R221, PT, PT, R178, R177, RZ, P0, !PT ;  /* 0x000000b1b2dd7210 */ /* 0x000fe400007fe4ff */
[----:B------:R-:W-:Y:S01]  /*b620*/  @P1 STS.128 [R217+0x10000], RZ ;  /* 0x010000ffd9001388 */ /* 0x000fe20000000c00 */
[C---:B------:R-:W-:Y:S02]  /*b630*/  LOP3.LUT P0, RZ, R184.reuse, 0x2, RZ, 0xc0, !PT ;  /* 0x00000002b8ff7812 */ /* 0x040fe4000780c0ff */
[----:B------:R-:W-:Y:S02]  /*b640*/  MOV R3, 0x40 ;  /* 0x0000004000037802 */ /* 0x000fe40000000f00 */
[----:B------:R-:W-:Y:S01]  /*b650*/  @!PT LDS RZ, [RZ] ;  /* 0x00000000fffff984 */ /* 0x000fe20000000800 */
[----:B------:R-:W-:Y:S01]  /*b660*/  @!PT LDS RZ, [RZ] ;  /* 0x00000000fffff984 */ /* 0x000fe20000000800 */
[----:B------:R-:W-:Y:S01]  /*b670*/  @!PT LDS RZ, [RZ] ;  /* 0x00000000fffff984 */ /* 0x000fe20000000800 */
[----:B------:R-:W-:Y:S01]  /*b680*/  @!P5 LDGSTS.E.BYPASS.LTC128B.128 [R217+0xc800], desc[UR14][R218.64] ;  /* 0x0c800000dad9dfae */ /* 0x000fe2000b981a0e */
[----:B------:R-:W-:Y:S02]  /*b690*/  SEL R187, R181, 0xffffffe0, !P0 ;  /* 0xffffffe0b5bb7807 */ /* 0x000fe40004000000 */
[----:B------:R-:W-:Y:S02]  /*b6a0*/  LOP3.LUT P2, RZ, R184, 0x4, RZ, 0xc0, !PT ;  /* 0x00000004b8ff7812 */ /* 0x000fe4000784c0ff */
[----:B------:R-:W-:Y:S01]  /*b6b0*/  @P5 STS.128 [R217+0xc800], RZ ;  /* 0x00c800ffd9005388 */ /* 0x000fe20000000c00 */
[-C--:B------:R-:W-:Y:S02]  /*b6c0*/  IADD3 R192, PT, PT, R187, R194.reuse, RZ ;  /* 0x000000c2bbc07210 */ /* 0x080fe40007ffe0ff */
[----:B------:R-:W-:Y:S02]  /*b6d0*/  IADD3 R191, PT, PT, R188, R187, RZ ;  /* 0x000000bbbcbf7210 */ /* 0x000fe40007ffe0ff */
[----:B------:R-:W-:Y:S01]  /*b6e0*/  @!PT LDS RZ, [RZ] ;  /* 0x00000000fffff984 */ /* 0x000fe20000000800 */
[----:B------:R-:W-:Y:S01]  /*b6f0*/  @!PT LDS RZ, [RZ] ;  /* 0x00000000fffff984 */ /* 0x000fe20000000800 */
[----:B------:R-:W-:Y:S01]  /*b700*/  @!PT LDS RZ, [RZ] ;  /* 0x00000000fffff984 */ /* 0x000fe20000000800 */
[----:B------:R-:W-:Y:S01]  /*b710*/  @!P4 LDGSTS.E.BYPASS.LTC128B.128 [R217+0xe800], desc[UR14][R218.64+0x80] ;  /* 0x0e800080dad9cfae */ /* 0x000fe2000b981a0e */
[----:B------:R-:W-:Y:S02]  /*b720*/  SEL R3, R3, 0xffffffc0, !P2 ;  /* 0xffffffc003037807 */ /* 0x000fe40005000000 */
[----:B------:R-:W-:Y:S02]  /*b730*/  IADD3 R210, PT, PT, R210, -0x1, RZ ;  /* 0xffffffffd2d27810 */ /* 0x000fe40007ffe0ff */
[----:B------:R-:W-:Y:S01]  /*b740*/  @P4 STS.128 [R217+0xe800], RZ ;  /* 0x00e800ffd9004388 */ /* 0x000fe20000000c00 */
[----:B------:R-:W-:Y:S02]  /*b750*/  IADD3 R190, PT, PT, R3, R194, RZ ;  /* 0x000000c203be7210 */ /* 0x000fe40007ffe0ff */
[----:B------:R-:W-:Y:S02]  /*b760*/  IADD3 R188, PT, PT, R188, R3, RZ ;  /* 0x00000003bcbc7210 */ /* 0x000fe40007ffe0ff */
[----:B------:R-:W-:Y:S01]  /*b770*/  @!PT LDS RZ, [RZ] ;  /* 0x00000000fffff984 */ /* 0x000fe20000000800 */
[----:B------:R-:W-:Y:S01]  /*b780*/  @!PT LDS RZ, [RZ] ;  /* 0x00000000fffff984 */ /* 0x000fe20000000800 */
[----:B------:R-:W-:Y:S01]  /*b790*/  @!PT LDS RZ, [RZ] ;  /* 0x00000000fffff984 */ /* 0x000fe20000000800 */
[----:B------:R-:W-:Y:S01]  /*b7a0*/  @!P1 LDGSTS.E.BYPASS.LTC128B.128 [R217+0x10800], desc[UR14][R218.64+0x100] ;  /* 0x10800100dad99fae */ /* 0x000fe2000b981a0e */
[C---:B------:R-:W-:Y:S02]  /*b7b0*/  IADD3 R189, PT, PT, R187.reuse, R190, RZ ;  /* 0x000000bebbbd7210 */ /* 0x040fe40007ffe0ff */
[----:B------:R-:W-:Y:S02]  /*b7c0*/  IADD3 R3, PT, PT, R187, R188, RZ ;  /* 0x000000bcbb037210 */ /* 0x000fe40007ffe0ff */
[----:B------:R-:W-:Y:S01]  /*b7d0*/  @P1 STS.128 [R217+0x10800], RZ ;  /* 0x010800ffd9001388 */ /* 0x000fe20000000c00 */
[----:B------:R-:W-:Y:S04]  /*b7e0*/  ISETP.GT.AND P0, PT, R210, R201, PT ;  /* 0x000000c9d200720c */ /* 0x000fe80003f04270 */
        /* <DEDUP_REMOVED lines=31> */
[----:B------:R-:W5:Y:S05]  /*b9e0*/  LDSM.16.M88.4 R136, [R193+UR5+0x6000] ;  /* 0x00600005c188783b */ /* 0x000f6a0008000200 */
[----:B------:R-:W3:Y:S05]  /*b9f0*/  LDSM.16.M88.4 R140, [R193+UR5+0x6800] ;  /* 0x00680005c18c783b */ /* 0x000eea0008000200 */
[----:B------:R-:W4:Y:S05]  /*ba00*/  LDSM.16.M88.4 R144, [R193+UR5+0x7000] ;  /* 0x00700005c190783b */ /* 0x000f2a0008000200 */
[----:B------:R-:W0:Y:S05]  /*ba10*/  LDGDEPBAR ;  /* 0x00000000000079af */ /* 0x000e2a0000000000 */
[----:B------:R-:W2:Y:S05]  /*ba20*/  LDSM.16.M88.4 R148, [R193+UR5+0x7800] ;  /* 0x00780005c194783b */ /* 0x000eaa0008000200 */
[----:B------:R-:W-:Y:S05]  /*ba30*/  LDSM.16.M88.4 R152, [R192] ;  /* 0x00000000c098783b */ /* 0x000fea0000000200 */
[----:B------:R-:W2:Y:S05]  /*ba40*/  LDSM.16.M88.4 R156, [R191+0x6000] ;  /* 0x00600000bf9c783b */ /* 0x000eaa0000000200 */
[----:B------:R-:W2:Y:S05]  /*ba50*/  LDSM.16.M88.4 R160, [R191+0x6800] ;  /* 0x00680000bfa0783b */ /* 0x000eaa0000000200 */
[----:B------:R-:W2:Y:S01]  /*ba60*/  LDSM.16.M88.4 R164, [R191+0x7000] ;  /* 0x00700000bfa4783b */ /* 0x000ea20000000200 */
[C---:B-----5:R-:W-:Y:S04]  /*ba70*/  HMMA.16816.F32 R4, R132.reuse, R136, RZ ;  /* 0x000000888404723c */ /* 0x060fe800000018ff */
[----:B------:R-:W-:Y:S04]  /*ba80*/  LDSM.16.M88.4 R168, [R190] ;  /* 0x00000000bea8783b */ /* 0x000fe80000000200 */
[C---:B------:R-:W-:Y:S01]  /*ba90*/  HMMA.16816.F32 R8, R132.reuse, R138, RZ ;  /* 0x0000008a8408723c */ /* 0x040fe200000018ff */
[----:B------:R-:W5:Y:S05]  /*baa0*/  LDSM.16.M88.4 R136, [R191+0x7800] ;  /* 0x00780000bf88783b */ /* 0x000f6a0000000200 */
[----:B------:R-:W5:Y:S02]  /*bab0*/  LDSM.16.M88.4 R172, [R188+0x6000] ;  /* 0x00600000bcac783b */ /* 0x000f640000000200 */
[C---:B---3--:R-:W-:Y:S03]  /*bac0*/  HMMA.16816.F32 R12, R132.reuse, R140, RZ ;  /* 0x0000008c840c723c */ /* 0x048fe600000018ff */
[----:B-1----:R-:W-:Y:S05]  /*bad0*/  LDSM.16.M88.4 R176, [R191+0x8000] ;  /* 0x00800000bfb0783b */ /* 0x002fea0000000200 */
[C---:B------:R-:W-:Y:S01]  /*bae0*/  HMMA.16816.F32 R16, R132.reuse, R142, RZ ;  /* 0x0000008e8410723c */ /* 0x040fe200000018ff */
[----:B------:R-:W-:Y:S07]  /*baf0*/  LDSM.16.M88.4 R140, [R188+0x7000] ;  /* 0x00700000bc8c783b */ /* 0x000fee0000000200 */
[C---:B----4-:R-:W-:Y:S08]  /*bb00*/  HMMA.16816.F32 R20, R132.reuse, R144, RZ ;  /* 0x000000908414723c */ /* 0x050ff000000018ff */
[C---:B------:R-:W-:Y:S01]  /*bb10*/  HMMA.16816.F32 R24, R132.reuse, R146, RZ ;  /* 0x000000928418723c */ /* 0x040fe200000018ff */
[----:B------:R-:W-:Y:S07]  /*bb20*/  LDSM.16.M88.4 R144, [R188+0x7800] ;  /* 0x00780000bc90783b */ /* 0x000fee0000000200 */
[C---:B--2---:R-:W-:Y:S08]  /*bb30*/  HMMA.16816.F32 R28, R132.reuse, R148, RZ ;  /* 0x00000094841c723c */ /* 0x044ff000000018ff */
[----:B------:R-:W-:Y:S01]  /*bb40*/  HMMA.16816.F32 R32, R132, R150, RZ ;  /* 0x000000968420723c */ /* 0x000fe200000018ff */
[----:B------:R-:W1:Y:S05]  /*bb50*/  LDSM.16.M88.4 R132, [R188+0x6800] ;  /* 0x00680000bc84783b */ /* 0x000e6a0000000200 */
[----:B------:R-:W-:Y:S02]  /*bb60*/  LDSM.16.M88.4 R148, [R189] ;  /* 0x00000000bd94783b */ /* 0x000fe40000000200 */
[C---:B------:R-:W-:Y:S08]  /*bb70*/  HMMA.16816.F32 R4, R152.reuse, R156, R4 ;  /* 0x0000009c9804723c */ /* 0x040ff00000001804 */
[C---:B------:R-:W-:Y:S01]  /*bb80*/  HMMA.16816.F32 R8, R152.reuse, R158, R8 ;  /* 0x0000009e9808723c */ /* 0x040fe20000001808 */
[----:B------:R-:W2:Y:S07]  /*bb90*/  LDSM.16.M88.4 R156, [R3+0x6000] ;  /* 0x00600000039c783b */ /* 0x000eae0000000200 */
[C---:B------:R-:W-:Y:S08]  /*bba0*/  HMMA.16816.F32 R12, R152.reuse, R160, R12 ;  /* 0x000000a0980c723c */ /* 0x040ff0000000180c */
[C---:B------:R-:W-:Y:S01]  /*bbb0*/  HMMA.16816.F32 R16, R152.reuse, R162, R16 ;  /* 0x000000a29810723c */ /* 0x040fe20000001810 */
[----:B------:R-:W-:Y:S07]  /*bbc0*/  LDSM.16.M88.4 R160, [R3+0x7800] ;  /* 0x0078000003a0783b */ /* 0x000fee0000000200 */
[C---:B------:R-:W-:Y:S08]  /*bbd0*/  HMMA.16816.F32 R20, R152.reuse, R164, R20 ;  /* 0x000000a49814723c */ /* 0x040ff00000001814 */
[C---:B------:R-:W-:Y:S01]  /*bbe0*/  HMMA.16816.F32 R24, R152.reuse, R166, R24 ;  /* 0x000000a69818723c */ /* 0x040fe20000001818 */
[----:B------:R-:W-:Y:S07]  /*bbf0*/  LDSM.16.M88.4 R164, [R194+0x2000] ;  /* 0x00200000c2a4783b */ /* 0x000fee0000000200 */
[C---:B-----5:R-:W-:Y:S08]  /*bc00*/  HMMA.16816.F32 R28, R152.reuse, R136, R28 ;  /* 0x00000088981c723c */ /* 0x060ff0000000181c */
[----:B------:R-:W-:Y:S01]  /*bc10*/  HMMA.16816.F32 R32, R152, R138, R32 ;  /* 0x0000008a9820723c */ /* 0x000fe20000001820 */
[----:B------:R-:W3:Y:S05]  /*bc20*/  LDSM.16.M88.4 R136, [R3+0x6800] ;  /* 0x006800000388783b */ /* 0x000eea0000000200 */
[----:B------:R-:W4:Y:S02]  /*bc30*/  LDSM.16.M88.4 R152, [R3+0x7000] ;  /* 0x007000000398783b */ /* 0x000f240000000200 */
[C---:B------:R-:W-:Y:S08]  /*bc40*/  HMMA.16816.F32 R4, R168.reuse, R172, R4 ;  /* 0x000000aca804723c */ /* 0x040ff00000001804 */
[C---:B------:R-:W-:Y:S01]  /*bc50*/  HMMA.16816.F32 R8, R168.reuse, R174, R8 ;  /* 0x000000aea808723c */ /* 0x040fe20000001808 */
[----:B------:R-:W5:Y:S07]  /*bc60*/  LDSM.16.M88.4 R172, [R193+UR5+0x8000] ;  /* 0x00800005c1ac783b */ /* 0x000f6e0008000200 */
[C---:B-1----:R-:W-:Y:S08]  /*bc70*/  HMMA.16816.F32 R12, R168.reuse, R132, R12 ;  /* 0x00000084a80c723c */ /* 0x042ff0000000180c */
[C---:B------:R-:W-:Y:S01]  /*bc80*/  HMMA.16816.F32 R16, R168.reuse, R134, R16 ;  /* 0x00000086a810723c */ /* 0x040fe20000001810 */
[----:B------:R-:W1:Y:S07]  /*bc90*/  LDSM.16.M88.4 R132, [R193+UR5+0x8800] ;  /* 0x00880005c184783b */ /* 0x000e6e0008000200 */
[C---:B------:R-:W-:Y:S08]  /*bca0*/  HMMA.16816.F32 R20, R168.reuse, R140, R20 ;  /* 0x0000008ca814723c */ /* 0x040ff00000001814 */
[C---:B------:R-:W-:Y:S01]  /*bcb0*/  HMMA.16816.F32 R24, R168.reuse, R142, R24 ;  /* 0x0000008ea818723c */ /* 0x040fe20000001818 */
[----:B------:R-:W1:Y:S07]  /*bcc0*/  LDSM.16.M88.4 R140, [R193+UR5+0x9000] ;  /* 0x00900005c18c783b */ /* 0x000e6e0008000200 */
[C---:B------:R-:W-:Y:S08]  /*bcd0*/  HMMA.16816.F32 R28, R168.reuse, R144, R28 ;  /* 0x00000090a81c723c */ /* 0x040ff0000000181c */
[----:B------:R-:W-:Y:S01]  /*bce0*/  HMMA.16816.F32 R32, R168, R146, R32 ;  /* 0x00000092a820723c */ /* 0x000fe20000001820 */
[----:B------:R-:W1:Y:S05]  /*bcf0*/  LDSM.16.M88.4 R144, [R193+UR5+0x9800] ;  /* 0x00980005c190783b */ /* 0x000e6a0008000200 */
[----:B------:R-:W1:Y:S02]  /*bd00*/  LDSM.16.M88.4 R168, [R192+0x2000] ;  /* 0x00200000c0a8783b */ /* 0x000e640000000200 */
[C---:B--2---:R-:W-:Y:S08]  /*bd10*/  HMMA.16816.F32 R4, R148.reuse, R156, R4 ;  /* 0x0000009c9404723c */ /* 0x044ff00000001804 */
[C---:B------:R-:W-:Y:S01]  /*bd20*/  HMMA.16816.F32 R8, R148.reuse, R158, R8 ;  /* 0x0000009e9408723c */ /* 0x040fe20000001808 */
[----:B------:R-:W-:Y:S07]  /*bd30*/  LDSM.16.M88.4 R156, [R190+0x2000] ;  /* 0x00200000be9c783b */ /* 0x000fee0000000200 */
[C---:B---3--:R-:W-:Y:S08]  /*bd40*/  HMMA.16816.F32 R12, R148.reuse, R136, R12 ;  /* 0x00000088940c723c */ /* 0x048ff0000000180c */
[C---:B------:R-:W-:Y:S01]  /*bd50*/  HMMA.16816.F32 R16, R148.reuse, R138, R16 ;  /* 0x0000008a9410723c */ /* 0x040fe20000001810 */
[----:B------:R-:W2:Y:S07]  /*bd60*/  LDSM.16.M88.4 R136, [R191+0x8800] ;  /* 0x00880000bf88783b */ /* 0x000eae0000000200 */
[C---:B----4-:R-:W-:Y:S08]  /*bd70*/  HMMA.16816.F32 R20, R148.reuse, R152, R20 ;  /* 0x000000989414723c */ /* 0x050ff00000001814 */
[C---:B------:R-:W-:Y:S01]  /*bd80*/  HMMA.16816.F32 R24, R148.reuse, R154, R24 ;  /* 0x0000009a9418723c */ /* 0x040fe20000001818 */
[----:B------:R-:W-:Y:S07]  /*bd90*/  LDSM.16.M88.4 R152, [R191+0x9800] ;  /* 0x00980000bf98783b */ /* 0x000fee0000000200 */
[C---:B------:R-:W-:Y:S08]  /*bda0*/  HMMA.16816.F32 R28, R148.reuse, R160, R28 ;  /* 0x000000a0941c723c */ /* 0x040ff0000000181c */
[----:B------:R-:W-:Y:S01]  /*bdb0*/  HMMA.16816.F32 R32, R148, R162, R32 ;  /* 0x000000a29420723c */ /* 0x000fe20000001820 */
[----:B------:R-:W3:Y:S05]  /*bdc0*/  LDSM.16.M88.4 R148, [R191+0x9000] ;  /* 0x00900000bf94783b */ /* 0x000eea0000000200 */
[----:B------:R-:W4:Y:S02]  /*bdd0*/  LDSM.16.M88.4 R160, [R188+0x8000] ;  /* 0x00800000bca0783b */ /* 0x000f240000000200 */
[C---:B-----5:R-:W-:Y:S08]  /*bde0*/  HMMA.16816.F32 R4, R164.reuse, R172, R4 ;  /* 0x000000aca404723c */ /* 0x060ff00000001804 */
[C---:B------:R-:W-:Y:S01]  /*bdf0*/  HMMA.16816.F32 R8, R164.reuse, R174, R8 ;  /* 0x000000aea408723c */ /* 0x040fe20000001808 */
[----:B------:R-:W-:Y:S07]  /*be00*/  LDSM.16.M88.4 R172, [R3+0x8000] ;  /* 0x0080000003ac783b */ /* 0x000fee0000000200 */
[C---:B-1----:R-:W-:Y:S08]  /*be10*/  HMMA.16816.F32 R12, R164.reuse, R132, R12 ;  /* 0x00000084a40c723c */ /* 0x042ff0000000180c */
[C---:B------:R-:W-:Y:S01]  /*be20*/  HMMA.16816.F32 R16, R164.reuse, R134, R16 ;  /* 0x00000086a410723c */ /* 0x040fe20000001810 */
[----:B------:R-:W1:Y:S07]  /*be30*/  LDSM.16.M88.4 R132, [R188+0x8800] ;  /* 0x00880000bc84783b */ /* 0x000e6e0000000200 */
[C---:B------:R-:W-:Y:S08]  /*be40*/  HMMA.16816.F32 R20, R164.reuse, R140, R20 ;  /* 0x0000008ca414723c */ /* 0x040ff00000001814 */
        /* <DEDUP_REMOVED lines=15> */
[C---:B------:R-:W-:Y:S08]  /*bf40*/  HMMA.16816.F32 R28, R168.reuse, R152, R28 ;  /* 0x00000098a81c723c */ /* 0x040ff0000000181c */
[----:B------:R-:W-:Y:S01]  /*bf50*/  HMMA.16816.F32 R32, R168, R154, R32 ;  /* 0x0000009aa820723c */ /* 0x000fe20000001820 */
[----:B------:R-:W3:Y:S05]  /*bf60*/  LDSM.16.M88.4 R152, [R3+0x9800] ;  /* 0x009800000398783b */ /* 0x000eea0000000200 */
[----:B------:R-:W-:Y:S02]  /*bf70*/  LDSM.16.M88.4 R168, [R193+UR5+0xa000] ;  /* 0x00a00005c1a8783b */ /* 0x000fe40008000200 */
[C---:B----4-:R-:W-:Y:S08]  /*bf80*/  HMMA.16816.F32 R4, R156.reuse, R160, R4 ;  /* 0x000000a09c04723c */ /* 0x050ff00000001804 */
        /* <DEDUP_REMOVED lines=24> */
[----:B------:R-:W-:Y:S02]  /*c110*/  LDSM.16.M88.4 R164, [R190+0x4000] ;  /* 0x00400000bea4783b */ /* 0x000fe40000000200 */
[C---:B----4-:R-:W-:Y:S08]  /*c120*/  HMMA.16816.F32 R4, R160.reuse, R168, R4 ;  /* 0x000000a8a004723c */ /* 0x050ff00000001804 */
        /* <DEDUP_REMOVED lines=14> */
[C---:B--2---:R-:W-:Y:S08]  /*c210*/  HMMA.16816.F32 R12, R156.reuse, R136, R12 ;  /* 0x000000889c0c723c */ /* 0x044ff0000000180c */
[C---:B------:R-:W-:Y:S01]  /*c220*/  HMMA.16816.F32 R16, R156.reuse, R138, R16 ;  /* 0x0000008a9c10723c */ /* 0x040fe20000001810 */
[----:B------:R-:W-:Y:S07]  /*c230*/  LDSM.16.M88.4 R136, [R3+0xb000] ;  /* 0x00b000000388783b */ /* 0x000fee0000000200 */
[C---:B---3--:R-:W-:Y:S08]  /*c240*/  HMMA.16816.F32 R20, R156.reuse, R148, R20 ;  /* 0x000000949c14723c */ /* 0x048ff00000001814 */
[C---:B------:R-:W-:Y:S08]  /*c250*/  HMMA.16816.F32 R24, R156.reuse, R150, R24 ;  /* 0x000000969c18723c */ /* 0x040ff00000001818 */
[C---:B------:R-:W-:Y:S08]  /*c260*/  HMMA.16816.F32 R28, R156.reuse, R152, R28 ;  /* 0x000000989c1c723c */ /* 0x040ff0000000181c */
[----:B------:R-:W-:Y:S08]  /*c270*/  HMMA.16816.F32 R32, R156, R154, R32 ;  /* 0x0000009a9c20723c */ /* 0x000ff00000001820 */
[C---:B----4-:R-:W-:Y:S08]  /*c280*/  HMMA.16816.F32 R4, R164.reuse, R168, R4 ;  /* 0x000000a8a404723c */ /* 0x050ff00000001804 */
        /* <DEDUP_REMOVED lines=15> */
[C---:B------:R-:W-:Y:S01]  /*c380*/  HMMA.16816.F32 R16, R160.reuse, R134, R16 ;  /* 0x00000086a010723c */ /* 0x040fe20000001810 */
[----:B------:R-:W1:Y:S01]  /*c390*/  MUFU.TANH R176, R176 ;  /* 0x000000b000b07308 */ /* 0x000e620000002400 */
[----:B------:R-:W2:Y:S01]  /*c3a0*/  LDSM.16.M88.4 R132, [R3+0xb800] ;  /* 0x00b800000384783b */ /* 0x000ea20000000200 */
[----:B------:R-:W-:Y:S04]  /*c3b0*/  DEPBAR.LE SB0, 0x0 ;  /* 0x000080000000791a */ /* 0x000fe80000000000 */
[----:B------:R-:W-:Y:S01]  /*c3c0*/  FMUL.FTZ R218, R8, UR11 ;  /* 0x0000000b08da7c20 */ /* 0x000fe20008410000 */
[C---:B------:R-:W-:Y:S03]  /*c3d0*/  HMMA.16816.F32 R20, R160.reuse, R136, R20 ;  /* 0x00000088a014723c */ /* 0x040fe60000001814 */
[----:B------:R-:W3:Y:S01]  /*c3e0*/  MUFU.TANH R177, R177 ;  /* 0x000000b100b17308 */ /* 0x000ee20000002400 */
        /* <DEDUP_REMOVED lines=25> */
[C---:B--2---:R-:W-:Y:S09]  /*c580*/  HMMA.16816.F32 R28, R160.reuse, R132, R28 ;  /* 0x00000084a01c723c */ /* 0x044ff2000000181c */
[----:B------:R-:W2:Y:S01]  /*c590*/  MUFU.TANH R220, R220 ;  /* 0x000000dc00dc7308 */ /* 0x000ea20000002400 */
        /* <DEDUP_REMOVED lines=33> */
[----:B------:R-:W1:Y:S01]  /*c7b0*/  MUFU.TANH R240, R240 ;  /* 0x000000f000f07308 */ /* 0x000e620000002400 */
        /* <DEDUP_REMOVED lines=77> */
.L_x_1858:
        /* <DEDUP_REMOVED lines=69> */
.L_x_1857:
[----:B------:R-:W-:Y:S01]  /*d0e0*/  VIADD R19, R208, 0xffffffe1 ;  /* 0xffffffe1d0137836 */ /* 0x000fe20000000000 */
[----:B------:R-:W-:Y:S01]  /*d0f0*/  ISETP.GT.AND P1, PT, R200, R208, PT ;  /* 0x000000d0c800720c */ /* 0x000fe20003f24270 */
[C---:B--2---:R-:W-:Y:S01]  /*d100*/  VIADD R5, R208.reuse, 0xffffffe9 ;  /* 0xffffffe9d0057836 */ /* 0x044fe20000000000 */
[C---:B------:R-:W-:Y:S01]  /*d110*/  IADD3 R7, PT, PT, R208.reuse, -0xf, RZ ;  /* 0xfffffff1d0077810 */ /* 0x040fe20007ffe0ff */
[----:B------:R-:W-:Y:S01]  /*d120*/  VIADD R3, R208, 0xffffffe0 ;  /* 0xffffffe0d0037836 */ /* 0x000fe20000000000 */
[----:B------:R-:W-:Y:S01]  /*d130*/  ISETP.GT.AND P5, PT, R200, R19, PT ;  /* 0x00000013c800720c */ /* 0x000fe20003fa4270 */
[----:B------:R-:W-:Y:S01]  /*d140*/  VIADD R9, R208, 0xfffffff0 ;  /* 0xfffffff0d0097836 */ /* 0x000fe20000000000 */
[----:B-1----:R-:W-:Y:S01]  /*d150*/  FSEL R189, R244, -INF , !P1 ;  /* 0xff800000f4bd7808 */ /* 0x002fe20004800000 */
[C---:B------:R-:W-:Y:S01]  /*d160*/  VIADD R4, R208.reuse, 0xfffffff8 ;  /* 0xfffffff8d0047836 */ /* 0x040fe20000000000 */
[----:B------:R-:W-:Y:S01]  /*d170*/  FSEL R17, R177, -INF , !P5 ;  /* 0xff800000b1117808 */ /* 0x000fe20006800000 */
[----:B------:R-:W-:Y:S01]  /*d180*/  VIADD R14, R208, 0x1 ;  /* 0x00000001d00e7836 */ /* 0x000fe20000000000 */
[----:B------:R-:W-:Y:S01]  /*d190*/  ISETP.GT.AND P5, PT, R200, R5, PT ;  /* 0x00000005c800720c */ /* 0x000fe20003fa4270 */
[C---:B------:R-:W-:Y:S01]  /*d1a0*/  VIADD R10, R208.reuse, 0x9 ;  /* 0x00000009d00a7836 */ /* 0x040fe20000000000 */
[----:B------:R-:W-:Y:S01]  /*d1b0*/  ISETP.GT.AND P1, PT, R195, R3, PT ;  /* 0x00000003c300720c */ /* 0x000fe20003f24270 */
[----:B------:R-:W-:Y:S01]  /*d1c0*/  VIADD R6, R208, 0x11 ;  /* 0x00000011d0067836 */ /* 0x000fe20000000000 */
[----:B------:R-:W-:Y:S01]  /*d1d0*/  FSEL R21, R219, -INF , !P5 ;  /* 0xff800000db157808 */ /* 0x000fe20006800000 */
[----:B------:R-:W-:Y:S01]  /*d1e0*/  VIADD R209, R209, 0xffffffc0 ;  /* 0xffffffc0d1d17836 */ /* 0x000fe20000000000 */
[----:B------:R-:W-:Y:S02]  /*d1f0*/  ISETP.GT.AND P5, PT, R195, R19, PT ;  /* 0x00000013c300720c */ /* 0x000fe40003fa4270 */
[----:B------:R-:W-:Y:S02]  /*d200*/  FSEL R15, R178, -INF , !P1 ;  /* 0xff800000b20f7808 */ /* 0x000fe40004800000 */
[----:B------:R-:W-:Y:S02]  /*d210*/  ISETP.GT.AND P1, PT, R200, R9, PT ;  /* 0x00000009c800720c */ /* 0x000fe40003f24270 */
[----:B------:R-:W-:Y:S02]  /*d220*/  IADD3 R11, PT, PT, R208, -0x18, RZ ;  /* 0xffffffe8d00b7810 */ /* 0x000fe40007ffe0ff */
[----:B------:R-:W-:Y:S02]  /*d230*/  FSEL R13, R179, -INF , !P5 ;  /* 0xff800000b30d7808 */ /* 0x000fe40006800000 */
[----:B------:R-:W-:Y:S02]  /*d240*/  ISETP.GT.AND P5, PT, R200, R7, PT ;  /* 0x00000007c800720c */ /* 0x000fe40003fa4270 */
[----:B------:R-:W-:Y:S02]  /*d250*/  FSEL R222, R222, -INF , !P1 ;  /* 0xff800000dede7808 */ /* 0x000fe40004800000 */
[----:B------:R-:W-:Y:S02]  /*d260*/  ISETP.GT.AND P1, PT, R195, R11, PT ;  /* 0x0000000bc300720c */ /* 0x000fe40003f24270 */
[----:B------:R-:W-:Y:S02]  /*d270*/  FSEL R173, R223, -INF , !P5 ;  /* 0xff800000dfad7808 */ /* 0x000fe40006800000 */
[----:B------:R-:W-:Y:S02]  /*d280*/  ISETP.GT.AND P5, PT, R195, R5, PT ;  /* 0x00000005c300720c */ /* 0x000fe40003fa4270 */
[----:B------:R-:W-:Y:S02]  /*d290*/  IADD3 R18, PT, PT, R208, -0x7, RZ ;  /* 0xfffffff9d0127810 */ /* 0x000fe40007ffe0ff */
[----:B------:R-:W-:Y:S02]  /*d2a0*/  FSEL R220, R220, -INF , !P1 ;  /* 0xff800000dcdc7808 */ /* 0x000fe40004800000 */
[C---:B------:R-:W-:Y:S02]  /*d2b0*/  ISETP.GT.AND P1, PT, R200.reuse, R4, PT ;  /* 0x00000004c800720c */ /* 0x040fe40003f24270 */
[----:B------:R-:W-:Y:S02]  /*d2c0*/  FSEL R20, R221, -INF , !P5 ;  /* 0xff800000dd147808 */ /* 0x000fe40006800000 */
[----:B------:R-:W-:Y:S02]  /*d2d0*/  ISETP.GT.AND P5, PT, R200, R18, PT ;  /* 0x00000012c800720c */ /* 0x000fe40003fa4270 */
[----:B------:R-:W-:Y:S02]  /*d2e0*/  FSEL R193, R226, -INF , !P1 ;  /* 0xff800000e2c17808 */ /* 0x000fe40004800000 */
[----:B------:R-:W-:Y:S02]  /*d2f0*/  ISETP.GT.AND P1, PT, R195, R9, PT ;  /* 0x00000009c300720c */ /* 0x000fe40003f24270 */
[----:B------:R-:W-:Y:S02]  /*d300*/  FSEL R177, R227, -INF , !P5 ;  /* 0xff800000e3b17808 */ /* 0x000fe40006800000 */
[----:B------:R-:W-:Y:S02]  /*d310*/  ISETP.GT.AND P5, PT, R195, R7, PT ;  /* 0x00000007c300720c */ /* 0x000fe40003fa4270 */
[----:B------:R-:W-:Y:S02]  /*d320*/  FSEL R219, R224, -INF , !P1 ;  /* 0xff800000e0db7808 */ /* 0x000fe40004800000 */
[----:B------:R-:W-:Y:S02]  /*d330*/  ISETP.GT.AND P1, PT, R200, R14, PT ;  /* 0x0000000ec800720c */ /* 0x000fe40003f24270 */
[----:B------:R-:W-:Y:S02]  /*d340*/  FSEL R175, R225, -INF , !P5 ;  /* 0xff800000e1af7808 */ /* 0x000fe40006800000 */
[C---:B------:R-:W-:Y:S02]  /*d350*/  ISETP.GT.AND P5, PT, R195.reuse, R4, PT ;  /* 0x00000004c300720c */ /* 0x040fe40003fa4270 */
[----:B------:R-:W-:Y:S02]  /*d360*/  IADD3 R12, PT, PT, R208, 0x8, RZ ;  /* 0x00000008d00c7810 */ /* 0x000fe40007ffe0ff */
[----:B------:R-:W-:Y:S02]  /*d370*/  FSEL R163, R230, -INF , !P1 ;  /* 0xff800000e6a37808 */ /* 0x000fe40004800000 */
[----:B------:R-:W-:Y:S02]  /*d380*/  ISETP.GT.AND P1, PT, R195, R18, PT ;  /* 0x00000012c300720c */ /* 0x000fe40003f24270 */
[----:B------:R-:W-:Y:S02]  /*d390*/  FSEL R191, R228, -INF , !P5 ;  /* 0xff800000e4bf7808 */ /* 0x000fe40006800000 */
[C---:B------:R-:W-:Y:S02]  /*d3a0*/  ISETP.GT.AND P5, PT, R200.reuse, R12, PT ;  /* 0x0000000cc800720c */ /* 0x040fe40003fa4270 */
[----:B------:R-:W-:Y:S02]  /*d3b0*/  FSEL R179, R229, -INF , !P1 ;  /* 0xff800000e5b37808 */ /* 0x000fe40004800000 */
[----:B------:R-:W-:Y:S02]  /*d3c0*/  ISETP.GT.AND P1, PT, R200, R10, PT ;  /* 0x0000000ac800720c */ /* 0x000fe40003f24270 */
[----:B------:R-:W-:Y:S02]  /*d3d0*/  IADD3 R8, PT, PT, R208, 0x10, RZ ;  /* 0x00000010d0087810 */ /* 0x000fe40007ffe0ff */
[----:B------:R-:W-:Y:S02]  /*d3e0*/  FSEL R157, R232, -INF , !P5 ;  /* 0xff800000e89d7808 */ /* 0x000fe40006800000 */
[----:B------:R-:W-:Y:S02]  /*d3f0*/  ISETP.GT.AND P5, PT, R195, R14, PT ;  /* 0x0000000ec300720c */ /* 0x000fe40003fa4270 */
[----:B------:R-:W-:Y:S02]  /*d400*/  FSEL R155, R233, -INF , !P1 ;  /* 0xff800000e99b7808 */ /* 0x000fe40004800000 */
[C---:B------:R-:W-:Y:S02]  /*d410*/  ISETP.GT.AND P1, PT, R200.reuse, R8, PT ;  /* 0x00000008c800720c */ /* 0x040fe40003f24270 */
[----:B------:R-:W-:Y:S02]  /*d420*/  FSEL R159, R231, -INF , !P5 ;  /* 0xff800000e79f7808 */ /* 0x000fe40006800000 */
[C---:B------:R-:W-:Y:S02]  /*d430*/  ISETP.GT.AND P6, PT, R195.reuse, R208, PT ;  /* 0x000000d0c300720c */ /* 0x040fe40003fc4270 */
[C---:B------:R-:W-:Y:S02]  /*d440*/  ISETP.GT.AND P4, PT, R200.reuse, R3, PT ;  /* 0x00000003c800720c */ /* 0x040fe40003f84270 */
[----:B------:R-:W-:Y:S02]  /*d450*/  ISETP.GT.AND P5, PT, R200, R6, PT ;  /* 0x00000006c800720c */ /* 0x000fe40003fa4270 */
[----:B------:R-:W-:Y:S02]  /*d460*/  FSEL R149, R236, -INF , !P1 ;  /* 0xff800000ec957808 */ /* 0x000fe40004800000 */
[----:B------:R-:W-:Y:S02]  /*d470*/  ISETP.GT.AND P1, PT, R195, R12, PT ;  /* 0x0000000cc300720c */ /* 0x000fe40003f24270 */
[----:B------:R-:W-:Y:S02]  /*d480*/  ISETP.GT.AND P0, PT, R200, R11, PT ;  /* 0x0000000bc800720c */ /* 0x000fe40003f04270 */
[----:B------:R-:W-:Y:S02]  /*d490*/  FSEL R161, R245, -INF , !P6 ;  /* 0xff800000f5a17808 */ /* 0x000fe40007000000 */
[----:B------:R-:W-:Y:S02]  /*d4a0*/  IADD3 R16, PT, PT, R208, 0x19, RZ ;  /* 0x00000019d0107810 */ /* 0x000fe40007ffe0ff */
[----:B------:R-:W-:Y:S02]  /*d4b0*/  FSEL R176, R176, -INF , !P4 ;  /* 0xff800000b0b07808 */ /* 0x000fe40006000000 */
[----:B------:R-:W-:Y:S02]  /*d4c0*/  ISETP.GE.AND P4, PT, R3, R198, PT ;  /* 0x000000c60300720c */ /* 0x000fe40003f86270 */
[----:B------:R-:W-:Y:S02]  /*d4d0*/  FSEL R147, R243, -INF , !P5 ;  /* 0xff800000f3937808 */ /* 0x000fe40006800000 */
[-C--:B------:R-:W-:Y:S01]  /*d4e0*/  ISETP.GE.AND P6, PT, R3, R199.reuse, PT ;  /* 0x000000c70300720c */ /* 0x080fe20003fc6270 */
[----:B------:R-:W-:Y:S01]  /*d4f0*/  VIADD R3, R208, 0x18 ;  /* 0x00000018d0037836 */ /* 0x000fe20000000000 */
[----:B------:R-:W-:Y:S02]  /*d500*/  ISETP.GT.AND P5, PT, R195, R10, PT ;  /* 0x0000000ac300720c */ /* 0x000fe40003fa4270 */
[----:B------:R-:W-:Y:S02]  /*d510*/  FSEL R218, R218, -INF , !P0 ;  /* 0xff800000dada7808 */ /* 0x000fe40004000000 */
[----:B------:R-:W-:Y:S02]  /*d520*/  FSEL R153, R234, -INF , !P1 ;  /* 0xff800000ea997808 */ /* 0x000fe40004800000 */
[----:B------:R-:W-:Y:S02]  /*d530*/  ISETP.GT.AND P1, PT, R200, R16, PT ;  /* 0x00000010c800720c */ /* 0x000fe40003f24270 */
[----:B------:R-:W-:Y:S02]  /*d540*/  ISETP.GE.AND P0, PT, R208, R199, PT ;  /* 0x000000c7d000720c */ /* 0x000fe40003f06270 */
[----:B------:R-:W-:Y:S02]  /*d550*/  FSEL R151, R235, -INF , !P5 ;  /* 0xff800000eb977808 */ /* 0x000fe40006800000 */
[-C--:B------:R-:W-:Y:S02]  /*d560*/  ISETP.GT.AND P5, PT, R200, R3.reuse, PT ;  /* 0x00000003c800720c */ /* 0x080fe40003fa4270 */
[----:B------:R-:W-:Y:S02]  /*d570*/  FSEL R189, R189, -INF , !P0 ;  /* 0xff800000bdbd7808 */ /* 0x000fe40004000000 */
[----:B------:R-:W-:Y:S02]  /*d580*/  FSEL R140, R242, -INF , !P1 ;  /* 0xff800000f28c7808 */ /* 0x000fe40004800000 */
[----:B------:R-:W-:Y:S02]  /*d590*/  ISETP.GE.AND P0, PT, R208, R198, PT ;  /* 0x000000c6d000720c */ /* 0x000fe40003f06270 */
        /* <DEDUP_REMOVED lines=15> */
[-C--:B------:R-:W-:Y:S02]  /*d690*/  ISETP.GE.AND P6, PT, R5, R199.reuse, PT ;  /* 0x000000c70500720c */ /* 0x080fe40003fc6270 */
[-C--:B------:R-:W-:Y:S02]  /*d6a0*/  ISETP.GE.AND P5, PT, R11, R198.reuse, PT ;  /* 0x000000c60b00720c */ /* 0x080fe40003fa6270 */
[----:B------:R-:W-:Y:S02]  /*d6b0*/  FSEL R11, R218, -INF , !P1 ;  /* 0xff800000da0b7808 */ /* 0x000fe40004800000 */
[-C--:B------:R-:W-:Y:S02]  /*d6c0*/  ISETP.GE.AND P1, PT, R5, R198.reuse, PT ;  /* 0x000000c60500720c */ /* 0x080fe40003f26270 */
[----:B------:R-:W-:Y:S02]  /*d6d0*/  FSEL R5, R21, -INF , !P6 ;  /* 0xff80000015057808 */ /* 0x000fe40007000000 */
[-C--:B------:R-:W-:Y:S02]  /*d6e0*/  ISETP.GE.AND P6, PT, R9, R199.reuse, PT ;  /* 0x000000c70900720c */ /* 0x080fe40003fc6270 */
[----:B------:R-:W-:Y:S02]  /*d6f0*/  FSEL R15, R15, -INF , !P4 ;  /* 0xff8000000f0f7808 */ /* 0x000fe40006000000 */
[----:B------:R-:W-:Y:S02]  /*d700*/  FSEL R221, R222, -INF , !P6 ;  /* 0xff800000dedd7808 */ /* 0x000fe40007000000 */
[-C--:B------:R-:W-:Y:S02]  /*d710*/  ISETP.GE.AND P6, PT, R7, R198.reuse, PT ;  /* 0x000000c60700720c */ /* 0x080fe40003fc6270 */
[----:B------:R-:W-:Y:S02]  /*d720*/  FSEL R13, R13, -INF , !P0 ;  /* 0xff8000000d0d7808 */ /* 0x000fe40004000000 */
[----:B------:R-:W-:Y:S02]  /*d730*/  FSEL R175, R175, -INF , !P6 ;  /* 0xff800000afaf7808 */ /* 0x000fe40007000000 */
[-C--:B------:R-:W-:Y:S02]  /*d740*/  ISETP.GE.AND P6, PT, R12, R199.reuse, PT ;  /* 0x000000c70c00720c */ /* 0x080fe40003fc6270 */
[-C--:B------:R-:W-:Y:S02]  /*d750*/  ISETP.GE.AND P4, PT, R7, R199.reuse, PT ;  /* 0x000000c70700720c */ /* 0x080fe40003f86270 */
[-C--:B------:R-:W-:Y:S02]  /*d760*/  ISETP.GE.AND P0, PT, R9, R198.reuse, PT ;  /* 0x000000c60900720c */ /* 0x080fe40003f06270 */
[----:B------:R-:W-:Y:S02]  /*d770*/  FSEL R7, R20, -INF , !P1 ;  /* 0xff80000014077808 */ /* 0x000fe40004800000 */
[----:B------:R-:W-:Y:S02]  /*d780*/  FSEL R157, R157, -INF , !P6 ;  /* 0xff8000009d9d7808 */ /* 0x000fe40007000000 */
[----:B------:R-:W-:Y:S02]  /*d790*/  FSEL R219, R219, -INF , !P0 ;  /* 0xff800000dbdb7808 */ /* 0x000fe40004000000 */
[----:B------:R-:W-:Y:S02]  /*d7a0*/  FSEL R173, R173, -INF , !P4 ;  /* 0xff800000adad7808 */ /* 0x000fe40006000000 */
[-C--:B------:R-:W-:Y:S02]  /*d7b0*/  ISETP.GE.AND P0, PT, R14, R198.reuse, PT ;  /* 0x000000c60e00720c */ /* 0x080fe40003f06270 */
[-C--:B------:R-:W-:Y:S02]  /*d7c0*/  ISETP.GE.AND P6, PT, R8, R199.reuse, PT ;  /* 0x000000c70800720c */ /* 0x080fe40003fc6270 */
[C---:B------:R-:W-:Y:S02]  /*d7d0*/  ISETP.GE.AND P4, PT, R4.reuse, R199, PT ;  /* 0x000000c70400720c */ /* 0x040fe40003f86270 */
[-C--:B------:R-:W-:Y:S02]  /*d7e0*/  ISETP.GE.AND P1, PT, R4, R198.reuse, PT ;  /* 0x000000c60400720c */ /* 0x080fe40003f26270 */
[----:B------:R-:W-:Y:S02]  /*d7f0*/  FMNMX3.FTZ R4, R0, R19, R17, !PT ;  /* 0x0000001300047276 */ /* 0x000fe40007810011 */
[----:B------:R-:W-:Y:S02]  /*d800*/  FSEL R9, R220, -INF , !P5 ;  /* 0xff800000dc097808 */ /* 0x000fe40006800000 */
[----:B------:R-:W-:Y:S02]  /*d810*/  FSEL R159, R159, -INF , !P0 ;  /* 0xff8000009f9f7808 */ /* 0x000fe40004000000 */
[----:B------:R-:W-:Y:S02]  /*d820*/  FSEL R149, R149, -INF , !P6 ;  /* 0xff80000095957808 */ /* 0x000fe40007000000 */
[-C--:B------:R-:W-:Y:S02]  /*d830*/  ISETP.GE.AND P5, PT, R18, R199.reuse, PT ;  /* 0x000000c71200720c */ /* 0x080fe40003fa6270 */
[----:B------:R-:W-:Y:S02]  /*d840*/  ISETP.GE.AND P0, PT, R6, R199, PT ;  /* 0x000000c70600720c */ /* 0x000fe40003f06270 */
[----:B------:R-:W-:Y:S02]  /*d850*/  FMNMX3.FTZ R4, R4, R11, R5, !PT ;  /* 0x0000000b04047276 */ /* 0x000fe40007810005 */
[-C--:B------:R-:W-:Y:S02]  /*d860*/  ISETP.GE.AND P6, PT, R6, R198.reuse, PT ;  /* 0x000000c60600720c */ /* 0x080fe40003fc6270 */
[----:B------:R-:W-:Y:S02]  /*d870*/  FMNMX3.FTZ R6, R2, R15, R13, !PT ;  /* 0x0000000f02067276 */ /* 0x000fe4000781000d */
[----:B------:R-:W-:Y:S02]  /*d880*/  FSEL R177, R177, -INF , !P5 ;  /* 0xff800000b1b17808 */ /* 0x000fe40006800000 */
[----:B------:R-:W-:Y:S02]  /*d890*/  ISETP.GE.AND P5, PT, R14, R199, PT ;  /* 0x000000c70e00720c */ /* 0x000fe40003fa6270 */
[----:B------:R-:W-:Y:S02]  /*d8a0*/  FSEL R193, R193, -INF , !P4 ;  /* 0xff800000c1c17808 */ /* 0x000fe40006000000 */
[----:B------:R-:W-:Y:S02]  /*d8b0*/  FMNMX3.FTZ R4, R4, R221, R173, !PT ;  /* 0x000000dd04047276 */ /* 0x000fe400078100ad */
[-C--:B------:R-:W-:Y:S02]  /*d8c0*/  ISETP.GE.AND P4, PT, R18, R198.reuse, PT ;  /* 0x000000c61200720c */ /* 0x080fe40003f86270 */
[----:B------:R-:W-:Y:S02]  /*d8d0*/  FSEL R191, R191, -INF , !P1 ;  /* 0xff800000bfbf7808 */ /* 0x000fe40004800000 */
[----:B------:R-:W-:Y:S02]  /*d8e0*/  FMNMX3.FTZ R6, R6, R9, R7, !PT ;  /* 0x0000000906067276 */ /* 0x000fe40007810007 */
[----:B------:R-:W-:Y:S02]  /*d8f0*/  ISETP.GE.AND P1, PT, R10, R199, PT ;  /* 0x000000c70a00720c */ /* 0x000fe40003f26270 */
[----:B------:R-:W-:Y:S02]  /*d900*/  FSEL R163, R163, -INF , !P5 ;  /* 0xff800000a3a37808 */ /* 0x000fe40006800000 */
[----:B------:R-:W-:Y:S02]  /*d910*/  FMNMX3.FTZ R4, R4, R193, R177, !PT ;  /* 0x000000c104047276 */ /* 0x000fe400078100b1 */
[----:B------:R-:W-:Y:S02]  /*d920*/  FSEL R179, R179, -INF , !P4 ;  /* 0xff800000b3b37808 */ /* 0x000fe40006000000 */
[----:B------:R-:W-:Y:S02]  /*d930*/  FMNMX3.FTZ R6, R6, R219, R175, !PT ;  /* 0x000000db06067276 */ /* 0x000fe400078100af */
[----:B------:R-:W-:Y:S02]  /*d940*/  FSEL R155, R155, -INF , !P1 ;  /* 0xff8000009b9b7808 */ /* 0x000fe40004800000 */
[-C--:B------:R-:W-:Y:S02]  /*d950*/  ISETP.GE.AND P4, PT, R10, R198.reuse, PT ;  /* 0x000000c60a00720c */ /* 0x080fe40003f86270 */
[-C--:B------:R-:W-:Y:S02]  /*d960*/  ISETP.GE.AND P1, PT, R8, R198.reuse, PT ;  /* 0x000000c60800720c */ /* 0x080fe40003f26270 */
[----:B------:R-:W-:Y:S02]  /*d970*/  FMNMX3.FTZ R8, R4, R189, R163, !PT ;  /* 0x000000bd04087276 */ /* 0x000fe400078100a3 */
[-C--:B------:R-:W-:Y:S02]  /*d980*/  ISETP.GE.AND P5, PT, R12, R198.reuse, PT ;  /* 0x000000c60c00720c */ /* 0x080fe40003fa6270 */
[----:B------:R-:W-:Y:S02]  /*d990*/  FSEL R147, R147, -INF , !P0 ;  /* 0xff80000093937808 */ /* 0x000fe40004000000 */
[----:B------:R-:W-:Y:S02]  /*d9a0*/  FMNMX3.FTZ R4, R6, R191, R179, !PT ;  /* 0x000000bf06047276 */ /* 0x000fe400078100b3 */
[----:B------:R-:W-:Y:S02]  /*d9b0*/  ISETP.GE.AND P0, PT, R16, R199, PT ;  /* 0x000000c71000720c */ /* 0x000fe40003f06270 */
[----:B------:R-:W-:Y:S02]  /*d9c0*/  FSEL R151, R151, -INF , !P4 ;  /* 0xff80000097977808 */ /* 0x000fe40006000000 */
[----:B------:R-:W-:Y:S02]  /*d9d0*/  FMNMX3.FTZ R6, R8, R157, R155, !PT ;  /* 0x0000009d08067276 */ /* 0x000fe4000781009b */
[----:B------:R-:W-:Y:S02]  /*d9e0*/  ISETP.GE.AND P4, PT, R3, R199, PT ;  /* 0x000000c70300720c */ /* 0x000fe40003f86270 */
[----:B------:R-:W-:Y:S02]  /*d9f0*/  FSEL R153, R153, -INF , !P5 ;  /* 0xff80000099997808 */ /* 0x000fe40006800000 */
[----:B------:R-:W-:Y:S02]  /*da00*/  FMNMX3.FTZ R4, R4, R161, R159, !PT ;  /* 0x000000a104047276 */ /* 0x000fe4000781009f */
[----:B------:R-:W-:Y:S02]  /*da10*/  FSEL R140, R140, -INF , !P0 ;  /* 0xff8000008c8c7808 */ /* 0x000fe40004000000 */
[-C--:B------:R-:W-:Y:S02]  /*da20*/  ISETP.GE.AND P0, PT, R3, R198.reuse, PT ;  /* 0x000000c60300720c */ /* 0x080fe40003f06270 */
[----:B------:R-:W-:Y:S02]  /*da30*/  FSEL R141, R141, -INF , !P4 ;  /* 0xff8000008d8d7808 */ /* 0x000fe40006000000 */
[----:B------:R-:W-:Y:S02]  /*da40*/  FMNMX3.FTZ R3, R6, R149, R147, !PT ;  /* 0x0000009506037276 */ /* 0x000fe40007810093 */
[----:B------:R-:W-:Y:S02]  /*da50*/  FSEL R145, R145, -INF , !P1 ;  /* 0xff80000091917808 */ /* 0x000fe40004800000 */
[----:B------:R-:W-:Y:S02]  /*da60*/  FSEL R143, R143, -INF , !P6 ;  /* 0xff8000008f8f7808 */ /* 0x000fe40007000000 */
[----:B------:R-:W-:Y:S02]  /*da70*/  FMNMX3.FTZ R4, R4, R153, R151, !PT ;  /* 0x0000009904047276 */ /* 0x000fe40007810097 */
        /* <DEDUP_REMOVED lines=72> */
[----:B---3--:R-:W-:Y:S01]  /*df00*/  F2FP.F16.F32.PACK_AB R137, R167, R169 ;  /* 0x000000a9a789723e */ /* 0x008fe200000000ff */
[--C-:B------:R-:W-:Y:S01]  /*df10*/  FFMA.FTZ R188, R189, UR4, -R142.reuse ;  /* 0x00000004bdbc7c23 */ /* 0x100fe2000801088e */
[--C-:B------:R-:W-:Y:S01]  /*df20*/  FFMA.FTZ R189, R163, UR4, -R142.reuse ;  /* 0x00000004a3bd7c23 */ /* 0x100fe2000801088e */
[----:B------:R-:W-:Y:S01]  /*df30*/  FFMA.FTZ R142, R140, UR4, -R142 ;  /* 0x000000048c8e7c23 */ /* 0x000fe2000801088e */
[----:B------:R-:W-:Y:S01]  /*df40*/  ISETP.GT.AND P0, PT, R210, R201, PT ;  /* 0x000000c9d200720c */ /* 0x000fe20003f04270 */
[----:B------:R-:W-:Y:S04]  /*df50*/  LDSM.16.MT88.4 R152, [R164+0x3800] ;  /* 0x00380000a498783b */ /* 0x000fe80000004200 */
[----:B------:R-:W-:Y:S04]  /*df60*/  MUFU.EX2 R135, R135 ;  /* 0x0000008700877308 */ /* 0x000fe80000000800 */
[----:B------:R-:W-:Y:S06]  /*df70*/  LDSM.16.MT88.4 R160, [R185+0x11800] ;  /* 0x01180000b9a0783b */ /* 0x000fec0000004200 */
[----:B------:R-:W3:Y:S01]  /*df80*/  MUFU.EX2 R168, R168 ;  /* 0x000000a800a87308 */ /* 0x000ee20000000800 */
[----:B-1----:R-:W-:Y:S09]  /*df90*/  F2FP.F16.F32.PACK_AB R138, R165, R166 ;  /* 0x000000a6a58a723e */ /* 0x002ff200000000ff */
        /* <DEDUP_REMOVED lines=223> */
[C---:B--2---:R-:W-:Y:S03]  /*ed90*/  HMMA.16816.F32 R4, R100.reuse, R108, R4 ;  /* 0x0000006c6404723c */ /* 0x044fe60000001804 */
[----:B------:R-:W-:Y:S05]  /*eda0*/  FADD.FTZ R193, R193, R192 ;  /* 0x000000c0c1c17221 */ /* 0x000fea0000010000 */
        /* <DEDUP_REMOVED lines=21> */
[----:B------:R-:W-:Y:S03]  /*ef00*/  F2FP.F16.F32.PACK_AB R137, R223, R220 ;  /* 0x000000dcdf89723e */ /* 0x000fe600000000ff */
[C---:B------:R-:W-:Y:S03]  /*ef10*/  HMMA.16816.F32 R64, R100.reuse, R138, R64 ;  /* 0x0000008a6440723c */ /* 0x040fe60000001840 */
[----:B------:R-:W-:Y:S01]  /*ef20*/  F2FP.F16.F32.PACK_AB R138, R225, R222 ;  /* 0x000000dee18a723e */ /* 0x000fe200000000ff */
[----:B------:R-:W-:Y:S01]  /*ef30*/  FADD.FTZ R221, R221, R218 ;  /* 0x000000dadddd7221 */ /* 0x000fe20000010000 */
[----:B-1----:R-:W-:Y:S03]  /*ef40*/  F2FP.F16.F32.PACK_AB R139, R133, R134 ;  /* 0x00000086858b723e */ /* 0x002fe600000000ff */
[C---:B--2---:R-:W-:Y:S03]  /*ef50*/  HMMA.16816.F32 R68, R100.reuse, R108, R68 ;  /* 0x0000006c6444723c */ /* 0x044fe60000001844 */
        /* <DEDUP_REMOVED lines=18> */
[----:B------:R-:W-:Y:S01]  /*f080*/  FADD.FTZ R17, R135, R0 ;  /* 0x0000000087117221 */ /* 0x000fe20000010000 */
[----:B------:R-:W-:Y:S03]  /*f090*/  MOV R0, R132 ;  /* 0x0000008400007202 */ /* 0x000fe60000000f00 */
        /* <DEDUP_REMOVED lines=35> */
.L_x_1855:
        /* <DEDUP_REMOVED lines=277> */
.L_x_1861:
[----:B------:R-:W-:Y:S05]  /*10420*/  BSYNC.RECONVERGENT B0 ;  /* 0x0000000000007941 */ /* 0x000fea0003800200 */
.L_x_1860:
[----:B------:R-:W-:Y:S01]  /*10430*/  IMAD.MOV.U32 R183, RZ, RZ, RZ ;  /* 0x000000ffffb77224 */ /* 0x000fe200078e00ff */
[----:B------:R-:W-:Y:S01]  /*10440*/  SHF.R.U32.HI R2, RZ, 0x3, R184 ;  /* 0x00000003ff027819 */ /* 0x000fe200000116b8 */
[----:B------:R-:W-:Y:S01]  /*10450*/  @P3 IMAD.MOV.U32 R24, RZ, RZ, R26 ;  /* 0x000000ffff183224 */ /* 0x000fe200078e001a */
[----:B------:R2:W3:Y:S01]  /*10460*/  LDS.128 R16, [R217+0x2000] ;  /* 0x00200000d9107984 */ /* 0x0004e20000000c00 */
[----:B-1--4-:R-:W-:Y:S01]  /*10470*/  IMAD.WIDE.U32 R8, R4, UR6, R182 ;  /* 0x0000000604087c25 */ /* 0x012fe2000f8e00b6 */
[C---:B------:R-:W-:Y:S01]  /*10480*/  IADD3 R10, PT, PT, R2.reuse, 0x10, RZ ;  /* 0x00000010020a7810 */ /* 0x040fe20007ffe0ff */
[----:B------:R-:W1:Y:S01]  /*10490*/  LDCU.64 UR4, c[0x0][0x410] ;  /* 0x00008200ff0477ac */ /* 0x000e620008000a00 */
[-C--:B------:R-:W-:Y:S01]  /*104a0*/  ISETP.GE.AND P3, PT, R2, R197.reuse, PT ;  /* 0x000000c50200720c */ /* 0x080fe20003f66270 */
[----:B------:R-:W-:Y:S01]  /*104b0*/  IMAD R6, R5, UR6, R9 ;  /* 0x0000000605067c24 */ /* 0x000fe2000f8e0209 */
[----:B------:R-:W-:Y:S01]  /*104c0*/  IADD3 R24, P0, PT, R24, R8, RZ ;  /* 0x0000000818187210 */ /* 0x000fe20007f1e0ff */
[----:B------:R-:W-:Y:S01]  /*104d0*/  VIADD R8, R2, 0x20 ;  /* 0x0000002002087836 */ /* 0x000fe20000000000 */
[-C--:B------:R-:W-:Y:S01]  /*104e0*/  ISETP.GE.AND P2, PT, R10, R197.reuse, PT ;  /* 0x000000c50a00720c */ /* 0x080fe20003f46270 */
[----:B------:R-:W-:Y:S01]  /*104f0*/  BSSY.RECONVERGENT B0, `(.L_x_1862) ;  /* 0x0000017000007945 */ /* 0x000fe20003800200 */
[----:B------:R-:W-:Y:S01]  /*10500*/  IADD3.X R25, PT, PT, R23, R6, RZ, P0, !PT ;  /* 0x0000000617197210 */ /* 0x000fe200007fe4ff */
[----:B------:R-:W-:Y:S01]  /*10510*/  VIADD R6, R2, 0x30 ;  /* 0x0000003002067836 */ /* 0x000fe20000000000 */
[-C--:B------:R-:W-:Y:S01]  /*10520*/  ISETP.GE.AND P1, PT, R8, R197.reuse, PT ;  /* 0x000000c50800720c */ /* 0x080fe20003f26270 */
[----:B------:R2:W4:Y:S03]  /*10530*/  LDS.128 R20, [R217] ;  /* 0x00000000d9147984 */ /* 0x0005260000000c00 */
[----:B------:R-:W-:Y:S01]  /*10540*/  ISETP.GE.AND P0, PT, R6, R197, PT ;  /* 0x000000c50600720c */ /* 0x000fe20003f06270 */
        /* <DEDUP_REMOVED lines=17> */
.L_x_1863:
[----:B------:R-:W-:Y:S05]  /*10660*/  BSYNC.RECONVERGENT B0 ;  /* 0x0000000000007941 */ /* 0x000fea0003800200 */
.L_x_1862:
        /* <DEDUP_REMOVED lines=23> */
.L_x_1865:
[----:B------:R-:W-:Y:S05]  /*107e0*/  BSYNC.RECONVERGENT B0 ;  /* 0x0000000000007941 */ /* 0x000fea0003800200 */
.L_x_1864:
        /* <DEDUP_REMOVED lines=23> */
.L_x_1867:
[----:B------:R-:W-:Y:S05]  /*10960*/  BSYNC.RECONVERGENT B0 ;  /* 0x0000000000007941 */ /* 0x000fea0003800200 */
.L_x_1866:
        /* <DEDUP_REMOVED lines=22> */
.L_x_1868:
        /* <DEDUP_REMOVED lines=11> */
.L_x_6898:


//--------------------- .text._ZN5flash24flash_fwd_splitkv_kernelI23Flash_fwd_kernel_traitsILi192ELi64ELi64ELi4ELb0ELb0EN7cutlass6half_tE19Flash_kernel_traitsILi192ELi64ELi64ELi4ES3_EELb0ELb1ELb0ELb0ELb0ELb0ELb0ELb1EEEvNS_16Flash_fwd_paramsE --------------------------
	.section	.text._ZN5flash24flash_fwd_splitkv_kernelI23Flash_fwd_kernel_traitsILi192ELi64ELi64ELi4ELb0ELb0EN7cutlass6half_tE19Flash_kernel_traitsILi192ELi64ELi64ELi4ES3_EELb0ELb1ELb0ELb0ELb0ELb0ELb0ELb1EEEvNS_16Flash_fwd_paramsE,"ax",@progbits
	.align	128
        .global         _ZN5flash24flash_fwd_splitkv_kernelI23Flash_fwd_kernel_traitsILi192ELi64ELi64ELi4ELb0ELb0EN7cutlass6half_tE19Flash_kernel_traitsILi192ELi64ELi64ELi4ES3_EELb0ELb1ELb0ELb0ELb0ELb0ELb0ELb1EEEvNS_16Flash_fwd_paramsE
        .type           _ZN5flash24flash_fwd_splitkv_kernelI23Flash_fwd_kernel_traitsILi192ELi64ELi64ELi4ELb0ELb0EN7cutlass6half_tE19Flash_kernel_traitsILi192ELi64ELi64ELi4ES3_EELb0ELb1ELb0ELb0ELb0ELb0ELb0ELb1EEEvNS_16Flash_fwd_paramsE,@function
        .size           _ZN5flash24flash_fwd_splitkv_kernelI23Flash_fwd_kernel_traitsILi192ELi64ELi64ELi4ELb0ELb0EN7cutlass6half_tE19Flash_kernel_traitsILi192ELi64ELi64ELi4ES3_EELb0ELb1ELb0ELb0ELb0ELb0ELb0ELb1EEEvNS_16Flash_fwd_paramsE,(.L_x_6899 - _ZN5flash24flash_fwd_splitkv_kernelI23Flash_fwd_kernel_traitsILi192ELi64ELi64ELi4ELb0ELb0EN7cutlass6half_tE19Flash_kernel_traitsILi192ELi64ELi64ELi4ES3_EELb0ELb1ELb0ELb0ELb0ELb0ELb0ELb1EEEvNS_16Flash_fwd_paramsE)
        .other          _ZN5flash24flash_fwd_splitkv_kernelI23Flash_fwd_kernel_traitsILi192ELi64ELi64ELi4ELb0ELb0EN7cutlass6half_tE19Flash_kernel_traitsILi192ELi64ELi64ELi4ES3_EELb0ELb1ELb0ELb0ELb0ELb0ELb0ELb1EEEvNS_16Flash_fwd_paramsE,@"STO_CUDA_ENTRY STV_DEFAULT"
_ZN5flash24flash_fwd_splitkv_kernelI23Flash_fwd_kernel_traitsILi192ELi64ELi64ELi4ELb0ELb0EN7cutlass6half_tE19Flash_kernel_traitsILi192ELi64ELi64ELi4ES3_EELb0ELb1ELb0ELb0ELb0ELb0ELb0ELb1EEEvNS_16Flash_fwd_paramsE:
.text._ZN5flash24flash_fwd_splitkv_kernelI23Flash_fwd_kernel_traitsILi192ELi64ELi64ELi4ELb0ELb0EN7cutlass6half_tE19Flash_kernel_traitsILi192ELi64ELi64ELi4ES3_EELb0ELb1ELb0ELb0ELb0ELb0ELb0ELb1EEEvNS_16Flash_fwd_paramsE:
        /* <DEDUP_REMOVED lines=51> */
.L_x_1869:
[----:B------:R-:W-:Y:S01]  /*0330*/  @!P1 ISETP.NE.U32.AND P0, PT, R2, RZ, PT ;  /* 0x000000ff0200920c */ /* 0x000fe20003f05070 */
[----:B------:R-:W-:-:S12]  /*0340*/  @!P3 EXIT ;  /* 0x000000000000b94d */ /* 0x000fd80003800000 */
[----:B------:R-:W2:Y:S01]  /*0350*/  LDC R4, c[0x0][0x504] ;  /* 0x00014100ff047b82 */ /* 0x000ea20000000800 */
[----:B------:R-:W-:Y:S01]  /*0360*/  @!P1 ISETP.NE.AND.EX P0, PT, R3, RZ, PT, P0 ;  /* 0x000000ff0300920c */ /* 0x000fe20003f05300 */
[----:B------:R-:W3:Y:S01]  /*0370*/  LDCU UR5, c[0x0][0x438] ;  /* 0x00008700ff0577ac */ /* 0x000ee20008000800 */
[--C-:B-----5:R-:W-:Y:S01]  /*0380*/  IMAD.IADD R70, R7, 0x1, -R0.reuse ;  /* 0x0000000107467824 */ /* 0x120fe200078e0a00 */
[----:B------:R-:W4:Y:S01]  /*0390*/  S2R R134, SR_TID.X ;  /* 0x0000000000867919 */ /* 0x000f220000002100 */
[----:B------:R-:W-:Y:S01]  /*03a0*/  @!P1 SEL R3, R10, RZ, P0 ;  /* 0x000000ff0a039207 */ /* 0x000fe20000000000 */
[----:B------:R-:W-:Y:S02]  /*03b0*/  @P1 IMAD.IADD R62, R13, 0x1, -R0 ;  /* 0x000000010d3e1824 */ /* 0x000fe400078e0a00 */
[----:B------:R-:W1:Y:S01]  /*03c0*/  LDC R2, c[0x0][0x508] ;  /* 0x00014200ff027b82 */ /* 0x000e620000000800 */
[----:B------:R-:W1:Y:S01]  /*03d0*/  S2R R13, SR_CTAID.Z ;  /* 0x00000000000d7919 */ /* 0x000e620000002700 */
[----:B------:R-:W-:-:S04]  /*03e0*/  @!P1 IMAD.IADD R62, R70, 0x1, R3 ;  /* 0x00000001463e9824 */ /* 0x000fc800078e0203 */
[----:B------:R-:W-:-:S05]  /*03f0*/  VIADD R7, R62, 0x3f ;  /* 0x0000003f3e077836 */ /* 0x000fca0000000000 */
[----:B------:R-:W-:Y:S01]  /*0400*/  IADD3 R3, PT, PT, R7, R64, -R201 ;  /* 0x0000004007037210 */ /* 0x000fe20007ffe8c9 */
[----:B---3--:R-:W-:Y:S01]  /*0410*/  UIADD3 UR5, UPT, UPT, UR5, 0x3f, URZ ;  /* 0x0000003f05057890 */ /* 0x008fe2000fffe0ff */
[----:B--2---:R-:W-:-:S03]  /*0420*/  IMAD.IADD R65, R201, 0x1, R4 ;  /* 0x00000001c9417824 */ /* 0x004fc600078e0204 */
[----:B------:R-:W-:Y:S01]  /*0430*/  USHF.R.S32.HI UR4, URZ, 0x1f, UR5 ;  /* 0x0000001fff047899 */ /* 0x000fe20008011405 */
[----:B------:R-:W-:Y:S02]  /*0440*/  SHF.R.S32.HI R4, RZ, 0x1f, R7 ;  /* 0x0000001fff047819 */ /* 0x000fe40000011407 */
[----:B------:R-:W-:Y:S01]  /*0450*/  IADD3 R17, PT, PT, -R65, R64, R62 ;  /* 0x0000004041117210 */ /* 0x000fe20007ffe13e */
[----:B------:R-:W-:Y:S01]  /*0460*/  ULEA.HI UR4, UR4, UR5, URZ, 0x6 ;  /* 0x0000000504047291 */ /* 0x000fe2000f8f30ff */
[----:B------:R-:W-:Y:S02]  /*0470*/  LEA.HI R4, R4, R7, RZ, 0x6 ;  /* 0x0000000704047211 */ /* 0x000fe400078f30ff */
[----:B-1----:R-:W-:Y:S01]  /*0480*/  IADD3 R3, PT, PT, R3, 0x40, R2 ;  /* 0x0000004003037810 */ /* 0x002fe20007ffe002 */
[----:B------:R-:W-:Y:S01]  /*0490*/  USHF.R.S32.HI UR4, URZ, 0x6, UR4 ;  /* 0x00000006ff047899 */ /* 0x000fe20008011404 */
[----:B------:R-:W-:Y:S02]  /*04a0*/  SHF.R.S32.HI R6, RZ, 0x1f, R17 ;  /* 0x0000001fff067819 */ /* 0x000fe40000011411 */
[----:B------:R-:W-:-:S02]  /*04b0*/  SHF.R.S32.HI R2, RZ, 0x1f, R3 ;  /* 0x0000001fff027819 */ /* 0x000fc40000011403 */
[----:B------:R-:W-:Y:S02]  /*04c0*/  LEA.HI R6, R6, R17, RZ, 0x6 ;  /* 0x0000001106067211 */ /* 0x000fe400078f30ff */
        /* <DEDUP_REMOVED lines=9> */
[----:B------:R-:W-:Y:S01]  /*0560*/  ISETP.NE.AND P0, PT, R200, -0x1, PT ;  /* 0xffffffffc800780c */ /* 0x000fe20003f05270 */
[----:B------:R-:W1:Y:S01]  /*0570*/  LDC.64 R2, c[0x0][0x408] ;  /* 0x00010200ff027b82 */ /* 0x000e620000000a00 */
[----:B------:R-:W-:Y:S01]  /*0580*/  IMAD.SHL.U32 R0, R134, 0x8, RZ ;  /* 0x0000000886007824 */ /* 0x000fe200078e00ff */
[----:B------:R-:W2:Y:S01]  /*0590*/  LDCU UR9, c[0x0][0x3e0] ;  /* 0x00007c00ff0977ac */ /* 0x000ea20008000800 */
[----:B------:R-:W-:Y:S01]  /*05a0*/  SHF.R.U32.HI R134, RZ, 0x3, R134 ;  /* 0x00000003ff867819 */ /* 0x000fe20000011686 */
[----:B------:R-:W-:Y:S01]  /*05b0*/  BSSY.RECONVERGENT B0, `(.L_x_1871) ;  /* 0x000002b000007945 */ /* 0x000fe20003800200 */
[----:B------:R-:W-:Y:S01]  /*05c0*/  IADD3 R201, PT, PT, -R64, R201, RZ ;  /* 0x000000c940c97210 */ /* 0x000fe20007ffe1ff */
[----:B------:R-:W3:Y:S01]  /*05d0*/  LDCU.64 UR4, c[0x0][0x410] ;  /* 0x00008200ff0477ac */ /* 0x000ee20008000a00 */
[----:B------:R-:W4:Y:S05]  /*05e0*/  LDCU UR8, c[0x0][0x434] ;  /* 0x00008680ff0877ac */ /* 0x000f2a0008000800 */
[----:B------:R-:W5:Y:S01]  /*05f0*/  @!P0 LDC.64 R6, c[0x0][0x400] ;  /* 0x00010000ff068b82 */ /* 0x000f620000000a00 */
[----:B-1----:R-:W-:-:S04]  /*0600*/  @P0 IMAD.WIDE.U32 R8, R200, R2, RZ ;  /* 0x00000002c8080225 */ /* 0x002fc800078e00ff */
[C---:B-----5:R-:W-:Y:S01]  /*0610*/  @!P0 IMAD.WIDE.U32 R10, R5.reuse, R6, RZ ;  /* 0x00000006050a8225 */ /* 0x060fe200078e00ff */
        /* <DEDUP_REMOVED lines=9> */
[----:B------:R-:W-:-:S03]  /*06b0*/  LOP3.LUT R14, R6, 0x40, RZ, 0xfc, !PT ;  /* 0x00000040060e7812 */ /* 0x000fc600078efcff */
[----:B------:R-:W-:Y:S01]  /*06c0*/  IMAD.X R11, R0, 0x1, R5, P0 ;  /* 0x00000001000b7824 */ /* 0x000fe200000e0605 */
[-C--:B------:R-:W-:Y:S01]  /*06d0*/  ISETP.GE.AND P0, PT, R134, R201.reuse, PT ;  /* 0x000000c98600720c */ /* 0x080fe20003f06270 */
[----:B--2---:R-:W-:Y:S01]  /*06e0*/  IMAD R5, R4, UR9, R13 ;  /* 0x0000000904057c24 */ /* 0x004fe2000f8e020d */
[C---:B------:R-:W-:Y:S01]  /*06f0*/  IADD3 R4, PT, PT, R134.reuse, 0x20, RZ ;  /* 0x0000002086047810 */ /* 0x040fe20007ffe0ff */
[----:B---3--:R-:W-:Y:S01]  /*0700*/  IMAD.WIDE.U32 R10, R13, UR4, R10 ;  /* 0x000000040d0a7c25 */ /* 0x008fe2000f8e000a */
[----:B------:R-:W-:Y:S02]  /*0710*/  IADD3 R0, PT, PT, R134, 0x30, RZ ;  /* 0x0000003086007810 */ /* 0x000fe40007ffe0ff */
[-C--:B------:R-:W-:Y:S01]  /*0720*/  ISETP.GE.AND P3, PT, R8, R201.reuse, PT ;  /* 0x000000c90800720c */ /* 0x080fe20003f66270 */
[----:B----4-:R-:W-:Y:S01]  /*0730*/  IMAD R5, R5, UR8, R64 ;  /* 0x0000000805057c24 */ /* 0x010fe2000f8e0240 */
[-C--:B------:R-:W-:Y:S01]  /*0740*/  ISETP.GE.AND P2, PT, R4, R201.reuse, PT ;  /* 0x000000c90400720c */ /* 0x080fe20003f46270 */
[----:B------:R-:W-:Y:S01]  /*0750*/  IMAD R19, R13, UR5, R11 ;  /* 0x000000050d137c24 */ /* 0x000fe2000f8e020b */
[----:B------:R-:W-:-:S02]  /*0760*/  ISETP.GE.AND P1, PT, R0, R201, PT ;  /* 0x000000c90000720c */ /* 0x000fc40003f26270 */
[----:B------:R-:W-:Y:S01]  /*0770*/  LOP3.LUT R13, R6, 0x80, RZ, 0xfc, !PT ;  /* 0x00000080060d7812 */ /* 0x000fe200078efcff */
        /* <DEDUP_REMOVED lines=14> */
.L_x_1872:
[----:B------:R-:W-:Y:S05]  /*0860*/  BSYNC.RECONVERGENT B0 ;  /* 0x0000000000007941 */ /* 0x000fea0003800200 */
.L_x_1871:
        /* <DEDUP_REMOVED lines=20> */
.L_x_1874:
[----:B------:R-:W-:Y:S05]  /*09b0*/  BSYNC.RECONVERGENT B0 ;  /* 0x0000000000007941 */ /* 0x000fea0003800200 */
.L_x_1873:
        /* <DEDUP_REMOVED lines=20> */
.L_x_1876:
[----:B------:R-:W-:Y:S05]  /*0b00*/  BSYNC.RECONVERGENT B0 ;  /* 0x0000000000007941 */ /* 0x000fea0003800200 */
.L_x_1875:
        /* <DEDUP_REMOVED lines=19> */
.L_x_1878:
[----:B------:R-:W-:Y:S05]  /*0c40*/  BSYNC.RECONVERGENT B0 ;  /* 0x0000000000007941 */ /* 0x000fea0003800200 */
.L_x_1877:
        /* <DEDUP_REMOVED lines=20> */
.L_x_1870:
        /* <DEDUP_REMOVED lines=10> */
.L_x_1879:
[----:B------:R-:W-:Y:S05]  /*0e30*/  BRA.U !UP0, `(.L_x_1880) ;  /* 0x00000005089c7547 */ /* 0x000fea000b800000 */
[----:B------:R-:W1:Y:S01]  /*0e40*/  LDC R7, c[0x0][0x4f0] ;  /* 0x00013c00ff077b82 */ /* 0x000e620000000800 */
[----:B-----5:R-:W-:Y:S01]  /*0e50*/  LEA R4, R135, 0xffffffc0, 0x6 ;  /* 0xffffffc087047811 */ /* 0x020fe200078e30ff */
[----:B------:R-:W2:Y:S03]  /*0e60*/  LDCU.64 UR4, c[0x0][0x4e8] ;  /* 0x00009d00ff0477ac */ /* 0x000ea60008000a00 */
[----:B------:R-:W-:Y:S01]  /*0e70*/  IABS R0, R4 ;  /* 0x0000000400007213 */ /* 0x000fe20000000000 */
[----:B------:R-:W3:Y:S02]  /*0e80*/  LDCU.64 UR8, c[0x0][0x3a0] ;  /* 0x00007400ff0877ac */ /* 0x000ee40008000a00 */
[----:B------:R-:W4:Y:S01]  /*0e90*/  LDC R16, c[0x0][0x3e8] ;  /* 0x0000fa00ff107b82 */ /* 0x000f220000000800 */
[----:B------:R-:W3:Y:S01]  /*0ea0*/  LDCU.64 UR14, c[0x0][0x3b8] ;  /* 0x00007700ff0e77ac */ /* 0x000ee20008000a00 */
        /* <DEDUP_REMOVED lines=26> */
[----:B------:R-:W-:-:S03]  /*1050*/  LEA.HI.X R203, R8, UR13, R203, 0x2, P0 ;  /* 0x0000000d08cb7c11 */ /* 0x000fc600080f14cb */
[----:B------:R-:W-:Y:S01]  /*1060*/  @!P1 IMAD.MOV R3, RZ, RZ, -R3 ;  /* 0x000000ffff039224 */ /* 0x000fe200078e0a03 */
[----:B------:R-:W-:-:S05]  /*1070*/  @!P3 LOP3.LUT R3, RZ, R7, RZ, 0x33, !PT ;  /* 0x00000007ff03b212 */ /* 0x000fca00078e33ff */
[----:B------:R-:W-:-:S05]  /*1080*/  IMAD.WIDE R18, R3, 0x4, R202 ;  /* 0x0000000403127825 */ /* 0x000fca00078e02ca */
[----:B------:R-:W2:Y:S01]  /*1090*/  LDG.E R8, desc[UR6][R18.64] ;  /* 0x0000000612087981 */ /* 0x000ea2000c1e1900 */
[----:B----4-:R-:W-:Y:S02]  /*10a0*/  IABS R2, R16 ;  /* 0x0000001000027213 */ /* 0x010fe40000000000 */
[----:B------:R-:W-:Y:S02]  /*10b0*/  IADD3 R3, PT, PT, -R3, RZ, RZ ;  /* 0x000000ff03037210 */ /* 0x000fe40007ffe1ff */
[----:B------:R-:W4:Y:S03]  /*10c0*/  I2F.RP R9, R2 ;  /* 0x0000000200097306 */ /* 0x000f260000209400 */
[----:B------:R-:W-:Y:S01]  /*10d0*/  IMAD R4, R7, R3, R4 ;  /* 0x0000000307047224 */ /* 0x000fe200078e0204 */
[----:B---3--:R-:W-:-:S04]  /*10e0*/  MOV R7, UR15 ;  /* 0x0000000f00077c02 */ /* 0x008fc80008000f00 */
[----:B----4-:R-:W3:Y:S02]  /*10f0*/  MUFU.RCP R10, R9 ;  /* 0x00000009000a7308 */ /* 0x010ee40000001000 */
[----:B---3--:R-:W-:-:S06]  /*1100*/  IADD3 R10, PT, PT, R10, 0xffffffe, RZ ;  /* 0x0ffffffe0a0a7810 */ /* 0x008fcc0007ffe0ff */
[----:B------:R-:W3:Y:S02]  /*1110*/  F2I.FTZ.U32.TRUNC.NTZ R11, R10 ;  /* 0x0000000a000b7305 */ /* 0x000ee4000021f000 */
[----:B---3--:R-:W-:Y:S01]  /*1120*/  IMAD.MOV R0, RZ, RZ, -R11 ;  /* 0x000000ffff007224 */ /* 0x008fe200078e0a0b */
[----:B------:R-:W-:-:S03]  /*1130*/  MOV R10, RZ ;  /* 0x000000ff000a7202 */ /* 0x000fc60000000f00 */
[----:B------:R-:W-:Y:S01]  /*1140*/  IMAD R6, R0, R2, RZ ;  /* 0x0000000200067224 */ /* 0x000fe200078e02ff */
[----:B------:R-:W-:-:S03]  /*1150*/  IABS R0, R13 ;  /* 0x0000000d00007213 */ /* 0x000fc60000000000 */
[----:B------:R-:W-:-:S04]  /*1160*/  IMAD.HI.U32 R11, R11, R6, R10 ;  /* 0x000000060b0b7227 */ /* 0x000fc800078e000a */
[----:B------:R-:W-:-:S04]  /*1170*/  IMAD.MOV.U32 R6, RZ, RZ, R0 ;  /* 0x000000ffff067224 */ /* 0x000fc800078e0000 */
[----:B------:R-:W-:-:S05]  /*1180*/  IMAD.HI.U32 R0, R11, R6, RZ ;  /* 0x000000060b007227 */ /* 0x000fca00078e00ff */
[----:B------:R-:W-:-:S05]  /*1190*/  IADD3 R9, PT, PT, -R0, RZ, RZ ;  /* 0x000000ff00097210 */ /* 0x000fca0007ffe1ff */
[----:B------:R-:W-:Y:S01]  /*11a0*/  IMAD R11, R2, R9, R6 ;  /* 0x00000009020b7224 */ /* 0x000fe200078e0206 */
[----:B------:R-:W-:-:S04]  /*11b0*/  MOV R6, UR14 ;  /* 0x0000000e00067c02 */ /* 0x000fc80008000f00 */
[----:B------:R-:W-:-:S13]  /*11c0*/  ISETP.GT.U32.AND P0, PT, R2, R11, PT ;  /* 0x0000000b0200720c */ /* 0x000fda0003f04070 */
[----:B------:R-:W-:Y:S01]  /*11d0*/  @!P0 IADD3 R11, PT, PT, R11, -R2, RZ ;  /* 0x800000020b0b8210 */ /* 0x000fe20007ffe0ff */
[----:B------:R-:W-:-:S03]  /*11e0*/  @!P0 VIADD R0, R0, 0x1 ;  /* 0x0000000100008836 */ /* 0x000fc60000000000 */
[----:B------:R-:W-:Y:S02]  /*11f0*/  ISETP.GE.U32.AND P1, PT, R11, R2, PT ;  /* 0x000000020b00720c */ /* 0x000fe40003f26070 */
[----:B------:R-:W-:-:S04]  /*1200*/  LOP3.LUT R2, R13, R16, RZ, 0x3c, !PT ;  /* 0x000000100d027212 */ /* 0x000fc800078e3cff */
[----:B------:R-:W-:-:S07]  /*1210*/  ISETP.GE.AND P0, PT, R2, RZ, PT ;  /* 0x000000ff0200720c */ /* 0x000fce0003f06270 */
[----:B------:R-:W-:Y:S02]  /*1220*/  @P1 IADD3 R0, PT, PT, R0, 0x1, RZ ;  /* 0x0000000100001810 */ /* 0x000fe40007ffe0ff */
[----:B------:R-:W-:Y:S02]  /*1230*/  ISETP.NE.AND P1, PT, R16, RZ, PT ;  /* 0x000000ff1000720c */ /* 0x000fe40003f25270 */
[----:B------:R-:W-:Y:S02]  /*1240*/  LOP3.LUT R16, RZ, R16, RZ, 0x33, !PT ;  /* 0x00000010ff107212 */ /* 0x000fe400078e33ff */
[----:B--2---:R-:W-:Y:S01]  /*1250*/  SHF.R.S32.HI R9, RZ, 0x1f, R8 ;  /* 0x0000001fff097819 */ /* 0x004fe20000011408 */
[----:B------:R-:W-:-:S04]  /*1260*/  IMAD.WIDE.U32 R10, R8, UR8, RZ ;  /* 0x00000008080a7c25 */ /* 0x000fc8000f8e00ff */
[C---:B------:R-:W-:Y:S02]  /*1270*/  IMAD R17, R9.reuse, UR8, RZ ;  /* 0x0000000809117c24 */ /* 0x040fe4000f8e02ff */
[----:B-1----:R-:W-:Y:S02]  /*1280*/  IMAD R9, R9, UR4, RZ ;  /* 0x0000000409097c24 */ /* 0x002fe4000f8e02ff */
[C---:B------:R-:W-:Y:S01]  /*1290*/  IMAD R20, R8.reuse, UR9, R17 ;  /* 0x0000000908147c24 */ /* 0x040fe2000f8e0211 */
[----:B------:R-:W1:Y:S01]  /*12a0*/  LDCU.128 UR8, c[0x0][0x3d0] ;  /* 0x00007a00ff0877ac */ /* 0x000e620008000c00 */
[C---:B------:R-:W-:Y:S02]  /*12b0*/  IMAD R18, R8.reuse, UR5, R9 ;  /* 0x0000000508127c24 */ /* 0x040fe4000f8e0209 */
[----:B------:R-:W-:Y:S01]  /*12c0*/  IMAD.WIDE.U32 R8, R8, UR4, RZ ;  /* 0x0000000408087c25 */ /* 0x000fe2000f8e00ff */
[----:B------:R-:W2:Y:S01]  /*12d0*/  LDCU.64 UR4, c[0x0][0x3c0] ;  /* 0x00007800ff0477ac */ /* 0x000ea20008000a00 */
[----:B------:R-:W-:-:S02]  /*12e0*/  IADD3 R21, PT, PT, R11, R20, RZ ;  /* 0x000000140b157210 */ /* 0x000fc40007ffe0ff */
[----:B------:R-:W-:Y:S01]  /*12f0*/  IMAD.MOV.U32 R11, RZ, RZ, R0 ;  /* 0x000000ffff0b7224 */ /* 0x000fe200078e0000 */
[----:B------:R-:W-:Y:S01]  /*1300*/  MOV R20, R10 ;  /* 0x0000000a00147202 */ /* 0x000fe20000000f00 */
[----:B------:R-:W-:Y:S01]  /*1310*/  IMAD.IADD R19, R9, 0x1, R18 ;  /* 0x0000000109137824 */ /* 0x000fe200078e0212 */
[----:B------:R-:W-:Y:S01]  /*1320*/  SHF.R.S32.HI R9, RZ, 0x1f, R4 ;  /* 0x0000001fff097819 */ /* 0x000fe20000011404 */
[----:B------:R-:W-:Y:S01]  /*1330*/  IMAD.MOV.U32 R18, RZ, RZ, R8 ;  /* 0x000000ffff127224 */ /* 0x000fe200078e0008 */
[----:B------:R-:W-:Y:S01]  /*1340*/  @!P0 IADD3 R11, PT, PT, -R11, RZ, RZ ;  /* 0x000000ff0b0b8210 */ /* 0x000fe20007ffe1ff */
[----:B------:R-:W-:-:S03]  /*1350*/  IMAD.WIDE.U32 R20, R4, R6, R20 ;  /* 0x0000000604147225 */ /* 0x000fc600078e0014 */
[----:B------:R-:W-:Y:S01]  /*1360*/  SEL R10, R16, R11, !P1 ;  /* 0x0000000b100a7207 */ /* 0x000fe20004800000 */
[----:B------:R-:W-:-:S04]  /*1370*/  IMAD R8, R9, R6, RZ ;  /* 0x0000000609087224 */ /* 0x000fc800078e02ff */
[----:B------:R-:W-:Y:S01]  /*1380*/  IMAD R8, R4, R7, R8 ;  /* 0x0000000704087224 */ /* 0x000fe200078e0208 */
[----:B--2---:R-:W-:Y:S01]  /*1390*/  MOV R2, UR4 ;  /* 0x0000000400027c02 */ /* 0x004fe20008000f00 */
[----:B------:R-:W-:-:S03]  /*13a0*/  IMAD.U32 R3, RZ, RZ, UR5 ;  /* 0x00000005ff037e24 */ /* 0x000fc6000f8e00ff */
[----:B------:R-:W-:Y:S01]  /*13b0*/  IADD3 R21, PT, PT, R21, R8, RZ ;  /* 0x0000000815157210 */ /* 0x000fe20007ffe0ff */
[-C--:B------:R-:W-:Y:S02]  /*13c0*/  IMAD R9, R9, R2.reuse, RZ ;  /* 0x0000000209097224 */ /* 0x080fe400078e02ff */
[----:B------:R-:W-:-:S04]  /*13d0*/  IMAD.WIDE.U32 R18, R4, R2, R18 ;  /* 0x0000000204127225 */ /* 0x000fc800078e0012 */
[----:B------:R-:W-:Y:S01]  /*13e0*/  IMAD R9, R4, R3, R9 ;  /* 0x0000000304097224 */ /* 0x000fe200078e0209 */
[----:B------:R-:W-:Y:S01]  /*13f0*/  SHF.R.S32.HI R4, RZ, 0x1f, R10 ;  /* 0x0000001fff047819 */ /* 0x000fe2000001140a */
[----:B-1----:R-:W-:-:S03]  /*1400*/  IMAD.WIDE.U32 R20, R10, UR8, R20 ;  /* 0x000000080a147c25 */ /* 0x002fc6000f8e0014 */
[----:B------:R-:W-:Y:S01]  /*1410*/  IADD3 R19, PT, PT, R19, R9, RZ ;  /* 0x0000000913137210 */ /* 0x000fe20007ffe0ff */
[C---:B------:R-:W-:Y:S01]  /*1420*/  IMAD R11, R4.reuse, UR10, RZ ;  /* 0x0000000a040b7c24 */ /* 0x040fe2000f8e02ff */
[----:B------:R-:W-:Y:S01]  /*1430*/  MOV R14, R20 ;  /* 0x00000014000e7202 */ /* 0x000fe20000000f00 */
[----:B------:R-:W-:Y:S02]  /*1440*/  IMAD R9, R4, UR8, RZ ;  /* 0x0000000804097c24 */ /* 0x000fe4000f8e02ff */
[C---:B------:R-:W-:Y:S02]  /*1450*/  IMAD R11, R10.reuse, UR11, R11 ;  /* 0x0000000b0a0b7c24 */ /* 0x040fe4000f8e020b */
[----:B------:R-:W-:-:S04]  /*1460*/  IMAD.WIDE.U32 R18, R10, UR10, R18 ;  /* 0x0000000a0a127c25 */ /* 0x000fc8000f8e0012 */
[----:B------:R-:W-:Y:S01]  /*1470*/  IMAD R9, R10, UR9, R9 ;  /* 0x000000090a097c24 */ /* 0x000fe2000f8e0209 */
[----:B------:R-:W-:-:S03]  /*1480*/  IADD3 R10, PT, PT, R19, R11, RZ ;  /* 0x0000000b130a7210 */ /* 0x000fc60007ffe0ff */
[----:B------:R-:W-:Y:S01]  /*1490*/  IMAD.IADD R4, R21, 0x1, R9 ;  /* 0x0000000115047824 */ /* 0x000fe200078e0209 */
[----:B------:R-:W-:Y:S06]  /*14a0*/  BRA `(.L_x_1881) ;  /* 0x0000000400647947 */ /* 0x000fec0003800000 */
.L_x_1880:
        /* <DEDUP_REMOVED lines=13> */
[----:B------:R-:W-:Y:S02]  /*1580*/  IADD3 R17, PT, PT, R11, R3, RZ ;  /* 0x000000030b117210 */ /* 0x000fe40007ffe0ff */
[----:B------:R-:W-:Y:S01]  /*1590*/  MOV R12, R10 ;  /* 0x0000000a000c7202 */ /* 0x000fe20000000f00 */
[----:B------:R-:W-:Y:S05]  /*15a0*/  BRA `(.L_x_1883) ;  /* 0x0000000000187947 */ /* 0x000fea0003800000 */
.L_x_1882:
[----:B------:R-:W2:Y:S01]  /*15b0*/  LDC.64 R6, c[0x0][0x3b8] ;  /* 0x0000ee00ff067b82 */ /* 0x000ea20000000a00 */
[----:B-1----:R-:W-:-:S05]  /*15c0*/  IADD3 R2, PT, PT, R0, R9, RZ ;  /* 0x0000000900027210 */ /* 0x002fca0007ffe0ff */
[C---:B--2---:R-:W-:Y:S02]  /*15d0*/  IMAD R17, R2.reuse, R7, RZ ;  /* 0x0000000702117224 */ /* 0x044fe400078e02ff */
[----:B------:R-:W-:-:S05]  /*15e0*/  IMAD.WIDE.U32 R2, R2, R6, RZ ;  /* 0x0000000602027225 */ /* 0x000fca00078e00ff */
[----:B------:R-:W-:Y:S02]  /*15f0*/  IADD3 R17, PT, PT, R3, R17, RZ ;  /* 0x0000001103117210 */ /* 0x000fe40007ffe0ff */
[----:B------:R-:W-:Y:S02]  /*1600*/  MOV R12, R2 ;  /* 0x00000002000c7202 */ /* 0x000fe40000000f00 */
.L_x_1883:
        /* <DEDUP_REMOVED lines=14> */
.L_x_1884:
[----:B------:R-:W1:Y:S01]  /*16f0*/  LDC.64 R2, c[0x0][0x3c0] ;  /* 0x0000f000ff027b82 */ /* 0x000e620000000a00 */
[----:B------:R-:W-:-:S05]  /*1700*/  IADD3 R0, PT, PT, R0, R9, RZ ;  /* 0x0000000900007210 */ /* 0x000fca0007ffe0ff */
[C---:B-1----:R-:W-:Y:S02]  /*1710*/  IMAD R19, R0.reuse, R3, RZ ;  /* 0x0000000300137224 */ /* 0x042fe400078e02ff */
[----:B------:R-:W-:-:S05]  /*1720*/  IMAD.WIDE.U32 R8, R0, R2, RZ ;  /* 0x0000000200087225 */ /* 0x000fca00078e00ff */
[----:B------:R-:W-:Y:S02]  /*1730*/  IADD3 R19, PT, PT, R9, R19, RZ ;  /* 0x0000001309137210 */ /* 0x000fe40007ffe0ff */
[----:B------:R-:W-:-:S07]  /*1740*/  MOV R18, R8 ;  /* 0x0000000800127202 */ /* 0x000fce0000000f00 */
.L_x_1885:
[----:B------:R-:W1:Y:S01]  /*1750*/  LDC R16, c[0x0][0x3e8] ;  /* 0x0000fa00ff107b82 */ /* 0x000e620000000800 */
[----:B------:R-:W-:Y:S02]  /*1760*/  MOV R22, R12 ;  /* 0x0000000c00167202 */ /* 0x000fe40000000f00 */
[----:B------:R-:W-:Y:S02]  /*1770*/  CS2R R202, SRZ ;  /* 0x0000000000ca7805 */ /* 0x000fe4000001ff00 */
[----:B------:R-:W-:Y:S02]  /*1780*/  MOV R23, R17 ;  /* 0x0000001100177202 */ /* 0x000fe40000000f00 */
        /* <DEDUP_REMOVED lines=22> */
[----:B------:R-:W-:-:S05]  /*18f0*/  LEA R4, R135, 0xffffffc0, 0x6 ;  /* 0xffffffc087047811 */ /* 0x000fca00078e30ff */
[----:B------:R-:W-:Y:S01]  /*1900*/  @P1 VIADD R0, R0, 0x1 ;  /* 0x0000000100001836 */ /* 0x000fe20000000000 */
[----:B------:R-:W-:Y:S01]  /*1910*/  ISETP.NE.AND P1, PT, R16, RZ, PT ;  /* 0x000000ff1000720c */ /* 0x000fe20003f25270 */
[C---:B------:R-:W-:Y:S01]  /*1920*/  IMAD.WIDE.U32 R18, R4.reuse, R2, R18 ;  /* 0x0000000204127225 */ /* 0x040fe200078e0012 */
[----:B------:R-:W-:Y:S02]  /*1930*/  LOP3.LUT R16, RZ, R16, RZ, 0x33, !PT ;  /* 0x00000010ff107212 */ /* 0x000fe400078e33ff */
[----:B------:R-:W-:Y:S01]  /*1940*/  MOV R21, R0 ;  /* 0x0000000000157202 */ /* 0x000fe20000000f00 */
[----:B------:R-:W-:-:S04]  /*1950*/  IMAD R19, R4, R3, R19 ;  /* 0x0000000304137224 */ /* 0x000fc800078e0213 */
[----:B------:R-:W-:-:S05]  /*1960*/  @!P0 IMAD.MOV R21, RZ, RZ, -R21 ;  /* 0x000000ffff158224 */ /* 0x000fca00078e0a15 */
[----:B------:R-:W-:Y:S01]  /*1970*/  SEL R12, R16, R21, !P1 ;  /* 0x00000015100c7207 */ /* 0x000fe20004800000 */
[----:B------:R-:W-:-:S03]  /*1980*/  IMAD.WIDE.U32 R20, R4, R6, R22 ;  /* 0x0000000604147225 */ /* 0x000fc600078e0016 */
[----:B------:R-:W-:Y:S01]  /*1990*/  SHF.R.S32.HI R17, RZ, 0x1f, R12 ;  /* 0x0000001fff117819 */ /* 0x000fe2000001140c */
[----:B------:R-:W-:Y:S02]  /*19a0*/  IMAD R21, R4, R7, R21 ;  /* 0x0000000704157224 */ /* 0x000fe400078e0215 */
[----:B-1----:R-:W-:-:S04]  /*19b0*/  IMAD.WIDE.U32 R18, R12, R10, R18 ;  /* 0x0000000a0c127225 */ /* 0x002fc800078e0012 */
        /* <DEDUP_REMOVED lines=8> */
.L_x_1881:
        /* <DEDUP_REMOVED lines=11> */
[----:B------:R-:W-:Y:S01]  /*1af0*/  SHF.L.U64.HI R66, R2, 0x4, R3 ;  /* 0x0000000402427819 */ /* 0x000fe20000010203 */
[----:B------:R-:W-:Y:S01]  /*1b00*/  IMAD.SHL.U32 R69, R134, 0x40, RZ ;  /* 0x0000004086457824 */ /* 0x000fe200078e00ff */
[----:B------:R-:W-:Y:S01]  /*1b10*/  IADD3 R63, PT, PT, R135, -0x1, RZ ;  /* 0xffffffff873f7810 */ /* 0x000fe20007ffe0ff */
[----:B------:R-:W-:Y:S01]  /*1b20*/  IMAD.SHL.U32 R61, R6, 0x10, RZ ;  /* 0x00000010063d7824 */ /* 0x000fe200078e00ff */
[----:B------:R-:W-:-:S02]  /*1b30*/  LOP3.LUT R73, R73, 0x1c, RZ, 0xc0, !PT ;  /* 0x0000001c49497812 */ /* 0x000fc400078ec0ff */
[----:B------:R-:W-:Y:S01]  /*1b40*/  SHF.L.U64.HI R60, R6, 0x4, R7 ;  /* 0x00000004063c7819 */ /* 0x000fe20000010207 */
[----:B------:R-:W2:Y:S01]  /*1b50*/  @!P2 LDC.64 R8, c[0x0][0x398] ;  /* 0x0000e600ff08ab82 */ /* 0x000ea20000000a00 */
[----:B------:R-:W-:Y:S01]  /*1b60*/  SHF.L.U32 R67, R2, 0x4, RZ ;  /* 0x0000000402437819 */ /* 0x000fe200000006ff */
[----:B------:R-:W-:Y:S01]  /*1b70*/  IMAD.SHL.U32 R133, R63, 0x40, RZ ;  /* 0x000000403f857824 */ /* 0x000fe200078e00ff */
[----:B------:R-:W-:Y:S01]  /*1b80*/  LOP3.LUT R69, R69, 0x1c0, RZ, 0xc0, !PT ;  /* 0x000001c045457812 */ /* 0x000fe200078ec0ff */
[----:B--2---:R-:W-:-:S04]  /*1b90*/  @!P2 IMAD.WIDE.U32 R20, R5, R8, RZ ;  /* 0x000000080514a225 */ /* 0x004fc800078e00ff */
[----:B------:R-:W-:Y:S02]  /*1ba0*/  @!P2 IMAD R9, R5, R9, R21 ;  /* 0x000000090509a224 */ /* 0x000fe400078e0215 */
[----:B------:R-:W-:Y:S02]  /*1bb0*/  @!P2 IMAD.MOV.U32 R8, RZ, RZ, R20 ;  /* 0x000000ffff08a224 */ /* 0x000fe400078e0014 */
[----:B-1----:R-:W-:-:S04]  /*1bc0*/  @P2 IMAD.WIDE.U32 R20, R200, R110, RZ ;  /* 0x0000006ec8142225 */ /* 0x002fc800078e00ff */
[----:B------:R-:W-:Y:S01]  /*1bd0*/  @P2 IMAD R9, R200, R111, R21 ;  /* 0x0000006fc8092224 */ /* 0x000fe200078e0215 */
[----:B------:R-:W-:Y:S02]  /*1be0*/  @P2 MOV R8, R20 ;  /* 0x0000001400082202 */ /* 0x000fe40000000f00 */
[C---:B------:R-:W-:Y:S02]  /*1bf0*/  IADD3 R18, P2, PT, R12.reuse, R18, RZ ;  /* 0x000000120c127210 */ /* 0x040fe40007f5e0ff */
[C---:B------:R-:W-:Y:S02]  /*1c00*/  IADD3 R8, P4, PT, R12.reuse, R8, RZ ;  /* 0x000000080c087210 */ /* 0x040fe40007f9e0ff */
[----:B------:R-:W-:Y:S01]  /*1c10*/  IADD3 R20, P3, PT, R12, R14, RZ ;  /* 0x0000000e0c147210 */ /* 0x000fe20007f7e0ff */
[----:B------:R-:W-:Y:S01]  /*1c20*/  IMAD.X R19, RZ, RZ, R10, P2 ;  /* 0x000000ffff137224 */ /* 0x000fe200010e060a */
[----:B------:R-:W-:Y:S01]  /*1c30*/  IADD3.X R9, PT, PT, RZ, R9, RZ, P4, !PT ;  /* 0x00000009ff097210 */ /* 0x000fe200027fe4ff */
[----:B------:R-:W-:-:S04]  /*1c40*/  IMAD.WIDE.U32 R14, R15, 0x40, R112 ;  /* 0x000000400f0e7825 */ /* 0x000fc800078e0070 */
[----:B------:R-:W-:Y:S02]  /*1c50*/  IMAD.X R21, RZ, RZ, R4, P3 ;  /* 0x000000ffff157224 */ /* 0x000fe400018e0604 */
[C---:B------:R-:W-:Y:S01]  /*1c60*/  IMAD.WIDE.U32 R10, R13.reuse, UR4, R8 ;  /* 0x000000040d0a7c25 */ /* 0x040fe2000f8e0008 */
[----:B------:R-:W1:Y:S03]  /*1c70*/  LDC R4, c[0x0][0x450] ;  /* 0x00011400ff047b82 */ /* 0x000e660000000800 */
[----:B------:R-:W-:Y:S01]  /*1c80*/  IMAD R9, R13, UR5, R11 ;  /* 0x000000050d097c24 */ /* 0x000fe2000f8e020b */
[----:B------:R-:W2:Y:S01]  /*1c90*/  LDCU.64 UR4, c[0x0][0x390] ;  /* 0x00007200ff0477ac */ /* 0x000ea20008000a00 */
[----:B------:R-:W-:-:S04]  /*1ca0*/  IMAD.WIDE.U32 R18, R112, R2, R18 ;  /* 0x0000000270127225 */ /* 0x000fc800078e0012 */
[----:B------:R-:W-:Y:S01]  /*1cb0*/  IMAD.WIDE.U32 R20, R112, R6, R20 ;  /* 0x0000000670147225 */ /* 0x000fe200078e0014 */
[----:B------:R-:W-:-:S03]  /*1cc0*/  SHF.L.U32 R82, R18, 0x1, RZ ;  /* 0x0000000112527819 */ /* 0x000fc600000006ff */
[C---:B------:R-:W-:Y:S01]  /*1cd0*/  IMAD R81, R112.reuse, R3, R19 ;  /* 0x0000000370517224 */ /* 0x040fe200078e0213 */
[----:B------:R-:W-:Y:S01]  /*1ce0*/  SHF.R.S32.HI R3, RZ, 0x1f, R70 ;  /* 0x0000001fff037819 */ /* 0x000fe20000011446 */
[----:B------:R-:W-:Y:S02]  /*1cf0*/  IMAD R85, R112, R7, R21 ;  /* 0x0000000770557224 */ /* 0x000fe400078e0215 */
[C---:B------:R-:W-:Y:S01]  /*1d00*/  IMAD.SHL.U32 R84, R20.reuse, 0x2, RZ ;  /* 0x0000000214547824 */ /* 0x040fe200078e00ff */
[----:B------:R-:W-:Y:S01]  /*1d10*/  LEA.HI R3, R3, R70, RZ, 0x6 ;  /* 0x0000004603037211 */ /* 0x000fe200078f30ff */
[----:B------:R-:W-:Y:S01]  /*1d20*/  IMAD R8, R15, R110, RZ ;  /* 0x0000006e0f087224 */ /* 0x000fe200078e02ff */
[----:B------:R-:W-:Y:S02]  /*1d30*/  SHF.L.U64.HI R85, R20, 0x1, R85 ;  /* 0x0000000114557819 */ /* 0x000fe40000010255 */
[----:B----4-:R-:W-:Y:S01]  /*1d40*/  IADD3 R84, P2, PT, R84, UR8, RZ ;  /* 0x0000000854547c10 */ /* 0x010fe2000ff5e0ff */
[----:B------:R-:W-:Y:S01]  /*1d50*/  IMAD R11, R14, R111, R8 ;  /* 0x0000006f0e0b7224 */ /* 0x000fe200078e0208 */
[----:B------:R-:W-:Y:S01]  /*1d60*/  SHF.R.S32.HI R3, RZ, 0x6, R3 ;  /* 0x00000006ff037819 */ /* 0x000fe20000011403 */
[----:B------:R-:W-:Y:S01]  /*1d70*/  IMAD.MOV.U32 R8, RZ, RZ, R10 ;  /* 0x000000ffff087224 */ /* 0x000fe200078e000a */
[----:B------:R-:W-:-:S02]  /*1d80*/  IADD3.X R85, PT, PT, R85, UR9, RZ, P2, !PT ;  /* 0x0000000955557c10 */ /* 0x000fc400097fe4ff */
[----:B------:R-:W-:Y:S01]  /*1d90*/  SHF.L.U64.HI R81, R18, 0x1, R81 ;  /* 0x0000000112517819 */ /* 0x000fe20000010251 */
[----:B------:R-:W-:Y:S01]  /*1da0*/  IMAD.WIDE.U32 R110, R14, R110, R8 ;  /* 0x0000006e0e6e7225 */ /* 0x000fe200078e0008 */
[----:B--2---:R-:W-:Y:S02]  /*1db0*/  IADD3 R82, P2, PT, R82, UR4, RZ ;  /* 0x0000000452527c10 */ /* 0x004fe4000ff5e0ff */
[----:B------:R-:W-:Y:S01]  /*1dc0*/  VIMNMX R80, PT, PT, R194, R3, !PT ;  /* 0x00000003c2507248 */ /* 0x000fe20007fe0100 */
[----:B------:R-:W-:Y:S01]  /*1dd0*/  IMAD.MOV.U32 R195, RZ, RZ, R85 ;  /* 0x000000ffffc37224 */ /* 0x000fe200078e0055 */
[----:B-1----:R-:W-:Y:S01]  /*1de0*/  LEA.HI R75, R4, R4, RZ, 0x1 ;  /* 0x00000004044b7211 */ /* 0x002fe200078f08ff */
[----:B------:R-:W-:Y:S01]  /*1df0*/  IMAD.MOV.U32 R198, RZ, RZ, R82 ;  /* 0x000000ffffc67224 */ /* 0x000fe200078e0052 */
[----:B------:R-:W-:Y:S01]  /*1e00*/  IADD3.X R81, PT, PT, R81, UR5, RZ, P2, !PT ;  /* 0x0000000551517c10 */ /* 0x000fe200097fe4ff */
[----:B------:R-:W-:Y:S01]  /*1e10*/  IMAD.IADD R68, R111, 0x1, R11 ;  /* 0x000000016f447824 */ /* 0x000fe200078e020b */
[----:B------:R-:W-:-:S02]  /*1e20*/  ISETP.GT.U32.AND P2, PT, R135, R80, PT ;  /* 0x000000508700720c */ /* 0x000fc40003f44070 */
[----:B------:R-:W-:Y:S02]  /*1e30*/  SHF.R.S32.HI R75, RZ, 0x1, R75 ;  /* 0x00000001ff4b7819 */ /* 0x000fe4000001144b */
[C---:B------:R-:W-:Y:S02]  /*1e40*/  LOP3.LUT R10, R12.reuse, 0x40, RZ, 0xfc, !PT ;  /* 0x000000400c0a7812 */ /* 0x040fe400078efcff */
[----:B------:R-:W-:Y:S01]  /*1e50*/  LOP3.LUT R9, R12, 0x80, RZ, 0xfc, !PT ;  /* 0x000000800c097812 */ /* 0x000fe200078efcff */
[----:B------:R-:W-:Y:S01]  /*1e60*/  IMAD R74, R112, R75, R73 ;  /* 0x0000004b704a7224 */ /* 0x000fe200078e0249 */
[----:B------:R-:W-:Y:S02]  /*1e70*/  MOV R196, R84 ;  /* 0x0000005400c47202 */ /* 0x000fe40000000f00 */
[----:B------:R-:W-:Y:S01]  /*1e80*/  MOV R199, R81 ;  /* 0x0000005100c77202 */ /* 0x000fe20000000f00 */
[--C-:B------:R-:W-:Y:S01]  /*1e90*/  IMAD.IADD R73, R73, 0x1, R74.reuse ;  /* 0x0000000149497824 */ /* 0x100fe200078e024a */
[----:B------:R-:W-:-:S04]  /*1ea0*/  SHF.R.S32.HI R72, RZ, 0x1f, R74 ;  /* 0x0000001fff487819 */ /* 0x000fc8000001144a */
[----:B------:R-:W-:Y:S01]  /*1eb0*/  SHF.R.S32.HI R71, RZ, 0x1f, R73 ;  /* 0x0000001fff477819 */ /* 0x000fe20000011449 */
[----:B---3--:R-:W-:Y:S06]  /*1ec0*/  @!P2 BRA `(.L_x_1886) ;  /* 0x00000088007ca947 */ /* 0x008fec0003800000 */
[----:B------:R-:W1:Y:S01]  /*1ed0*/  LDC.64 R2, c[0x0][0x4a0] ;  /* 0x00012800ff027b82 */ /* 0x000e620000000a00 */
[----:B------:R-:W2:Y:S01]  /*1ee0*/  LDCU.128 UR16, c[0x0][0x4b0] ;  /* 0x00009600ff1077ac */ /* 0x000ea20008000c00 */
[----:B------:R-:W-:Y:S01]  /*1ef0*/  IMAD.MOV.U32 R13, RZ, RZ, RZ ;  /* 0x000000ffff0d7224 */ /* 0x000fe200078e00ff */
[----:B------:R-:W-:Y:S01]  /*1f00*/  MOV R104, R133 ;  /* 0x0000008500687202 */ /* 0x000fe20000000f00 */
[----:B------:R-:W-:Y:S01]  /*1f10*/  @!P0 IMAD.MOV R0, RZ, RZ, -R0 ;  /* 0x000000ffff008224 */ /* 0x000fe200078e0a00 */
[----:B------:R-:W3:Y:S01]  /*1f20*/  LDCU.128 UR8, c[0x0][0x490] ;  /* 0x00009200ff0877ac */ /* 0x000ee20008000c00 */
[----:B-----5:R-:W-:Y:S01]  /*1f30*/  IMAD.IADD R50, R133, 0x1, R50 ;  /* 0x0000000185327824 */ /* 0x020fe200078e0232 */
[C---:B------:R-:W-:Y:S01]  /*1f40*/  SHF.L.U32 R109, R75.reuse, 0x4, RZ ;  /* 0x000000044b6d7819 */ /* 0x040fe200000006ff */
[----:B------:R-:W4:Y:S01]  /*1f50*/  LDC.64 R98, c[0x0][0x4a8] ;  /* 0x00012a00ff627b82 */ /* 0x000f220000000a00 */
[----:B------:R-:W2:Y:S01]  /*1f60*/  LDCU.128 UR12, c[0x0][0x4c0] ;  /* 0x00009800ff0c77ac */ /* 0x000ea20008000c00 */
[----:B------:R-:W-:Y:S01]  /*1f70*/  SEL R16, R16, R0, !P1 ;  /* 0x0000000010107207 */ /* 0x000fe20004800000 */
[----:B------:R-:W-:Y:S01]  /*1f80*/  IMAD R50, R50, R75, RZ ;  /* 0x0000004b32327224 */ /* 0x000fe200078e02ff */
[C---:B------:R-:W-:Y:S01]  /*1f90*/  SHF.L.U32 R100, R75.reuse, 0x5, RZ ;  /* 0x000000054b647819 */ /* 0x040fe200000006ff */
[----:B------:R-:W2:Y:S01]  /*1fa0*/  LDCU.64 UR4, c[0x0][0x488] ;  /* 0x00009100ff0477ac */ /* 0x000ea20008000a00 */
[----:B------:R-:W-:Y:S01]  /*1fb0*/  IMAD R102, R75, 0x30, RZ ;  /* 0x000000304b667824 */ /* 0x000fe200078e02ff */
[C---:B------:R-:W-:Y:S01]  /*1fc0*/  IADD3 R77, PT, PT, R112.reuse, 0x20, RZ ;  /* 0x00000020704d7810 */ /* 0x040fe20007ffe0ff */
[C---:B------:R-:W-:Y:S01]  /*1fd0*/  VIADD R78, R112.reuse, 0x10 ;  /* 0x00000010704e7836 */ /* 0x040fe20000000000 */
[----:B------:R-:W2:Y:S01]  /*1fe0*/  LDCU.U8 UR20, c[0x0][0x533] ;  /* 0x0000a660ff1477ac */ /* 0x000ea20008000000 */
[----:B------:R-:W-:Y:S01]  /*1ff0*/  VIADD R76, R112, 0x30 ;  /* 0x00000030704c7836 */ /* 0x000fe20000000000 */
[----:B------:R-:W-:Y:S01]  /*2000*/  SHF.R.S32.HI R96, RZ, 0x1f, R100 ;  /* 0x0000001fff607819 */ /* 0x000fe20000011464 */
[C---:B------:R-:W-:Y:S01]  /*2010*/  IMAD R107, R135.reuse, -0x40, R70 ;  /* 0xffffffc0876b7824 */ /* 0x040fe200078e0246 */
[----:B------:R-:W-:Y:S01]  /*2020*/  SHF.R.S32.HI R94, RZ, 0x1f, R102 ;  /* 0x0000001fff5e7819 */ /* 0x000fe20000011466 */
[----:B------:R-:W-:-:S02]  /*2030*/  IMAD R105, R135, -0x40, R62 ;  /* 0xffffffc087697824 */ /* 0x000fc400078e023e */
[----:B-1----:R-:W-:Y:S01]  /*2040*/  IMAD.WIDE.U32 R6, R5, R2, R12 ;  /* 0x0000000205067225 */ /* 0x002fe200078e000c */
[----:B------:R-:W-:-:S03]  /*2050*/  IADD3 R2, P0, PT, -R70, R112, RZ ;  /* 0x0000007046027210 */ /* 0x000fc60007f1e1ff */
[C---:B------:R-:W-:Y:S01]  /*2060*/  IMAD R7, R5.reuse, R3, R7 ;  /* 0x0000000305077224 */ /* 0x040fe200078e0207 */
[----:B------:R-:W-:Y:S01]  /*2070*/  SHF.R.S32.HI R3, RZ, 0x1f, R16 ;  /* 0x0000001fff037819 */ /* 0x000fe20000011410 */
[----:B---3--:R-:W-:Y:S01]  /*2080*/  IMAD.WIDE.U32 R14, R5, UR10, R12 ;  /* 0x0000000a050e7c25 */ /* 0x008fe2000f8e000c */
[----:B----4-:R-:W-:-:S03]  /*2090*/  SHF.L.U32 R101, R98, 0x4, RZ ;  /* 0x0000000462657819 */ /* 0x010fc600000006ff */
[----:B--2---:R-:W-:Y:S01]  /*20a0*/  IMAD.WIDE.U32 R18, R104, UR16, R6 ;  /* 0x0000001068127c25 */ /* 0x004fe2000f8e0006 */
[----:B------:R-:W-:-:S03]  /*20b0*/  UISETP.NE.AND UP0, UPT, UR20, URZ, UPT ;  /* 0x000000ff1400728c */ /* 0x000fc6000bf05270 */
[----:B------:R-:W-:Y:S02]  /*20c0*/  IMAD R7, R3, UR12, RZ ;  /* 0x0000000c03077c24 */ /* 0x000fe4000f8e02ff */
[----:B------:R-:W-:Y:S02]  /*20d0*/  IMAD R19, R104, UR17, R19 ;  /* 0x0000001168137c24 */ /* 0x000fe4000f8e0213 */
[----:B------:R-:W-:Y:S01]  /*20e0*/  IMAD R15, R5, UR11, R15 ;  /* 0x0000000b050f7c24 */ /* 0x000fe2000f8e020f */
[----:B------:R-:W1:Y:S01]  /*20f0*/  LDCU.64 UR10, c[0x0][0x4d0] ;  /* 0x00009a00ff0a77ac */ /* 0x000e620008000a00 */
[C---:B------:R-:W-:Y:S02]  /*2100*/  IMAD R4, R16.reuse, UR13, R7 ;  /* 0x0000000d10047c24 */ /* 0x040fe4000f8e0207 */
[----:B------:R-:W-:Y:S01]  /*2110*/  IMAD.WIDE.U32 R6, R16, UR12, R18 ;  /* 0x0000000c10067c25 */ /* 0x000fe2000f8e0012 */
[----:B------:R-:W2:Y:S03]  /*2120*/  LDCU.64 UR12, c[0x0][0x4e0] ;  /* 0x00009c00ff0c77ac */ /* 0x000ea60008000a00 */
[----:B------:R-:W-:Y:S01]  /*2130*/  IMAD.WIDE.U32 R18, R104, R98, R14 ;  /* 0x0000006268127225 */ /* 0x000fe200078e000e */
[----:B------:R-:W-:-:S03]  /*2140*/  SHF.R.S32.HI R15, RZ, 0x1f, R70 ;  /* 0x0000001fff0f7819 */ /* 0x000fc60000011446 */
[----:B------:R-:W-:Y:S02]  /*2150*/  IMAD R3, R3, UR18, RZ ;  /* 0x0000001203037c24 */ /* 0x000fe4000f8e02ff */
[----:B------:R-:W-:Y:S01]  /*2160*/  IMAD.IADD R5, R7, 0x1, R4 ;  /* 0x0000000107057824 */ /* 0x000fe200078e0204 */
[----:B------:R-:W-:Y:S01]  /*2170*/  MOV R4, R6 ;  /* 0x0000000600047202 */ /* 0x000fe20000000f00 */
[----:B------:R-:W-:Y:S01]  /*2180*/  IMAD.X R15, RZ, RZ, ~R15, P0 ;  /* 0x000000ffff0f7224 */ /* 0x000fe200000e0e0f */
[----:B------:R-:W-:Y:S01]  /*2190*/  IADD3 R88, P0, PT, R50, R73, RZ ;  /* 0x0000004932587210 */ /* 0x000fe20007f1e0ff */
[----:B------:R-:W-:Y:S01]  /*21a0*/  IMAD R6, R16, UR19, R3 ;  /* 0x0000001310067c24 */ /* 0x000fe2000f8e0203 */
[----:B------:R-:W-:Y:S01]  /*21b0*/  SHF.R.S32.HI R3, RZ, 0x1f, R50 ;  /* 0x0000001fff037819 */ /* 0x000fe20000011432 */
[----:B------:R-:W-:Y:S01]  /*21c0*/  IMAD R19, R104, R99, R19 ;  /* 0x0000006368137224 */ /* 0x000fe200078e0213 */
[----:B------:R-:W-:Y:S01]  /*21d0*/  IADD3 R50, P1, PT, R50, R74, RZ ;  /* 0x0000004a32327210 */ /* 0x000fe20007f3e0ff */
[----:B------:R-:W-:Y:S01]  /*21e0*/  IMAD R87, R15, UR16, RZ ;  /* 0x000000100f577c24 */ /* 0x000fe2000f8e02ff */
[----:B------:R-:W-:Y:S01]  /*21f0*/  UMOV UR19, URZ ;  /* 0x000000ff00137c82 */ /* 0x000fe20008000000 */
[C---:B------:R-:W-:Y:S01]  /*2200*/  IMAD.X R89, R3.reuse, 0x1, R71, P0 ;  /* 0x0000000103597824 */ /* 0x040fe200000e0647 */
[----:B------:R-:W-:Y:S01]  /*2210*/  IADD3.X R3, PT, PT, R3, R72, RZ, P1, !PT ;  /* 0x0000004803037210 */ /* 0x000fe20000ffe4ff */
[----:B------:R-:W-:Y:S01]  /*2220*/  IMAD.WIDE.U32 R16, R16, UR18, R18 ;  /* 0x0000001210107c25 */ /* 0x000fe2000f8e0012 */
[----:B------:R-:W-:-:S02]  /*2230*/  USHF.L.U32 UR18, UR16, 0x6, URZ ;  /* 0x0000000610127899 */ /* 0x000fc400080006ff */
[C---:B------:R-:W-:Y:S01]  /*2240*/  SHF.L.U64.HI R0, R50.reuse, 0x1, R3 ;  /* 0x0000000132007819 */ /* 0x040fe20000010203 */
[----:B------:R-:W-:Y:S01]  /*2250*/  IMAD.IADD R7, R17, 0x1, R6 ;  /* 0x0000000111077824 */ /* 0x000fe200078e0206 */
[----:B------:R-:W-:Y:S01]  /*2260*/  SHF.L.U32 R50, R50, 0x1, RZ ;  /* 0x0000000132327819 */ /* 0x000fe200000006ff */
[----:B------:R-:W-:Y:S01]  /*2270*/  IMAD.MOV.U32 R6, RZ, RZ, R16 ;  /* 0x000000ffff067224 */ /* 0x000fe200078e0010 */
[----:B------:R-:W-:Y:S01]  /*2280*/  SHF.L.U64.HI R89, R88, 0x1, R89 ;  /* 0x0000000158597819 */ /* 0x000fe20000010259 */
[----:B------:R-:W-:Y:S01]  /*2290*/  IMAD.WIDE.U32 R4, R2, UR16, R4 ;  /* 0x0000001002047c25 */ /* 0x000fe2000f8e0004 */
[----:B------:R-:W-:Y:S01]  /*22a0*/  IADD3 R16, P0, PT, R50, UR14, RZ ;  /* 0x0000000e32107c10 */ /* 0x000fe2000ff1e0ff */
[----:B------:R-:W3:Y:S02]  /*22b0*/  LDCU UR16, c[0x0][0x450] ;  /* 0x00008a00ff1077ac */ /* 0x000ee40008000800 */
[-C--:B------:R-:W-:Y:S01]  /*22c0*/  IMAD R15, R15, R98.reuse, RZ ;  /* 0x000000620f0f7224 */ /* 0x080fe200078e02ff */
[----:B------:R-:W-:Y:S01]  /*22d0*/  IADD3.X R17, PT, PT, R0, UR15, RZ, P0, !PT ;  /* 0x0000000f00117c10 */ /* 0x000fe200087fe4ff */
[----:B------:R-:W-:Y:S01]  /*22e0*/  IMAD R87, R2, UR17, R87 ;  /* 0x0000001102577c24 */ /* 0x000fe2000f8e0257 */
[----:B-1----:R-:W-:Y:S01]  /*22f0*/  IADD3 R50, P0, PT, R50, UR10, RZ ;  /* 0x0000000a32327c10 */ /* 0x002fe2000ff1e0ff */
[----:B------:R-:W-:Y:S01]  /*2300*/  IMAD.SHL.U32 R88, R88, 0x2, RZ ;  /* 0x0000000258587824 */ /* 0x000fe200078e00ff */
[----:B------:R-:W-:Y:S01]  /*2310*/  LEA R86, P2, R4, UR8, 0x1 ;  /* 0x0000000804567c11 */ /* 0x000fe2000f8408ff */
[----:B------:R-:W-:Y:S01]  /*2320*/  IMAD R15, R2, R99, R15 ;  /* 0x00000063020f7224 */ /* 0x000fe200078e020f */
[----:B------:R-:W-:Y:S01]  /*2330*/  IADD3.X R51, PT, PT, R0, UR11, RZ, P0, !PT ;  /* 0x0000000b00337c10 */ /* 0x000fe200087fe4ff */
[----:B------:R-:W-:Y:S01]  /*2340*/  IMAD.SHL.U32 R95, R98, 0x40, RZ ;  /* 0x00000040625f7824 */ /* 0x000fe200078e00ff */
[----:B------:R-:W-:Y:S01]  /*2350*/  IADD3 R0, P0, PT, RZ, -UR19, RZ ;  /* 0x80000013ff007c10 */ /* 0x000fe2000ff1e0ff */
[----:B------:R-:W-:Y:S01]  /*2360*/  IMAD.WIDE.U32 R2, R2, R98, R6 ;  /* 0x0000006202027225 */ /* 0x000fe200078e0006 */
[----:B------:R-:W-:Y:S01]  /*2370*/  IADD3 R90, P1, PT, R88, UR14, RZ ;  /* 0x0000000e585a7c10 */ /* 0x000fe2000ff3e0ff */
[----:B------:R-:W1:Y:S01]  /*2380*/  LDCU UR17, c[0x0][0x440] ;  /* 0x00008800ff1177ac */ /* 0x000e620008000800 */
[----:B------:R-:W-:Y:S01]  /*2390*/  IADD3 R87, PT, PT, R5, R87, RZ ;  /* 0x0000005705577210 */ /* 0x000fe20007ffe0ff */
[----:B------:R-:W-:Y:S01]  /*23a0*/  IMAD.X R95, RZ, RZ, ~R95, P0 ;  /* 0x000000ffff5f7224 */ /* 0x000fe200000e0e5f */
[----:B------:R-:W-:Y:S01]  /*23b0*/  IADD3.X R91, PT, PT, R89, UR15, RZ, P1, !PT ;  /* 0x0000000f595b7c10 */ /* 0x000fe20008ffe4ff */
[----:B------:R-:W-:Y:S01]  /*23c0*/  IMAD.IADD R15, R3, 0x1, R15 ;  /* 0x00000001030f7824 */ /* 0x000fe200078e020f */
[----:B------:R-:W-:Y:S01]  /*23d0*/  IADD3.X R3, PT, PT, RZ, ~UR18, RZ, P0, !PT ;  /* 0x80000012ff037c10 */ /* 0x000fe200087fe4ff */
[----:B------:R-:W-:Y:S01]  /*23e0*/  IMAD.MOV.U32 R103, RZ, RZ, R135 ;  /* 0x000000ffff677224 */ /* 0x000fe200078e0087 */
[----:B------:R-:W-:Y:S01]  /*23f0*/  LEA.HI.X R87, R4, UR9, R87, 0x1, P2 ;  /* 0x0000000904577c11 */ /* 0x000fe200090f0c57 */
[----:B------:R-:W4:Y:S01]  /*2400*/  LDCU.64 UR14, c[0x0][0x3c0] ;  /* 0x00007800ff0e77ac */ /* 0x000f220008000a00 */
[----:B------:R-:W-:-:S02]  /*2410*/  LEA R14, P2, R2, UR4, 0x1 ;  /* 0x00000004020e7c11 */ /* 0x000fc4000f8408ff */
[----:B------:R-:W-:Y:S02]  /*2420*/  IADD3 R88, P1, PT, R88, UR10, RZ ;  /* 0x0000000a58587c10 */ /* 0x000fe4000ff3e0ff */
[----:B------:R-:W-:Y:S02]  /*2430*/  SHF.L.U64.HI R99, R98, 0x4, R99 ;  /* 0x0000000462637819 */ /* 0x000fe40000010263 */
[C---:B------:R-:W-:Y:S02]  /*2440*/  SHF.R.S64 R97, R0.reuse, 0x1f, R95 ;  /* 0x0000001f00617819 */ /* 0x040fe4000000105f */
[----:B------:R-:W-:Y:S02]  /*2450*/  SHF.R.S32.HI R98, RZ, 0x1f, R109 ;  /* 0x0000001fff627819 */ /* 0x000fe4000001146d */
[----:B---3--:R-:W-:Y:S02]  /*2460*/  MOV R11, UR16 ;  /* 0x00000010000b7c02 */ /* 0x008fe40008000f00 */
[----:B------:R-:W-:-:S02]  /*2470*/  SHF.R.S64 R93, R0, 0x1f, R3 ;  /* 0x0000001f005d7819 */ /* 0x000fc40000001003 */
[----:B------:R-:W-:Y:S02]  /*2480*/  SHF.R.S32.HI R92, RZ, 0x1f, R3 ;  /* 0x0000001fff5c7819 */ /* 0x000fe40000011403 */
[----:B------:R-:W-:Y:S02]  /*2490*/  SHF.R.S32.HI R95, RZ, 0x1f, R95 ;  /* 0x0000001fff5f7819 */ /* 0x000fe4000001145f */
[----:B------:R-:W-:Y:S01]  /*24a0*/  LEA.HI.X R15, R2, UR5, R15, 0x1, P2 ;  /* 0x00000005020f7c11 */ /* 0x000fe200090f0c0f */
[----:B------:R-:W3:Y:S01]  /*24b0*/  LDCU.64 UR4, c[0x0][0x3b8] ;  /* 0x00007700ff0477ac */ /* 0x000ee20008000a00 */
[----:B------:R-:W-:Y:S01]  /*24c0*/  IADD3.X R89, PT, PT, R89, UR11, RZ, P1, !PT ;  /* 0x0000000b59597c10 */ /* 0x000fe20008ffe4ff */
[----:B--2-4-:R-:W1:Y:S06]  /*24d0*/  LDCU.128 UR8, c[0x0][0x3a0] ;  /* 0x00007400ff0877ac */ /* 0x014e6c0008000c00 */
.L_x_1954:
        /* <DEDUP_REMOVED lines=9> */
[----:B-1----:R-:W-:Y:S02]  /*2570*/  ISETP.GE.AND P1, PT, R12, UR17, PT ;  /* 0x000000110c007c0c */ /* 0x002fe4000bf26270 */
[----:B------:R-:W-:Y:S11]  /*2580*/  ISETP.GE.AND P2, PT, R10, UR17, PT ;  /* 0x000000110a007c0c */ /* 0x000ff6000bf46270 */
[----:B------:R-:W2:Y:S01]  /*2590*/  @!P1 LDG.E.128 R24, desc[UR6][R86.64] ;  /* 0x0000000656189981 */ /* 0x000ea2000c1e1d00 */
[--C-:B------:R-:W-:Y:S05]  /*25a0*/  @!P1 IMAD.MOV.U32 R83, RZ, RZ, R81.reuse ;  /* 0x000000ffff539224 */ /* 0x100fea00078e0051 */
[----:B--2---:R1:W-:Y:S01]  /*25b0*/  @!P1 STG.E.128 desc[UR6][R82.64], R24 ;  /* 0x0000001852009986 */ /* 0x0043e2000c101d06 */
[----:B------:R-:W-:Y:S03]  /*25c0*/  ISETP.GE.AND P1, PT, R9, UR17, PT ;  /* 0x0000001109007c0c */ /* 0x000fe6000bf26270 */
[----:B------:R-:W2:Y:S01]  /*25d0*/  @!P2 LDG.E.128 R20, desc[UR6][R86.64+0x80] ;  /* 0x000080065614a981 */ /* 0x000ea2000c1e1d00 */
[--C-:B-1----:R-:W-:Y:S05]  /*25e0*/  @!P2 IMAD.MOV.U32 R83, RZ, RZ, R81.reuse ;  /* 0x000000ffff53a224 */ /* 0x102fea00078e0051 */
[----:B--2---:R1:W-:Y:S04]  /*25f0*/  @!P2 STG.E.128 desc[UR6][R82.64+0x80], R20 ;  /* 0x000080145200a986 */ /* 0x0043e8000c101d06 */
[----:B------:R-:W2:Y:S01]  /*2600*/  @!P1 LDG.E.128 R4, desc[UR6][R86.64+0x100] ;  /* 0x0001000656049981 */ /* 0x000ea2000c1e1d00 */
[----:B-1----:R-:W-:Y:S05]  /*2610*/  @!P1 IMAD.MOV.U32 R83, RZ, RZ, R81 ;  /* 0x000000ffff539224 */ /* 0x002fea00078e0051 */
[----:B--2---:R2:W-:Y:S02]  /*2620*/  @!P1 STG.E.128 desc[UR6][R82.64+0x100], R4 ;  /* 0x0001000452009986 */ /* 0x0045e4000c101d06 */
.L_x_1888:
[----:B-1-3--:R-:W-:Y:S05]  /*2630*/  BSYNC.RECONVERGENT B0 ;  /* 0x0000000000007941 */ /* 0x00afea0003800200 */
.L_x_1887:
        /* <DEDUP_REMOVED lines=9> */
[----:B------:R-:W3:Y:S04]  /*26d0*/  @!P2 LDG.E.128 R24, desc[UR6][R28.64] ;  /* 0x000000061c18a981 */ /* 0x000ee8000c1e1d00 */
[----:B---3--:R1:W-:Y:S01]  /*26e0*/  @!P2 STG.E.128 desc[UR6][R18.64], R24 ;  /* 0x000000181200a986 */ /* 0x0083e2000c101d06 */
[----:B------:R-:W-:Y:S05]  /*26f0*/  ISETP.GE.AND P2, PT, R9, UR17, PT ;  /* 0x0000001109007c0c */ /* 0x000fea000bf46270 */
[----:B------:R-:W3:Y:S04]  /*2700*/  @!P1 LDG.E.128 R20, desc[UR6][R28.64+0x80] ;  /* 0x000080061c149981 */ /* 0x000ee8000c1e1d00 */
[----:B---3--:R1:W-:Y:S04]  /*2710*/  @!P1 STG.E.128 desc[UR6][R18.64+0x80], R20 ;  /* 0x0000801412009986 */ /* 0x0083e8000c101d06 */
[----:B--2---:R-:W2:Y:S04]  /*2720*/  @!P2 LDG.E.128 R4, desc[UR6][R28.64+0x100] ;  /* 0x000100061c04a981 */ /* 0x004ea8000c1e1d00 */
[----:B--2---:R1:W-:Y:S02]  /*2730*/  @!P2 STG.E.128 desc[UR6][R18.64+0x100], R4 ;  /* 0x000100041200a986 */ /* 0x0043e4000c101d06 */
.L_x_1890:
[----:B------:R-:W-:Y:S05]  /*2740*/  BSYNC.RECONVERGENT B0 ;  /* 0x0000000000007941 */ /* 0x000fea0003800200 */
.L_x_1889:
[----:B------:R-:W-:Y:S01]  /*2750*/  ISETP.GE.AND P4, PT, R77, R107, !P4 ;  /* 0x0000006b4d00720c */ /* 0x000fe20006786270 */
[----:B------:R-:W-:Y:S01]  /*2760*/  BSSY.RECONVERGENT B0, `(.L_x_1891) ;  /* 0x0000013000007945 */ /* 0x000fe20003800200 */
[C---:B------:R-:W-:Y:S04]  /*2770*/  ISETP.GE.AND P3, PT, R76.reuse, R105, PT ;  /* 0x000000694c00720c */ /* 0x040fe80003f66270 */
[----:B------:R-:W-:Y:S07]  /*2780*/  ISETP.GE.AND P3, PT, R76, R107, !P3 ;  /* 0x0000006b4c00720c */ /* 0x000fee0005f66270 */
[----:B------:R-:W-:Y:S05]  /*2790*/  @!P4 BRA `(.L_x_1892) ;  /* 0x00000000003cc947 */ /* 0x000fea0003800000 */
[----:B------:R-:W3:Y:S01]  /*27a0*/  LDC.64 R2, c[0x0][0x4b0] ;  /* 0x00012c00ff027b82 */ /* 0x000ee20000000a00 */
[----:B------:R-:W-:Y:S02]  /*27b0*/  ISETP.GE.AND P2, PT, R12, UR17, PT ;  /* 0x000000110c007c0c */ /* 0x000fe4000bf46270 */
[C---:B---3--:R-:W-:Y:S04]  /*27c0*/  LEA R28, P1, R2.reuse, R86, 0x6 ;  /* 0x00000056021c7211 */ /* 0x048fe800078230ff */
[----:B------:R-:W-:Y:S02]  /*27d0*/  LEA.HI.X R29, R2, R87, R3, 0x6, P1 ;  /* 0x00000057021d7211 */ /* 0x000fe400008f3403 */
[----:B------:R-:W3:Y:S01]  /*27e0*/  LDC.64 R2, c[0x0][0x3c0] ;  /* 0x0000f000ff027b82 */ /* 0x000ee20000000a00 */
[----:B------:R-:W-:Y:S04]  /*27f0*/  ISETP.GE.AND P1, PT, R10, UR17, PT ;  /* 0x000000110a007c0c */ /* 0x000fe8000bf26270 */
[----:B-12---:R-:W2:Y:S01]  /*2800*/  @!P2 LDG.E.128 R4, desc[UR6][R28.64] ;  /* 0x000000061c04a981 */ /* 0x006ea2000c1e1d00 */
[C---:B---3--:R-:W-:Y:S04]  /*2810*/  LEA R18, P6, R2.reuse, R82, 0x6 ;  /* 0x0000005202127211 */ /* 0x048fe800078c30ff */
[----:B------:R-:W-:Y:S05]  /*2820*/  LEA.HI.X R19, R2, R81, R3, 0x6, P6 ;  /* 0x0000005102137211 */ /* 0x000fea00030f3403 */
[----:B--2---:R3:W-:Y:S01]  /*2830*/  @!P2 STG.E.128 desc[UR6][R18.64], R4 ;  /* 0x000000041200a986 */ /* 0x0047e2000c101d06 */
[----:B------:R-:W-:Y:S03]  /*2840*/  ISETP.GE.AND P2, PT, R9, UR17, PT ;  /* 0x0000001109007c0c */ /* 0x000fe6000bf46270 */
[----:B------:R-:W2:Y:S04]  /*2850*/  @!P1 LDG.E.128 R24, desc[UR6][R28.64+0x80] ;  /* 0x000080061c189981 */ /* 0x000ea8000c1e1d00 */
[----:B--2---:R3:W-:Y:S06]  /*2860*/  @!P1 STG.E.128 desc[UR6][R18.64+0x80], R24 ;  /* 0x0000801812009986 */ /* 0x0047ec000c101d06 */
[----:B------:R-:W2:Y:S04]  /*2870*/  @!P2 LDG.E.128 R20, desc[UR6][R28.64+0x100] ;  /* 0x000100061c14a981 */ /* 0x000ea8000c1e1d00 */
[----:B--2---:R3:W-:Y:S02]  /*2880*/  @!P2 STG.E.128 desc[UR6][R18.64+0x100], R20 ;  /* 0x000100141200a986 */ /* 0x0047e4000c101d06 */
.L_x_1892:
[----:B------:R-:W-:Y:S05]  /*2890*/  BSYNC.RECONVERGENT B0 ;  /* 0x0000000000007941 */ /* 0x000fea0003800200 */
.L_x_1891:
[----:B------:R-:W-:Y:S01]  /*28a0*/  ISETP.NE.AND P1, PT, R11, RZ, PT ;  /* 0x000000ff0b00720c */ /* 0x000fe20003f25270 */
[----:B------:R-:W-:Y:S01]  /*28b0*/  BSSY.RECONVERGENT B0, `(.L_x_1893) ;  /* 0x0000015000007945 */ /* 0x000fe20003800200 */
[----:B------:R-:W-:Y:S03]  /*28c0*/  IADD3 R103, PT, PT, R103, -0x1, RZ ;  /* 0xffffffff67677810 */ /* 0x000fe60007ffe0ff */
[----:B------:R-:W-:Y:S05]  /*28d0*/  @!P3 BRA `(.L_x_1894) ;  /* 0x000000000048b947 */ /* 0x000fea0003800000 */
[----:B------:R-:W1:Y:S01]  /*28e0*/  LDC.64 R2, c[0x0][0x4b0] ;  /* 0x00012c00ff027b82 */ /* 0x000e620000000a00 */
[----:B------:R-:W-:Y:S02]  /*28f0*/  ISETP.GE.AND P2, PT, R12, UR17, PT ;  /* 0x000000110c007c0c */ /* 0x000fe4000bf46270 */
[----:B--2---:R-:W-:Y:S02]  /*2900*/  MOV R83, R81 ;  /* 0x0000005100537202 */ /* 0x004fe40000000f00 */
[----:B------:R-:W-:Y:S01]  /*2910*/  ISETP.GE.AND P6, PT, R10, UR17, PT ;  /* 0x000000110a007c0c */ /* 0x000fe2000bfc6270 */
[----:B-1-3--:R-:W-:Y:S04]  /*2920*/  IMAD.WIDE.U32 R18, R2, 0x60, R86 ;  /* 0x0000006002127825 */ /* 0x00afe800078e0056 */
        /* <DEDUP_REMOVED lines=13> */
.L_x_1894:
[----:B------:R-:W-:Y:S05]  /*2a00*/  BSYNC.RECONVERGENT B0 ;  /* 0x0000000000007941 */ /* 0x000fea0003800200 */
.L_x_1893:
        /* <DEDUP_REMOVED lines=9> */
[----:B-1-34-:R-:W3:Y:S04]  /*2aa0*/  @!P0 LDG.E.128 R24, desc[UR6][R14.64] ;  /* 0x000000060e188981 */ /* 0x01aee8000c1e1d00 */
[----:B---3--:R1:W-:Y:S01]  /*2ab0*/  @!P0 STG.E.128 desc[UR6][R84.64], R24 ;  /* 0x0000001854008986 */ /* 0x0083e2000c101d06 */
[----:B------:R-:W-:Y:S03]  /*2ac0*/  ISETP.GE.AND P0, PT, R9, UR17, PT ;  /* 0x0000001109007c0c */ /* 0x000fe6000bf06270 */
[----:B------:R-:W3:Y:S04]  /*2ad0*/  @!P1 LDG.E.128 R20, desc[UR6][R14.64+0x80] ;  /* 0x000080060e149981 */ /* 0x000ee8000c1e1d00 */
[----:B---3--:R1:W-:Y:S06]  /*2ae0*/  @!P1 STG.E.128 desc[UR6][R84.64+0x80], R20 ;  /* 0x0000801454009986 */ /* 0x0083ec000c101d06 */
[----:B--2---:R-:W2:Y:S04]  /*2af0*/  @!P0 LDG.E.128 R4, desc[UR6][R14.64+0x100] ;  /* 0x000100060e048981 */ /* 0x004ea8000c1e1d00 */
[----:B--2---:R1:W-:Y:S02]  /*2b00*/  @!P0 STG.E.128 desc[UR6][R84.64+0x100], R4 ;  /* 0x0001000454008986 */ /* 0x0043e4000c101d06 */
.L_x_1898:
[----:B------:R-:W-:Y:S05]  /*2b10*/  BSYNC.RECONVERGENT B0 ;  /* 0x0000000000007941 */ /* 0x000fea0003800200 */
.L_x_1897:
[----:B------:R-:W-:Y:S04]  /*2b20*/  BSSY.RECONVERGENT B0, `(.L_x_1899) ;  /* 0x000000f000007945 */ /* 0x000fe80003800200 */
[----:B------:R-:W-:Y:S05]  /*2b30*/  @!P5 BRA `(.L_x_1900) ;  /* 0x000000000034d947 */ /* 0x000fea0003800000 */
[----:B------:R-:W-:Y:S02]  /*2b40*/  ISETP.GE.AND P1, PT, R12, UR17, PT ;  /* 0x000000110c007c0c */ /* 0x000fe4000bf26270 */
[----:B-1-3--:R-:W-:Y:S02]  /*2b50*/  LEA R18, P0, R101, R14, 0x1 ;  /* 0x0000000e65127211 */ /* 0x00afe400078008ff */
[----:B------:R-:W-:Y:S02]  /*2b60*/  LEA R2, P5, R61, R84, 0x1 ;  /* 0x000000543d027211 */ /* 0x000fe400078a08ff */
[----:B------:R-:W-:Y:S02]  /*2b70*/  LEA.HI.X R19, R101, R15, R99, 0x1, P0 ;  /* 0x0000000f65137211 */ /* 0x000fe400000f0c63 */
[----:B------:R-:W-:Y:S02]  /*2b80*/  ISETP.GE.AND P0, PT, R10, UR17, PT ;  /* 0x000000110a007c0c */ /* 0x000fe4000bf06270 */
[----:B------:R-:W-:Y:S03]  /*2b90*/  LEA.HI.X R3, R61, R85, R60, 0x1, P5 ;  /* 0x000000553d037211 */ /* 0x000fe600028f0c3c */
[----:B----4-:R-:W3:Y:S04]  /*2ba0*/  @!P1 LDG.E.128 R24, desc[UR6][R18.64] ;  /* 0x0000000612189981 */ /* 0x010ee8000c1e1d00 */
[----:B---3--:R1:W-:Y:S01]  /*2bb0*/  @!P1 STG.E.128 desc[UR6][R2.64], R24 ;  /* 0x0000001802009986 */ /* 0x0083e2000c101d06 */
[----:B------:R-:W-:Y:S03]  /*2bc0*/  ISETP.GE.AND P1, PT, R9, UR17, PT ;  /* 0x0000001109007c0c */ /* 0x000fe6000bf26270 */
[----:B------:R-:W3:Y:S04]  /*2bd0*/  @!P0 LDG.E.128 R20, desc[UR6][R18.64+0x80] ;  /* 0x0000800612148981 */ /* 0x000ee8000c1e1d00 */
[----:B---3--:R1:W-:Y:S06]  /*2be0*/  @!P0 STG.E.128 desc[UR6][R2.64+0x80], R20 ;  /* 0x0000801402008986 */ /* 0x0083ec000c101d06 */
[----:B--2---:R-:W2:Y:S04]  /*2bf0*/  @!P1 LDG.E.128 R4, desc[UR6][R18.64+0x100] ;  /* 0x0001000612049981 */ /* 0x004ea8000c1e1d00 */
[----:B--2---:R1:W-:Y:S02]  /*2c00*/  @!P1 STG.E.128 desc[UR6][R2.64+0x100], R4 ;  /* 0x0001000402009986 */ /* 0x0043e4000c101d06 */
.L_x_1900:
[----:B------:R-:W-:Y:S05]  /*2c10*/  BSYNC.RECONVERGENT B0 ;  /* 0x0000000000007941 */ /* 0x000fea0003800200 */
.L_x_1899:
        /* <DEDUP_REMOVED lines=17> */
.L_x_1902:
[----:B------:R-:W-:Y:S05]  /*2d30*/  BSYNC.RECONVERGENT B0 ;  /* 0x0000000000007941 */ /* 0x000fea0003800200 */
.L_x_1901:
[----:B------:R-:W-:Y:S01]  /*2d40*/  MOV R11, RZ ;  /* 0x000000ff000b7202 */ /* 0x000fe20000000f00 */
[----:B------:R-:W-:Y:S05]  /*2d50*/  @!P3 BRA `(.L_x_1903) ;  /* 0x000000740054b947 */ /* 0x000fea0003800000 */
[----:B-1----:R-:W1:Y:S01]  /*2d60*/  LDC.64 R2, c[0x0][0x4a8] ;  /* 0x00012a00ff027b82 */ /* 0x002e620000000a00 */
[----:B------:R-:W-:Y:S02]  /*2d70*/  ISETP.GE.AND P1, PT, R12, UR17, PT ;  /* 0x000000110c007c0c */ /* 0x000fe4000bf26270 */
[----:B------:R-:W-:Y:S01]  /*2d80*/  ISETP.GE.AND P0, PT, R10, UR17, PT ;  /* 0x000000110a007c0c */ /* 0x000fe2000bf06270 */
[----:B-1----:R-:W-:Y:S02]  /*2d90*/  IMAD R3, R3, 0x60, RZ ;  /* 0x0000006003037824 */ /* 0x002fe400078e02ff */
[----:B---3--:R-:W-:Y:S05]  /*2da0*/  IMAD.WIDE.U32 R18, R2, 0x60, R14 ;  /* 0x0000006002127825 */ /* 0x008fea00078e000e */
[----:B------:R-:W-:Y:S02]  /*2db0*/  IADD3 R19, PT, PT, R19, R3, RZ ;  /* 0x0000000313137210 */ /* 0x000fe40007ffe0ff */
[----:B------:R-:W1:Y:S03]  /*2dc0*/  LDC.64 R2, c[0x0][0x3b8] ;  /* 0x0000ee00ff027b82 */ /* 0x000e660000000a00 */
[----:B--2-4-:R-:W2:Y:S01]  /*2dd0*/  @!P1 LDG.E.128 R4, desc[UR6][R18.64] ;  /* 0x0000000612049981 */ /* 0x014ea2000c1e1d00 */
        /* <DEDUP_REMOVED lines=12> */
.L_x_1896:
        /* <DEDUP_REMOVED lines=10> */
[----:B-1-34-:R-:W3:Y:S11]  /*2f40*/  LDG.E.128 R20, desc[UR6][R14.64] ;  /* 0x000000060e147981 */ /* 0x01aef6000c1e1d00 */
[----:B------:R-:W-:Y:S01]  /*2f50*/  @!UPT UIADD3 URZ, UPT, UPT, URZ, URZ, URZ ;  /* 0x000000fffffff290 */ /* 0x000fe2000fffe0ff */
[----:B------:R-:W4:Y:S06]  /*2f60*/  @!P0 LDG.E.64 R32, desc[UR6][R50.64] ;  /* 0x0000000632208981 */ /* 0x000f2c000c1e1b00 */
[----:B--2---:R-:W2:Y:S01]  /*2f70*/  @!P0 LDG.E.64 R6, desc[UR6][R16.64] ;  /* 0x0000000610068981 */ /* 0x004ea2000c1e1b00 */
[--C-:B----4-:R-:W-:Y:S01]  /*2f80*/  @!P0 HADD2.F32 R27, -RZ, R32.reuse.H0_H0 ;  /* 0x20000020ff1b8230 */ /* 0x110fe20000004100 */
[----:B---3--:R-:W-:Y:S01]  /*2f90*/  @!P0 MOV R24, R20 ;  /* 0x0000001400188202 */ /* 0x008fe20000000f00 */
[----:B------:R-:W-:Y:S01]  /*2fa0*/  @!P0 HADD2.F32 R26, -RZ, R33.H0_H0 ;  /* 0x20000021ff1a8230 */ /* 0x000fe20000004100 */
[----:B------:R-:W-:Y:S01]  /*2fb0*/  @!P0 MOV R8, R21 ;  /* 0x0000001500088202 */ /* 0x000fe20000000f00 */
[----:B------:R-:W-:Y:S02]  /*2fc0*/  @!P0 HADD2.F32 R31, -RZ, R32.H1_H1 ;  /* 0x30000020ff1f8230 */ /* 0x000fe40000004100 */
[----:B------:R-:W-:Y:S02]  /*2fd0*/  @!P0 HADD2.F32 R19, -RZ, R24.H1_H1 ;  /* 0x30000018ff138230 */ /* 0x000fe40000004100 */
[----:B--2---:R-:W-:Y:S02]  /*2fe0*/  @!P0 HADD2.F32 R18, -RZ, R6.H0_H0 ;  /* 0x20000006ff128230 */ /* 0x004fe40000004100 */
        /* <DEDUP_REMOVED lines=38> */
.L_x_1908:
[----:B------:R-:W-:Y:S05]  /*3250*/  BSYNC.RECONVERGENT B0 ;  /* 0x0000000000007941 */ /* 0x000fea0003800200 */
.L_x_1907:
[----:B------:R-:W-:Y:S04]  /*3260*/  BSSY.RECONVERGENT B0, `(.L_x_1909) ;  /* 0x0000034000007945 */ /* 0x000fe80003800200 */
        /* <DEDUP_REMOVED lines=51> */
.L_x_1910:
[----:B------:R-:W-:Y:S05]  /*35a0*/  BSYNC.RECONVERGENT B0 ;  /* 0x0000000000007941 */ /* 0x000fea0003800200 */
.L_x_1909:
        /* <DEDUP_REMOVED lines=51> */
.L_x_1906:
[----:B------:R-:W-:Y:S05]  /*38e0*/  BSYNC.RECONVERGENT B1 ;  /* 0x0000000000017941 */ /* 0x000fea0003800200 */
.L_x_1905:
        /* <DEDUP_REMOVED lines=68> */
.L_x_1914:
[----:B------:R-:W-:Y:S05]  /*3d30*/  BSYNC.RECONVERGENT B0 ;  /* 0x0000000000007941 */ /* 0x000fea0003800200 */
.L_x_1913:
        /* <DEDUP_REMOVED lines=52> */
.L_x_1916:
[----:B------:R-:W-:Y:S05]  /*4080*/  BSYNC.RECONVERGENT B0 ;  /* 0x0000000000007941 */ /* 0x000fea0003800200 */
.L_x_1915:
        /* <DEDUP_REMOVED lines=51> */
.L_x_1912:
[----:B------:R-:W-:Y:S05]  /*43c0*/  BSYNC.RECONVERGENT B1 ;  /* 0x0000000000017941 */ /* 0x000fea0003800200 */
.L_x_1911:
        /* <DEDUP_REMOVED lines=68> */
.L_x_1920:
[----:B------:R-:W-:Y:S05]  /*4810*/  BSYNC.RECONVERGENT B0 ;  /* 0x0000000000007941 */ /* 0x000fea0003800200 */
.L_x_1919:
        /* <DEDUP_REMOVED lines=52> */
.L_x_1922:
[----:B------:R-:W-:Y:S05]  /*4b60*/  BSYNC.RECONVERGENT B0 ;  /* 0x0000000000007941 */ /* 0x000fea0003800200 */
.L_x_1921:
        /* <DEDUP_REMOVED lines=51> */
.L_x_1918:
[----:B------:R-:W-:Y:S05]  /*4ea0*/  BSYNC.RECONVERGENT B1 ;  /* 0x0000000000017941 */ /* 0x000fea0003800200 */
.L_x_1917:
        /* <DEDUP_REMOVED lines=70> */
.L_x_1926:
[----:B------:R-:W-:Y:S05]  /*5310*/  BSYNC.RECONVERGENT B0 ;  /* 0x0000000000007941 */ /* 0x000fea0003800200 */
.L_x_1925:
        /* <DEDUP_REMOVED lines=52> */
.L_x_1928:
[----:B------:R-:W-:Y:S05]  /*5660*/  BSYNC.RECONVERGENT B0 ;  /* 0x0000000000007941 */ /* 0x000fea0003800200 */
.L_x_1927:
        /* <DEDUP_REMOVED lines=51> */
.L_x_1924:
[----:B------:R-:W-:Y:S05]  /*59a0*/  BSYNC.RECONVERGENT B1 ;  /* 0x0000000000017941 */ /* 0x000fea0003800200 */
.L_x_1923:
        /* <DEDUP_REMOVED lines=8> */
.L_x_1904:
[----:B-1-3--:R-:W-:Y:S01]  /*5a30*/  LEA.HI R18, R11, R11, RZ, 0x1 ;  /* 0x0000000b0b127211 */ /* 0x00afe200078f08ff */
[----:B------:R-:W-:Y:S01]  /*5a40*/  BSSY.RECONVERGENT B1, `(.L_x_1929) ;  /* 0x000011d000017945 */ /* 0x000fe20003800200 */
[----:B------:R-:W-:Y:S02]  /*5a50*/  SHF.R.U32.HI R19, RZ, 0x1, R11 ;  /* 0x00000001ff137819 */ /* 0x000fe4000001160b */
[----:B------:R-:W-:Y:S05]  /*5a60*/  SHF.R.S32.HI R18, RZ, 0x1, R18 ;  /* 0x00000001ff127819 */ /* 0x000fea0000011412 */
[----:B------:R-:W-:Y:S05]  /*5a70*/  IMAD.MOV R18, RZ, RZ, -R18 ;  /* 0x000000ffff127224 */ /* 0x000fea00078e0a12 */
[----:B--2---:R-:W-:Y:S01]  /*5a80*/  SHF.R.S32.HI R83, RZ, 0x1f, R18 ;  /* 0x0000001fff537819 */ /* 0x004fe20000011412 */
        /* <DEDUP_REMOVED lines=93> */
.L_x_1932:
[----:B------:R-:W-:Y:S05]  /*6060*/  BSYNC.RECONVERGENT B0 ;  /* 0x0000000000007941 */ /* 0x000fea0003800200 */
.L_x_1931:
        /* <DEDUP_REMOVED lines=93> */
.L_x_1934:
[----:B------:R-:W-:Y:S05]  /*6640*/  BSYNC.RECONVERGENT B0 ;  /* 0x0000000000007941 */ /* 0x000fea0003800200 */
.L_x_1933:
        /* <DEDUP_REMOVED lines=92> */
.L_x_1930:
[----:B------:R-:W-:Y:S05]  /*6c10*/  BSYNC.RECONVERGENT B1 ;  /* 0x0000000000017941 */ /* 0x000fea0003800200 */
.L_x_1929:
[----:B------:R-:W-:Y:S04]  /*6c20*/  BSSY.RECONVERGENT B1, `(.L_x_1935) ;  /* 0x000011f000017945 */ /* 0x000fe80003800200 */
[----:B------:R-:W-:Y:S05]  /*6c30*/  @!P5 BRA `(.L_x_1936) ;  /* 0x000000100074d947 */ /* 0x000fea0003800000 */
[----:B----4-:R-:W-:Y:S01]  /*6c40*/  LEA R24, P1, R101, R14, 0x1 ;  /* 0x0000000e65187211 */ /* 0x010fe200078208ff */
[----:B------:R-:W4:Y:S01]  /*6c50*/  LDC R123, c[0x0][0x440] ;  /* 0x00011000ff7b7b82 */ /* 0x000f220000000800 */
[----:B------:R-:W-:Y:S01]  /*6c60*/  LEA R120, P0, R61, R84, 0x1 ;  /* 0x000000543d787211 */ /* 0x000fe200078008ff */
[----:B------:R-:W-:Y:S01]  /*6c70*/  BSSY.RECONVERGENT B0, `(.L_x_1937) ;  /* 0x000005f000007945 */ /* 0x000fe20003800200 */
[----:B------:R-:W-:Y:S02]  /*6c80*/  LEA.HI.X R25, R101, R15, R99, 0x1, P1 ;  /* 0x0000000f65197211 */ /* 0x000fe400008f0c63 */
[----:B------:R-:W-:Y:S02]  /*6c90*/  LEA.HI.X R121, R61, R85, R60, 0x1, P0 ;  /* 0x000000553d797211 */ /* 0x000fe400000f0c3c */
[----:B----4-:R-:W-:Y:S11]  /*6ca0*/  ISETP.GE.AND P5, PT, R12, R123, PT ;  /* 0x0000007b0c00720c */ /* 0x010ff60003fa6270 */
[----:B------:R-:W-:Y:S02]  /*6cb0*/  @!UPT UIADD3 URZ, UPT, UPT, URZ, URZ, URZ ;  /* 0x000000fffffff290 */ /* 0x000fe4000fffe0ff */
[----:B------:R-:W-:Y:S05]  /*6cc0*/  @P5 BRA `(.L_x_1938) ;  /* 0x0000000400645947 */ /* 0x000fea0003800000 */
[C---:B------:R-:W-:Y:S01]  /*6cd0*/  ISETP.GE.AND P0, PT, R12.reuse, R11, PT ;  /* 0x0000000b0c00720c */ /* 0x040fe20003f06270 */
[----:B------:R-:W4:Y:S11]  /*6ce0*/  LDG.E.128 R56, desc[UR6][R24.64] ;  /* 0x0000000618387981 */ /* 0x000f36000c1e1d00 */
        /* <DEDUP_REMOVED lines=15> */
[----:B------:R-:W4:Y:S01]  /*6de0*/  @!P0 LDG.E.128 R116, desc[UR6][R126.64] ;  /* 0x000000067e748981 */ /* 0x000f22000c1e1d00 */
[----:B------:R-:W-:Y:S07]  /*6df0*/  ISETP.GE.U32.OR P1, PT, R12, R19, P0 ;  /* 0x000000130c00720c */ /* 0x000fee0000726470 */
[----:B-123--:R4:W2:Y:S01]  /*6e00*/  @!P0 LDG.E.128 R52, desc[UR6][R38.64] ;  /* 0x0000000626348981 */ /* 0x00e8a2000c1e1d00 */
[--C-:B-----5:R-:W-:Y:S01]  /*6e10*/  @!P0 HADD2.F32 R33, -RZ, R20.reuse.H0_H0 ;  /* 0x20000014ff218230 */ /* 0x120fe20000004100 */
[----:B----4-:R-:W-:Y:S01]  /*6e20*/  @!P0 MOV R38, R56 ;  /* 0x0000003800268202 */ /* 0x010fe20000000f00 */
        /* <DEDUP_REMOVED lines=67> */
.L_x_1938:
[----:B------:R-:W-:Y:S05]  /*7260*/  BSYNC.RECONVERGENT B0 ;  /* 0x0000000000007941 */ /* 0x000fea0003800200 */
.L_x_1937:
[----:B------:R-:W-:Y:S01]  /*7270*/  ISETP.GE.AND P0, PT, R10, R123, PT ;  /* 0x0000007b0a00720c */ /* 0x000fe20003f06270 */
[----:B------:R-:W-:Y:S11]  /*7280*/  BSSY.RECONVERGENT B0, `(.L_x_1939) ;  /* 0x000005c000007945 */ /* 0x000ff60003800200 */
[----:B------:R-:W-:Y:S01]  /*7290*/  @!UPT UIADD3 URZ, UPT, UPT, URZ, URZ, URZ ;  /* 0x000000fffffff290 */ /* 0x000fe2000fffe0ff */
[----:B------:R-:W-:Y:S05]  /*72a0*/  @P0 BRA `(.L_x_1940) ;  /* 0x0000000400640947 */ /* 0x000fea0003800000 */
[C---:B------:R-:W-:Y:S01]  /*72b0*/  ISETP.GE.AND P0, PT, R10.reuse, R11, PT ;  /* 0x0000000b0a00720c */ /* 0x040fe20003f06270 */
[----:B----4-:R-:W4:Y:S11]  /*72c0*/  LDG.E.128 R56, desc[UR6][R24.64+0x80] ;  /* 0x0000800618387981 */ /* 0x010f36000c1e1d00 */
        /* <DEDUP_REMOVED lines=87> */
.L_x_1940:
[----:B------:R-:W-:Y:S05]  /*7840*/  BSYNC.RECONVERGENT B0 ;  /* 0x0000000000007941 */ /* 0x000fea0003800200 */
.L_x_1939:
[----:B------:R-:W-:Y:S11]  /*7850*/  ISETP.GE.AND P0, PT, R9, R123, PT ;  /* 0x0000007b0900720c */ /* 0x000ff60003f06270 */
[----:B------:R-:W-:Y:S02]  /*7860*/  @!UPT UIADD3 URZ, UPT, UPT, URZ, URZ, URZ ;  /* 0x000000fffffff290 */ /* 0x000fe4000fffe0ff */
[----:B------:R-:W-:Y:S05]  /*7870*/  @P0 BRA `(.L_x_1936) ;  /* 0x0000000400640947 */ /* 0x000fea0003800000 */
[C---:B------:R-:W-:Y:S01]  /*7880*/  ISETP.GE.AND P0, PT, R9.reuse, R11, PT ;  /* 0x0000000b0900720c */ /* 0x040fe20003f06270 */
[----:B-123--:R-:W2:Y:S11]  /*7890*/  LDG.E.128 R52, desc[UR6][R24.64+0x100] ;  /* 0x0001000618347981 */ /* 0x00eeb6000c1e1d00 */
[----:B------:R-:W-:Y:S01]  /*78a0*/  @!UPT UIADD3 URZ, UPT, UPT, URZ, URZ, URZ ;  /* 0x000000fffffff290 */ /* 0x000fe2000fffe0ff */
[----:B------:R-:W-:Y:S04]  /*78b0*/  @!P0 ISETP.GE.U32.AND P1, PT, R9, R19, PT ;  /* 0x000000130900820c */ /* 0x000fe80003f26070 */
[----:B----4-:R-:W-:Y:S02]  /*78c0*/  @!P0 SEL R56, R18, RZ, P1 ;  /* 0x000000ff12388207 */ /* 0x010fe40000800000 */
        /* <DEDUP_REMOVED lines=84> */
.L_x_1936:
[----:B------:R-:W-:Y:S05]  /*7e10*/  BSYNC.RECONVERGENT B1 ;  /* 0x0000000000017941 */ /* 0x000fea0003800200 */
.L_x_1935:
[----:B------:R-:W-:Y:S04]  /*7e20*/  BSSY.RECONVERGENT B1, `(.L_x_1941) ;  /* 0x0000120000017945 */ /* 0x000fe80003800200 */
[----:B------:R-:W-:Y:S05]  /*7e30*/  @!P4 BRA `(.L_x_1942) ;  /* 0x000000100078c947 */ /* 0x000fea0003800000 */
[----:B------:R-:W5:Y:S01]  /*7e40*/  LDC R123, c[0x0][0x440] ;  /* 0x00011000ff7b7b82 */ /* 0x000f620000000800 */
[----:B------:R-:W-:Y:S07]  /*7e50*/  BSSY.RECONVERGENT B0, `(.L_x_1943) ;  /* 0x0000062000007945 */ /* 0x000fee0003800200 */
[----:B----4-:R-:W4:Y:S08]  /*7e60*/  LDC.64 R4, c[0x0][0x4a8] ;  /* 0x00012a00ff047b82 */ /* 0x010f300000000a00 */
[----:B------:R-:W1:Y:S01]  /*7e70*/  LDC.64 R2, c[0x0][0x3b8] ;  /* 0x0000ee00ff027b82 */ /* 0x000e620000000a00 */
[----:B-----5:R-:W-:Y:S02]  /*7e80*/  ISETP.GE.AND P4, PT, R12, R123, PT ;  /* 0x0000007b0c00720c */ /* 0x020fe40003f86270 */
[C---:B----4-:R-:W-:Y:S04]  /*7e90*/  LEA R24, P1, R4.reuse, R14, 0x6 ;  /* 0x0000000e04187211 */ /* 0x050fe800078230ff */
[----:B------:R-:W-:Y:S02]  /*7ea0*/  LEA.HI.X R25, R4, R15, R5, 0x6, P1 ;  /* 0x0000000f04197211 */ /* 0x000fe400008f3405 */
[C---:B-1----:R-:W-:Y:S04]  /*7eb0*/  LEA R120, P0, R2.reuse, R84, 0x6 ;  /* 0x0000005402787211 */ /* 0x042fe800078030ff */
[----:B------:R-:W-:Y:S01]  /*7ec0*/  LEA.HI.X R121, R2, R85, R3, 0x6, P0 ;  /* 0x0000005502797211 */ /* 0x000fe200000f3403 */
[----:B------:R-:W-:Y:S08]  /*7ed0*/  @P4 BRA `(.L_x_1944) ;  /* 0x0000000400644947 */ /* 0x000ff00003800000 */
        /* <DEDUP_REMOVED lines=19> */
[----:B--23--:R4:W2:Y:S01]  /*8010*/  @!P0 LDG.E.128 R52, desc[UR6][R38.64] ;  /* 0x0000000626348981 */ /* 0x00c8a2000c1e1d00 */
        /* <DEDUP_REMOVED lines=69> */
.L_x_1944:
[----:B------:R-:W-:Y:S05]  /*8470*/  BSYNC.RECONVERGENT B0 ;  /* 0x0000000000007941 */ /* 0x000fea0003800200 */
.L_x_1943:
[----:B------:R-:W-:Y:S01]  /*8480*/  ISETP.GE.AND P0, PT, R10, R123, PT ;  /* 0x0000007b0a00720c */ /* 0x000fe20003f06270 */
[----:B------:R-:W-:Y:S11]  /*8490*/  BSSY.RECONVERGENT B0, `(.L_x_1945) ;  /* 0x000005c000007945 */ /* 0x000ff60003800200 */
[----:B------:R-:W-:Y:S01]  /*84a0*/  @!UPT UIADD3 URZ, UPT, UPT, URZ, URZ, URZ ;  /* 0x000000fffffff290 */ /* 0x000fe2000fffe0ff */
[----:B------:R-:W-:Y:S05]  /*84b0*/  @P0 BRA `(.L_x_1946) ;  /* 0x0000000400640947 */ /* 0x000fea0003800000 */
[C---:B------:R-:W-:Y:S01]  /*84c0*/  ISETP.GE.AND P0, PT, R10.reuse, R11, PT ;  /* 0x0000000b0a00720c */ /* 0x040fe20003f06270 */
[----:B-1----:R-:W4:Y:S11]  /*84d0*/  LDG.E.128 R56, desc[UR6][R24.64+0x80] ;  /* 0x0000800618387981 */ /* 0x002f36000c1e1d00 */
        /* <DEDUP_REMOVED lines=87> */
.L_x_1946:
[----:B------:R-:W-:Y:S05]  /*8a50*/  BSYNC.RECONVERGENT B0 ;  /* 0x0000000000007941 */ /* 0x000fea0003800200 */
.L_x_1945:
[----:B------:R-:W-:Y:S11]  /*8a60*/  ISETP.GE.AND P0, PT, R9, R123, PT ;  /* 0x0000007b0900720c */ /* 0x000ff60003f06270 */
[----:B------:R-:W-:Y:S02]  /*8a70*/  @!UPT UIADD3 URZ, UPT, UPT, URZ, URZ, URZ ;  /* 0x000000fffffff290 */ /* 0x000fe4000fffe0ff */
[----:B------:R-:W-:Y:S05]  /*8a80*/  @P0 BRA `(.L_x_1942) ;  /* 0x0000000400640947 */ /* 0x000fea0003800000 */
[C---:B------:R-:W-:Y:S01]  /*8a90*/  ISETP.GE.AND P0, PT, R9.reuse, R11, PT ;  /* 0x0000000b0900720c */ /* 0x040fe20003f06270 */
[----:B--23--:R-:W2:Y:S11]  /*8aa0*/  LDG.E.128 R52, desc[UR6][R24.64+0x100] ;  /* 0x0001000618347981 */ /* 0x00ceb6000c1e1d00 */
[----:B------:R-:W-:Y:S01]  /*8ab0*/  @!UPT UIADD3 URZ, UPT, UPT, URZ, URZ, URZ ;  /* 0x000000fffffff290 */ /* 0x000fe2000fffe0ff */
[----:B------:R-:W-:Y:S04]  /*8ac0*/  @!P0 ISETP.GE.U32.AND P1, PT, R9, R19, PT ;  /* 0x000000130900820c */ /* 0x000fe80003f26070 */
[----:B-1--4-:R-:W-:Y:S02]  /*8ad0*/  @!P0 SEL R57, R18, RZ, P1 ;  /* 0x000000ff12398207 */ /* 0x012fe40000800000 */
        /* <DEDUP_REMOVED lines=84> */
.L_x_1942:
[----:B------:R-:W-:Y:S05]  /*9020*/  BSYNC.RECONVERGENT B1 ;  /* 0x0000000000017941 */ /* 0x000fea0003800200 */
.L_x_1941:
[----:B------:R-:W-:Y:S04]  /*9030*/  BSSY.RECONVERGENT B1, `(.L_x_1947) ;  /* 0x0000120000017945 */ /* 0x000fe80003800200 */
[----:B------:R-:W-:Y:S05]  /*9040*/  @!P3 BRA `(.L_x_1948) ;  /* 0x000000100078b947 */ /* 0x000fea0003800000 */
[----:B------:R-:W5:Y:S01]  /*9050*/  LDC R123, c[0x0][0x440] ;  /* 0x00011000ff7b7b82 */ /* 0x000f620000000800 */
[----:B------:R-:W-:Y:S07]  /*9060*/  BSSY.RECONVERGENT B0, `(.L_x_1949) ;  /* 0x0000065000007945 */ /* 0x000fee0003800200 */
[----:B------:R-:W1:Y:S08]  /*9070*/  LDC.64 R2, c[0x0][0x3b8] ;  /* 0x0000ee00ff027b82 */ /* 0x000e700000000a00 */
[----:B----4-:R-:W4:Y:S01]  /*9080*/  LDC.64 R4, c[0x0][0x4a8] ;  /* 0x00012a00ff047b82 */ /* 0x010f220000000a00 */
[----:B-1----:R-:W-:Y:S01]  /*9090*/  IMAD.WIDE.U32 R120, R2, 0x60, R84 ;  /* 0x0000006002787825 */ /* 0x002fe200078e0054 */
[-C--:B-----5:R-:W-:Y:S02]  /*90a0*/  ISETP.GE.AND P0, PT, R12, R123.reuse, PT ;  /* 0x0000007b0c00720c */ /* 0x0a0fe40003f06270 */
[----:B------:R-:W-:Y:S01]  /*90b0*/  ISETP.GE.AND P4, PT, R10, R123, PT ;  /* 0x0000007b0a00720c */ /* 0x000fe20003f86270 */
[----:B------:R-:W-:Y:S02]  /*90c0*/  IMAD R3, R3, 0x60, RZ ;  /* 0x0000006003037824 */ /* 0x000fe400078e02ff */
[----:B----4-:R-:W-:Y:S02]  /*90d0*/  IMAD R5, R5, 0x60, RZ ;  /* 0x0000006005057824 */ /* 0x010fe400078e02ff */
[----:B------:R-:W-:Y:S01]  /*90e0*/  IMAD.WIDE.U32 R24, R4, 0x60, R14 ;  /* 0x0000006004187825 */ /* 0x000fe200078e000e */
[----:B------:R-:W-:Y:S04]  /*90f0*/  IADD3 R121, PT, PT, R121, R3, RZ ;  /* 0x0000000379797210 */ /* 0x000fe80007ffe0ff */
[----:B------:R-:W-:Y:S01]  /*9100*/  IADD3 R25, PT, PT, R25, R5, RZ ;  /* 0x0000000519197210 */ /* 0x000fe20007ffe0ff */
[----:B------:R-:W-:Y:S06]  /*9110*/  @P0 BRA `(.L_x_1950) ;  /* 0x0000000400640947 */ /* 0x000fec0003800000 */
        /* <DEDUP_REMOVED lines=89> */
.L_x_1950:
[----:B------:R-:W-:Y:S05]  /*96b0*/  BSYNC.RECONVERGENT B0 ;  /* 0x0000000000007941 */ /* 0x000fea0003800200 */
.L_x_1949:
[----:B------:R-:W-:Y:S01]  /*96c0*/  ISETP.GE.AND P3, PT, R9, R123, PT ;  /* 0x0000007b0900720c */ /* 0x000fe20003f66270 */
[----:B------:R-:W-:Y:S04]  /*96d0*/  BSSY.RECONVERGENT B0, `(.L_x_1951) ;  /* 0x000005b000007945 */ /* 0x000fe80003800200 */
[----:B------:R-:W-:Y:S08]  /*96e0*/  @P4 BRA `(.L_x_1952) ;  /* 0x0000000400644947 */ /* 0x000ff00003800000 */
        /* <DEDUP_REMOVED lines=89> */
.L_x_1952:
[----:B------:R-:W-:Y:S05]  /*9c80*/  BSYNC.RECONVERGENT B0 ;  /* 0x0000000000007941 */ /* 0x000fea0003800200 */
.L_x_1951:
[----:B------:R-:W-:Y:S05]  /*9c90*/  @P3 BRA `(.L_x_1948) ;  /* 0x0000000400643947 */ /* 0x000fea0003800000 */
[C---:B------:R-:W-:Y:S01]  /*9ca0*/  ISETP.GE.AND P0, PT, R9.reuse, R11, PT ;  /* 0x0000000b0900720c */ /* 0x040fe20003f06270 */
[----:B------:R-:W5:Y:S11]  /*9cb0*/  LDG.E.128 R44, desc[UR6][R24.64+0x100] ;  /* 0x00010006182c7981 */ /* 0x000f76000c1e1d00 */
[----:B------:R-:W-:Y:S01]  /*9cc0*/  @!UPT UIADD3 URZ, UPT, UPT, URZ, URZ, URZ ;  /* 0x000000fffffff290 */ /* 0x000fe2000fffe0ff */
[----:B------:R-:W-:Y:S04]  /*9cd0*/  @!P0 ISETP.GE.U32.AND P1, PT, R9, R19, PT ;  /* 0x000000130900820c */ /* 0x000fe80003f26070 */
[----:B--23--:R-:W-:Y:S02]  /*9ce0*/  @!P0 SEL R53, R18, RZ, P1 ;  /* 0x000000ff12358207 */ /* 0x00cfe40000800000 */
[----:B------:R-:W-:Y:S02]  /*9cf0*/  @!P0 SEL R55, R83, RZ, P1 ;  /* 0x000000ff53378207 */ /* 0x000fe40000800000 */
[----:B------:R-:W-:Y:S02]  /*9d00*/  @!P0 IADD3 R54, P3, PT, R102, R53, RZ ;  /* 0x0000003566368210 */ /* 0x000fe40007f7e0ff */
[----:B------:R-:W-:Y:S02]  /*9d10*/  @!P0 SEL R11, R19, R18, !P1 ;  /* 0x00000012130b8207 */ /* 0x000fe40004800000 */
[----:B------:R-:W-:Y:S02]  /*9d20*/  @!P0 SHF.L.U32 R53, R54, 0x1, RZ ;  /* 0x0000000136358819 */ /* 0x000fe400000006ff */
[----:B------:R-:W-:Y:S01]  /*9d30*/  @!P0 IADD3.X R55, PT, PT, R94, R55, RZ, P3, !PT ;  /* 0x000000375e378210 */ /* 0x000fe20001ffe4ff */
[----:B------:R-:W-:Y:S01]  /*9d40*/  @!P0 IMAD.WIDE R20, R11, 0x2, R24 ;  /* 0x000000020b148825 */ /* 0x000fe200078e0218 */
[C---:B-1--4-:R-:W-:Y:S02]  /*9d50*/  @!P0 IADD3 R56, P1, PT, R53.reuse, R88, RZ ;  /* 0x0000005835388210 */ /* 0x052fe40007f3e0ff */
        /* <DEDUP_REMOVED lines=77> */
.L_x_1948:
[----:B------:R-:W-:Y:S05]  /*a230*/  BSYNC.RECONVERGENT B1 ;  /* 0x0000000000017941 */ /* 0x000fea0003800200 */
.L_x_1947:
[----:B------:R-:W5:Y:S08]  /*a240*/  LDC R3, c[0x0][0x450] ;  /* 0x00011400ff037b82 */ /* 0x000f700000000800 */
[----:B------:R-:W1:Y:S01]  /*a250*/  LDC R11, c[0x0][0x450] ;  /* 0x00011400ff0b7b82 */ /* 0x000e620000000800 */
[----:B-----5:R-:W-:Y:S05]  /*a260*/  IMAD.U32 R3, R3, -0x20, RZ ;  /* 0xffffffe003037824 */ /* 0x020fea00078e00ff */
[C---:B------:R-:W-:Y:S02]  /*a270*/  LEA R90, P1, R3.reuse, R90, 0x1 ;  /* 0x0000005a035a7211 */ /* 0x040fe400078208ff */
[C---:B------:R-:W-:Y:S02]  /*a280*/  LEA R88, P0, R3.reuse, R88, 0x1 ;  /* 0x0000005803587211 */ /* 0x040fe400078008ff */
[C---:B------:R-:W-:Y:S02]  /*a290*/  LEA.HI.X.SX32 R91, R3.reuse, R91, 0x1, P1 ;  /* 0x0000005b035b7211 */ /* 0x040fe400008f0eff */
[----:B-1----:R-:W-:Y:S09]  /*a2a0*/  LEA.HI.X.SX32 R89, R3, R89, 0x1, P0 ;  /* 0x0000005903597211 */ /* 0x002ff200000f0eff */
.L_x_1903:
[----:B------:R-:W-:Y:S05]  /*a2b0*/  BSYNC.RECONVERGENT B2 ;  /* 0x0000000000027941 */ /* 0x000fea0003800200 */
.L_x_1895:
        /* <DEDUP_REMOVED lines=91> */
.L_x_1953:
[----:B------:R-:W-:Y:S02]  /*a870*/  IADD3 R86, P1, PT, R86, R93, RZ ;  /* 0x0000005d56567210 */ /* 0x000fe40007f3e0ff */
[----:B------:R-:W-:Y:S03]  /*a880*/  IADD3 R14, P0, PT, R14, R97, RZ ;  /* 0x000000610e0e7210 */ /* 0x000fe60007f1e0ff */
[----:B------:R-:W-:Y:S02]  /*a890*/  IMAD.X R87, R87, 0x1, R92, P1 ;  /* 0x0000000157577824 */ /* 0x000fe400008e065c */
[----:B------:R-:W-:Y:S01]  /*a8a0*/  IMAD.X R15, R15, 0x1, R95, P0 ;  /* 0x000000010f0f7824 */ /* 0x000fe200000e065f */
[----:B------:R-:W-:Y:S07]  /*a8b0*/  @P2 BRA `(.L_x_1954) ;  /* 0xffffff7c00082947 */ /* 0x000fee000383ffff */
.L_x_1886:
[----:B------:R-:W1:Y:S01]  /*a8c0*/  LDC R11, c[0x0][0x450] ;  /* 0x00011400ff0b7b82 */ /* 0x000e620000000800 */
        /* <DEDUP_REMOVED lines=41> */
.L_x_1959:
[----:B------:R3:W-:Y:S02]  /*ab60*/  STS.128 [R217+0x4000], RZ ;  /* 0x004000ffd9007388 */ /* 0x0007e40000000c00 */
.L_x_1958:
[----:B------:R-:W-:Y:S05]  /*ab70*/  BSYNC.RECONVERGENT B0 ;  /* 0x0000000000007941 */ /* 0x000fea0003800200 */
.L_x_1957:
        /* <DEDUP_REMOVED lines=26> */
.L_x_1962:
[----:B------:R1:W-:Y:S02]  /*ad20*/  STS.128 [R217+0x4800], RZ ;  /* 0x004800ffd9007388 */ /* 0x0003e40000000c00 */
.L_x_1961:
[----:B------:R-:W-:Y:S05]  /*ad30*/  BSYNC.RECONVERGENT B0 ;  /* 0x0000000000007941 */ /* 0x000fea0003800200 */
.L_x_1960:
[----:B------:R-:W-:Y:S01]  /*ad40*/  IADD3 R30, PT, PT, R112, 0x20, RZ ;  /* 0x00000020701e7810 */ /* 0x000fe20007ffe0ff */
[----:B------:R-:W-:Y:S03]  /*ad50*/  BSSY.RECONVERGENT B0, `(.L_x_1963) ;  /* 0x000001a000007945 */ /* 0x000fe60003800200 */
[----:B------:R-:W-:-:S13]  /*ad60*/  ISETP.GE.AND P0, PT, R30, R5, PT ;  /* 0x000000051e00720c */ /* 0x000fda0003f06270 */
[----:B------:R-:W-:Y:S05]  /*ad70*/  @P0 BRA `(.L_x_1964) ;  /* 0x00000000005c0947 */ /* 0x000fea0003800000 */
[----:B------:R-:W2:Y:S01]  /*ad80*/  LDCU UR4, c[0x0][0x440] ;  /* 0x00008800ff0477ac */ /* 0x000ea20008000800 */
[----:B-1--4-:R-:W-:-:S04]  /*ad90*/  LEA R14, P2, R2, R6, 0x6 ;  /* 0x00000006020e7211 */ /* 0x012fc800078430ff */
[----:B------:R-:W-:Y:S02]  /*ada0*/  LEA.HI.X R15, R2, R7, R3, 0x6, P2 ;  /* 0x00000007020f7211 */ /* 0x000fe400010f3403 */
[----:B--2---:R-:W-:Y:S02]  /*adb0*/  ISETP.GE.AND P1, PT, R12, UR4, PT ;  /* 0x000000040c007c0c */ /* 0x004fe4000bf26270 */
        /* <DEDUP_REMOVED lines=18> */
.L_x_1965:
[----:B------:R2:W-:Y:S02]  /*aee0*/  STS.128 [R217+0x5000], RZ ;  /* 0x005000ffd9007388 */ /* 0x0005e40000000c00 */
.L_x_1964:
[----:B------:R-:W-:Y:S05]  /*aef0*/  BSYNC.RECONVERGENT B0 ;  /* 0x0000000000007941 */ /* 0x000fea0003800200 */
.L_x_1963:
[----:B------:R-:W-:-:S04]  /*af00*/  IADD3 R36, PT, PT, R112, 0x30, RZ ;  /* 0x0000003070247810 */ /* 0x000fc80007ffe0ff */
[----:B------:R-:W-:-:S13]  /*af10*/  ISETP.GE.AND P0, PT, R36, R5, PT ;  /* 0x000000052400720c */ /* 0x000fda0003f06270 */
[----:B------:R-:W-:Y:S05]  /*af20*/  @P0 BRA `(.L_x_1966) ;  /* 0x0000007400880947 */ /* 0x000fea0003800000 */
[----:B------:R-:W3:Y:S01]  /*af30*/  LDCU UR4, c[0x0][0x440] ;  /* 0x00008800ff0477ac */ /* 0x000ee20008000800 */
[----:B------:R-:W-:Y:S02]  /*af40*/  IMAD R3, R3, 0x60, RZ ;  /* 0x0000006003037824 */ /* 0x000fe400078e02ff */
[----:B-12---:R-:W-:-:S05]  /*af50*/  IMAD.WIDE.U32 R6, R2, 0x60, R6 ;  /* 0x0000006002067825 */ /* 0x006fca00078e0006 */
[----:B------:R-:W-:Y:S02]  /*af60*/  IADD3 R7, PT, PT, R7, R3, RZ ;  /* 0x0000000307077210 */ /* 0x000fe40007ffe0ff */
        /* <DEDUP_REMOVED lines=19> */
.L_x_1967:
[----:B------:R2:W-:Y:S01]  /*b0a0*/  STS.128 [R217+0x5800], RZ ;  /* 0x005800ffd9007388 */ /* 0x0005e20000000c00 */
[----:B------:R-:W-:Y:S05]  /*b0b0*/  BRA `(.L_x_1966) ;  /* 0x0000007400247947 */ /* 0x000fea0003800000 */
.L_x_1956:
[----:B------:R-:W1:Y:S01]  /*b0c0*/  LDCU.64 UR8, c[0x0][0x470] ;  /* 0x00008e00ff0877ac */ /* 0x000e620008000a00 */
[----:B------:R-:W-:Y:S01]  /*b0d0*/  IMAD.MOV.U32 R5, RZ, RZ, RZ ;  /* 0x000000ffff057224 */ /* 0x000fe200078e00ff */
[----:B-1----:R-:W-:-:S04]  /*b0e0*/  ISETP.NE.U32.AND P0, PT, RZ, UR8, PT ;  /* 0x00000008ff007c0c */ /* 0x002fc8000bf05070 */
[----:B------:R-:W-:Y:S01]  /*b0f0*/  ISETP.NE.AND.EX P0, PT, RZ, UR9, PT, P0 ;  /* 0x00000009ff007c0c */ /* 0x000fe2000bf05300 */
[----:B------:R-:W1:Y:S01]  /*b100*/  LDCU.U8 UR4, c[0x0][0x533] ;  /* 0x0000a660ff0477ac */ /* 0x000e620008000000 */
[----:B------:R-:W2:Y:S11]  /*b110*/  LDCU.64 UR8, c[0x0][0x380] ;  /* 0x00007000ff0877ac */ /* 0x000eb60008000a00 */
[----:B------:R-:W3:Y:S01]  /*b120*/  @P0 LDG.E R5, desc[UR6][R114.64] ;  /* 0x0000000672050981 */ /* 0x000ee2000c1e1900 */
[----:B------:R-:W-:Y:S01]  /*b130*/  IMAD.SHL.U32 R31, R75, 0x10, RZ ;  /* 0x000000104b1f7824 */ /* 0x000fe200078e00ff */
[----:B-1----:R-:W-:Y:S01]  /*b140*/  UISETP.NE.AND UP0, UPT, UR4, URZ, UPT ;  /* 0x000000ff0400728c */ /* 0x002fe2000bf05270 */
[----:B--2---:R-:W-:-:S04]  /*b150*/  LEA R26, P0, R110, UR8, 0x1 ;  /* 0x000000086e1a7c11 */ /* 0x004fc8000f8008ff */
[----:B------:R-:W-:Y:S02]  /*b160*/  LEA.HI.X R27, R110, UR9, R68, 0x1, P0 ;  /* 0x000000096e1b7c11 */ /* 0x000fe400080f0c44 */
[----:B---3--:R-:W-:-:S05]  /*b170*/  IADD3 R4, PT, PT, R5, R70, R64 ;  /* 0x0000004605047210 */ /* 0x008fca0007ffe040 */
[----:B------:R-:W-:-:S05]  /*b180*/  IMAD R4, R75, R4, RZ ;  /* 0x000000044b047224 */ /* 0x000fca00078e02ff */
[-C--:B------:R-:W-:Y:S02]  /*b190*/  IADD3 R14, P2, PT, R74, R4.reuse, RZ ;  /* 0x000000044a0e7210 */ /* 0x080fe40007f5e0ff */
[----:B------:R-:W-:Y:S02]  /*b1a0*/  IADD3 R0, P1, PT, R73, R4, RZ ;  /* 0x0000000449007210 */ /* 0x000fe40007f3e0ff */
[----:B------:R-:W-:-:S05]  /*b1b0*/  SHF.R.S32.HI R4, RZ, 0x1f, R4 ;  /* 0x0000001fff047819 */ /* 0x000fca0000011404 */
[--C-:B------:R-:W-:Y:S02]  /*b1c0*/  IMAD.X R20, R72, 0x1, R4.reuse, P2 ;  /* 0x0000000148147824 */ /* 0x100fe400010e0604 */
[----:B------:R-:W-:Y:S01]  /*b1d0*/  IMAD.X R8, R71, 0x1, R4, P1 ;  /* 0x0000000147087824 */ /* 0x000fe200008e0604 */
[----:B------:R-:W-:Y:S06]  /*b1e0*/  BRA.U !UP0, `(.L_x_1968) ;  /* 0x0000002d08787547 */ /* 0x000fec000b800000 */
[----:B------:R-:W-:Y:S01]  /*b1f0*/  IADD3 R15, PT, PT, -R64, R201, RZ ;  /* 0x000000c9400f7210 */ /* 0x000fe20007ffe1ff */
[----:B------:R-:W-:Y:S03]  /*b200*/  BSSY.RECONVERGENT B2, `(.L_x_1969) ;  /* 0x00000a8000027945 */ /* 0x000fe60003800200 */
[----:B------:R-:W-:-:S13]  /*b210*/  ISETP.GE.AND P0, PT, R112, R15, PT ;  /* 0x0000000f7000720c */ /* 0x000fda0003f06270 */
[----:B------:R-:W-:Y:S05]  /*b220*/  @P0 BRA `(.L_x_1970) ;  /* 0x0000000800940947 */ /* 0x000fea0003800000 */
[----:B------:R-:W1:Y:S01]  /*b230*/  LDC R21, c[0x0][0x440] ;  /* 0x00011000ff157b82 */ /* 0x000e620000000800 */
[----:B------:R-:W2:Y:S01]  /*b240*/  LDCU.64 UR10, c[0x0][0x4c8] ;  /* 0x00009900ff0a77ac */ /* 0x000ea20008000a00 */
[C---:B------:R-:W-:Y:S01]  /*b250*/  IMAD.SHL.U32 R24, R14.reuse, 0x2, RZ ;  /* 0x000000020e187824 */ /* 0x040fe200078e00ff */
[----:B------:R-:W-:Y:S01]  /*b260*/  SHF.L.U64.HI R0, R14, 0x1, R20 ;  /* 0x000000010e007819 */ /* 0x000fe20000010214 */
[----:B------:R-:W-:Y:S01]  /*b270*/  BSSY.RECONVERGENT B1, `(.L_x_1971) ;  /* 0x000003b000017945 */ /* 0x000fe20003800200 */
[----:B------:R-:W3:Y:S01]  /*b280*/  LDCU.64 UR8, c[0x0][0x4d0] ;  /* 0x00009a00ff0877ac */ /* 0x000ee20008000a00 */
[----:B------:R-:W-:Y:S02]  /*b290*/  CS2R R4, SRZ ;  /* 0x0000000000047805 */ /* 0x000fe4000001ff00 */
[----:B------:R-:W-:Y:S02]  /*b2a0*/  CS2R R6, SRZ ;  /* 0x0000000000067805 */ /* 0x000fe4000001ff00 */
[----:B--2---:R-:W-:-:S02]  /*b2b0*/  IADD3 R22, P2, PT, R24, UR10, RZ ;  /* 0x0000000a18167c10 */ /* 0x004fc4000ff5e0ff */
[----:B---3--:R-:W-:Y:S02]  /*b2c0*/  IADD3 R24, P1, PT, R24, UR8, RZ ;  /* 0x0000000818187c10 */ /* 0x008fe4000ff3e0ff */
[----:B-1----:R-:W-:Y:S02]  /*b2d0*/  ISETP.GE.AND P0, PT, R12, R21, PT ;  /* 0x000000150c00720c */ /* 0x002fe40003f06270 */
[C---:B------:R-:W-:Y:S02]  /*b2e0*/  IADD3.X R23, PT, PT, R0.reuse, UR11, RZ, P2, !PT ;  /* 0x0000000b00177c10 */ /* 0x040fe400097fe4ff */
[----:B------:R-:W-:-:S09]  /*b2f0*/  IADD3.X R25, PT, PT, R0, UR9, RZ, P1, !PT ;  /* 0x0000000900197c10 */ /* 0x000fd20008ffe4ff */
        /* <DEDUP_REMOVED lines=45> */
.L_x_1974:
[----:B------:R-:W-:Y:S05]  /*b5d0*/  BSYNC.RECONVERGENT B0 ;  /* 0x0000000000007941 */ /* 0x000fea0003800200 */
.L_x_1973:
[----:B-----5:R-:W-:Y:S01]  /*b5e0*/  IMAD.MOV.U32 R6, RZ, RZ, R18 ;  /* 0x000000ffff067224 */ /* 0x020fe200078e0012 */
[----:B------:R-:W-:Y:S01]  /*b5f0*/  MOV R4, R16 ;  /* 0x0000001000047202 */ /* 0x000fe20000000f00 */
[----:B------:R-:W-:Y:S01]  /*b600*/  IMAD.MOV.U32 R7, RZ, RZ, R19 ;  /* 0x000000ffff077224 */ /* 0x000fe200078e0013 */
[----:B------:R-:W-:Y:S02]  /*b610*/  MOV R5, R17 ;  /* 0x0000001100057202 */ /* 0x000fe40000000f00 */
.L_x_1972:
[----:B------:R-:W-:Y:S05]  /*b620*/  BSYNC.RECONVERGENT B1 ;  /* 0x0000000000017941 */ /* 0x000fea0003800200 */
.L_x_1971:
        /* <DEDUP_REMOVED lines=49> */
.L_x_1978:
[----:B------:R-:W-:Y:S05]  /*b940*/  BSYNC.RECONVERGENT B0 ;  /* 0x0000000000007941 */ /* 0x000fea0003800200 */
.L_x_1977:
[----:B-----5:R4:W-:Y:S02]  /*b950*/  STS.128 [R217+0x2000], R16 ;  /* 0x00200010d9007388 */ /* 0x0209e40000000c00 */
.L_x_1976:
[----:B------:R-:W-:Y:S05]  /*b960*/  BSYNC.RECONVERGENT B1 ;  /* 0x0000000000017941 */ /* 0x000fea0003800200 */
.L_x_1975:
        /* <DEDUP_REMOVED lines=8> */
[----:B------:R1:W3:Y:S01]  /*b9f0*/  LDG.E.64 R6, desc[UR6][R22.64+0x80] ;  /* 0x0000800616067981 */ /* 0x0002e2000c1e1b00 */
[--C-:B-----5:R-:W-:Y:S01]  /*ba00*/  HADD2.F32 R29, -RZ, R17.reuse.H0_H0 ;  /* 0x20000011ff1d7230 */ /* 0x120fe20000004100 */
[----:B------:R-:W-:Y:S01]  /*ba10*/  MOV R28, R18 ;  /* 0x00000012001c7202 */ /* 0x000fe20000000f00 */
[----:B------:R-:W-:Y:S02]  /*ba20*/  HADD2.F32 R33, -RZ, R17.H1_H1 ;  /* 0x30000011ff217230 */ /* 0x000fe40000004100 */
[--C-:B------:R-:W-:Y:S02]  /*ba30*/  HADD2.F32 R21, -RZ, R19.reuse.H1_H1 ;  /* 0x30000013ff157230 */ /* 0x100fe40000004100 */
[----:B-1----:R-:W-:-:S02]  /*ba40*/  HADD2.F32 R23, -RZ, R19.H0_H0 ;  /* 0x20000013ff177230 */ /* 0x002fc40000004100 */
[----:B--2---:R-:W-:Y:S02]  /*ba50*/  HADD2.F32 R0, -RZ, R5.H1_H1 ;  /* 0x30000005ff007230 */ /* 0x004fe40000004100 */
[----:B------:R-:W-:Y:S02]  /*ba60*/  HADD2.F32 R8, -RZ, R4.H1_H1 ;  /* 0x30000004ff087230 */ /* 0x000fe40000004100 */
[----:B---3--:R-:W-:Y:S02]  /*ba70*/  HADD2.F32 R17, -RZ, R7.H1_H1 ;  /* 0x30000007ff117230 */ /* 0x008fe40000004100 */
[----:B------:R-:W-:Y:S01]  /*ba80*/  FMUL.FTZ R22, R21, R0 ;  /* 0x0000000015167220 */ /* 0x000fe20000410000 */
[--C-:B------:R-:W-:Y:S02]  /*ba90*/  HADD2.F32 R18, -RZ, R6.reuse.H1_H1 ;  /* 0x30000006ff127230 */ /* 0x100fe40000004100 */
[----:B------:R-:W-:Y:S01]  /*baa0*/  FMUL.FTZ R24, R33, R8 ;  /* 0x0000000821187220 */ /* 0x000fe20000410000 */
[----:B------:R-:W-:-:S02]  /*bab0*/  HADD2.F32 R6, -RZ, R6.H0_H0 ;  /* 0x20000006ff067230 */ /* 0x000fc40000004100 */
[-C--:B------:R-:W-:Y:S01]  /*bac0*/  FMUL.FTZ R21, R21, R17.reuse ;  /* 0x0000001115157220 */ /* 0x080fe20000410000 */
[----:B------:R-:W-:Y:S01]  /*bad0*/  FFMA.FTZ R22, R23, R17, -R22 ;  /* 0x0000001117167223 */ /* 0x000fe20000010816 */
[----:B------:R-:W-:Y:S01]  /*bae0*/  FMUL.FTZ R19, R33, R18 ;  /* 0x0000001221137220 */ /* 0x000fe20000410000 */
[----:B------:R-:W-:Y:S02]  /*baf0*/  HADD2.F32 R17, -RZ, R16.H1_H1 ;  /* 0x30000010ff117230 */ /* 0x000fe40000004100 */
[----:B------:R-:W-:Y:S01]  /*bb00*/  FFMA.FTZ R21, R23, R0, R21 ;  /* 0x0000000017157223 */ /* 0x000fe20000010015 */
[----:B------:R-:W-:Y:S02]  /*bb10*/  HADD2.F32 R4, -RZ, R4.H0_H0 ;  /* 0x20000004ff047230 */ /* 0x000fe40000004100 */
[----:B------:R-:W-:Y:S01]  /*bb20*/  FFMA.FTZ R19, R29, R8, R19 ;  /* 0x000000081d137223 */ /* 0x000fe20000010013 */
[----:B------:R-:W-:Y:S02]  /*bb30*/  HADD2.F32 R5, -RZ, R5.H0_H0 ;  /* 0x20000005ff057230 */ /* 0x000fe40000004100 */
[----:B------:R-:W-:Y:S01]  /*bb40*/  FMUL.FTZ R25, R17, R6 ;  /* 0x0000000611197220 */ /* 0x000fe20000410000 */
[----:B------:R-:W-:-:S02]  /*bb50*/  HADD2.F32 R0, -RZ, R28.H1_H1 ;  /* 0x3000001cff007230 */ /* 0x000fc40000004100 */
[----:B------:R-:W-:Y:S01]  /*bb60*/  FMUL.FTZ R8, R17, R4 ;  /* 0x0000000411087220 */ /* 0x000fe20000410000 */
[----:B------:R-:W-:Y:S02]  /*bb70*/  HADD2.F32 R7, -RZ, R7.H0_H0 ;  /* 0x20000007ff077230 */ /* 0x000fe40000004100 */
[----:B------:R-:W-:Y:S01]  /*bb80*/  FFMA.FTZ R24, R29, R18, -R24 ;  /* 0x000000121d187223 */ /* 0x000fe20000010818 */
        /* <DEDUP_REMOVED lines=13> */
.L_x_1980:
[----:B------:R-:W-:Y:S05]  /*bc60*/  BSYNC.RECONVERGENT B0 ;  /* 0x0000000000007941 */ /* 0x000fea0003800200 */
.L_x_1979:
[----:B-----5:R1:W-:Y:S02]  /*bc70*/  STS.128 [R217+0x4000], R16 ;  /* 0x00400010d9007388 */ /* 0x0203e40000000c00 */
.L_x_1970:
[----:B------:R-:W-:Y:S05]  /*bc80*/  BSYNC.RECONVERGENT B2 ;  /* 0x0000000000027941 */ /* 0x000fea0003800200 */
.L_x_1969:
[----:B------:R-:W-:Y:S01]  /*bc90*/  IADD3 R24, PT, PT, R112, 0x10, RZ ;  /* 0x0000001070187810 */ /* 0x000fe20007ffe0ff */
[----:B------:R-:W-:Y:S03]  /*bca0*/  BSSY.RECONVERGENT B2, `(.L_x_1981) ;  /* 0x00000bb000027945 */ /* 0x000fe60003800200 */
[----:B------:R-:W-:-:S13]  /*bcb0*/  ISETP.GE.AND P0, PT, R24, R15, PT ;  /* 0x0000000f1800720c */ /* 0x000fda0003f06270 */
[----:B------:R-:W-:Y:S05]  /*bcc0*/  @P0 BRA `(.L_x_1982) ;  /* 0x0000000800e00947 */ /* 0x000fea0003800000 */
[----:B------:R-:W2:Y:S01]  /*bcd0*/  LDC R21, c[0x0][0x440] ;  /* 0x00011000ff157b82 */ /* 0x000ea20000000800 */
[C---:B------:R-:W-:Y:S01]  /*bce0*/  LEA R22, P0, R39.reuse, R26, 0x1 ;  /* 0x0000001a27167211 */ /* 0x040fe200078008ff */
[----:B------:R-:W-:Y:S03]  /*bcf0*/  BSSY.RECONVERGENT B1, `(.L_x_1983) ;  /* 0x000003d000017945 */ /* 0x000fe60003800200 */
[----:B------:R-:W-:Y:S02]  /*bd00*/  LEA.HI.X R23, R39, R27, R37, 0x1, P0 ;  /* 0x0000001b27177211 */ /* 0x000fe400000f0c25 */
[----:B--2---:R-:W-:-:S13]  /*bd10*/  ISETP.GE.AND P1, PT, R12, R21, PT ;  /* 0x000000150c00720c */ /* 0x004fda0003f26270 */
[----:B------:R2:W-:Y:S01]  /*bd20*/  @P1 STS.128 [R217+0x800], RZ ;  /* 0x000800ffd9001388 */ /* 0x0005e20000000c00 */
[----:B------:R-:W-:Y:S05]  /*bd30*/  @P1 BRA `(.L_x_1984) ;  /* 0x0000000000e01947 */ /* 0x000fea0003800000 */
[----:B-1--4-:R1:W5:Y:S01]  /*bd40*/  LDG.E.128 R16, desc[UR6][R22.64] ;  /* 0x0000000616107981 */ /* 0x012362000c1e1d00 */
[----:B------:R-:W-:Y:S01]  /*bd50*/  ISETP.GE.AND P0, PT, R12, R11, PT ;  /* 0x0000000b0c00720c */ /* 0x000fe20003f06270 */
[----:B------:R-:W-:-:S12]  /*bd60*/  BSSY.RECONVERGENT B0, `(.L_x_1985) ;  /* 0x0000034000007945 */ /* 0x000fd80003800200 */
[----:B------:R-:W-:Y:S05]  /*bd70*/  @P0 BRA `(.L_x_1986) ;  /* 0x0000000000c80947 */ /* 0x000fea0003800000 */
[----:B------:R-:W4:Y:S01]  /*bd80*/  LDCU.64 UR10, c[0x0][0x4c8] ;  /* 0x00009900ff0a77ac */ /* 0x000f220008000a00 */
[----:B------:R-:W-:Y:S01]  /*bd90*/  IADD3 R5, P0, PT, R31, R14, RZ ;  /* 0x0000000e1f057210 */ /* 0x000fe20007f1e0ff */
[----:B------:R-:W2:Y:S03]  /*bda0*/  LDCU.64 UR8, c[0x0][0x4d0] ;  /* 0x00009a00ff0877ac */ /* 0x000ea60008000a00 */
[----:B------:R-:W-:Y:S02]  /*bdb0*/  SHF.L.U32 R4, R5, 0x1, RZ ;  /* 0x0000000105047819 */ /* 0x000fe400000006ff */
[----:B------:R-:W-:-:S04]  /*bdc0*/  LEA.HI.X.SX32 R0, R31, R20, 0x1, P0 ;  /* 0x000000141f007211 */ /* 0x000fc800000f0eff */
[----:B------:R-:W-:Y:S02]  /*bdd0*/  SHF.L.U64.HI R0, R5, 0x1, R0 ;  /* 0x0000000105007819 */ /* 0x000fe40000010200 */
[C---:B----4-:R-:W-:Y:S02]  /*bde0*/  IADD3 R6, P1, PT, R4.reuse, UR10, RZ ;  /* 0x0000000a04067c10 */ /* 0x050fe4000ff3e0ff */
[----:B--2---:R-:W-:Y:S02]  /*bdf0*/  IADD3 R4, P0, PT, R4, UR8, RZ ;  /* 0x0000000804047c10 */ /* 0x004fe4000ff1e0ff */
[C---:B------:R-:W-:Y:S02]  /*be00*/  IADD3.X R7, PT, PT, R0.reuse, UR11, RZ, P1, !PT ;  /* 0x0000000b00077c10 */ /* 0x040fe40008ffe4ff */
[----:B------:R-:W-:-:S04]  /*be10*/  IADD3.X R5, PT, PT, R0, UR9, RZ, P0, !PT ;  /* 0x0000000900057c10 */ /* 0x000fc800087fe4ff */
[----:B------:R-:W2:Y:S04]  /*be20*/  LDG.E.64 R6, desc[UR6][R6.64] ;  /* 0x0000000606067981 */ /* 0x000ea8000c1e1b00 */
[----:B------:R-:W4:Y:S01]  /*be30*/  LDG.E.64 R4, desc[UR6][R4.64] ;  /* 0x0000000604047981 */ /* 0x000f22000c1e1b00 */
[--C-:B-----5:R-:W-:Y:S02]  /*be40*/  HADD2.F32 R29, -RZ, R17.reuse.H0_H0 ;  /* 0x20000011ff1d7230 */ /* 0x120fe40000004100 */
[----:B------:R-:W-:Y:S02]  /*be50*/  HADD2.F32 R35, -RZ, R17.H1_H1 ;  /* 0x30000011ff237230 */ /* 0x000fe40000004100 */
[--C-:B------:R-:W-:Y:S01]  /*be60*/  HADD2.F32 R25, -RZ, R19.reuse.H1_H1 ;  /* 0x30000013ff197230 */ /* 0x100fe20000004100 */
[----:B------:R-:W-:Y:S01]  /*be70*/  MOV R28, R18 ;  /* 0x00000012001c7202 */ /* 0x000fe20000000f00 */
[----:B------:R-:W-:-:S02]  /*be80*/  HADD2.F32 R33, -RZ, R19.H0_H0 ;  /* 0x20000013ff217230 */ /* 0x000fc40000004100 */
[----:B--2---:R-:W-:Y:S02]  /*be90*/  HADD2.F32 R17, -RZ, R7.H1_H1 ;  /* 0x30000007ff117230 */ /* 0x004fe40000004100 */
[----:B----4-:R-:W-:Y:S02]  /*bea0*/  HADD2.F32 R0, -RZ, R5.H1_H1 ;  /* 0x30000005ff007230 */ /* 0x010fe40000004100 */
[----:B------:R-:W-:-:S03]  /*beb0*/  HADD2.F32 R18, -RZ, R6.H1_H1 ;  /* 0x30000006ff127230 */ /* 0x000fc60000004100 */
[C---:B------:R-:W-:Y:S01]  /*bec0*/  FMUL.FTZ R30, R25.reuse, R0 ;  /* 0x00000000191e7220 */ /* 0x040fe20000410000 */
[-C--:B------:R-:W-:Y:S01]  /*bed0*/  FMUL.FTZ R25, R25, R17.reuse ;  /* 0x0000001119197220 */ /* 0x080fe20000410000 */
[----:B------:R-:W-:Y:S02]  /*bee0*/  HADD2.F32 R8, -RZ, R4.H1_H1 ;  /* 0x30000004ff087230 */ /* 0x000fe40000004100 */
[----:B------:R-:W-:Y:S01]  /*bef0*/  FMUL.FTZ R19, R35, R18 ;  /* 0x0000001223137220 */ /* 0x000fe20000410000 */
[C---:B------:R-:W-:Y:S01]  /*bf00*/  FFMA.FTZ R30, R33.reuse, R17, -R30 ;  /* 0x00000011211e7223 */ /* 0x040fe2000001081e */
[----:B------:R-:W-:Y:S01]  /*bf10*/  FFMA.FTZ R25, R33, R0, R25 ;  /* 0x0000000021197223 */ /* 0x000fe20000010019 */
[----:B------:R-:W-:Y:S02]  /*bf20*/  HADD2.F32 R6, -RZ, R6.H0_H0 ;  /* 0x20000006ff067230 */ /* 0x000fe40000004100 */
[----:B------:R-:W-:Y:S02]  /*bf30*/  HADD2.F32 R17, -RZ, R16.H1_H1 ;  /* 0x30000010ff117230 */ /* 0x000fe40000004100 */
[----:B------:R-:W-:-:S02]  /*bf40*/  HADD2.F32 R4, -RZ, R4.H0_H0 ;  /* 0x20000004ff047230 */ /* 0x000fc40000004100 */
[-C--:B------:R-:W-:Y:S01]  /*bf50*/  FMUL.FTZ R32, R35, R8.reuse ;  /* 0x0000000823207220 */ /* 0x080fe20000410000 */
[----:B------:R-:W-:Y:S02]  /*bf60*/  HADD2.F32 R5, -RZ, R5.H0_H0 ;  /* 0x20000005ff057230 */ /* 0x000fe40000004100 */
[--C-:B------:R-:W-:Y:S02]  /*bf70*/  HADD2.F32 R0, -RZ, R28.reuse.H1_H1 ;  /* 0x3000001cff007230 */ /* 0x100fe40000004100 */
[----:B------:R-:W-:Y:S02]  /*bf80*/  HADD2.F32 R7, -RZ, R7.H0_H0 ;  /* 0x20000007ff077230 */ /* 0x000fe40000004100 */
[----:B------:R-:W-:Y:S01]  /*bf90*/  FFMA.FTZ R19, R29, R8, R19 ;  /* 0x000000081d137223 */ /* 0x000fe20000010013 */
[C---:B------:R-:W-:Y:S01]  /*bfa0*/  FMUL.FTZ R8, R17.reuse, R4 ;  /* 0x0000000411087220 */ /* 0x040fe20000410000 */
[----:B------:R-:W-:Y:S01]  /*bfb0*/  FMUL.FTZ R33, R17, R6 ;  /* 0x0000000611217220 */ /* 0x000fe20000410000 */
[----:B------:R-:W-:Y:S01]  /*bfc0*/  FFMA.FTZ R32, R29, R18, -R32 ;  /* 0x000000121d207223 */ /* 0x000fe20000010820 */
[----:B------:R-:W-:-:S02]  /*bfd0*/  HADD2.F32 R28, -RZ, R28.H0_H0 ;  /* 0x2000001cff1c7230 */ /* 0x000fc40000004100 */
[C---:B------:R-:W-:Y:S01]  /*bfe0*/  FMUL.FTZ R17, R0.reuse, R5 ;  /* 0x0000000500117220 */ /* 0x040fe20000410000 */
[----:B------:R-:W-:Y:S02]  /*bff0*/  HADD2.F32 R29, -RZ, R16.H0_H0 ;  /* 0x20000010ff1d7230 */ /* 0x000fe40000004100 */
[-C--:B------:R-:W-:Y:S01]  /*c000*/  FMUL.FTZ R0, R0, R7.reuse ;  /* 0x0000000700007220 */ /* 0x080fe20000410000 */
[----:B------:R-:W-:-:S03]  /*c010*/  FFMA.FTZ R17, R28, R7, -R17 ;  /* 0x000000071c117223 */ /* 0x000fc60000010811 */
[----:B------:R-:W-:Y:S01]  /*c020*/  FFMA.FTZ R0, R28, R5, R0 ;  /* 0x000000051c007223 */ /* 0x000fe20000010000 */
[C---:B------:R-:W-:Y:S01]  /*c030*/  FFMA.FTZ R8, R29.reuse, R6, -R8 ;  /* 0x000000061d087223 */ /* 0x040fe20000010808 */
[----:B------:R-:W-:Y:S01]  /*c040*/  FFMA.FTZ R33, R29, R4, R33 ;  /* 0x000000041d217223 */ /* 0x000fe20000010021 */
[----:B------:R-:W-:Y:S02]  /*c050*/  F2FP.F16.F32.PACK_AB R32, R19, R32 ;  /* 0x000000201320723e */ /* 0x000fe400000000ff */
[----:B------:R-:W-:Y:S02]  /*c060*/  F2FP.F16.F32.PACK_AB R18, R0, R17 ;  /* 0x000000110012723e */ /* 0x000fe400000000ff */
[----:B------:R-:W-:Y:S02]  /*c070*/  F2FP.F16.F32.PACK_AB R19, R25, R30 ;  /* 0x0000001e1913723e */ /* 0x000fe400000000ff */
[----:B------:R-:W-:Y:S02]  /*c080*/  F2FP.F16.F32.PACK_AB R16, R33, R8 ;  /* 0x000000082110723e */ /* 0x000fe400000000ff */
[----:B------:R-:W-:-:S02]  /*c090*/  MOV R17, R32 ;  /* 0x0000002000117202 */ /* 0x000fc40000000f00 */
.L_x_1986:
[----:B------:R-:W-:Y:S05]  /*c0a0*/  BSYNC.RECONVERGENT B0 ;  /* 0x0000000000007941 */ /* 0x000fea0003800200 */
.L_x_1985:
[----:B-----5:R4:W-:Y:S02]  /*c0b0*/  STS.128 [R217+0x800], R16 ;  /* 0x00080010d9007388 */ /* 0x0209e40000000c00 */
.L_x_1984:
[----:B------:R-:W-:Y:S05]  /*c0c0*/  BSYNC.RECONVERGENT B1 ;  /* 0x0000000000017941 */ /* 0x000fea0003800200 */
.L_x_1983:
        /* <DEDUP_REMOVED lines=9> */
[C---:B------:R-:W-:Y:S01]  /*c160*/  IADD3 R5, P0, PT, R31.reuse, R14, RZ ;  /* 0x0000000e1f057210 */ /* 0x040fe20007f1e0ff */
[----:B------:R-:W2:Y:S03]  /*c170*/  LDCU.64 UR8, c[0x0][0x4d0] ;  /* 0x00009a00ff0877ac */ /* 0x000ea60008000a00 */
[----:B------:R-:W-:Y:S02]  /*c180*/  LEA.HI.X.SX32 R4, R31, R20, 0x1, P0 ;  /* 0x000000141f047211 */ /* 0x000fe400000f0eff */
[C---:B------:R-:W-:Y:S02]  /*c190*/  SHF.L.U32 R0, R5.reuse, 0x1, RZ ;  /* 0x0000000105007819 */ /* 0x040fe400000006ff */
[----:B------:R-:W-:Y:S02]  /*c1a0*/  SHF.L.U64.HI R4, R5, 0x1, R4 ;  /* 0x0000000105047819 */ /* 0x000fe40000010204 */
[----:B----4-:R-:W-:-:S02]  /*c1b0*/  IADD3 R6, P1, PT, R0, UR10, RZ ;  /* 0x0000000a00067c10 */ /* 0x010fc4000ff3e0ff */
[----:B--2---:R-:W-:Y:S02]  /*c1c0*/  IADD3 R32, P0, PT, R0, UR8, RZ ;  /* 0x0000000800207c10 */ /* 0x004fe4000ff1e0ff */
[C---:B------:R-:W-:Y:S02]  /*c1d0*/  IADD3.X R7, PT, PT, R4.reuse, UR11, RZ, P1, !PT ;  /* 0x0000000b04077c10 */ /* 0x040fe40008ffe4ff */
[----:B------:R-:W-:-:S04]  /*c1e0*/  IADD3.X R33, PT, PT, R4, UR9, RZ, P0, !PT ;  /* 0x0000000904217c10 */ /* 0x000fc800087fe4ff */
[----:B------:R-:W2:Y:S04]  /*c1f0*/  LDG.E.64 R6, desc[UR6][R6.64+0x40] ;  /* 0x0000400606067981 */ /* 0x000ea8000c1e1b00 */
[----:B------:R4:W3:Y:S01]  /*c200*/  LDG.E.64 R4, desc[UR6][R32.64+0x40] ;  /* 0x0000400620047981 */ /* 0x0008e2000c1e1b00 */
[--C-:B-----5:R-:W-:Y:S02]  /*c210*/  HADD2.F32 R29, -RZ, R17.reuse.H0_H0 ;  /* 0x20000011ff1d7230 */ /* 0x120fe40000004100 */
[----:B------:R-:W-:Y:S02]  /*c220*/  HADD2.F32 R35, -RZ, R17.H1_H1 ;  /* 0x30000011ff237230 */ /* 0x000fe40000004100 */
[--C-:B------:R-:W-:Y:S01]  /*c230*/  HADD2.F32 R25, -RZ, R19.reuse.H1_H1 ;  /* 0x30000013ff197230 */ /* 0x100fe20000004100 */
[----:B------:R-:W-:Y:S01]  /*c240*/  MOV R28, R18 ;  /* 0x00000012001c7202 */ /* 0x000fe20000000f00 */
[----:B----4-:R-:W-:-:S02]  /*c250*/  HADD2.F32 R33, -RZ, R19.H0_H0 ;  /* 0x20000013ff217230 */ /* 0x010fc40000004100 */
[----:B--2---:R-:W-:Y:S02]  /*c260*/  HADD2.F32 R17, -RZ, R7.H1_H1 ;  /* 0x30000007ff117230 */ /* 0x004fe40000004100 */
[----:B---3--:R-:W-:Y:S02]  /*c270*/  HADD2.F32 R0, -RZ, R5.H1_H1 ;  /* 0x30000005ff007230 */ /* 0x008fe40000004100 */
        /* <DEDUP_REMOVED lines=31> */
.L_x_1990:
[----:B------:R-:W-:Y:S05]  /*c470*/  BSYNC.RECONVERGENT B0 ;  /* 0x0000000000007941 */ /* 0x000fea0003800200 */
.L_x_1989:
[----:B-----5:R4:W-:Y:S02]  /*c480*/  STS.128 [R217+0x2800], R16 ;  /* 0x00280010d9007388 */ /* 0x0209e40000000c00 */
.L_x_1988:
[----:B------:R-:W-:Y:S05]  /*c490*/  BSYNC.RECONVERGENT B1 ;  /* 0x0000000000017941 */ /* 0x000fea0003800200 */
.L_x_1987:
        /* <DEDUP_REMOVED lines=19> */
[--C-:B-1---5:R-:W-:Y:S02]  /*c5d0*/  HADD2.F32 R23, -RZ, R17.reuse.H0_H0 ;  /* 0x20000011ff177230 */ /* 0x122fe40000004100 */
        /* <DEDUP_REMOVED lines=37> */
.L_x_1992:
[----:B------:R-:W-:Y:S05]  /*c830*/  BSYNC.RECONVERGENT B0 ;  /* 0x0000000000007941 */ /* 0x000fea0003800200 */
.L_x_1991:
[----:B-----5:R4:W-:Y:S02]  /*c840*/  STS.128 [R217+0x4800], R16 ;  /* 0x00480010d9007388 */ /* 0x0209e40000000c00 */
.L_x_1982:
[----:B------:R-:W-:Y:S05]  /*c850*/  BSYNC.RECONVERGENT B2 ;  /* 0x0000000000027941 */ /* 0x000fea0003800200 */
.L_x_1981:
[----:B------:R-:W-:Y:S01]  /*c860*/  IADD3 R30, PT, PT, R112, 0x20, RZ ;  /* 0x00000020701e7810 */ /* 0x000fe20007ffe0ff */
[----:B------:R-:W-:Y:S03]  /*c870*/  BSSY.RECONVERGENT B2, `(.L_x_1993) ;  /* 0x00000bc000027945 */ /* 0x000fe60003800200 */
[----:B------:R-:W-:-:S13]  /*c880*/  ISETP.GE.AND P0, PT, R30, R15, PT ;  /* 0x0000000f1e00720c */ /* 0x000fda0003f06270 */
[----:B------:R-:W-:Y:S05]  /*c890*/  @P0 BRA `(.L_x_1994) ;  /* 0x0000000800e40947 */ /* 0x000fea0003800000 */
[----:B-1----:R-:W1:Y:S01]  /*c8a0*/  LDC R23, c[0x0][0x440] ;  /* 0x00011000ff177b82 */ /* 0x002e620000000800 */
[C---:B------:R-:W-:Y:S01]  /*c8b0*/  LEA R28, P1, R2.reuse, R26, 0x6 ;  /* 0x0000001a021c7211 */ /* 0x040fe200078230ff */
[----:B------:R-:W-:Y:S01]  /*c8c0*/  BSSY.RECONVERGENT B1, `(.L_x_1995) ;  /* 0x000003e000017945 */ /* 0x000fe20003800200 */
[----:B------:R-:W-:Y:S02]  /*c8d0*/  IMAD.SHL.U32 R21, R75, 0x20, RZ ;  /* 0x000000204b157824 */ /* 0x000fe400078e00ff */
        /* <DEDUP_REMOVED lines=9> */
[----:B--2---:R-:W-:Y:S01]  /*c970*/  IADD3 R5, P0, PT, R21, R14, RZ ;  /* 0x0000000e15057210 */ /* 0x004fe20007f1e0ff */
[----:B------:R-:W2:Y:S03]  /*c980*/  LDCU.64 UR8, c[0x0][0x4d0] ;  /* 0x00009a00ff0877ac */ /* 0x000ea60008000a00 */
[----:B------:R-:W-:Y:S02]  /*c990*/  SHF.L.U32 R4, R5, 0x1, RZ ;  /* 0x0000000105047819 */ /* 0x000fe400000006ff */
[----:B------:R-:W-:-:S04]  /*c9a0*/  LEA.HI.X.SX32 R0, R21, R20, 0x1, P0 ;  /* 0x0000001415007211 */ /* 0x000fc800000f0eff */
[----:B------:R-:W-:Y:S02]  /*c9b0*/  SHF.L.U64.HI R0, R5, 0x1, R0 ;  /* 0x0000000105007819 */ /* 0x000fe40000010200 */
[C---:B-1----:R-:W-:Y:S02]  /*c9c0*/  IADD3 R6, P1, PT, R4.reuse, UR10, RZ ;  /* 0x0000000a04067c10 */ /* 0x042fe4000ff3e0ff */
[----:B--2---:R-:W-:Y:S02]  /*c9d0*/  IADD3 R4, P0, PT, R4, UR8, RZ ;  /* 0x0000000804047c10 */ /* 0x004fe4000ff1e0ff */
[C---:B------:R-:W-:Y:S02]  /*c9e0*/  IADD3.X R7, PT, PT, R0.reuse, UR11, RZ, P1, !PT ;  /* 0x0000000b00077c10 */ /* 0x040fe40008ffe4ff */
[----:B------:R-:W-:-:S04]  /*c9f0*/  IADD3.X R5, PT, PT, R0, UR9, RZ, P0, !PT ;  /* 0x0000000900057c10 */ /* 0x000fc800087fe4ff */
        /* <DEDUP_REMOVED lines=10> */
[----:B------:R-:W-:Y:S02]  /*caa0*/  HADD2.F32 R0, -RZ, R5.H1_H1 ;  /* 0x30000005ff007230 */ /* 0x000fe40000004100 */
[C---:B------:R-:W-:Y:S01]  /*cab0*/  FMUL.FTZ R19, R35.reuse, R18 ;  /* 0x0000001223137220 */ /* 0x040fe20000410000 */
[----:B------:R-:W-:Y:S01]  /*cac0*/  FMUL.FTZ R34, R35, R8 ;  /* 0x0000000823227220 */ /* 0x000fe20000410000 */
[C---:B------:R-:W-:Y:S01]  /*cad0*/  FMUL.FTZ R35, R22.reuse, R17 ;  /* 0x0000001116237220 */ /* 0x040fe20000410000 */
[----:B------:R-:W-:Y:S01]  /*cae0*/  FMUL.FTZ R32, R22, R0 ;  /* 0x0000000016207220 */ /* 0x000fe20000410000 */
[----:B------:R-:W-:-:S02]  /*caf0*/  HADD2.F32 R6, -RZ, R6.H0_H0 ;  /* 0x20000006ff067230 */ /* 0x000fc40000004100 */
[C---:B------:R-:W-:Y:S01]  /*cb00*/  FFMA.FTZ R35, R33.reuse, R0, R35 ;  /* 0x0000000021237223 */ /* 0x040fe20000010023 */
[----:B------:R-:W-:Y:S01]  /*cb10*/  FFMA.FTZ R32, R33, R17, -R32 ;  /* 0x0000001121207223 */ /* 0x000fe20000010820 */
[----:B------:R-:W-:Y:S02]  /*cb20*/  HADD2.F32 R17, -RZ, R16.H1_H1 ;  /* 0x30000010ff117230 */ /* 0x000fe40000004100 */
[----:B------:R-:W-:Y:S02]  /*cb30*/  HADD2.F32 R4, -RZ, R4.H0_H0 ;  /* 0x20000004ff047230 */ /* 0x000fe40000004100 */
[C---:B------:R-:W-:Y:S01]  /*cb40*/  FFMA.FTZ R34, R31.reuse, R18, -R34 ;  /* 0x000000121f227223 */ /* 0x040fe20000010822 */
[----:B------:R-:W-:Y:S02]  /*cb50*/  HADD2.F32 R5, -RZ, R5.H0_H0 ;  /* 0x20000005ff057230 */ /* 0x000fe40000004100 */
[----:B------:R-:W-:Y:S01]  /*cb60*/  FFMA.FTZ R19, R31, R8, R19 ;  /* 0x000000081f137223 */ /* 0x000fe20000010013 */
[----:B------:R-:W-:-:S02]  /*cb70*/  HADD2.F32 R0, -RZ, R25.H1_H1 ;  /* 0x30000019ff007230 */ /* 0x000fc40000004100 */
[----:B------:R-:W-:Y:S02]  /*cb80*/  HADD2.F32 R7, -RZ, R7.H0_H0 ;  /* 0x20000007ff077230 */ /* 0x000fe40000004100 */
[----:B------:R-:W-:Y:S02]  /*cb90*/  HADD2.F32 R31, -RZ, R16.H0_H0 ;  /* 0x20000010ff1f7230 */ /* 0x000fe40000004100 */
[C---:B------:R-:W-:Y:S01]  /*cba0*/  FMUL.FTZ R8, R17.reuse, R4 ;  /* 0x0000000411087220 */ /* 0x040fe20000410000 */
        /* <DEDUP_REMOVED lines=11> */
[----:B------:R-:W-:Y:S02]  /*cc60*/  F2FP.F16.F32.PACK_AB R16, R25, R8 ;  /* 0x000000081910723e */ /* 0x000fe400000000ff */
[----:B------:R-:W-:Y:S02]  /*cc70*/  MOV R17, R34 ;  /* 0x0000002200117202 */ /* 0x000fe40000000f00 */
.L_x_1998:
[----:B------:R-:W-:Y:S05]  /*cc80*/  BSYNC.RECONVERGENT B0 ;  /* 0x0000000000007941 */ /* 0x000fea0003800200 */
.L_x_1997:
[----:B-----5:R1:W-:Y:S02]  /*cc90*/  STS.128 [R217+0x1000], R16 ;  /* 0x00100010d9007388 */ /* 0x0203e40000000c00 */
.L_x_1996:
[----:B------:R-:W-:Y:S05]  /*cca0*/  BSYNC.RECONVERGENT B1 ;  /* 0x0000000000017941 */ /* 0x000fea0003800200 */
.L_x_1995:
        /* <DEDUP_REMOVED lines=9> */
[C---:B--2---:R-:W-:Y:S01]  /*cd40*/  IADD3 R5, P0, PT, R21.reuse, R14, RZ ;  /* 0x0000000e15057210 */ /* 0x044fe20007f1e0ff */
        /* <DEDUP_REMOVED lines=10> */
[----:B-----5:R-:W-:Y:S01]  /*cdf0*/  MOV R25, R18 ;  /* 0x0000001200197202 */ /* 0x020fe20000000f00 */
[--C-:B------:R-:W-:Y:S02]  /*ce00*/  HADD2.F32 R31, -RZ, R17.reuse.H0_H0 ;  /* 0x20000011ff1f7230 */ /* 0x100fe40000004100 */
[----:B------:R-:W-:Y:S02]  /*ce10*/  HADD2.F32 R35, -RZ, R17.H1_H1 ;  /* 0x30000011ff237230 */ /* 0x000fe40000004100 */
[----:B------:R-:W-:-:S02]  /*ce20*/  HADD2.F32 R22, -RZ, R19.H1_H1 ;  /* 0x30000013ff167230 */ /* 0x000fc40000004100 */
[----:B----4-:R-:W-:Y:S02]  /*ce30*/  HADD2.F32 R33, -RZ, R19.H0_H0 ;  /* 0x20000013ff217230 */ /* 0x010fe40000004100 */
        /* <DEDUP_REMOVED lines=33> */
.L_x_2002:
[----:B------:R-:W-:Y:S05]  /*d050*/  BSYNC.RECONVERGENT B0 ;  /* 0x0000000000007941 */ /* 0x000fea0003800200 */
.L_x_2001:
[----:B-----5:R4:W-:Y:S02]  /*d060*/  STS.128 [R217+0x3000], R16 ;  /* 0x00300010d9007388 */ /* 0x0209e40000000c00 */
.L_x_2000:
[----:B------:R-:W-:Y:S05]  /*d070*/  BSYNC.RECONVERGENT B1 ;  /* 0x0000000000017941 */ /* 0x000fea0003800200 */
.L_x_1999:
        /* <DEDUP_REMOVED lines=9> */
[----:B------:R-:W3:Y:S03]  /*d110*/  LDCU.64 UR8, c[0x0][0x4d0] ;  /* 0x00009a00ff0877ac */ /* 0x000ee60008000a00 */
[----:B--2---:R-:W-:Y:S02]  /*d120*/  SHF.L.U32 R4, R0, 0x1, RZ ;  /* 0x0000000100047819 */ /* 0x004fe400000006ff */
[----:B------:R-:W-:-:S04]  /*d130*/  LEA.HI.X.SX32 R21, R21, R20, 0x1, P0 ;  /* 0x0000001415157211 */ /* 0x000fc800000f0eff */
[----:B------:R-:W-:Y:S02]  /*d140*/  SHF.L.U64.HI R21, R0, 0x1, R21 ;  /* 0x0000000100157819 */ /* 0x000fe40000010215 */
[C---:B----4-:R-:W-:Y:S02]  /*d150*/  IADD3 R6, P1, PT, R4.reuse, UR10, RZ ;  /* 0x0000000a04067c10 */ /* 0x050fe4000ff3e0ff */
[----:B---3--:R-:W-:Y:S02]  /*d160*/  IADD3 R4, P0, PT, R4, UR8, RZ ;  /* 0x0000000804047c10 */ /* 0x008fe4000ff1e0ff */
[C---:B------:R-:W-:Y:S02]  /*d170*/  IADD3.X R7, PT, PT, R21.reuse, UR11, RZ, P1, !PT ;  /* 0x0000000b15077c10 */ /* 0x040fe40008ffe4ff */
[----:B------:R-:W-:-:S04]  /*d180*/  IADD3.X R5, PT, PT, R21, UR9, RZ, P0, !PT ;  /* 0x0000000915057c10 */ /* 0x000fc800087fe4ff */
[----:B------:R-:W2:Y:S04]  /*d190*/  LDG.E.64 R6, desc[UR6][R6.64+0x80] ;  /* 0x0000800606067981 */ /* 0x000ea8000c1e1b00 */
[----:B------:R-:W3:Y:S01]  /*d1a0*/  LDG.E.64 R4, desc[UR6][R4.64+0x80] ;  /* 0x0000800604047981 */ /* 0x000ee2000c1e1b00 */
[--C-:B-----5:R-:W-:Y:S02]  /*d1b0*/  HADD2.F32 R23, -RZ, R17.reuse.H0_H0 ;  /* 0x20000011ff177230 */ /* 0x120fe40000004100 */
[----:B-1----:R-:W-:Y:S02]  /*d1c0*/  HADD2.F32 R29, -RZ, R17.H1_H1 ;  /* 0x30000011ff1d7230 */ /* 0x002fe40000004100 */
[--C-:B------:R-:W-:Y:S01]  /*d1d0*/  HADD2.F32 R21, -RZ, R19.reuse.H1_H1 ;  /* 0x30000013ff157230 */ /* 0x100fe20000004100 */
[----:B------:R-:W-:Y:S01]  /*d1e0*/  MOV R22, R18 ;  /* 0x0000001200167202 */ /* 0x000fe20000000f00 */
[----:B------:R-:W-:-:S02]  /*d1f0*/  HADD2.F32 R25, -RZ, R19.H0_H0 ;  /* 0x20000013ff197230 */ /* 0x000fc40000004100 */
        /* <DEDUP_REMOVED lines=33> */
.L_x_2004:
[----:B------:R-:W-:Y:S05]  /*d410*/  BSYNC.RECONVERGENT B0 ;  /* 0x0000000000007941 */ /* 0x000fea0003800200 */
.L_x_2003:
[----:B-----5:R4:W-:Y:S02]  /*d420*/  STS.128 [R217+0x5000], R16 ;  /* 0x00500010d9007388 */ /* 0x0209e40000000c00 */
.L_x_1994:
[----:B------:R-:W-:Y:S05]  /*d430*/  BSYNC.RECONVERGENT B2 ;  /* 0x0000000000027941 */ /* 0x000fea0003800200 */
.L_x_1993:
[----:B------:R-:W-:-:S04]  /*d440*/  IADD3 R36, PT, PT, R112, 0x30, RZ ;  /* 0x0000003070247810 */ /* 0x000fc80007ffe0ff */
[----:B------:R-:W-:-:S13]  /*d450*/  ISETP.GE.AND P0, PT, R36, R15, PT ;  /* 0x0000000f2400720c */ /* 0x000fda0003f06270 */
[----:B------:R-:W-:Y:S05]  /*d460*/  @P0 BRA `(.L_x_1966) ;  /* 0x0000005000380947 */ /* 0x000fea0003800000 */
[----:B--2---:R-:W2:Y:S01]  /*d470*/  LDC R7, c[0x0][0x440] ;  /* 0x00011000ff077b82 */ /* 0x004ea20000000800 */
[----:B-1----:R-:W-:Y:S01]  /*d480*/  IMAD.WIDE.U32 R22, R2, 0x60, R26 ;  /* 0x0000006002167825 */ /* 0x002fe200078e001a */
[----:B------:R-:W-:Y:S03]  /*d490*/  BSSY.RECONVERGENT B1, `(.L_x_2005) ;  /* 0x000003d000017945 */ /* 0x000fe60003800200 */
[----:B------:R-:W-:Y:S02]  /*d4a0*/  IMAD R3, R3, 0x60, RZ ;  /* 0x0000006003037824 */ /* 0x000fe400078e02ff */
[----:B------:R-:W-:-:S03]  /*d4b0*/  IMAD R75, R75, 0x30, RZ ;  /* 0x000000304b4b7824 */ /* 0x000fc600078e02ff */
[----:B------:R-:W-:Y:S02]  /*d4c0*/  IADD3 R23, PT, PT, R3, R23, RZ ;  /* 0x0000001703177210 */ /* 0x000fe40007ffe0ff */
[----:B--2---:R-:W-:-:S13]  /*d4d0*/  ISETP.GE.AND P0, PT, R12, R7, PT ;  /* 0x000000070c00720c */ /* 0x004fda0003f06270 */
[----:B------:R1:W-:Y:S01]  /*d4e0*/  @P0 STS.128 [R217+0x1800], RZ ;  /* 0x001800ffd9000388 */ /* 0x0003e20000000c00 */
[----:B------:R-:W-:Y:S05]  /*d4f0*/  @P0 BRA `(.L_x_2006) ;  /* 0x0000000000d80947 */ /* 0x000fea0003800000 */
[----:B----4-:R2:W5:Y:S01]  /*d500*/  LDG.E.128 R16, desc[UR6][R22.64] ;  /* 0x0000000616107981 */ /* 0x010562000c1e1d00 */
[----:B------:R-:W-:Y:S01]  /*d510*/  ISETP.GE.AND P0, PT, R12, R11, PT ;  /* 0x0000000b0c00720c */ /* 0x000fe20003f06270 */
[----:B------:R-:W-:-:S12]  /*d520*/  BSSY.RECONVERGENT B0, `(.L_x_2007) ;  /* 0x0000032000007945 */ /* 0x000fd80003800200 */
[----:B------:R-:W-:Y:S05]  /*d530*/  @P0 BRA `(.L_x_2008) ;  /* 0x0000000000c00947 */ /* 0x000fea0003800000 */
[----:B------:R-:W4:Y:S01]  /*d540*/  LDCU.64 UR10, c[0x0][0x4c8] ;  /* 0x00009900ff0a77ac */ /* 0x000f220008000a00 */
[----:B------:R-:W-:Y:S01]  /*d550*/  IADD3 R3, P0, PT, R75, R14, RZ ;  /* 0x0000000e4b037210 */ /* 0x000fe20007f1e0ff */
[----:B------:R-:W1:Y:S03]  /*d560*/  LDCU.64 UR8, c[0x0][0x4d0] ;  /* 0x00009a00ff0877ac */ /* 0x000e660008000a00 */
[----:B------:R-:W-:Y:S02]  /*d570*/  SHF.L.U32 R2, R3, 0x1, RZ ;  /* 0x0000000103027819 */ /* 0x000fe400000006ff */
[----:B------:R-:W-:-:S04]  /*d580*/  LEA.HI.X.SX32 R0, R75, R20, 0x1, P0 ;  /* 0x000000144b007211 */ /* 0x000fc800000f0eff */
[----:B------:R-:W-:Y:S02]  /*d590*/  SHF.L.U64.HI R0, R3, 0x1, R0 ;  /* 0x0000000103007819 */ /* 0x000fe40000010200 */
[C---:B----4-:R-:W-:Y:S02]  /*d5a0*/  IADD3 R4, P1, PT, R2.reuse, UR10, RZ ;  /* 0x0000000a02047c10 */ /* 0x050fe4000ff3e0ff */
[----:B-1----:R-:W-:Y:S02]  /*d5b0*/  IADD3 R2, P0, PT, R2, UR8, RZ ;  /* 0x0000000802027c10 */ /* 0x002fe4000ff1e0ff */
[C---:B------:R-:W-:Y:S02]  /*d5c0*/  IADD3.X R5, PT, PT, R0.reuse, UR11, RZ, P1, !PT ;  /* 0x0000000b00057c10 */ /* 0x040fe40008ffe4ff */
[----:B------:R-:W-:-:S04]  /*d5d0*/  IADD3.X R3, PT, PT, R0, UR9, RZ, P0, !PT ;  /* 0x0000000900037c10 */ /* 0x000fc800087fe4ff */
[----:B------:R-:W4:Y:S04]  /*d5e0*/  LDG.E.64 R4, desc[UR6][R4.64] ;  /* 0x0000000604047981 */ /* 0x000f28000c1e1b00 */
[----:B------:R-:W3:Y:S01]  /*d5f0*/  LDG.E.64 R2, desc[UR6][R2.64] ;  /* 0x0000000602027981 */ /* 0x000ee2000c1e1b00 */
[--C-:B-----5:R-:W-:Y:S02]  /*d600*/  HADD2.F32 R25, -RZ, R17.reuse.H1_H1 ;  /* 0x30000011ff197230 */ /* 0x120fe40000004100 */
[----:B------:R-:W-:Y:S02]  /*d610*/  HADD2.F32 R21, -RZ, R17.H0_H0 ;  /* 0x20000011ff157230 */ /* 0x000fe40000004100 */
[--C-:B------:R-:W-:Y:S02]  /*d620*/  HADD2.F32 R17, -RZ, R19.reuse.H1_H1 ;  /* 0x30000013ff117230 */ /* 0x100fe40000004100 */
[----:B------:R-:W-:-:S02]  /*d630*/  HADD2.F32 R28, -RZ, R19.H0_H0 ;  /* 0x20000013ff1c7230 */ /* 0x000fc40000004100 */
[----:B----4-:R-:W-:Y:S02]  /*d640*/  HADD2.F32 R15, -RZ, R4.H1_H1 ;  /* 0x30000004ff0f7230 */ /* 0x010fe40000004100 */
[----:B---3--:R-:W-:Y:S02]  /*d650*/  HADD2.F32 R6, -RZ, R2.H1_H1 ;  /* 0x30000002ff067230 */ /* 0x008fe40000004100 */
[----:B------:R-:W-:Y:S02]  /*d660*/  HADD2.F32 R0, -RZ, R3.H1_H1 ;  /* 0x30000003ff007230 */ /* 0x000fe40000004100 */
[----:B------:R-:W-:Y:S02]  /*d670*/  HADD2.F32 R8, -RZ, R5.H1_H1 ;  /* 0x30000005ff087230 */ /* 0x000fe40000004100 */
[C---:B------:R-:W-:Y:S01]  /*d680*/  FMUL.FTZ R26, R25.reuse, R6 ;  /* 0x00000006191a7220 */ /* 0x040fe20000410000 */
[----:B------:R-:W-:Y:S01]  /*d690*/  FMUL.FTZ R25, R25, R15 ;  /* 0x0000000f19197220 */ /* 0x000fe20000410000 */
[----:B------:R-:W-:Y:S01]  /*d6a0*/  FMUL.FTZ R19, R17, R0 ;  /* 0x0000000011137220 */ /* 0x000fe20000410000 */
[----:B------:R-:W-:-:S02]  /*d6b0*/  HADD2.F32 R4, -RZ, R4.H0_H0 ;  /* 0x20000004ff047230 */ /* 0x000fc40000004100 */
[C---:B------:R-:W-:Y:S01]  /*d6c0*/  FFMA.FTZ R26, R21.reuse, R15, -R26 ;  /* 0x0000000f151a7223 */ /* 0x040fe2000001081a */
[----:B------:R-:W-:Y:S01]  /*d6d0*/  FFMA.FTZ R25, R21, R6, R25 ;  /* 0x0000000615197223 */ /* 0x000fe20000010019 */
[----:B------:R-:W-:Y:S02]  /*d6e0*/  HADD2.F32 R15, -RZ, R16.H1_H1 ;  /* 0x30000010ff0f7230 */ /* 0x000fe40000004100 */
[----:B------:R-:W-:Y:S01]  /*d6f0*/  FMUL.FTZ R17, R17, R8 ;  /* 0x0000000811117220 */ /* 0x000fe20000410000 */
[----:B------:R-:W-:Y:S02]  /*d700*/  HADD2.F32 R2, -RZ, R2.H0_H0 ;  /* 0x20000002ff027230 */ /* 0x000fe40000004100 */
[----:B------:R-:W-:Y:S02]  /*d710*/  HADD2.F32 R3, -RZ, R3.H0_H0 ;  /* 0x20000003ff037230 */ /* 0x000fe40000004100 */
[----:B------:R-:W-:Y:S02]  /*d720*/  HADD2.F32 R6, -RZ, R18.H1_H1 ;  /* 0x30000012ff067230 */ /* 0x000fe40000004100 */
[----:B------:R-:W-:-:S02]  /*d730*/  HADD2.F32 R5, -RZ, R5.H0_H0 ;  /* 0x20000005ff057230 */ /* 0x000fc40000004100 */
[C---:B------:R-:W-:Y:S01]  /*d740*/  FFMA.FTZ R19, R28.reuse, R8, -R19 ;  /* 0x000000081c137223 */ /* 0x040fe20000010813 */
[----:B------:R-:W-:Y:S01]  /*d750*/  FFMA.FTZ R0, R28, R0, R17 ;  /* 0x000000001c007223 */ /* 0x000fe20000010011 */
[C---:B------:R-:W-:Y:S01]  /*d760*/  FMUL.FTZ R8, R15.reuse, R2 ;  /* 0x000000020f087220 */ /* 0x040fe20000410000 */
[-C--:B------:R-:W-:Y:S01]  /*d770*/  FMUL.FTZ R21, R15, R4.reuse ;  /* 0x000000040f157220 */ /* 0x080fe20000410000 */
[----:B------:R-:W-:Y:S02]  /*d780*/  HADD2.F32 R17, -RZ, R16.H0_H0 ;  /* 0x20000010ff117230 */ /* 0x000fe40000004100 */
[C---:B------:R-:W-:Y:S01]  /*d790*/  FMUL.FTZ R15, R6.reuse, R3 ;  /* 0x00000003060f7220 */ /* 0x040fe20000410000 */
[----:B------:R-:W-:Y:S02]  /*d7a0*/  HADD2.F32 R18, -RZ, R18.H0_H0 ;  /* 0x20000012ff127230 */ /* 0x000fe40000004100 */
        /* <DEDUP_REMOVED lines=9> */
.L_x_2008:
[----:B------:R-:W-:Y:S05]  /*d840*/  BSYNC.RECONVERGENT B0 ;  /* 0x0000000000007941 */ /* 0x000fea0003800200 */
.L_x_2007:
[----:B-----5:R4:W-:Y:S02]  /*d850*/  STS.128 [R217+0x1800], R16 ;  /* 0x00180010d9007388 */ /* 0x0209e40000000c00 */
.L_x_2006:
[----:B------:R-:W-:Y:S05]  /*d860*/  BSYNC.RECONVERGENT B1 ;  /* 0x0000000000017941 */ /* 0x000fea0003800200 */
.L_x_2005:
        /* <DEDUP_REMOVED lines=9> */
[C---:B------:R-:W-:Y:S01]  /*d900*/  IADD3 R3, P0, PT, R75.reuse, R14, RZ ;  /* 0x0000000e4b037210 */ /* 0x040fe20007f1e0ff */
[----:B------:R-:W3:Y:S03]  /*d910*/  LDCU.64 UR8, c[0x0][0x4d0] ;  /* 0x00009a00ff0877ac */ /* 0x000ee60008000a00 */
[----:B------:R-:W-:Y:S02]  /*d920*/  LEA.HI.X.SX32 R2, R75, R20, 0x1, P0 ;  /* 0x000000144b027211 */ /* 0x000fe400000f0eff */
[C---:B------:R-:W-:Y:S02]  /*d930*/  SHF.L.U32 R0, R3.reuse, 0x1, RZ ;  /* 0x0000000103007819 */ /* 0x040fe400000006ff */
[----:B------:R-:W-:Y:S02]  /*d940*/  SHF.L.U64.HI R2, R3, 0x1, R2 ;  /* 0x0000000103027819 */ /* 0x000fe40000010202 */
[----:B-1----:R-:W-:-:S02]  /*d950*/  IADD3 R4, P1, PT, R0, UR10, RZ ;  /* 0x0000000a00047c10 */ /* 0x002fc4000ff3e0ff */
[----:B---3--:R-:W-:Y:S02]  /*d960*/  IADD3 R26, P0, PT, R0, UR8, RZ ;  /* 0x00000008001a7c10 */ /* 0x008fe4000ff1e0ff */
[C---:B------:R-:W-:Y:S02]  /*d970*/  IADD3.X R5, PT, PT, R2.reuse, UR11, RZ, P1, !PT ;  /* 0x0000000b02057c10 */ /* 0x040fe40008ffe4ff */
[----:B------:R-:W-:-:S04]  /*d980*/  IADD3.X R27, PT, PT, R2, UR9, RZ, P0, !PT ;  /* 0x00000009021b7c10 */ /* 0x000fc800087fe4ff */
[----:B------:R-:W3:Y:S04]  /*d990*/  LDG.E.64 R4, desc[UR6][R4.64+0x40] ;  /* 0x0000400604047981 */ /* 0x000ee8000c1e1b00 */
[----:B------:R-:W2:Y:S01]  /*d9a0*/  LDG.E.64 R2, desc[UR6][R26.64+0x40] ;  /* 0x000040061a027981 */ /* 0x000ea2000c1e1b00 */
[--C-:B-----5:R-:W-:Y:S02]  /*d9b0*/  HADD2.F32 R25, -RZ, R17.reuse.H1_H1 ;  /* 0x30000011ff197230 */ /* 0x120fe40000004100 */
[----:B------:R-:W-:Y:S02]  /*d9c0*/  HADD2.F32 R21, -RZ, R17.H0_H0 ;  /* 0x20000011ff157230 */ /* 0x000fe40000004100 */
[--C-:B------:R-:W-:Y:S02]  /*d9d0*/  HADD2.F32 R17, -RZ, R19.reuse.H1_H1 ;  /* 0x30000013ff117230 */ /* 0x100fe40000004100 */
[----:B------:R-:W-:-:S02]  /*d9e0*/  HADD2.F32 R28, -RZ, R19.H0_H0 ;  /* 0x20000013ff1c7230 */ /* 0x000fc40000004100 */
[----:B---3--:R-:W-:Y:S02]  /*d9f0*/  HADD2.F32 R15, -RZ, R4.H1_H1 ;  /* 0x30000004ff0f7230 */ /* 0x008fe40000004100 */
[----:B--2---:R-:W-:Y:S02]  /*da00*/  HADD2.F32 R6, -RZ, R2.H1_H1 ;  /* 0x30000002ff067230 */ /* 0x004fe40000004100 */
        /* <DEDUP_REMOVED lines=30> */
.L_x_2012:
[----:B------:R-:W-:Y:S05]  /*dbf0*/  BSYNC.RECONVERGENT B0 ;  /* 0x0000000000007941 */ /* 0x000fea0003800200 */
.L_x_2011:
[----:B-----5:R1:W-:Y:S02]  /*dc00*/  STS.128 [R217+0x3800], R16 ;  /* 0x00380010d9007388 */ /* 0x0203e40000000c00 */
.L_x_2010:
[----:B------:R-:W-:Y:S05]  /*dc10*/  BSYNC.RECONVERGENT B1 ;  /* 0x0000000000017941 */ /* 0x000fea0003800200 */
.L_x_2009:
        /* <DEDUP_REMOVED lines=18> */
[----:B------:R-:W4:Y:S01]  /*dd40*/  LDG.E.64 R4, desc[UR6][R4.64+0x80] ;  /* 0x0000800604047981 */ /* 0x000f22000c1e1b00 */
[----:B-----5:R-:W-:Y:S02]  /*dd50*/  HADD2.F32 R11, -RZ, R19.H1_H1 ;  /* 0x30000013ff0b7230 */ /* 0x020fe40000004100 */
[--C-:B------:R-:W-:Y:S02]  /*dd60*/  HADD2.F32 R15, -RZ, R17.reuse.H0_H0 ;  /* 0x20000011ff0f7230 */ /* 0x100fe40000004100 */
[----:B------:R-:W-:Y:S02]  /*dd70*/  HADD2.F32 R17, -RZ, R17.H1_H1 ;  /* 0x30000011ff117230 */ /* 0x000fe40000004100 */
[----:B------:R-:W-:-:S02]  /*dd80*/  HADD2.F32 R19, -RZ, R19.H0_H0 ;  /* 0x20000013ff137230 */ /* 0x000fc40000004100 */
[----:B--2---:R-:W-:Y:S02]  /*dd90*/  HADD2.F32 R0, -RZ, R3.H1_H1 ;  /* 0x30000003ff007230 */ /* 0x004fe40000004100 */
[----:B------:R-:W-:Y:S02]  /*dda0*/  HADD2.F32 R6, -RZ, R2.H1_H1 ;  /* 0x30000002ff067230 */ /* 0x000fe40000004100 */
[----:B----4-:R-:W-:Y:S02]  /*ddb0*/  HADD2.F32 R7, -RZ, R5.H1_H1 ;  /* 0x30000005ff077230 */ /* 0x010fe40000004100 */
        /* <DEDUP_REMOVED lines=10> */
[C---:B------:R-:W-:Y:S01]  /*de60*/  FFMA.FTZ R20, R15.reuse, R8, -R20 ;  /* 0x000000080f147223 */ /* 0x040fe20000010814 */
[----:B------:R-:W-:Y:S02]  /*de70*/  HADD2.F32 R3, -RZ, R3.H0_H0 ;  /* 0x20000003ff037230 */ /* 0x000fe40000004100 */
[----:B------:R-:W-:Y:S01]  /*de80*/  FFMA.FTZ R17, R15, R6, R17 ;  /* 0x000000060f117223 */ /* 0x000fe20000010011 */
        /* <DEDUP_REMOVED lines=17> */
.L_x_2014:
[----:B------:R-:W-:Y:S05]  /*dfa0*/  BSYNC.RECONVERGENT B0 ;  /* 0x0000000000007941 */ /* 0x000fea0003800200 */
.L_x_2013:
[----:B-----5:R4:W-:Y:S01]  /*dfb0*/  STS.128 [R217+0x5800], R16 ;  /* 0x00580010d9007388 */ /* 0x0209e20000000c00 */
[----:B------:R-:W-:Y:S05]  /*dfc0*/  BRA `(.L_x_1966) ;  /* 0x0000004400607947 */ /* 0x000fea0003800000 */
.L_x_1968:
        /* <DEDUP_REMOVED lines=97> */
.L_x_2020:
[----:B------:R-:W-:Y:S05]  /*e5e0*/  BSYNC.RECONVERGENT B0 ;  /* 0x0000000000007941 */ /* 0x000fea0003800200 */
.L_x_2019:
[----:B-----5:R-:W-:Y:S01]  /*e5f0*/  IMAD.MOV.U32 R6, RZ, RZ, R34 ;  /* 0x000000ffff067224 */ /* 0x020fe200078e0022 */
[----:B------:R-:W-:Y:S01]  /*e600*/  MOV R4, R32 ;  /* 0x0000002000047202 */ /* 0x000fe20000000f00 */
[----:B------:R-:W-:Y:S01]  /*e610*/  IMAD.MOV.U32 R7, RZ, RZ, R35 ;  /* 0x000000ffff077224 */ /* 0x000fe200078e0023 */
[----:B------:R-:W-:Y:S02]  /*e620*/  MOV R5, R33 ;  /* 0x0000002100057202 */ /* 0x000fe40000000f00 */
.L_x_2018:
[----:B------:R-:W-:Y:S05]  /*e630*/  BSYNC.RECONVERGENT B1 ;  /* 0x0000000000017941 */ /* 0x000fea0003800200 */
.L_x_2017:
        /* <DEDUP_REMOVED lines=87> */
.L_x_2024:
[----:B------:R-:W-:Y:S05]  /*ebb0*/  BSYNC.RECONVERGENT B0 ;  /* 0x0000000000007941 */ /* 0x000fea0003800200 */
.L_x_2023:
[----:B-----5:R4:W-:Y:S02]  /*ebc0*/  STS.128 [R217+0x2000], R32 ;  /* 0x00200020d9007388 */ /* 0x0209e40000000c00 */
.L_x_2022:
[----:B------:R-:W-:Y:S05]  /*ebd0*/  BSYNC.RECONVERGENT B1 ;  /* 0x0000000000017941 */ /* 0x000fea0003800200 */
.L_x_2021:
        /* <DEDUP_REMOVED lines=85> */
.L_x_2026:
[----:B------:R-:W-:Y:S05]  /*f130*/  BSYNC.RECONVERGENT B0 ;  /* 0x0000000000007941 */ /* 0x000fea0003800200 */
.L_x_2025:
[----:B-----5:R1:W-:Y:S02]  /*f140*/  STS.128 [R217+0x4000], R32 ;  /* 0x00400020d9007388 */ /* 0x0203e40000000c00 */
.L_x_2016:
[----:B------:R-:W-:Y:S05]  /*f150*/  BSYNC.RECONVERGENT B2 ;  /* 0x0000000000027941 */ /* 0x000fea0003800200 */
.L_x_2015:
        /* <DEDUP_REMOVED lines=16> */
[----:B------:R-:W-:Y:S02]  /*f260*/  ISETP.GE.U32.AND P0, PT, R12, R25, PT ;  /* 0x000000190c00720c */ /* 0x000fe40003f06070 */
[--C-:B------:R-:W-:Y:S02]  /*f270*/  SHF.R.S32.HI R4, RZ, 0x1f, R31.reuse ;  /* 0x0000001fff047819 */ /* 0x100fe4000001141f */
[----:B------:R-:W-:Y:S02]  /*f280*/  SEL R16, R14, RZ, P0 ;  /* 0x000000ff0e107207 */ /* 0x000fe40000000000 */
[----:B------:R-:W-:Y:S02]  /*f290*/  SEL R7, R15, RZ, P0 ;  /* 0x000000ff0f077207 */ /* 0x000fe40000000000 */
[----:B------:R-:W-:Y:S02]  /*f2a0*/  IADD3 R16, P2, P1, R16, R0, R31 ;  /* 0x0000000010107210 */ /* 0x000fe4000795e01f */
[----:B------:R-:W-:-:S02]  /*f2b0*/  SEL R5, R25, R14, !P0 ;  /* 0x0000000e19057207 */ /* 0x000fc40004000000 */
[----:B------:R-:W-:Y:S02]  /*f2c0*/  IADD3.X R7, PT, PT, R7, R8, R4, P2, P1 ;  /* 0x0000000807077210 */ /* 0x000fe400017e2404 */
[C---:B------:R-:W-:Y:S01]  /*f2d0*/  SHF.L.U32 R17, R16.reuse, 0x1, RZ ;  /* 0x0000000110117819 */ /* 0x040fe200000006ff */
[----:B------:R-:W-:Y:S01]  /*f2e0*/  IMAD.WIDE R20, R5, 0x2, R36 ;  /* 0x0000000205147825 */ /* 0x000fe200078e0224 */
[----:B------:R-:W-:Y:S02]  /*f2f0*/  SHF.L.U64.HI R16, R16, 0x1, R7 ;  /* 0x0000000110107819 */ /* 0x000fe40000010207 */
[----:B----4-:R-:W-:-:S03]  /*f300*/  IADD3 R4, P1, PT, R17, UR8, RZ ;  /* 0x0000000811047c10 */ /* 0x010fc6000ff3e0ff */
[----:B------:R-:W4:Y:S01]  /*f310*/  LDG.E.128 R20, desc[UR6][R20.64] ;  /* 0x0000000614147981 */ /* 0x000f22000c1e1d00 */
[----:B------:R-:W-:Y:S01]  /*f320*/  IADD3.X R5, PT, PT, R16, UR9, RZ, P1, !PT ;  /* 0x0000000910057c10 */ /* 0x000fe20008ffe4ff */
[----:B------:R-:W2:Y:S05]  /*f330*/  LDCU.64 UR8, c[0x0][0x4c8] ;  /* 0x00009900ff0877ac */ /* 0x000eaa0008000a00 */
[----:B------:R-:W3:Y:S01]  /*f340*/  LDG.E.128 R4, desc[UR6][R4.64] ;  /* 0x0000000604047981 */ /* 0x000ee2000c1e1d00 */
[----:B--2---:R-:W-:-:S04]  /*f350*/  IADD3 R18, P1, PT, R17, UR8, RZ ;  /* 0x0000000811127c10 */ /* 0x004fc8000ff3e0ff */
[----:B------:R-:W-:-:S06]  /*f360*/  IADD3.X R19, PT, PT, R16, UR9, RZ, P1, !PT ;  /* 0x0000000910137c10 */ /* 0x000fcc0008ffe4ff */
[----:B------:R-:W2:Y:S01]  /*f370*/  LDG.E.128 R16, desc[UR6][R18.64] ;  /* 0x0000000612107981 */ /* 0x000ea2000c1e1d00 */
[--C-:B----4-:R-:W-:Y:S02]  /*f380*/  HADD2.F32 R30, -RZ, R20.reuse.H0_H0 ;  /* 0x20000014ff1e7230 */ /* 0x110fe40000004100 */
        /* <DEDUP_REMOVED lines=20> */
[----:B------:R-:W-:Y:S01]  /*f4d0*/  @!P0 FADD.FTZ R5, -R5, -RZ ;  /* 0x800000ff05058221 */ /* 0x000fe20000010100 */
[----:B------:R-:W-:Y:S01]  /*f4e0*/  FMUL.FTZ R30, R30, R23 ;  /* 0x000000171e1e7220 */ /* 0x000fe20000410000 */
[----:B------:R-:W-:Y:S01]  /*f4f0*/  @!P0 FADD.FTZ R7, -R7, -RZ ;  /* 0x800000ff07078221 */ /* 0x000fe20000010100 */
[----:B------:R-:W-:Y:S01]  /*f500*/  FMUL.FTZ R21, R21, R4 ;  /* 0x0000000415157220 */ /* 0x000fe20000410000 */
[----:B------:R-:W-:Y:S01]  /*f510*/  FMUL.FTZ R22, R22, R5 ;  /* 0x0000000516167220 */ /* 0x000fe20000410000 */
[----:B-----5:R-:W-:Y:S02]  /*f520*/  HADD2.F32 R5, -RZ, R32.H0_H0 ;  /* 0x20000020ff057230 */ /* 0x020fe40000004100 */
[----:B------:R-:W-:Y:S01]  /*f530*/  FMUL.FTZ R42, R42, R7 ;  /* 0x000000072a2a7220 */ /* 0x000fe20000410000 */
[----:B--2---:R-:W-:Y:S02]  /*f540*/  HADD2.F32 R4, -RZ, R16.H0_H0 ;  /* 0x20000010ff047230 */ /* 0x004fe40000004100 */
[----:B------:R-:W-:Y:S01]  /*f550*/  FMUL.FTZ R38, R38, R45 ;  /* 0x0000002d26267220 */ /* 0x000fe20000410000 */
[----:B------:R-:W-:-:S02]  /*f560*/  HADD2.F32 R23, -RZ, R32.H1_H1 ;  /* 0x30000020ff177230 */ /* 0x000fc40000004100 */
[----:B------:R-:W-:Y:S01]  /*f570*/  FMUL.FTZ R20, R20, R43 ;  /* 0x0000002b14147220 */ /* 0x000fe20000410000 */
[----:B------:R-:W-:Y:S02]  /*f580*/  HADD2.F32 R7, -RZ, R33.H0_H0 ;  /* 0x20000021ff077230 */ /* 0x000fe40000004100 */
[----:B------:R-:W-:Y:S01]  /*f590*/  FMUL.FTZ R39, R39, R44 ;  /* 0x0000002c27277220 */ /* 0x000fe20000410000 */
[----:B------:R-:W-:Y:S02]  /*f5a0*/  HADD2.F32 R16, -RZ, R16.H1_H1 ;  /* 0x30000010ff107230 */ /* 0x000fe40000004100 */
[----:B------:R-:W-:Y:S01]  /*f5b0*/  @!P0 FADD.FTZ R47, -R47, -RZ ;  /* 0x800000ff2f2f8221 */ /* 0x000fe20000010100 */
[--C-:B------:R-:W-:Y:S02]  /*f5c0*/  HADD2.F32 R6, -RZ, R17.reuse.H0_H0 ;  /* 0x20000011ff067230 */ /* 0x100fe40000004100 */
[----:B------:R-:W-:Y:S01]  /*f5d0*/  FFMA.FTZ R4, R5, R4, R30 ;  /* 0x0000000405047223 */ /* 0x000fe2000001001e */
[----:B------:R-:W-:-:S02]  /*f5e0*/  HADD2.F32 R44, -RZ, R17.H1_H1 ;  /* 0x30000011ff2c7230 */ /* 0x000fc40000004100 */
[----:B------:R-:W-:Y:S01]  /*f5f0*/  FFMA.FTZ R23, R23, R16, R38 ;  /* 0x0000001017177223 */ /* 0x000fe20000010026 */
[--C-:B------:R-:W-:Y:S02]  /*f600*/  HADD2.F32 R32, -RZ, R18.reuse.H0_H0 ;  /* 0x20000012ff207230 */ /* 0x100fe40000004100 */
[----:B------:R-:W-:Y:S01]  /*f610*/  FFMA.FTZ R6, R7, R6, R20 ;  /* 0x0000000607067223 */ /* 0x000fe20000010014 */
[----:B------:R-:W-:Y:S02]  /*f620*/  HADD2.F32 R43, -RZ, R18.H1_H1 ;  /* 0x30000012ff2b7230 */ /* 0x000fe40000004100 */
[----:B------:R-:W-:Y:S01]  /*f630*/  FMUL.FTZ R40, R40, R47 ;  /* 0x0000002f28287220 */ /* 0x000fe20000410000 */
[----:B------:R-:W-:Y:S02]  /*f640*/  HADD2.F32 R17, -RZ, R19.H0_H0 ;  /* 0x20000013ff117230 */ /* 0x000fe40000004100 */
[----:B------:R-:W-:Y:S02]  /*f650*/  HADD2.F32 R5, -RZ, R35.H0_H0 ;  /* 0x20000023ff057230 */ /* 0x000fe40000004100 */
[----:B------:R-:W-:-:S02]  /*f660*/  HADD2.F32 R19, -RZ, R19.H1_H1 ;  /* 0x30000013ff137230 */ /* 0x000fc40000004100 */
[----:B------:R-:W-:Y:S02]  /*f670*/  HADD2.F32 R18, -RZ, R33.H1_H1 ;  /* 0x30000021ff127230 */ /* 0x000fe40000004100 */
[----:B------:R-:W-:Y:S01]  /*f680*/  FFMA.FTZ R5, R5, R17, R22 ;  /* 0x0000001105057223 */ /* 0x000fe20000010016 */
        /* <DEDUP_REMOVED lines=11> */
.L_x_2032:
[----:B------:R-:W-:Y:S05]  /*f740*/  BSYNC.RECONVERGENT B0 ;  /* 0x0000000000007941 */ /* 0x000fea0003800200 */
.L_x_2031:
[----:B-----5:R4:W-:Y:S02]  /*f750*/  STS.128 [R217+0x800], R32 ;  /* 0x00080020d9007388 */ /* 0x0209e40000000c00 */
.L_x_2030:
[----:B------:R-:W-:Y:S05]  /*f760*/  BSYNC.RECONVERGENT B1 ;  /* 0x0000000000017941 */ /* 0x000fea0003800200 */
.L_x_2029:
        /* <DEDUP_REMOVED lines=87> */
.L_x_2036:
[----:B------:R-:W-:Y:S05]  /*fce0*/  BSYNC.RECONVERGENT B0 ;  /* 0x0000000000007941 */ /* 0x000fea0003800200 */
.L_x_2035:
[----:B-----5:R4:W-:Y:S02]  /*fcf0*/  STS.128 [R217+0x2800], R32 ;  /* 0x00280020d9007388 */ /* 0x0209e40000000c00 */
.L_x_2034:
[----:B------:R-:W-:Y:S05]  /*fd00*/  BSYNC.RECONVERGENT B1 ;  /* 0x0000000000017941 */ /* 0x000fea0003800200 */
.L_x_2033:
        /* <DEDUP_REMOVED lines=15> */
[----:B------:R-:W-:Y:S01]  /*fe00*/  SHF.L.U32 R16, R17, 0x1, RZ ;  /* 0x0000000111107819 */ /* 0x000fe200000006ff */
        /* <DEDUP_REMOVED lines=13> */
[----:B-1----:R-:W-:Y:S02]  /*fee0*/  HADD2.F32 R36, -RZ, R21.H1_H1 ;  /* 0x30000015ff247230 */ /* 0x002fe40000004100 */
[--C-:B------:R-:W-:Y:S02]  /*fef0*/  HADD2.F32 R21, -RZ, R22.reuse.H0_H0 ;  /* 0x20000016ff157230 */ /* 0x100fe40000004100 */
[----:B------:R-:W-:-:S02]  /*ff00*/  HADD2.F32 R37, -RZ, R22.H1_H1 ;  /* 0x30000016ff257230 */ /* 0x000fc40000004100 */
[--C-:B------:R-:W-:Y:S02]  /*ff10*/  HADD2.F32 R22, -RZ, R23.reuse.H0_H0 ;  /* 0x20000017ff167230 */ /* 0x100fe40000004100 */
[----:B------:R-:W-:Y:S02]  /*ff20*/  HADD2.F32 R38, -RZ, R23.H1_H1 ;  /* 0x30000017ff267230 */ /* 0x000fe40000004100 */
[--C-:B---3--:R-:W-:Y:S02]  /*ff30*/  HADD2.F32 R23, -RZ, R4.reuse.H0_H0 ;  /* 0x20000004ff177230 */ /* 0x108fe40000004100 */
[--C-:B------:R-:W-:Y:S02]  /*ff40*/  HADD2.F32 R39, -RZ, R5.reuse.H0_H0 ;  /* 0x20000005ff277230 */ /* 0x100fe40000004100 */
[----:B------:R-:W-:Y:S02]  /*ff50*/  HADD2.F32 R4, -RZ, R4.H1_H1 ;  /* 0x30000004ff047230 */ /* 0x000fe40000004100 */
        /* <DEDUP_REMOVED lines=8> */
[----:B------:R-:W-:Y:S01]  /*ffe0*/  FMUL.FTZ R31, R31, R4 ;  /* 0x000000041f1f7220 */ /* 0x000fe20000410000 */
[----:B------:R-:W-:-:S02]  /*fff0*/  HADD2.F32 R7, -RZ, R7.H1_H1 ;  /* 0x30000007ff077230 */ /* 0x000fc40000004100 */
[----:B------:R-:W-:Y:S01]  /*10000*/  FMUL.FTZ R36, R36, R5 ;  /* 0x0000000524247220 */ /* 0x000fe20000410000 */
[----:B-----5:R-:W-:Y:S02]  /*10010*/  HADD2.F32 R5, -RZ, R32.H0_H0 ;  /* 0x20000020ff057230 */ /* 0x020fe40000004100 */
[----:B------:R-:W-:Y:S01]  /*10020*/  FMUL.FTZ R30, R30, R23 ;  /* 0x000000171e1e7220 */ /* 0x000fe20000410000 */
[----:B--2---:R-:W-:Y:S02]  /*10030*/  HADD2.F32 R4, -RZ, R16.H0_H0 ;  /* 0x20000010ff047230 */ /* 0x004fe40000004100 */
[----:B------:R-:W-:Y:S01]  /*10040*/  @!P0 FADD.FTZ R40, -R40, -RZ ;  /* 0x800000ff28288221 */ /* 0x000fe20000010100 */
[----:B------:R-:W-:Y:S02]  /*10050*/  HADD2.F32 R32, -RZ, R32.H1_H1 ;  /* 0x30000020ff207230 */ /* 0x000fe40000004100 */
[----:B------:R-:W-:Y:S01]  /*10060*/  @!P0 FADD.FTZ R6, -R6, -RZ ;  /* 0x800000ff06068221 */ /* 0x000fe20000010100 */
[----:B------:R-:W-:-:S02]  /*10070*/  HADD2.F32 R16, -RZ, R16.H1_H1 ;  /* 0x30000010ff107230 */ /* 0x000fc40000004100 */
        /* <DEDUP_REMOVED lines=10> */
[----:B------:R-:W-:Y:S01]  /*10120*/  FMUL.FTZ R22, R22, R41 ;  /* 0x0000002916167220 */ /* 0x000fe20000410000 */
[----:B------:R-:W-:Y:S01]  /*10130*/  HADD2.F32 R40, -RZ, R18.H0_H0 ;  /* 0x20000012ff287230 */ /* 0x000fe20000004100 */
[----:B------:R-:W-:Y:S01]  /*10140*/  F2FP.F16.F32.PACK_AB R32, R31, R4 ;  /* 0x000000041f20723e */ /* 0x000fe200000000ff */
[----:B------:R-:W-:Y:S02]  /*10150*/  HADD2.F32 R23, -RZ, R19.H0_H0 ;  /* 0x20000013ff177230 */ /* 0x000fe40000004100 */
[----:B------:R-:W-:Y:S01]  /*10160*/  FFMA.FTZ R6, R7, R6, R20 ;  /* 0x0000000607067223 */ /* 0x000fe20000010014 */
[----:B------:R-:W-:Y:S02]  /*10170*/  HADD2.F32 R16, -RZ, R34.H0_H0 ;  /* 0x20000022ff107230 */ /* 0x000fe40000004100 */
[----:B------:R-:W-:Y:S02]  /*10180*/  HADD2.F32 R5, -RZ, R35.H0_H0 ;  /* 0x20000023ff057230 */ /* 0x000fe40000004100 */
[----:B------:R-:W-:-:S02]  /*10190*/  HADD2.F32 R17, -RZ, R17.H1_H1 ;  /* 0x30000011ff117230 */ /* 0x000fc40000004100 */
[----:B------:R-:W-:Y:S01]  /*101a0*/  FFMA.FTZ R16, R16, R40, R21 ;  /* 0x0000002810107223 */ /* 0x000fe20000010015 */
[----:B------:R-:W-:Y:S02]  /*101b0*/  HADD2.F32 R18, -RZ, R18.H1_H1 ;  /* 0x30000012ff127230 */ /* 0x000fe40000004100 */
[----:B------:R-:W-:Y:S01]  /*101c0*/  FFMA.FTZ R5, R5, R23, R22 ;  /* 0x0000001705057223 */ /* 0x000fe20000010016 */
[----:B------:R-:W-:Y:S02]  /*101d0*/  HADD2.F32 R19, -RZ, R19.H1_H1 ;  /* 0x30000013ff137230 */ /* 0x000fe40000004100 */
[----:B------:R-:W-:Y:S02]  /*101e0*/  HADD2.F32 R33, -RZ, R33.H1_H1 ;  /* 0x30000021ff217230 */ /* 0x000fe40000004100 */
[----:B------:R-:W-:Y:S02]  /*101f0*/  HADD2.F32 R34, -RZ, R34.H1_H1 ;  /* 0x30000022ff227230 */ /* 0x000fe40000004100 */
[----:B------:R-:W-:-:S02]  /*10200*/  HADD2.F32 R35, -RZ, R35.H1_H1 ;  /* 0x30000023ff237230 */ /* 0x000fc40000004100 */
[----:B------:R-:W-:Y:S01]  /*10210*/  FFMA.FTZ R17, R33, R17, R36 ;  /* 0x0000001121117223 */ /* 0x000fe20000010024 */
[----:B------:R-:W-:Y:S02]  /*10220*/  FFMA.FTZ R37, R34, R18, R37 ;  /* 0x0000001222257223 */ /* 0x000fe40000010025 */
[----:B------:R-:W-:Y:S02]  /*10230*/  FFMA.FTZ R38, R35, R19, R38 ;  /* 0x0000001323267223 */ /* 0x000fe40000010026 */
[----:B------:R-:W-:Y:S02]  /*10240*/  F2FP.F16.F32.PACK_AB R33, R17, R6 ;  /* 0x000000061121723e */ /* 0x000fe400000000ff */
[----:B------:R-:W-:Y:S02]  /*10250*/  F2FP.F16.F32.PACK_AB R34, R37, R16 ;  /* 0x000000102522723e */ /* 0x000fe400000000ff */
[----:B------:R-:W-:Y:S02]  /*10260*/  F2FP.F16.F32.PACK_AB R35, R38, R5 ;  /* 0x000000052623723e */ /* 0x000fe400000000ff */
.L_x_2038:
[----:B------:R-:W-:Y:S05]  /*10270*/  BSYNC.RECONVERGENT B0 ;  /* 0x0000000000007941 */ /* 0x000fea0003800200 */
.L_x_2037:
[----:B-----5:R4:W-:Y:S02]  /*10280*/  STS.128 [R217+0x4800], R32 ;  /* 0x00480020d9007388 */ /* 0x0209e40000000c00 */
.L_x_2028:
[----:B------:R-:W-:Y:S05]  /*10290*/  BSYNC.RECONVERGENT B2 ;  /* 0x0000000000027941 */ /* 0x000fea0003800200 */
.L_x_2027:
[----:B------:R-:W-:Y:S01]  /*102a0*/  IADD3 R30, PT, PT, R112, 0x20, RZ ;  /* 0x00000020701e7810 */ /* 0x000fe20007ffe0ff */
[----:B------:R-:W-:Y:S03]  /*102b0*/  BSSY.RECONVERGENT B2, `(.L_x_2039) ;  /* 0x0000115000027945 */ /* 0x000fe60003800200 */
[----:B------:R-:W-:-:S13]  /*102c0*/  ISETP.GE.AND P0, PT, R30, R29, PT ;  /* 0x0000001d1e00720c */ /* 0x000fda0003f06270 */
[----:B------:R-:W-:Y:S05]  /*102d0*/  @P0 BRA `(.L_x_2040) ;  /* 0x0000001000480947 */ /* 0x000fea0003800000 */
[----:B-1----:R-:W1:Y:S01]  /*102e0*/  LDC R37, c[0x0][0x440] ;  /* 0x00011000ff257b82 */ /* 0x002e620000000800 */
[----:B------:R-:W-:Y:S01]  /*102f0*/  LEA R38, P0, R2, R26, 0x6 ;  /* 0x0000001a02267211 */ /* 0x000fe200078030ff */
        /* <DEDUP_REMOVED lines=11> */
[----:B------:R-:W-:Y:S02]  /*103b0*/  ISETP.GE.U32.AND P0, PT, R12, R25, PT ;  /* 0x000000190c00720c */ /* 0x000fe40003f06070 */
[--C-:B--2---:R-:W-:Y:S02]  /*103c0*/  SHF.R.S32.HI R4, RZ, 0x1f, R31.reuse ;  /* 0x0000001fff047819 */ /* 0x104fe4000001141f */
        /* <DEDUP_REMOVED lines=21> */
[----:B------:R-:W-:-:S02]  /*10520*/  HADD2.F32 R21, -RZ, R22.H0_H0 ;  /* 0x20000016ff157230 */ /* 0x000fc40000004100 */
[----:B------:R-:W-:Y:S02]  /*10530*/  HADD2.F32 R42, -RZ, R22.H1_H1 ;  /* 0x30000016ff2a7230 */ /* 0x000fe40000004100 */
[--C-:B------:R-:W-:Y:S02]  /*10540*/  HADD2.F32 R22, -RZ, R23.reuse.H0_H0 ;  /* 0x20000017ff167230 */ /* 0x100fe40000004100 */
[----:B------:R-:W-:Y:S02]  /*10550*/  HADD2.F32 R43, -RZ, R23.H1_H1 ;  /* 0x30000017ff2b7230 */ /* 0x000fe40000004100 */
[--C-:B---3--:R-:W-:Y:S02]  /*10560*/  HADD2.F32 R23, -RZ, R4.reuse.H0_H0 ;  /* 0x20000004ff177230 */ /* 0x108fe40000004100 */
[----:B------:R-:W-:Y:S02]  /*10570*/  HADD2.F32 R47, -RZ, R4.H1_H1 ;  /* 0x30000004ff2f7230 */ /* 0x000fe40000004100 */
[----:B------:R-:W-:-:S02]  /*10580*/  HADD2.F32 R45, -RZ, R5.H0_H0 ;  /* 0x20000005ff2d7230 */ /* 0x000fc40000004100 */
[----:B------:R-:W-:Y:S01]  /*10590*/  @!P0 FADD.FTZ R23, -R23, -RZ ;  /* 0x800000ff17178221 */ /* 0x000fe20000010100 */
[----:B------:R-:W-:Y:S02]  /*105a0*/  HADD2.F32 R44, -RZ, R5.H1_H1 ;  /* 0x30000005ff2c7230 */ /* 0x000fe40000004100 */
[----:B------:R-:W-:Y:S01]  /*105b0*/  @!P0 FADD.FTZ R47, -R47, -RZ ;  /* 0x800000ff2f2f8221 */ /* 0x000fe20000010100 */
[--C-:B------:R-:W-:Y:S02]  /*105c0*/  HADD2.F32 R4, -RZ, R6.reuse.H0_H0 ;  /* 0x20000006ff047230 */ /* 0x100fe40000004100 */
[----:B------:R-:W-:Y:S01]  /*105d0*/  @!P0 FADD.FTZ R45, -R45, -RZ ;  /* 0x800000ff2d2d8221 */ /* 0x000fe20000010100 */
[----:B------:R-:W-:Y:S02]  /*105e0*/  HADD2.F32 R49, -RZ, R6.H1_H1 ;  /* 0x30000006ff317230 */ /* 0x000fe40000004100 */
[----:B------:R-:W-:Y:S01]  /*105f0*/  FMUL.FTZ R34, R34, R23 ;  /* 0x0000001722227220 */ /* 0x000fe20000410000 */
[----:B------:R-:W-:-:S02]  /*10600*/  HADD2.F32 R5, -RZ, R7.H0_H0 ;  /* 0x20000007ff057230 */ /* 0x000fc40000004100 */
[----:B------:R-:W-:Y:S01]  /*10610*/  @!P0 FADD.FTZ R4, -R4, -RZ ;  /* 0x800000ff04048221 */ /* 0x000fe20000010100 */
[----:B------:R-:W-:Y:S02]  /*10620*/  HADD2.F32 R6, -RZ, R7.H1_H1 ;  /* 0x30000007ff067230 */ /* 0x000fe40000004100 */
[----:B------:R-:W-:Y:S01]  /*10630*/  @!P0 FADD.FTZ R44, -R44, -RZ ;  /* 0x800000ff2c2c8221 */ /* 0x000fe20000010100 */
[----:B------:R-:W-:Y:S02]  /*10640*/  HADD2.F32 R23, -RZ, R32.H1_H1 ;  /* 0x30000020ff177230 */ /* 0x000fe40000004100 */
[----:B------:R-:W-:Y:S01]  /*10650*/  @!P0 FADD.FTZ R5, -R5, -RZ ;  /* 0x800000ff05058221 */ /* 0x000fe20000010100 */
[----:B------:R-:W-:Y:S01]  /*10660*/  FMUL.FTZ R21, R21, R4 ;  /* 0x0000000415157220 */ /* 0x000fe20000410000 */
[----:B------:R-:W-:Y:S01]  /*10670*/  @!P0 FADD.FTZ R6, -R6, -RZ ;  /* 0x800000ff06068221 */ /* 0x000fe20000010100 */
[----:B----4-:R-:W-:Y:S02]  /*10680*/  HADD2.F32 R4, -RZ, R16.H0_H0 ;  /* 0x20000010ff047230 */ /* 0x010fe40000004100 */
[----:B------:R-:W-:Y:S01]  /*10690*/  FMUL.FTZ R22, R22, R5 ;  /* 0x0000000516167220 */ /* 0x000fe20000410000 */
[----:B------:R-:W-:-:S02]  /*106a0*/  HADD2.F32 R5, -RZ, R32.H0_H0 ;  /* 0x20000020ff057230 */ /* 0x000fc40000004100 */
[----:B------:R-:W-:Y:S01]  /*106b0*/  FMUL.FTZ R43, R43, R6 ;  /* 0x000000062b2b7220 */ /* 0x000fe20000410000 */
[----:B------:R-:W-:Y:S02]  /*106c0*/  HADD2.F32 R7, -RZ, R33.H0_H0 ;  /* 0x20000021ff077230 */ /* 0x000fe40000004100 */
[----:B------:R-:W-:Y:S01]  /*106d0*/  FMUL.FTZ R40, R40, R47 ;  /* 0x0000002f28287220 */ /* 0x000fe20000410000 */
[----:B------:R-:W-:Y:S02]  /*106e0*/  HADD2.F32 R16, -RZ, R16.H1_H1 ;  /* 0x30000010ff107230 */ /* 0x000fe40000004100 */
[----:B------:R-:W-:Y:S01]  /*106f0*/  FMUL.FTZ R20, R20, R45 ;  /* 0x0000002d14147220 */ /* 0x000fe20000410000 */
[--C-:B------:R-:W-:Y:S02]  /*10700*/  HADD2.F32 R6, -RZ, R17.reuse.H0_H0 ;  /* 0x20000011ff067230 */ /* 0x100fe40000004100 */
[----:B------:R-:W-:Y:S01]  /*10710*/  @!P0 FADD.FTZ R49, -R49, -RZ ;  /* 0x800000ff31318221 */ /* 0x000fe20000010100 */
[----:B------:R-:W-:Y:S01]  /*10720*/  FMUL.FTZ R41, R41, R44 ;  /* 0x0000002c29297220 */ /* 0x000fe20000410000 */
[----:B------:R-:W-:-:S02]  /*10730*/  HADD2.F32 R44, -RZ, R17.H1_H1 ;  /* 0x30000011ff2c7230 */ /* 0x000fc40000004100 */
[----:B------:R-:W-:Y:S01]  /*10740*/  FFMA.FTZ R4, R5, R4, R34 ;  /* 0x0000000405047223 */ /* 0x000fe20000010022 */
[--C-:B------:R-:W-:Y:S02]  /*10750*/  HADD2.F32 R32, -RZ, R18.reuse.H0_H0 ;  /* 0x20000012ff207230 */ /* 0x100fe40000004100 */
[----:B------:R-:W-:Y:S01]  /*10760*/  FFMA.FTZ R23, R23, R16, R40 ;  /* 0x0000001017177223 */ /* 0x000fe20000010028 */
[----:B------:R-:W-:Y:S02]  /*10770*/  HADD2.F32 R45, -RZ, R18.H1_H1 ;  /* 0x30000012ff2d7230 */ /* 0x000fe40000004100 */
[----:B------:R-:W-:Y:S01]  /*10780*/  FFMA.FTZ R6, R7, R6, R20 ;  /* 0x0000000607067223 */ /* 0x000fe20000010014 */
[--C-:B------:R-:W-:Y:S02]  /*10790*/  HADD2.F32 R17, -RZ, R19.reuse.H0_H0 ;  /* 0x20000013ff117230 */ /* 0x100fe40000004100 */
[----:B------:R-:W-:Y:S01]  /*107a0*/  FMUL.FTZ R42, R42, R49 ;  /* 0x000000312a2a7220 */ /* 0x000fe20000410000 */
[----:B------:R-:W-:-:S02]  /*107b0*/  HADD2.F32 R18, -RZ, R19.H1_H1 ;  /* 0x30000013ff127230 */ /* 0x000fc40000004100 */
[----:B------:R-:W-:Y:S02]  /*107c0*/  HADD2.F32 R20, -RZ, R33.H1_H1 ;  /* 0x30000021ff147230 */ /* 0x000fe40000004100 */
[--C-:B------:R-:W-:Y:S02]  /*107d0*/  HADD2.F32 R16, -RZ, R36.reuse.H0_H0 ;  /* 0x20000024ff107230 */ /* 0x100fe40000004100 */
[----:B------:R-:W-:Y:S02]  /*107e0*/  HADD2.F32 R7, -RZ, R36.H1_H1 ;  /* 0x30000024ff077230 */ /* 0x000fe40000004100 */
[----:B------:R-:W-:Y:S01]  /*107f0*/  FFMA.FTZ R41, R20, R44, R41 ;  /* 0x0000002c14297223 */ /* 0x000fe20000010029 */
[--C-:B------:R-:W-:Y:S02]  /*10800*/  HADD2.F32 R5, -RZ, R35.reuse.H0_H0 ;  /* 0x20000023ff057230 */ /* 0x100fe40000004100 */
[----:B------:R-:W-:Y:S01]  /*10810*/  FFMA.FTZ R16, R16, R32, R21 ;  /* 0x0000002010107223 */ /* 0x000fe20000010015 */
[----:B------:R-:W-:-:S02]  /*10820*/  HADD2.F32 R34, -RZ, R35.H1_H1 ;  /* 0x30000023ff227230 */ /* 0x000fc40000004100 */
[----:B------:R-:W-:Y:S01]  /*10830*/  FFMA.FTZ R7, R7, R45, R42 ;  /* 0x0000002d07077223 */ /* 0x000fe2000001002a */
[----:B------:R-:W-:Y:S01]  /*10840*/  F2FP.F16.F32.PACK_AB R32, R23, R4 ;  /* 0x000000041720723e */ /* 0x000fe200000000ff */
[----:B------:R-:W-:Y:S01]  /*10850*/  FFMA.FTZ R5, R5, R17, R22 ;  /* 0x0000001105057223 */ /* 0x000fe20000010016 */
[----:B------:R-:W-:Y:S01]  /*10860*/  F2FP.F16.F32.PACK_AB R33, R41, R6 ;  /* 0x000000062921723e */ /* 0x000fe200000000ff */
[----:B------:R-:W-:Y:S01]  /*10870*/  FFMA.FTZ R18, R34, R18, R43 ;  /* 0x0000001222127223 */ /* 0x000fe2000001002b */
[----:B------:R-:W-:-:S04]  /*10880*/  F2FP.F16.F32.PACK_AB R34, R7, R16 ;  /* 0x000000100722723e */ /* 0x000fc800000000ff */
[----:B------:R-:W-:Y:S02]  /*10890*/  F2FP.F16.F32.PACK_AB R35, R18, R5 ;  /* 0x000000051223723e */ /* 0x000fe400000000ff */
.L_x_2044:
[----:B------:R-:W-:Y:S05]  /*108a0*/  BSYNC.RECONVERGENT B0 ;  /* 0x0000000000007941 */ /* 0x000fea0003800200 */
.L_x_2043:
[----:B-----5:R1:W-:Y:S02]  /*108b0*/  STS.128 [R217+0x1000], R32 ;  /* 0x00100020d9007388 */ /* 0x0203e40000000c00 */
.L_x_2042:
[----:B------:R-:W-:Y:S05]  /*108c0*/  BSYNC.RECONVERGENT B1 ;  /* 0x0000000000017941 */ /* 0x000fea0003800200 */
.L_x_2041:
        /* <DEDUP_REMOVED lines=88> */
.L_x_2048:
[----:B------:R-:W-:Y:S05]  /*10e50*/  BSYNC.RECONVERGENT B0 ;  /* 0x0000000000007941 */ /* 0x000fea0003800200 */
.L_x_2047:
[----:B-----5:R4:W-:Y:S02]  /*10e60*/  STS.128 [R217+0x3000], R32 ;  /* 0x00300020d9007388 */ /* 0x0209e40000000c00 */
.L_x_2046:
[----:B------:R-:W-:Y:S05]  /*10e70*/  BSYNC.RECONVERGENT B1 ;  /* 0x0000000000017941 */ /* 0x000fea0003800200 */
.L_x_2045:
        /* <DEDUP_REMOVED lines=32> */
[--C-:B-1----:R-:W-:Y:S02]  /*11080*/  HADD2.F32 R39, -RZ, R5.reuse.H0_H0 ;  /* 0x20000005ff277230 */ /* 0x102fe40000004100 */
        /* <DEDUP_REMOVED lines=19> */
[----:B-----5:R-:W-:Y:S02]  /*111c0*/  HADD2.F32 R39, -RZ, R32.H1_H1 ;  /* 0x30000020ff277230 */ /* 0x020fe40000004100 */
[----:B------:R-:W-:Y:S01]  /*111d0*/  FMUL.FTZ R22, R22, R5 ;  /* 0x0000000516167220 */ /* 0x000fe20000410000 */
[----:B----4-:R-:W-:Y:S02]  /*111e0*/  HADD2.F32 R5, -RZ, R16.H0_H0 ;  /* 0x20000010ff057230 */ /* 0x010fe40000004100 */
[----:B------:R-:W-:Y:S01]  /*111f0*/  FMUL.FTZ R23, R23, R6 ;  /* 0x0000000617177220 */ /* 0x000fe20000410000 */
[----:B------:R-:W-:-:S02]  /*11200*/  HADD2.F32 R7, -RZ, R33.H0_H0 ;  /* 0x20000021ff077230 */ /* 0x000fc40000004100 */
[----:B------:R-:W-:Y:S01]  /*11210*/  @!P0 FADD.FTZ R42, -R42, -RZ ;  /* 0x800000ff2a2a8221 */ /* 0x000fe20000010100 */
[----:B------:R-:W-:Y:S02]  /*11220*/  HADD2.F32 R16, -RZ, R16.H1_H1 ;  /* 0x30000010ff107230 */ /* 0x000fe40000004100 */
[----:B------:R-:W-:Y:S01]  /*11230*/  @!P0 FADD.FTZ R43, -R43, -RZ ;  /* 0x800000ff2b2b8221 */ /* 0x000fe20000010100 */
[--C-:B------:R-:W-:Y:S02]  /*11240*/  HADD2.F32 R6, -RZ, R17.reuse.H0_H0 ;  /* 0x20000011ff067230 */ /* 0x100fe40000004100 */
[----:B------:R-:W-:Y:S01]  /*11250*/  FMUL.FTZ R37, R37, R42 ;  /* 0x0000002a25257220 */ /* 0x000fe20000410000 */
[----:B------:R-:W-:Y:S02]  /*11260*/  HADD2.F32 R4, -RZ, R32.H0_H0 ;  /* 0x20000020ff047230 */ /* 0x000fe40000004100 */
[----:B------:R-:W-:Y:S01]  /*11270*/  FFMA.FTZ R39, R39, R16, R36 ;  /* 0x0000001027277223 */ /* 0x000fe20000010024 */
[----:B------:R-:W-:-:S02]  /*11280*/  HADD2.F32 R40, -RZ, R17.H1_H1 ;  /* 0x30000011ff287230 */ /* 0x000fc40000004100 */
[----:B------:R-:W-:Y:S01]  /*11290*/  FFMA.FTZ R6, R7, R6, R20 ;  /* 0x0000000607067223 */ /* 0x000fe20000010014 */
[--C-:B------:R-:W-:Y:S02]  /*112a0*/  HADD2.F32 R32, -RZ, R18.reuse.H0_H0 ;  /* 0x20000012ff207230 */ /* 0x100fe40000004100 */
[----:B------:R-:W-:Y:S01]  /*112b0*/  FFMA.FTZ R4, R4, R5, R31 ;  /* 0x0000000504047223 */ /* 0x000fe2000001001f */
[----:B------:R-:W-:Y:S02]  /*112c0*/  HADD2.F32 R41, -RZ, R18.H1_H1 ;  /* 0x30000012ff297230 */ /* 0x000fe40000004100 */
[----:B------:R-:W-:Y:S01]  /*112d0*/  FMUL.FTZ R38, R38, R43 ;  /* 0x0000002b26267220 */ /* 0x000fe20000410000 */
[--C-:B------:R-:W-:Y:S02]  /*112e0*/  HADD2.F32 R16, -RZ, R34.reuse.H0_H0 ;  /* 0x20000022ff107230 */ /* 0x100fe40000004100 */
[----:B------:R-:W-:Y:S02]  /*112f0*/  HADD2.F32 R7, -RZ, R34.H1_H1 ;  /* 0x30000022ff077230 */ /* 0x000fe40000004100 */
[----:B------:R-:W-:-:S02]  /*11300*/  HADD2.F32 R17, -RZ, R19.H0_H0 ;  /* 0x20000013ff117230 */ /* 0x000fc40000004100 */
[----:B------:R-:W-:Y:S01]  /*11310*/  FFMA.FTZ R16, R16, R32, R21 ;  /* 0x0000002010107223 */ /* 0x000fe20000010015 */
[----:B------:R-:W-:Y:S02]  /*11320*/  HADD2.F32 R18, -RZ, R19.H1_H1 ;  /* 0x30000013ff127230 */ /* 0x000fe40000004100 */
[----:B------:R-:W-:Y:S01]  /*11330*/  FFMA.FTZ R7, R7, R41, R38 ;  /* 0x0000002907077223 */ /* 0x000fe20000010026 */
[----:B------:R-:W-:Y:S01]  /*11340*/  HADD2.F32 R20, -RZ, R33.H1_H1 ;  /* 0x30000021ff147230 */ /* 0x000fe20000004100 */
[----:B------:R-:W-:Y:S01]  /*11350*/  F2FP.F16.F32.PACK_AB R32, R39, R4 ;  /* 0x000000042720723e */ /* 0x000fe200000000ff */
[--C-:B------:R-:W-:Y:S02]  /*11360*/  HADD2.F32 R5, -RZ, R35.reuse.H0_H0 ;  /* 0x20000023ff057230 */ /* 0x100fe40000004100 */
[----:B------:R-:W-:Y:S02]  /*11370*/  HADD2.F32 R34, -RZ, R35.H1_H1 ;  /* 0x30000023ff227230 */ /* 0x000fe40000004100 */
[----:B------:R-:W-:Y:S01]  /*11380*/  FFMA.FTZ R37, R20, R40, R37 ;  /* 0x0000002814257223 */ /* 0x000fe20000010025 */
[----:B------:R-:W-:-:S02]  /*11390*/  FFMA.FTZ R5, R5, R17, R22 ;  /* 0x0000001105057223 */ /* 0x000fc40000010016 */
[----:B------:R-:W-:Y:S02]  /*113a0*/  FFMA.FTZ R18, R34, R18, R23 ;  /* 0x0000001222127223 */ /* 0x000fe40000010017 */
[----:B------:R-:W-:Y:S02]  /*113b0*/  F2FP.F16.F32.PACK_AB R33, R37, R6 ;  /* 0x000000062521723e */ /* 0x000fe400000000ff */
[----:B------:R-:W-:Y:S02]  /*113c0*/  F2FP.F16.F32.PACK_AB R34, R7, R16 ;  /* 0x000000100722723e */ /* 0x000fe400000000ff */
[----:B------:R-:W-:Y:S02]  /*113d0*/  F2FP.F16.F32.PACK_AB R35, R18, R5 ;  /* 0x000000051223723e */ /* 0x000fe400000000ff */
.L_x_2050:
[----:B------:R-:W-:Y:S05]  /*113e0*/  BSYNC.RECONVERGENT B0 ;  /* 0x0000000000007941 */ /* 0x000fea0003800200 */
.L_x_2049:
[----:B-----5:R4:W-:Y:S02]  /*113f0*/  STS.128 [R217+0x5000], R32 ;  /* 0x00500020d9007388 */ /* 0x0209e40000000c00 */
.L_x_2040:
[----:B------:R-:W-:Y:S05]  /*11400*/  BSYNC.RECONVERGENT B2 ;  /* 0x0000000000027941 */ /* 0x000fea0003800200 */
.L_x_2039:
[----:B-1----:R-:W-:-:S04]  /*11410*/  IADD3 R36, PT, PT, R112, 0x30, RZ ;  /* 0x0000003070247810 */ /* 0x002fc80007ffe0ff */
[----:B------:R-:W-:-:S13]  /*11420*/  ISETP.GE.AND P0, PT, R36, R29, PT ;  /* 0x0000001d2400720c */ /* 0x000fda0003f06270 */
[----:B------:R-:W-:Y:S05]  /*11430*/  @P0 BRA `(.L_x_1966) ;  /* 0x0000001000440947 */ /* 0x000fea0003800000 */
[----:B------:R-:W1:Y:S01]  /*11440*/  LDC R29, c[0x0][0x440] ;  /* 0x00011000ff1d7b82 */ /* 0x000e620000000800 */
[----:B---34-:R-:W-:Y:S01]  /*11450*/  IMAD.WIDE.U32 R26, R2, 0x60, R26 ;  /* 0x00000060021a7825 */ /* 0x018fe200078e001a */
[----:B------:R-:W-:Y:S03]  /*11460*/  BSSY.RECONVERGENT B1, `(.L_x_2051) ;  /* 0x000005c000017945 */ /* 0x000fe60003800200 */
[----:B------:R-:W-:-:S05]  /*11470*/  IMAD R3, R3, 0x60, RZ ;  /* 0x0000006003037824 */ /* 0x000fca00078e02ff */
[----:B------:R-:W-:Y:S01]  /*11480*/  IADD3 R27, PT, PT, R3, R27, RZ ;  /* 0x0000001b031b7210 */ /* 0x000fe20007ffe0ff */
[----:B------:R-:W-:Y:S01]  /*11490*/  IMAD R3, R28, 0x30, RZ ;  /* 0x000000301c037824 */ /* 0x000fe200078e02ff */
        /* <DEDUP_REMOVED lines=41> */
[----:B------:R-:W-:Y:S01]  /*11730*/  FMUL.FTZ R2, R2, R23 ;  /* 0x0000001702027220 */ /* 0x000fe20000410000 */
[--C-:B------:R-:W-:Y:S02]  /*11740*/  HADD2.F32 R5, -RZ, R7.reuse.H0_H0 ;  /* 0x20000007ff057230 */ /* 0x100fe40000004100 */
[----:B------:R-:W-:Y:S01]  /*11750*/  @!P0 FADD.FTZ R40, -R40, -RZ ;  /* 0x800000ff28288221 */ /* 0x000fe20000010100 */
[----:B------:R-:W-:Y:S02]  /*11760*/  HADD2.F32 R6, -RZ, R6.H1_H1 ;  /* 0x30000006ff067230 */ /* 0x000fe40000004100 */
[----:B------:R-:W-:Y:S01]  /*11770*/  @!P0 FADD.FTZ R4, -R4, -RZ ;  /* 0x800000ff04048221 */ /* 0x000fe20000010100 */
[----:B------:R-:W-:-:S02]  /*11780*/  HADD2.F32 R7, -RZ, R7.H1_H1 ;  /* 0x30000007ff077230 */ /* 0x000fc40000004100 */
[----:B------:R-:W-:Y:S01]  /*11790*/  @!P0 FADD.FTZ R5, -R5, -RZ ;  /* 0x800000ff05058221 */ /* 0x000fe20000010100 */
[--C-:B-----5:R-:W-:Y:S02]  /*117a0*/  HADD2.F32 R23, -RZ, R32.reuse.H1_H1 ;  /* 0x30000020ff177230 */ /* 0x120fe40000004100 */
[----:B------:R-:W-:Y:S01]  /*117b0*/  FMUL.FTZ R21, R21, R4 ;  /* 0x0000000415157220 */ /* 0x000fe20000410000 */
[----:B------:R-:W-:Y:S01]  /*117c0*/  @!P0 FADD.FTZ R6, -R6, -RZ ;  /* 0x800000ff06068221 */ /* 0x000fe20000010100 */
[----:B------:R-:W-:Y:S01]  /*117d0*/  FMUL.FTZ R22, R22, R5 ;  /* 0x0000000516167220 */ /* 0x000fe20000410000 */
[----:B------:R-:W-:Y:S02]  /*117e0*/  HADD2.F32 R5, -RZ, R32.H0_H0 ;  /* 0x20000020ff057230 */ /* 0x000fe40000004100 */
[----:B------:R-:W-:Y:S01]  /*117f0*/  FMUL.FTZ R28, R28, R41 ;  /* 0x000000291c1c7220 */ /* 0x000fe20000410000 */
[--C-:B----4-:R-:W-:Y:S02]  /*11800*/  HADD2.F32 R4, -RZ, R16.reuse.H0_H0 ;  /* 0x20000010ff047230 */ /* 0x110fe40000004100 */
[----:B------:R-:W-:Y:S01]  /*11810*/  @!P0 FADD.FTZ R7, -R7, -RZ ;  /* 0x800000ff07078221 */ /* 0x000fe20000010100 */
[----:B------:R-:W-:-:S02]  /*11820*/  HADD2.F32 R16, -RZ, R16.H1_H1 ;  /* 0x30000010ff107230 */ /* 0x000fc40000004100 */
[----:B------:R-:W-:Y:S01]  /*11830*/  @!P0 FADD.FTZ R39, -R39, -RZ ;  /* 0x800000ff27278221 */ /* 0x000fe20000010100 */
[----:B------:R-:W-:Y:S01]  /*11840*/  FMUL.FTZ R31, R31, R40 ;  /* 0x000000281f1f7220 */ /* 0x000fe20000410000 */
[----:B------:R-:W-:Y:S01]  /*11850*/  FMUL.FTZ R37, R37, R6 ;  /* 0x0000000625257220 */ /* 0x000fe20000410000 */
[--C-:B------:R-:W-:Y:S02]  /*11860*/  HADD2.F32 R6, -RZ, R17.reuse.H0_H0 ;  /* 0x20000011ff067230 */ /* 0x100fe40000004100 */
[----:B------:R-:W-:Y:S01]  /*11870*/  FFMA.FTZ R2, R5, R4, R2 ;  /* 0x0000000405027223 */ /* 0x000fe20000010002 */
[----:B------:R-:W-:Y:S02]  /*11880*/  HADD2.F32 R40, -RZ, R17.H1_H1 ;  /* 0x30000011ff287230 */ /* 0x000fe40000004100 */
[----:B------:R-:W-:Y:S01]  /*11890*/  FMUL.FTZ R38, R38, R7 ;  /* 0x0000000726267220 */ /* 0x000fe20000410000 */
[----:B------:R-:W-:Y:S02]  /*118a0*/  HADD2.F32 R32, -RZ, R18.H0_H0 ;  /* 0x20000012ff207230 */ /* 0x000fe40000004100 */
[----:B------:R-:W-:Y:S01]  /*118b0*/  FFMA.FTZ R23, R23, R16, R28 ;  /* 0x0000001017177223 */ /* 0x000fe2000001001c */
[----:B------:R-:W-:-:S02]  /*118c0*/  HADD2.F32 R17, -RZ, R19.H0_H0 ;  /* 0x20000013ff117230 */ /* 0x000fc40000004100 */
[----:B------:R-:W-:Y:S01]  /*118d0*/  FMUL.FTZ R20, R20, R39 ;  /* 0x0000002714147220 */ /* 0x000fe20000410000 */
[----:B------:R-:W-:Y:S02]  /*118e0*/  HADD2.F32 R4, -RZ, R34.H0_H0 ;  /* 0x20000022ff047230 */ /* 0x000fe40000004100 */
[----:B------:R-:W-:Y:S02]  /*118f0*/  HADD2.F32 R5, -RZ, R35.H0_H0 ;  /* 0x20000023ff057230 */ /* 0x000fe40000004100 */
[----:B------:R-:W-:Y:S02]  /*11900*/  HADD2.F32 R7, -RZ, R33.H0_H0 ;  /* 0x20000021ff077230 */ /* 0x000fe40000004100 */
[----:B------:R-:W-:Y:S01]  /*11910*/  FFMA.FTZ R4, R4, R32, R21 ;  /* 0x0000002004047223 */ /* 0x000fe20000010015 */
        /* <DEDUP_REMOVED lines=8> */
[----:B------:R-:W-:Y:S01]  /*119a0*/  FFMA.FTZ R31, R16, R40, R31 ;  /* 0x00000028101f7223 */ /* 0x000fe2000001001f */
[----:B------:R-:W-:Y:S02]  /*119b0*/  FFMA.FTZ R37, R34, R18, R37 ;  /* 0x0000001222257223 */ /* 0x000fe40000010025 */
[----:B------:R-:W-:-:S02]  /*119c0*/  FFMA.FTZ R38, R35, R19, R38 ;  /* 0x0000001323267223 */ /* 0x000fc40000010026 */
[----:B------:R-:W-:Y:S02]  /*119d0*/  F2FP.F16.F32.PACK_AB R33, R31, R6 ;  /* 0x000000061f21723e */ /* 0x000fe400000000ff */
[----:B------:R-:W-:Y:S02]  /*119e0*/  F2FP.F16.F32.PACK_AB R34, R37, R4 ;  /* 0x000000042522723e */ /* 0x000fe400000000ff */
[----:B------:R-:W-:Y:S02]  /*119f0*/  F2FP.F16.F32.PACK_AB R35, R38, R5 ;  /* 0x000000052623723e */ /* 0x000fe400000000ff */
.L_x_2054:
[----:B------:R-:W-:Y:S05]  /*11a00*/  BSYNC.RECONVERGENT B0 ;  /* 0x0000000000007941 */ /* 0x000fea0003800200 */
.L_x_2053:
[----:B-----5:R4:W-:Y:S02]  /*11a10*/  STS.128 [R217+0x1800], R32 ;  /* 0x00180020d9007388 */ /* 0x0209e40000000c00 */
.L_x_2052:
[----:B------:R-:W-:Y:S05]  /*11a20*/  BSYNC.RECONVERGENT B1 ;  /* 0x0000000000017941 */ /* 0x000fea0003800200 */
.L_x_2051:
        /* <DEDUP_REMOVED lines=87> */
.L_x_2058:
[----:B------:R-:W-:Y:S05]  /*11fa0*/  BSYNC.RECONVERGENT B0 ;  /* 0x0000000000007941 */ /* 0x000fea0003800200 */
.L_x_2057:
[----:B-----5:R1:W-:Y:S02]  /*11fb0*/  STS.128 [R217+0x3800], R32 ;  /* 0x00380020d9007388 */ /* 0x0203e40000000c00 */
.L_x_2056:
[----:B------:R-:W-:Y:S05]  /*11fc0*/  BSYNC.RECONVERGENT B1 ;  /* 0x0000000000017941 */ /* 0x000fea0003800200 */
.L_x_2055:
        /* <DEDUP_REMOVED lines=26> */
[----:B--2---:R-:W-:Y:S02]  /*12170*/  HADD2.F32 R3, -RZ, R22.H0_H0 ;  /* 0x20000016ff037230 */ /* 0x004fe40000004100 */
[--C-:B------:R-:W-:Y:S02]  /*12180*/  HADD2.F32 R8, -RZ, R23.reuse.H0_H0 ;  /* 0x20000017ff087230 */ /* 0x100fe40000004100 */
[----:B------:R-:W-:Y:S02]  /*12190*/  HADD2.F32 R0, -RZ, R20.H0_H0 ;  /* 0x20000014ff007230 */ /* 0x000fe40000004100 */
        /* <DEDUP_REMOVED lines=9> */
[----:B-1----:R-:W-:Y:S02]  /*12230*/  HADD2.F32 R27, -RZ, R6.H1_H1 ;  /* 0x30000006ff1b7230 */ /* 0x002fe40000004100 */
[----:B------:R-:W-:Y:S01]  /*12240*/  FMUL.FTZ R0, R0, R11 ;  /* 0x0000000b00007220 */ /* 0x000fe20000410000 */
[----:B------:R-:W-:-:S02]  /*12250*/  HADD2.F32 R5, -RZ, R7.H0_H0 ;  /* 0x20000007ff057230 */ /* 0x000fc40000004100 */
[----:B------:R-:W-:Y:S01]  /*12260*/  @!P0 FADD.FTZ R4, -R4, -RZ ;  /* 0x800000ff04048221 */ /* 0x000fe20000010100 */
[----:B------:R-:W-:Y:S02]  /*12270*/  HADD2.F32 R6, -RZ, R7.H1_H1 ;  /* 0x30000007ff067230 */ /* 0x000fe40000004100 */
[----:B------:R-:W-:Y:S01]  /*12280*/  @!P0 FADD.FTZ R14, -R14, -RZ ;  /* 0x800000ff0e0e8221 */ /* 0x000fe20000010100 */
[----:B------:R-:W-:Y:S02]  /*12290*/  HADD2.F32 R20, -RZ, R20.H1_H1 ;  /* 0x30000014ff147230 */ /* 0x000fe40000004100 */
[----:B------:R-:W-:Y:S01]  /*122a0*/  @!P0 FADD.FTZ R5, -R5, -RZ ;  /* 0x800000ff05058221 */ /* 0x000fe20000010100 */
[--C-:B------:R-:W-:Y:S02]  /*122b0*/  HADD2.F32 R2, -RZ, R21.reuse.H0_H0 ;  /* 0x20000015ff027230 */ /* 0x100fe40000004100 */
[----:B------:R-:W-:Y:S01]  /*122c0*/  @!P0 FADD.FTZ R6, -R6, -RZ ;  /* 0x800000ff06068221 */ /* 0x000fe20000010100 */
[----:B------:R-:W-:Y:S01]  /*122d0*/  FMUL.FTZ R3, R3, R4 ;  /* 0x0000000403037220 */ /* 0x000fe20000410000 */
[----:B------:R-:W-:-:S02]  /*122e0*/  HADD2.F32 R21, -RZ, R21.H1_H1 ;  /* 0x30000015ff157230 */ /* 0x000fc40000004100 */
[----:B------:R-:W-:Y:S01]  /*122f0*/  FMUL.FTZ R8, R8, R5 ;  /* 0x0000000508087220 */ /* 0x000fe20000410000 */
[----:B------:R-:W-:Y:S01]  /*12300*/  FMUL.FTZ R23, R23, R6 ;  /* 0x0000000617177220 */ /* 0x000fe20000410000 */
[----:B----4-:R-:W-:Y:S02]  /*12310*/  HADD2.F32 R4, -RZ, R16.H0_H0 ;  /* 0x20000010ff047230 */ /* 0x010fe40000004100 */
[----:B------:R-:W-:Y:S01]  /*12320*/  FMUL.FTZ R20, R20, R25 ;  /* 0x0000001914147220 */ /* 0x000fe20000410000 */
[--C-:B-----5:R-:W-:Y:S02]  /*12330*/  HADD2.F32 R5, -RZ, R32.reuse.H0_H0 ;  /* 0x20000020ff057230 */ /* 0x120fe40000004100 */
[----:B------:R-:W-:Y:S01]  /*12340*/  FMUL.FTZ R2, R2, R15 ;  /* 0x0000000f02027220 */ /* 0x000fe20000410000 */
[----:B------:R-:W-:Y:S02]  /*12350*/  HADD2.F32 R11, -RZ, R32.H1_H1 ;  /* 0x30000020ff0b7230 */ /* 0x000fe40000004100 */
[----:B------:R-:W-:Y:S01]  /*12360*/  @!P0 FADD.FTZ R27, -R27, -RZ ;  /* 0x800000ff1b1b8221 */ /* 0x000fe20000010100 */
[----:B------:R-:W-:-:S02]  /*12370*/  HADD2.F32 R7, -RZ, R33.H0_H0 ;  /* 0x20000021ff077230 */ /* 0x000fc40000004100 */
[----:B------:R-:W-:Y:S01]  /*12380*/  FMUL.FTZ R21, R21, R14 ;  /* 0x0000000e15157220 */ /* 0x000fe20000410000 */
[----:B------:R-:W-:Y:S02]  /*12390*/  HADD2.F32 R16, -RZ, R16.H1_H1 ;  /* 0x30000010ff107230 */ /* 0x000fe40000004100 */
[----:B------:R-:W-:Y:S01]  /*123a0*/  FFMA.FTZ R0, R5, R4, R0 ;  /* 0x0000000405007223 */ /* 0x000fe20000010000 */
[--C-:B------:R-:W-:Y:S02]  /*123b0*/  HADD2.F32 R6, -RZ, R17.reuse.H0_H0 ;  /* 0x20000011ff067230 */ /* 0x100fe40000004100 */
[----:B------:R-:W-:Y:S02]  /*123c0*/  HADD2.F32 R22, -RZ, R22.H1_H1 ;  /* 0x30000016ff167230 */ /* 0x000fe40000004100 */
[----:B------:R-:W-:Y:S01]  /*123d0*/  FFMA.FTZ R11, R11, R16, R20 ;  /* 0x000000100b0b7223 */ /* 0x000fe20000010014 */
[----:B------:R-:W-:Y:S02]  /*123e0*/  HADD2.F32 R26, -RZ, R17.H1_H1 ;  /* 0x30000011ff1a7230 */ /* 0x000fe40000004100 */
[----:B------:R-:W-:Y:S01]  /*123f0*/  FFMA.FTZ R2, R7, R6, R2 ;  /* 0x0000000607027223 */ /* 0x000fe20000010002 */
[----:B------:R-:W-:-:S02]  /*12400*/  HADD2.F32 R14, -RZ, R18.H0_H0 ;  /* 0x20000012ff0e7230 */ /* 0x000fc40000004100 */
[----:B------:R-:W-:Y:S01]  /*12410*/  FMUL.FTZ R22, R22, R27 ;  /* 0x0000001b16167220 */ /* 0x000fe20000410000 */
[----:B------:R-:W-:Y:S01]  /*12420*/  HADD2.F32 R17, -RZ, R18.H1_H1 ;  /* 0x30000012ff117230 */ /* 0x000fe20000004100 */
[----:B------:R-:W-:Y:S01]  /*12430*/  F2FP.F16.F32.PACK_AB R32, R11, R0 ;  /* 0x000000000b20723e */ /* 0x000fe200000000ff */
[--C-:B------:R-:W-:Y:S02]  /*12440*/  HADD2.F32 R15, -RZ, R19.reuse.H0_H0 ;  /* 0x20000013ff0f7230 */ /* 0x100fe40000004100 */
[----:B------:R-:W-:Y:S02]  /*12450*/  HADD2.F32 R18, -RZ, R19.H1_H1 ;  /* 0x30000013ff127230 */ /* 0x000fe40000004100 */
[----:B------:R-:W-:Y:S02]  /*12460*/  HADD2.F32 R6, -RZ, R33.H1_H1 ;  /* 0x30000021ff067230 */ /* 0x000fe40000004100 */
[--C-:B------:R-:W-:Y:S02]  /*12470*/  HADD2.F32 R4, -RZ, R34.reuse.H0_H0 ;  /* 0x20000022ff047230 */ /* 0x100fe40000004100 */
[----:B------:R-:W-:-:S02]  /*12480*/  HADD2.F32 R7, -RZ, R34.H1_H1 ;  /* 0x30000022ff077230 */ /* 0x000fc40000004100 */
[----:B------:R-:W-:Y:S01]  /*12490*/  FFMA.FTZ R21, R6, R26, R21 ;  /* 0x0000001a06157223 */ /* 0x000fe20000010015 */
[--C-:B------:R-:W-:Y:S02]  /*124a0*/  HADD2.F32 R5, -RZ, R35.reuse.H0_H0 ;  /* 0x20000023ff057230 */ /* 0x100fe40000004100 */
[----:B------:R-:W-:Y:S01]  /*124b0*/  FFMA.FTZ R3, R4, R14, R3 ;  /* 0x0000000e04037223 */ /* 0x000fe20000010003 */
[----:B------:R-:W-:Y:S02]  /*124c0*/  HADD2.F32 R16, -RZ, R35.H1_H1 ;  /* 0x30000023ff107230 */ /* 0x000fe40000004100 */
[----:B------:R-:W-:Y:S01]  /*124d0*/  FFMA.FTZ R22, R7, R17, R22 ;  /* 0x0000001107167223 */ /* 0x000fe20000010016 */
[----:B------:R-:W-:Y:S01]  /*124e0*/  F2FP.F16.F32.PACK_AB R33, R21, R2 ;  /* 0x000000021521723e */ /* 0x000fe200000000ff */
[----:B------:R-:W-:Y:S01]  /*124f0*/  FFMA.FTZ R5, R5, R15, R8 ;  /* 0x0000000f05057223 */ /* 0x000fe20000010008 */
[----:B------:R-:W-:Y:S02]  /*12500*/  FFMA.FTZ R16, R16, R18, R23 ;  /* 0x0000001210107223 */ /* 0x000fe40000010017 */
[----:B------:R-:W-:-:S03]  /*12510*/  F2FP.F16.F32.PACK_AB R34, R22, R3 ;  /* 0x000000031622723e */ /* 0x000fc600000000ff */
[----:B------:R-:W-:-:S03]  /*12520*/  F2FP.F16.F32.PACK_AB R35, R16, R5 ;  /* 0x000000051023723e */ /* 0x000fc600000000ff */
.L_x_2060:
[----:B------:R-:W-:Y:S05]  /*12530*/  BSYNC.RECONVERGENT B0 ;  /* 0x0000000000007941 */ /* 0x000fea0003800200 */
.L_x_2059:
[----:B-----5:R4:W-:Y:S02]  /*12540*/  STS.128 [R217+0x5800], R32 ;  /* 0x00580020d9007388 */ /* 0x0209e40000000c00 */
.L_x_1966:
[----:B------:R-:W-:Y:S05]  /*12550*/  BSYNC.RECONVERGENT B3 ;  /* 0x0000000000037941 */ /* 0x000fea0003800200 */
.L_x_1955:
[----:B-12---:R-:W-:Y:S01]  /*12560*/  IADD3 R7, PT, PT, -R133, R62, RZ ;  /* 0x0000003e85077210 */ /* 0x006fe20007ffe1ff */
[----:B------:R-:W-:Y:S03]  /*12570*/  BSSY.RECONVERGENT B0, `(.L_x_2061) ;  /* 0x000001c000007945 */ /* 0x000fe60003800200 */
        /* <DEDUP_REMOVED lines=26> */
.L_x_2063:
[----:B------:R2:W-:Y:S02]  /*12720*/  STS.128 [R217+0xa000], RZ ;  /* 0x00a000ffd9007388 */ /* 0x0005e40000000c00 */
.L_x_2062:
[----:B------:R-:W-:Y:S05]  /*12730*/  BSYNC.RECONVERGENT B0 ;  /* 0x0000000000007941 */ /* 0x000fea0003800200 */
.L_x_2061:
[----:B------:R-:W-:Y:S01]  /*12740*/  ISETP.GE.AND P0, PT, R24, R7, PT ;  /* 0x000000071800720c */ /* 0x000fe20003f06270 */
[----:B------:R-:W-:-:S12]  /*12750*/  BSSY.RECONVERGENT B0, `(.L_x_2064) ;  /* 0x0000019000007945 */ /* 0x000fd80003800200 */
[----:B------:R-:W-:Y:S05]  /*12760*/  @P0 BRA `(.L_x_2065) ;  /* 0x00000000005c0947 */ /* 0x000fea0003800000 */
[----:B------:R-:W2:Y:S01]  /*12770*/  LDCU UR4, c[0x0][0x440] ;  /* 0x00008800ff0477ac */ /* 0x000ea20008000800 */
[----:B-1----:R-:W-:-:S04]  /*12780*/  LEA R2, P2, R61, R196, 0x1 ;  /* 0x000000c43d027211 */ /* 0x002fc800078408ff */
        /* <DEDUP_REMOVED lines=20> */
.L_x_2066:
[----:B------:R2:W-:Y:S02]  /*128d0*/  STS.128 [R217+0xa800], RZ ;  /* 0x00a800ffd9007388 */ /* 0x0005e40000000c00 */
.L_x_2065:
[----:B------:R-:W-:Y:S05]  /*128e0*/  BSYNC.RECONVERGENT B0 ;  /* 0x0000000000007941 */ /* 0x000fea0003800200 */
.L_x_2064:
[----:B------:R-:W-:Y:S01]  /*128f0*/  ISETP.GE.AND P0, PT, R30, R7, PT ;  /* 0x000000071e00720c */ /* 0x000fe20003f06270 */
[----:B------:R-:W-:-:S12]  /*12900*/  BSSY.RECONVERGENT B0, `(.L_x_2067) ;  /* 0x000001a000007945 */ /* 0x000fd80003800200 */
[----:B------:R-:W-:Y:S05]  /*12910*/  @P0 BRA `(.L_x_2068) ;  /* 0x0000000000600947 */ /* 0x000fea0003800000 */
[----:B-12---:R-:W1:Y:S01]  /*12920*/  LDC.64 R2, c[0x0][0x3b8] ;  /* 0x0000ee00ff027b82 */ /* 0x006e620000000a00 */
[----:B------:R-:W2:Y:S02]  /*12930*/  LDCU UR4, c[0x0][0x440] ;  /* 0x00008800ff0477ac */ /* 0x000ea40008000800 */
[----:B--2---:R-:W-:Y:S02]  /*12940*/  ISETP.GE.AND P1, PT, R12, UR4, PT ;  /* 0x000000040c007c0c */ /* 0x004fe4000bf26270 */
        /* <DEDUP_REMOVED lines=20> */
.L_x_2069:
[----:B------:R2:W-:Y:S02]  /*12a90*/  STS.128 [R217+0xb000], RZ ;  /* 0x00b000ffd9007388 */ /* 0x0005e40000000c00 */
.L_x_2068:
[----:B------:R-:W-:Y:S05]  /*12aa0*/  BSYNC.RECONVERGENT B0 ;  /* 0x0000000000007941 */ /* 0x000fea0003800200 */
.L_x_2067:
        /* <DEDUP_REMOVED lines=8> */
[----:B------:R-:W-:-:S02]  /*12b30*/  LOP3.LUT R182, R182, 0x7c00, RZ, 0xc0, !PT ;  /* 0x00007c00b6b67812 */ /* 0x000fc400078ec0ff */
[----:B------:R-:W-:Y:S02]  /*12b40*/  LOP3.LUT R0, R180, R69, R0, 0x1e, !PT ;  /* 0x00000045b4007212 */ /* 0x000fe400078e1e00 */
[----:B-12---:R-:W-:Y:S01]  /*12b50*/  LOP3.LUT R5, R182, 0x200, R145, 0xf8, !PT ;  /* 0x00000200b6057812 */ /* 0x006fe200078ef891 */
[----:B------:R-:W-:Y:S06]  /*12b60*/  @P0 BRA `(.L_x_2071) ;  /* 0x0000000000680947 */ /* 0x000fec0003800000 */
[----:B------:R-:W1:Y:S01]  /*12b70*/  LDC.64 R2, c[0x0][0x3b8] ;  /* 0x0000ee00ff027b82 */ /* 0x000e620000000a00 */
[----:B------:R-:W2:Y:S01]  /*12b80*/  LDCU UR4, c[0x0][0x440] ;  /* 0x00008800ff0477ac */ /* 0x000ea20008000800 */
[----:B------:R-:W-:Y:S01]  /*12b90*/  IMAD.MOV.U32 R197, RZ, RZ, R195 ;  /* 0x000000ffffc57224 */ /* 0x000fe200078e00c3 */
[----:B--2---:R-:W-:Y:S02]  /*12ba0*/  ISETP.GE.AND P1, PT, R180, UR4, PT ;  /* 0x00000004b4007c0c */ /* 0x004fe4000bf26270 */
        /* <DEDUP_REMOVED lines=21> */
.L_x_2072:
[----:B------:R2:W-:Y:S02]  /*12d00*/  STS.128 [R217+0xb800], RZ ;  /* 0x00b800ffd9007388 */ /* 0x0005e40000000c00 */
.L_x_2071:
[----:B------:R-:W-:Y:S05]  /*12d10*/  BSYNC.RECONVERGENT B0 ;  /* 0x0000000000007941 */ /* 0x000fea0003800200 */
.L_x_2070:
[----:B------:R-:W0:Y:S01]  /*12d20*/  LDGDEPBAR ;  /* 0x00000000000079af */ /* 0x000e220000000000 */
[----:B------:R-:W-:Y:S01]  /*12d30*/  BSSY.RECONVERGENT B0, `(.L_x_2073) ;  /* 0x0000021000007945 */ /* 0x000fe20003800200 */
[----:B------:R-:W-:Y:S02]  /*12d40*/  IADD3 R94, PT, PT, R0, R5, RZ ;  /* 0x00000005005e7210 */ /* 0x000fe40007ffe0ff */
[----:B------:R-:W-:Y:S01]  /*12d50*/  LOP3.LUT R3, R183, 0x1f0, RZ, 0xc0, !PT ;  /* 0x000001f0b7037812 */ /* 0x000fe200078ec0ff */
[----:B------:R-:W-:-:S04]  /*12d60*/  DEPBAR.LE SB0, 0x0 ;  /* 0x000080000000791a */ /* 0x000fc80000000000 */
[----:B------:R-:W-:Y:S06]  /*12d70*/  BAR.SYNC.DEFER_BLOCKING 0x0 ;  /* 0x0000000000007b1d */ /* 0x000fec0000010000 */
        /* <DEDUP_REMOVED lines=23> */
.L_x_2075:
[----:B------:R1:W-:Y:S01]  /*12ef0*/  STS.128 [R217+0x10000], RZ ;  /* 0x010000ffd9007388 */ /* 0x0003e20000000c00 */
[----:B------:R-:W-:Y:S05]  /*12f00*/  BRA `(.L_x_2076) ;  /* 0x00000000000c7947 */ /* 0x000fea0003800000 */
.L_x_2074:
[----:B------:R1:W-:Y:S04]  /*12f10*/  STS.128 [R217+0xc000], RZ ;  /* 0x00c000ffd9007388 */ /* 0x0003e80000000c00 */
[----:B------:R1:W-:Y:S04]  /*12f20*/  STS.128 [R217+0xe000], RZ ;  /* 0x00e000ffd9007388 */ /* 0x0003e80000000c00 */
[----:B------:R1:W-:Y:S02]  /*12f30*/  STS.128 [R217+0x10000], RZ ;  /* 0x010000ffd9007388 */ /* 0x0003e40000000c00 */
.L_x_2076:
[----:B------:R-:W-:Y:S05]  /*12f40*/  BSYNC.RECONVERGENT B0 ;  /* 0x0000000000007941 */ /* 0x000fea0003800200 */
.L_x_2073:
[----:B------:R-:W-:Y:S01]  /*12f50*/  ISETP.GE.AND P0, PT, R24, R7, PT ;  /* 0x000000071800720c */ /* 0x000fe20003f06270 */
[----:B------:R-:W-:-:S12]  /*12f60*/  BSSY.RECONVERGENT B0, `(.L_x_2077) ;  /* 0x000001c000007945 */ /* 0x000fd80003800200 */
[----:B------:R1:W-:Y:S04]  /*12f70*/  @P0 STS.128 [R217+0xc800], RZ ;  /* 0x00c800ffd9000388 */ /* 0x0003e80000000c00 */
[----:B------:R1:W-:Y:S04]  /*12f80*/  @P0 STS.128 [R217+0xe800], RZ ;  /* 0x00e800ffd9000388 */ /* 0x0003e80000000c00 */
[----:B------:R1:W-:Y:S01]  /*12f90*/  @P0 STS.128 [R217+0x10800], RZ ;  /* 0x010800ffd9000388 */ /* 0x0003e20000000c00 */
        /* <DEDUP_REMOVED lines=23> */
.L_x_2079:
[----:B------:R2:W-:Y:S02]  /*13110*/  STS.128 [R217+0x10800], RZ ;  /* 0x010800ffd9007388 */ /* 0x0005e40000000c00 */
.L_x_2078:
[----:B------:R-:W-:Y:S05]  /*13120*/  BSYNC.RECONVERGENT B0 ;  /* 0x0000000000007941 */ /* 0x000fea0003800200 */
.L_x_2077:
[----:B------:R-:W-:Y:S01]  /*13130*/  ISETP.GE.AND P0, PT, R30, R7, PT ;  /* 0x000000071e00720c */ /* 0x000fe20003f06270 */
[----:B------:R-:W-:-:S12]  /*13140*/  BSSY.RECONVERGENT B0, `(.L_x_2080) ;  /* 0x000001d000007945 */ /* 0x000fd80003800200 */
[----:B------:R1:W-:Y:S04]  /*13150*/  @P0 STS.128 [R217+0xd000], RZ ;  /* 0x00d000ffd9000388 */ /* 0x0003e80000000c00 */
[----:B------:R1:W-:Y:S04]  /*13160*/  @P0 STS.128 [R217+0xf000], RZ ;  /* 0x00f000ffd9000388 */ /* 0x0003e80000000c00 */
[----:B------:R1:W-:Y:S01]  /*13170*/  @P0 STS.128 [R217+0x11000], RZ ;  /* 0x011000ffd9000388 */ /* 0x0003e20000000c00 */
        /* <DEDUP_REMOVED lines=24> */
.L_x_2082:
[----:B------:R2:W-:Y:S02]  /*13300*/  STS.128 [R217+0x11000], RZ ;  /* 0x011000ffd9007388 */ /* 0x0005e40000000c00 */
.L_x_2081:
[----:B------:R-:W-:Y:S05]  /*13310*/  BSYNC.RECONVERGENT B0 ;  /* 0x0000000000007941 */ /* 0x000fea0003800200 */
.L_x_2080:
[----:B------:R-:W-:Y:S01]  /*13320*/  ISETP.GE.AND P0, PT, R36, R7, PT ;  /* 0x000000072400720c */ /* 0x000fe20003f06270 */
[----:B------:R-:W-:Y:S01]  /*13330*/  BSSY.RECONVERGENT B0, `(.L_x_2083) ;  /* 0x0000020000007945 */ /* 0x000fe20003800200 */
[----:B------:R-:W-:-:S04]  /*13340*/  SHF.R.U32.HI R2, RZ, 0x2, R134 ;  /* 0x00000002ff027819 */ /* 0x000fc80000011686 */
[----:B------:R-:W-:-:S07]  /*13350*/  LOP3.LUT R2, R2, 0x7, RZ, 0xc0, !PT ;  /* 0x0000000702027812 */ /* 0x000fce00078ec0ff */
[----:B------:R1:W-:Y:S04]  /*13360*/  @P0 STS.128 [R217+0xd800], RZ ;  /* 0x00d800ffd9000388 */ /* 0x0003e80000000c00 */
[----:B------:R1:W-:Y:S04]  /*13370*/  @P0 STS.128 [R217+0xf800], RZ ;  /* 0x00f800ffd9000388 */ /* 0x0003e80000000c00 */
[----:B------:R1:W-:Y:S01]  /*13380*/  @P0 STS.128 [R217+0x11800], RZ ;  /* 0x011800ffd9000388 */ /* 0x0003e20000000c00 */
[----:B------:R-:W-:Y:S05]  /*13390*/  @P0 BRA `(.L_x_2084) ;  /* 0x0000000000640947 */ /* 0x000fea0003800000 */
[----:B-12---:R-:W1:Y:S01]  /*133a0*/  LDC.64 R4, c[0x0][0x3c0] ;  /* 0x0000f000ff047b82 */ /* 0x006e620000000a00 */
[----:B------:R-:W2:Y:S02]  /*133b0*/  LDCU UR4, c[0x0][0x440] ;  /* 0x00008800ff0477ac */ /* 0x000ea40008000800 */
        /* <DEDUP_REMOVED lines=22> */
.L_x_2085:
[----:B------:R2:W-:Y:S02]  /*13520*/  STS.128 [R217+0x11800], RZ ;  /* 0x011800ffd9007388 */ /* 0x0005e40000000c00 */
.L_x_2084:
[----:B------:R-:W-:Y:S05]  /*13530*/  BSYNC.RECONVERGENT B0 ;  /* 0x0000000000007941 */ /* 0x000fea0003800200 */
.L_x_2083:
[----:B------:R-:W-:Y:S01]  /*13540*/  LOP3.LUT R93, R69, 0x8, R134, 0x78, !PT ;  /* 0x00000008455d7812 */ /* 0x000fe200078e7886 */
[----:B------:R-:W-:Y:S01]  /*13550*/  IMAD.MOV.U32 R181, RZ, RZ, 0x20 ;  /* 0x00000020ffb57424 */ /* 0x000fe200078e00ff */
[----:B------:R-:W-:Y:S01]  /*13560*/  LOP3.LUT R144, R145, 0x400, RZ, 0xc0, !PT ;  /* 0x0000040091907812 */ /* 0x000fe200078ec0ff */
[----:B------:R-:W-:Y:S01]  /*13570*/  IMAD.MOV.U32 R152, RZ, RZ, 0x40 ;  /* 0x00000040ff987424 */ /* 0x000fe200078e00ff */
[----:B------:R-:W-:Y:S01]  /*13580*/  LOP3.LUT R93, R93, R180, RZ, 0x3c, !PT ;  /* 0x000000b45d5d7212 */ /* 0x000fe200078e3cff */
[----:B------:R-:W0:Y:S01]  /*13590*/  LDGDEPBAR ;  /* 0x00000000000079af */ /* 0x000e220000000000 */
[----:B------:R-:W-:Y:S01]  /*135a0*/  LEA R94, R94, UR5, 0x1 ;  /* 0x000000055e5e7c11 */ /* 0x000fe2000f8e08ff */
[----:B------:R-:W3:Y:S01]  /*135b0*/  LDCU UR4, c[0x0][0x508] ;  /* 0x0000a100ff0477ac */ /* 0x000ee20008000800 */
[C---:B------:R-:W-:Y:S01]  /*135c0*/  LOP3.LUT P0, RZ, R134.reuse, 0x2, RZ, 0xc0, !PT ;  /* 0x0000000286ff7812 */ /* 0x040fe2000780c0ff */
[----:B------:R-:W-:Y:S01]  /*135d0*/  IMAD R93, R93, 0x2, R144 ;  /* 0x000000025d5d7824 */ /* 0x000fe200078e0290 */
[----:B------:R-:W-:Y:S01]  /*135e0*/  LOP3.LUT P2, RZ, R134, 0x4, RZ, 0xc0, !PT ;  /* 0x0000000486ff7812 */ /* 0x000fe2000784c0ff */
[----:B------:R-:W-:Y:S01]  /*135f0*/  LDSM.16.M88.4 R84, [R94] ;  /* 0x000000005e54783b */ /* 0x000fe20000000200 */
[----:B------:R-:W-:Y:S01]  /*13600*/  SEL R169, R181, 0xffffffe0, !P0 ;  /* 0xffffffe0b5a97807 */ /* 0x000fe20004000000 */
[----:B------:R-:W-:Y:S01]  /*13610*/  VIADD R66, R93, UR5 ;  /* 0x000000055d427c36 */ /* 0x000fe20008000000 */
[----:B------:R-:W-:Y:S01]  /*13620*/  SEL R152, R152, 0xffffffc0, !P2 ;  /* 0xffffffc098987807 */ /* 0x000fe20005000000 */
[----:B------:R-:W1:Y:S01]  /*13630*/  LDSM.16.M88.4 R40, [R93+UR5+0x6800] ;  /* 0x006800055d28783b */ /* 0x000e620008000200 */
[----:B------:R-:W-:Y:S01]  /*13640*/  ISETP.GT.AND P1, PT, R63, R194, PT ;  /* 0x000000c23f00720c */ /* 0x000fe20003f24270 */
[--C-:B------:R-:W-:Y:S01]  /*13650*/  IMAD.IADD R92, R94, 0x1, R169.reuse ;  /* 0x000000015e5c7824 */ /* 0x100fe200078e02a9 */
[----:B------:R-:W-:Y:S01]  /*13660*/  IADD3 R2, PT, PT, R2, R3, R64 ;  /* 0x0000000302027210 */ /* 0x000fe20007ffe040 */
[----:B------:R-:W-:Y:S01]  /*13670*/  IMAD.IADD R67, R66, 0x1, R169 ;  /* 0x0000000142437824 */ /* 0x000fe200078e02a9 */
[----:B-----5:R-:W1:Y:S01]  /*13680*/  LDSM.16.M88.4 R48, [R93+UR5+0x6000] ;  /* 0x006000055d30783b */ /* 0x020e620008000200 */
[--C-:B------:R-:W-:Y:S01]  /*13690*/  IMAD.IADD R96, R94, 0x1, R152.reuse ;  /* 0x000000015e607824 */ /* 0x100fe200078e0298 */
[----:B------:R-:W-:Y:S01]  /*136a0*/  IADD3 R206, PT, PT, R2, R62, -R65 ;  /* 0x0000003e02ce7210 */ /* 0x000fe20007ffe841 */
[----:B------:R-:W-:Y:S01]  /*136b0*/  IMAD.IADD R66, R66, 0x1, R152 ;  /* 0x0000000142427824 */ /* 0x000fe200078e0298 */
[----:B----4-:R-:W4:Y:S01]  /*136c0*/  LDSM.16.M88.4 R32, [R93+UR5+0x7000] ;  /* 0x007000055d20783b */ /* 0x010f220008000200 */
[C---:B------:R-:W-:Y:S01]  /*136d0*/  IMAD.IADD R11, R169.reuse, 0x1, R96 ;  /* 0x00000001a90b7824 */ /* 0x040fe200078e0260 */
[----:B---3--:R-:W-:Y:S01]  /*136e0*/  IADD3 R3, PT, PT, R62, UR4, -R201 ;  /* 0x000000043e037c10 */ /* 0x008fe2000fffe8c9 */
[----:B------:R-:W-:Y:S01]  /*136f0*/  IMAD.IADD R8, R169, 0x1, R66 ;  /* 0x00000001a9087824 */ /* 0x000fe200078e0242 */
[----:B------:R-:W3:Y:S03]  /*13700*/  LDSM.16.M88.4 R56, [R93+UR5+0x7800] ;  /* 0x007800055d38783b */ /* 0x000ee60008000200 */
[----:B------:R-:W-:Y:S01]  /*13710*/  IMAD.IADD R3, R2, 0x1, R3 ;  /* 0x0000000102037824 */ /* 0x000fe200078e0203 */
[----:B------:R-:W-:Y:S04]  /*13720*/  LDSM.16.M88.4 R24, [R92] ;  /* 0x000000005c18783b */ /* 0x000fe80000000200 */
[----:B------:R-:W3:Y:S01]  /*13730*/  LDSM.16.M88.4 R16, [R67+0x6800] ;  /* 0x006800004310783b */ /* 0x000ee20000000200 */
[----:B------:R-:W-:-:S02]  /*13740*/  VIADDMNMX R205, R3, 0x1, R62, PT ;  /* 0x0000000103cd7846 */ /* 0x000fc4000380013e */
[----:B------:R-:W-:Y:S01]  /*13750*/  VIADDMNMX R204, R3, 0x9, R62, PT ;  /* 0x0000000903cc7846 */ /* 0x000fe2000380013e */
[----:B------:R-:W3:Y:S04]  /*13760*/  LDSM.16.M88.4 R20, [R67+0x6000] ;  /* 0x006000004314783b */ /* 0x000ee80000000200 */
[----:B------:R-:W3:Y:S04]  /*13770*/  LDSM.16.M88.4 R72, [R67+0x7000] ;  /* 0x007000004348783b */ /* 0x000ee80000000200 */
[----:B------:R-:W3:Y:S04]  /*13780*/  LDSM.16.M88.4 R68, [R67+0x7800] ;  /* 0x007800004344783b */ /* 0x000ee80000000200 */
[----:B-12---:R-:W-:Y:S01]  /*13790*/  LDSM.16.M88.4 R4, [R96] ;  /* 0x000000006004783b */ /* 0x006fe20000000200 */
[C---:B------:R-:W-:Y:S03]  /*137a0*/  HMMA.16816.F32 R44, R84.reuse, R40, RZ ;  /* 0x00000028542c723c */ /* 0x040fe600000018ff */
[----:B------:R-:W1:Y:S04]  /*137b0*/  LDSM.16.M88.4 R12, [R66+0x6000] ;  /* 0x00600000420c783b */ /* 0x000e680000000200 */
[----:B------:R-:W2:Y:S01]  /*137c0*/  LDSM.16.M88.4 R88, [R66+0x6800] ;  /* 0x006800004258783b */ /* 0x000ea20000000200 */
[C---:B------:R-:W-:Y:S03]  /*137d0*/  HMMA.16816.F32 R40, R84.reuse, R42, RZ ;  /* 0x0000002a5428723c */ /* 0x040fe600000018ff */
[----:B------:R-:W2:Y:S04]  /*137e0*/  LDSM.16.M88.4 R80, [R66+0x7000] ;  /* 0x007000004250783b */ /* 0x000ea80000000200 */
[----:B------:R-:W-:Y:S01]  /*137f0*/  LDSM.16.M88.4 R76, [R8+0x6800] ;  /* 0x00680000084c783b */ /* 0x000fe20000000200 */
[C---:B------:R-:W-:Y:S08]  /*13800*/  HMMA.16816.F32 R52, R84.reuse, R48, RZ ;  /* 0x000000305434723c */ /* 0x040ff000000018ff */
[C---:B----4-:R-:W-:Y:S08]  /*13810*/  HMMA.16816.F32 R36, R84.reuse, R32, RZ ;  /* 0x000000205424723c */ /* 0x050ff000000018ff */
[C---:B------:R-:W-:Y:S08]  /*13820*/  HMMA.16816.F32 R48, R84.reuse, R50, RZ ;  /* 0x000000325430723c */ /* 0x040ff000000018ff */
[C---:B------:R-:W-:Y:S08]  /*13830*/  HMMA.16816.F32 R32, R84.reuse, R34, RZ ;  /* 0x000000225420723c */ /* 0x040ff000000018ff */
[C---:B---3--:R-:W-:Y:S08]  /*13840*/  HMMA.16816.F32 R28, R84.reuse, R56, RZ ;  /* 0x00000038541c723c */ /* 0x048ff000000018ff */
[----:B------:R-:W-:Y:S01]  /*13850*/  HMMA.16816.F32 R84, R84, R58, RZ ;  /* 0x0000003a5454723c */ /* 0x000fe200000018ff */
[----:B------:R-:W-:Y:S07]  /*13860*/  LDSM.16.M88.4 R56, [R8+0x6000] ;  /* 0x006000000838783b */ /* 0x000fee0000000200 */
[C---:B------:R-:W-:Y:S08]  /*13870*/  HMMA.16816.F32 R44, R24.reuse, R16, R44 ;  /* 0x00000010182c723c */ /* 0x040ff0000000182c */
[C---:B------:R-:W-:Y:S01]  /*13880*/  HMMA.16816.F32 R40, R24.reuse, R18, R40 ;  /* 0x000000121828723c */ /* 0x040fe20000001828 */
[----:B------:R-:W3:Y:S07]  /*13890*/  LDSM.16.M88.4 R16, [R66+0x7800] ;  /* 0x007800004210783b */ /* 0x000eee0000000200 */
[C---:B------:R-:W-:Y:S08]  /*138a0*/  HMMA.16816.F32 R52, R24.reuse, R20, R52 ;  /* 0x000000141834723c */ /* 0x040ff00000001834 */
[C---:B------:R-:W-:Y:S01]  /*138b0*/  HMMA.16816.F32 R48, R24.reuse, R22, R48 ;  /* 0x000000161830723c */ /* 0x040fe20000001830 */
[----:B------:R-:W4:Y:S07]  /*138c0*/  LDSM.16.M88.4 R20, [R11] ;  /* 0x000000000b14783b */ /* 0x000f2e0000000200 */
[C---:B------:R-:W-:Y:S08]  /*138d0*/  HMMA.16816.F32 R36, R24.reuse, R72, R36 ;  /* 0x000000481824723c */ /* 0x040ff00000001824 */
[C---:B------:R-:W-:Y:S01]  /*138e0*/  HMMA.16816.F32 R32, R24.reuse, R74, R32 ;  /* 0x0000004a1820723c */ /* 0x040fe20000001820 */
[----:B------:R-:W4:Y:S07]  /*138f0*/  LDSM.16.M88.4 R72, [R8+0x7000] ;  /* 0x007000000848783b */ /* 0x000f2e0000000200 */
[C---:B------:R-:W-:Y:S08]  /*13900*/  HMMA.16816.F32 R28, R24.reuse, R68, R28 ;  /* 0x00000044181c723c */ /* 0x040ff0000000181c */
[----:B------:R-:W-:Y:S01]  /*13910*/  HMMA.16816.F32 R84, R24, R70, R84 ;  /* 0x000000461854723c */ /* 0x000fe20000001854 */
[----:B------:R-:W4:Y:S04]  /*13920*/  LDSM.16.M88.4 R68, [R8+0x7800] ;  /* 0x007800000844783b */ /* 0x000f280000000200 */
[----:B------:R-:W-:Y:S03]  /*13930*/  LDSM.16.M88.4 R24, [R94+0x2000] ;  /* 0x002000005e18783b */ /* 0x000fe60000000200 */
[C---:B-1----:R-:W-:Y:S08]  /*13940*/  HMMA.16816.F32 R52, R4.reuse, R12, R52 ;  /* 0x0000000c0434723c */ /* 0x042ff00000001834 */
[C---:B------:R-:W-:Y:S01]  /*13950*/  HMMA.16816.F32 R48, R4.reuse, R14, R48 ;  /* 0x0000000e0430723c */ /* 0x040fe20000001830 */
[----:B------:R-:W1:Y:S07]  /*13960*/  LDSM.16.M88.4 R12, [R93+UR5+0x8000] ;  /* 0x008000055d0c783b */ /* 0x000e6e0008000200 */
[C---:B--2---:R-:W-:Y:S08]  /*13970*/  HMMA.16816.F32 R44, R4.reuse, R88, R44 ;  /* 0x00000058042c723c */ /* 0x044ff0000000182c */
[C---:B------:R-:W-:Y:S01]  /*13980*/  HMMA.16816.F32 R40, R4.reuse, R90, R40 ;  /* 0x0000005a0428723c */ /* 0x040fe20000001828 */
[----:B------:R-:W-:Y:S07]  /*13990*/  LDSM.16.M88.4 R88, [R92+0x4000] ;  /* 0x004000005c58783b */ /* 0x000fee0000000200 */
[C---:B------:R-:W-:Y:S08]  /*139a0*/  HMMA.16816.F32 R36, R4.reuse, R80, R36 ;  /* 0x000000500424723c */ /* 0x040ff00000001824 */
[C---:B------:R-:W-:Y:S01]  /*139b0*/  HMMA.16816.F32 R32, R4.reuse, R82, R32 ;  /* 0x000000520420723c */ /* 0x040fe20000001820 */
[----:B------:R-:W-:Y:S07]  /*139c0*/  LDSM.16.M88.4 R80, [R67+0x9000] ;  /* 0x009000004350783b */ /* 0x000fee0000000200 */
[C---:B---3--:R-:W-:Y:S08]  /*139d0*/  HMMA.16816.F32 R28, R4.reuse, R16, R28 ;  /* 0x00000010041c723c */ /* 0x048ff0000000181c */
[----:B------:R-:W-:Y:S01]  /*139e0*/  HMMA.16816.F32 R84, R4, R18, R84 ;  /* 0x000000120454723c */ /* 0x000fe20000001854 */
[----:B------:R-:W2:Y:S04]  /*139f0*/  LDSM.16.M88.4 R16, [R93+UR5+0x8800] ;  /* 0x008800055d10783b */ /* 0x000ea80008000200 */
[----:B------:R-:W3:Y:S03]  /*13a00*/  LDSM.16.M88.4 R4, [R93+UR5+0x9000] ;  /* 0x009000055d04783b */ /* 0x000ee60008000200 */
[C---:B----4-:R-:W-:Y:S08]  /*13a10*/  HMMA.16816.F32 R52, R20.reuse, R56, R52 ;  /* 0x000000381434723c */ /* 0x050ff00000001834 */
[C---:B------:R-:W-:Y:S01]  /*13a20*/  HMMA.16816.F32 R48, R20.reuse, R58, R48 ;  /* 0x0000003a1430723c */ /* 0x040fe20000001830 */
[----:B------:R-:W4:Y:S07]  /*13a30*/  LDSM.16.M88.4 R56, [R93+UR5+0x9800] ;  /* 0x009800055d38783b */ /* 0x000f2e0008000200 */
        /* <DEDUP_REMOVED lines=8> */
[----:B------:R-:W4:Y:S04]  /*13ac0*/  LDSM.16.M88.4 R20, [R67+0x8000] ;  /* 0x008000004314783b */ /* 0x000f280000000200 */
[----:B------:R-:W-:Y:S03]  /*13ad0*/  LDSM.16.M88.4 R68, [R66+0x8800] ;  /* 0x008800004244783b */ /* 0x000fe60000000200 */
[C---:B-1----:R-:W-:Y:S08]  /*13ae0*/  HMMA.16816.F32 R52, R24.reuse, R12, R52 ;  /* 0x0000000c1834723c */ /* 0x042ff00000001834 */
[C---:B------:R-:W-:Y:S01]  /*13af0*/  HMMA.16816.F32 R48, R24.reuse, R14, R48 ;  /* 0x0000000e1830723c */ /* 0x040fe20000001830 */
[----:B------:R-:W1:Y:S07]  /*13b00*/  LDSM.16.M88.4 R12, [R67+0x8800] ;  /* 0x00880000430c783b */ /* 0x000e6e0000000200 */
[C---:B--2---:R-:W-:Y:S08]  /*13b10*/  HMMA.16816.F32 R44, R24.reuse, R16, R44 ;  /* 0x00000010182c723c */ /* 0x044ff0000000182c */
[C---:B------:R-:W-:Y:S01]  /*13b20*/  HMMA.16816.F32 R40, R24.reuse, R18, R40 ;  /* 0x000000121828723c */ /* 0x040fe20000001828 */
[----:B------:R-:W-:Y:S07]  /*13b30*/  LDSM.16.M88.4 R16, [R66+0x8000] ;  /* 0x008000004210783b */ /* 0x000fee0000000200 */
[C---:B---3--:R-:W-:Y:S08]  /*13b40*/  HMMA.16816.F32 R36, R24.reuse, R4, R36 ;  /* 0x000000041824723c */ /* 0x048ff00000001824 */
[C---:B------:R-:W-:Y:S01]  /*13b50*/  HMMA.16816.F32 R32, R24.reuse, R6, R32 ;  /* 0x000000061820723c */ /* 0x040fe20000001820 */
[----:B------:R-:W2:Y:S07]  /*13b60*/  LDSM.16.M88.4 R4, [R96+0x2000] ;  /* 0x002000006004783b */ /* 0x000eae0000000200 */
[C---:B----4-:R-:W-:Y:S08]  /*13b70*/  HMMA.16816.F32 R28, R24.reuse, R56, R28 ;  /* 0x00000038181c723c */ /* 0x050ff0000000181c */
[----:B------:R-:W-:Y:S01]  /*13b80*/  HMMA.16816.F32 R84, R24, R58, R84 ;  /* 0x0000003a1854723c */ /* 0x000fe20000001854 */
[----:B------:R-:W3:Y:S04]  /*13b90*/  LDSM.16.M88.4 R56, [R66+0x9000] ;  /* 0x009000004238783b */ /* 0x000ee80000000200 */
[----:B------:R-:W-:Y:S03]  /*13ba0*/  LDSM.16.M88.4 R24, [R8+0x8000] ;  /* 0x008000000818783b */ /* 0x000fe60000000200 */
[C---:B------:R-:W-:Y:S08]  /*13bb0*/  HMMA.16816.F32 R52, R72.reuse, R20, R52 ;  /* 0x000000144834723c */ /* 0x040ff00000001834 */
[C---:B------:R-:W-:Y:S01]  /*13bc0*/  HMMA.16816.F32 R48, R72.reuse, R22, R48 ;  /* 0x000000164830723c */ /* 0x040fe20000001830 */
[----:B------:R-:W4:Y:S07]  /*13bd0*/  LDSM.16.M88.4 R20, [R66+0x9800] ;  /* 0x009800004214783b */ /* 0x000f2e0000000200 */
[C---:B-1----:R-:W-:Y:S08]  /*13be0*/  HMMA.16816.F32 R44, R72.reuse, R12, R44 ;  /* 0x0000000c482c723c */ /* 0x042ff0000000182c */
[C---:B------:R-:W-:Y:S01]  /*13bf0*/  HMMA.16816.F32 R40, R72.reuse, R14, R40 ;  /* 0x0000000e4828723c */ /* 0x040fe20000001828 */
[----:B------:R-:W-:Y:S07]  /*13c00*/  LDSM.16.M88.4 R12, [R11+0x2000] ;  /* 0x002000000b0c783b */ /* 0x000fee0000000200 */
[C---:B------:R-:W-:Y:S08]  /*13c10*/  HMMA.16816.F32 R36, R72.reuse, R80, R36 ;  /* 0x000000504824723c */ /* 0x040ff00000001824 */
[C---:B------:R-:W-:Y:S01]  /*13c20*/  HMMA.16816.F32 R32, R72.reuse, R82, R32 ;  /* 0x000000524820723c */ /* 0x040fe20000001820 */
[----:B------:R-:W-:Y:S07]  /*13c30*/  LDSM.16.M88.4 R80, [R96+0x4000] ;  /* 0x004000006050783b */ /* 0x000fee0000000200 */
[C---:B------:R-:W-:Y:S08]  /*13c40*/  HMMA.16816.F32 R28, R72.reuse, R76, R28 ;  /* 0x0000004c481c723c */ /* 0x040ff0000000181c */
[----:B------:R-:W-:Y:S01]  /*13c50*/  HMMA.16816.F32 R84, R72, R78, R84 ;  /* 0x0000004e4854723c */ /* 0x000fe20000001854 */
[----:B------:R-:W-:Y:S04]  /*13c60*/  LDSM.16.M88.4 R76, [R8+0x9000] ;  /* 0x00900000084c783b */ /* 0x000fe80000000200 */
[----:B------:R-:W-:Y:S03]  /*13c70*/  LDSM.16.M88.4 R72, [R8+0x9800] ;  /* 0x009800000848783b */ /* 0x000fe60000000200 */
[C---:B--2---:R-:W-:Y:S08]  /*13c80*/  HMMA.16816.F32 R52, R4.reuse, R16, R52 ;  /* 0x000000100434723c */ /* 0x044ff00000001834 */
[C---:B------:R-:W-:Y:S01]  /*13c90*/  HMMA.16816.F32 R48, R4.reuse, R18, R48 ;  /* 0x000000120430723c */ /* 0x040fe20000001830 */
[----:B------:R-:W1:Y:S07]  /*13ca0*/  LDSM.16.M88.4 R16, [R8+0x8800] ;  /* 0x008800000810783b */ /* 0x000e6e0000000200 */
[C---:B------:R-:W-:Y:S08]  /*13cb0*/  HMMA.16816.F32 R44, R4.reuse, R68, R44 ;  /* 0x00000044042c723c */ /* 0x040ff0000000182c */
[C---:B------:R-:W-:Y:S01]  /*13cc0*/  HMMA.16816.F32 R40, R4.reuse, R70, R40 ;  /* 0x000000460428723c */ /* 0x040fe20000001828 */
[----:B------:R-:W-:Y:S07]  /*13cd0*/  LDSM.16.M88.4 R68, [R93+UR5+0xa000] ;  /* 0x00a000055d44783b */ /* 0x000fee0008000200 */
[C---:B---3--:R-:W-:Y:S08]  /*13ce0*/  HMMA.16816.F32 R36, R4.reuse, R56, R36 ;  /* 0x000000380424723c */ /* 0x048ff00000001824 */
[C---:B------:R-:W-:Y:S01]  /*13cf0*/  HMMA.16816.F32 R32, R4.reuse, R58, R32 ;  /* 0x0000003a0420723c */ /* 0x040fe20000001820 */
[----:B------:R-:W-:Y:S07]  /*13d00*/  LDSM.16.M88.4 R56, [R93+UR5+0xb000] ;  /* 0x00b000055d38783b */ /* 0x000fee0008000200 */
[C---:B----4-:R-:W-:Y:S08]  /*13d10*/  HMMA.16816.F32 R28, R4.reuse, R20, R28 ;  /* 0x00000014041c723c */ /* 0x050ff0000000181c */
[----:B------:R-:W-:Y:S01]  /*13d20*/  HMMA.16816.F32 R84, R4, R22, R84 ;  /* 0x000000160454723c */ /* 0x000fe20000001854 */
[----:B------:R-:W-:Y:S04]  /*13d30*/  LDSM.16.M88.4 R20, [R94+0x4000] ;  /* 0x004000005e14783b */ /* 0x000fe80000000200 */
[----:B------:R-:W2:Y:S03]  /*13d40*/  LDSM.16.M88.4 R4, [R93+UR5+0xa800] ;  /* 0x00a800055d04783b */ /* 0x000ea60008000200 */
[C---:B-1----:R-:W-:Y:S08]  /*13d50*/  HMMA.16816.F32 R44, R12.reuse, R16, R44 ;  /* 0x000000100c2c723c */ /* 0x042ff0000000182c */
[C---:B------:R-:W-:Y:S01]  /*13d60*/  HMMA.16816.F32 R40, R12.reuse, R18, R40 ;  /* 0x000000120c28723c */ /* 0x040fe20000001828 */
[----:B------:R-:W-:Y:S07]  /*13d70*/  LDSM.16.M88.4 R16, [R67+0xa000] ;  /* 0x00a000004310783b */ /* 0x000fee0000000200 */
[C---:B------:R-:W-:Y:S08]  /*13d80*/  HMMA.16816.F32 R52, R12.reuse, R24, R52 ;  /* 0x000000180c34723c */ /* 0x040ff00000001834 */
[C---:B------:R-:W-:Y:S01]  /*13d90*/  HMMA.16816.F32 R48, R12.reuse, R26, R48 ;  /* 0x0000001a0c30723c */ /* 0x040fe20000001830 */
[----:B------:R-:W1:Y:S04]  /*13da0*/  LDSM.16.M88.4 R24, [R93+UR5+0xb800] ;  /* 0x00b800055d18783b */ /* 0x000e680008000200 */
[----:B------:R-:W-:Y:S03]  /*13db0*/  LDSM.16.M88.4 R92, [R67+0xb800] ;  /* 0x00b80000435c783b */ /* 0x000fe60000000200 */
[C---:B------:R-:W-:Y:S08]  /*13dc0*/  HMMA.16816.F32 R36, R12.reuse, R76, R36 ;  /* 0x0000004c0c24723c */ /* 0x040ff00000001824 */
[C---:B------:R-:W-:Y:S01]  /*13dd0*/  HMMA.16816.F32 R32, R12.reuse, R78, R32 ;  /* 0x0000004e0c20723c */ /* 0x040fe20000001820 */
[----:B------:R-:W-:Y:S07]  /*13de0*/  LDSM.16.M88.4 R76, [R66+0xa000] ;  /* 0x00a00000424c783b */ /* 0x000fee0000000200 */
[C---:B------:R-:W-:Y:S08]  /*13df0*/  HMMA.16816.F32 R28, R12.reuse, R72, R28 ;  /* 0x000000480c1c723c */ /* 0x040ff0000000181c */
[----:B------:R-:W-:Y:S01]  /*13e00*/  HMMA.16816.F32 R84, R12, R74, R84 ;  /* 0x0000004a0c54723c */ /* 0x000fe20000001854 */
[----:B------:R-:W3:Y:S04]  /*13e10*/  LDSM.16.M88.4 R12, [R67+0xa800] ;  /* 0x00a80000430c783b */ /* 0x000ee80000000200 */
[----:B------:R-:W-:Y:S03]  /*13e20*/  LDSM.16.M88.4 R72, [R66+0xa800] ;  /* 0x00a800004248783b */ /* 0x000fe60000000200 */
[C---:B--2---:R-:W-:Y:S08]  /*13e30*/  HMMA.16816.F32 R44, R20.reuse, R4, R44 ;  /* 0x00000004142c723c */ /* 0x044ff0000000182c */
[C---:B------:R-:W-:Y:S01]  /*13e40*/  HMMA.16816.F32 R40, R20.reuse, R6, R40 ;  /* 0x000000061428723c */ /* 0x040fe20000001828 */
[----:B------:R-:W2:Y:S07]  /*13e50*/  LDSM.16.M88.4 R4, [R67+0xb000] ;  /* 0x00b000004304783b */ /* 0x000eae0000000200 */
[C---:B------:R-:W-:Y:S08]  /*13e60*/  HMMA.16816.F32 R52, R20.reuse, R68, R52 ;  /* 0x000000441434723c */ /* 0x040ff00000001834 */
[C---:B------:R-:W-:Y:S01]  /*13e70*/  HMMA.16816.F32 R48, R20.reuse, R70, R48 ;  /* 0x000000461430723c */ /* 0x040fe20000001830 */
[----:B------:R-:W4:Y:S07]  /*13e80*/  LDSM.16.M88.4 R68, [R66+0xb000] ;  /* 0x00b000004244783b */ /* 0x000f2e0000000200 */
[C---:B------:R-:W-:Y:S08]  /*13e90*/  HMMA.16816.F32 R36, R20.reuse, R56, R36 ;  /* 0x000000381424723c */ /* 0x040ff00000001824 */
[C---:B------:R-:W-:Y:S01]  /*13ea0*/  HMMA.16816.F32 R32, R20.reuse, R58, R32 ;  /* 0x0000003a1420723c */ /* 0x040fe20000001820 */
[----:B------:R-:W4:Y:S07]  /*13eb0*/  LDSM.16.M88.4 R56, [R66+0xb800] ;  /* 0x00b800004238783b */ /* 0x000f2e0000000200 */
[C---:B-1----:R-:W-:Y:S08]  /*13ec0*/  HMMA.16816.F32 R28, R20.reuse, R24, R28 ;  /* 0x00000018141c723c */ /* 0x042ff0000000181c */
[----:B------:R-:W-:Y:S01]  /*13ed0*/  HMMA.16816.F32 R84, R20, R26, R84 ;  /* 0x0000001a1454723c */ /* 0x000fe20000001854 */
[----:B------:R-:W-:Y:S04]  /*13ee0*/  LDSM.16.M88.4 R24, [R11+0x4000] ;  /* 0x004000000b18783b */ /* 0x000fe80000000200 */
[----:B------:R-:W1:Y:S03]  /*13ef0*/  LDSM.16.M88.4 R20, [R8+0xa000] ;  /* 0x00a000000814783b */ /* 0x000e660000000200 */
[C---:B------:R-:W-:Y:S08]  /*13f00*/  HMMA.16816.F32 R52, R88.reuse, R16, R52 ;  /* 0x000000105834723c */ /* 0x040ff00000001834 */
[C---:B------:R-:W-:Y:S01]  /*13f10*/  HMMA.16816.F32 R48, R88.reuse, R18, R48 ;  /* 0x000000125830723c */ /* 0x040fe20000001830 */
[----:B------:R-:W1:Y:S07]  /*13f20*/  LDSM.16.M88.4 R16, [R8+0xa800] ;  /* 0x00a800000810783b */ /* 0x000e6e0000000200 */
[C---:B---3--:R-:W-:Y:S08]  /*13f30*/  HMMA.16816.F32 R44, R88.reuse, R12, R44 ;  /* 0x0000000c582c723c */ /* 0x048ff0000000182c */
[C---:B------:R-:W-:Y:S01]  /*13f40*/  HMMA.16816.F32 R40, R88.reuse, R14, R40 ;  /* 0x0000000e5828723c */ /* 0x040fe20000001828 */
[----:B------:R-:W3:Y:S07]  /*13f50*/  LDSM.16.M88.4 R12, [R8+0xb000] ;  /* 0x00b00000080c783b */ /* 0x000eee0000000200 */
[C---:B--2---:R-:W-:Y:S08]  /*13f60*/  HMMA.16816.F32 R36, R88.reuse, R4, R36 ;  /* 0x000000045824723c */ /* 0x044ff00000001824 */
[----:B------:R-:W-:Y:S01]  /*13f70*/  HMMA.16816.F32 R32, R88, R6, R32 ;  /* 0x000000065820723c */ /* 0x000fe20000001820 */
[----:B------:R-:W2:Y:S01]  /*13f80*/  LDSM.16.M88.4 R4, [R8+0xb800] ;  /* 0x00b800000804783b */ /* 0x000ea20000000200 */
[----:B------:R-:W-:-:S06]  /*13f90*/  DEPBAR.LE SB0, 0x0 ;  /* 0x000080000000791a */ /* 0x000fcc0000000000 */
[C---:B------:R-:W-:Y:S08]  /*13fa0*/  HMMA.16816.F32 R28, R88.reuse, R92, R28 ;  /* 0x0000005c581c723c */ /* 0x040ff0000000181c */
[----:B------:R-:W-:Y:S08]  /*13fb0*/  HMMA.16816.F32 R84, R88, R94, R84 ;  /* 0x0000005e5854723c */ /* 0x000ff00000001854 */
[C---:B------:R-:W-:Y:S08]  /*13fc0*/  HMMA.16816.F32 R52, R80.reuse, R76, R52 ;  /* 0x0000004c5034723c */ /* 0x040ff00000001834 */
[C---:B------:R-:W-:Y:S08]  /*13fd0*/  HMMA.16816.F32 R48, R80.reuse, R78, R48 ;  /* 0x0000004e5030723c */ /* 0x040ff00000001830 */
[C---:B------:R-:W-:Y:S08]  /*13fe0*/  HMMA.16816.F32 R44, R80.reuse, R72, R44 ;  /* 0x00000048502c723c */ /* 0x040ff0000000182c */
[C---:B------:R-:W-:Y:S08]  /*13ff0*/  HMMA.16816.F32 R40, R80.reuse, R74, R40 ;  /* 0x0000004a5028723c */ /* 0x040ff00000001828 */
[C---:B----4-:R-:W-:Y:S08]  /*14000*/  HMMA.16816.F32 R36, R80.reuse, R68, R36 ;  /* 0x000000445024723c */ /* 0x050ff00000001824 */
[C---:B------:R-:W-:Y:S08]  /*14010*/  HMMA.16816.F32 R32, R80.reuse, R70, R32 ;  /* 0x000000465020723c */ /* 0x040ff00000001820 */
[C---:B------:R-:W-:Y:S08]  /*14020*/  HMMA.16816.F32 R28, R80.reuse, R56, R28 ;  /* 0x00000038501c723c */ /* 0x040ff0000000181c */
[----:B------:R-:W-:Y:S08]  /*14030*/  HMMA.16816.F32 R84, R80, R58, R84 ;  /* 0x0000003a5054723c */ /* 0x000ff00000001854 */
[C---:B-1----:R-:W-:Y:S08]  /*14040*/  HMMA.16816.F32 R52, R24.reuse, R20, R52 ;  /* 0x000000141834723c */ /* 0x042ff00000001834 */
[C---:B------:R-:W-:Y:S08]  /*14050*/  HMMA.16816.F32 R48, R24.reuse, R22, R48 ;  /* 0x000000161830723c */ /* 0x040ff00000001830 */
[C---:B------:R-:W-:Y:S08]  /*14060*/  HMMA.16816.F32 R44, R24.reuse, R16, R44 ;  /* 0x00000010182c723c */ /* 0x040ff0000000182c */
[C---:B------:R-:W-:Y:S08]  /*14070*/  HMMA.16816.F32 R40, R24.reuse, R18, R40 ;  /* 0x000000121828723c */ /* 0x040ff00000001828 */
[C---:B---3--:R-:W-:Y:S08]  /*14080*/  HMMA.16816.F32 R36, R24.reuse, R12, R36 ;  /* 0x0000000c1824723c */ /* 0x048ff00000001824 */
[C---:B------:R-:W-:Y:S08]  /*14090*/  HMMA.16816.F32 R32, R24.reuse, R14, R32 ;  /* 0x0000000e1820723c */ /* 0x040ff00000001820 */
[C---:B--2---:R-:W-:Y:S08]  /*140a0*/  HMMA.16816.F32 R28, R24.reuse, R4, R28 ;  /* 0x00000004181c723c */ /* 0x044ff0000000181c */
[----:B------:R-:W-:Y:S01]  /*140b0*/  HMMA.16816.F32 R84, R24, R6, R84 ;  /* 0x000000061854723c */ /* 0x000fe20000001854 */
[----:B------:R-:W-:Y:S06]  /*140c0*/  BAR.SYNC.DEFER_BLOCKING 0x0 ;  /* 0x0000000000007b1d */ /* 0x000fec0000010000 */
[----:B------:R-:W-:-:S13]  /*140d0*/  @!P1 BRA `(.L_x_2086) ;  /* 0x0000000800549947 */ /* 0x000fda0003800000 */
        /* <DEDUP_REMOVED lines=12> */
.L_x_2087:
        /* <DEDUP_REMOVED lines=60> */
.L_x_2088:
        /* <DEDUP_REMOVED lines=77> */
.L_x_2086:
[----:B------:R-:W1:Y:S01]  /*14a30*/  S2R R185, SR_TID.X ;  /* 0x0000000000b97919 */ /* 0x000e620000002100 */
[----:B------:R-:W-:Y:S01]  /*14a40*/  VIADD R153, R135, 0xffffffff ;  /* 0xffffffff87997836 */ /* 0x000fe20000000000 */
[----:B------:R-:W3:Y:S01]  /*14a50*/  LDCU UR4, c[0x0][0x45c] ;  /* 0x00008b80ff0477ac */ /* 0x000ee20008000800 */
[----:B--2---:R-:W-:Y:S01]  /*14a60*/  VIADD R2, R206, 0x8 ;  /* 0x00000008ce027836 */ /* 0x004fe20000000000 */
[----:B------:R-:W-:-:S04]  /*14a70*/  LOP3.LUT R0, R0, 0x200, R145, 0xf8, !PT ;  /* 0x0000020000007812 */ /* 0x000fc800078ef891 */
[----:B------:R-:W-:-:S05]  /*14a80*/  LEA R186, R0, UR5, 0x1 ;  /* 0x0000000500ba7c11 */ /* 0x000fca000f8e08ff */
[----:B------:R-:W-:Y:S01]  /*14a90*/  VIADD R166, R186, 0xc040 ;  /* 0x0000c040baa67836 */ /* 0x000fe20000000000 */
[----:B------:R-:W-:Y:S01]  /*14aa0*/  LDSM.16.MT88.4 R124, [R186+0xc000] ;  /* 0x00c00000ba7c783b */ /* 0x000fe20000004200 */
[----:B------:R-:W-:-:S03]  /*14ab0*/  IMAD.IADD R172, R169, 0x1, R186 ;  /* 0x00000001a9ac7824 */ /* 0x000fc600078e02ba */
[----:B------:R-:W-:Y:S04]  /*14ac0*/  LDSM.16.MT88.4 R72, [R186+0x10000] ;  /* 0x01000000ba48783b */ /* 0x000fe80000004200 */
[----:B------:R-:W-:Y:S04]  /*14ad0*/  LDSM.16.MT88.4 R116, [R172+0xc000] ;  /* 0x00c00000ac74783b */ /* 0x000fe80000004200 */
[----:B------:R-:W-:Y:S04]  /*14ae0*/  LDSM.16.MT88.4 R80, [R172+0x10000] ;  /* 0x01000000ac50783b */ /* 0x000fe80000004200 */
[----:B------:R-:W-:Y:S01]  /*14af0*/  LDSM.16.MT88.4 R136, [R172+0xc800] ;  /* 0x00c80000ac88783b */ /* 0x000fe20000004200 */
[----:B-1----:R-:W-:-:S05]  /*14b00*/  IMAD.SHL.U32 R184, R185, 0x2, RZ ;  /* 0x00000002b9b87824 */ /* 0x002fca00078e00ff */
[----:B------:R-:W-:-:S05]  /*14b10*/  LOP3.LUT R184, R184, 0x6, RZ, 0xc0, !PT ;  /* 0x00000006b8b87812 */ /* 0x000fca00078ec0ff */
[----:B------:R-:W-:-:S04]  /*14b20*/  IMAD R27, R153, 0x40, R184 ;  /* 0x00000040991b7824 */ /* 0x000fc800078e02b8 */
[C---:B------:R-:W-:Y:S01]  /*14b30*/  VIADD R59, R27.reuse, 0x1 ;  /* 0x000000011b3b7836 */ /* 0x040fe20000000000 */
[C---:B------:R-:W-:Y:S01]  /*14b40*/  ISETP.GT.AND P4, PT, R206.reuse, R27, PT ;  /* 0x0000001bce00720c */ /* 0x040fe20003f84270 */
[C---:B------:R-:W-:Y:S01]  /*14b50*/  VIADD R57, R27.reuse, 0x8 ;  /* 0x000000081b397836 */ /* 0x040fe20000000000 */
[C---:B------:R-:W-:Y:S01]  /*14b60*/  ISETP.GE.AND P5, PT, R27.reuse, R205, PT ;  /* 0x000000cd1b00720c */ /* 0x040fe20003fa6270 */
[C---:B------:R-:W-:Y:S01]  /*14b70*/  VIADD R25, R27.reuse, 0x9 ;  /* 0x000000091b197836 */ /* 0x040fe20000000000 */
[----:B------:R-:W-:Y:S01]  /*14b80*/  ISETP.GT.AND P1, PT, R206, R59, PT ;  /* 0x0000003bce00720c */ /* 0x000fe20003f24270 */
[C---:B------:R-:W-:Y:S01]  /*14b90*/  VIADD R21, R27.reuse, 0x10 ;  /* 0x000000101b157836 */ /* 0x040fe20000000000 */
[----:B------:R-:W-:Y:S01]  /*14ba0*/  FSEL R52, R52, -INF , !P4 ;  /* 0xff80000034347808 */ /* 0x000fe20006000000 */
[----:B------:R-:W-:Y:S01]  /*14bb0*/  VIADD R17, R27, 0x11 ;  /* 0x000000111b117836 */ /* 0x000fe20000000000 */
[----:B------:R-:W-:Y:S01]  /*14bc0*/  ISETP.GE.AND P4, PT, R59, R205, PT ;  /* 0x000000cd3b00720c */ /* 0x000fe20003f86270 */
[----:B------:R-:W-:Y:S01]  /*14bd0*/  VIADD R13, R27, 0x18 ;  /* 0x000000181b0d7836 */ /* 0x000fe20000000000 */
[----:B------:R-:W-:Y:S01]  /*14be0*/  FSEL R26, R53, -INF , !P1 ;  /* 0xff800000351a7808 */ /* 0x000fe20004800000 */
[C---:B------:R-:W-:Y:S01]  /*14bf0*/  VIADD R9, R27.reuse, 0x19 ;  /* 0x000000191b097836 */ /* 0x040fe20000000000 */
[----:B------:R-:W-:Y:S01]  /*14c00*/  ISETP.GT.AND P1, PT, R206, R57, PT ;  /* 0x00000039ce00720c */ /* 0x000fe20003f24270 */
[C---:B------:R-:W-:Y:S01]  /*14c10*/  VIADD R5, R27.reuse, 0x20 ;  /* 0x000000201b057836 */ /* 0x040fe20000000000 */
[----:B------:R-:W-:Y:S01]  /*14c20*/  FSEL R26, R26, -INF , !P4 ;  /* 0xff8000001a1a7808 */ /* 0x000fe20006000000 */
        /* <DEDUP_REMOVED lines=10> */
[----:B------:R-:W-:Y:S01]  /*14cd0*/  VIADD R23, R27, 0x38 ;  /* 0x000000381b177836 */ /* 0x000fe20000000000 */
[----:B------:R-:W-:-:S02]  /*14ce0*/  FSEL R22, R22, -INF , !P1 ;  /* 0xff80000016167808 */ /* 0x000fc40004800000 */
[----:B------:R-:W-:Y:S02]  /*14cf0*/  ISETP.GT.AND P1, PT, R206, R17, PT ;  /* 0x00000011ce00720c */ /* 0x000fe40003f24270 */
[----:B------:R-:W-:Y:S02]  /*14d00*/  FSEL R18, R44, -INF , !P4 ;  /* 0xff8000002c127808 */ /* 0x000fe40006000000 */
[----:B------:R-:W-:Y:S02]  /*14d10*/  ISETP.GE.AND P4, PT, R17, R205, PT ;  /* 0x000000cd1100720c */ /* 0x000fe40003f86270 */
[----:B------:R-:W-:Y:S02]  /*14d20*/  FSEL R6, R45, -INF , !P1 ;  /* 0xff8000002d067808 */ /* 0x000fe40004800000 */
[----:B------:R-:W-:Y:S02]  /*14d30*/  ISETP.GT.AND P1, PT, R206, R13, PT ;  /* 0x0000000dce00720c */ /* 0x000fe40003f24270 */
[----:B------:R-:W-:-:S02]  /*14d40*/  FSEL R6, R6, -INF , !P4 ;  /* 0xff80000006067808 */ /* 0x000fc40006000000 */
[----:B------:R-:W-:Y:S02]  /*14d50*/  FSEL R52, R52, -INF , !P5 ;  /* 0xff80000034347808 */ /* 0x000fe40006800000 */
[----:B------:R-:W-:Y:S02]  /*14d60*/  ISETP.GT.AND P4, PT, R206, R9, PT ;  /* 0x00000009ce00720c */ /* 0x000fe40003f84270 */
[-C--:B------:R-:W-:Y:S02]  /*14d70*/  ISETP.GE.AND P5, PT, R57, R205.reuse, PT ;  /* 0x000000cd3900720c */ /* 0x080fe40003fa6270 */
[----:B------:R-:W-:Y:S02]  /*14d80*/  FSEL R4, R40, -INF , !P1 ;  /* 0xff80000028047808 */ /* 0x000fe40004800000 */
[----:B------:R-:W-:Y:S02]  /*14d90*/  ISETP.GE.AND P1, PT, R9, R205, PT ;  /* 0x000000cd0900720c */ /* 0x000fe40003f26270 */
[----:B------:R-:W-:-:S02]  /*14da0*/  FSEL R12, R41, -INF , !P4 ;  /* 0xff800000290c7808 */ /* 0x000fc40006000000 */
[----:B------:R-:W-:Y:S02]  /*14db0*/  FSEL R24, R24, -INF , !P5 ;  /* 0xff80000018187808 */ /* 0x000fe40006800000 */
[----:B------:R-:W-:Y:S02]  /*14dc0*/  ISETP.GE.AND P5, PT, R21, R205, PT ;  /* 0x000000cd1500720c */ /* 0x000fe40003fa6270 */
[----:B------:R-:W-:Y:S02]  /*14dd0*/  ISETP.GT.AND P4, PT, R206, R5, PT ;  /* 0x00000005ce00720c */ /* 0x000fe40003f84270 */
[----:B------:R-:W-:Y:S02]  /*14de0*/  FSEL R12, R12, -INF , !P1 ;  /* 0xff8000000c0c7808 */ /* 0x000fe40004800000 */
[----:B------:R-:W-:Y:S02]  /*14df0*/  ISETP.GT.AND P1, PT, R206, R3, PT ;  /* 0x00000003ce00720c */ /* 0x000fe40003f24270 */
[----:B------:R-:W-:-:S02]  /*14e00*/  FSEL R18, R18, -INF , !P5 ;  /* 0xff80000012127808 */ /* 0x000fc40006800000 */
[-C--:B------:R-:W-:Y:S02]  /*14e10*/  ISETP.GE.AND P5, PT, R13, R205.reuse, PT ;  /* 0x000000cd0d00720c */ /* 0x080fe40003fa6270 */
[----:B------:R-:W-:Y:S02]  /*14e20*/  FSEL R36, R36, -INF , !P4 ;  /* 0xff80000024247808 */ /* 0x000fe40006000000 */
[-C--:B------:R-:W-:Y:S02]  /*14e30*/  ISETP.GE.AND P4, PT, R3, R205.reuse, PT ;  /* 0x000000cd0300720c */ /* 0x080fe40003f86270 */
[----:B------:R-:W-:Y:S02]  /*14e40*/  FSEL R37, R37, -INF , !P1 ;  /* 0xff80000025257808 */ /* 0x000fe40004800000 */
[----:B------:R-:W-:Y:S02]  /*14e50*/  FSEL R4, R4, -INF , !P5 ;  /* 0xff80000004047808 */ /* 0x000fe40006800000 */
[----:B------:R-:W-:-:S02]  /*14e60*/  ISETP.GE.AND P5, PT, R5, R205, PT ;  /* 0x000000cd0500720c */ /* 0x000fc40003fa6270 */
[C---:B------:R-:W-:Y:S02]  /*14e70*/  ISETP.GT.AND P1, PT, R206.reuse, R7, PT ;  /* 0x00000007ce00720c */ /* 0x040fe40003f24270 */
[----:B------:R-:W-:Y:S02]  /*14e80*/  FSEL R168, R37, -INF , !P4 ;  /* 0xff80000025a87808 */ /* 0x000fe40006000000 */
[----:B------:R-:W-:Y:S02]  /*14e90*/  ISETP.GT.AND P4, PT, R206, R11, PT ;  /* 0x0000000bce00720c */ /* 0x000fe40003f84270 */
[----:B------:R-:W-:Y:S02]  /*14ea0*/  FSEL R218, R36, -INF , !P5 ;  /* 0xff80000024da7808 */ /* 0x000fe40006800000 */
[----:B------:R-:W-:Y:S02]  /*14eb0*/  ISETP.GE.AND P5, PT, R7, R205, PT ;  /* 0x000000cd0700720c */ /* 0x000fe40003fa6270 */
        /* <DEDUP_REMOVED lines=9> */
[C---:B------:R-:W-:Y:S01]  /*14f50*/  ISETP.GE.AND P6, PT, R27.reuse, R204, PT ;  /* 0x000000cc1b00720c */ /* 0x040fe20003fc6270 */
[----:B------:R-:W-:Y:S01]  /*14f60*/  VIADD R27, R27, 0x39 ;  /* 0x000000391b1b7836 */ /* 0x000fe20000000000 */
[-C--:B------:R-:W-:Y:S02]  /*14f70*/  ISETP.GE.AND P5, PT, R19, R205.reuse, PT ;  /* 0x000000cd1300720c */ /* 0x080fe40003fa6270 */
[----:B------:R-:W-:Y:S02]  /*14f80*/  FSEL R29, R29, -INF , !P1 ;  /* 0xff8000001d1d7808 */ /* 0x000fe40004800000 */
[----:B------:R-:W-:-:S02]  /*14f90*/  ISETP.GE.AND P4, PT, R15, R205, PT ;  /* 0x000000cd0f00720c */ /* 0x000fc40003f86270 */
[----:B------:R-:W-:Y:S02]  /*14fa0*/  ISETP.GT.AND P1, PT, R206, R23, PT ;  /* 0x00000017ce00720c */ /* 0x000fe40003f24270 */
[----:B------:R-:W-:Y:S02]  /*14fb0*/  FSEL R212, R29, -INF , !P5 ;  /* 0xff8000001dd47808 */ /* 0x000fe40006800000 */
[----:B------:R-:W-:Y:S02]  /*14fc0*/  FSEL R214, R28, -INF , !P4 ;  /* 0xff8000001cd67808 */ /* 0x000fe40006000000 */
[----:B------:R-:W-:Y:S02]  /*14fd0*/  ISETP.GE.AND P5, PT, R23, R205, PT ;  /* 0x000000cd1700720c */ /* 0x000fe40003fa6270 */
[----:B------:R-:W-:Y:S02]  /*14fe0*/  FSEL R84, R84, -INF , !P1 ;  /* 0xff80000054547808 */ /* 0x000fe40004800000 */
[----:B------:R-:W-:-:S02]  /*14ff0*/  ISETP.GT.AND P4, PT, R206, R27, PT ;  /* 0x0000001bce00720c */ /* 0x000fc40003f84270 */
[----:B------:R-:W-:Y:S02]  /*15000*/  ISETP.GT.AND P1, PT, R2, R59, PT ;  /* 0x0000003b0200720c */ /* 0x000fe40003f24270 */
[----:B------:R-:W-:Y:S02]  /*15010*/  FSEL R210, R84, -INF , !P5 ;  /* 0xff80000054d27808 */ /* 0x000fe40006800000 */
[----:B------:R-:W-:Y:S02]  /*15020*/  FSEL R85, R85, -INF , !P4 ;  /* 0xff80000055557808 */ /* 0x000fe40006000000 */
[----:B------:R-:W-:Y:S02]  /*15030*/  FSEL R36, R54, -INF , !P3 ;  /* 0xff80000036247808 */ /* 0x000fe40005800000 */
[----:B------:R-:W-:Y:S02]  /*15040*/  ISETP.GE.AND P5, PT, R27, R205, PT ;  /* 0x000000cd1b00720c */ /* 0x000fe40003fa6270 */
[----:B------:R-:W-:-:S02]  /*15050*/  FSEL R32, R55, -INF , !P1 ;  /* 0xff80000037207808 */ /* 0x000fc40004800000 */
[C---:B------:R-:W-:Y:S02]  /*15060*/  ISETP.GT.AND P3, PT, R2.reuse, R57, PT ;  /* 0x000000390200720c */ /* 0x040fe40003f64270 */
[----:B------:R-:W-:Y:S02]  /*15070*/  ISETP.GT.AND P1, PT, R2, R25, PT ;  /* 0x000000190200720c */ /* 0x000fe40003f24270 */
[----:B------:R-:W-:Y:S02]  /*15080*/  FSEL R36, R36, -INF , !P6 ;  /* 0xff80000024247808 */ /* 0x000fe40007000000 */
[----:B------:R-:W-:Y:S02]  /*15090*/  FSEL R208, R85, -INF , !P5 ;  /* 0xff80000055d07808 */ /* 0x000fe40006800000 */
[-C--:B------:R-:W-:Y:S02]  /*150a0*/  ISETP.GE.AND P6, PT, R57, R204.reuse, PT ;  /* 0x000000cc3900720c */ /* 0x080fe40003fc6270 */
[----:B------:R-:W-:-:S02]  /*150b0*/  ISETP.GE.AND P5, PT, R25, R204, PT ;  /* 0x000000cc1900720c */ /* 0x000fc40003fa6270 */
[----:B------:R-:W-:Y:S02]  /*150c0*/  FSEL R28, R50, -INF , !P3 ;  /* 0xff800000321c7808 */ /* 0x000fe40005800000 */
[----:B------:R-:W-:Y:S02]  /*150d0*/  FSEL R20, R51, -INF , !P1 ;  /* 0xff80000033147808 */ /* 0x000fe40004800000 */
[----:B------:R-:W-:Y:S01]  /*150e0*/  ISETP.GT.AND P1, PT, R2, R17, PT ;  /* 0x000000110200720c */ /* 0x000fe20003f24270 */
[----:B------:R-:W-:Y:S01]  /*150f0*/  LDSM.16.MT88.4 R48, [R172+0xe000] ;  /* 0x00e00000ac30783b */ /* 0x000fe20000004200 */
[----:B------:R-:W-:Y:S02]  /*15100*/  FSEL R28, R28, -INF , !P6 ;  /* 0xff8000001c1c7808 */ /* 0x000fe40007000000 */
[----:B------:R-:W-:Y:S02]  /*15110*/  FSEL R20, R20, -INF , !P5 ;  /* 0xff80000014147808 */ /* 0x000fe40006800000 */
[----:B------:R-:W-:-:S02]  /*15120*/  ISETP.GE.AND P6, PT, R17, R204, PT ;  /* 0x000000cc1100720c */ /* 0x000fc40003fc6270 */
[----:B------:R-:W-:Y:S02]  /*15130*/  ISETP.GT.AND P5, PT, R2, R13, PT ;  /* 0x0000000d0200720c */ /* 0x000fe40003fa4270 */
[----:B------:R-:W-:Y:S02]  /*15140*/  FSEL R14, R47, -INF , !P1 ;  /* 0xff8000002f0e7808 */ /* 0x000fe40004800000 */
[----:B------:R-:W-:Y:S02]  /*15150*/  FSEL R10, R42, -INF , !P5 ;  /* 0xff8000002a0a7808 */ /* 0x000fe40006800000 */
[----:B------:R-:W-:Y:S02]  /*15160*/  FSEL R14, R14, -INF , !P6 ;  /* 0xff8000000e0e7808 */ /* 0x000fe40007000000 */
[----:B------:R-:W-:Y:S02]  /*15170*/  ISETP.GT.AND P6, PT, R2, R5, PT ;  /* 0x000000050200720c */ /* 0x000fe40003fc4270 */
[----:B------:R-:W-:-:S02]  /*15180*/  ISETP.GE.AND P5, PT, R5, R204, PT ;  /* 0x000000cc0500720c */ /* 0x000fc40003fa6270 */
[----:B------:R-:W-:Y:S02]  /*15190*/  ISETP.GE.AND P4, PT, R59, R204, PT ;  /* 0x000000cc3b00720c */ /* 0x000fe40003f86270 */
[----:B------:R-:W-:Y:S02]  /*151a0*/  FMNMX3.FTZ R5, R52, R26, R24, !PT ;  /* 0x0000001a34057276 */ /* 0x000fe40007810018 */
[----:B------:R-:W-:Y:S02]  /*151b0*/  FSEL R32, R32, -INF , !P4 ;  /* 0xff80000020207808 */ /* 0x000fe40006000000 */
[----:B------:R-:W-:Y:S02]  /*151c0*/  FMNMX3.FTZ R5, R5, R22, R18, !PT ;  /* 0x0000001605057276 */ /* 0x000fe40007810012 */
[----:B------:R-:W-:Y:S02]  /*151d0*/  ISETP.GT.AND P4, PT, R2, R21, PT ;  /* 0x000000150200720c */ /* 0x000fe40003f84270 */
[----:B------:R-:W-:-:S02]  /*151e0*/  FMNMX3.FTZ R5, R5, R6, R4, !PT ;  /* 0x0000000605057276 */ /* 0x000fc40007810004 */
[----:B------:R-:W-:Y:S02]  /*151f0*/  FSEL R16, R46, -INF , !P4 ;  /* 0xff8000002e107808 */ /* 0x000fe40006000000 */
[----:B------:R-:W-:Y:S02]  /*15200*/  ISETP.GE.AND P4, PT, R13, R204, PT ;  /* 0x000000cc0d00720c */ /* 0x000fe40003f86270 */
[----:B------:R-:W-:Y:S02]  /*15210*/  ISETP.GT.AND P1, PT, R2, R9, PT ;  /* 0x000000090200720c */ /* 0x000fe40003f24270 */
[----:B------:R-:W-:Y:S02]  /*15220*/  FMNMX3.FTZ R5, R5, R12, R218, !PT ;  /* 0x0000000c05057276 */ /* 0x000fe400078100da */
[----:B------:R-:W-:Y:S02]  /*15230*/  FSEL R8, R43, -INF , !P1 ;  /* 0xff8000002b087808 */ /* 0x000fe40004800000 */
[----:B------:R-:W-:Y:S01]  /*15240*/  FSEL R10, R10, -INF , !P4 ;  /* 0xff8000000a0a7808 */ /* 0x000fe20006000000 */
[----:B------:R-:W-:Y:S01]  /*15250*/  LDSM.16.MT88.4 R40, [R186+0xe000] ;  /* 0x00e00000ba28783b */ /* 0x000fe20000004200 */
[----:B------:R-:W-:-:S02]  /*15260*/  ISETP.GT.AND P1, PT, R2, R3, PT ;  /* 0x000000030200720c */ /* 0x000fc40003f24270 */
[----:B------:R-:W-:Y:S02]  /*15270*/  ISETP.GE.AND P4, PT, R3, R204, PT ;  /* 0x000000cc0300720c */ /* 0x000fe40003f86270 */
[----:B------:R-:W-:Y:S02]  /*15280*/  FMNMX3.FTZ R3, R5, R168, R170, !PT ;  /* 0x000000a805037276 */ /* 0x000fe400078100aa */
[----:B------:R-:W-:Y:S02]  /*15290*/  ISETP.GE.AND P3, PT, R21, R204, PT ;  /* 0x000000cc1500720c */ /* 0x000fe40003f66270 */
[----:B------:R-:W-:Y:S02]  /*152a0*/  FMNMX3.FTZ R3, R3, R142, R214, !PT ;  /* 0x0000008e03037276 */ /* 0x000fe400078100d6 */
[----:B------:R-:W-:Y:S02]  /*152b0*/  FSEL R16, R16, -INF , !P3 ;  /* 0xff80000010107808 */ /* 0x000fe40005800000 */
[----:B------:R-:W-:-:S02]  /*152c0*/  FSEL R39, R39, -INF , !P1 ;  /* 0xff80000027277808 */ /* 0x000fc40004800000 */
[----:B------:R-:W-:Y:S02]  /*152d0*/  ISETP.GE.AND P3, PT, R9, R204, PT ;  /* 0x000000cc0900720c */ /* 0x000fe40003f66270 */
[----:B------:R-:W-:Y:S02]  /*152e0*/  FMNMX3.FTZ R3, R3, R212, R210, !PT ;  /* 0x000000d403037276 */ /* 0x000fe400078100d2 */
[----:B------:R-:W-:Y:S02]  /*152f0*/  FMNMX3.FTZ R5, R36, R32, R28, !PT ;  /* 0x0000002024057276 */ /* 0x000fe4000781001c */
[----:B------:R-:W-:Y:S02]  /*15300*/  FSEL R38, R38, -INF , !P6 ;  /* 0xff80000026267808 */ /* 0x000fe40007000000 */
[----:B------:R-:W-:Y:S02]  /*15310*/  FSEL R140, R39, -INF , !P4 ;  /* 0xff800000278c7808 */ /* 0x000fe40006000000 */
[----:B------:R-:W-:-:S02]  /*15320*/  FSEL R8, R8, -INF , !P3 ;  /* 0xff80000008087808 */ /* 0x000fc40005800000 */
[C---:B------:R-:W-:Y:S02]  /*15330*/  ISETP.GT.AND P1, PT, R2.reuse, R11, PT ;  /* 0x0000000b0200720c */ /* 0x040fe40003f24270 */
[----:B------:R-:W-:Y:S02]  /*15340*/  ISETP.GT.AND P4, PT, R2, R15, PT ;  /* 0x0000000f0200720c */ /* 0x000fe40003f84270 */
[----:B------:R-:W-:Y:S02]  /*15350*/  FMNMX.FTZ R3, R208, R3, !PT ;  /* 0x00000003d0037209 */ /* 0x000fe40007810000 */
[----:B------:R-:W-:Y:S02]  /*15360*/  ISETP.GT.AND P3, PT, R2, R7, PT ;  /* 0x000000070200720c */ /* 0x000fe40003f64270 */
[----:B------:R-:W-:Y:S02]  /*15370*/  FMNMX3.FTZ R5, R5, R20, R16, !PT ;  /* 0x0000001405057276 */ /* 0x000fe40007810010 */
[----:B------:R-:W-:-:S02]  /*15380*/  FSEL R174, R38, -INF , !P5 ;  /* 0xff80000026ae7808 */ /* 0x000fc40006800000 */
[-C--:B------:R-:W-:Y:S02]  /*15390*/  ISETP.GE.AND P5, PT, R11, R204.reuse, PT ;  /* 0x000000cc0b00720c */ /* 0x080fe40003fa6270 */
[----:B------:R-:W-:Y:S02]  /*153a0*/  FSEL R35, R35, -INF , !P1 ;  /* 0xff80000023237808 */ /* 0x000fe40004800000 */
[----:B------:R-:W-:Y:S02]  /*153b0*/  FSEL R192, R30, -INF , !P4 ;  /* 0xff8000001ec07808 */ /* 0x000fe40006000000 */
[----:B------:R-:W-:Y:S01]  /*153c0*/  ISETP.GE.AND P6, PT, R7, R204, PT ;  /* 0x000000cc0700720c */ /* 0x000fe20003fc6270 */
[----:B------:R-:W1:Y:S01]  /*153d0*/  SHFL.BFLY PT, R30, R3, 0x2, 0x1f ;  /* 0x0c401f00031e7f89 */ /* 0x000e6200000e0000 */
[----:B------:R-:W-:Y:S02]  /*153e0*/  FSEL R34, R34, -INF , !P3 ;  /* 0xff80000022227808 */ /* 0x000fe40005800000 */
[----:B------:R-:W-:-:S02]  /*153f0*/  FMNMX3.FTZ R5, R5, R14, R10, !PT ;  /* 0x0000000e05057276 */ /* 0x000fc4000781000a */
[----:B------:R-:W-:Y:S02]  /*15400*/  ISETP.GE.AND P3, PT, R15, R204, PT ;  /* 0x000000cc0f00720c */ /* 0x000fe40003f66270 */
[----:B------:R-:W-:Y:S02]  /*15410*/  FSEL R188, R35, -INF , !P5 ;  /* 0xff80000023bc7808 */ /* 0x000fe40006800000 */
[----:B------:R-:W-:Y:S02]  /*15420*/  FSEL R216, R34, -INF , !P6 ;  /* 0xff80000022d87808 */ /* 0x000fe40007000000 */
[C---:B------:R-:W-:Y:S02]  /*15430*/  ISETP.GT.AND P1, PT, R2.reuse, R19, PT ;  /* 0x000000130200720c */ /* 0x040fe40003f24270 */
[----:B------:R-:W-:Y:S02]  /*15440*/  ISETP.GT.AND P5, PT, R2, R23, PT ;  /* 0x000000170200720c */ /* 0x000fe40003fa4270 */
[----:B------:R-:W-:-:S02]  /*15450*/  FMNMX3.FTZ R5, R5, R8, R174, !PT ;  /* 0x0000000805057276 */ /* 0x000fc400078100ae */
[----:B------:R-:W-:Y:S02]  /*15460*/  FSEL R192, R192, -INF , !P3 ;  /* 0xff800000c0c07808 */ /* 0x000fe40005800000 */
[-C--:B------:R-:W-:Y:S02]  /*15470*/  ISETP.GE.AND P6, PT, R19, R204.reuse, PT ;  /* 0x000000cc1300720c */ /* 0x080fe40003fc6270 */
[----:B------:R-:W-:Y:S02]  /*15480*/  ISETP.GE.AND P4, PT, R23, R204, PT ;  /* 0x000000cc1700720c */ /* 0x000fe40003f86270 */
[----:B------:R-:W-:Y:S02]  /*15490*/  FSEL R31, R31, -INF , !P1 ;  /* 0xff8000001f1f7808 */ /* 0x000fe40004800000 */
[----:B------:R-:W-:Y:S02]  /*154a0*/  ISETP.GT.AND P3, PT, R2, R27, PT ;  /* 0x0000001b0200720c */ /* 0x000fe40003f64270 */
[----:B------:R-:W-:-:S02]  /*154b0*/  FSEL R86, R86, -INF , !P5 ;  /* 0xff80000056567808 */ /* 0x000fc40006800000 */
[----:B------:R-:W-:Y:S02]  /*154c0*/  FMNMX3.FTZ R5, R5, R140, R216, !PT ;  /* 0x0000008c05057276 */ /* 0x000fe400078100d8 */
[----:B------:R-:W-:Y:S02]  /*154d0*/  ISETP.GE.AND P1, PT, R27, R204, PT ;  /* 0x000000cc1b00720c */ /* 0x000fe40003f26270 */
[----:B------:R-:W-:Y:S02]  /*154e0*/  FSEL R87, R87, -INF , !P3 ;  /* 0xff80000057577808 */ /* 0x000fe40005800000 */
[----:B------:R-:W-:Y:S02]  /*154f0*/  FSEL R190, R31, -INF , !P6 ;  /* 0xff8000001fbe7808 */ /* 0x000fe40007000000 */
[----:B------:R-:W-:Y:S02]  /*15500*/  FSEL R178, R86, -INF , !P4 ;  /* 0xff80000056b27808 */ /* 0x000fe40006000000 */
[----:B------:R-:W-:-:S02]  /*15510*/  FMNMX3.FTZ R5, R5, R188, R192, !PT ;  /* 0x000000bc05057276 */ /* 0x000fc400078100c0 */
[----:B------:R-:W-:Y:S02]  /*15520*/  FSEL R176, R87, -INF , !P1 ;  /* 0xff80000057b07808 */ /* 0x000fe40004800000 */
[----:B------:R-:W-:Y:S02]  /*15530*/  FMNMX3.FTZ R5, R5, R190, R178, !PT ;  /* 0x000000be05057276 */ /* 0x000fe400078100b2 */
[----:B-1----:R-:W-:Y:S02]  /*15540*/  FMNMX.FTZ R7, R3, R30, !PT ;  /* 0x0000001e03077209 */ /* 0x002fe40007810000 */
[----:B------:R-:W-:-:S03]  /*15550*/  FMNMX.FTZ R5, R176, R5, !PT ;  /* 0x00000005b0057209 */ /* 0x000fc60007810000 */
[----:B------:R-:W1:Y:S04]  /*15560*/  SHFL.BFLY PT, R132, R7, 0x1, 0x1f ;  /* 0x0c201f0007847f89 */ /* 0x000e6800000e0000 */
[----:B------:R-:W2:Y:S01]  /*15570*/  SHFL.BFLY PT, R30, R5, 0x2, 0x1f ;  /* 0x0c401f00051e7f89 */ /* 0x000ea200000e0000 */
[----:B-1----:R-:W-:Y:S02]  /*15580*/  FMNMX.FTZ R132, R7, R132, !PT ;  /* 0x0000008407847209 */ /* 0x002fe40007810000 */
[----:B--2---:R-:W-:Y:S01]  /*15590*/  FMNMX.FTZ R30, R5, R30, !PT ;  /* 0x0000001e051e7209 */ /* 0x004fe20007810000 */
[----:B------:R-:W-:Y:S02]  /*155a0*/  VIADD R5, R186, 0xc000 ;  /* 0x0000c000ba057836 */ /* 0x000fe40000000000 */
[C---:B---3--:R-:W-:Y:S01]  /*155b0*/  FMUL.FTZ R177, R132.reuse, UR4 ;  /* 0x0000000484b17c20 */ /* 0x048fe20008410000 */
[----:B------:R-:W-:Y:S01]  /*155c0*/  FSETP.NEU.FTZ.AND P1, PT, R132, -INF , PT ;  /* 0xff8000008400780b */ /* 0x000fe20003f3d000 */
[----:B------:R-:W1:Y:S01]  /*155d0*/  SHFL.BFLY PT, R3, R30, 0x1, 0x1f ;  /* 0x0c201f001e037f89 */ /* 0x000e6200000e0000 */
[----:B------:R-:W-:-:S02]  /*155e0*/  @P2 VIADD R166, R5, 0xffffffc0 ;  /* 0xffffffc005a62836 */ /* 0x000fc40000000000 */
[----:B------:R-:W-:Y:S02]  /*155f0*/  FSEL R177, R177, RZ, P1 ;  /* 0x000000ffb1b17208 */ /* 0x000fe40000800000 */
[----:B------:R-:W-:Y:S01]  /*15600*/  IMAD.IADD R164, R169, 0x1, R166 ;  /* 0x00000001a9a47824 */ /* 0x000fe200078e02a6 */
[----:B------:R-:W2:Y:S02]  /*15610*/  LDSM.16.MT88.4 R108, [R166] ;  /* 0x00000000a66c783b */ /* 0x000ea40000004200 */
[--C-:B------:R-:W-:Y:S01]  /*15620*/  FFMA.FTZ R163, R52, UR4, -R177.reuse ;  /* 0x0000000434a37c23 */ /* 0x100fe200080108b1 */
[--C-:B------:R-:W-:Y:S01]  /*15630*/  FFMA.FTZ R162, R26, UR4, -R177.reuse ;  /* 0x000000041aa27c23 */ /* 0x100fe200080108b1 */
[--C-:B------:R-:W-:Y:S01]  /*15640*/  FFMA.FTZ R159, R24, UR4, -R177.reuse ;  /* 0x00000004189f7c23 */ /* 0x100fe200080108b1 */
[----:B------:R-:W3:Y:S01]  /*15650*/  LDSM.16.MT88.4 R56, [R166+0x2000] ;  /* 0x00200000a638783b */ /* 0x000ee20000004200 */
[--C-:B------:R-:W-:Y:S01]  /*15660*/  FFMA.FTZ R158, R22, UR4, -R177.reuse ;  /* 0x00000004169e7c23 */ /* 0x100fe200080108b1 */
[--C-:B------:R-:W-:Y:S01]  /*15670*/  FFMA.FTZ R154, R6, UR4, -R177.reuse ;  /* 0x00000004069a7c23 */ /* 0x100fe200080108b1 */
[--C-:B------:R-:W-:Y:S01]  /*15680*/  FFMA.FTZ R149, R4, UR4, -R177.reuse ;  /* 0x0000000404957c23 */ /* 0x100fe200080108b1 */
[----:B------:R-:W4:Y:S01]  /*15690*/  LDSM.16.MT88.4 R100, [R164] ;  /* 0x00000000a464783b */ /* 0x000f220000004200 */
[----:B------:R-:W-:Y:S01]  /*156a0*/  MUFU.EX2 R163, R163 ;  /* 0x000000a300a37308 */ /* 0x000fe20000000800 */
[--C-:B------:R-:W-:Y:S01]  /*156b0*/  FFMA.FTZ R155, R18, UR4, -R177.reuse ;  /* 0x00000004129b7c23 */ /* 0x100fe200080108b1 */
[--C-:B------:R-:W-:Y:S01]  /*156c0*/  FFMA.FTZ R148, R12, UR4, -R177.reuse ;  /* 0x000000040c947c23 */ /* 0x100fe200080108b1 */
[----:B------:R-:W5:Y:S01]  /*156d0*/  LDSM.16.MT88.4 R64, [R164+0x2000] ;  /* 0x00200000a440783b */ /* 0x000f620000004200 */
[--C-:B------:R-:W-:Y:S01]  /*156e0*/  FFMA.FTZ R167, R170, UR4, -R177.reuse ;  /* 0x00000004aaa77c23 */ /* 0x100fe200080108b1 */
[--C-:B------:R-:W-:Y:S01]  /*156f0*/  FFMA.FTZ R165, R218, UR4, -R177.reuse ;  /* 0x00000004daa57c23 */ /* 0x100fe200080108b1 */
[--C-:B------:R-:W-:Y:S01]  /*15700*/  FFMA.FTZ R168, R168, UR4, -R177.reuse ;  /* 0x00000004a8a87c23 */ /* 0x100fe200080108b1 */
[----:B------:R-:W5:Y:S01]  /*15710*/  LDSM.16.MT88.4 R88, [R166+0x4000] ;  /* 0x00400000a658783b */ /* 0x000f620000004200 */
[----:B------:R-:W2:Y:S01]  /*15720*/  MUFU.EX2 R162, R162 ;  /* 0x000000a200a27308 */ /* 0x000ea20000000800 */
[----:B-1----:R-:W-:Y:S01]  /*15730*/  FMNMX.FTZ R3, R30, R3, !PT ;  /* 0x000000031e037209 */ /* 0x002fe20007810000 */
[--C-:B------:R-:W-:Y:S01]  /*15740*/  FFMA.FTZ R170, R142, UR4, -R177.reuse ;  /* 0x000000048eaa7c23 */ /* 0x100fe200080108b1 */
[----:B------:R-:W1:Y:S01]  /*15750*/  LDSM.16.MT88.4 R4, [R164+0x4000] ;  /* 0x00400000a404783b */ /* 0x000e620000004200 */
[--C-:B------:R-:W-:Y:S01]  /*15760*/  FFMA.FTZ R179, R214, UR4, -R177.reuse ;  /* 0x00000004d6b37c23 */ /* 0x100fe200080108b1 */
[C---:B------:R-:W-:Y:S01]  /*15770*/  FSETP.NEU.FTZ.AND P1, PT, R3.reuse, -INF , PT ;  /* 0xff8000000300780b */ /* 0x040fe20003f3d000 */
[----:B------:R-:W-:Y:S01]  /*15780*/  FMUL.FTZ R173, R3, UR4 ;  /* 0x0000000403ad7c20 */ /* 0x000fe20008410000 */
[----:B------:R-:W-:Y:S01]  /*15790*/  LDSM.16.MT88.4 R24, [R164+0x800] ;  /* 0x00080000a418783b */ /* 0x000fe20000004200 */
[----:B------:R-:W-:Y:S01]  /*157a0*/  MUFU.EX2 R159, R159 ;  /* 0x0000009f009f7308 */ /* 0x000fe20000000800 */
[--C-:B------:R-:W-:Y:S01]  /*157b0*/  FFMA.FTZ R212, R212, UR4, -R177.reuse ;  /* 0x00000004d4d47c23 */ /* 0x100fe200080108b1 */
[--C-:B------:R-:W-:Y:S01]  /*157c0*/  FFMA.FTZ R187, R210, UR4, -R177.reuse ;  /* 0x00000004d2bb7c23 */ /* 0x100fe200080108b1 */
[----:B------:R-:W-:Y:S01]  /*157d0*/  FSEL R173, R173, RZ, P1 ;  /* 0x000000ffadad7208 */ /* 0x000fe20000800000 */
[----:B------:R-:W-:Y:S01]  /*157e0*/  FFMA.FTZ R208, R208, UR4, -R177 ;  /* 0x00000004d0d07c23 */ /* 0x000fe200080108b1 */
[----:B------:R-:W-:-:S03]  /*157f0*/  ISETP.GT.AND P1, PT, R153, R194, PT ;  /* 0x000000c29900720c */ /* 0x000fc60003f24270 */
[--C-:B------:R-:W-:Y:S01]  /*15800*/  FFMA.FTZ R161, R36, UR4, -R173.reuse ;  /* 0x0000000424a17c23 */ /* 0x100fe200080108ad */
[--C-:B------:R-:W-:Y:S01]  /*15810*/  FFMA.FTZ R160, R32, UR4, -R173.reuse ;  /* 0x0000000420a07c23 */ /* 0x100fe200080108ad */
[--C-:B------:R-:W-:Y:S01]  /*15820*/  FFMA.FTZ R157, R28, UR4, -R173.reuse ;  /* 0x000000041c9d7c23 */ /* 0x100fe200080108ad */
[--C-:B------:R-:W-:Y:S01]  /*15830*/  FFMA.FTZ R156, R20, UR4, -R173.reuse ;  /* 0x00000004149c7c23 */ /* 0x100fe200080108ad */
[----:B------:R-:W3:Y:S01]  /*15840*/  MUFU.EX2 R158, R158 ;  /* 0x0000009e009e7308 */ /* 0x000ee20000000800 */
[--C-:B------:R-:W-:Y:S01]  /*15850*/  FFMA.FTZ R151, R16, UR4, -R173.reuse ;  /* 0x0000000410977c23 */ /* 0x100fe200080108ad */
[--C-:B------:R-:W-:Y:S01]  /*15860*/  FFMA.FTZ R150, R14, UR4, -R173.reuse ;  /* 0x000000040e967c23 */ /* 0x100fe200080108ad */
[--C-:B------:R-:W-:Y:S01]  /*15870*/  FFMA.FTZ R147, R10, UR4, -R173.reuse ;  /* 0x000000040a937c23 */ /* 0x100fe200080108ad */
[--C-:B------:R-:W-:Y:S01]  /*15880*/  FFMA.FTZ R146, R8, UR4, -R173.reuse ;  /* 0x0000000408927c23 */ /* 0x100fe200080108ad */
[----:B------:R-:W1:Y:S01]  /*15890*/  LDSM.16.MT88.4 R12, [R166+0x800] ;  /* 0x00080000a60c783b */ /* 0x000e620000004200 */
[----:B--2---:R-:W-:Y:S01]  /*158a0*/  F2FP.F16.F32.PACK_AB R96, R162, R163 ;  /* 0x000000a3a260723e */ /* 0x004fe200000000ff */
[--C-:B------:R-:W-:Y:S01]  /*158b0*/  FFMA.FTZ R171, R174, UR4, -R173.reuse ;  /* 0x00000004aeab7c23 */ /* 0x100fe200080108ad */
[----:B------:R-:W-:Y:S01]  /*158c0*/  MUFU.EX2 R161, R161 ;  /* 0x000000a100a17308 */ /* 0x000fe20000000800 */
[----:B------:R-:W2:Y:S01]  /*158d0*/  LDSM.16.MT88.4 R8, [R186+0xe800] ;  /* 0x00e80000ba08783b */ /* 0x000ea20000004200 */
[--C-:B------:R-:W-:Y:S01]  /*158e0*/  FFMA.FTZ R174, R140, UR4, -R173.reuse ;  /* 0x000000048cae7c23 */ /* 0x100fe200080108ad */
[--C-:B------:R-:W-:Y:S01]  /*158f0*/  FFMA.FTZ R175, R216, UR4, -R173.reuse ;  /* 0x00000004d8af7c23 */ /* 0x100fe200080108ad */
[--C-:B------:R-:W-:Y:S01]  /*15900*/  FFMA.FTZ R188, R188, UR4, -R173.reuse ;  /* 0x00000004bcbc7c23 */ /* 0x100fe200080108ad */
[----:B------:R-:W2:Y:S01]  /*15910*/  LDSM.16.MT88.4 R16, [R166+0x2800] ;  /* 0x00280000a610783b */ /* 0x000ea20000004200 */
[--C-:B------:R-:W-:Y:S01]  /*15920*/  FFMA.FTZ R177, R192, UR4, -R173.reuse ;  /* 0x00000004c0b17c23 */ /* 0x100fe200080108ad */
[--C-:B------:R-:W-:Y:S01]  /*15930*/  FFMA.FTZ R190, R190, UR4, -R173.reuse ;  /* 0x00000004bebe7c23 */ /* 0x100fe200080108ad */
[----:B------:R-:W4:Y:S01]  /*15940*/  MUFU.EX2 R160, R160 ;  /* 0x000000a000a07308 */ /* 0x000f220000000800 */
[----:B---3--:R-:W-:Y:S01]  /*15950*/  F2FP.F16.F32.PACK_AB R98, R158, R159 ;  /* 0x0000009f9e62723e */ /* 0x008fe200000000ff */
[----:B------:R-:W3:Y:S01]  /*15960*/  LDSM.16.MT88.4 R20, [R172+0xe800] ;  /* 0x00e80000ac14783b */ /* 0x000ee20000004200 */
[--C-:B------:R-:W-:Y:S01]  /*15970*/  FFMA.FTZ R178, R178, UR4, -R173.reuse ;  /* 0x00000004b2b27c23 */ /* 0x100fe200080108ad */
[----:B------:R-:W-:Y:S01]  /*15980*/  FFMA.FTZ R213, R176, UR4, -R173 ;  /* 0x00000004b0d57c23 */ /* 0x000fe200080108ad */
[----:B------:R-:W-:Y:S01]  /*15990*/  FADD.FTZ R162, R163, R162 ;  /* 0x000000a2a3a27221 */ /* 0x000fe20000010000 */
[----:B------:R-:W-:Y:S02]  /*159a0*/  LDSM.16.MT88.4 R32, [R172+0x10800] ;  /* 0x01080000ac20783b */ /* 0x000fe40000004200 */
[----:B------:R-:W-:Y:S01]  /*159b0*/  MUFU.EX2 R157, R157 ;  /* 0x0000009d009d7308 */ /* 0x000fe20000000800 */
[----:B------:R-:W-:Y:S01]  /*159c0*/  FADD.FTZ R159, R159, R162 ;  /* 0x000000a29f9f7221 */ /* 0x000fe20000010000 */
[----:B------:R-:W-:Y:S03]  /*159d0*/  LDSM.16.MT88.4 R28, [R186+0xc800] ;  /* 0x00c80000ba1c783b */ /* 0x000fe60000004200 */
[----:B------:R-:W-:Y:S01]  /*159e0*/  FADD.FTZ R158, R158, R159 ;  /* 0x0000009f9e9e7221 */ /* 0x000fe20000010000 */
[----:B------:R-:W-:Y:S02]  /*159f0*/  LDSM.16.MT88.4 R140, [R172+0xd000] ;  /* 0x00d00000ac8c783b */ /* 0x000fe40000004200 */
        /* <DEDUP_REMOVED lines=22> */
[----:B------:R-:W3:Y:S01]  /*15b60*/  MUFU.EX2 R168, R168 ;  /* 0x000000a800a87308 */ /* 0x000ee20000000800 */
[C---:B------:R-:W-:Y:S07]  /*15b70*/  HMMA.16816.F32 R44, R96.reuse, R48, RZ ;  /* 0x00000030602c723c */ /* 0x040fee00000018ff */
[----:B------:R-:W-:Y:S01]  /*15b80*/  MUFU.EX2 R167, R167 ;  /* 0x000000a700a77308 */ /* 0x000fe20000000800 */
[C---:B------:R-:W-:Y:S07]  /*15b90*/  HMMA.16816.F32 R76, R96.reuse, R80, RZ ;  /* 0x00000050604c723c */ /* 0x040fee00000018ff */
[----:B------:R-:W-:Y:S01]  /*15ba0*/  MUFU.EX2 R170, R170 ;  /* 0x000000aa00aa7308 */ /* 0x000fe20000000800 */
[C---:B------:R-:W-:Y:S07]  /*15bb0*/  HMMA.16816.F32 R128, R96.reuse, R124, RZ ;  /* 0x0000007c6080723c */ /* 0x040fee00000018ff */
[----:B------:R-:W-:Y:S01]  /*15bc0*/  MUFU.EX2 R171, R171 ;  /* 0x000000ab00ab7308 */ /* 0x000fe20000000800 */
[C---:B------:R-:W-:Y:S07]  /*15bd0*/  HMMA.16816.F32 R104, R96.reuse, R100, RZ ;  /* 0x000000646068723c */ /* 0x040fee00000018ff */
[----:B------:R-:W3:Y:S01]  /*15be0*/  MUFU.EX2 R174, R174 ;  /* 0x000000ae00ae7308 */ /* 0x000ee20000000800 */
        /* <DEDUP_REMOVED lines=20> */
[C---:B------:R-:W-:Y:S08]  /*15d30*/  HMMA.16816.F32 R88, R96.reuse, R90, RZ ;  /* 0x0000005a6058723c */ /* 0x040ff000000018ff */
[----:B-1----:R-:W-:Y:S01]  /*15d40*/  HMMA.16816.F32 R92, R96, R4, RZ ;  /* 0x00000004605c723c */ /* 0x002fe200000018ff */
        /* <DEDUP_REMOVED lines=8> */
[----:B--2---:R-:W-:Y:S01]  /*15dd0*/  F2FP.F16.F32.PACK_AB R7, R146, R147 ;  /* 0x000000939207723e */ /* 0x004fe200000000ff */
[----:B------:R-:W-:Y:S02]  /*15de0*/  FADD.FTZ R149, R149, R154 ;  /* 0x0000009a95957221 */ /* 0x000fe40000010000 */
[----:B------:R-:W-:Y:S02]  /*15df0*/  FADD.FTZ R147, R147, R150 ;  /* 0x0000009693937221 */ /* 0x000fe40000010000 */
[----:B------:R-:W-:-:S02]  /*15e00*/  FADD.FTZ R148, R148, R149 ;  /* 0x0000009594947221 */ /* 0x000fc40000010000 */
[----:B------:R-:W-:Y:S01]  /*15e10*/  HMMA.16816.F32 R112, R4, R12, R112 ;  /* 0x0000000c0470723c */ /* 0x000fe20000001870 */
[----:B------:R-:W-:-:S07]  /*15e20*/  FADD.FTZ R146, R146, R147 ;  /* 0x0000009392927221 */ /* 0x000fce0000010000 */
[C---:B------:R-:W-:Y:S01]  /*15e30*/  HMMA.16816.F32 R108, R4.reuse, R14, R108 ;  /* 0x0000000e046c723c */ /* 0x040fe2000000186c */
[----:B------:R-:W1:Y:S07]  /*15e40*/  LDSM.16.MT88.4 R12, [R186+0x10800] ;  /* 0x01080000ba0c783b */ /* 0x000e6e0000004200 */
[C---:B------:R-:W-:Y:S08]  /*15e50*/  HMMA.16816.F32 R36, R4.reuse, R8, R36 ;  /* 0x000000080424723c */ /* 0x040ff00000001824 */
[C---:B------:R-:W-:Y:S01]  /*15e60*/  HMMA.16816.F32 R40, R4.reuse, R10, R40 ;  /* 0x0000000a0428723c */ /* 0x040fe20000001828 */
[----:B------:R-:W2:Y:S07]  /*15e70*/  LDSM.16.MT88.4 R8, [R166+0x4800] ;  /* 0x00480000a608783b */ /* 0x000eae0000004200 */
[C---:B------:R-:W-:Y:S08]  /*15e80*/  HMMA.16816.F32 R52, R4.reuse, R16, R52 ;  /* 0x000000100434723c */ /* 0x040ff00000001834 */
[C---:B------:R-:W-:Y:S01]  /*15e90*/  HMMA.16816.F32 R56, R4.reuse, R18, R56 ;  /* 0x000000120438723c */ /* 0x040fe20000001838 */
[----:B------:R-:W4:Y:S07]  /*15ea0*/  LDSM.16.MT88.4 R16, [R164+0x4800] ;  /* 0x00480000a410783b */ /* 0x000f2e0000004200 */
[C---:B---3--:R-:W-:Y:S08]  /*15eb0*/  HMMA.16816.F32 R44, R4.reuse, R20, R44 ;  /* 0x00000014042c723c */ /* 0x048ff0000000182c */
[C---:B------:R-:W-:Y:S01]  /*15ec0*/  HMMA.16816.F32 R48, R4.reuse, R22, R48 ;  /* 0x000000160430723c */ /* 0x040fe20000001830 */
[----:B------:R-:W3:Y:S07]  /*15ed0*/  LDSM.16.MT88.4 R20, [R164+0x2800] ;  /* 0x00280000a414783b */ /* 0x000eee0000004200 */
[C---:B-1----:R-:W-:Y:S08]  /*15ee0*/  HMMA.16816.F32 R68, R4.reuse, R12, R68 ;  /* 0x0000000c0444723c */ /* 0x042ff00000001844 */
[C---:B------:R-:W-:Y:S01]  /*15ef0*/  HMMA.16816.F32 R72, R4.reuse, R14, R72 ;  /* 0x0000000e0448723c */ /* 0x040fe20000001848 */
[----:B------:R-:W1:Y:S07]  /*15f00*/  LDSM.16.MT88.4 R12, [R166+0x1000] ;  /* 0x00100000a60c783b */ /* 0x000e6e0000004200 */
[C---:B--2---:R-:W-:Y:S08]  /*15f10*/  HMMA.16816.F32 R84, R4.reuse, R8, R84 ;  /* 0x000000080454723c */ /* 0x044ff00000001854 */
[C---:B------:R-:W-:Y:S01]  /*15f20*/  HMMA.16816.F32 R88, R4.reuse, R10, R88 ;  /* 0x0000000a0458723c */ /* 0x040fe20000001858 */
[----:B------:R-:W2:Y:S07]  /*15f30*/  LDSM.16.MT88.4 R8, [R186+0xf000] ;  /* 0x00f00000ba08783b */ /* 0x000eae0000004200 */
        /* <DEDUP_REMOVED lines=28> */
[----:B------:R-:W-:Y:S01]  /*16100*/  FADD.FTZ R175, R175, R174 ;  /* 0x000000aeafaf7221 */ /* 0x000fe20000010000 */
[----:B------:R-:W-:-:S03]  /*16110*/  FADD.FTZ R170, R170, R167 ;  /* 0x000000a7aaaa7221 */ /* 0x000fc60000010000 */
[----:B------:R-:W-:-:S03]  /*16120*/  FADD.FTZ R188, R188, R175 ;  /* 0x000000afbcbc7221 */ /* 0x000fc60000010000 */
[C---:B------:R-:W-:Y:S01]  /*16130*/  HMMA.16816.F32 R108, R4.reuse, R14, R108 ;  /* 0x0000000e046c723c */ /* 0x040fe2000000186c */
[----:B------:R-:W1:Y:S07]  /*16140*/  LDSM.16.MT88.4 R12, [R186+0x11000] ;  /* 0x01100000ba0c783b */ /* 0x000e6e0000004200 */
[C---:B--2---:R-:W-:Y:S08]  /*16150*/  HMMA.16816.F32 R36, R4.reuse, R8, R36 ;  /* 0x000000080424723c */ /* 0x044ff00000001824 */
[C---:B------:R-:W-:Y:S01]  /*16160*/  HMMA.16816.F32 R40, R4.reuse, R10, R40 ;  /* 0x0000000a0428723c */ /* 0x040fe20000001828 */
[----:B------:R-:W2:Y:S07]  /*16170*/  LDSM.16.MT88.4 R8, [R166+0x5000] ;  /* 0x00500000a608783b */ /* 0x000eae0000004200 */
[C---:B----4-:R-:W-:Y:S08]  /*16180*/  HMMA.16816.F32 R60, R4.reuse, R16, R60 ;  /* 0x00000010043c723c */ /* 0x050ff0000000183c */
        /* <DEDUP_REMOVED lines=23> */
[C---:B------:R-:W-:Y:S08]  /*16300*/  HMMA.16816.F32 R128, R4.reuse, R28, R128 ;  /* 0x0000001c0480723c */ /* 0x040ff00000001880 */
[C---:B------:R-:W-:Y:S01]  /*16310*/  HMMA.16816.F32 R124, R4.reuse, R30, R124 ;  /* 0x0000001e047c723c */ /* 0x040fe2000000187c */
[----:B------:R-:W5:Y:S07]  /*16320*/  LDSM.16.MT88.4 R28, [R166+0x5800] ;  /* 0x00580000a61c783b */ /* 0x000f6e0000004200 */
[C---:B------:R-:W-:Y:S08]  /*16330*/  HMMA.16816.F32 R104, R4.reuse, R24, R104 ;  /* 0x000000180468723c */ /* 0x040ff00000001868 */
[----:B------:R-:W-:Y:S01]  /*16340*/  HMMA.16816.F32 R100, R4, R26, R100 ;  /* 0x0000001a0464723c */ /* 0x000fe20000001864 */
[----:B------:R-:W-:Y:S01]  /*16350*/  F2FP.F16.F32.PACK_AB R4, R212, R179 ;  /* 0x000000b3d404723e */ /* 0x000fe200000000ff */
[----:B------:R-:W5:Y:S01]  /*16360*/  LDSM.16.MT88.4 R24, [R186+0xd800] ;  /* 0x00d80000ba18783b */ /* 0x000f620000004200 */
        /* <DEDUP_REMOVED lines=21> */
[C---:B------:R-:W-:Y:S08]  /*164c0*/  HMMA.16816.F32 R48, R4.reuse, R142, R48 ;  /* 0x0000008e0430723c */ /* 0x040ff00000001830 */
[C---:B-----5:R-:W-:Y:S08]  /*164d0*/  HMMA.16816.F32 R76, R4.reuse, R136, R76 ;  /* 0x00000088044c723c */ /* 0x060ff0000000184c */
        /* <DEDUP_REMOVED lines=13> */
[C---:B---3--:R-:W-:Y:S08]  /*165b0*/  HMMA.16816.F32 R92, R4.reuse, R16, R92 ;  /* 0x00000010045c723c */ /* 0x048ff0000000185c */
[----:B------:R-:W-:Y:S01]  /*165c0*/  HMMA.16816.F32 R96, R4, R18, R96 ;  /* 0x000000120460723c */ /* 0x000fe20000001860 */
[----:B------:R-:W-:-:S04]  /*165d0*/  NOP ;  /* 0x0000000000007918 */ /* 0x000fc80000000000 */
[----:B------:R-:W-:-:S15]  /*165e0*/  @!P1 BRA `(.L_x_2089) ;  /* 0x00000040001c9947 */ /* 0x000fde0003800000 */
[----:B------:R-:W-:-:S04]  /*165f0*/  DEPBAR.LE SB0, 0x0 ;  /* 0x000080000000791a */ /* 0x000fc80000000000 */
[----:B------:R-:W-:Y:S01]  /*16600*/  UISETP.NE.U32.AND UP0, UPT, UR12, URZ, UPT ;  /* 0x000000ff0c00728c */ /* 0x000fe2000bf05070 */
[----:B------:R-:W-:-:S03]  /*16610*/  LOP3.LUT R5, R145, 0x1c0, RZ, 0xc0, !PT ;  /* 0x000001c091057812 */ /* 0x000fc600078ec0ff */
[----:B------:R-:W-:Y:S01]  /*16620*/  UISETP.NE.AND.EX UP0, UPT, UR13, URZ, UPT, UP0 ;  /* 0x000000ff0d00728c */ /* 0x000fe2000bf05300 */
[----:B------:R-:W-:Y:S08]  /*16630*/  BAR.SYNC.DEFER_BLOCKING 0x0 ;  /* 0x0000000000007b1d */ /* 0x000ff00000010000 */
[----:B------:R-:W-:Y:S05]  /*16640*/  BRA.U !UP0, `(.L_x_2090) ;  /* 0x0000000108fc7547 */ /* 0x000fea000b800000 */
[----:B------:R-:W1:Y:S01]  /*16650*/  LDC R6, c[0x0][0x4f0] ;  /* 0x00013c00ff067b82 */ /* 0x000e620000000800 */
[----:B------:R-:W-:Y:S01]  /*16660*/  IADD3 R7, PT, PT, R135, -0x2, RZ ;  /* 0xfffffffe87077810 */ /* 0x000fe20007ffe0ff */
[----:B------:R-:W2:Y:S01]  /*16670*/  LDCU.64 UR8, c[0x0][0x3c0] ;  /* 0x00007800ff0877ac */ /* 0x000ea20008000a00 */
[----:B------:R-:W-:-:S03]  /*16680*/  IABS R10, R133 ;  /* 0x00000085000a7213 */ /* 0x000fc60000000000 */
[----:B------:R-:W-:Y:S01]  /*16690*/  IMAD.SHL.U32 R7, R7, 0x40, RZ ;  /* 0x0000004007077824 */ /* 0x000fe200078e00ff */
[----:B------:R-:W3:Y:S04]  /*166a0*/  LDCU.64 UR10, c[0x0][0x3a8] ;  /* 0x00007500ff0a77ac */ /* 0x000ee80008000a00 */
        /* <DEDUP_REMOVED lines=12> */
[----:B------:R-:W-:Y:S01]  /*16770*/  IMAD.HI.U32 R13, R13, R10, RZ ;  /* 0x0000000a0d0d7227 */ /* 0x000fe200078e00ff */
[----:B------:R-:W-:-:S03]  /*16780*/  IADD3 R9, PT, PT, -R12, RZ, RZ ;  /* 0x000000ff0c097210 */ /* 0x000fc60007ffe1ff */
[----:B------:R-:W-:Y:S02]  /*16790*/  IMAD.MOV R11, RZ, RZ, -R13 ;  /* 0x000000ffff0b7224 */ /* 0x000fe400078e0a0d */
[C---:B------:R-:W-:Y:S02]  /*167a0*/  IMAD R9, R4.reuse, R9, R8 ;  /* 0x0000000904097224 */ /* 0x040fe400078e0208 */
[----:B------:R-:W-:-:S03]  /*167b0*/  IMAD R11, R4, R11, R10 ;  /* 0x0000000b040b7224 */ /* 0x000fc600078e020a */
[C---:B------:R-:W-:Y:S02]  /*167c0*/  ISETP.GT.U32.AND P3, PT, R4.reuse, R9, PT ;  /* 0x000000090400720c */ /* 0x040fe40003f64070 */
[----:B------:R-:W-:-:S11]  /*167d0*/  ISETP.GT.U32.AND P1, PT, R4, R11, PT ;  /* 0x0000000b0400720c */ /* 0x000fd60003f24070 */
[-C--:B------:R-:W-:Y:S01]  /*167e0*/  @!P3 IADD3 R9, PT, PT, R9, -R4.reuse, RZ ;  /* 0x800000040909b210 */ /* 0x080fe20007ffe0ff */
[----:B------:R-:W-:Y:S01]  /*167f0*/  @!P3 VIADD R12, R12, 0x1 ;  /* 0x000000010c0cb836 */ /* 0x000fe20000000000 */
[----:B------:R-:W-:Y:S01]  /*16800*/  @!P1 IADD3 R13, PT, PT, R13, 0x1, RZ ;  /* 0x000000010d0d9810 */ /* 0x000fe20007ffe0ff */
[----:B------:R-:W-:Y:S01]  /*16810*/  @!P1 IMAD.IADD R11, R11, 0x1, -R4 ;  /* 0x000000010b0b9824 */ /* 0x000fe200078e0a04 */
[-C--:B------:R-:W-:Y:S02]  /*16820*/  ISETP.GE.U32.AND P5, PT, R9, R4.reuse, PT ;  /* 0x000000040900720c */ /* 0x080fe40003fa6070 */
[----:B------:R-:W-:Y:S02]  /*16830*/  ISETP.GE.AND P1, PT, R7, RZ, PT ;  /* 0x000000ff0700720c */ /* 0x000fe40003f26270 */
[----:B------:R-:W-:Y:S02]  /*16840*/  ISETP.GE.U32.AND P6, PT, R11, R4, PT ;  /* 0x000000040b00720c */ /* 0x000fe40003fc6070 */
[----:B------:R-:W-:-:S02]  /*16850*/  LOP3.LUT R4, R133, R6, RZ, 0x3c, !PT ;  /* 0x0000000685047212 */ /* 0x000fc400078e3cff */
[----:B------:R-:W-:Y:S02]  /*16860*/  ISETP.NE.AND P3, PT, R6, RZ, PT ;  /* 0x000000ff0600720c */ /* 0x000fe40003f65270 */
[----:B------:R-:W-:Y:S02]  /*16870*/  ISETP.GE.AND P4, PT, R4, RZ, PT ;  /* 0x000000ff0400720c */ /* 0x000fe40003f86270 */
[----:B------:R-:W-:Y:S02]  /*16880*/  LOP3.LUT R7, RZ, R6, RZ, 0x33, !PT ;  /* 0x00000006ff077212 */ /* 0x000fe400078e33ff */
[----:B------:R-:W-:-:S03]  /*16890*/  @P5 IADD3 R12, PT, PT, R12, 0x1, RZ ;  /* 0x000000010c0c5810 */ /* 0x000fc60007ffe0ff */
[----:B------:R-:W-:Y:S01]  /*168a0*/  @P6 VIADD R13, R13, 0x1 ;  /* 0x000000010d0d6836 */ /* 0x000fe20000000000 */
[----:B------:R-:W-:-:S04]  /*168b0*/  @!P1 IADD3 R12, PT, PT, -R12, RZ, RZ ;  /* 0x000000ff0c0c9210 */ /* 0x000fc80007ffe1ff */
[----:B------:R-:W-:Y:S01]  /*168c0*/  SEL R8, R7, R12, !P3 ;  /* 0x0000000c07087207 */ /* 0x000fe20005800000 */
[----:B------:R-:W-:-:S04]  /*168d0*/  @!P4 IMAD.MOV R13, RZ, RZ, -R13 ;  /* 0x000000ffff0dc224 */ /* 0x000fc800078e0a0d */
[----:B------:R-:W-:Y:S01]  /*168e0*/  IMAD.WIDE R10, R8, 0x4, R202 ;  /* 0x00000004080a7825 */ /* 0x000fe200078e02ca */
[----:B------:R-:W-:-:S04]  /*168f0*/  SEL R7, R7, R13, !P3 ;  /* 0x0000000d07077207 */ /* 0x000fc80005800000 */
[----:B------:R1:W4:Y:S01]  /*16900*/  LDG.E R9, desc[UR6][R10.64] ;  /* 0x000000060a097981 */ /* 0x000322000c1e1900 */
[----:B------:R-:W-:-:S05]  /*16910*/  IMAD.WIDE R12, R7, 0x4, R202 ;  /* 0x00000004070c7825 */ /* 0x000fca00078e02ca */
[----:B------:R-:W4:Y:S01]  /*16920*/  LDG.E R4, desc[UR6][R12.64] ;  /* 0x000000060c047981 */ /* 0x000f22000c1e1900 */
[----:B------:R-:W-:-:S05]  /*16930*/  IADD3 R7, PT, PT, R7, -R8, RZ ;  /* 0x8000000807077210 */ /* 0x000fca0007ffe0ff */
[----:B------:R-:W-:Y:S02]  /*16940*/  IMAD R8, R7, R6, -0x40 ;  /* 0xffffffc007087424 */ /* 0x000fe400078e0206 */
[----:B--2---:R-:W-:-:S03]  /*16950*/  IMAD.U32 R7, RZ, RZ, UR8 ;  /* 0x00000008ff077e24 */ /* 0x004fc6000f8e00ff */
[----:B------:R-:W-:-:S05]  /*16960*/  SHF.R.S32.HI R6, RZ, 0x1f, R8 ;  /* 0x0000001fff067819 */ /* 0x000fca0000011408 */
[-C--:B------:R-:W-:Y:S02]  /*16970*/  IMAD R6, R6, R7.reuse, RZ ;  /* 0x0000000706067224 */ /* 0x080fe400078e02ff */
[----:B-1----:R-:W-:-:S04]  /*16980*/  IMAD.WIDE.U32 R10, R8, R7, RZ ;  /* 0x00000007080a7225 */ /* 0x002fc800078e00ff */
[----:B------:R-:W-:-:S04]  /*16990*/  IMAD R6, R8, UR9, R6 ;  /* 0x0000000908067c24 */ /* 0x000fc8000f8e0206 */
[----:B------:R-:W-:Y:S01]  /*169a0*/  IMAD.IADD R11, R11, 0x1, R6 ;  /* 0x000000010b0b7824 */ /* 0x000fe200078e0206 */
[----:B----4-:R-:W-:-:S04]  /*169b0*/  IADD3 R4, PT, PT, R9, -R4, RZ ;  /* 0x8000000409047210 */ /* 0x010fc80007ffe0ff */
[----:B------:R-:W-:Y:S01]  /*169c0*/  SHF.R.S32.HI R8, RZ, 0x1f, R4 ;  /* 0x0000001fff087819 */ /* 0x000fe20000011404 */
[----:B---3--:R-:W-:-:S04]  /*169d0*/  IMAD.WIDE.U32 R10, R4, UR10, R10 ;  /* 0x0000000a040a7c25 */ /* 0x008fc8000f8e000a */
[----:B------:R-:W-:-:S04]  /*169e0*/  IMAD R9, R8, UR10, RZ ;  /* 0x0000000a08097c24 */ /* 0x000fc8000f8e02ff */
[----:B------:R-:W-:Y:S01]  /*169f0*/  IMAD R9, R4, UR11, R9 ;  /* 0x0000000b04097c24 */ /* 0x000fe2000f8e0209 */
[----:B------:R-:W-:-:S04]  /*16a00*/  LEA R198, P1, R10, R198, 0x1 ;  /* 0x000000c60ac67211 */ /* 0x000fc800078208ff */
[----:B------:R-:W-:-:S04]  /*16a10*/  IADD3 R9, PT, PT, R11, R9, RZ ;  /* 0x000000090b097210 */ /* 0x000fc80007ffe0ff */
[----:B------:R-:W-:Y:S01]  /*16a20*/  LEA.HI.X R199, R10, R199, R9, 0x1, P1 ;  /* 0x000000c70ac77211 */ /* 0x000fe200008f0c09 */
[----:B------:R-:W-:Y:S06]  /*16a30*/  BRA `(.L_x_2091) ;  /* 0x0000000000207947 */ /* 0x000fec0003800000 */
.L_x_2090:
[----:B------:R-:W1:Y:S01]  /*16a40*/  LDC R7, c[0x0][0x3c0] ;  /* 0x0000f000ff077b82 */ /* 0x000e620000000800 */
[----:B------:R-:W-:Y:S02]  /*16a50*/  UMOV UR4, URZ ;  /* 0x000000ff00047c82 */ /* 0x000fe40008000000 */
[----:B------:R-:W-:Y:S01]  /*16a60*/  IADD3 R6, P1, PT, RZ, -UR4, RZ ;  /* 0x80000004ff067c10 */ /* 0x000fe2000ff3e0ff */
[----:B-1----:R-:W-:-:S04]  /*16a70*/  IMAD.SHL.U32 R4, R7, 0x40, RZ ;  /* 0x0000004007047824 */ /* 0x002fc800078e00ff */
[----:B------:R-:W-:-:S05]  /*16a80*/  IMAD.X R4, RZ, RZ, ~R4, P1 ;  /* 0x000000ffff047224 */ /* 0x000fca00008e0e04 */
[----:B------:R-:W-:-:S04]  /*16a90*/  SHF.R.S64 R9, R6, 0x1f, R4 ;  /* 0x0000001f06097819 */ /* 0x000fc80000001004 */
[----:B------:R-:W-:-:S04]  /*16aa0*/  IADD3 R198, P1, PT, R9, R198, RZ ;  /* 0x000000c609c67210 */ /* 0x000fc80007f3e0ff */
[----:B------:R-:W-:-:S09]  /*16ab0*/  LEA.HI.X.SX32 R199, R4, R199, 0x1, P1 ;  /* 0x000000c704c77211 */ /* 0x000fd200008f0eff */
.L_x_2091:
[----:B------:R-:W1:Y:S01]  /*16ac0*/  LDCU UR4, c[0x0][0x440] ;  /* 0x00008800ff0477ac */ /* 0x000e620008000800 */
[----:B------:R-:W2:Y:S01]  /*16ad0*/  LDC R4, c[0x0][0x3c4] ;  /* 0x0000f100ff047b82 */ /* 0x000ea20000000800 */
[C---:B------:R-:W-:Y:S01]  /*16ae0*/  LOP3.LUT R6, R180.reuse, 0x40, RZ, 0xfc, !PT ;  /* 0x00000040b4067812 */ /* 0x040fe200078efcff */
[----:B------:R-:W-:Y:S01]  /*16af0*/  IMAD.SHL.U32 R182, R185, 0x20, RZ ;  /* 0x00000020b9b67824 */ /* 0x000fe200078e00ff */
[----:B------:R-:W-:Y:S02]  /*16b00*/  LOP3.LUT R9, R5, 0x8, R134, 0xf8, !PT ;  /* 0x0000000805097812 */ /* 0x000fe400078ef886 */
[----:B------:R-:W-:Y:S02]  /*16b10*/  LOP3.LUT R5, R180, 0x80, RZ, 0xfc, !PT ;  /* 0x00000080b4057812 */ /* 0x000fe400078efcff */
[----:B------:R-:W-:Y:S02]  /*16b20*/  SHF.R.U32.HI R183, RZ, 0x1, R185 ;  /* 0x00000001ffb77819 */ /* 0x000fe400000116b9 */
[----:B------:R-:W-:-:S02]  /*16b30*/  LOP3.LUT R182, R182, 0x7c00, RZ, 0xc0, !PT ;  /* 0x00007c00b6b67812 */ /* 0x000fc400078ec0ff */
[----:B------:R-:W-:Y:S02]  /*16b40*/  LOP3.LUT R9, R9, R180, RZ, 0x3c, !PT ;  /* 0x000000b409097212 */ /* 0x000fe400078e3cff */
[----:B------:R-:W-:-:S03]  /*16b50*/  LEA R8, P5, R7, R198, 0x5 ;  /* 0x000000c607087211 */ /* 0x000fc600078a28ff */
[----:B------:R-:W-:Y:S01]  /*16b60*/  IMAD R197, R9, 0x2, R144 ;  /* 0x0000000209c57824 */ /* 0x000fe200078e0290 */
[----:B-1----:R-:W-:Y:S02]  /*16b70*/  ISETP.GE.AND P4, PT, R180, UR4, PT ;  /* 0x00000004b4007c0c */ /* 0x002fe4000bf86270 */
[----:B------:R-:W-:Y:S01]  /*16b80*/  ISETP.GE.AND P3, PT, R6, UR4, PT ;  /* 0x0000000406007c0c */ /* 0x000fe2000bf66270 */
[----:B------:R-:W-:Y:S01]  /*16b90*/  VIADD R192, R197, UR5 ;  /* 0x00000005c5c07c36 */ /* 0x000fe20008000000 */
[----:B------:R-:W-:Y:S02]  /*16ba0*/  ISETP.GE.AND P1, PT, R5, UR4, PT ;  /* 0x0000000405007c0c */ /* 0x000fe4000bf26270 */
[----:B------:R-:W-:Y:S01]  /*16bb0*/  LOP3.LUT R6, R183, 0x8, RZ, 0xc0, !PT ;  /* 0x00000008b7067812 */ /* 0x000fe200078ec0ff */
[----:B------:R-:W-:Y:S01]  /*16bc0*/  IMAD.IADD R187, R169, 0x1, R192 ;  /* 0x00000001a9bb7824 */ /* 0x000fe200078e02c0 */
[C---:B--2---:R-:W-:Y:S01]  /*16bd0*/  LEA.HI.X R9, R7.reuse, R199, R4, 0x5, P5 ;  /* 0x000000c707097211 */ /* 0x044fe200028f2c04 */
[----:B------:R-:W-:Y:S01]  /*16be0*/  IMAD.IADD R192, R152, 0x1, R192 ;  /* 0x0000000198c07824 */ /* 0x000fe200078e02c0 */
[--C-:B------:R-:W-:Y:S01]  /*16bf0*/  LOP3.LUT R5, R6, 0x1c0, R145.reuse, 0xf8, !PT ;  /* 0x000001c006057812 */ /* 0x100fe200078ef891 */
[----:B------:R-:W-:Y:S01]  /*16c00*/  IMAD.SHL.U32 R6, R7, 0x20, RZ ;  /* 0x0000002007067824 */ /* 0x000fe200078e00ff */
[----:B------:R-:W-:Y:S01]  /*16c10*/  LOP3.LUT R145, R182, 0x200, R145, 0xf8, !PT ;  /* 0x00000200b6917812 */ /* 0x000fe200078ef891 */
[----:B------:R-:W-:Y:S01]  /*16c20*/  @!PT LDS RZ, [RZ] ;  /* 0x00000000fffff984 */ /* 0x000fe20000000800 */
[----:B------:R-:W-:Y:S01]  /*16c30*/  @!PT LDS RZ, [RZ] ;  /* 0x00000000fffff984 */ /* 0x000fe20000000800 */
[----:B------:R-:W-:Y:S01]  /*16c40*/  @!PT LDS RZ, [RZ] ;  /* 0x00000000fffff984 */ /* 0x000fe20000000800 */
[----:B------:R-:W-:Y:S01]  /*16c50*/  @!P4 LDGSTS.E.BYPASS.LTC128B.128 [R217+0xc000], desc[UR6][R198.64] ;  /* 0x0c000000c6d9cfae */ /* 0x000fe2000b981a06 */
[----:B------:R-:W-:-:S02]  /*16c60*/  IMAD.IADD R134, R169, 0x1, R192 ;  /* 0x00000001a9867824 */ /* 0x000fc400078e02c0 */
[----:B------:R-:W-:Y:S01]  /*16c70*/  LOP3.LUT R145, R145, R5, R180, 0xf6, !PT ;  /* 0x0000000591917212 */ /* 0x000fe200078ef6b4 */
[----:B------:R-:W-:Y:S01]  /*16c80*/  @P4 STS.128 [R217+0xc000], RZ ;  /* 0x00c000ffd9004388 */ /* 0x000fe20000000c00 */
[----:B------:R-:W-:Y:S02]  /*16c90*/  SHF.L.U64.HI R5, R7, 0x5, R4 ;  /* 0x0000000507057819 */ /* 0x000fe40000010204 */
[C---:B------:R-:W-:Y:S01]  /*16ca0*/  IADD3 R10, P6, PT, R6.reuse, R8, RZ ;  /* 0x00000008060a7210 */ /* 0x040fe20007fde0ff */
[----:B------:R-:W-:Y:S01]  /*16cb0*/  @!PT LDS RZ, [RZ] ;  /* 0x00000000fffff984 */ /* 0x000fe20000000800 */
[----:B------:R-:W-:Y:S01]  /*16cc0*/  @!PT LDS RZ, [RZ] ;  /* 0x00000000fffff984 */ /* 0x000fe20000000800 */
[----:B------:R-:W-:Y:S01]  /*16cd0*/  @!PT LDS RZ, [RZ] ;  /* 0x00000000fffff984 */ /* 0x000fe20000000800 */
[----:B------:R-:W-:Y:S01]  /*16ce0*/  @!P3 LDGSTS.E.BYPASS.LTC128B.128 [R217+0xe000], desc[UR6][R198.64+0x80] ;  /* 0x0e000080c6d9bfae */ /* 0x000fe2000b981a06 */
[----:B------:R-:W-:Y:S02]  /*16cf0*/  LEA R207, R145, UR5, 0x1 ;  /* 0x0000000591cf7c11 */ /* 0x000fe4000f8e08ff */
[----:B------:R-:W-:Y:S01]  /*16d00*/  IADD3 R6, P5, PT, R6, R10, RZ ;  /* 0x0000000a06067210 */ /* 0x000fe20007fbe0ff */
[----:B------:R-:W-:Y:S01]  /*16d10*/  @P3 STS.128 [R217+0xe000], RZ ;  /* 0x00e000ffd9003388 */ /* 0x000fe20000000c00 */
[----:B------:R-:W-:-:S02]  /*16d20*/  IMAD.X R11, R5, 0x1, R9, P6 ;  /* 0x00000001050b7824 */ /* 0x000fc400030e0609 */
[----:B------:R-:W-:Y:S01]  /*16d30*/  IMAD.IADD R193, R169, 0x1, R207 ;  /* 0x00000001a9c17824 */ /* 0x000fe200078e02cf */
[----:B------:R-:W-:Y:S01]  /*16d40*/  @!PT LDS RZ, [RZ] ;  /* 0x00000000fffff984 */ /* 0x000fe20000000800 */
[----:B------:R-:W-:Y:S01]  /*16d50*/  @!PT LDS RZ, [RZ] ;  /* 0x00000000fffff984 */ /* 0x000fe20000000800 */
[----:B------:R-:W-:Y:S01]  /*16d60*/  @!PT LDS RZ, [RZ] ;  /* 0x00000000fffff984 */ /* 0x000fe20000000800 */
[----:B------:R-:W-:Y:S01]  /*16d70*/  @!P1 LDGSTS.E.BYPASS.LTC128B.128 [R217+0x10000], desc[UR6][R198.64+0x100] ;  /* 0x10000100c6d99fae */ /* 0x000fe2000b981a06 */
[----:B------:R-:W-:Y:S02]  /*16d80*/  IMAD.X R7, R5, 0x1, R11, P5 ;  /* 0x0000000105077824 */ /* 0x000fe400028e060b */
[----:B------:R-:W-:Y:S01]  /*16d90*/  IMAD.IADD R208, R152, 0x1, R207 ;  /* 0x0000000198d07824 */ /* 0x000fe200078e02cf */
[----:B------:R-:W-:Y:S03]  /*16da0*/  @P1 STS.128 [R217+0x10000], RZ ;  /* 0x010000ffd9001388 */ /* 0x000fe60000000c00 */
[----:B------:R-:W-:Y:S01]  /*16db0*/  IMAD.IADD R186, R169, 0x1, R208 ;  /* 0x00000001a9ba7824 */ /* 0x000fe200078e02d0 */
        /* <DEDUP_REMOVED lines=46> */
[----:B------:R-:W3:Y:S04]  /*170a0*/  LDSM.16.M88.4 R144, [R197+UR5+0x6000] ;  /* 0x00600005c590783b */ /* 0x000ee80008000200 */
[----:B------:R-:W4:Y:S04]  /*170b0*/  LDSM.16.M88.4 R136, [R197+UR5+0x6800] ;  /* 0x00680005c588783b */ /* 0x000f280008000200 */
[----:B------:R-:W5:Y:S04]  /*170c0*/  LDSM.16.M88.4 R28, [R197+UR5+0x7000] ;  /* 0x00700005c51c783b */ /* 0x000f680008000200 */
[----:B------:R-:W5:Y:S04]  /*170d0*/  LDSM.16.M88.4 R20, [R197+UR5+0x7800] ;  /* 0x00780005c514783b */ /* 0x000f680008000200 */
[----:B-1----:R-:W-:Y:S04]  /*170e0*/  LDSM.16.M88.4 R8, [R193] ;  /* 0x00000000c108783b */ /* 0x002fe80000000200 */
[----:B------:R-:W1:Y:S04]  /*170f0*/  LDSM.16.M88.4 R16, [R187+0x6000] ;  /* 0x00600000bb10783b */ /* 0x000e680000000200 */
[----:B------:R-:W1:Y:S04]  /*17100*/  LDSM.16.M88.4 R12, [R187+0x6800] ;  /* 0x00680000bb0c783b */ /* 0x000e680000000200 */
[----:B--2---:R-:W2:Y:S04]  /*17110*/  LDSM.16.M88.4 R4, [R187+0x7000] ;  /* 0x00700000bb04783b */ /* 0x004ea80000000200 */
[----:B------:R-:W2:Y:S04]  /*17120*/  LDSM.16.M88.4 R164, [R187+0x7800] ;  /* 0x00780000bba4783b */ /* 0x000ea80000000200 */
[----:B------:R-:W-:Y:S01]  /*17130*/  LDSM.16.M88.4 R160, [R192+0x6000] ;  /* 0x00600000c0a0783b */ /* 0x000fe20000000200 */
[C---:B---3--:R-:W-:Y:S03]  /*17140*/  HMMA.16816.F32 R148, R172.reuse, R144, RZ ;  /* 0x00000090ac94723c */ /* 0x048fe600000018ff */
[----:B------:R-:W-:Y:S04]  /*17150*/  LDSM.16.M88.4 R156, [R192+0x6800] ;  /* 0x00680000c09c783b */ /* 0x000fe80000000200 */
[----:B------:R-:W-:Y:S01]  /*17160*/  LDSM.16.M88.4 R152, [R192+0x7000] ;  /* 0x00700000c098783b */ /* 0x000fe20000000200 */
[C---:B------:R-:W-:Y:S03]  /*17170*/  HMMA.16816.F32 R144, R172.reuse, R146, RZ ;  /* 0x00000092ac90723c */ /* 0x040fe600000018ff */
[----:B------:R-:W-:Y:S04]  /*17180*/  LDSM.16.M88.4 R168, [R134+0x7000] ;  /* 0x0070000086a8783b */ /* 0x000fe80000000200 */
[----:B------:R-:W-:Y:S01]  /*17190*/  LDSM.16.M88.4 R188, [R192+0x8000] ;  /* 0x00800000c0bc783b */ /* 0x000fe20000000200 */
[C---:B----4-:R-:W-:Y:S03]  /*171a0*/  HMMA.16816.F32 R140, R172.reuse, R136, RZ ;  /* 0x00000088ac8c723c */ /* 0x050fe600000018ff */
[----:B------:R-:W-:Y:S04]  /*171b0*/  LDSM.16.M88.4 R176, [R192+0x8800] ;  /* 0x00880000c0b0783b */ /* 0x000fe80000000200 */
[----:B------:R-:W0:Y:S01]  /*171c0*/  LDGDEPBAR ;  /* 0x00000000000079af */ /* 0x000e220000000000 */
[C---:B-----5:R-:W-:Y:S08]  /*171d0*/  HMMA.16816.F32 R32, R172.reuse, R28, RZ ;  /* 0x0000001cac20723c */ /* 0x060ff000000018ff */
        /* <DEDUP_REMOVED lines=11> */
[C---:B--2---:R-:W-:Y:S08]  /*17290*/  HMMA.16816.F32 R32, R8.reuse, R4, R32 ;  /* 0x000000040820723c */ /* 0x044ff00000001820 */
        /* <DEDUP_REMOVED lines=117> */
[----:B------:R-:W-:Y:S02]  /*179f0*/  ISETP.GT.AND P5, PT, R153, R194, PT ;  /* 0x000000c29900720c */ /* 0x000fe40003fa4270 */
        /* <DEDUP_REMOVED lines=14> */
[----:B------:R-:W-:Y:S01]  /*17ae0*/  VIADD R133, R133, 0xffffff80 ;  /* 0xffffff8085857836 */ /* 0x000fe20000000000 */
[----:B------:R-:W2:Y:S02]  /*17af0*/  LDCU.64 UR4, c[0x0][0x3b8] ;  /* 0x00007700ff0477ac */ /* 0x000ea40008000a00 */
[----:B------:R-:W-:Y:S01]  /*17b00*/  IABS R7, R9 ;  /* 0x0000000900077213 */ /* 0x000fe20000000000 */
[----:B------:R-:W3:Y:S01]  /*17b10*/  LDCU.64 UR8, c[0x0][0x3a0] ;  /* 0x00007400ff0877ac */ /* 0x000ee20008000a00 */
[-C--:B-1----:R-:W-:Y:S02]  /*17b20*/  IABS R5, R6.reuse ;  /* 0x0000000600057213 */ /* 0x082fe40000000000 */
[----:B------:R-:W-:Y:S02]  /*17b30*/  LOP3.LUT R9, R9, R6, RZ, 0x3c, !PT ;  /* 0x0000000609097212 */ /* 0x000fe400078e3cff */
[----:B------:R-:W1:Y:S08]  /*17b40*/  I2F.RP R8, R5 ;  /* 0x0000000500087306 */ /* 0x000e700000209400 */
[----:B-1----:R-:W1:Y:S02]  /*17b50*/  MUFU.RCP R10, R8 ;  /* 0x00000008000a7308 */ /* 0x002e640000001000 */
[----:B-1----:R-:W-:Y:S01]  /*17b60*/  VIADD R10, R10, 0xffffffe ;  /* 0x0ffffffe0a0a7836 */ /* 0x002fe20000000000 */
[----:B------:R-:W-:-:S02]  /*17b70*/  IABS R8, R133 ;  /* 0x0000008500087213 */ /* 0x000fc40000000000 */
[----:B------:R-:W-:-:S03]  /*17b80*/  LOP3.LUT R133, R133, R6, RZ, 0x3c, !PT ;  /* 0x0000000685857212 */ /* 0x000fc600078e3cff */
[----:B------:R-:W1:Y:S02]  /*17b90*/  F2I.FTZ.U32.TRUNC.NTZ R11, R10 ;  /* 0x0000000a000b7305 */ /* 0x000e64000021f000 */
[----:B-1----:R-:W-:Y:S02]  /*17ba0*/  IMAD.MOV R4, RZ, RZ, -R11 ;  /* 0x000000ffff047224 */ /* 0x002fe400078e0a0b */
[----:B------:R-:W-:Y:S02]  /*17bb0*/  IMAD.MOV.U32 R10, RZ, RZ, RZ ;  /* 0x000000ffff0a7224 */ /* 0x000fe400078e00ff */
[----:B------:R-:W-:-:S04]  /*17bc0*/  IMAD R4, R4, R5, RZ ;  /* 0x0000000504047224 */ /* 0x000fc800078e02ff */
[----:B------:R-:W-:-:S06]  /*17bd0*/  IMAD.HI.U32 R4, R11, R4, R10 ;  /* 0x000000040b047227 */ /* 0x000fcc00078e000a */
[----:B------:R-:W-:-:S05]  /*17be0*/  IMAD.HI.U32 R11, R4, R7, RZ ;  /* 0x00000007040b7227 */ /* 0x000fca00078e00ff */
[----:B------:R-:W-:-:S05]  /*17bf0*/  IADD3 R10, PT, PT, -R11, RZ, RZ ;  /* 0x000000ff0b0a7210 */ /* 0x000fca0007ffe1ff */
[----:B------:R-:W-:Y:S02]  /*17c00*/  IMAD R10, R5, R10, R7 ;  /* 0x0000000a050a7224 */ /* 0x000fe400078e0207 */
[----:B------:R-:W-:-:S03]  /*17c10*/  IMAD.HI.U32 R7, R4, R8, RZ ;  /* 0x0000000804077227 */ /* 0x000fc600078e00ff */
[----:B------:R-:W-:Y:S01]  /*17c20*/  ISETP.GT.U32.AND P5, PT, R5, R10, PT ;  /* 0x0000000a0500720c */ /* 0x000fe20003fa4070 */
[----:B------:R-:W-:-:S04]  /*17c30*/  IMAD.MOV R4, RZ, RZ, -R7 ;  /* 0x000000ffff047224 */ /* 0x000fc800078e0a07 */
[----:B------:R-:W-:-:S08]  /*17c40*/  IMAD R4, R5, R4, R8 ;  /* 0x0000000405047224 */ /* 0x000fd000078e0208 */
[----:B------:R-:W-:Y:S01]  /*17c50*/  @!P5 IMAD.IADD R10, R10, 0x1, -R5 ;  /* 0x000000010a0ad824 */ /* 0x000fe200078e0a05 */
[----:B------:R-:W-:Y:S02]  /*17c60*/  @!P5 IADD3 R11, PT, PT, R11, 0x1, RZ ;  /* 0x000000010b0bd810 */ /* 0x000fe40007ffe0ff */
[----:B------:R-:W-:Y:S02]  /*17c70*/  ISETP.GT.U32.AND P5, PT, R5, R4, PT ;  /* 0x000000040500720c */ /* 0x000fe40003fa4070 */
[----:B------:R-:W-:-:S11]  /*17c80*/  ISETP.GE.U32.AND P6, PT, R10, R5, PT ;  /* 0x000000050a00720c */ /* 0x000fd60003fc6070 */
[-C--:B------:R-:W-:Y:S02]  /*17c90*/  @!P5 IADD3 R4, PT, PT, R4, -R5.reuse, RZ ;  /* 0x800000050404d210 */ /* 0x080fe40007ffe0ff */
[----:B------:R-:W-:Y:S01]  /*17ca0*/  @P6 VIADD R11, R11, 0x1 ;  /* 0x000000010b0b6836 */ /* 0x000fe20000000000 */
[----:B------:R-:W-:Y:S02]  /*17cb0*/  @!P5 IADD3 R7, PT, PT, R7, 0x1, RZ ;  /* 0x000000010707d810 */ /* 0x000fe40007ffe0ff */
[----:B------:R-:W-:Y:S02]  /*17cc0*/  ISETP.GE.U32.AND P6, PT, R4, R5, PT ;  /* 0x000000050400720c */ /* 0x000fe40003fc6070 */
[----:B------:R-:W-:Y:S02]  /*17cd0*/  ISETP.GE.AND P5, PT, R9, RZ, PT ;  /* 0x000000ff0900720c */ /* 0x000fe40003fa6270 */
[----:B------:R-:W-:-:S09]  /*17ce0*/  LOP3.LUT R4, RZ, R6, RZ, 0x33, !PT ;  /* 0x00000006ff047212 */ /* 0x000fd200078e33ff */
[----:B------:R-:W-:Y:S01]  /*17cf0*/  @P6 VIADD R7, R7, 0x1 ;  /* 0x0000000107076836 */ /* 0x000fe20000000000 */
[----:B------:R-:W-:Y:S02]  /*17d00*/  ISETP.GE.AND P6, PT, R133, RZ, PT ;  /* 0x000000ff8500720c */ /* 0x000fe40003fc6270 */
[----:B------:R-:W-:Y:S02]  /*17d10*/  @!P5 IADD3 R11, PT, PT, -R11, RZ, RZ ;  /* 0x000000ff0b0bd210 */ /* 0x000fe40007ffe1ff */
[----:B------:R-:W-:-:S09]  /*17d20*/  ISETP.NE.AND P5, PT, R6, RZ, PT ;  /* 0x000000ff0600720c */ /* 0x000fd20003fa5270 */
[----:B------:R-:W-:-:S05]  /*17d30*/  @!P6 IMAD.MOV R7, RZ, RZ, -R7 ;  /* 0x000000ffff07e224 */ /* 0x000fca00078e0a07 */
[C---:B------:R-:W-:Y:S02]  /*17d40*/  SEL R8, R4.reuse, R7, !P5 ;  /* 0x0000000704087207 */ /* 0x040fe40006800000 */
[----:B------:R-:W-:-:S03]  /*17d50*/  SEL R7, R4, R11, !P5 ;  /* 0x0000000b04077207 */ /* 0x000fc60006800000 */
[----:B------:R-:W-:-:S04]  /*17d60*/  IMAD.WIDE R12, R8, 0x4, R202 ;  /* 0x00000004080c7825 */ /* 0x000fc800078e02ca */
[C---:B------:R-:W-:Y:S01]  /*17d70*/  IMAD.WIDE R10, R7.reuse, 0x4, R202 ;  /* 0x00000004070a7825 */ /* 0x040fe200078e02ca */
[----:B------:R-:W4:Y:S04]  /*17d80*/  LDG.E R5, desc[UR6][R12.64] ;  /* 0x000000060c057981 */ /* 0x000f28000c1e1900 */
[----:B------:R-:W4:Y:S01]  /*17d90*/  LDG.E R4, desc[UR6][R10.64] ;  /* 0x000000060a047981 */ /* 0x000f22000c1e1900 */
[----:B------:R-:W-:-:S05]  /*17da0*/  IADD3 R7, PT, PT, R7, -R8, RZ ;  /* 0x8000000807077210 */ /* 0x000fca0007ffe0ff */
[----:B------:R-:W-:Y:S02]  /*17db0*/  IMAD R8, R7, R6, -0x40 ;  /* 0xffffffc007087424 */ /* 0x000fe400078e0206 */
[----:B--2---:R-:W-:-:S03]  /*17dc0*/  IMAD.U32 R6, RZ, RZ, UR4 ;  /* 0x00000004ff067e24 */ /* 0x004fc6000f8e00ff */
[----:B------:R-:W-:-:S05]  /*17dd0*/  SHF.R.S32.HI R7, RZ, 0x1f, R8 ;  /* 0x0000001fff077819 */ /* 0x000fca0000011408 */
[----:B------:R-:W-:-:S04]  /*17de0*/  IMAD R7, R7, R6, RZ ;  /* 0x0000000607077224 */ /* 0x000fc800078e02ff */
[C---:B------:R-:W-:Y:S02]  /*17df0*/  IMAD R7, R8.reuse, UR5, R7 ;  /* 0x0000000508077c24 */ /* 0x040fe4000f8e0207 */
[----:B------:R-:W-:-:S04]  /*17e00*/  IMAD.WIDE.U32 R8, R8, R6, RZ ;  /* 0x0000000608087225 */ /* 0x000fc800078e00ff */
        /* <DEDUP_REMOVED lines=8> */
[----:B------:R-:W-:Y:S01]  /*17e90*/  LEA.HI.X R195, R8, R195, R5, 0x1, P5 ;  /* 0x000000c308c37211 */ /* 0x000fe200028f0c05 */
[----:B------:R-:W-:Y:S06]  /*17ea0*/  BRA `(.L_x_2094) ;  /* 0x0000000000207947 */ /* 0x000fec0003800000 */
.L_x_2093:
        /* <DEDUP_REMOVED lines=8> */
.L_x_2094:
[----:B------:R-:W1:Y:S01]  /*17f30*/  LDC R7, c[0x0][0x3bc] ;  /* 0x0000ef00ff077b82 */ /* 0x000e620000000800 */
[----:B------:R-:W-:Y:S01]  /*17f40*/  @!P4 IMAD.MOV.U32 R197, RZ, RZ, R195 ;  /* 0x000000ffffc5c224 */ /* 0x000fe200078e00c3 */
[C---:B------:R-:W-:Y:S01]  /*17f50*/  LEA R8, P5, R6.reuse, R196, 0x5 ;  /* 0x000000c406087211 */ /* 0x040fe200078a28ff */
[----:B------:R-:W-:-:S03]  /*17f60*/  IMAD.SHL.U32 R4, R6, 0x20, RZ ;  /* 0x0000002006047824 */ /* 0x000fc600078e00ff */
[----:B------:R-:W-:Y:S01]  /*17f70*/  @!PT LDS RZ, [RZ] ;  /* 0x00000000fffff984 */ /* 0x000fe20000000800 */
[----:B------:R-:W-:Y:S01]  /*17f80*/  @!PT LDS RZ, [RZ] ;  /* 0x00000000fffff984 */ /* 0x000fe20000000800 */
[----:B------:R-:W-:Y:S01]  /*17f90*/  @!PT LDS RZ, [RZ] ;  /* 0x00000000fffff984 */ /* 0x000fe20000000800 */
[----:B------:R2:W-:Y:S04]  /*17fa0*/  @!P4 LDGSTS.E.BYPASS.LTC128B.128 [R217+0x6000], desc[UR6][R196.64] ;  /* 0x06000000c4d9cfae */ /* 0x0005e8000b981a06 */
[----:B------:R3:W-:Y:S01]  /*17fb0*/  @P4 STS.128 [R217+0x6000], RZ ;  /* 0x006000ffd9004388 */ /* 0x0007e20000000c00 */
[C-C-:B-1----:R-:W-:Y:S02]  /*17fc0*/  LEA.HI.X R9, R6.reuse, R195, R7.reuse, 0x5, P5 ;  /* 0x000000c306097211 */ /* 0x142fe400028f2c07 */
[----:B------:R-:W-:Y:S02]  /*17fd0*/  SHF.L.U64.HI R5, R6, 0x5, R7 ;  /* 0x0000000506057819 */ /* 0x000fe40000010207 */
[----:B------:R-:W-:-:S04]  /*17fe0*/  IADD3 R6, P6, PT, R4, R8, RZ ;  /* 0x0000000804067210 */ /* 0x000fc80007fde0ff */
[----:B------:R-:W-:Y:S01]  /*17ff0*/  IADD3.X R7, PT, PT, R5, R9, RZ, P6, !PT ;  /* 0x0000000905077210 */ /* 0x000fe200037fe4ff */
[----:B--2---:R-:W-:Y:S01]  /*18000*/  @!P3 IMAD.MOV.U32 R197, RZ, RZ, R195 ;  /* 0x000000ffffc5b224 */ /* 0x004fe200078e00c3 */
[----:B------:R-:W-:-:S04]  /*18010*/  IADD3 R4, P5, PT, R4, R6, RZ ;  /* 0x0000000604047210 */ /* 0x000fc80007fbe0ff */
[----:B------:R-:W-:Y:S01]  /*18020*/  @!PT LDS RZ, [RZ] ;  /* 0x00000000fffff984 */ /* 0x000fe20000000800 */
[----:B------:R-:W-:Y:S01]  /*18030*/  @!PT LDS RZ, [RZ] ;  /* 0x00000000fffff984 */ /* 0x000fe20000000800 */
[----:B------:R-:W-:Y:S01]  /*18040*/  @!PT LDS RZ, [RZ] ;  /* 0x00000000fffff984 */ /* 0x000fe20000000800 */
[----:B------:R1:W-:Y:S01]  /*18050*/  @!P3 LDGSTS.E.BYPASS.LTC128B.128 [R217+0x8000], desc[UR6][R196.64+0x80] ;  /* 0x08000080c4d9bfae */ /* 0x0003e2000b981a06 */
[----:B------:R-:W-:-:S03]  /*18060*/  IADD3.X R5, PT, PT, R5, R7, RZ, P5, !PT ;  /* 0x0000000705057210 */ /* 0x000fc60002ffe4ff */
        /* <DEDUP_REMOVED lines=53> */
.L_x_2092:
[----:B---3--:R-:W-:Y:S01]  /*183c0*/  IMAD R5, R135, 0x40, R184 ;  /* 0x0000004087057824 */ /* 0x008fe200078e02b8 */
[----:B------:R-:W1:Y:S01]  /*183d0*/  S2UR UR5, SR_CgaCtaId ;  /* 0x00000000000579c3 */ /* 0x000e620000008800 */
[----:B------:R-:W2:Y:S01]  /*183e0*/  LDCU UR4, c[0x0][0x45c] ;  /* 0x00008b80ff0477ac */ /* 0x000ea20008000800 */
[----:B------:R-:W-:Y:S01]  /*183f0*/  SEL R155, R181, 0xffffffe0, !P0 ;  /* 0xffffffe0b59b7807 */ /* 0x000fe20004000000 */
[C---:B------:R-:W-:Y:S01]  /*18400*/  VIADD R9, R5.reuse, 0xffffff80 ;  /* 0xffffff8005097836 */ /* 0x040fe20000000000 */
[----:B------:R-:W-:Y:S01]  /*18410*/  IADD3 R7, PT, PT, R5, -0x7f, RZ ;  /* 0xffffff8105077810 */ /* 0x000fe20007ffe0ff */
[----:B------:R-:W-:-:S03]  /*18420*/  UMOV UR8, 0x400 ;  /* 0x0000040000087882 */ /* 0x000fc60000000000 */
[-C--:B------:R-:W-:Y:S02]  /*18430*/  ISETP.GT.AND P4, PT, R2, R9.reuse, PT ;  /* 0x000000090200720c */ /* 0x080fe40003f84270 */
[C---:B------:R-:W-:Y:S02]  /*18440*/  ISETP.GT.AND P3, PT, R206.reuse, R9, PT ;  /* 0x00000009ce00720c */ /* 0x040fe40003f64270 */
[----:B------:R-:W-:Y:S02]  /*18450*/  ISETP.GT.AND P1, PT, R206, R7, PT ;  /* 0x00000007ce00720c */ /* 0x000fe40003f24270 */
[----:B------:R-:W-:Y:S02]  /*18460*/  FSEL R8, R150, -INF , !P4 ;  /* 0xff80000096087808 */ /* 0x000fe40006000000 */
[C---:B------:R-:W-:Y:S02]  /*18470*/  ISETP.GE.AND P6, PT, R9.reuse, R205, PT ;  /* 0x000000cd0900720c */ /* 0x040fe40003fc6270 */
[----:B------:R-:W-:Y:S01]  /*18480*/  ISETP.GE.AND P5, PT, R9, R204, PT ;  /* 0x000000cc0900720c */ /* 0x000fe20003fa6270 */
[----:B------:R-:W-:Y:S01]  /*18490*/  VIADD R9, R5, 0xffffff88 ;  /* 0xffffff8805097836 */ /* 0x000fe20000000000 */
[----:B------:R-:W-:-:S02]  /*184a0*/  FSEL R16, R148, -INF , !P3 ;  /* 0xff80000094107808 */ /* 0x000fc40005800000 */
[----:B------:R-:W-:Y:S02]  /*184b0*/  ISETP.GT.AND P4, PT, R2, R7, PT ;  /* 0x000000070200720c */ /* 0x000fe40003f84270 */
[----:B------:R-:W-:Y:S01]  /*184c0*/  ISETP.GE.AND P3, PT, R7, R205, PT ;  /* 0x000000cd0700720c */ /* 0x000fe20003f66270 */
[----:B-1----:R-:W-:Y:S01]  /*184d0*/  ULEA UR5, UR5, UR8, 0x18 ;  /* 0x0000000805057291 */ /* 0x002fe2000f8ec0ff */
[----:B------:R-:W-:Y:S02]  /*184e0*/  FSEL R12, R149, -INF , !P1 ;  /* 0xff800000950c7808 */ /* 0x000fe40004800000 */
[----:B------:R-:W-:Y:S01]  /*184f0*/  ISETP.GE.AND P1, PT, R7, R204, PT ;  /* 0x000000cc0700720c */ /* 0x000fe20003f26270 */
[----:B------:R-:W-:Y:S01]  /*18500*/  VIADD R7, R5, 0xffffff89 ;  /* 0xffffff8905077836 */ /* 0x000fe20000000000 */
[----:B------:R-:W-:Y:S02]  /*18510*/  FSEL R6, R151, -INF , !P4 ;  /* 0xff80000097067808 */ /* 0x000fe40006000000 */
[----:B------:R-:W-:-:S02]  /*18520*/  FSEL R12, R12, -INF , !P3 ;  /* 0xff8000000c0c7808 */ /* 0x000fc40005800000 */
[-C--:B------:R-:W-:Y:S02]  /*18530*/  ISETP.GT.AND P3, PT, R2, R9.reuse, PT ;  /* 0x000000090200720c */ /* 0x080fe40003f64270 */
[----:B------:R-:W-:Y:S02]  /*18540*/  ISETP.GT.AND P4, PT, R206, R9, PT ;  /* 0x00000009ce00720c */ /* 0x000fe40003f84270 */
[----:B------:R-:W-:Y:S02]  /*18550*/  FSEL R6, R6, -INF , !P1 ;  /* 0xff80000006067808 */ /* 0x000fe40004800000 */
[-C--:B------:R-:W-:Y:S02]  /*18560*/  ISETP.GT.AND P1, PT, R206, R7.reuse, PT ;  /* 0x00000007ce00720c */ /* 0x080fe40003f24270 */
[----:B------:R-:W-:Y:S02]  /*18570*/  FSEL R10, R146, -INF , !P3 ;  /* 0xff800000920a7808 */ /* 0x000fe40005800000 */
[----:B------:R-:W-:-:S02]  /*18580*/  ISETP.GT.AND P3, PT, R2, R7, PT ;  /* 0x000000070200720c */ /* 0x000fc40003f64270 */
[----:B------:R-:W-:Y:S02]  /*18590*/  FSEL R16, R16, -INF , !P6 ;  /* 0xff80000010107808 */ /* 0x000fe40007000000 */
[----:B------:R-:W-:Y:S02]  /*185a0*/  FSEL R8, R8, -INF , !P5 ;  /* 0xff80000008087808 */ /* 0x000fe40006800000 */
[----:B------:R-:W-:Y:S02]  /*185b0*/  FSEL R18, R144, -INF , !P4 ;  /* 0xff80000090127808 */ /* 0x000fe40006000000 */
[CC--:B------:R-:W-:Y:S02]  /*185c0*/  ISETP.GE.AND P6, PT, R9.reuse, R205.reuse, PT ;  /* 0x000000cd0900720c */ /* 0x0c0fe40003fc6270 */
[----:B------:R-:W-:Y:S02]  /*185d0*/  ISETP.GE.AND P5, PT, R9, R204, PT ;  /* 0x000000cc0900720c */ /* 0x000fe40003fa6270 */
[----:B------:R-:W-:-:S02]  /*185e0*/  ISETP.GE.AND P4, PT, R7, R205, PT ;  /* 0x000000cd0700720c */ /* 0x000fc40003f86270 */
[----:B------:R-:W-:Y:S02]  /*185f0*/  FSEL R14, R145, -INF , !P1 ;  /* 0xff800000910e7808 */ /* 0x000fe40004800000 */
[----:B------:R-:W-:Y:S01]  /*18600*/  ISETP.GE.AND P1, PT, R7, R204, PT ;  /* 0x000000cc0700720c */ /* 0x000fe20003f26270 */
[C---:B------:R-:W-:Y:S01]  /*18610*/  VIADD R7, R5.reuse, 0xffffff91 ;  /* 0xffffff9105077836 */ /* 0x040fe20000000000 */
[----:B------:R-:W-:Y:S02]  /*18620*/  IADD3 R9, PT, PT, R5, -0x70, RZ ;  /* 0xffffff9005097810 */ /* 0x000fe40007ffe0ff */
[----:B------:R-:W-:Y:S02]  /*18630*/  FSEL R4, R147, -INF , !P3 ;  /* 0xff80000093047808 */ /* 0x000fe40005800000 */
[----:B------:R-:W-:Y:S02]  /*18640*/  FSEL R14, R14, -INF , !P4 ;  /* 0xff8000000e0e7808 */ /* 0x000fe40006000000 */
[----:B------:R-:W-:-:S02]  /*18650*/  ISETP.GT.AND P4, PT, R2, R9, PT ;  /* 0x000000090200720c */ /* 0x000fc40003f84270 */
[----:B------:R-:W-:Y:S02]  /*18660*/  ISETP.GT.AND P3, PT, R206, R9, PT ;  /* 0x00000009ce00720c */ /* 0x000fe40003f64270 */
[----:B------:R-:W-:Y:S02]  /*18670*/  FSEL R4, R4, -INF , !P1 ;  /* 0xff80000004047808 */ /* 0x000fe40004800000 */
[----:B------:R-:W-:Y:S02]  /*18680*/  ISETP.GT.AND P1, PT, R206, R7, PT ;  /* 0x00000007ce00720c */ /* 0x000fe40003f24270 */
[----:B------:R-:W-:Y:S02]  /*18690*/  FSEL R18, R18, -INF , !P6 ;  /* 0xff80000012127808 */ /* 0x000fe40007000000 */
[----:B------:R-:W-:Y:S02]  /*186a0*/  FSEL R10, R10, -INF , !P5 ;  /* 0xff8000000a0a7808 */ /* 0x000fe40006800000 */
[----:B------:R-:W-:-:S02]  /*186b0*/  FSEL R142, R142, -INF , !P4 ;  /* 0xff8000008e8e7808 */ /* 0x000fc40006000000 */
[C---:B------:R-:W-:Y:S02]  /*186c0*/  ISETP.GE.AND P6, PT, R9.reuse, R205, PT ;  /* 0x000000cd0900720c */ /* 0x040fe40003fc6270 */
[----:B------:R-:W-:Y:S01]  /*186d0*/  ISETP.GE.AND P5, PT, R9, R204, PT ;  /* 0x000000cc0900720c */ /* 0x000fe20003fa6270 */
[----:B------:R-:W-:Y:S01]  /*186e0*/  VIADD R9, R5, 0xffffff98 ;  /* 0xffffff9805097836 */ /* 0x000fe20000000000 */
[----:B------:R-:W-:Y:S02]  /*186f0*/  FSEL R140, R140, -INF , !P3 ;  /* 0xff8000008c8c7808 */ /* 0x000fe40005800000 */
[----:B------:R-:W-:Y:S02]  /*18700*/  ISETP.GT.AND P4, PT, R2, R7, PT ;  /* 0x000000070200720c */ /* 0x000fe40003f84270 */
[----:B------:R-:W-:Y:S02]  /*18710*/  ISETP.GE.AND P3, PT, R7, R205, PT ;  /* 0x000000cd0700720c */ /* 0x000fe40003f66270 */
[----:B------:R-:W-:-:S02]  /*18720*/  FSEL R141, R141, -INF , !P1 ;  /* 0xff8000008d8d7808 */ /* 0x000fc40004800000 */
[----:B------:R-:W-:Y:S02]  /*18730*/  ISETP.GE.AND P1, PT, R7, R204, PT ;  /* 0x000000cc0700720c */ /* 0x000fe40003f26270 */
[----:B------:R-:W-:Y:S02]  /*18740*/  FSEL R143, R143, -INF , !P4 ;  /* 0xff8000008f8f7808 */ /* 0x000fe40006000000 */
[----:B------:R-:W-:Y:S02]  /*18750*/  IADD3 R7, PT, PT, R5, -0x67, RZ ;  /* 0xffffff9905077810 */ /* 0x000fe40007ffe0ff */
[----:B------:R-:W-:Y:S02]  /*18760*/  FSEL R214, R141, -INF , !P3 ;  /* 0xff8000008dd67808 */ /* 0x000fe40005800000 */
[-C--:B------:R-:W-:Y:S02]  /*18770*/  ISETP.GT.AND P3, PT, R2, R9.reuse, PT ;  /* 0x000000090200720c */ /* 0x080fe40003f64270 */
[----:B------:R-:W-:-:S02]  /*18780*/  ISETP.GT.AND P4, PT, R206, R9, PT ;  /* 0x00000009ce00720c */ /* 0x000fc40003f84270 */
[----:B------:R-:W-:Y:S02]  /*18790*/  FSEL R176, R143, -INF , !P1 ;  /* 0xff8000008fb07808 */ /* 0x000fe40004800000 */
[-C--:B------:R-:W-:Y:S02]  /*187a0*/  ISETP.GT.AND P1, PT, R206, R7.reuse, PT ;  /* 0x00000007ce00720c */ /* 0x080fe40003f24270 */
[----:B------:R-:W-:Y:S02]  /*187b0*/  FSEL R146, R138, -INF , !P3 ;  /* 0xff8000008a927808 */ /* 0x000fe40005800000 */
[----:B------:R-:W-:Y:S02]  /*187c0*/  ISETP.GT.AND P3, PT, R2, R7, PT ;  /* 0x000000070200720c */ /* 0x000fe40003f64270 */
[----:B------:R-:W-:Y:S02]  /*187d0*/  FSEL R11, R136, -INF , !P4 ;  /* 0xff800000880b7808 */ /* 0x000fe40006000000 */
[----:B------:R-:W-:-:S02]  /*187e0*/  FSEL R216, R140, -INF , !P6 ;  /* 0xff8000008cd87808 */ /* 0x000fc40007000000 */
[----:B------:R-:W-:Y:S02]  /*187f0*/  FSEL R178, R142, -INF , !P5 ;  /* 0xff8000008eb27808 */ /* 0x000fe40006800000 */
[----:B------:R-:W-:Y:S02]  /*18800*/  FSEL R136, R137, -INF , !P1 ;  /* 0xff80000089887808 */ /* 0x000fe40004800000 */
[CC--:B------:R-:W-:Y:S02]  /*18810*/  ISETP.GE.AND P6, PT, R9.reuse, R205.reuse, PT ;  /* 0x000000cd0900720c */ /* 0x0c0fe40003fc6270 */
[-C--:B------:R-:W-:Y:S01]  /*18820*/  ISETP.GE.AND P5, PT, R9, R204.reuse, PT ;  /* 0x000000cc0900720c */ /* 0x080fe20003fa6270 */
[----:B------:R-:W-:Y:S01]  /*18830*/  VIADD R9, R5, 0xffffffa0 ;  /* 0xffffffa005097836 */ /* 0x000fe20000000000 */
[C---:B------:R-:W-:Y:S02]  /*18840*/  ISETP.GE.AND P4, PT, R7.reuse, R205, PT ;  /* 0x000000cd0700720c */ /* 0x040fe40003f86270 */
[----:B------:R-:W-:Y:S01]  /*18850*/  ISETP.GE.AND P1, PT, R7, R204, PT ;  /* 0x000000cc0700720c */ /* 0x000fe20003f26270 */
[----:B------:R-:W-:Y:S01]  /*18860*/  VIADD R7, R5, 0xffffffa1 ;  /* 0xffffffa105077836 */ /* 0x000fe20000000000 */
[----:B------:R-:W-:-:S02]  /*18870*/  FSEL R139, R139, -INF , !P3 ;  /* 0xff8000008b8b7808 */ /* 0x000fc40005800000 */
[----:B------:R-:W-:Y:S02]  /*18880*/  FSEL R136, R136, -INF , !P4 ;  /* 0xff80000088887808 */ /* 0x000fe40006000000 */
[----:B------:R-:W-:Y:S02]  /*18890*/  FSEL R144, R139, -INF , !P1 ;  /* 0xff8000008b907808 */ /* 0x000fe40004800000 */
[-C--:B------:R-:W-:Y:S02]  /*188a0*/  ISETP.GT.AND P3, PT, R206, R9.reuse, PT ;  /* 0x00000009ce00720c */ /* 0x080fe40003f64270 */
[----:B------:R-:W-:Y:S02]  /*188b0*/  ISETP.GT.AND P4, PT, R2, R9, PT ;  /* 0x000000090200720c */ /* 0x000fe40003f84270 */
[----:B------:R-:W-:Y:S02]  /*188c0*/  ISETP.GT.AND P1, PT, R206, R7, PT ;  /* 0x00000007ce00720c */ /* 0x000fe40003f24270 */
[----:B------:R-:W-:-:S02]  /*188d0*/  FSEL R32, R32, -INF , !P3 ;  /* 0xff80000020207808 */ /* 0x000fc40005800000 */
[----:B------:R-:W-:Y:S02]  /*188e0*/  FSEL R34, R34, -INF , !P4 ;  /* 0xff80000022227808 */ /* 0x000fe40006000000 */
[----:B------:R-:W-:Y:S02]  /*188f0*/  FSEL R33, R33, -INF , !P1 ;  /* 0xff80000021217808 */ /* 0x000fe40004800000 */
[C---:B------:R-:W-:Y:S02]  /*18900*/  ISETP.GE.AND P3, PT, R7.reuse, R205, PT ;  /* 0x000000cd0700720c */ /* 0x040fe40003f66270 */
[----:B------:R-:W-:Y:S02]  /*18910*/  ISETP.GT.AND P4, PT, R2, R7, PT ;  /* 0x000000070200720c */ /* 0x000fe40003f84270 */
[----:B------:R-:W-:Y:S02]  /*18920*/  ISETP.GE.AND P1, PT, R7, R204, PT ;  /* 0x000000cc0700720c */ /* 0x000fe40003f26270 */
[----:B------:R-:W-:-:S02]  /*18930*/  IADD3 R7, PT, PT, R5, -0x58, RZ ;  /* 0xffffffa805077810 */ /* 0x000fc40007ffe0ff */
[----:B------:R-:W-:Y:S02]  /*18940*/  FSEL R138, R11, -INF , !P6 ;  /* 0xff8000000b8a7808 */ /* 0x000fe40007000000 */
[----:B------:R-:W-:Y:S02]  /*18950*/  FSEL R146, R146, -INF , !P5 ;  /* 0xff80000092927808 */ /* 0x000fe40006800000 */
[C---:B------:R-:W-:Y:S02]  /*18960*/  ISETP.GE.AND P6, PT, R9.reuse, R205, PT ;  /* 0x000000cd0900720c */ /* 0x040fe40003fc6270 */
[----:B------:R-:W-:Y:S01]  /*18970*/  ISETP.GE.AND P5, PT, R9, R204, PT ;  /* 0x000000cc0900720c */ /* 0x000fe20003fa6270 */
[----:B------:R-:W-:Y:S01]  /*18980*/  VIADD R9, R5, 0xffffffa9 ;  /* 0xffffffa905097836 */ /* 0x000fe20000000000 */
[----:B------:R-:W-:Y:S02]  /*18990*/  FSEL R35, R35, -INF , !P4 ;  /* 0xff80000023237808 */ /* 0x000fe40006000000 */
[----:B------:R-:W-:-:S02]  /*189a0*/  ISETP.GT.AND P4, PT, R206, R7, PT ;  /* 0x00000007ce00720c */ /* 0x000fc40003f84270 */
[----:B------:R-:W-:Y:S02]  /*189b0*/  FSEL R210, R33, -INF , !P3 ;  /* 0xff80000021d27808 */ /* 0x000fe40005800000 */
[----:B------:R-:W-:Y:S02]  /*189c0*/  FSEL R140, R35, -INF , !P1 ;  /* 0xff800000238c7808 */ /* 0x000fe40004800000 */
[----:B------:R-:W-:Y:S02]  /*189d0*/  ISETP.GT.AND P3, PT, R2, R7, PT ;  /* 0x000000070200720c */ /* 0x000fe40003f64270 */
[----:B------:R-:W-:Y:S02]  /*189e0*/  ISETP.GT.AND P1, PT, R206, R9, PT ;  /* 0x00000009ce00720c */ /* 0x000fe40003f24270 */
[----:B------:R-:W-:Y:S02]  /*189f0*/  FSEL R28, R28, -INF , !P4 ;  /* 0xff8000001c1c7808 */ /* 0x000fe40006000000 */
[----:B------:R-:W-:-:S02]  /*18a00*/  FMNMX3.FTZ R11, R132, R16, R12, !PT ;  /* 0x00000010840b7276 */ /* 0x000fc4000781000c */
[----:B------:R-:W-:Y:S02]  /*18a10*/  ISETP.GT.AND P4, PT, R2, R9, PT ;  /* 0x000000090200720c */ /* 0x000fe40003f84270 */
[----:B------:R-:W-:Y:S02]  /*18a20*/  FSEL R212, R32, -INF , !P6 ;  /* 0xff80000020d47808 */ /* 0x000fe40007000000 */
[----:B------:R-:W-:Y:S02]  /*18a30*/  FSEL R142, R34, -INF , !P5 ;  /* 0xff800000228e7808 */ /* 0x000fe40006800000 */
[C---:B------:R-:W-:Y:S02]  /*18a40*/  ISETP.GE.AND P6, PT, R7.reuse, R205, PT ;  /* 0x000000cd0700720c */ /* 0x040fe40003fc6270 */
[----:B------:R-:W-:Y:S01]  /*18a50*/  ISETP.GE.AND P5, PT, R7, R204, PT ;  /* 0x000000cc0700720c */ /* 0x000fe20003fa6270 */
[----:B------:R-:W-:Y:S01]  /*18a60*/  VIADD R7, R5, 0xffffffb0 ;  /* 0xffffffb005077836 */ /* 0x000fe20000000000 */
[----:B------:R-:W-:-:S02]  /*18a70*/  FSEL R30, R30, -INF , !P3 ;  /* 0xff8000001e1e7808 */ /* 0x000fc40005800000 */
[----:B------:R-:W-:Y:S02]  /*18a80*/  FSEL R29, R29, -INF , !P1 ;  /* 0xff8000001d1d7808 */ /* 0x000fe40004800000 */
[----:B------:R-:W-:Y:S02]  /*18a90*/  FMNMX3.FTZ R11, R11, R18, R14, !PT ;  /* 0x000000120b0b7276 */ /* 0x000fe4000781000e */
[C---:B------:R-:W-:Y:S02]  /*18aa0*/  ISETP.GE.AND P3, PT, R9.reuse, R205, PT ;  /* 0x000000cd0900720c */ /* 0x040fe40003f66270 */
[----:B------:R-:W-:Y:S02]  /*18ab0*/  ISETP.GE.AND P1, PT, R9, R204, PT ;  /* 0x000000cc0900720c */ /* 0x000fe40003f26270 */
[----:B------:R-:W-:Y:S02]  /*18ac0*/  FSEL R31, R31, -INF , !P4 ;  /* 0xff8000001f1f7808 */ /* 0x000fe40006000000 */
[----:B------:R-:W-:-:S02]  /*18ad0*/  IADD3 R9, PT, PT, R5, -0x4f, RZ ;  /* 0xffffffb105097810 */ /* 0x000fc40007ffe0ff */
[----:B------:R-:W-:Y:S02]  /*18ae0*/  FMNMX3.FTZ R11, R11, R216, R214, !PT ;  /* 0x000000d80b0b7276 */ /* 0x000fe400078100d6 */
[C---:B------:R-:W-:Y:S02]  /*18af0*/  ISETP.GT.AND P4, PT, R206.reuse, R7, PT ;  /* 0x00000007ce00720c */ /* 0x040fe40003f84270 */
[----:B------:R-:W-:Y:S02]  /*18b00*/  FSEL R188, R31, -INF , !P1 ;  /* 0xff8000001fbc7808 */ /* 0x000fe40004800000 */
[----:B------:R-:W-:Y:S02]  /*18b10*/  ISETP.GT.AND P1, PT, R206, R9, PT ;  /* 0x00000009ce00720c */ /* 0x000fe40003f24270 */
[----:B------:R-:W-:Y:S02]  /*18b20*/  FSEL R208, R28, -INF , !P6 ;  /* 0xff8000001cd07808 */ /* 0x000fe40007000000 */
[----:B------:R-:W-:-:S02]  /*18b30*/  FSEL R190, R30, -INF , !P5 ;  /* 0xff8000001ebe7808 */ /* 0x000fc40006800000 */
[----:B------:R-:W-:Y:S02]  /*18b40*/  FSEL R192, R29, -INF , !P3 ;  /* 0xff8000001dc07808 */ /* 0x000fe40005800000 */
[C---:B------:R-:W-:Y:S02]  /*18b50*/  ISETP.GE.AND P5, PT, R7.reuse, R205, PT ;  /* 0x000000cd0700720c */ /* 0x040fe40003fa6270 */
[----:B------:R-:W-:Y:S02]  /*18b60*/  ISETP.GT.AND P3, PT, R2, R7, PT ;  /* 0x000000070200720c */ /* 0x000fe40003f64270 */
[----:B------:R-:W-:Y:S01]  /*18b70*/  ISETP.GE.AND P6, PT, R7, R204, PT ;  /* 0x000000cc0700720c */ /* 0x000fe20003fc6270 */
[----:B------:R-:W-:Y:S01]  /*18b80*/  VIADD R7, R5, 0xffffffb8 ;  /* 0xffffffb805077836 */ /* 0x000fe20000000000 */
[----:B------:R-:W-:Y:S02]  /*18b90*/  FMNMX3.FTZ R13, R11, R138, R136, !PT ;  /* 0x0000008a0b0d7276 */ /* 0x000fe40007810088 */
[----:B------:R-:W-:-:S02]  /*18ba0*/  FSEL R24, R24, -INF , !P4 ;  /* 0xff80000018187808 */ /* 0x000fc40006000000 */
[----:B------:R-:W-:Y:S02]  /*18bb0*/  FMNMX3.FTZ R11, R3, R8, R6, !PT ;  /* 0x00000008030b7276 */ /* 0x000fe40007810006 */
[----:B------:R-:W-:Y:S02]  /*18bc0*/  ISETP.GE.AND P4, PT, R9, R205, PT ;  /* 0x000000cd0900720c */ /* 0x000fe40003f86270 */
[----:B------:R-:W-:Y:S02]  /*18bd0*/  FSEL R25, R25, -INF , !P1 ;  /* 0xff80000019197808 */ /* 0x000fe40004800000 */
[----:B------:R-:W-:Y:S02]  /*18be0*/  IADD3 R5, PT, PT, R5, -0x47, RZ ;  /* 0xffffffb905057810 */ /* 0x000fe40007ffe0ff */
        /* <DEDUP_REMOVED lines=16> */
[----:B------:R-:W-:Y:S02]  /*18cf0*/  FMNMX3.FTZ R13, R13, R170, R168, !PT ;  /* 0x000000aa0d0d7276 */ /* 0x000fe400078100a8 */
[----:B------:R-:W-:Y:S02]  /*18d00*/  ISETP.GT.AND P1, PT, R2, R7, PT ;  /* 0x000000070200720c */ /* 0x000fe40003f24270 */
[----:B------:R-:W-:Y:S02]  /*18d10*/  FSEL R26, R26, -INF , !P3 ;  /* 0xff8000001a1a7808 */ /* 0x000fe40005800000 */
[----:B------:R-:W-:-:S02]  /*18d20*/  ISETP.GE.AND P5, PT, R9, R204, PT ;  /* 0x000000cc0900720c */ /* 0x000fc40003fa6270 */
[----:B------:R-:W-:Y:S02]  /*18d30*/  ISETP.GT.AND P3, PT, R2, R5, PT ;  /* 0x000000050200720c */ /* 0x000fe40003f64270 */
[----:B------:R-:W-:Y:S02]  /*18d40*/  FSEL R27, R27, -INF , !P4 ;  /* 0xff8000001b1b7808 */ /* 0x000fe40006000000 */
[----:B------:R-:W-:Y:S02]  /*18d50*/  FMNMX3.FTZ R11, R11, R142, R140, !PT ;  /* 0x0000008e0b0b7276 */ /* 0x000fe4000781008c */
[----:B------:R-:W-:Y:S02]  /*18d60*/  FMNMX3.FTZ R9, R13, R166, R161, !PT ;  /* 0x000000a60d097276 */ /* 0x000fe400078100a1 */
[----:B------:R-:W-:Y:S02]  /*18d70*/  FSEL R160, R174, -INF , !P1 ;  /* 0xff800000aea07808 */ /* 0x000fe40004800000 */
[-C--:B------:R-:W-:Y:S01]  /*18d80*/  ISETP.GE.AND P4, PT, R7, R204.reuse, PT ;  /* 0x000000cc0700720c */ /* 0x080fe20003f86270 */
[----:B------:R-:W1:Y:S01]  /*18d90*/  SHFL.BFLY PT, R2, R9, 0x2, 0x1f ;  /* 0x0c401f0009027f89 */ /* 0x000e6200000e0000 */
[----:B------:R-:W-:-:S02]  /*18da0*/  ISETP.GE.AND P1, PT, R5, R204, PT ;  /* 0x000000cc0500720c */ /* 0x000fc40003f26270 */
[----:B------:R-:W-:Y:S02]  /*18db0*/  FSEL R158, R175, -INF , !P3 ;  /* 0xff800000af9e7808 */ /* 0x000fe40005800000 */
[----:B------:R-:W-:Y:S02]  /*18dc0*/  FSEL R164, R26, -INF , !P6 ;  /* 0xff8000001aa47808 */ /* 0x000fe40007000000 */
[----:B------:R-:W-:Y:S02]  /*18dd0*/  FSEL R162, R27, -INF , !P5 ;  /* 0xff8000001ba27808 */ /* 0x000fe40006800000 */
[----:B------:R-:W-:Y:S02]  /*18de0*/  FMNMX3.FTZ R11, R11, R190, R188, !PT ;  /* 0x000000be0b0b7276 */ /* 0x000fe400078100bc */
[----:B------:R-:W-:Y:S02]  /*18df0*/  FSEL R160, R160, -INF , !P4 ;  /* 0xff800000a0a07808 */ /* 0x000fe40006000000 */
[----:B------:R-:W-:-:S02]  /*18e00*/  FSEL R158, R158, -INF , !P1 ;  /* 0xff8000009e9e7808 */ /* 0x000fc40004800000 */
[----:B------:R-:W-:Y:S02]  /*18e10*/  FMNMX3.FTZ R11, R11, R164, R162, !PT ;  /* 0x000000a40b0b7276 */ /* 0x000fe400078100a2 */
[----:B------:R-:W-:Y:S02]  /*18e20*/  LEA R186, R0, UR5, 0x1 ;  /* 0x0000000500ba7c11 */ /* 0x000fe4000f8e08ff */
[----:B------:R-:W-:-:S03]  /*18e30*/  FMNMX3.FTZ R22, R11, R160, R158, !PT ;  /* 0x000000a00b167276 */ /* 0x000fc6000781009e */
[----:B------:R-:W-:Y:S02]  /*18e40*/  VIADD R156, R186, 0xc040 ;  /* 0x0000c040ba9c7836 */ /* 0x000fe40000000000 */
[----:B------:R-:W3:Y:S01]  /*18e50*/  SHFL.BFLY PT, R5, R22, 0x2, 0x1f ;  /* 0x0c401f0016057f89 */ /* 0x000ee200000e0000 */
[----:B-1----:R-:W-:Y:S01]  /*18e60*/  FMNMX.FTZ R20, R9, R2, !PT ;  /* 0x0000000209147209 */ /* 0x002fe20007810000 */
[----:B------:R-:W-:-:S04]  /*18e70*/  IMAD.IADD R159, R155, 0x1, R186 ;  /* 0x000000019b9f7824 */ /* 0x000fc800078e02ba */
[----:B------:R-:W1:Y:S01]  /*18e80*/  SHFL.BFLY PT, R133, R20, 0x1, 0x1f ;  /* 0x0c201f0014857f89 */ /* 0x000e6200000e0000 */
[----:B---3--:R-:W-:-:S05]  /*18e90*/  FMNMX.FTZ R5, R22, R5, !PT ;  /* 0x0000000516057209 */ /* 0x008fca0007810000 */
[----:B------:R-:W3:Y:S01]  /*18ea0*/  SHFL.BFLY PT, R2, R5, 0x1, 0x1f ;  /* 0x0c201f0005027f89 */ /* 0x000ee200000e0000 */
[----:B-1----:R-:W-:-:S03]  /*18eb0*/  FMNMX.FTZ R133, R20, R133, !PT ;  /* 0x0000008514857209 */ /* 0x002fc60007810000 */
[----:B------:R-:W-:Y:S01]  /*18ec0*/  LDSM.16.MT88.4 R20, [R159+0xc000] ;  /* 0x00c000009f14783b */ /* 0x000fe20000004200 */
[C---:B------:R-:W-:Y:S01]  /*18ed0*/  FSETP.NEU.FTZ.AND P3, PT, R133.reuse, -INF , PT ;  /* 0xff8000008500780b */ /* 0x040fe20003f7d000 */
[----:B--2---:R-:W-:-:S05]  /*18ee0*/  FMUL.FTZ R163, R133, UR4 ;  /* 0x0000000485a37c20 */ /* 0x004fca0008410000 */
[----:B------:R-:W-:-:S05]  /*18ef0*/  FSEL R163, R163, RZ, P3 ;  /* 0x000000ffa3a37208 */ /* 0x000fca0001800000 */
[--C-:B------:R-:W-:Y:S01]  /*18f00*/  FFMA.FTZ R154, R16, UR4, -R163.reuse ;  /* 0x00000004109a7c23 */ /* 0x100fe200080108a3 */
[----:B------:R-:W-:Y:S01]  /*18f10*/  IADD3 R16, PT, PT, R186, 0xc000, RZ ;  /* 0x0000c000ba107810 */ /* 0x000fe20007ffe0ff */
[--C-:B------:R-:W-:Y:S01]  /*18f20*/  FFMA.FTZ R150, R12, UR4, -R163.reuse ;  /* 0x000000040c967c23 */ /* 0x100fe200080108a3 */
[--C-:B------:R-:W-:Y:S01]  /*18f30*/  FFMA.FTZ R149, R18, UR4, -R163.reuse ;  /* 0x0000000412957c23 */ /* 0x100fe200080108a3 */
[--C-:B------:R-:W-:Y:S01]  /*18f40*/  FFMA.FTZ R148, R14, UR4, -R163.reuse ;  /* 0x000000040e947c23 */ /* 0x100fe200080108a3 */
[----:B------:R-:W-:Y:S01]  /*18f50*/  @P2 IADD3 R156, PT, PT, R16, -0x40, RZ ;  /* 0xffffffc0109c2810 */ /* 0x000fe20007ffe0ff */
[----:B------:R-:W-:Y:S01]  /*18f60*/  MUFU.EX2 R154, R154 ;  /* 0x0000009a009a7308 */ /* 0x000fe20000000800 */
[----:B------:R-:W-:Y:S01]  /*18f70*/  LDSM.16.MT88.4 R12, [R186+0xc000] ;  /* 0x00c00000ba0c783b */ /* 0x000fe20000004200 */
[----:B---3--:R-:W-:Y:S01]  /*18f80*/  FMNMX.FTZ R2, R5, R2, !PT ;  /* 0x0000000205027209 */ /* 0x008fe20007810000 */
[----:B------:R-:W-:Y:S01]  /*18f90*/  FFMA.FTZ R165, R216, UR4, -R163 ;  /* 0x00000004d8a57c23 */ /* 0x000fe200080108a3 */
[----:B------:R-:W-:Y:S01]  /*18fa0*/  FSEL R5, R133, RZ, P3 ;  /* 0x000000ff85057208 */ /* 0x000fe20001800000 */
[----:B------:R-:W1:Y:S01]  /*18fb0*/  LDSM.16.MT88.4 R28, [R156] ;  /* 0x000000009c1c783b */ /* 0x000e620000004200 */
[C---:B------:R-:W-:Y:S01]  /*18fc0*/  FSETP.NEU.FTZ.AND P1, PT, R2.reuse, -INF , PT ;  /* 0xff8000000200780b */ /* 0x040fe20003f3d000 */
[----:B------:R-:W-:Y:S01]  /*18fd0*/  FMUL.FTZ R157, R2, UR4 ;  /* 0x00000004029d7c20 */ /* 0x000fe20008410000 */
[----:B------:R-:W2:Y:S01]  /*18fe0*/  MUFU.EX2 R150, R150 ;  /* 0x0000009600967308 */ /* 0x000ea20000000800 */
[----:B------:R-:W-:Y:S01]  /*18ff0*/  FADD.FTZ R5, R132, -R5 ;  /* 0x8000000584057221 */ /* 0x000fe20000010000 */
[----:B------:R-:W-:-:S02]  /*19000*/  IMAD.IADD R155, R155, 0x1, R156 ;  /* 0x000000019b9b7824 */ /* 0x000fc400078e029c */
[--C-:B------:R-:W-:Y:S01]  /*19010*/  FFMA.FTZ R172, R214, UR4, -R163.reuse ;  /* 0x00000004d6ac7c23 */ /* 0x100fe200080108a3 */
[----:B------:R-:W-:Y:S01]  /*19020*/  FSEL R157, R157, RZ, P1 ;  /* 0x000000ff9d9d7208 */ /* 0x000fe20000800000 */
[----:B------:R-:W-:Y:S01]  /*19030*/  FMUL.FTZ R132, R5, UR4 ;  /* 0x0000000405847c20 */ /* 0x000fe20008410000 */
[--C-:B------:R-:W-:Y:S01]  /*19040*/  FFMA.FTZ R167, R138, UR4, -R163.reuse ;  /* 0x000000048aa77c23 */ /* 0x100fe200080108a3 */
[----:B------:R-:W-:Y:S01]  /*19050*/  FFMA.FTZ R174, R136, UR4, -R163 ;  /* 0x0000000488ae7c23 */ /* 0x000fe200080108a3 */
[----:B------:R-:W-:Y:S01]  /*19060*/  MUFU.EX2 R149, R149 ;  /* 0x0000009500957308 */ /* 0x000fe20000000800 */
[--C-:B------:R-:W-:Y:S01]  /*19070*/  FFMA.FTZ R151, R4, UR4, -R157.reuse ;  /* 0x0000000404977c23 */ /* 0x100fe2000801089d */
[----:B------:R-:W-:Y:S01]  /*19080*/  FSEL R4, R2, RZ, P1 ;  /* 0x000000ff02047208 */ /* 0x000fe20000800000 */
[--C-:B------:R-:W-:Y:S01]  /*19090*/  FFMA.FTZ R152, R8, UR4, -R157.reuse ;  /* 0x0000000408987c23 */ /* 0x100fe2000801089d */
[--C-:B------:R-:W-:Y:S01]  /*190a0*/  FFMA.FTZ R134, R6, UR4, -R157.reuse ;  /* 0x0000000406867c23 */ /* 0x100fe2000801089d */
[--C-:B------:R-:W-:Y:S01]  /*190b0*/  FFMA.FTZ R10, R10, UR4, -R157.reuse ;  /* 0x000000040a0a7c23 */ /* 0x100fe2000801089d */
[--C-:B------:R-:W-:Y:S01]  /*190c0*/  FFMA.FTZ R169, R178, UR4, -R157.reuse ;  /* 0x00000004b2a97c23 */ /* 0x100fe2000801089d */
[----:B------:R-:W-:Y:S01]  /*190d0*/  FADD.FTZ R3, R3, -R4 ;  /* 0x8000000403037221 */ /* 0x000fe20000010000 */
[----:B------:R-:W3:Y:S01]  /*190e0*/  MUFU.EX2 R132, R132 ;  /* 0x0000008400847308 */ /* 0x000ee20000000800 */
[----:B--2---:R-:W-:Y:S01]  /*190f0*/  F2FP.F16.F32.PACK_AB R4, R150, R154 ;  /* 0x0000009a9604723e */ /* 0x004fe200000000ff */
[--C-:B------:R-:W-:Y:S01]  /*19100*/  FFMA.FTZ R176, R176, UR4, -R157.reuse ;  /* 0x00000004b0b07c23 */ /* 0x100fe2000801089d */
[----:B------:R-:W-:Y:S01]  /*19110*/  FMUL.FTZ R3, R3, UR4 ;  /* 0x0000000403037c20 */ /* 0x000fe20008410000 */
[--C-:B------:R-:W-:Y:S01]  /*19120*/  FFMA.FTZ R178, R146, UR4, -R157.reuse ;  /* 0x0000000492b27c23 */ /* 0x100fe2000801089d */
[----:B------:R-:W-:Y:S01]  /*19130*/  FFMA.FTZ R171, R144, UR4, -R157 ;  /* 0x0000000490ab7c23 */ /* 0x000fe2000801089d */
[----:B------:R-:W-:Y:S01]  /*19140*/  LDSM.16.MT88.4 R136, [R186+0xc800] ;  /* 0x00c80000ba88783b */ /* 0x000fe20000004200 */
[--C-:B------:R-:W-:Y:S01]  /*19150*/  FFMA.FTZ R175, R208, UR4, -R163.reuse ;  /* 0x00000004d0af7c23 */ /* 0x100fe200080108a3 */
[----:B------:R-:W2:Y:S01]  /*19160*/  MUFU.EX2 R148, R148 ;  /* 0x0000009400947308 */ /* 0x000ea20000000800 */
[--C-:B------:R-:W-:Y:S01]  /*19170*/  FFMA.FTZ R173, R212, UR4, -R163.reuse ;  /* 0x00000004d4ad7c23 */ /* 0x100fe200080108a3 */
[----:B------:R-:W-:Y:S01]  /*19180*/  LDSM.16.MT88.4 R144, [R156+0x4800] ;  /* 0x004800009c90783b */ /* 0x000fe20000004200 */
[--C-:B------:R-:W-:Y:S01]  /*19190*/  FFMA.FTZ R210, R210, UR4, -R163.reuse ;  /* 0x00000004d2d27c23 */ /* 0x100fe200080108a3 */
[----:B------:R-:W-:Y:S01]  /*191a0*/  FFMA.FTZ R192, R192, UR4, -R163 ;  /* 0x00000004c0c07c23 */ /* 0x000fe200080108a3 */
[--C-:B------:R-:W-:Y:S01]  /*191b0*/  FFMA.FTZ R177, R142, UR4, -R157.reuse ;  /* 0x000000048eb17c23 */ /* 0x100fe2000801089d */
[--C-:B------:R-:W-:Y:S01]  /*191c0*/  FFMA.FTZ R208, R140, UR4, -R157.reuse ;  /* 0x000000048cd07c23 */ /* 0x100fe2000801089d */
[--C-:B------:R-:W-:Y:S01]  /*191d0*/  FFMA.FTZ R179, R190, UR4, -R157.reuse ;  /* 0x00000004beb37c23 */ /* 0x100fe2000801089d */
[----:B------:R-:W4:Y:S01]  /*191e0*/  MUFU.EX2 R3, R3 ;  /* 0x0000000300037308 */ /* 0x000f220000000800 */
[-C--:B---3--:R-:W-:Y:S01]  /*191f0*/  FMUL.FTZ R32, R104, R132.reuse ;  /* 0x0000008468207220 */ /* 0x088fe20000410000 */
[-C--:B------:R-:W-:Y:S01]  /*19200*/  FMUL.FTZ R33, R105, R132.reuse ;  /* 0x0000008469217220 */ /* 0x080fe20000410000 */
[-C--:B------:R-:W-:Y:S01]  /*19210*/  FMUL.FTZ R24, R112, R132.reuse ;  /* 0x0000008470187220 */ /* 0x080fe20000410000 */
[-C--:B------:R-:W-:Y:S01]  /*19220*/  FMUL.FTZ R25, R113, R132.reuse ;  /* 0x0000008471197220 */ /* 0x080fe20000410000 */
[-C--:B------:R-:W-:Y:S01]  /*19230*/  FMUL.FTZ R108, R108, R132.reuse ;  /* 0x000000846c6c7220 */ /* 0x080fe20000410000 */
[-C--:B------:R-:W-:Y:S01]  /*19240*/  FMUL.FTZ R109, R109, R132.reuse ;  /* 0x000000846d6d7220 */ /* 0x080fe20000410000 */
[-C--:B------:R-:W-:Y:S01]  /*19250*/  FMUL.FTZ R44, R44, R132.reuse ;  /* 0x000000842c2c7220 */ /* 0x080fe20000410000 */
[----:B------:R-:W-:Y:S01]  /*19260*/  MUFU.EX2 R152, R152 ;  /* 0x0000009800987308 */ /* 0x000fe20000000800 */
[----:B--2---:R-:W-:Y:S01]  /*19270*/  F2FP.F16.F32.PACK_AB R6, R148, R149 ;  /* 0x000000959406723e */ /* 0x004fe200000000ff */
        /* <DEDUP_REMOVED lines=13> */
[-C--:B------:R-:W-:Y:S01]  /*19350*/  FMUL.FTZ R111, R111, R3.reuse ;  /* 0x000000036f6f7220 */ /* 0x080fe20000410000 */
[----:B------:R-:W-:Y:S01]  /*19360*/  MUFU.EX2 R0, R10 ;  /* 0x0000000a00007308 */ /* 0x000fe20000000800 */
[----:B------:R-:W4:Y:S01]  /*19370*/  LDSM.16.MT88.4 R112, [R156+0x2000] ;  /* 0x002000009c70783b */ /* 0x000f220000004200 */
[-C--:B------:R-:W-:Y:S01]  /*19380*/  FMUL.FTZ R46, R46, R3.reuse ;  /* 0x000000032e2e7220 */ /* 0x080fe20000410000 */
[-C--:B------:R-:W-:Y:S01]  /*19390*/  FMUL.FTZ R47, R47, R3.reuse ;  /* 0x000000032f2f7220 */ /* 0x080fe20000410000 */
[-C--:B------:R-:W-:Y:S01]  /*193a0*/  FMUL.FTZ R50, R50, R3.reuse ;  /* 0x0000000332327220 */ /* 0x080fe20000410000 */
[-C--:B------:R-:W-:Y:S01]  /*193b0*/  FMUL.FTZ R51, R51, R3.reuse ;  /* 0x0000000333337220 */ /* 0x080fe20000410000 */
[-C--:B------:R-:W-:Y:S01]  /*193c0*/  FMUL.FTZ R54, R54, R3.reuse ;  /* 0x0000000336367220 */ /* 0x080fe20000410000 */
[-C--:B------:R-:W-:Y:S01]  /*193d0*/  FMUL.FTZ R55, R55, R3.reuse ;  /* 0x0000000337377220 */ /* 0x080fe20000410000 */
[----:B------:R-:W5:Y:S01]  /*193e0*/  MUFU.EX2 R151, R151 ;  /* 0x0000009700977308 */ /* 0x000f620000000800 */
[----:B--2---:R-:W-:Y:S01]  /*193f0*/  F2FP.F16.F32.PACK_AB R5, R134, R152 ;  /* 0x000000988605723e */ /* 0x004fe200000000ff */
[-C--:B------:R-:W-:Y:S01]  /*19400*/  FMUL.FTZ R57, R57, R132.reuse ;  /* 0x0000008439397220 */ /* 0x080fe20000410000 */
        /* <DEDUP_REMOVED lines=14> */
[----:B-----5:R-:W-:Y:S01]  /*194f0*/  F2FP.F16.F32.PACK_AB R7, R151, R0 ;  /* 0x000000009707723e */ /* 0x020fe200000000ff */
[-C--:B------:R-:W-:Y:S01]  /*19500*/  FMUL.FTZ R116, R116, R132.reuse ;  /* 0x0000008474747220 */ /* 0x080fe20000410000 */
[-C--:B------:R-:W-:Y:S01]  /*19510*/  FMUL.FTZ R117, R117, R132.reuse ;  /* 0x0000008475757220 */ /* 0x080fe20000410000 */
[-C--:B------:R-:W-:Y:S01]  /*19520*/  FMUL.FTZ R118, R118, R3.reuse ;  /* 0x0000000376767220 */ /* 0x080fe20000410000 */
[-C--:B------:R-:W-:Y:S01]  /*19530*/  FMUL.FTZ R119, R119, R3.reuse ;  /* 0x0000000377777220 */ /* 0x080fe20000410000 */
[----:B------:R-:W-:Y:S01]  /*19540*/  LDSM.16.MT88.4 R120, [R155] ;  /* 0x000000009b78783b */ /* 0x000fe20000004200 */
        /* <DEDUP_REMOVED lines=13> */
[-C--:B------:R-:W-:Y:S01]  /*19620*/  FMUL.FTZ R102, R102, R3.reuse ;  /* 0x0000000366667220 */ /* 0x080fe20000410000 */
[-C--:B------:R-:W-:Y:S01]  /*19630*/  FMUL.FTZ R103, R103, R3.reuse ;  /* 0x0000000367677220 */ /* 0x080fe20000410000 */
[-C--:B------:R-:W-:Y:S01]  /*19640*/  FMUL.FTZ R76, R76, R132.reuse ;  /* 0x000000844c4c7220 */ /* 0x080fe20000410000 */
[-C--:B------:R-:W-:Y:S01]  /*19650*/  FMUL.FTZ R77, R77, R132.reuse ;  /* 0x000000844d4d7220 */ /* 0x080fe20000410000 */
[C---:B---3--:R-:W-:Y:S01]  /*19660*/  HMMA.16816.F32 R44, R4.reuse, R104, R44 ;  /* 0x00000068042c723c */ /* 0x048fe2000000182c */
        /* <DEDUP_REMOVED lines=15> */
[C---:B----4-:R-:W-:Y:S01]  /*19760*/  HMMA.16816.F32 R52, R4.reuse, R112, R52 ;  /* 0x000000700434723c */ /* 0x050fe20000001834 */
        /* <DEDUP_REMOVED lines=8> */
[----:B------:R-:W3:Y:S01]  /*197f0*/  LDSM.16.MT88.4 R112, [R159+0x10000] ;  /* 0x010000009f70783b */ /* 0x000ee20000004200 */
        /* <DEDUP_REMOVED lines=9> */
[-C--:B------:R-:W-:Y:S01]  /*19890*/  FMUL.FTZ R125, R125, R132.reuse ;  /* 0x000000847d7d7220 */ /* 0x080fe20000410000 */
[----:B------:R-:W4:Y:S01]  /*198a0*/  MUFU.EX2 R172, R172 ;  /* 0x000000ac00ac7308 */ /* 0x000f220000000800 */
[-C--:B------:R-:W-:Y:S01]  /*198b0*/  FMUL.FTZ R126, R126, R3.reuse ;  /* 0x000000037e7e7220 */ /* 0x080fe20000410000 */
[-C--:B------:R-:W-:Y:S01]  /*198c0*/  FMUL.FTZ R127, R127, R3.reuse ;  /* 0x000000037f7f7220 */ /* 0x080fe20000410000 */
[-C--:B------:R-:W-:Y:S01]  /*198d0*/  FMUL.FTZ R92, R92, R132.reuse ;  /* 0x000000845c5c7220 */ /* 0x080fe20000410000 */
[C---:B-1----:R-:W-:Y:S01]  /*198e0*/  HMMA.16816.F32 R60, R4.reuse, R108, R60 ;  /* 0x0000006c043c723c */ /* 0x042fe2000000183c */
[-C--:B------:R-:W-:Y:S01]  /*198f0*/  FMUL.FTZ R93, R93, R132.reuse ;  /* 0x000000845d5d7220 */ /* 0x080fe20000410000 */
[-C--:B------:R-:W-:Y:S01]  /*19900*/  FMUL.FTZ R94, R94, R3.reuse ;  /* 0x000000035e5e7220 */ /* 0x080fe20000410000 */
[-C--:B------:R-:W-:Y:S01]  /*19910*/  FMUL.FTZ R95, R95, R3.reuse ;  /* 0x000000035f5f7220 */ /* 0x080fe20000410000 */
[----:B------:R-:W-:Y:S01]  /*19920*/  MUFU.EX2 R167, R167 ;  /* 0x000000a700a77308 */ /* 0x000fe20000000800 */
[-C--:B------:R-:W-:Y:S01]  /*19930*/  FMUL.FTZ R96, R96, R132.reuse ;  /* 0x0000008460607220 */ /* 0x080fe20000410000 */
[-C--:B------:R-:W-:Y:S01]  /*19940*/  FMUL.FTZ R97, R97, R132.reuse ;  /* 0x0000008461617220 */ /* 0x080fe20000410000 */
[-C--:B------:R-:W-:Y:S01]  /*19950*/  FMUL.FTZ R98, R98, R3.reuse ;  /* 0x0000000362627220 */ /* 0x080fe20000410000 */
[C---:B------:R-:W-:Y:S01]  /*19960*/  HMMA.16816.F32 R64, R4.reuse, R110, R64 ;  /* 0x0000006e0440723c */ /* 0x040fe20000001840 */
[----:B------:R-:W1:Y:S01]  /*19970*/  LDSM.16.MT88.4 R108, [R156+0x4000] ;  /* 0x004000009c6c783b */ /* 0x000e620000004200 */
[-C--:B------:R-:W-:Y:S01]  /*19980*/  FMUL.FTZ R99, R99, R3.reuse ;  /* 0x0000000363637220 */ /* 0x080fe20000410000 */
[----:B------:R-:W-:Y:S01]  /*19990*/  FFMA.FTZ R188, R188, UR4, -R157 ;  /* 0x00000004bcbc7c23 */ /* 0x000fe2000801089d */
[----:B------:R-:W-:Y:S01]  /*199a0*/  MUFU.EX2 R174, R174 ;  /* 0x000000ae00ae7308 */ /* 0x000fe20000000800 */
[----:B------:R-:W-:Y:S01]  /*199b0*/  LDSM.16.MT88.4 R128, [R156+0x800] ;  /* 0x000800009c80783b */ /* 0x000fe20000004200 */
[--C-:B------:R-:W-:Y:S01]  /*199c0*/  FFMA.FTZ R170, R170, UR4, -R163.reuse ;  /* 0x00000004aaaa7c23 */ /* 0x100fe200080108a3 */
[--C-:B------:R-:W-:Y:S01]  /*199d0*/  FFMA.FTZ R187, R168, UR4, -R163.reuse ;  /* 0x00000004a8bb7c23 */ /* 0x100fe200080108a3 */
[C---:B------:R-:W-:Y:S01]  /*199e0*/  HMMA.16816.F32 R20, R4.reuse, R22, R116 ;  /* 0x000000160414723c */ /* 0x040fe20000001874 */
[----:B------:R-:W5:Y:S01]  /*199f0*/  LDSM.16.MT88.4 R116, [R186+0xe000] ;  /* 0x00e00000ba74783b */ /* 0x000f620000004200 */
[--C-:B------:R-:W-:Y:S01]  /*19a00*/  FFMA.FTZ R166, R166, UR4, -R163.reuse ;  /* 0x00000004a6a67c23 */ /* 0x100fe200080108a3 */
[----:B------:R-:W-:Y:S01]  /*19a10*/  FFMA.FTZ R161, R161, UR4, -R163 ;  /* 0x00000004a1a17c23 */ /* 0x000fe200080108a3 */
[----:B------:R-:W-:Y:S01]  /*19a20*/  MUFU.EX2 R169, R169 ;  /* 0x000000a900a97308 */ /* 0x000fe20000000800 */
[----:B------:R-:W-:Y:S01]  /*19a30*/  LDSM.16.MT88.4 R140, [R186+0xd000] ;  /* 0x00d00000ba8c783b */ /* 0x000fe20000004200 */
[--C-:B------:R-:W-:Y:S01]  /*19a40*/  FFMA.FTZ R163, R164, UR4, -R157.reuse ;  /* 0x00000004a4a37c23 */ /* 0x100fe2000801089d */
[--C-:B------:R-:W-:Y:S01]  /*19a50*/  FFMA.FTZ R162, R162, UR4, -R157.reuse ;  /* 0x00000004a2a27c23 */ /* 0x100fe2000801089d */
[C---:B--2---:R-:W-:Y:S01]  /*19a60*/  HMMA.16816.F32 R68, R4.reuse, R104, R68 ;  /* 0x000000680444723c */ /* 0x044fe20000001844 */
[--C-:B------:R-:W-:Y:S01]  /*19a70*/  FFMA.FTZ R160, R160, UR4, -R157.reuse ;  /* 0x00000004a0a07c23 */ /* 0x100fe2000801089d */
[----:B------:R-:W-:Y:S01]  /*19a80*/  FFMA.FTZ R157, R158, UR4, -R157 ;  /* 0x000000049e9d7c23 */ /* 0x000fe2000801089d */
[----:B------:R-:W-:Y:S01]  /*19a90*/  FFMA.FTZ R215, R215, R132, R154 ;  /* 0x00000084d7d77223 */ /* 0x000fe2000001009a */
[----:B------:R-:W2:Y:S01]  /*19aa0*/  MUFU.EX2 R176, R176 ;  /* 0x000000b000b07308 */ /* 0x000ea20000000800 */
[----:B------:R-:W-:Y:S01]  /*19ab0*/  FFMA.FTZ R3, R213, R3, R152 ;  /* 0x00000003d5037223 */ /* 0x000fe20000010098 */
[----:B------:R-:W-:Y:S01]  /*19ac0*/  ISETP.GT.AND P1, PT, R153, R194, PT ;  /* 0x000000c29900720c */ /* 0x000fe20003f24270 */
[----:B------:R-:W-:Y:S01]  /*19ad0*/  FADD.FTZ R150, R150, R215 ;  /* 0x000000d796967221 */ /* 0x000fe20000010000 */
[----:B------:R-:W-:Y:S01]  /*19ae0*/  HMMA.16816.F32 R72, R4, R106, R72 ;  /* 0x0000006a0448723c */ /* 0x000fe20000001848 */
[----:B------:R-:W4:Y:S01]  /*19af0*/  LDSM.16.MT88.4 R104, [R155+0x4000] ;  /* 0x004000009b68783b */ /* 0x000f220000004200 */
[----:B------:R-:W-:Y:S01]  /*19b00*/  FADD.FTZ R3, R134, R3 ;  /* 0x0000000386037221 */ /* 0x000fe20000010000 */
[----:B------:R-:W-:Y:S01]  /*19b10*/  FADD.FTZ R149, R149, R150 ;  /* 0x0000009695957221 */ /* 0x000fe20000010000 */
[----:B------:R-:W-:Y:S01]  /*19b20*/  MUFU.EX2 R178, R178 ;  /* 0x000000b200b27308 */ /* 0x000fe20000000800 */
[----:B------:R-:W-:-:S02]  /*19b30*/  IMAD.MOV.U32 R132, RZ, RZ, R133 ;  /* 0x000000ffff847224 */ /* 0x000fc400078e0085 */
[----:B------:R-:W-:Y:S01]  /*19b40*/  FADD.FTZ R0, R0, R3 ;  /* 0x0000000300007221 */ /* 0x000fe20000010000 */
[----:B------:R-:W-:Y:S01]  /*19b50*/  FADD.FTZ R148, R148, R149 ;  /* 0x0000009594947221 */ /* 0x000fe20000010000 */
[C---:B------:R-:W-:Y:S01]  /*19b60*/  HMMA.16816.F32 R32, R4.reuse, R120, R32 ;  /* 0x000000780420723c */ /* 0x040fe20000001820 */
[-C--:B------:R-:W-:Y:S01]  /*19b70*/  MOV R3, R2.reuse ;  /* 0x0000000200037202 */ /* 0x080fe20000000f00 */
[----:B------:R-:W-:Y:S01]  /*19b80*/  FADD.FTZ R0, R151, R0 ;  /* 0x0000000097007221 */ /* 0x000fe20000010000 */
[----:B------:R-:W-:Y:S01]  /*19b90*/  @P1 MOV R3, R2 ;  /* 0x0000000200031202 */ /* 0x000fe20000000f00 */
[----:B------:R-:W2:Y:S01]  /*19ba0*/  MUFU.EX2 R171, R171 ;  /* 0x000000ab00ab7308 */ /* 0x000ea20000000800 */
[----:B------:R-:W-:Y:S01]  /*19bb0*/  @P1 IMAD.MOV.U32 R132, RZ, RZ, R133 ;  /* 0x000000ffff841224 */ /* 0x000fe200078e0085 */
[----:B------:R-:W-:Y:S02]  /*19bc0*/  @P1 IADD3 R135, PT, PT, R135, -0x3, RZ ;  /* 0xfffffffd87871810 */ /* 0x000fe40007ffe0ff */
[C---:B------:R-:W-:Y:S01]  /*19bd0*/  HMMA.16816.F32 R100, R4.reuse, R122, R100 ;  /* 0x0000007a0464723c */ /* 0x040fe20000001864 */
[----:B------:R-:W-:Y:S03]  /*19be0*/  LDSM.16.MT88.4 R120, [R186+0xe800] ;  /* 0x00e80000ba78783b */ /* 0x000fe60000004200 */
[----:B------:R-:W-:Y:S04]  /*19bf0*/  MUFU.EX2 R173, R173 ;  /* 0x000000ad00ad7308 */ /* 0x000fe80000000800 */
[C---:B---3--:R-:W-:Y:S04]  /*19c00*/  HMMA.16816.F32 R76, R4.reuse, R112, R76 ;  /* 0x00000070044c723c */ /* 0x048fe8000000184c */
[----:B------:R-:W3:Y:S04]  /*19c10*/  MUFU.EX2 R210, R210 ;  /* 0x000000d200d27308 */ /* 0x000ee80000000800 */
[C---:B------:R-:W-:Y:S01]  /*19c20*/  HMMA.16816.F32 R80, R4.reuse, R114, R80 ;  /* 0x000000720450723c */ /* 0x040fe20000001850 */
[----:B------:R-:W3:Y:S03]  /*19c30*/  LDSM.16.MT88.4 R112, [R159+0xc800] ;  /* 0x00c800009f70783b */ /* 0x000ee60000004200 */
[----:B------:R-:W-:Y:S04]  /*19c40*/  MUFU.EX2 R175, R175 ;  /* 0x000000af00af7308 */ /* 0x000fe80000000800 */
[C---:B-1----:R-:W-:Y:S04]  /*19c50*/  HMMA.16816.F32 R84, R4.reuse, R108, R84 ;  /* 0x0000006c0454723c */ /* 0x042fe80000001854 */
[----:B------:R-:W-:Y:S04]  /*19c60*/  MUFU.EX2 R192, R192 ;  /* 0x000000c000c07308 */ /* 0x000fe80000000800 */
[C---:B------:R-:W-:Y:S01]  /*19c70*/  HMMA.16816.F32 R88, R4.reuse, R110, R88 ;  /* 0x0000006e0458723c */ /* 0x040fe20000001858 */
[----:B------:R-:W1:Y:S03]  /*19c80*/  LDSM.16.MT88.4 R108, [R156+0x2800] ;  /* 0x002800009c6c783b */ /* 0x000e660000004200 */
[----:B------:R-:W-:Y:S04]  /*19c90*/  MUFU.EX2 R177, R177 ;  /* 0x000000b100b17308 */ /* 0x000fe80000000800 */
[C---:B-----5:R-:W-:Y:S04]  /*19ca0*/  HMMA.16816.F32 R36, R4.reuse, R116, R36 ;  /* 0x000000740424723c */ /* 0x060fe80000001824 */
[----:B------:R-:W5:Y:S04]  /*19cb0*/  MUFU.EX2 R208, R208 ;  /* 0x000000d000d07308 */ /* 0x000f680000000800 */
[C---:B------:R-:W-:Y:S01]  /*19cc0*/  HMMA.16816.F32 R40, R4.reuse, R118, R40 ;  /* 0x000000760428723c */ /* 0x040fe20000001828 */
[----:B------:R-:W5:Y:S03]  /*19cd0*/  LDSM.16.MT88.4 R116, [R159+0xe800] ;  /* 0x00e800009f74783b */ /* 0x000f660000004200 */
[----:B------:R-:W-:Y:S04]  /*19ce0*/  MUFU.EX2 R179, R179 ;  /* 0x000000b300b37308 */ /* 0x000fe80000000800 */
[C---:B------:R-:W-:Y:S04]  /*19cf0*/  HMMA.16816.F32 R8, R4.reuse, R12, R8 ;  /* 0x0000000c0408723c */ /* 0x040fe80000001808 */
[----:B------:R-:W5:Y:S04]  /*19d00*/  MUFU.EX2 R188, R188 ;  /* 0x000000bc00bc7308 */ /* 0x000f680000000800 */
[C---:B------:R-:W-:Y:S01]  /*19d10*/  HMMA.16816.F32 R12, R4.reuse, R14, R124 ;  /* 0x0000000e040c723c */ /* 0x040fe2000000187c */
[----:B------:R-:W5:Y:S03]  /*19d20*/  LDSM.16.MT88.4 R124, [R155+0x800] ;  /* 0x000800009b7c783b */ /* 0x000f660000004200 */
[----:B------:R-:W-:Y:S04]  /*19d30*/  MUFU.EX2 R170, R170 ;  /* 0x000000aa00aa7308 */ /* 0x000fe80000000800 */
[C---:B----4-:R-:W-:Y:S04]  /*19d40*/  HMMA.16816.F32 R92, R4.reuse, R104, R92 ;  /* 0x00000068045c723c */ /* 0x050fe8000000185c */
[----:B------:R-:W4:Y:S04]  /*19d50*/  MUFU.EX2 R187, R187 ;  /* 0x000000bb00bb7308 */ /* 0x000f280000000800 */
[----:B------:R-:W-:Y:S01]  /*19d60*/  HMMA.16816.F32 R4, R4, R106, R96 ;  /* 0x0000006a0404723c */ /* 0x000fe20000001860 */
[----:B------:R-:W-:Y:S01]  /*19d70*/  F2FP.F16.F32.PACK_AB R96, R172, R165 ;  /* 0x000000a5ac60723e */ /* 0x000fe200000000ff */
[----:B------:R-:W4:Y:S01]  /*19d80*/  LDSM.16.MT88.4 R104, [R155+0x2800] ;  /* 0x002800009b68783b */ /* 0x000f220000004200 */
[----:B--2---:R-:W-:Y:S01]  /*19d90*/  F2FP.F16.F32.PACK_AB R97, R176, R169 ;  /* 0x000000a9b061723e */ /* 0x004fe200000000ff */
        /* <DEDUP_REMOVED lines=8> */
[C---:B---3--:R-:W-:Y:S01]  /*19e20*/  HMMA.16816.F32 R16, R96.reuse, R112, R16 ;  /* 0x000000706010723c */ /* 0x048fe20000001810 */
[----:B------:R-:W-:Y:S02]  /*19e30*/  FADD.FTZ R167, R167, R172 ;  /* 0x000000aca7a77221 */ /* 0x000fe40000010000 */
[----:B------:R-:W-:Y:S02]  /*19e40*/  FADD.FTZ R178, R178, R169 ;  /* 0x000000a9b2b27221 */ /* 0x000fe40000010000 */
[----:B------:R-:W-:Y:S01]  /*19e50*/  FADD.FTZ R174, R174, R167 ;  /* 0x000000a7aeae7221 */ /* 0x000fe20000010000 */
[----:B------:R-:W-:Y:S01]  /*19e60*/  MUFU.EX2 R163, R163 ;  /* 0x000000a300a37308 */ /* 0x000fe20000000800 */
[----:B------:R-:W-:Y:S01]  /*19e70*/  FADD.FTZ R178, R171, R178 ;  /* 0x000000b2abb27221 */ /* 0x000fe20000010000 */
[C---:B------:R-:W-:Y:S01]  /*19e80*/  HMMA.16816.F32 R20, R96.reuse, R114, R20 ;  /* 0x000000726014723c */ /* 0x040fe20000001814 */
[----:B------:R-:W2:Y:S05]  /*19e90*/  LDSM.16.MT88.4 R112, [R186+0x10800] ;  /* 0x01080000ba70783b */ /* 0x000eaa0000004200 */
[----:B------:R-:W3:Y:S02]  /*19ea0*/  MUFU.EX2 R162, R162 ;  /* 0x000000a200a27308 */ /* 0x000ee40000000800 */
[C---:B------:R-:W-:Y:S06]  /*19eb0*/  HMMA.16816.F32 R36, R96.reuse, R120, R36 ;  /* 0x000000786024723c */ /* 0x040fec0000001824 */
[----:B------:R-:W-:Y:S02]  /*19ec0*/  MUFU.EX2 R160, R160 ;  /* 0x000000a000a07308 */ /* 0x000fe40000000800 */
[C---:B------:R-:W-:Y:S01]  /*19ed0*/  HMMA.16816.F32 R40, R96.reuse, R122, R40 ;  /* 0x0000007a6028723c */ /* 0x040fe20000001828 */
[----:B------:R-:W3:Y:S05]  /*19ee0*/  LDSM.16.MT88.4 R120, [R159+0x10800] ;  /* 0x010800009f78783b */ /* 0x000eea0000004200 */
[----:B------:R-:W3:Y:S02]  /*19ef0*/  MUFU.EX2 R157, R157 ;  /* 0x0000009d009d7308 */ /* 0x000ee40000000800 */
[C---:B-1----:R-:W-:Y:S08]  /*19f00*/  HMMA.16816.F32 R52, R96.reuse, R108, R52 ;  /* 0x0000006c6034723c */ /* 0x042ff00000001834 */
[C---:B------:R-:W-:Y:S01]  /*19f10*/  HMMA.16816.F32 R56, R96.reuse, R110, R56 ;  /* 0x0000006e6038723c */ /* 0x040fe20000001838 */
[----:B------:R-:W1:Y:S07]  /*19f20*/  LDSM.16.MT88.4 R108, [R155+0x4800] ;  /* 0x004800009b6c783b */ /* 0x000e6e0000004200 */
        /* <DEDUP_REMOVED lines=15> */
[C---:B--2---:R-:W-:Y:S08]  /*1a020*/  HMMA.16816.F32 R68, R96.reuse, R112, R68 ;  /* 0x000000706044723c */ /* 0x044ff00000001844 */
[C---:B------:R-:W-:Y:S01]  /*1a030*/  HMMA.16816.F32 R72, R96.reuse, R114, R72 ;  /* 0x000000726048723c */ /* 0x040fe20000001848 */
[----:B------:R-:W-:Y:S07]  /*1a040*/  LDSM.16.MT88.4 R112, [R155+0x3000] ;  /* 0x003000009b70783b */ /* 0x000fee0000004200 */
[C---:B---3--:R-:W-:Y:S08]  /*1a050*/  HMMA.16816.F32 R76, R96.reuse, R120, R76 ;  /* 0x00000078604c723c */ /* 0x048ff0000000184c */
[C---:B------:R-:W-:Y:S01]  /*1a060*/  HMMA.16816.F32 R80, R96.reuse, R122, R80 ;  /* 0x0000007a6050723c */ /* 0x040fe20000001850 */
[----:B------:R-:W2:Y:S07]  /*1a070*/  LDSM.16.MT88.4 R120, [R156+0x3000] ;  /* 0x003000009c78783b */ /* 0x000eae0000004200 */
        /* <DEDUP_REMOVED lines=15> */
[----:B-----5:R-:W-:Y:S01]  /*1a170*/  HMMA.16816.F32 R36, R96, R116, R36 ;  /* 0x000000746024723c */ /* 0x020fe20000001824 */
[----:B------:R-:W-:Y:S01]  /*1a180*/  FADD.FTZ R179, R179, R208 ;  /* 0x000000d0b3b37221 */ /* 0x000fe20000010000 */
[----:B------:R-:W-:-:S03]  /*1a190*/  FADD.FTZ R175, R192, R175 ;  /* 0x000000afc0af7221 */ /* 0x000fc60000010000 */
[----:B------:R-:W-:-:S03]  /*1a1a0*/  FADD.FTZ R188, R188, R179 ;  /* 0x000000b3bcbc7221 */ /* 0x000fc60000010000 */
[C---:B------:R-:W-:Y:S01]  /*1a1b0*/  HMMA.16816.F32 R40, R96.reuse, R118, R40 ;  /* 0x000000766028723c */ /* 0x040fe20000001828 */
[----:B------:R-:W1:Y:S07]  /*1a1c0*/  LDSM.16.MT88.4 R116, [R159+0x11000] ;  /* 0x011000009f74783b */ /* 0x000e6e0000004200 */
[C---:B----4-:R-:W-:Y:S08]  /*1a1d0*/  HMMA.16816.F32 R44, R96.reuse, R104, R44 ;  /* 0x00000068602c723c */ /* 0x050ff0000000182c */
        /* <DEDUP_REMOVED lines=29> */
[C---:B--2---:R-:W-:Y:S08]  /*1a3b0*/  HMMA.16816.F32 R92, R96.reuse, R120, R92 ;  /* 0x00000078605c723c */ /* 0x044ff0000000185c */
[----:B------:R-:W-:Y:S01]  /*1a3c0*/  HMMA.16816.F32 R4, R96, R122, R4 ;  /* 0x0000007a6004723c */ /* 0x000fe20000001804 */
[----:B------:R-:W-:Y:S01]  /*1a3d0*/  F2FP.F16.F32.PACK_AB R96, R187, R170 ;  /* 0x000000aabb60723e */ /* 0x000fe200000000ff */
[----:B------:R-:W-:Y:S01]  /*1a3e0*/  FADD.FTZ R170, R170, R175 ;  /* 0x000000afaaaa7221 */ /* 0x000fe20000010000 */
[C---:B------:R-:W-:Y:S01]  /*1a3f0*/  F2FP.F16.F32.PACK_AB R97, R162.reuse, R163 ;  /* 0x000000a3a261723e */ /* 0x040fe200000000ff */
        /* <DEDUP_REMOVED lines=38> */
.L_x_2089:
[----:B------:R-:W-:-:S07]  /*1a660*/  IADD3 R135, PT, PT, R153, -0x1, RZ ;  /* 0xffffffff99877810 */ /* 0x000fce0007ffe0ff */
.L_x_2095:
[----:B------:R-:W-:-:S13]  /*1a670*/  ISETP.GE.AND P1, PT, R135, R194, PT ;  /* 0x000000c28700720c */ /* 0x000fda0003f26270 */
[----:B------:R-:W-:Y:S05]  /*1a680*/  @!P1 BRA `(.L_x_2096) ;  /* 0x0000004000809947 */ /* 0x000fea0003800000 */
[----:B------:R-:W1:Y:S01]  /*1a690*/  S2UR UR5, SR_CgaCtaId ;  /* 0x00000000000579c3 */ /* 0x000e620000008800 */
[----:B------:R-:W-:Y:S01]  /*1a6a0*/  UISETP.NE.U32.AND UP0, UPT, UR12, URZ, UPT ;  /* 0x000000ff0c00728c */ /* 0x000fe2000bf05070 */
[----:B------:R-:W-:Y:S01]  /*1a6b0*/  IMAD.MOV.U32 R2, RZ, RZ, R3 ;  /* 0x000000ffff027224 */ /* 0x000fe200078e0003 */
[----:B------:R-:W-:Y:S01]  /*1a6c0*/  MOV R3, 0x20 ;  /* 0x0000002000037802 */ /* 0x000fe20000000f00 */
[----:B------:R-:W-:Y:S01]  /*1a6d0*/  IMAD.MOV.U32 R0, RZ, RZ, R132 ;  /* 0x000000ffff007224 */ /* 0x000fe200078e0084 */
[----:B------:R-:W-:Y:S01]  /*1a6e0*/  UISETP.NE.AND.EX UP0, UPT, UR13, URZ, UPT, UP0 ;  /* 0x000000ff0d00728c */ /* 0x000fe2000bf05300 */
[C---:B------:R-:W-:Y:S01]  /*1a6f0*/  SHF.L.U32 R5, R135.reuse, 0x6, RZ ;  /* 0x0000000687057819 */ /* 0x040fe200000006ff */
[----:B------:R-:W-:Y:S01]  /*1a700*/  VIADD R211, R135, 0x1 ;  /* 0x0000000187d37836 */ /* 0x000fe20000000000 */
[----:B------:R-:W-:Y:S01]  /*1a710*/  SEL R3, R3, 0xffffffe0, !P0 ;  /* 0xffffffe003037807 */ /* 0x000fe20004000000 */
[----:B------:R-:W-:Y:S01]  /*1a720*/  VIADD R208, R186, 0xc000 ;  /* 0x0000c000bad07836 */ /* 0x000fe20000000000 */
[----:B------:R-:W-:Y:S01]  /*1a730*/  LOP3.LUT R210, R5, 0x20, R184, 0xfe, !PT ;  /* 0x0000002005d27812 */ /* 0x000fe200078efeb8 */
[----:B------:R-:W-:Y:S01]  /*1a740*/  IMAD.MOV.U32 R209, RZ, RZ, RZ ;  /* 0x000000ffffd17224 */ /* 0x000fe200078e00ff */
[----:B------:R-:W-:Y:S01]  /*1a750*/  IADD3 R207, PT, PT, R206, 0x8, RZ ;  /* 0x00000008cecf7810 */ /* 0x000fe20007ffe0ff */
[----:B------:R-:W-:Y:S01]  /*1a760*/  IMAD.IADD R184, R3, 0x1, R186 ;  /* 0x0000000103b87824 */ /* 0x000fe200078e02ba */
[----:B------:R-:W-:Y:S01]  /*1a770*/  PLOP3.LUT P3, PT, PT, PT, UP0, 0x80, 0x8 ;  /* 0x000000000008781c */ /* 0x000fe20003f6f008 */
[----:B------:R-:W-:Y:S01]  /*1a780*/  UMOV UR13, 0x400 ;  /* 0x00000400000d7882 */ /* 0x000fe20000000000 */
[----:B------:R-:W-:Y:S01]  /*1a790*/  IADD3 R212, PT, PT, R5, 0x40, RZ ;  /* 0x0000004005d47810 */ /* 0x000fe20007ffe0ff */
[----:B------:R-:W2:Y:S01]  /*1a7a0*/  LDCU UR12, c[0x0][0x440] ;  /* 0x00008800ff0c77ac */ /* 0x000ea20008000800 */
[----:B------:R-:W3:Y:S01]  /*1a7b0*/  LDCU UR4, c[0x0][0x45c] ;  /* 0x00008b80ff0477ac */ /* 0x000ee20008000800 */
[----:B------:R-:W4:Y:S01]  /*1a7c0*/  LDCU.64 UR8, c[0x0][0x3a0] ;  /* 0x00007400ff0877ac */ /* 0x000f220008000a00 */
[----:B------:R-:W2:Y:S01]  /*1a7d0*/  LDCU.64 UR10, c[0x0][0x3a8] ;  /* 0x00007500ff0a77ac */ /* 0x000ea20008000a00 */
[----:B-1----:R-:W-:-:S12]  /*1a7e0*/  ULEA UR5, UR5, UR13, 0x18 ;  /* 0x0000000d05057291 */ /* 0x002fd8000f8ec0ff */
.L_x_2100:
        /* <DEDUP_REMOVED lines=27> */
[--C-:B------:R-:W-:Y:S02]  /*1a9a0*/  LOP3.LUT R3, R4, 0x1c0, R7.reuse, 0xf8, !PT ;  /* 0x000001c004037812 */ /* 0x100fe400078ef807 */
[----:B------:R-:W-:Y:S02]  /*1a9b0*/  LOP3.LUT R193, R7, 0x400, RZ, 0xc0, !PT ;  /* 0x0000040007c17812 */ /* 0x000fe400078ec0ff */
        /* <DEDUP_REMOVED lines=10> */
[----:B------:R-:W1:Y:S04]  /*1aa60*/  LDC R3, c[0x0][0x4f0] ;  /* 0x00013c00ff037b82 */ /* 0x000e680000000800 */
[----:B------:R-:W-:Y:S02]  /*1aa70*/  IABS R7, R6 ;  /* 0x0000000600077213 */ /* 0x000fe40000000000 */
        /* <DEDUP_REMOVED lines=26> */
[-C--:B------:R-:W-:Y:S01]  /*1ac20*/  LOP3.LUT R5, R212, R3.reuse, RZ, 0x3c, !PT ;  /* 0x00000003d4057212 */ /* 0x080fe200078e3cff */
[----:B------:R-:W1:Y:S01]  /*1ac30*/  LDC.64 R8, c[0x0][0x3c0] ;  /* 0x0000f000ff087b82 */ /* 0x000e620000000a00 */
        /* <DEDUP_REMOVED lines=16> */
[-C--:B-1----:R-:W-:Y:S01]  /*1ad40*/  IMAD.WIDE.U32 R14, R3, R8.reuse, RZ ;  /* 0x00000008030e7225 */ /* 0x082fe200078e00ff */
[----:B------:R-:W2:Y:S02]  /*1ad50*/  LDG.E R4, desc[UR6][R16.64] ;  /* 0x0000000610047981 */ /* 0x000ea4000c1e1900 */
[----:B------:R-:W-:Y:S05]  /*1ad60*/  SHF.R.S32.HI R7, RZ, 0x1f, R3 ;  /* 0x0000001fff077819 */ /* 0x000fea0000011403 */
[----:B------:R-:W-:Y:S04]  /*1ad70*/  IMAD R6, R7, R8, RZ ;  /* 0x0000000807067224 */ /* 0x000fe800078e02ff */
        /* <DEDUP_REMOVED lines=10> */
.L_x_2097:
        /* <DEDUP_REMOVED lines=37> */
[C---:B------:R-:W-:Y:S02]  /*1b070*/  IMAD.IADD R191, R187.reuse, 0x1, R172 ;  /* 0x00000001bbbf7824 */ /* 0x040fe400078e02ac */
[----:B------:R-:W-:Y:S01]  /*1b080*/  IMAD.IADD R189, R187, 0x1, R190 ;  /* 0x00000001bbbd7824 */ /* 0x000fe200078e02be */
[----:B------:R-:W-:Y:S01]  /*1b090*/  @!PT LDS RZ, [RZ] ;  /* 0x00000000fffff984 */ /* 0x000fe20000000800 */
[----:B------:R-:W-:Y:S01]  /*1b0a0*/  @!PT LDS RZ, [RZ] ;  /* 0x00000000fffff984 */ /* 0x000fe20000000800 */
[----:B------:R-:W-:Y:S01]  /*1b0b0*/  @!PT LDS RZ, [RZ] ;  /* 0x00000000fffff984 */ /* 0x000fe20000000800 */
[----:B------:R-:W-:Y:S01]  /*1b0c0*/  @!P4 LDGSTS.E.BYPASS.LTC128B.128 [R217+0xe800], desc[UR6][R6.64+0x80] ;  /* 0x0e80008006d9cfae */ /* 0x000fe2000b981a06 */
[C---:B------:R-:W-:Y:S02]  /*1b0d0*/  IMAD.IADD R192, R3.reuse, 0x1, R172 ;  /* 0x0000000103c07824 */ /* 0x040fe400078e02ac */
[----:B------:R-:W-:Y:S01]  /*1b0e0*/  IMAD.IADD R190, R3, 0x1, R190 ;  /* 0x0000000103be7824 */ /* 0x000fe200078e02be */
[----:B------:R-:W-:Y:S01]  /*1b0f0*/  @P4 STS.128 [R217+0xe800], RZ ;  /* 0x00e800ffd9004388 */ /* 0x000fe20000000c00 */
[C---:B------:R-:W-:Y:S03]  /*1b100*/  IMAD.IADD R188, R187.reuse, 0x1, R192 ;  /* 0x00000001bbbc7824 */ /* 0x040fe600078e02c0 */
[----:B------:R-:W-:Y:S01]  /*1b110*/  @!PT LDS RZ, [RZ] ;  /* 0x00000000fffff984 */ /* 0x000fe20000000800 */
[----:B------:R-:W-:Y:S01]  /*1b120*/  @!PT LDS RZ, [RZ] ;  /* 0x00000000fffff984 */ /* 0x000fe20000000800 */
[----:B------:R-:W-:Y:S01]  /*1b130*/  @!PT LDS RZ, [RZ] ;  /* 0x00000000fffff984 */ /* 0x000fe20000000800 */
[----:B------:R1:W-:Y:S01]  /*1b140*/  @!P1 LDGSTS.E.BYPASS.LTC128B.128 [R217+0x10800], desc[UR6][R6.64+0x100] ;  /* 0x1080010006d99fae */ /* 0x0003e2000b981a06 */
        /* <DEDUP_REMOVED lines=269> */
.L_x_2099:
        /* <DEDUP_REMOVED lines=72> */
.L_x_2098:
[C---:B--2---:R-:W-:Y:S01]  /*1c6a0*/  VIADD R139, R210.reuse, 0xffffffe0 ;  /* 0xffffffe0d28b7836 */ /* 0x044fe20000000000 */
[C---:B------:R-:W-:Y:S01]  /*1c6b0*/  IADD3 R133, PT, PT, R210.reuse, -0x18, RZ ;  /* 0xffffffe8d2857810 */ /* 0x040fe20007ffe0ff */
[C---:B------:R-:W-:Y:S01]  /*1c6c0*/  VIADD R136, R210.reuse, 0xffffffe1 ;  /* 0xffffffe1d2887836 */ /* 0x040fe20000000000 */
[C---:B------:R-:W-:Y:S01]  /*1c6d0*/  IADD3 R135, PT, PT, R210.reuse, -0xf, RZ ;  /* 0xfffffff1d2877810 */ /* 0x040fe20007ffe0ff */
[----:B------:R-:W-:Y:S01]  /*1c6e0*/  VIADD R132, R210, 0xffffffe9 ;  /* 0xffffffe9d2847836 */ /* 0x000fe20000000000 */
[-C--:B------:R-:W-:Y:S01]  /*1c6f0*/  ISETP.GT.AND P5, PT, R206, R139.reuse, PT ;  /* 0x0000008bce00720c */ /* 0x080fe20003fa4270 */
[----:B------:R-:W-:Y:S01]  /*1c700*/  VIADD R138, R210, 0xfffffff0 ;  /* 0xfffffff0d28a7836 */ /* 0x000fe20000000000 */
[----:B------:R-:W-:Y:S01]  /*1c710*/  ISETP.GT.AND P4, PT, R206, R136, PT ;  /* 0x00000088ce00720c */ /* 0x000fe20003f84270 */
[----:B------:R-:W-:Y:S01]  /*1c720*/  VIADD R212, R212, 0xffffffc0 ;  /* 0xffffffc0d4d47836 */ /* 0x000fe20000000000 */
[----:B------:R-:W-:Y:S01]  /*1c730*/  FSEL R137, R4, -INF , !P5 ;  /* 0xff80000004897808 */ /* 0x000fe20006800000 */
[----:B------:R-:W-:Y:S01]  /*1c740*/  VIADD R4, R210, 0xfffffff8 ;  /* 0xfffffff8d2047836 */ /* 0x000fe20000000000 */
[----:B------:R-:W-:Y:S02]  /*1c750*/  ISETP.GT.AND P1, PT, R207, R139, PT ;  /* 0x0000008bcf00720c */ /* 0x000fe40003f24270 */
        /* <DEDUP_REMOVED lines=9> */
[----:B------:R-:W-:Y:S02]  /*1c7f0*/  ISETP.GT.AND P1, PT, R207, R133, PT ;  /* 0x00000085cf00720c */ /* 0x000fe40003f24270 */
[-C--:B------:R-:W-:Y:S02]  /*1c800*/  ISETP.GT.AND P4, PT, R206, R135.reuse, PT ;  /* 0x00000087ce00720c */ /* 0x080fe40003f84270 */
[----:B------:R-:W-:Y:S02]  /*1c810*/  FSEL R6, R7, -INF , !P0 ;  /* 0xff80000007067808 */ /* 0x000fe40004000000 */
[C---:B------:R-:W-:Y:S02]  /*1c820*/  ISETP.GT.AND P0, PT, R207.reuse, R132, PT ;  /* 0x00000084cf00720c */ /* 0x040fe40003f04270 */
[----:B------:R-:W-:Y:S02]  /*1c830*/  FSEL R219, R12, -INF , !P5 ;  /* 0xff8000000cdb7808 */ /* 0x000fe40006800000 */
[----:B------:R-:W-:Y:S01]  /*1c840*/  FSEL R9, R10, -INF , !P1 ;  /* 0xff8000000a097808 */ /* 0x000fe20004800000 */
[----:B------:R-:W-:Y:S01]  /*1c850*/  VIADD R10, R210, 0x9 ;  /* 0x00000009d20a7836 */ /* 0x000fe20000000000 */
[----:B------:R-:W-:Y:S02]  /*1c860*/  ISETP.GT.AND P1, PT, R207, R138, PT ;  /* 0x0000008acf00720c */ /* 0x000fe40003f24270 */
        /* <DEDUP_REMOVED lines=20> */
[C---:B------:R-:W-:Y:S02]  /*1c9b0*/  IADD3 R12, PT, PT, R210.reuse, 0x8, RZ ;  /* 0x00000008d20c7810 */ /* 0x040fe40007ffe0ff */
[----:B------:R-:W-:Y:S02]  /*1c9c0*/  FSEL R179, R19, -INF , !P0 ;  /* 0xff80000013b37808 */ /* 0x000fe40004000000 */
[----:B------:R-:W-:Y:S02]  /*1c9d0*/  ISETP.GT.AND P0, PT, R207, R210, PT ;  /* 0x000000d2cf00720c */ /* 0x000fe40003f04270 */
[----:B------:R-:W-:Y:S01]  /*1c9e0*/  FSEL R163, R21, -INF , !P6 ;  /* 0xff80000015a37808 */ /* 0x000fe20007000000 */
[----:B------:R-:W-:Y:S01]  /*1c9f0*/  VIADD R21, R210, 0x11 ;  /* 0x00000011d2157836 */ /* 0x000fe20000000000 */
[----:B------:R-:W-:Y:S02]  /*1ca00*/  FSEL R23, R23, -INF , !P4 ;  /* 0xff80000017177808 */ /* 0x000fe40006000000 */
[CC--:B------:R-:W-:Y:S02]  /*1ca10*/  ISETP.GT.AND P4, PT, R207.reuse, R12.reuse, PT ;  /* 0x0000000ccf00720c */ /* 0x0c0fe40003f84270 */
[----:B------:R-:W-:Y:S02]  /*1ca20*/  FSEL R22, R22, -INF , !P0 ;  /* 0xff80000016167808 */ /* 0x000fe40004000000 */
[----:B------:R-:W-:Y:S02]  /*1ca30*/  ISETP.GT.AND P0, PT, R206, R12, PT ;  /* 0x0000000cce00720c */ /* 0x000fe40003f04270 */
[----:B------:R-:W-:Y:S02]  /*1ca40*/  FSEL R26, R26, -INF , !P4 ;  /* 0xff8000001a1a7808 */ /* 0x000fe40006000000 */
[-C--:B------:R-:W-:Y:S02]  /*1ca50*/  ISETP.GT.AND P4, PT, R206, R21.reuse, PT ;  /* 0x00000015ce00720c */ /* 0x080fe40003f84270 */
[----:B------:R-:W-:Y:S02]  /*1ca60*/  IADD3 R16, PT, PT, R210, 0x19, RZ ;  /* 0x00000019d2107810 */ /* 0x000fe40007ffe0ff */
[----:B------:R-:W-:Y:S02]  /*1ca70*/  FSEL R24, R24, -INF , !P0 ;  /* 0xff80000018187808 */ /* 0x000fe40004000000 */
[----:B------:R-:W-:Y:S02]  /*1ca80*/  ISETP.GT.AND P0, PT, R207, R10, PT ;  /* 0x0000000acf00720c */ /* 0x000fe40003f04270 */
[----:B------:R-:W-:Y:S02]  /*1ca90*/  IADD3 R20, PT, PT, R210, 0x10, RZ ;  /* 0x00000010d2147810 */ /* 0x000fe40007ffe0ff */
[----:B------:R-:W-:Y:S02]  /*1caa0*/  FSEL R29, R29, -INF , !P4 ;  /* 0xff8000001d1d7808 */ /* 0x000fe40006000000 */
[C---:B------:R-:W-:Y:S02]  /*1cab0*/  ISETP.GT.AND P4, PT, R206.reuse, R16, PT ;  /* 0x00000010ce00720c */ /* 0x040fe40003f84270 */
        /* <DEDUP_REMOVED lines=10> */
[----:B------:R-:W-:Y:S02]  /*1cb60*/  ISETP.GE.AND P4, PT, R210, R204, PT ;  /* 0x000000ccd200720c */ /* 0x000fe40003f86270 */
        /* <DEDUP_REMOVED lines=24> */
[-C--:B------:R-:W-:Y:S02]  /*1ccf0*/  ISETP.GE.AND P4, PT, R4, R204.reuse, PT ;  /* 0x000000cc0400720c */ /* 0x080fe40003f86270 */
[----:B------:R-:W-:Y:S02]  /*1cd00*/  ISETP.GE.AND P1, PT, R138, R205, PT ;  /* 0x000000cd8a00720c */ /* 0x000fe40003f26270 */
[----:B------:R-:W-:Y:S02]  /*1cd10*/  FMNMX3.FTZ R4, R0, R19, R17, !PT ;  /* 0x0000001300047276 */ /* 0x000fe40007810011 */
[----:B------:R-:W-:Y:S02]  /*1cd20*/  FSEL R13, R6, -INF , !P6 ;  /* 0xff800000060d7808 */ /* 0x000fe40007000000 */
[----:B------:R-:W-:Y:S02]  /*1cd30*/  FSEL R9, R9, -INF , !P0 ;  /* 0xff80000009097808 */ /* 0x000fe40004000000 */
[----:B------:R-:W-:Y:S02]  /*1cd40*/  ISETP.GE.AND P0, PT, R3, R205, PT ;  /* 0x000000cd0300720c */ /* 0x000fe40003f06270 */
[----:B------:R-:W-:Y:S02]  /*1cd50*/  FSEL R219, R219, -INF , !P1 ;  /* 0xff800000dbdb7808 */ /* 0x000fe40004800000 */
[----:B------:R-:W-:Y:S02]  /*1cd60*/  FMNMX3.FTZ R4, R4, R11, R5, !PT ;  /* 0x0000000b04047276 */ /* 0x000fe40007810005 */
[----:B------:R-:W-:Y:S02]  /*1cd70*/  FMNMX3.FTZ R6, R2, R15, R13, !PT ;  /* 0x0000000f02067276 */ /* 0x000fe4000781000d */
[-C--:B------:R-:W-:Y:S02]  /*1cd80*/  ISETP.GE.AND P6, PT, R138, R204.reuse, PT ;  /* 0x000000cc8a00720c */ /* 0x080fe40003fc6270 */
[-C--:B------:R-:W-:Y:S02]  /*1cd90*/  ISETP.GE.AND P1, PT, R135, R204.reuse, PT ;  /* 0x000000cc8700720c */ /* 0x080fe40003f26270 */
[----:B------:R-:W-:Y:S02]  /*1cda0*/  FSEL R177, R177, -INF , !P0 ;  /* 0xff800000b1b17808 */ /* 0x000fe40004000000 */
[----:B------:R-:W-:Y:S02]  /*1cdb0*/  FSEL R193, R193, -INF , !P5 ;  /* 0xff800000c1c17808 */ /* 0x000fe40006800000 */
[----:B------:R-:W-:Y:S02]  /*1cdc0*/  ISETP.GE.AND P0, PT, R139, R205, PT ;  /* 0x000000cd8b00720c */ /* 0x000fe40003f06270 */
[----:B------:R-:W-:Y:S02]  /*1cdd0*/  FMNMX3.FTZ R4, R4, R219, R173, !PT ;  /* 0x000000db04047276 */ /* 0x000fe400078100ad */
[----:B------:R-:W-:Y:S02]  /*1cde0*/  FSEL R197, R14, -INF , !P6 ;  /* 0xff8000000ec57808 */ /* 0x000fe40007000000 */
[-C--:B------:R-:W-:Y:S02]  /*1cdf0*/  ISETP.GE.AND P5, PT, R3, R204.reuse, PT ;  /* 0x000000cc0300720c */ /* 0x080fe40003fa6270 */
[----:B------:R-:W-:Y:S02]  /*1ce00*/  FSEL R175, R175, -INF , !P1 ;  /* 0xff800000afaf7808 */ /* 0x000fe40004800000 */
        /* <DEDUP_REMOVED lines=8> */
[----:B------:R-:W-:Y:S02]  /*1ce90*/  FMNMX3.FTZ R6, R6, R197, R175, !PT ;  /* 0x000000c506067276 */ /* 0x000fe400078100af */
[----:B------:R-:W-:Y:S02]  /*1cea0*/  FSEL R159, R23, -INF , !P6 ;  /* 0xff800000179f7808 */ /* 0x000fe40007000000 */
[----:B------:R-:W-:Y:S02]  /*1ceb0*/  FSEL R157, R24, -INF , !P1 ;  /* 0xff800000189d7808 */ /* 0x000fe40004800000 */
[-C--:B------:R-:W-:Y:S02]  /*1cec0*/  ISETP.GE.AND P5, PT, R10, R204.reuse, PT ;  /* 0x000000cc0a00720c */ /* 0x080fe40003fa6270 */
[-C--:B------:R-:W-:Y:S02]  /*1ced0*/  ISETP.GE.AND P6, PT, R21, R205.reuse, PT ;  /* 0x000000cd1500720c */ /* 0x080fe40003fc6270 */
[----:B------:R-:W-:Y:S02]  /*1cee0*/  ISETP.GE.AND P1, PT, R20, R205, PT ;  /* 0x000000cd1400720c */ /* 0x000fe40003f26270 */
[----:B------:R-:W-:Y:S02]  /*1cef0*/  FSEL R155, R25, -INF , !P4 ;  /* 0xff800000199b7808 */ /* 0x000fe40006000000 */
[----:B------:R-:W-:Y:S02]  /*1cf00*/  FMNMX3.FTZ R10, R4, R189, R163, !PT ;  /* 0x000000bd040a7276 */ /* 0x000fe400078100a3 */
[-C--:B------:R-:W-:Y:S02]  /*1cf10*/  ISETP.GE.AND P0, PT, R12, R204.reuse, PT ;  /* 0x000000cc0c00720c */ /* 0x080fe40003f06270 */
[----:B------:R-:W-:Y:S02]  /*1cf20*/  FMNMX3.FTZ R4, R6, R191, R179, !PT ;  /* 0x000000bf06047276 */ /* 0x000fe400078100b3 */
[----:B------:R-:W-:Y:S02]  /*1cf30*/  FSEL R147, R29, -INF , !P6 ;  /* 0xff8000001d937808 */ /* 0x000fe40007000000 */
[----:B------:R-:W-:Y:S02]  /*1cf40*/  FSEL R151, R27, -INF , !P5 ;  /* 0xff8000001b977808 */ /* 0x000fe40006800000 */
[----:B------:R-:W-:Y:S02]  /*1cf50*/  FSEL R149, R28, -INF , !P1 ;  /* 0xff8000001c957808 */ /* 0x000fe40004800000 */
[----:B------:R-:W-:Y:S02]  /*1cf60*/  FMNMX3.FTZ R6, R10, R157, R155, !PT ;  /* 0x0000009d0a067276 */ /* 0x000fe4000781009b */
[-C--:B------:R-:W-:Y:S02]  /*1cf70*/  ISETP.GE.AND P6, PT, R16, R205.reuse, PT ;  /* 0x000000cd1000720c */ /* 0x080fe40003fc6270 */
[----:B------:R-:W-:Y:S02]  /*1cf80*/  ISETP.GE.AND P5, PT, R8, R205, PT ;  /* 0x000000cd0800720c */ /* 0x000fe40003fa6270 */
[-C--:B------:R-:W-:Y:S02]  /*1cf90*/  ISETP.GE.AND P4, PT, R20, R204.reuse, PT ;  /* 0x000000cc1400720c */ /* 0x080fe40003f86270 */
[----:B------:R-:W-:Y:S02]  /*1cfa0*/  FSEL R153, R26, -INF , !P0 ;  /* 0xff8000001a997808 */ /* 0x000fe40004000000 */
[----:B------:R-:W-:Y:S02]  /*1cfb0*/  FMNMX3.FTZ R4, R4, R161, R159, !PT ;  /* 0x000000a104047276 */ /* 0x000fe4000781009f */
[-C--:B------:R-:W-:Y:S02]  /*1cfc0*/  ISETP.GE.AND P1, PT, R21, R204.reuse, PT ;  /* 0x000000cc1500720c */ /* 0x080fe40003f26270 */
        /* <DEDUP_REMOVED lines=388> */
[C---:B---3--:R-:W-:Y:S03]  /*1e810*/  HMMA.16816.F32 R84, R136.reuse, R8, R84 ;  /* 0x000000088854723c */ /* 0x048fe60000001854 */
[----:B------:R-:W-:Y:S04]  /*1e820*/  FADD.FTZ R134, R134, R221 ;  /* 0x000000dd86867221 */ /* 0x000fe80000010000 */
[----:B------:R-:W-:Y:S01]  /*1e830*/  FADD.FTZ R213, R133, R134 ;  /* 0x0000008685d57221 */ /* 0x000fe20000010000 */
[C---:B------:R-:W-:Y:S08]  /*1e840*/  HMMA.16816.F32 R88, R136.reuse, R10, R88 ;  /* 0x0000000a8858723c */ /* 0x040ff00000001858 */
[C---:B-1----:R-:W-:Y:S08]  /*1e850*/  HMMA.16816.F32 R92, R136.reuse, R12, R92 ;  /* 0x0000000c885c723c */ /* 0x042ff0000000185c */
[----:B------:R-:W-:Y:S01]  /*1e860*/  HMMA.16816.F32 R96, R136, R14, R96 ;  /* 0x0000000e8860723c */ /* 0x000fe20000001860 */
[----:B------:R-:W-:Y:S08]  /*1e870*/  @!UPT UIADD3 URZ, UPT, UPT, URZ, URZ, URZ ;  /* 0x000000fffffff290 */ /* 0x000ff0000fffe0ff */
[----:B------:R-:W-:Y:S11]  /*1e880*/  @P0 BRA `(.L_x_2100) ;  /* 0xffffffbc00d80947 */ /* 0x000ff6000383ffff */
.L_x_2096:
[----:B------:R-:W1:Y:S01]  /*1e890*/  SHFL.BFLY PT, R0, R213, 0x2, 0x1f ;  /* 0x0c401f00d5007f89 */ /* 0x000e6200000e0000 */
[----:B------:R-:W-:Y:S01]  /*1e8a0*/  SHF.L.U32 R4, R185, 0x4, RZ ;  /* 0x00000004b9047819 */ /* 0x000fe200000006ff */
[----:B------:R-:W2:Y:S01]  /*1e8b0*/  S2UR UR8, SR_CTAID.X ;  /* 0x00000000000879c3 */ /* 0x000ea20000002500 */
[----:B------:R-:W-:Y:S01]  /*1e8c0*/  LOP3.LUT R18, R183, 0x30, RZ, 0xc0, !PT ;  /* 0x00000030b7127812 */ /* 0x000fe200078ec0ff */
[----:B------:R-:W3:Y:S01]  /*1e8d0*/  SHFL.BFLY PT, R8, R215, 0x2, 0x1f ;  /* 0x0c401f00d7087f89 */ /* 0x000ee200000e0000 */
[----:B------:R-:W-:Y:S01]  /*1e8e0*/  LOP3.LUT R4, R4, 0x1c0, RZ, 0xc0, !PT ;  /* 0x000001c004047812 */ /* 0x000fe200078ec0ff */
[----:B------:R-:W-:Y:S01]  /*1e8f0*/  BSSY.RECONVERGENT B0, `(.L_x_2101) ;  /* 0x000010f000007945 */ /* 0x000fe20003800200 */
[----:B------:R-:W4:Y:S01]  /*1e900*/  S2R R25, SR_CTAID.Z ;  /* 0x0000000000197919 */ /* 0x000f220000002700 */
[----:B-1----:R-:W-:Y:S01]  /*1e910*/  FADD.FTZ R9, R0, R213 ;  /* 0x000000d500097221 */ /* 0x002fe20000010000 */
[----:B--2---:R-:W-:Y:S01]  /*1e920*/  USHF.L.U32 UR8, UR8, 0x6, URZ ;  /* 0x0000000608087899 */ /* 0x004fe200080006ff */
[----:B---3--:R-:W-:-:S03]  /*1e930*/  FADD.FTZ R8, R8, R215 ;  /* 0x000000d708087221 */ /* 0x008fc60000010000 */
[----:B------:R-:W1:Y:S04]  /*1e940*/  SHFL.BFLY PT, R0, R9, 0x1, 0x1f ;  /* 0x0c201f0009007f89 */ /* 0x000e6800000e0000 */
[----:B------:R-:W2:Y:S01]  /*1e950*/  SHFL.BFLY PT, R5, R8, 0x1, 0x1f ;  /* 0x0c201f0008057f89 */ /* 0x000ea200000e0000 */
[----:B-1----:R-:W-:Y:S01]  /*1e960*/  FADD.FTZ R0, R9, R0 ;  /* 0x0000000009007221 */ /* 0x002fe20000010000 */
[----:B--2---:R-:W-:-:S03]  /*1e970*/  FADD.FTZ R2, R8, R5 ;  /* 0x0000000508027221 */ /* 0x004fc60000010000 */
[----:B------:R-:W1:Y:S01]  /*1e980*/  MUFU.RCP R6, R0 ;  /* 0x0000000000067308 */ /* 0x000e620000001000 */
[C---:B------:R-:W-:Y:S02]  /*1e990*/  SHF.L.U32 R5, R185.reuse, 0x1, RZ ;  /* 0x00000001b9057819 */ /* 0x040fe400000006ff */
[----:B------:R-:W-:Y:S02]  /*1e9a0*/  FSETP.NE.FTZ.AND P0, PT, R0, RZ, PT ;  /* 0x000000ff0000720b */ /* 0x000fe40003f15000 */
[----:B------:R-:W-:Y:S02]  /*1e9b0*/  FSETP.NE.FTZ.AND P1, PT, R2, RZ, PT ;  /* 0x000000ff0200720b */ /* 0x000fe40003f35000 */
[--C-:B------:R-:W-:Y:S01]  /*1e9c0*/  LOP3.LUT R182, R182, 0x6, R5.reuse, 0xf8, !PT ;  /* 0x00000006b6b67812 */ /* 0x100fe200078ef805 */
[----:B------:R-:W2:Y:S01]  /*1e9d0*/  MUFU.RCP R7, R2 ;  /* 0x0000000200077308 */ /* 0x000ea20000001000 */
[----:B------:R-:W-:Y:S02]  /*1e9e0*/  LOP3.LUT R5, R4, 0x38, R5, 0xf8, !PT ;  /* 0x0000003804057812 */ /* 0x000fe400078ef805 */
[----:B------:R-:W-:-:S02]  /*1e9f0*/  R2P PR, R185, 0x18 ;  /* 0x00000018b9007804 */ /* 0x000fc40000000000 */
[----:B------:R-:W-:Y:S02]  /*1ea00*/  LOP3.LUT R5, R182, R5, RZ, 0xfc, !PT ;  /* 0x00000005b6057212 */ /* 0x000fe400078efcff */
[----:B------:R-:W-:Y:S01]  /*1ea10*/  MOV R4, 0x10 ;  /* 0x0000001000047802 */ /* 0x000fe20000000f00 */
[----:B------:R-:W3:Y:S01]  /*1ea20*/  @P0 LDC R16, c[0x0][0x458] ;  /* 0x00011600ff100b82 */ /* 0x000ee20000000800 */
[----:B-1----:R-:W-:Y:S01]  /*1ea30*/  FSEL R6, R6, 1, P0 ;  /* 0x3f80000006067808 */ /* 0x002fe20000000000 */
[----:B------:R-:W-:Y:S01]  /*1ea40*/  @P1 MUFU.LG2 R2, R2 ;  /* 0x0000000200021308 */ /* 0x000fe20000000c00 */
[----:B------:R-:W-:Y:S02]  /*1ea50*/  LEA R5, R5, UR5, 0x1 ;  /* 0x0000000505057c11 */ /* 0x000fe4000f8e08ff */
        /* <DEDUP_REMOVED lines=51> */
[----:B------:R-:W-:Y:S01]  /*1ed90*/  FMUL.FTZ R129, R7, R129 ;  /* 0x0000008107817220 */ /* 0x000fe20000410000 */
[----:B------:R-:W-:Y:S01]  /*1eda0*/  SEL R6, R181, 0xffffffe0, !P3 ;  /* 0xffffffe0b5067807 */ /* 0x000fe20005800000 */
[C---:B------:R-:W-:Y:S01]  /*1edb0*/  FMUL.FTZ R124, R7.reuse, R124 ;  /* 0x0000007c077c7220 */ /* 0x040fe20000410000 */
[C---:B------:R-:W-:Y:S01]  /*1edc0*/  FMUL.FTZ R125, R7.reuse, R125 ;  /* 0x0000007d077d7220 */ /* 0x040fe20000410000 */
[C---:B------:R-:W-:Y:S01]  /*1edd0*/  FMUL.FTZ R120, R7.reuse, R120 ;  /* 0x0000007807787220 */ /* 0x040fe20000410000 */
[C---:B------:R-:W-:Y:S01]  /*1ede0*/  FMUL.FTZ R121, R7.reuse, R121 ;  /* 0x0000007907797220 */ /* 0x040fe20000410000 */
[C---:B------:R-:W-:Y:S01]  /*1edf0*/  FMUL.FTZ R116, R7.reuse, R116 ;  /* 0x0000007407747220 */ /* 0x040fe20000410000 */
[----:B------:R-:W-:Y:S01]  /*1ee00*/  FMUL.FTZ R117, R7, R117 ;  /* 0x0000007507757220 */ /* 0x000fe20000410000 */
[----:B------:R-:W-:Y:S01]  /*1ee10*/  IADD3 R13, PT, PT, R5, 0x40, RZ ;  /* 0x00000040050d7810 */ /* 0x000fe20007ffe0ff */
[C---:B------:R-:W-:Y:S01]  /*1ee20*/  FMUL.FTZ R112, R7.reuse, R112 ;  /* 0x0000007007707220 */ /* 0x040fe20000410000 */
[----:B------:R-:W-:Y:S01]  /*1ee30*/  FMUL.FTZ R113, R7, R113 ;  /* 0x0000007107717220 */ /* 0x000fe20000410000 */
[----:B------:R-:W-:Y:S01]  /*1ee40*/  IADD3 R11, PT, PT, R5, R6, RZ ;  /* 0x00000006050b7210 */ /* 0x000fe20007ffe0ff */
[----:B------:R-:W-:Y:S01]  /*1ee50*/  FMUL.FTZ R108, R7, R108 ;  /* 0x0000006c076c7220 */ /* 0x000fe20000410000 */
[----:B------:R-:W-:Y:S01]  /*1ee60*/  @P4 IADD3 R13, PT, PT, R5, -0x40, RZ ;  /* 0xffffffc0050d4810 */ /* 0x000fe20007ffe0ff */
[----:B------:R-:W-:Y:S01]  /*1ee70*/  FMUL.FTZ R109, R7, R109 ;  /* 0x0000006d076d7220 */ /* 0x000fe20000410000 */
[----:B------:R-:W-:Y:S01]  /*1ee80*/  F2FP.F16.F32.PACK_AB R128, R129, R128 ;  /* 0x000000808180723e */ /* 0x000fe200000000ff */
[----:B------:R-:W-:Y:S01]  /*1ee90*/  FMUL.FTZ R104, R7, R104 ;  /* 0x0000006807687220 */ /* 0x000fe20000410000 */
[----:B------:R-:W-:Y:S01]  /*1eea0*/  F2FP.F16.F32.PACK_AB R130, R131, R130 ;  /* 0x000000828382723e */ /* 0x000fe200000000ff */
[----:B------:R-:W-:Y:S01]  /*1eeb0*/  FMUL.FTZ R105, R7, R105 ;  /* 0x0000006907697220 */ /* 0x000fe20000410000 */
[----:B------:R-:W-:Y:S01]  /*1eec0*/  F2FP.F16.F32.PACK_AB R124, R125, R124 ;  /* 0x0000007c7d7c723e */ /* 0x000fe200000000ff */
[----:B------:R-:W-:Y:S01]  /*1eed0*/  FMUL.FTZ R100, R7, R100 ;  /* 0x0000006407647220 */ /* 0x000fe20000410000 */
[----:B------:R-:W-:Y:S01]  /*1eee0*/  F2FP.F16.F32.PACK_AB R126, R127, R126 ;  /* 0x0000007e7f7e723e */ /* 0x000fe200000000ff */
[----:B------:R-:W-:Y:S01]  /*1eef0*/  FMUL.FTZ R101, R7, R101 ;  /* 0x0000006507657220 */ /* 0x000fe20000410000 */
[----:B------:R-:W-:Y:S01]  /*1ef00*/  IADD3 R9, PT, PT, R5, R4, RZ ;  /* 0x0000000405097210 */ /* 0x000fe20007ffe0ff */
        /* <DEDUP_REMOVED lines=8> */
[C---:B------:R-:W-:Y:S01]  /*1ef90*/  FMUL.FTZ R44, R7.reuse, R44 ;  /* 0x0000002c072c7220 */ /* 0x040fe20000410000 */
[----:B------:R-:W-:Y:S01]  /*1efa0*/  IADD3 R15, PT, PT, R4, R11, RZ ;  /* 0x0000000b040f7210 */ /* 0x000fe20007ffe0ff */
[----:B------:R-:W-:Y:S01]  /*1efb0*/  FMUL.FTZ R45, R7, R45 ;  /* 0x0000002d072d7220 */ /* 0x000fe20000410000 */
[----:B------:R-:W-:Y:S01]  /*1efc0*/  IADD3 R17, PT, PT, R6, R13, RZ ;  /* 0x0000000d06117210 */ /* 0x000fe20007ffe0ff */
[----:B------:R-:W-:Y:S01]  /*1efd0*/  STS [R5], R128 ;  /* 0x0000008005007388 */ /* 0x000fe20000000800 */
[----:B------:R-:W-:Y:S01]  /*1efe0*/  F2FP.F16.F32.PACK_AB R112, R113, R112 ;  /* 0x000000707170723e */ /* 0x000fe200000000ff */
[----:B------:R-:W-:Y:S01]  /*1eff0*/  FMUL.FTZ R48, R7, R48 ;  /* 0x0000003007307220 */ /* 0x000fe20000410000 */
[----:B------:R-:W-:Y:S01]  /*1f000*/  F2FP.F16.F32.PACK_AB R114, R115, R114 ;  /* 0x000000727372723e */ /* 0x000fe200000000ff */
[----:B------:R-:W-:Y:S01]  /*1f010*/  STS [R5+0x400], R130 ;  /* 0x0004008205007388 */ /* 0x000fe20000000800 */
[----:B------:R-:W-:Y:S01]  /*1f020*/  F2FP.F16.F32.PACK_AB R108, R109, R108 ;  /* 0x0000006c6d6c723e */ /* 0x000fe200000000ff */
[----:B------:R-:W-:Y:S01]  /*1f030*/  FMUL.FTZ R49, R7, R49 ;  /* 0x0000003107317220 */ /* 0x000fe20000410000 */
[----:B------:R-:W-:Y:S01]  /*1f040*/  F2FP.F16.F32.PACK_AB R110, R111, R110 ;  /* 0x0000006e6f6e723e */ /* 0x000fe200000000ff */
[----:B------:R-:W-:Y:S01]  /*1f050*/  STS [R9], R124 ;  /* 0x0000007c09007388 */ /* 0x000fe20000000800 */
[C---:B------:R-:W-:Y:S01]  /*1f060*/  IADD3 R19, PT, PT, R4.reuse, R13, RZ ;  /* 0x0000000d04137210 */ /* 0x040fe20007ffe0ff */
[----:B------:R-:W-:Y:S01]  /*1f070*/  FMUL.FTZ R52, R7, R52 ;  /* 0x0000003407347220 */ /* 0x000fe20000410000 */
[----:B------:R-:W-:Y:S01]  /*1f080*/  F2FP.F16.F32.PACK_AB R104, R105, R104 ;  /* 0x000000686968723e */ /* 0x000fe200000000ff */
[----:B------:R-:W-:Y:S01]  /*1f090*/  STS [R9+0x400], R126 ;  /* 0x0004007e09007388 */ /* 0x000fe20000000800 */
[----:B------:R-:W-:Y:S01]  /*1f0a0*/  F2FP.F16.F32.PACK_AB R106, R107, R106 ;  /* 0x0000006a6b6a723e */ /* 0x000fe200000000ff */
[----:B------:R-:W-:Y:S01]  /*1f0b0*/  FMUL.FTZ R53, R7, R53 ;  /* 0x0000003507357220 */ /* 0x000fe20000410000 */
[----:B------:R-:W-:Y:S01]  /*1f0c0*/  F2FP.F16.F32.PACK_AB R100, R101, R100 ;  /* 0x000000646564723e */ /* 0x000fe200000000ff */
[----:B------:R-:W-:Y:S01]  /*1f0d0*/  STS [R11], R120 ;  /* 0x000000780b007388 */ /* 0x000fe20000000800 */
[----:B------:R-:W-:Y:S01]  /*1f0e0*/  F2FP.F16.F32.PACK_AB R102, R103, R102 ;  /* 0x000000666766723e */ /* 0x000fe200000000ff */
[C---:B------:R-:W-:Y:S01]  /*1f0f0*/  FMUL.FTZ R56, R7.reuse, R56 ;  /* 0x0000003807387220 */ /* 0x040fe20000410000 */
[----:B------:R-:W-:Y:S01]  /*1f100*/  IADD3 R21, PT, PT, R4, R17, RZ ;  /* 0x0000001104157210 */ /* 0x000fe20007ffe0ff */
[----:B------:R-:W-:Y:S01]  /*1f110*/  STS [R11+0x400], R122 ;  /* 0x0004007a0b007388 */ /* 0x000fe20000000800 */
[----:B------:R-:W-:Y:S01]  /*1f120*/  FMUL.FTZ R57, R7, R57 ;  /* 0x0000003907397220 */ /* 0x000fe20000410000 */
[----:B------:R-:W-:Y:S01]  /*1f130*/  F2FP.F16.F32.PACK_AB R36, R37, R36 ;  /* 0x000000242524723e */ /* 0x000fe200000000ff */
[----:B------:R-:W-:Y:S01]  /*1f140*/  FMUL.FTZ R60, R7, R60 ;  /* 0x0000003c073c7220 */ /* 0x000fe20000410000 */
[----:B------:R-:W-:Y:S01]  /*1f150*/  F2FP.F16.F32.PACK_AB R38, R39, R38 ;  /* 0x000000262726723e */ /* 0x000fe200000000ff */
[----:B------:R-:W-:Y:S01]  /*1f160*/  STS [R15], R116 ;  /* 0x000000740f007388 */ /* 0x000fe20000000800 */
[----:B------:R-:W-:Y:S01]  /*1f170*/  FMUL.FTZ R61, R7, R61 ;  /* 0x0000003d073d7220 */ /* 0x000fe20000410000 */
[----:B------:R-:W-:Y:S01]  /*1f180*/  F2FP.F16.F32.PACK_AB R40, R41, R40 ;  /* 0x000000282928723e */ /* 0x000fe200000000ff */
[----:B------:R-:W-:Y:S01]  /*1f190*/  FMUL.FTZ R64, R7, R64 ;  /* 0x0000004007407220 */ /* 0x000fe20000410000 */
[----:B------:R-:W-:Y:S01]  /*1f1a0*/  STS [R15+0x400], R118 ;  /* 0x000400760f007388 */ /* 0x000fe20000000800 */
[----:B------:R-:W-:Y:S01]  /*1f1b0*/  F2FP.F16.F32.PACK_AB R42, R43, R42 ;  /* 0x0000002a2b2a723e */ /* 0x000fe200000000ff */
[----:B------:R-:W-:Y:S01]  /*1f1c0*/  FMUL.FTZ R65, R7, R65 ;  /* 0x0000004107417220 */ /* 0x000fe20000410000 */
[----:B------:R-:W-:Y:S01]  /*1f1d0*/  F2FP.F16.F32.PACK_AB R44, R45, R44 ;  /* 0x0000002c2d2c723e */ /* 0x000fe200000000ff */
[----:B------:R-:W-:Y:S01]  /*1f1e0*/  STS [R13], R112 ;  /* 0x000000700d007388 */ /* 0x000fe20000000800 */
[----:B------:R-:W-:Y:S01]  /*1f1f0*/  F2FP.F16.F32.PACK_AB R46, R47, R46 ;  /* 0x0000002e2f2e723e */ /* 0x000fe200000000ff */
[C---:B------:R-:W-:Y:S01]  /*1f200*/  FMUL.FTZ R68, R7.reuse, R68 ;  /* 0x0000004407447220 */ /* 0x040fe20000410000 */
[----:B------:R-:W-:Y:S01]  /*1f210*/  FMUL.FTZ R69, R7, R69 ;  /* 0x0000004507457220 */ /* 0x000fe20000410000 */
[----:B------:R-:W-:Y:S01]  /*1f220*/  STS [R13+0x400], R114 ;  /* 0x000400720d007388 */ /* 0x000fe20000000800 */
        /* <DEDUP_REMOVED lines=27> */
[----:B------:R-:W-:Y:S01]  /*1f3e0*/  STS [R5+0x2000], R36 ;  /* 0x0020002405007388 */ /* 0x000fe20000000800 */
[----:B------:R-:W-:Y:S01]  /*1f3f0*/  F2FP.F16.F32.PACK_AB R70, R71, R70 ;  /* 0x000000464746723e */ /* 0x000fe200000000ff */
[C---:B------:R-:W-:Y:S01]  /*1f400*/  FMUL.FTZ R92, R7.reuse, R92 ;  /* 0x0000005c075c7220 */ /* 0x040fe20000410000 */
[C---:B------:R-:W-:Y:S01]  /*1f410*/  FMUL.FTZ R93, R7.reuse, R93 ;  /* 0x0000005d075d7220 */ /* 0x040fe20000410000 */
[----:B------:R-:W-:Y:S01]  /*1f420*/  STS [R5+0x2400], R38 ;  /* 0x0024002605007388 */ /* 0x000fe20000000800 */
[----:B------:R-:W-:Y:S01]  /*1f430*/  FMUL.FTZ R96, R7, R96 ;  /* 0x0000006007607220 */ /* 0x000fe20000410000 */
[----:B------:R-:W-:Y:S01]  /*1f440*/  F2FP.F16.F32.PACK_AB R72, R73, R72 ;  /* 0x000000484948723e */ /* 0x000fe200000000ff */
[----:B------:R-:W-:Y:S01]  /*1f450*/  FMUL.FTZ R7, R7, R97 ;  /* 0x0000006107077220 */ /* 0x000fe20000410000 */
[----:B------:R-:W-:Y:S01]  /*1f460*/  STS [R9+0x2000], R40 ;  /* 0x0020002809007388 */ /* 0x000fe20000000800 */
[----:B------:R-:W-:Y:S01]  /*1f470*/  F2FP.F16.F32.PACK_AB R74, R75, R74 ;  /* 0x0000004a4b4a723e */ /* 0x000fe200000000ff */
[----:B------:R-:W1:Y:S01]  /*1f480*/  LDC.U8 R4, c[0x0][0x548] ;  /* 0x00015200ff047b82 */ /* 0x000e620000000000 */
[----:B------:R-:W-:Y:S01]  /*1f490*/  F2FP.F16.F32.PACK_AB R76, R77, R76 ;  /* 0x0000004c4d4c723e */ /* 0x000fe200000000ff */
[----:B------:R-:W-:Y:S01]  /*1f4a0*/  STS [R9+0x2400], R42 ;  /* 0x0024002a09007388 */ /* 0x000fe20000000800 */
[----:B------:R-:W-:Y:S01]  /*1f4b0*/  F2FP.F16.F32.PACK_AB R78, R79, R78 ;  /* 0x0000004e4f4e723e */ /* 0x000fe200000000ff */
[----:B------:R-:W2:Y:S01]  /*1f4c0*/  @P0 MUFU.LG2 R0, R0 ;  /* 0x0000000000000308 */ /* 0x000ea20000000c00 */
        /* <DEDUP_REMOVED lines=14> */
[----:B------:R-:W-:Y:S01]  /*1f5b0*/  F2FP.F16.F32.PACK_AB R98, R99, R98 ;  /* 0x000000626362723e */ /* 0x000fe200000000ff */
[----:B--2---:R-:W-:Y:S01]  /*1f5c0*/  @P0 FMUL.FTZ R0, R0, 0.69314718246459960938 ;  /* 0x3f31721800000820 */ /* 0x004fe20000410000 */
[----:B------:R-:W-:Y:S01]  /*1f5d0*/  ISETP.NE.AND P3, PT, R200, -0x1, PT ;  /* 0xffffffffc800780c */ /* 0x000fe20003f65270 */
[----:B------:R-:W-:Y:S01]  /*1f5e0*/  STS [R13+0x2400], R54 ;  /* 0x002400360d007388 */ /* 0x000fe20000000800 */
[----:B-1----:R-:W-:Y:S02]  /*1f5f0*/  ISETP.NE.AND P4, PT, R4, RZ, PT ;  /* 0x000000ff0400720c */ /* 0x002fe40003f85270 */
[----:B------:R-:W-:Y:S01]  /*1f600*/  LOP3.LUT P5, RZ, R185, 0x3, RZ, 0xc0, !PT ;  /* 0x00000003b9ff7812 */ /* 0x000fe200078ac0ff */
[----:B------:R-:W-:Y:S01]  /*1f610*/  STS [R19+0x2000], R56 ;  /* 0x0020003813007388 */ /* 0x000fe20000000800 */
[----:B------:R-:W-:-:S03]  /*1f620*/  ISETP.NE.OR P2, PT, R200, -0x1, !P4 ;  /* 0xffffffffc800780c */ /* 0x000fc60006745670 */
[----:B------:R-:W-:Y:S04]  /*1f630*/  STS [R19+0x2400], R58 ;  /* 0x0024003a13007388 */ /* 0x000fe80000000800 */
[----:B------:R-:W-:Y:S01]  /*1f640*/  STS [R17+0x2000], R60 ;  /* 0x0020003c11007388 */ /* 0x000fe20000000800 */
[----:B------:R-:W1:Y:S03]  /*1f650*/  @!P3 LDC.64 R22, c[0x0][0x400] ;  /* 0x00010000ff16bb82 */ /* 0x000e660000000a00 */
[----:B------:R-:W-:Y:S04]  /*1f660*/  STS [R17+0x2400], R62 ;  /* 0x0024003e11007388 */ /* 0x000fe80000000800 */
[----:B------:R-:W-:Y:S01]  /*1f670*/  STS [R21+0x2000], R64 ;  /* 0x0020004015007388 */ /* 0x000fe20000000800 */
[----:B------:R-:W4:Y:S03]  /*1f680*/  @!P4 LDC R14, c[0x0][0x3e0] ;  /* 0x0000f800ff0ecb82 */ /* 0x000f260000000800 */
[----:B------:R-:W-:Y:S04]  /*1f690*/  STS [R21+0x2400], R66 ;  /* 0x0024004215007388 */ /* 0x000fe80000000800 */
[----:B------:R-:W-:Y:S04]  /*1f6a0*/  STS [R5+0x4000], R68 ;  /* 0x0040004405007388 */ /* 0x000fe80000000800 */
[----:B------:R2:W-:Y:S04]  /*1f6b0*/  STS [R5+0x4400], R70 ;  /* 0x0044004605007388 */ /* 0x0005e80000000800 */
[----:B------:R-:W-:Y:S04]  /*1f6c0*/  STS [R9+0x4000], R72 ;  /* 0x0040004809007388 */ /* 0x000fe80000000800 */
[----:B------:R-:W-:Y:S04]  /*1f6d0*/  STS [R9+0x4400], R74 ;  /* 0x0044004a09007388 */ /* 0x000fe80000000800 */
[----:B------:R-:W-:Y:S04]  /*1f6e0*/  STS [R11+0x4000], R76 ;  /* 0x0040004c0b007388 */ /* 0x000fe80000000800 */
[----:B------:R-:W-:Y:S04]  /*1f6f0*/  STS [R11+0x4400], R78 ;  /* 0x0044004e0b007388 */ /* 0x000fe80000000800 */
[----:B------:R-:W-:Y:S04]  /*1f700*/  STS [R15+0x4000], R80 ;  /* 0x004000500f007388 */ /* 0x000fe80000000800 */
[----:B------:R5:W-:Y:S01]  /*1f710*/  STS [R15+0x4400], R82 ;  /* 0x004400520f007388 */ /* 0x000be20000000800 */
[----:B--2---:R-:W2:Y:S03]  /*1f720*/  @P3 LDC.64 R4, c[0x0][0x408] ;  /* 0x00010200ff043b82 */ /* 0x004ea60000000a00 */
[----:B------:R-:W-:Y:S04]  /*1f730*/  STS [R13+0x4000], R84 ;  /* 0x004000540d007388 */ /* 0x000fe80000000800 */
[----:B------:R3:W-:Y:S04]  /*1f740*/  STS [R13+0x4400], R86 ;  /* 0x004400560d007388 */ /* 0x0007e80000000800 */
[----:B------:R-:W-:Y:S04]  /*1f750*/  STS [R19+0x4000], R88 ;  /* 0x0040005813007388 */ /* 0x000fe80000000800 */
[----:B------:R1:W-:Y:S04]  /*1f760*/  STS [R19+0x4400], R90 ;  /* 0x0044005a13007388 */ /* 0x0003e80000000800 */
[----:B------:R-:W-:Y:S04]  /*1f770*/  STS [R17+0x4000], R92 ;  /* 0x0040005c11007388 */ /* 0x000fe80000000800 */
[----:B------:R4:W-:Y:S01]  /*1f780*/  STS [R17+0x4400], R94 ;  /* 0x0044005e11007388 */ /* 0x0009e20000000800 */
[----:B-----5:R-:W5:Y:S03]  /*1f790*/  LDC R15, c[0x0][0x434] ;  /* 0x00010d00ff0f7b82 */ /* 0x020f660000000800 */
[----:B------:R2:W-:Y:S04]  /*1f7a0*/  STS [R21+0x4000], R7 ;  /* 0x0040000715007388 */ /* 0x0005e80000000800 */
[----:B------:R2:W-:Y:S01]  /*1f7b0*/  STS [R21+0x4400], R98 ;  /* 0x0044006215007388 */ /* 0x0005e20000000800 */
[----:B---3--:R-:W3:Y:S08]  /*1f7c0*/  LDC.64 R12, c[0x0][0x408] ;  /* 0x00010200ff0c7b82 */ /* 0x008ef00000000a00 */
[----:B------:R-:W-:Y:S08]  /*1f7d0*/  BAR.SYNC.DEFER_BLOCKING 0x0 ;  /* 0x0000000000007b1d */ /* 0x000ff00000010000 */
[----:B-1----:R-:W1:Y:S01]  /*1f7e0*/  @P1 LDC R19, c[0x0][0x458] ;  /* 0x00011600ff131b82 */ /* 0x002e620000000800 */
[----:B------:R-:W5:Y:S01]  /*1f7f0*/  S2R R6, SR_CTAID.Y ;  /* 0x0000000000067919 */ /* 0x000f620000002600 */
[----:B----4-:R-:W-:-:S06]  /*1f800*/  SHF.R.U32.HI R17, RZ, 0x2, R185 ;  /* 0x00000002ff117819 */ /* 0x010fcc00000116b9 */
[----:B--2---:R-:W2:Y:S01]  /*1f810*/  @P4 LDC R7, c[0x0][0x454] ;  /* 0x00011500ff074b82 */ /* 0x004ea20000000800 */
[----:B------:R-:W-:Y:S01]  /*1f820*/  LOP3.LUT R17, R18, 0x7, R17, 0xf8, !PT ;  /* 0x0000000712117812 */ /* 0x000fe200078ef811 */
[----:B------:R-:W-:Y:S01]  /*1f830*/  @P3 IMAD.WIDE.U32 R20, R200, R4, RZ ;  /* 0x00000004c8143225 */ /* 0x000fe200078e00ff */
[----:B------:R-:W-:Y:S01]  /*1f840*/  MOV R4, 0x7f800000 ;  /* 0x7f80000000047802 */ /* 0x000fe20000000f00 */
[----:B------:R4:W2:Y:S02]  /*1f850*/  LDS.128 R8, [R217+0x1800] ;  /* 0x00180000d9087984 */ /* 0x0008a40000000c00 */
[----:B-----5:R-:W-:-:S04]  /*1f860*/  @!P3 IMAD.WIDE.U32 R26, R6, R22, RZ ;  /* 0x00000016061ab225 */ /* 0x020fc800078e00ff */
[----:B------:R-:W-:Y:S02]  /*1f870*/  @!P3 IMAD R23, R6, R23, R27 ;  /* 0x000000170617b224 */ /* 0x000fe400078e021b */
[----:B------:R-:W-:Y:S01]  /*1f880*/  @P1 FMUL.FTZ R27, R2, 0.69314718246459960938 ;  /* 0x3f317218021b1820 */ /* 0x000fe20000410000 */
[----:B------:R-:W-:Y:S01]  /*1f890*/  @P3 IMAD R23, R200, R5, R21 ;  /* 0x00000005c8173224 */ /* 0x000fe200078e0215 */
[----:B------:R-:W-:Y:S01]  /*1f8a0*/  MOV R5, 0x7f800000 ;  /* 0x7f80000000057802 */ /* 0x000fe20000000f00 */
[----:B------:R-:W-:Y:S02]  /*1f8b0*/  @!P4 IMAD R14, R6, R14, R25 ;  /* 0x0000000e060ec224 */ /* 0x000fe400078e0219 */
[----:B-1----:R-:W-:Y:S01]  /*1f8c0*/  @P1 FFMA.FTZ R4, R132, R19, R27 ;  /* 0x0000001384041223 */ /* 0x002fe2000001001b */
[-C--:B------:R-:W-:Y:S02]  /*1f8d0*/  @!P2 IMAD R200, R6, R15.reuse, RZ ;  /* 0x0000000f06c8a224 */ /* 0x080fe400078e02ff */
[----:B------:R-:W-:Y:S01]  /*1f8e0*/  @P0 FFMA.FTZ R5, R3, R16, R0 ;  /* 0x0000001003050223 */ /* 0x000fe20000010000 */
[----:B------:R-:W-:-:S02]  /*1f8f0*/  @!P4 IMAD R14, R14, R15, RZ ;  /* 0x0000000f0e0ec224 */ /* 0x000fc400078e02ff */
[----:B--2---:R-:W-:Y:S01]  /*1f900*/  @P4 IMAD R14, R25, R7, R200 ;  /* 0x00000007190e4224 */ /* 0x004fe200078e02c8 */
[----:B---34-:R-:W-:Y:S06]  /*1f910*/  @P5 BRA `(.L_x_2102) ;  /* 0x0000000000305947 */ /* 0x018fec0003800000 */
        /* <DEDUP_REMOVED lines=12> */
.L_x_2102:
[----:B------:R-:W-:Y:S05]  /*1f9e0*/  BSYNC.RECONVERGENT B0 ;  /* 0x0000000000007941 */ /* 0x000fea0003800200 */
.L_x_2101:
[----:B------:R-:W-:Y:S01]  /*1f9f0*/  IMAD.MOV.U32 R181, RZ, RZ, RZ ;  /* 0x000000ffffb57224 */ /* 0x000fe200078e00ff */
[----:B------:R-:W-:Y:S01]  /*1fa00*/  SHF.R.U32.HI R0, RZ, 0x3, R185 ;  /* 0x00000003ff007819 */ /* 0x000fe200000116b9 */
[----:B------:R-:W-:Y:S01]  /*1fa10*/  @P3 IMAD.MOV.U32 R26, RZ, RZ, R20 ;  /* 0x000000ffff1a3224 */ /* 0x000fe200078e0014 */
[----:B------:R2:W3:Y:S01]  /*1fa20*/  LDS.128 R16, [R217+0x2000] ;  /* 0x00200000d9107984 */ /* 0x0004e20000000c00 */
[----:B------:R-:W-:Y:S01]  /*1fa30*/  IMAD.WIDE.U32 R14, R12, UR8, R180 ;  /* 0x000000080c0e7c25 */ /* 0x000fe2000f8e00b4 */
[C---:B-1----:R-:W-:Y:S01]  /*1fa40*/  IADD3 R4, PT, PT, R0.reuse, 0x10, RZ ;  /* 0x0000001000047810 */ /* 0x042fe20007ffe0ff */
[----:B------:R-:W1:Y:S01]  /*1fa50*/  LDCU.64 UR4, c[0x0][0x410] ;  /* 0x00008200ff0477ac */ /* 0x000e620008000a00 */
[----:B------:R-:W-:Y:S01]  /*1fa60*/  IADD3 R6, PT, PT, R0, 0x20, RZ ;  /* 0x0000002000067810 */ /* 0x000fe20007ffe0ff */
[----:B------:R-:W-:Y:S01]  /*1fa70*/  VIADD R201, R201, -UR8 ;  /* 0x80000008c9c97c36 */ /* 0x000fe20008000000 */
[----:B------:R-:W-:Y:S01]  /*1fa80*/  IADD3 R14, P0, PT, R26, R14, RZ ;  /* 0x0000000e1a0e7210 */ /* 0x000fe20007f1e0ff */
[----:B------:R-:W-:Y:S01]  /*1fa90*/  IMAD R2, R13, UR8, R15 ;  /* 0x000000080d027c24 */ /* 0x000fe2000f8e020f */
[----:B------:R-:W-:Y:S01]  /*1faa0*/  BSSY.RECONVERGENT B0, `(.L_x_2103) ;  /* 0x000001b000007945 */ /* 0x000fe20003800200 */
[----:B------:R-:W-:-:S02]  /*1fab0*/  LOP3.LUT R3, R180, 0x40, RZ, 0xfc, !PT ;  /* 0x00000040b4037812 */ /* 0x000fc400078efcff */
[----:B------:R-:W-:Y:S01]  /*1fac0*/  IMAD.X R15, R23, 0x1, R2, P0 ;  /* 0x00000001170f7824 */ /* 0x000fe200000e0602 */
[-C--:B------:R-:W-:Y:S01]  /*1fad0*/  ISETP.GE.AND P6, PT, R4, R201.reuse, PT ;  /* 0x000000c90400720c */ /* 0x080fe20003fc6270 */
[----:B------:R2:W4:Y:S01]  /*1fae0*/  LDS.128 R20, [R217] ;  /* 0x00000000d9147984 */ /* 0x0005220000000c00 */
[-C--:B------:R-:W-:Y:S02]  /*1faf0*/  ISETP.GE.AND P5, PT, R6, R201.reuse, PT ;  /* 0x000000c90600720c */ /* 0x080fe40003fa6270 */
[C---:B------:R-:W-:Y:S01]  /*1fb00*/  ISETP.GE.AND P0, PT, R0.reuse, R201, PT ;  /* 0x000000c90000720c */ /* 0x040fe20003f06270 */
[----:B------:R2:W2:Y:S01]  /*1fb10*/  LDS.128 R4, [R217+0x4000] ;  /* 0x00400000d9047984 */ /* 0x0004a20000000c00 */
[----:B------:R-:W-:Y:S01]  /*1fb20*/  IADD3 R2, PT, PT, R0, 0x30, RZ ;  /* 0x0000003000027810 */ /* 0x000fe20007ffe0ff */
[----:B-1----:R-:W-:-:S03]  /*1fb30*/  IMAD.WIDE.U32 R14, R25, UR4, R14 ;  /* 0x00000004190e7c25 */ /* 0x002fc6000f8e000e */
[----:B------:R-:W-:Y:S02]  /*1fb40*/  ISETP.GE.AND P4, PT, R2, R201, PT ;  /* 0x000000c90200720c */ /* 0x000fe40003f86270 */
[----:B------:R-:W-:Y:S01]  /*1fb50*/  LOP3.LUT R2, R180, 0x80, RZ, 0xfc, !PT ;  /* 0x00000080b4027812 */ /* 0x000fe200078efcff */
[----:B------:R-:W-:-:S04]  /*1fb60*/  IMAD R25, R25, UR5, R15 ;  /* 0x0000000519197c24 */ /* 0x000fc8000f8e020f */
        /* <DEDUP_REMOVED lines=14> */
.L_x_2104:
[----:B------:R-:W-:Y:S05]  /*1fc50*/  BSYNC.RECONVERGENT B0 ;  /* 0x0000000000007941 */ /* 0x000fea0003800200 */
.L_x_2103:
        /* <DEDUP_REMOVED lines=23> */
.L_x_2106:
[----:B------:R-:W-:Y:S05]  /*1fdd0*/  BSYNC.RECONVERGENT B0 ;  /* 0x0000000000007941 */ /* 0x000fea0003800200 */
.L_x_2105:
        /* <DEDUP_REMOVED lines=23> */
.L_x_2108:
[----:B------:R-:W-:Y:S05]  /*1ff50*/  BSYNC.RECONVERGENT B0 ;  /* 0x0000000000007941 */ /* 0x000fea0003800200 */
.L_x_2107:
[----:B-12---:R1:W2:Y:S01]  /*1ff60*/  LDS.128 R4, [R217+0x3800] ;  /* 0x00380000d9047984 */ /* 0x0062a20000000c00 */
[----:B------:R-:W-:Y:S05]  /*1ff70*/  @P4 EXIT ;  /* 0x000000000000494d */ /* 0x000fea0003800000 */
[----:B---3--:R3:W1:Y:S01]  /*1ff80*/  LDS.128 R16, [R217+0x5800] ;  /* 0x00580000d9107984 */ /* 0x0086620000000c00 */
[----:B------:R-:W5:Y:S01]  /*1ff90*/  LDCU UR8, c[0x0][0x440] ;  /* 0x00008800ff0877ac */ /* 0x000f620008000800 */
[----:B------:R-:W-:Y:S01]  /*1ffa0*/  IADD3 R15, P0, PT, R0, 0x30, RZ ;  /* 0x00000030000f7810 */ /* 0x000fe20007f1e0ff */
[----:B----4-:R-:W-:Y:S01]  /*1ffb0*/  IMAD.MOV.U32 R20, RZ, RZ, R14 ;  /* 0x000000ffff147224 */ /* 0x010fe200078e000e */
[----:B------:R-:W4:Y:S03]  /*1ffc0*/  LDCU.64 UR4, c[0x0][0x3f0] ;  /* 0x00007e00ff0477ac */ /* 0x000f260008000a00 */
        /* <DEDUP_REMOVED lines=9> */
[----:B----4-:R-:W-:-:S04]  /*20060*/  LEA R12, P3, R20, UR4, 0x1 ;  /* 0x00000004140c7c11 */ /* 0x010fc8000f8608ff */
[----:B------:R-:W-:-:S05]  /*20070*/  LEA.HI.X R13, R20, UR5, R0, 0x1, P3 ;  /* 0x00000005140d7c11 */ /* 0x000fca00098f0c00 */
[----:B------:R3:W-:Y:S04]  /*20080*/  @!P2 STG.E.128 desc[UR6][R12.64], R8 ;  /* 0x000000080c00a986 */ /* 0x0007e8000c101d06 */
[----:B--2---:R3:W-:Y:S01]  /*20090*/  @!P1 STG.E.128 desc[UR6][R12.64+0x80], R4 ;  /* 0x000080040c009986 */ /* 0x0047e2000c101d06 */
[----:B------:R-:W-:Y:S05]  /*200a0*/  @P0 EXIT ;  /* 0x000000000000094d */ /* 0x000fea0003800000 */
[----:B-1----:R-:W-:Y:S01]  /*200b0*/  STG.E.128 desc[UR6][R12.64+0x100], R16 ;  /* 0x000100100c007986 */ /* 0x002fe2000c101d06 */
[----:B------:R-:W-:Y:S05]  /*200c0*/  EXIT ;  /* 0x000000000000794d */ /* 0x000fea0003800000 */
.L_x_2109:
        /* <DEDUP_REMOVED lines=11> */
.L_x_6899:


//--------------------- .text._ZN5flash24flash_fwd_splitkv_kernelI23Flash_fwd_kernel_traitsILi192ELi64ELi64ELi4ELb0ELb0EN7cutlass6half_tE19Flash_kernel_traitsILi192ELi64ELi64ELi4ES3_EELb0ELb1ELb0ELb0ELb0ELb1ELb0ELb1EEEvNS_16Flash_fwd_paramsE --------------------------
	.section	.text._ZN5flash24flash_fwd_splitkv_kernelI23Flash_fwd_kernel_traitsILi192ELi64ELi64ELi4ELb0ELb0EN7cutlass6half_tE19Flash_kernel_traitsILi192ELi64ELi64ELi4ES3_EELb0ELb1ELb0ELb0ELb0ELb1ELb0ELb1EEEvNS_16Flash_fwd_paramsE,"ax",@progbits
	.align	128
        .global         _ZN5flash24flash_fwd_splitkv_kernelI23Flash_fwd_kernel_traitsILi192ELi64ELi64ELi4ELb0ELb0EN7cutlass6half_tE19Flash_kernel_traitsILi192ELi64ELi64ELi4ES3_EELb0ELb1ELb0ELb0ELb0ELb1ELb0ELb1EEEvNS_16Flash_fwd_paramsE
        .type           _ZN5flash24flash_fwd_splitkv_kernelI23Flash_fwd_kernel_traitsILi192ELi64ELi64ELi4ELb0ELb0EN7cutlass6half_tE19Flash_kernel_traitsILi192ELi64ELi64ELi4ES3_EELb0ELb1ELb0ELb0ELb0ELb1ELb0ELb1EEEvNS_16Flash_fwd_paramsE,@function
        .size           _ZN5flash24flash_fwd_splitkv_kernelI23Flash_fwd_kernel_traitsILi192ELi64ELi64ELi4ELb0ELb0EN7cutlass6half_tE19Flash_kernel_traitsILi192ELi64ELi64ELi4ES3_EELb0ELb1ELb0ELb0ELb0ELb1ELb0ELb1EEEvNS_16Flash_fwd_paramsE,(.L_x_6900 - _ZN5flash24flash_fwd_splitkv_kernelI23Flash_fwd_kernel_traitsILi192ELi64ELi64ELi4ELb0ELb0EN7cutlass6half_tE19Flash_kernel_traitsILi192ELi64ELi64ELi4ES3_EELb0ELb1ELb0ELb0ELb0ELb1ELb0ELb1EEEvNS_16Flash_fwd_paramsE)
        .other          _ZN5flash24flash_fwd_splitkv_kernelI23Flash_fwd_kernel_traitsILi192ELi64ELi64ELi4ELb0ELb0EN7cutlass6half_tE19Flash_kernel_traitsILi192ELi64ELi64ELi4ES3_EELb0ELb1ELb0ELb0ELb0ELb1ELb0ELb1EEEvNS_16Flash_fwd_paramsE,@"STO_CUDA_ENTRY STV_DEFAULT"
_ZN5flash24flash_fwd_splitkv_kernelI23Flash_fwd_kernel_traitsILi192ELi64ELi64ELi4ELb0ELb0EN7cutlass6half_tE19Flash_kernel_traitsILi192ELi64ELi64ELi4ES3_EELb0ELb1ELb0ELb0ELb0ELb1ELb0ELb1EEEvNS_16Flash_fwd_paramsE:
.text._ZN5flash24flash_fwd_splitkv_kernelI23Flash_fwd_kernel_traitsILi192ELi64ELi64ELi4ELb0ELb0EN7cutlass6half_tE19Flash_kernel_traitsILi192ELi64ELi64ELi4ES3_EELb0ELb1ELb0ELb0ELb0ELb1ELb0ELb1EEEvNS_16Flash_fwd_paramsE:
        /* <DEDUP_REMOVED lines=51> */
.L_x_2110:
        /* <DEDUP_REMOVED lines=44> */
[----:B--2---:R-:W-:-:S02]  /*05f0*/  IMAD R17, R4, UR9, R13 ;  /* 0x0000000904117c24 */ /* 0x004fc4000f8e020d */
[----:B-1----:R-:W-:-:S04]  /*0600*/  @P0 IMAD.WIDE.U32 R8, R200, R2, RZ ;  /* 0x00000002c8080225 */ /* 0x002fc800078e00ff */
[C---:B-----5:R-:W-:Y:S01]  /*0610*/  @!P0 IMAD.WIDE.U32 R14, R5.reuse, R6, RZ ;  /* 0x00000006050e8225 */ /* 0x060fe200078e00ff */
[----:B------:R-:W-:Y:S02]  /*0620*/  LOP3.LUT R6, R0, 0x38, RZ, 0xc0, !PT ;  /* 0x0000003800067812 */ /* 0x000fe400078ec0ff */
[----:B------:R-:W-:Y:S01]  /*0630*/  @P0 MOV R14, R8 ;  /* 0x00000008000e0202 */ /* 0x000fe20000000f00 */
[----:B------:R-:W-:Y:S01]  /*0640*/  @!P0 IMAD R0, R5, R7, R15 ;  /* 0x0000000705008224 */ /* 0x000fe200078e020f */
[----:B------:R-:W-:Y:S01]  /*0650*/  LOP3.LUT R8, R6, 0x80, RZ, 0xfc, !PT ;  /* 0x0000008006087812 */ /* 0x000fe200078efcff */
[----:B------:R-:W-:Y:S02]  /*0660*/  IMAD.MOV.U32 R7, RZ, RZ, RZ ;  /* 0x000000ffff077224 */ /* 0x000fe400078e00ff */
[----:B------:R-:W-:Y:S01]  /*0670*/  @P0 IMAD R0, R200, R3, R9 ;  /* 0x00000003c8000224 */ /* 0x000fe200078e0209 */
[----:B------:R-:W-:Y:S01]  /*0680*/  IADD3 R9, PT, PT, R135, 0x20, RZ ;  /* 0x0000002087097810 */ /* 0x000fe20007ffe0ff */
[----:B------:R-:W-:-:S04]  /*0690*/  IMAD.WIDE.U32 R10, R66, R2, R6 ;  /* 0x00000002420a7225 */ /* 0x000fc800078e0006 */
[----:B------:R-:W-:Y:S01]  /*06a0*/  IMAD R5, R66, R3, R11 ;  /* 0x0000000342057224 */ /* 0x000fe200078e020b */
[----:B------:R-:W-:Y:S01]  /*06b0*/  IADD3 R14, P0, PT, R14, R10, RZ ;  /* 0x0000000a0e0e7210 */ /* 0x000fe20007f1e0ff */
[----:B------:R-:W-:Y:S01]  /*06c0*/  VIADD R11, R135, 0x10 ;  /* 0x00000010870b7836 */ /* 0x000fe20000000000 */
[----:B------:R-:W-:-:S03]  /*06d0*/  LOP3.LUT R10, R6, 0x40, RZ, 0xfc, !PT ;  /* 0x00000040060a7812 */ /* 0x000fc600078efcff */
[----:B------:R-:W-:Y:S01]  /*06e0*/  IMAD.X R15, R0, 0x1, R5, P0 ;  /* 0x00000001000f7824 */ /* 0x000fe200000e0605 */
[----:B------:R-:W-:Y:S01]  /*06f0*/  IADD3 R0, PT, PT, -R66, R201, RZ ;  /* 0x000000c942007210 */ /* 0x000fe20007ffe1ff */
[----:B----4-:R-:W-:Y:S01]  /*0700*/  IMAD R66, R17, UR8, R66 ;  /* 0x0000000811427c24 */ /* 0x010fe2000f8e0242 */
[----:B------:R-:W-:Y:S01]  /*0710*/  IADD3 R5, PT, PT, R135, 0x30, RZ ;  /* 0x0000003087057810 */ /* 0x000fe20007ffe0ff */
[----:B---3--:R-:W-:Y:S01]  /*0720*/  IMAD.WIDE.U32 R14, R13, UR4, R14 ;  /* 0x000000040d0e7c25 */ /* 0x008fe2000f8e000e */
[-C--:B------:R-:W-:Y:S02]  /*0730*/  ISETP.GE.AND P0, PT, R135, R0.reuse, PT ;  /* 0x000000008700720c */ /* 0x080fe40003f06270 */
        /* <DEDUP_REMOVED lines=18> */
.L_x_2113:
[----:B------:R-:W-:Y:S05]  /*0860*/  BSYNC.RECONVERGENT B0 ;  /* 0x0000000000007941 */ /* 0x000fea0003800200 */
.L_x_2112:
[----:B------:R-:W-:Y:S04]  /*0870*/  BSSY.RECONVERGENT B0, `(.L_x_2114) ;  /* 0x0000014000007945 */ /* 0x000fe80003800200 */
[----:B------:R-:W-:Y:S05]  /*0880*/  @P3 BRA `(.L_x_2115) ;  /* 0x0000000000483947 */ /* 0x000fea0003800000 */
[----:B------:R-:W2:Y:S01]  /*0890*/  LDCU UR8, c[0x0][0x440] ;  /* 0x00008800ff0877ac */ /* 0x000ea20008000800 */
[----:B-1----:R-:W-:Y:S01]  /*08a0*/  IADD3 R13, P0, PT, R135, 0x10, RZ ;  /* 0x00000010870d7810 */ /* 0x002fe20007f1e0ff */
[----:B------:R-:W-:Y:S01]  /*08b0*/  IMAD.MOV.U32 R16, RZ, RZ, R14 ;  /* 0x000000ffff107224 */ /* 0x000fe200078e000e */
        /* <DEDUP_REMOVED lines=15> */
.L_x_2115:
[----:B------:R-:W-:Y:S05]  /*09b0*/  BSYNC.RECONVERGENT B0 ;  /* 0x0000000000007941 */ /* 0x000fea0003800200 */
.L_x_2114:
[----:B------:R-:W-:Y:S04]  /*09c0*/  BSSY.RECONVERGENT B0, `(.L_x_2116) ;  /* 0x0000014000007945 */ /* 0x000fe80003800200 */
[----:B------:R-:W-:Y:S05]  /*09d0*/  @P2 BRA `(.L_x_2117) ;  /* 0x0000000000482947 */ /* 0x000fea0003800000 */
[----:B------:R-:W3:Y:S01]  /*09e0*/  LDCU UR8, c[0x0][0x440] ;  /* 0x00008800ff0877ac */ /* 0x000ee20008000800 */
[----:B-12---:R-:W-:Y:S01]  /*09f0*/  IADD3 R13, P0, PT, R135, 0x20, RZ ;  /* 0x00000020870d7810 */ /* 0x006fe20007f1e0ff */
[----:B------:R-:W-:Y:S01]  /*0a00*/  IMAD.MOV.U32 R16, RZ, RZ, R14 ;  /* 0x000000ffff107224 */ /* 0x000fe200078e000e */
[----:B------:R-:W1:Y:S03]  /*0a10*/  LDCU.64 UR4, c[0x0][0x3f0] ;  /* 0x00007e00ff0477ac */ /* 0x000e660008000a00 */
        /* <DEDUP_REMOVED lines=14> */
.L_x_2117:
[----:B------:R-:W-:Y:S05]  /*0b00*/  BSYNC.RECONVERGENT B0 ;  /* 0x0000000000007941 */ /* 0x000fea0003800200 */
.L_x_2116:
[----:B------:R-:W-:Y:S04]  /*0b10*/  BSSY.RECONVERGENT B0, `(.L_x_2118) ;  /* 0x0000013000007945 */ /* 0x000fe80003800200 */
[----:B------:R-:W-:Y:S05]  /*0b20*/  @P1 BRA `(.L_x_2119) ;  /* 0x0000000000441947 */ /* 0x000fea0003800000 */
[----:B------:R-:W4:Y:S01]  /*0b30*/  LDCU UR8, c[0x0][0x440] ;  /* 0x00008800ff0877ac */ /* 0x000f220008000800 */
[----:B-123--:R-:W-:Y:S01]  /*0b40*/  IADD3 R13, P0, PT, R135, 0x30, RZ ;  /* 0x00000030870d7810 */ /* 0x00efe20007f1e0ff */
[----:B------:R-:W1:Y:S04]  /*0b50*/  LDCU.64 UR4, c[0x0][0x3f0] ;  /* 0x00007e00ff0477ac */ /* 0x000e680008000a00 */
        /* <DEDUP_REMOVED lines=9> */
[----:B-1----:R-:W-:-:S04]  /*0bf0*/  LEA R2, P3, R14, UR4, 0x1 ;  /* 0x000000040e027c11 */ /* 0x002fc8000f8608ff */
[----:B------:R-:W-:-:S05]  /*0c00*/  LEA.HI.X R3, R14, UR5, R3, 0x1, P3 ;  /* 0x000000050e037c11 */ /* 0x000fca00098f0c03 */
[----:B------:R4:W-:Y:S04]  /*0c10*/  @!P2 STG.E.128 desc[UR6][R2.64], RZ ;  /* 0x000000ff0200a986 */ /* 0x0009e8000c101d06 */
[----:B------:R4:W-:Y:S04]  /*0c20*/  @!P1 STG.E.128 desc[UR6][R2.64+0x80], RZ ;  /* 0x000080ff02009986 */ /* 0x0009e8000c101d06 */
[----:B------:R4:W-:Y:S02]  /*0c30*/  @!P0 STG.E.128 desc[UR6][R2.64+0x100], RZ ;  /* 0x000100ff02008986 */ /* 0x0009e4000c101d06 */
.L_x_2119:
[----:B------:R-:W-:Y:S05]  /*0c40*/  BSYNC.RECONVERGENT B0 ;  /* 0x0000000000007941 */ /* 0x000fea0003800200 */
.L_x_2118:
        /* <DEDUP_REMOVED lines=20> */
.L_x_2111:
        /* <DEDUP_REMOVED lines=10> */
.L_x_2120:
        /* <DEDUP_REMOVED lines=104> */
.L_x_2121:
        /* <DEDUP_REMOVED lines=16> */
.L_x_2123:
[----:B------:R-:W2:Y:S01]  /*15b0*/  LDC.64 R6, c[0x0][0x3b8] ;  /* 0x0000ee00ff067b82 */ /* 0x000ea20000000a00 */
[----:B-1----:R-:W-:-:S05]  /*15c0*/  IADD3 R2, PT, PT, R0, R9, RZ ;  /* 0x0000000900027210 */ /* 0x002fca0007ffe0ff */
[C---:B--2---:R-:W-:Y:S02]  /*15d0*/  IMAD R17, R2.reuse, R7, RZ ;  /* 0x0000000702117224 */ /* 0x044fe400078e02ff */
[----:B------:R-:W-:-:S05]  /*15e0*/  IMAD.WIDE.U32 R2, R2, R6, RZ ;  /* 0x0000000602027225 */ /* 0x000fca00078e00ff */
[----:B------:R-:W-:Y:S02]  /*15f0*/  IADD3 R17, PT, PT, R3, R17, RZ ;  /* 0x0000001103117210 */ /* 0x000fe40007ffe0ff */
[----:B------:R-:W-:Y:S02]  /*1600*/  MOV R12, R2 ;  /* 0x00000002000c7202 */ /* 0x000fe40000000f00 */
.L_x_2124:
        /* <DEDUP_REMOVED lines=14> */
.L_x_2125:
[----:B------:R-:W1:Y:S01]  /*16f0*/  LDC.64 R2, c[0x0][0x3c0] ;  /* 0x0000f000ff027b82 */ /* 0x000e620000000a00 */
[----:B------:R-:W-:-:S05]  /*1700*/  IADD3 R0, PT, PT, R0, R9, RZ ;  /* 0x0000000900007210 */ /* 0x000fca0007ffe0ff */
[C---:B-1----:R-:W-:Y:S02]  /*1710*/  IMAD R19, R0.reuse, R3, RZ ;  /* 0x0000000300137224 */ /* 0x042fe400078e02ff */
[----:B------:R-:W-:-:S05]  /*1720*/  IMAD.WIDE.U32 R8, R0, R2, RZ ;  /* 0x0000000200087225 */ /* 0x000fca00078e00ff */
[----:B------:R-:W-:Y:S02]  /*1730*/  IADD3 R19, PT, PT, R9, R19, RZ ;  /* 0x0000001309137210 */ /* 0x000fe40007ffe0ff */
[----:B------:R-:W-:-:S07]  /*1740*/  MOV R18, R8 ;  /* 0x0000000800127202 */ /* 0x000fce0000000f00 */
.L_x_2126:
        /* <DEDUP_REMOVED lines=47> */
.L_x_2122:
        /* <DEDUP_REMOVED lines=8> */
[C---:B------:R-:W-:Y:S01]  /*1ac0*/  IMAD.SHL.U32 R73, R135.reuse, 0x4, RZ ;  /* 0x0000000487497824 */ /* 0x040fe200078e00ff */
[----:B------:R-:W-:Y:S01]  /*1ad0*/  SHF.R.U32.HI R110, RZ, 0x3, R135 ;  /* 0x00000003ff6e7819 */ /* 0x000fe20000011687 */
[----:B------:R-:W-:Y:S01]  /*1ae0*/  IMAD.MOV.U32 R111, RZ, RZ, RZ ;  /* 0x000000ffff6f7224 */ /* 0x000fe200078e00ff */
[C---:B------:R-:W-:Y:S01]  /*1af0*/  SHF.L.U64.HI R68, R2.reuse, 0x4, R3 ;  /* 0x0000000402447819 */ /* 0x040fe20000010203 */
[----:B------:R-:W-:Y:S01]  /*1b00*/  IMAD.SHL.U32 R67, R135, 0x40, RZ ;  /* 0x0000004087437824 */ /* 0x000fe200078e00ff */
[----:B------:R-:W-:Y:S01]  /*1b10*/  SHF.L.U32 R65, R2, 0x4, RZ ;  /* 0x0000000402417819 */ /* 0x000fe200000006ff */
[----:B------:R-:W-:Y:S01]  /*1b20*/  IMAD.SHL.U32 R61, R6, 0x10, RZ ;  /* 0x00000010063d7824 */ /* 0x000fe200078e00ff */
[----:B------:R-:W-:-:S02]  /*1b30*/  LOP3.LUT R73, R73, 0x1c, RZ, 0xc0, !PT ;  /* 0x0000001c49497812 */ /* 0x000fc400078ec0ff */
[----:B------:R-:W-:Y:S01]  /*1b40*/  IADD3 R64, PT, PT, R134, -0x1, RZ ;  /* 0xffffffff86407810 */ /* 0x000fe20007ffe0ff */
[----:B------:R-:W2:Y:S01]  /*1b50*/  @!P2 LDC.64 R8, c[0x0][0x398] ;  /* 0x0000e600ff08ab82 */ /* 0x000ea20000000a00 */
[----:B------:R-:W-:Y:S02]  /*1b60*/  SHF.L.U64.HI R60, R6, 0x4, R7 ;  /* 0x00000004063c7819 */ /* 0x000fe40000010207 */
[----:B------:R-:W-:Y:S01]  /*1b70*/  LOP3.LUT R67, R67, 0x1c0, RZ, 0xc0, !PT ;  /* 0x000001c043437812 */ /* 0x000fe200078ec0ff */
[----:B------:R-:W-:Y:S02]  /*1b80*/  IMAD.SHL.U32 R133, R64, 0x40, RZ ;  /* 0x0000004040857824 */ /* 0x000fe400078e00ff */
[----:B--2---:R-:W-:-:S04]  /*1b90*/  @!P2 IMAD.WIDE.U32 R20, R5, R8, RZ ;  /* 0x000000080514a225 */ /* 0x004fc800078e00ff */
[----:B------:R-:W-:Y:S02]  /*1ba0*/  @!P2 IMAD R9, R5, R9, R21 ;  /* 0x000000090509a224 */ /* 0x000fe400078e0215 */
[----:B------:R-:W-:Y:S02]  /*1bb0*/  @!P2 IMAD.MOV.U32 R8, RZ, RZ, R20 ;  /* 0x000000ffff08a224 */ /* 0x000fe400078e0014 */
[----:B-1----:R-:W-:-:S04]  /*1bc0*/  @P2 IMAD.WIDE.U32 R20, R200, R108, RZ ;  /* 0x0000006cc8142225 */ /* 0x002fc800078e00ff */
[----:B------:R-:W-:Y:S01]  /*1bd0*/  @P2 IMAD R9, R200, R109, R21 ;  /* 0x0000006dc8092224 */ /* 0x000fe200078e0215 */
[----:B------:R-:W-:Y:S02]  /*1be0*/  @P2 MOV R8, R20 ;  /* 0x0000001400082202 */ /* 0x000fe40000000f00 */
[C---:B------:R-:W-:Y:S01]  /*1bf0*/  IADD3 R20, P3, PT, R12.reuse, R14, RZ ;  /* 0x0000000e0c147210 */ /* 0x040fe20007f7e0ff */
[----:B------:R-:W-:Y:S01]  /*1c00*/  IMAD.WIDE.U32 R14, R15, 0x40, R110 ;  /* 0x000000400f0e7825 */ /* 0x000fe200078e006e */
[C---:B------:R-:W-:Y:S02]  /*1c10*/  IADD3 R8, P4, PT, R12.reuse, R8, RZ ;  /* 0x000000080c087210 */ /* 0x040fe40007f9e0ff */
[----:B------:R-:W-:Y:S01]  /*1c20*/  IADD3 R18, P2, PT, R12, R18, RZ ;  /* 0x000000120c127210 */ /* 0x000fe20007f5e0ff */
[----:B------:R-:W-:Y:S02]  /*1c30*/  IMAD.X R21, RZ, RZ, R4, P3 ;  /* 0x000000ffff157224 */ /* 0x000fe400018e0604 */
[----:B------:R-:W-:Y:S01]  /*1c40*/  IMAD.X R9, RZ, RZ, R9, P4 ;  /* 0x000000ffff097224 */ /* 0x000fe200020e0609 */
[----:B------:R-:W-:Y:S01]  /*1c50*/  IADD3.X R19, PT, PT, RZ, R10, RZ, P2, !PT ;  /* 0x0000000aff137210 */ /* 0x000fe200017fe4ff */
[----:B------:R-:W1:Y:S01]  /*1c60*/  LDC R4, c[0x0][0x450] ;  /* 0x00011400ff047b82 */ /* 0x000e620000000800 */
[----:B------:R-:W-:-:S04]  /*1c70*/  IMAD.WIDE.U32 R20, R110, R6, R20 ;  /* 0x000000066e147225 */ /* 0x000fc800078e0014 */
[----:B------:R-:W-:Y:S01]  /*1c80*/  IMAD.WIDE.U32 R10, R13, UR4, R8 ;  /* 0x000000040d0a7c25 */ /* 0x000fe2000f8e0008 */
[----:B------:R-:W-:-:S03]  /*1c90*/  LOP3.LUT R9, R12, 0x80, RZ, 0xfc, !PT ;  /* 0x000000800c097812 */ /* 0x000fc600078efcff */
[----:B------:R-:W-:Y:S01]  /*1ca0*/  IMAD R11, R13, UR5, R11 ;  /* 0x000000050d0b7c24 */ /* 0x000fe2000f8e020b */
[----:B------:R-:W2:Y:S01]  /*1cb0*/  LDCU.64 UR4, c[0x0][0x390] ;  /* 0x00007200ff0477ac */ /* 0x000ea20008000a00 */
[----:B------:R-:W-:Y:S01]  /*1cc0*/  IMAD.WIDE.U32 R18, R110, R2, R18 ;  /* 0x000000026e127225 */ /* 0x000fe200078e0012 */
[----:B------:R-:W-:-:S03]  /*1cd0*/  SHF.R.S32.HI R2, RZ, 0x1f, R71 ;  /* 0x0000001fff027819 */ /* 0x000fc60000011447 */
[----:B------:R-:W-:Y:S01]  /*1ce0*/  IMAD R85, R110, R7, R21 ;  /* 0x000000076e557224 */ /* 0x000fe200078e0215 */
[----:B------:R-:W-:Y:S01]  /*1cf0*/  LEA.HI R2, R2, R71, RZ, 0x6 ;  /* 0x0000004702027211 */ /* 0x000fe200078f30ff */
[----:B------:R-:W-:Y:S02]  /*1d00*/  IMAD.SHL.U32 R84, R20, 0x2, RZ ;  /* 0x0000000214547824 */ /* 0x000fe400078e00ff */
[----:B------:R-:W-:Y:S01]  /*1d10*/  IMAD R83, R110, R3, R19 ;  /* 0x000000036e537224 */ /* 0x000fe200078e0213 */
[----:B------:R-:W-:Y:S01]  /*1d20*/  SHF.L.U64.HI R85, R20, 0x1, R85 ;  /* 0x0000000114557819 */ /* 0x000fe20000010255 */
[----:B------:R-:W-:Y:S01]  /*1d30*/  IMAD.SHL.U32 R82, R18, 0x2, RZ ;  /* 0x0000000212527824 */ /* 0x000fe200078e00ff */
[----:B----4-:R-:W-:Y:S01]  /*1d40*/  IADD3 R84, P2, PT, R84, UR8, RZ ;  /* 0x0000000854547c10 */ /* 0x010fe2000ff5e0ff */
[-C--:B------:R-:W-:Y:S01]  /*1d50*/  IMAD R8, R15, R108.reuse, RZ ;  /* 0x0000006c0f087224 */ /* 0x080fe200078e02ff */
[----:B------:R-:W-:Y:S02]  /*1d60*/  SHF.R.S32.HI R2, RZ, 0x6, R2 ;  /* 0x00000006ff027819 */ /* 0x000fe40000011402 */
[----:B------:R-:W-:Y:S01]  /*1d70*/  IADD3.X R85, PT, PT, R85, UR9, RZ, P2, !PT ;  /* 0x0000000955557c10 */ /* 0x000fe200097fe4ff */
[----:B------:R-:W-:Y:S01]  /*1d80*/  IMAD R69, R14, R109, R8 ;  /* 0x0000006d0e457224 */ /* 0x000fe200078e0208 */
[----:B------:R-:W-:Y:S01]  /*1d90*/  SHF.L.U64.HI R83, R18, 0x1, R83 ;  /* 0x0000000112537819 */ /* 0x000fe20000010253 */
[----:B------:R-:W-:Y:S01]  /*1da0*/  IMAD.WIDE.U32 R108, R14, R108, R10 ;  /* 0x0000006c0e6c7225 */ /* 0x000fe200078e000a */
[----:B--2---:R-:W-:-:S02]  /*1db0*/  IADD3 R82, P2, PT, R82, UR4, RZ ;  /* 0x0000000452527c10 */ /* 0x004fc4000ff5e0ff */
[----:B------:R-:W-:Y:S01]  /*1dc0*/  VIMNMX R81, PT, PT, R195, R2, !PT ;  /* 0x00000002c3517248 */ /* 0x000fe20007fe0100 */
[----:B------:R-:W-:Y:S01]  /*1dd0*/  IMAD.MOV.U32 R197, RZ, RZ, R85 ;  /* 0x000000ffffc57224 */ /* 0x000fe200078e0055 */
[----:B-1----:R-:W-:Y:S01]  /*1de0*/  LEA.HI R75, R4, R4, RZ, 0x1 ;  /* 0x00000004044b7211 */ /* 0x002fe200078f08ff */
[----:B------:R-:W-:Y:S01]  /*1df0*/  IMAD.MOV.U32 R198, RZ, RZ, R82 ;  /* 0x000000ffffc67224 */ /* 0x000fe200078e0052 */
[----:B------:R-:W-:Y:S01]  /*1e00*/  IADD3.X R83, PT, PT, R83, UR5, RZ, P2, !PT ;  /* 0x0000000553537c10 */ /* 0x000fe200097fe4ff */
[----:B------:R-:W-:Y:S01]  /*1e10*/  IMAD.IADD R69, R109, 0x1, R69 ;  /* 0x000000016d457824 */ /* 0x000fe200078e0245 */
[----:B------:R-:W-:Y:S02]  /*1e20*/  ISETP.GT.U32.AND P2, PT, R134, R81, PT ;  /* 0x000000518600720c */ /* 0x000fe40003f44070 */
[----:B------:R-:W-:Y:S02]  /*1e30*/  SHF.R.S32.HI R75, RZ, 0x1, R75 ;  /* 0x00000001ff4b7819 */ /* 0x000fe4000001144b */
[----:B------:R-:W-:-:S02]  /*1e40*/  LOP3.LUT R10, R12, 0x40, RZ, 0xfc, !PT ;  /* 0x000000400c0a7812 */ /* 0x000fc400078efcff */
[----:B------:R-:W-:Y:S01]  /*1e50*/  MOV R196, R84 ;  /* 0x0000005400c47202 */ /* 0x000fe20000000f00 */
[----:B------:R-:W-:Y:S01]  /*1e60*/  IMAD R74, R110, R75, R73 ;  /* 0x0000004b6e4a7224 */ /* 0x000fe200078e0249 */
[----:B------:R-:W-:-:S03]  /*1e70*/  MOV R199, R83 ;  /* 0x0000005300c77202 */ /* 0x000fc60000000f00 */
        /* <DEDUP_REMOVED lines=26> */
[----:B------:R-:W-:Y:S01]  /*2020*/  IMAD R103, R134, -0x40, R62 ;  /* 0xffffffc086677824 */ /* 0x000fe200078e023e */
[----:B------:R-:W-:Y:S01]  /*2030*/  SHF.R.S32.HI R92, RZ, 0x1f, R102 ;  /* 0x0000001fff5c7819 */ /* 0x000fe20000011466 */
        /* <DEDUP_REMOVED lines=58> */
[----:B------:R-:W4:Y:S01]  /*23e0*/  LDCU.64 UR14, c[0x0][0x3c0] ;  /* 0x00007800ff0e77ac */ /* 0x000f220008000a00 */
[----:B------:R-:W-:-:S02]  /*23f0*/  LEA.HI.X R87, R4, UR9, R87, 0x1, P2 ;  /* 0x0000000904577c11 */ /* 0x000fc400090f0c57 */
[----:B------:R-:W-:Y:S02]  /*2400*/  LEA R14, P2, R2, UR4, 0x1 ;  /* 0x00000004020e7c11 */ /* 0x000fe4000f8408ff */
[----:B------:R-:W-:Y:S02]  /*2410*/  IADD3 R88, P1, PT, R88, UR10, RZ ;  /* 0x0000000a58587c10 */ /* 0x000fe4000ff3e0ff */
[----:B------:R-:W-:Y:S01]  /*2420*/  SHF.L.U64.HI R99, R98, 0x4, R99 ;  /* 0x0000000462637819 */ /* 0x000fe20000010263 */
[----:B------:R-:W-:Y:S01]  /*2430*/  IMAD.MOV.U32 R98, RZ, RZ, R134 ;  /* 0x000000ffff627224 */ /* 0x000fe200078e0086 */
[C---:B------:R-:W-:Y:S02]  /*2440*/  SHF.R.S64 R97, R0.reuse, 0x1f, R95 ;  /* 0x0000001f00617819 */ /* 0x040fe4000000105f */
        /* <DEDUP_REMOVED lines=8> */
.L_x_2195:
        /* <DEDUP_REMOVED lines=11> */
[----:B------:R-:W2:Y:S04]  /*2580*/  @!P1 LDG.E.128 R24, desc[UR6][R86.64] ;  /* 0x0000000656189981 */ /* 0x000ea8000c1e1d00 */
[----:B--2---:R2:W-:Y:S01]  /*2590*/  @!P1 STG.E.128 desc[UR6][R82.64], R24 ;  /* 0x0000001852009986 */ /* 0x0045e2000c101d06 */
[----:B------:R-:W-:Y:S03]  /*25a0*/  ISETP.GE.AND P1, PT, R9, UR17, PT ;  /* 0x0000001109007c0c */ /* 0x000fe6000bf26270 */
[----:B------:R-:W4:Y:S04]  /*25b0*/  @!P2 LDG.E.128 R20, desc[UR6][R86.64+0x80] ;  /* 0x000080065614a981 */ /* 0x000f28000c1e1d00 */
[----:B----4-:R2:W-:Y:S06]  /*25c0*/  @!P2 STG.E.128 desc[UR6][R82.64+0x80], R20 ;  /* 0x000080145200a986 */ /* 0x0105ec000c101d06 */
[----:B------:R-:W4:Y:S04]  /*25d0*/  @!P1 LDG.E.128 R4, desc[UR6][R86.64+0x100] ;  /* 0x0001000656049981 */ /* 0x000f28000c1e1d00 */
[----:B----4-:R2:W-:Y:S02]  /*25e0*/  @!P1 STG.E.128 desc[UR6][R82.64+0x100], R4 ;  /* 0x0001000452009986 */ /* 0x0105e4000c101d06 */
.L_x_2129:
[----:B-1-3--:R-:W-:Y:S05]  /*25f0*/  BSYNC.RECONVERGENT B0 ;  /* 0x0000000000007941 */ /* 0x00afea0003800200 */
.L_x_2128:
        /* <DEDUP_REMOVED lines=9> */
[----:B--2---:R-:W2:Y:S04]  /*2690*/  @!P2 LDG.E.128 R24, desc[UR6][R28.64] ;  /* 0x000000061c18a981 */ /* 0x004ea8000c1e1d00 */
[----:B--2---:R1:W-:Y:S01]  /*26a0*/  @!P2 STG.E.128 desc[UR6][R18.64], R24 ;  /* 0x000000181200a986 */ /* 0x0043e2000c101d06 */
[----:B------:R-:W-:Y:S05]  /*26b0*/  ISETP.GE.AND P2, PT, R9, UR17, PT ;  /* 0x0000001109007c0c */ /* 0x000fea000bf46270 */
[----:B------:R-:W2:Y:S04]  /*26c0*/  @!P1 LDG.E.128 R20, desc[UR6][R28.64+0x80] ;  /* 0x000080061c149981 */ /* 0x000ea8000c1e1d00 */
[----:B--2---:R1:W-:Y:S04]  /*26d0*/  @!P1 STG.E.128 desc[UR6][R18.64+0x80], R20 ;  /* 0x0000801412009986 */ /* 0x0043e8000c101d06 */
[----:B------:R-:W2:Y:S04]  /*26e0*/  @!P2 LDG.E.128 R4, desc[UR6][R28.64+0x100] ;  /* 0x000100061c04a981 */ /* 0x000ea8000c1e1d00 */
[----:B--2---:R1:W-:Y:S02]  /*26f0*/  @!P2 STG.E.128 desc[UR6][R18.64+0x100], R4 ;  /* 0x000100041200a986 */ /* 0x0043e4000c101d06 */
.L_x_2131:
[----:B------:R-:W-:Y:S05]  /*2700*/  BSYNC.RECONVERGENT B0 ;  /* 0x0000000000007941 */ /* 0x000fea0003800200 */
.L_x_2130:
        /* <DEDUP_REMOVED lines=20> */
.L_x_2133:
[----:B------:R-:W-:Y:S05]  /*2850*/  BSYNC.RECONVERGENT B0 ;  /* 0x0000000000007941 */ /* 0x000fea0003800200 */
.L_x_2132:
[----:B------:R-:W-:Y:S01]  /*2860*/  ISETP.NE.AND P1, PT, R11, RZ, PT ;  /* 0x000000ff0b00720c */ /* 0x000fe20003f25270 */
[----:B------:R-:W-:Y:S01]  /*2870*/  BSSY.RECONVERGENT B0, `(.L_x_2134) ;  /* 0x0000014000007945 */ /* 0x000fe20003800200 */
[----:B------:R-:W-:Y:S03]  /*2880*/  IADD3 R98, PT, PT, R98, -0x1, RZ ;  /* 0xffffffff62627810 */ /* 0x000fe60007ffe0ff */
[----:B------:R-:W-:Y:S05]  /*2890*/  @!P3 BRA `(.L_x_2135) ;  /* 0x000000000044b947 */ /* 0x000fea0003800000 */
[----:B------:R-:W1:Y:S01]  /*28a0*/  LDC.64 R2, c[0x0][0x4b0] ;  /* 0x00012c00ff027b82 */ /* 0x000e620000000a00 */
[----:B------:R-:W-:Y:S02]  /*28b0*/  ISETP.GE.AND P2, PT, R12, UR17, PT ;  /* 0x000000110c007c0c */ /* 0x000fe4000bf46270 */
[----:B------:R-:W-:Y:S01]  /*28c0*/  ISETP.GE.AND P6, PT, R10, UR17, PT ;  /* 0x000000110a007c0c */ /* 0x000fe2000bfc6270 */
[----:B-1-3--:R-:W-:Y:S04]  /*28d0*/  IMAD.WIDE.U32 R18, R2, 0x60, R86 ;  /* 0x0000006002127825 */ /* 0x00afe800078e0056 */
[----:B------:R-:W-:Y:S05]  /*28e0*/  IMAD R3, R3, 0x60, RZ ;  /* 0x0000006003037824 */ /* 0x000fea00078e02ff */
[----:B------:R-:W-:Y:S02]  /*28f0*/  IADD3 R19, PT, PT, R19, R3, RZ ;  /* 0x0000000313137210 */ /* 0x000fe40007ffe0ff */
[----:B------:R-:W1:Y:S03]  /*2900*/  LDC.64 R2, c[0x0][0x3c0] ;  /* 0x0000f000ff027b82 */ /* 0x000e660000000a00 */
[----:B--2---:R-:W2:Y:S01]  /*2910*/  @!P2 LDG.E.128 R4, desc[UR6][R18.64] ;  /* 0x000000061204a981 */ /* 0x004ea2000c1e1d00 */
        /* <DEDUP_REMOVED lines=9> */
.L_x_2135:
[----:B------:R-:W-:Y:S05]  /*29b0*/  BSYNC.RECONVERGENT B0 ;  /* 0x0000000000007941 */ /* 0x000fea0003800200 */
.L_x_2134:
        /* <DEDUP_REMOVED lines=16> */
.L_x_2139:
[----:B------:R-:W-:Y:S05]  /*2ac0*/  BSYNC.RECONVERGENT B0 ;  /* 0x0000000000007941 */ /* 0x000fea0003800200 */
.L_x_2138:
        /* <DEDUP_REMOVED lines=8> */
[----:B--2-4-:R-:W2:Y:S04]  /*2b50*/  @!P1 LDG.E.128 R24, desc[UR6][R18.64] ;  /* 0x0000000612189981 */ /* 0x014ea8000c1e1d00 */
[----:B--2---:R1:W-:Y:S01]  /*2b60*/  @!P1 STG.E.128 desc[UR6][R2.64], R24 ;  /* 0x0000001802009986 */ /* 0x0043e2000c101d06 */
[----:B------:R-:W-:Y:S03]  /*2b70*/  ISETP.GE.AND P1, PT, R9, UR17, PT ;  /* 0x0000001109007c0c */ /* 0x000fe6000bf26270 */
[----:B------:R-:W2:Y:S04]  /*2b80*/  @!P0 LDG.E.128 R20, desc[UR6][R18.64+0x80] ;  /* 0x0000800612148981 */ /* 0x000ea8000c1e1d00 */
[----:B--2---:R1:W-:Y:S06]  /*2b90*/  @!P0 STG.E.128 desc[UR6][R2.64+0x80], R20 ;  /* 0x0000801402008986 */ /* 0x0043ec000c101d06 */
[----:B------:R-:W2:Y:S04]  /*2ba0*/  @!P1 LDG.E.128 R4, desc[UR6][R18.64+0x100] ;  /* 0x0001000612049981 */ /* 0x000ea8000c1e1d00 */
[----:B--2---:R1:W-:Y:S02]  /*2bb0*/  @!P1 STG.E.128 desc[UR6][R2.64+0x100], R4 ;  /* 0x0001000402009986 */ /* 0x0043e4000c101d06 */
.L_x_2141:
[----:B------:R-:W-:Y:S05]  /*2bc0*/  BSYNC.RECONVERGENT B0 ;  /* 0x0000000000007941 */ /* 0x000fea0003800200 */
.L_x_2140:
        /* <DEDUP_REMOVED lines=17> */
.L_x_2143:
[----:B------:R-:W-:Y:S05]  /*2ce0*/  BSYNC.RECONVERGENT B0 ;  /* 0x0000000000007941 */ /* 0x000fea0003800200 */
.L_x_2142:
        /* <DEDUP_REMOVED lines=22> */
.L_x_2137:
        /* <DEDUP_REMOVED lines=59> */
.L_x_2149:
[----:B------:R-:W-:Y:S05]  /*3200*/  BSYNC.RECONVERGENT B0 ;  /* 0x0000000000007941 */ /* 0x000fea0003800200 */
.L_x_2148:
        /* <DEDUP_REMOVED lines=52> */
.L_x_2151:
[----:B------:R-:W-:Y:S05]  /*3550*/  BSYNC.RECONVERGENT B0 ;  /* 0x0000000000007941 */ /* 0x000fea0003800200 */
.L_x_2150:
        /* <DEDUP_REMOVED lines=51> */
.L_x_2147:
[----:B------:R-:W-:Y:S05]  /*3890*/  BSYNC.RECONVERGENT B1 ;  /* 0x0000000000017941 */ /* 0x000fea0003800200 */
.L_x_2146:
        /* <DEDUP_REMOVED lines=68> */
.L_x_2155:
[----:B------:R-:W-:Y:S05]  /*3ce0*/  BSYNC.RECONVERGENT B0 ;  /* 0x0000000000007941 */ /* 0x000fea0003800200 */
.L_x_2154:
        /* <DEDUP_REMOVED lines=52> */
.L_x_2157:
[----:B------:R-:W-:Y:S05]  /*4030*/  BSYNC.RECONVERGENT B0 ;  /* 0x0000000000007941 */ /* 0x000fea0003800200 */
.L_x_2156:
        /* <DEDUP_REMOVED lines=51> */
.L_x_2153:
[----:B------:R-:W-:Y:S05]  /*4370*/  BSYNC.RECONVERGENT B1 ;  /* 0x0000000000017941 */ /* 0x000fea0003800200 */
.L_x_2152:
        /* <DEDUP_REMOVED lines=68> */
.L_x_2161:
[----:B------:R-:W-:Y:S05]  /*47c0*/  BSYNC.RECONVERGENT B0 ;  /* 0x0000000000007941 */ /* 0x000fea0003800200 */
.L_x_2160:
        /* <DEDUP_REMOVED lines=52> */
.L_x_2163:
[----:B------:R-:W-:Y:S05]  /*4b10*/  BSYNC.RECONVERGENT B0 ;  /* 0x0000000000007941 */ /* 0x000fea0003800200 */
.L_x_2162:
        /* <DEDUP_REMOVED lines=51> */
.L_x_2159:
[----:B------:R-:W-:Y:S05]  /*4e50*/  BSYNC.RECONVERGENT B1 ;  /* 0x0000000000017941 */ /* 0x000fea0003800200 */
.L_x_2158:
        /* <DEDUP_REMOVED lines=70> */
.L_x_2167:
[----:B------:R-:W-:Y:S05]  /*52c0*/  BSYNC.RECONVERGENT B0 ;  /* 0x0000000000007941 */ /* 0x000fea0003800200 */
.L_x_2166:
        /* <DEDUP_REMOVED lines=52> */
.L_x_2169:
[----:B------:R-:W-:Y:S05]  /*5610*/  BSYNC.RECONVERGENT B0 ;  /* 0x0000000000007941 */ /* 0x000fea0003800200 */
.L_x_2168:
        /* <DEDUP_REMOVED lines=51> */
.L_x_2165:
[----:B------:R-:W-:Y:S05]  /*5950*/  BSYNC.RECONVERGENT B1 ;  /* 0x0000000000017941 */ /* 0x000fea0003800200 */
.L_x_2164:
        /* <DEDUP_REMOVED lines=8> */
.L_x_2145:
[----:B-1-3--:R-:W-:Y:S01]  /*59e0*/  LEA.HI R18, R11, R11, RZ, 0x1 ;  /* 0x0000000b0b127211 */ /* 0x00afe200078f08ff */
        /* <DEDUP_REMOVED lines=17> */
[----:B------:R-:W-:Y:S02]  /*5b00*/  @!P0 SHF.L.U32 R117, R57, 0x1, RZ ;  /* 0x0000000139758819 */ /* 0x000fe400000006ff */
[----:B--2-4-:R-:W-:Y:S02]  /*5b10*/  @!P0 SEL R21, R19, R18, !P1 ;  /* 0x0000001213158207 */ /* 0x014fe40004800000 */
[----:B------:R-:W-:Y:S02]  /*5b20*/  @!P0 SHF.L.U64.HI R116, R57, 0x1, R116 ;  /* 0x0000000139748819 */ /* 0x000fe40000010274 */
[----:B------:R-:W-:Y:S01]  /*5b30*/  @!P0 IADD3 R58, P1, PT, R117, R88, RZ ;  /* 0x00000058753a8210 */ /* 0x000fe20007f3e0ff */
[----:B------:R-:W-:Y:S03]  /*5b40*/  @!P0 IMAD.WIDE R22, R21, 0x2, R14 ;  /* 0x0000000215168825 */ /* 0x000fe600078e020e */
[C---:B------:R-:W-:Y:S02]  /*5b50*/  @!P0 IADD3.X R59, PT, PT, R116.reuse, R89, RZ, P1, !PT ;  /* 0x00000059743b8210 */ /* 0x040fe40000ffe4ff */
[----:B------:R-:W-:Y:S01]  /*5b60*/  @!P0 IADD3 R36, P1, PT, R117, R90, RZ ;  /* 0x0000005a75248210 */ /* 0x000fe20007f3e0ff */
[----:B------:R-:W2:Y:S03]  /*5b70*/  @!P0 LDG.E.128 R20, desc[UR6][R22.64] ;  /* 0x0000000616148981 */ /* 0x000ea6000c1e1d00 */
[----:B------:R-:W-:Y:S02]  /*5b80*/  @!P0 IADD3.X R37, PT, PT, R116, R91, RZ, P1, !PT ;  /* 0x0000005b74258210 */ /* 0x000fe40000ffe4ff */
[----:B------:R-:W-:Y:S03]  /*5b90*/  ISETP.GE.U32.OR P1, PT, R12, R19, P0 ;  /* 0x000000130c00720c */ /* 0x000fe60000726470 */
[----:B------:R-:W4:Y:S08]  /*5ba0*/  @!P0 LDG.E.128 R56, desc[UR6][R58.64] ;  /* 0x000000063a388981 */ /* 0x000f30000c1e1d00 */
        /* <DEDUP_REMOVED lines=70> */
.L_x_2173:
[----:B------:R-:W-:Y:S05]  /*6010*/  BSYNC.RECONVERGENT B0 ;  /* 0x0000000000007941 */ /* 0x000fea0003800200 */
.L_x_2172:
[----:B------:R-:W-:Y:S01]  /*6020*/  ISETP.GE.AND P0, PT, R10, R115, PT ;  /* 0x000000730a00720c */ /* 0x000fe20003f06270 */
[----:B------:R-:W-:Y:S11]  /*6030*/  BSSY.RECONVERGENT B0, `(.L_x_2174) ;  /* 0x000005c000007945 */ /* 0x000ff60003800200 */
[----:B------:R-:W-:Y:S01]  /*6040*/  @!UPT UIADD3 URZ, UPT, UPT, URZ, URZ, URZ ;  /* 0x000000fffffff290 */ /* 0x000fe2000fffe0ff */
[----:B------:R-:W-:Y:S05]  /*6050*/  @P0 BRA `(.L_x_2175) ;  /* 0x0000000400640947 */ /* 0x000fea0003800000 */
[C---:B------:R-:W-:Y:S01]  /*6060*/  ISETP.GE.AND P0, PT, R10.reuse, R11, PT ;  /* 0x0000000b0a00720c */ /* 0x040fe20003f06270 */
[----:B-1----:R-:W3:Y:S11]  /*6070*/  LDG.E.128 R52, desc[UR6][R14.64+0x80] ;  /* 0x000080060e347981 */ /* 0x002ef6000c1e1d00 */
[----:B------:R-:W-:Y:S01]  /*6080*/  @!UPT UIADD3 URZ, UPT, UPT, URZ, URZ, URZ ;  /* 0x000000fffffff290 */ /* 0x000fe2000fffe0ff */
[----:B------:R-:W-:Y:S02]  /*6090*/  @!P0 ISETP.GE.U32.AND P1, PT, R10, R19, PT ;  /* 0x000000130a00820c */ /* 0x000fe40003f26070 */
[----:B------:R-:W-:Y:S02]  /*60a0*/  @!P0 IADD3 R57, P6, PT, R18, 0x40, RZ ;  /* 0x0000004012398810 */ /* 0x000fe40007fde0ff */
[----:B--2-4-:R-:W-:Y:S02]  /*60b0*/  @!P0 SEL R21, R19, R18, !P1 ;  /* 0x0000001213158207 */ /* 0x014fe40004800000 */
[----:B------:R-:W-:Y:S02]  /*60c0*/  @!P0 SEL R57, R57, 0x40, P1 ;  /* 0x0000004039398807 */ /* 0x000fe40000800000 */
[----:B------:R-:W-:Y:S01]  /*60d0*/  @!P0 IADD3.X R116, PT, PT, RZ, R114, RZ, P6, !PT ;  /* 0x00000072ff748210 */ /* 0x000fe200037fe4ff */
[----:B------:R-:W-:Y:S01]  /*60e0*/  @!P0 IMAD.WIDE R22, R21, 0x2, R14 ;  /* 0x0000000215168825 */ /* 0x000fe200078e020e */
[----:B------:R-:W-:Y:S02]  /*60f0*/  @!P0 SHF.L.U32 R117, R57, 0x1, RZ ;  /* 0x0000000139758819 */ /* 0x000fe400000006ff */
[----:B------:R-:W-:Y:S02]  /*6100*/  @!P0 SEL R116, R116, RZ, P1 ;  /* 0x000000ff74748207 */ /* 0x000fe40000800000 */
[----:B------:R-:W-:Y:S01]  /*6110*/  @!P0 IADD3 R58, P1, PT, R117, R88, RZ ;  /* 0x00000058753a8210 */ /* 0x000fe20007f3e0ff */
[----:B------:R-:W2:Y:S01]  /*6120*/  @!P0 LDG.E.128 R20, desc[UR6][R22.64+0x80] ;  /* 0x0000800616148981 */ /* 0x000ea2000c1e1d00 */
[----:B------:R-:W-:Y:S04]  /*6130*/  @!P0 SHF.L.U64.HI R116, R57, 0x1, R116 ;  /* 0x0000000139748819 */ /* 0x000fe80000010274 */
[C---:B------:R-:W-:Y:S02]  /*6140*/  @!P0 IADD3.X R59, PT, PT, R116.reuse, R89, RZ, P1, !PT ;  /* 0x00000059743b8210 */ /* 0x040fe40000ffe4ff */
[----:B------:R-:W-:Y:S04]  /*6150*/  @!P0 IADD3 R36, P1, PT, R117, R90, RZ ;  /* 0x0000005a75248210 */ /* 0x000fe80007f3e0ff */
[----:B------:R-:W4:Y:S01]  /*6160*/  @!P0 LDG.E.128 R56, desc[UR6][R58.64] ;  /* 0x000000063a388981 */ /* 0x000f22000c1e1d00 */
[----:B------:R-:W-:Y:S02]  /*6170*/  @!P0 IADD3.X R37, PT, PT, R116, R91, RZ, P1, !PT ;  /* 0x0000005b74258210 */ /* 0x000fe40000ffe4ff */
[----:B------:R-:W-:Y:S05]  /*6180*/  ISETP.GE.U32.OR P1, PT, R10, R19, P0 ;  /* 0x000000130a00720c */ /* 0x000fea0000726470 */
[----:B------:R3:W5:Y:S01]  /*6190*/  @!P0 LDG.E.128 R44, desc[UR6][R36.64] ;  /* 0x00000006242c8981 */ /* 0x000762000c1e1d00 */
[--C-:B--2---:R-:W-:Y:S01]  /*61a0*/  @!P0 HADD2.F32 R31, -RZ, R20.reuse.H0_H0 ;  /* 0x20000014ff1f8230 */ /* 0x104fe20000004100 */
[----:B---3--:R-:W-:Y:S01]  /*61b0*/  @!P0 MOV R36, R52 ;  /* 0x0000003400248202 */ /* 0x008fe20000000f00 */
        /* <DEDUP_REMOVED lines=67> */
.L_x_2175:
[----:B------:R-:W-:Y:S05]  /*65f0*/  BSYNC.RECONVERGENT B0 ;  /* 0x0000000000007941 */ /* 0x000fea0003800200 */
.L_x_2174:
[----:B------:R-:W-:Y:S11]  /*6600*/  ISETP.GE.AND P0, PT, R9, R115, PT ;  /* 0x000000730900720c */ /* 0x000ff60003f06270 */
[----:B------:R-:W-:Y:S02]  /*6610*/  @!UPT UIADD3 URZ, UPT, UPT, URZ, URZ, URZ ;  /* 0x000000fffffff290 */ /* 0x000fe4000fffe0ff */
[----:B------:R-:W-:Y:S05]  /*6620*/  @P0 BRA `(.L_x_2171) ;  /* 0x0000000400640947 */ /* 0x000fea0003800000 */
[C---:B------:R-:W-:Y:S01]  /*6630*/  ISETP.GE.AND P0, PT, R9.reuse, R11, PT ;  /* 0x0000000b0900720c */ /* 0x040fe20003f06270 */
[----:B-1-3--:R-:W3:Y:S11]  /*6640*/  LDG.E.128 R52, desc[UR6][R14.64+0x100] ;  /* 0x000100060e347981 */ /* 0x00aef6000c1e1d00 */
        /* <DEDUP_REMOVED lines=87> */
.L_x_2171:
[----:B------:R-:W-:Y:S05]  /*6bc0*/  BSYNC.RECONVERGENT B1 ;  /* 0x0000000000017941 */ /* 0x000fea0003800200 */
.L_x_2170:
[----:B------:R-:W-:Y:S04]  /*6bd0*/  BSSY.RECONVERGENT B1, `(.L_x_2176) ;  /* 0x000011f000017945 */ /* 0x000fe80003800200 */
[----:B------:R-:W-:Y:S05]  /*6be0*/  @!P5 BRA `(.L_x_2177) ;  /* 0x000000100074d947 */ /* 0x000fea0003800000 */
[----:B--2-4-:R-:W-:Y:S01]  /*6bf0*/  LEA R24, P1, R101, R14, 0x1 ;  /* 0x0000000e65187211 */ /* 0x014fe200078208ff */
[----:B------:R-:W2:Y:S01]  /*6c00*/  LDC R115, c[0x0][0x440] ;  /* 0x00011000ff737b82 */ /* 0x000ea20000000800 */
[----:B------:R-:W-:Y:S01]  /*6c10*/  LEA R120, P0, R61, R84, 0x1 ;  /* 0x000000543d787211 */ /* 0x000fe200078008ff */
[----:B------:R-:W-:Y:S01]  /*6c20*/  BSSY.RECONVERGENT B0, `(.L_x_2178) ;  /* 0x000005f000007945 */ /* 0x000fe20003800200 */
[----:B------:R-:W-:Y:S02]  /*6c30*/  LEA.HI.X R25, R101, R15, R99, 0x1, P1 ;  /* 0x0000000f65197211 */ /* 0x000fe400008f0c63 */
[----:B------:R-:W-:Y:S02]  /*6c40*/  LEA.HI.X R121, R61, R85, R60, 0x1, P0 ;  /* 0x000000553d797211 */ /* 0x000fe400000f0c3c */
[----:B--2---:R-:W-:Y:S11]  /*6c50*/  ISETP.GE.AND P5, PT, R12, R115, PT ;  /* 0x000000730c00720c */ /* 0x004ff60003fa6270 */
        /* <DEDUP_REMOVED lines=21> */
[----:B-1-3--:R2:W3:Y:S01]  /*6db0*/  @!P0 LDG.E.128 R52, desc[UR6][R38.64] ;  /* 0x0000000626348981 */ /* 0x00a4e2000c1e1d00 */
[--C-:B----4-:R-:W-:Y:S01]  /*6dc0*/  @!P0 HADD2.F32 R33, -RZ, R20.reuse.H0_H0 ;  /* 0x20000014ff218230 */ /* 0x110fe20000004100 */
[----:B--2---:R-:W-:Y:S01]  /*6dd0*/  @!P0 MOV R38, R56 ;  /* 0x0000003800268202 */ /* 0x004fe20000000f00 */
        /* <DEDUP_REMOVED lines=20> */
[--C-:B---3--:R-:W-:Y:S02]  /*6f20*/  @!P0 HADD2.F32 R38, -RZ, R52.reuse.H0_H0 ;  /* 0x20000034ff268230 */ /* 0x108fe40000004100 */
        /* <DEDUP_REMOVED lines=46> */
.L_x_2179:
[----:B------:R-:W-:Y:S05]  /*7210*/  BSYNC.RECONVERGENT B0 ;  /* 0x0000000000007941 */ /* 0x000fea0003800200 */
.L_x_2178:
[----:B------:R-:W-:Y:S01]  /*7220*/  ISETP.GE.AND P0, PT, R10, R115, PT ;  /* 0x000000730a00720c */ /* 0x000fe20003f06270 */
[----:B------:R-:W-:Y:S11]  /*7230*/  BSSY.RECONVERGENT B0, `(.L_x_2180) ;  /* 0x000005c000007945 */ /* 0x000ff60003800200 */
[----:B------:R-:W-:Y:S01]  /*7240*/  @!UPT UIADD3 URZ, UPT, UPT, URZ, URZ, URZ ;  /* 0x000000fffffff290 */ /* 0x000fe2000fffe0ff */
[----:B------:R-:W-:Y:S05]  /*7250*/  @P0 BRA `(.L_x_2181) ;  /* 0x0000000400640947 */ /* 0x000fea0003800000 */
[C---:B------:R-:W-:Y:S01]  /*7260*/  ISETP.GE.AND P0, PT, R10.reuse, R11, PT ;  /* 0x0000000b0a00720c */ /* 0x040fe20003f06270 */
[----:B--2---:R-:W2:Y:S11]  /*7270*/  LDG.E.128 R56, desc[UR6][R24.64+0x80] ;  /* 0x0000800618387981 */ /* 0x004eb6000c1e1d00 */
        /* <DEDUP_REMOVED lines=87> */
.L_x_2181:
[----:B------:R-:W-:Y:S05]  /*77f0*/  BSYNC.RECONVERGENT B0 ;  /* 0x0000000000007941 */ /* 0x000fea0003800200 */
.L_x_2180:
[----:B------:R-:W-:Y:S11]  /*7800*/  ISETP.GE.AND P0, PT, R9, R115, PT ;  /* 0x000000730900720c */ /* 0x000ff60003f06270 */
[----:B------:R-:W-:Y:S02]  /*7810*/  @!UPT UIADD3 URZ, UPT, UPT, URZ, URZ, URZ ;  /* 0x000000fffffff290 */ /* 0x000fe4000fffe0ff */
[----:B------:R-:W-:Y:S05]  /*7820*/  @P0 BRA `(.L_x_2177) ;  /* 0x0000000400640947 */ /* 0x000fea0003800000 */
[C---:B------:R-:W-:Y:S01]  /*7830*/  ISETP.GE.AND P0, PT, R9.reuse, R11, PT ;  /* 0x0000000b0900720c */ /* 0x040fe20003f06270 */
[----:B-1-3--:R-:W3:Y:S11]  /*7840*/  LDG.E.128 R52, desc[UR6][R24.64+0x100] ;  /* 0x0001000618347981 */ /* 0x00aef6000c1e1d00 */
[----:B------:R-:W-:Y:S01]  /*7850*/  @!UPT UIADD3 URZ, UPT, UPT, URZ, URZ, URZ ;  /* 0x000000fffffff290 */ /* 0x000fe2000fffe0ff */
[----:B------:R-:W-:Y:S04]  /*7860*/  @!P0 ISETP.GE.U32.AND P1, PT, R9, R19, PT ;  /* 0x000000130900820c */ /* 0x000fe80003f26070 */
[----:B--2-4-:R-:W-:Y:S02]  /*7870*/  @!P0 SEL R56, R18, RZ, P1 ;  /* 0x000000ff12388207 */ /* 0x014fe40000800000 */
        /* <DEDUP_REMOVED lines=84> */
.L_x_2177:
[----:B------:R-:W-:Y:S05]  /*7dc0*/  BSYNC.RECONVERGENT B1 ;  /* 0x0000000000017941 */ /* 0x000fea0003800200 */
.L_x_2176:
[----:B------:R-:W-:Y:S04]  /*7dd0*/  BSSY.RECONVERGENT B1, `(.L_x_2182) ;  /* 0x0000120000017945 */ /* 0x000fe80003800200 */
[----:B------:R-:W-:Y:S05]  /*7de0*/  @!P4 BRA `(.L_x_2183) ;  /* 0x000000100078c947 */ /* 0x000fea0003800000 */
[----:B------:R-:W5:Y:S01]  /*7df0*/  LDC R115, c[0x0][0x440] ;  /* 0x00011000ff737b82 */ /* 0x000f620000000800 */
[----:B------:R-:W-:Y:S07]  /*7e00*/  BSSY.RECONVERGENT B0, `(.L_x_2184) ;  /* 0x0000062000007945 */ /* 0x000fee0003800200 */
[----:B--2-4-:R-:W2:Y:S08]  /*7e10*/  LDC.64 R4, c[0x0][0x4a8] ;  /* 0x00012a00ff047b82 */ /* 0x014eb00000000a00 */
[----:B------:R-:W1:Y:S01]  /*7e20*/  LDC.64 R2, c[0x0][0x3b8] ;  /* 0x0000ee00ff027b82 */ /* 0x000e620000000a00 */
[----:B-----5:R-:W-:Y:S02]  /*7e30*/  ISETP.GE.AND P4, PT, R12, R115, PT ;  /* 0x000000730c00720c */ /* 0x020fe40003f86270 */
[C---:B--2---:R-:W-:Y:S04]  /*7e40*/  LEA R24, P1, R4.reuse, R14, 0x6 ;  /* 0x0000000e04187211 */ /* 0x044fe800078230ff */
[----:B------:R-:W-:Y:S02]  /*7e50*/  LEA.HI.X R25, R4, R15, R5, 0x6, P1 ;  /* 0x0000000f04197211 */ /* 0x000fe400008f3405 */
[C---:B-1----:R-:W-:Y:S04]  /*7e60*/  LEA R120, P0, R2.reuse, R84, 0x6 ;  /* 0x0000005402787211 */ /* 0x042fe800078030ff */
        /* <DEDUP_REMOVED lines=21> */
[----:B---3--:R2:W3:Y:S01]  /*7fc0*/  @!P0 LDG.E.128 R52, desc[UR6][R38.64] ;  /* 0x0000000626348981 */ /* 0x0084e2000c1e1d00 */
        /* <DEDUP_REMOVED lines=69> */
.L_x_2185:
[----:B------:R-:W-:Y:S05]  /*8420*/  BSYNC.RECONVERGENT B0 ;  /* 0x0000000000007941 */ /* 0x000fea0003800200 */
.L_x_2184:
        /* <DEDUP_REMOVED lines=93> */
.L_x_2187:
[----:B------:R-:W-:Y:S05]  /*8a00*/  BSYNC.RECONVERGENT B0 ;  /* 0x0000000000007941 */ /* 0x000fea0003800200 */
.L_x_2186:
[----:B------:R-:W-:Y:S11]  /*8a10*/  ISETP.GE.AND P0, PT, R9, R115, PT ;  /* 0x000000730900720c */ /* 0x000ff60003f06270 */
[----:B------:R-:W-:Y:S02]  /*8a20*/  @!UPT UIADD3 URZ, UPT, UPT, URZ, URZ, URZ ;  /* 0x000000fffffff290 */ /* 0x000fe4000fffe0ff */
[----:B------:R-:W-:Y:S05]  /*8a30*/  @P0 BRA `(.L_x_2183) ;  /* 0x0000000400640947 */ /* 0x000fea0003800000 */
[C---:B------:R-:W-:Y:S01]  /*8a40*/  ISETP.GE.AND P0, PT, R9.reuse, R11, PT ;  /* 0x0000000b0900720c */ /* 0x040fe20003f06270 */
[----:B---3--:R-:W3:Y:S11]  /*8a50*/  LDG.E.128 R52, desc[UR6][R24.64+0x100] ;  /* 0x0001000618347981 */ /* 0x008ef6000c1e1d00 */
        /* <DEDUP_REMOVED lines=87> */
.L_x_2183:
[----:B------:R-:W-:Y:S05]  /*8fd0*/  BSYNC.RECONVERGENT B1 ;  /* 0x0000000000017941 */ /* 0x000fea0003800200 */
.L_x_2182:
[----:B------:R-:W-:Y:S04]  /*8fe0*/  BSSY.RECONVERGENT B1, `(.L_x_2188) ;  /* 0x0000120000017945 */ /* 0x000fe80003800200 */
[----:B------:R-:W-:Y:S05]  /*8ff0*/  @!P3 BRA `(.L_x_2189) ;  /* 0x000000100078b947 */ /* 0x000fea0003800000 */
[----:B------:R-:W5:Y:S01]  /*9000*/  LDC R115, c[0x0][0x440] ;  /* 0x00011000ff737b82 */ /* 0x000f620000000800 */
[----:B------:R-:W-:Y:S07]  /*9010*/  BSSY.RECONVERGENT B0, `(.L_x_2190) ;  /* 0x0000065000007945 */ /* 0x000fee0003800200 */
[----:B------:R-:W1:Y:S08]  /*9020*/  LDC.64 R2, c[0x0][0x3b8] ;  /* 0x0000ee00ff027b82 */ /* 0x000e700000000a00 */
[----:B--2-4-:R-:W2:Y:S01]  /*9030*/  LDC.64 R4, c[0x0][0x4a8] ;  /* 0x00012a00ff047b82 */ /* 0x014ea20000000a00 */
        /* <DEDUP_REMOVED lines=98> */
.L_x_2191:
[----:B------:R-:W-:Y:S05]  /*9660*/  BSYNC.RECONVERGENT B0 ;  /* 0x0000000000007941 */ /* 0x000fea0003800200 */
.L_x_2190:
        /* <DEDUP_REMOVED lines=92> */
.L_x_2193:
[----:B------:R-:W-:Y:S05]  /*9c30*/  BSYNC.RECONVERGENT B0 ;  /* 0x0000000000007941 */ /* 0x000fea0003800200 */
.L_x_2192:
[----:B------:R-:W-:Y:S05]  /*9c40*/  @P3 BRA `(.L_x_2189) ;  /* 0x0000000400643947 */ /* 0x000fea0003800000 */
[C---:B------:R-:W-:Y:S01]  /*9c50*/  ISETP.GE.AND P0, PT, R9.reuse, R11, PT ;  /* 0x0000000b0900720c */ /* 0x040fe20003f06270 */
[----:B------:R-:W4:Y:S11]  /*9c60*/  LDG.E.128 R44, desc[UR6][R24.64+0x100] ;  /* 0x00010006182c7981 */ /* 0x000f36000c1e1d00 */
[----:B------:R-:W-:Y:S01]  /*9c70*/  @!UPT UIADD3 URZ, UPT, UPT, URZ, URZ, URZ ;  /* 0x000000fffffff290 */ /* 0x000fe2000fffe0ff */
[----:B------:R-:W-:Y:S04]  /*9c80*/  @!P0 ISETP.GE.U32.AND P1, PT, R9, R19, PT ;  /* 0x000000130900820c */ /* 0x000fe80003f26070 */
[----:B---3--:R-:W-:Y:S02]  /*9c90*/  @!P0 SEL R53, R18, RZ, P1 ;  /* 0x000000ff12358207 */ /* 0x008fe40000800000 */
        /* <DEDUP_REMOVED lines=84> */
.L_x_2189:
[----:B------:R-:W-:Y:S05]  /*a1e0*/  BSYNC.RECONVERGENT B1 ;  /* 0x0000000000017941 */ /* 0x000fea0003800200 */
.L_x_2188:
[----:B------:R-:W5:Y:S08]  /*a1f0*/  LDC R3, c[0x0][0x450] ;  /* 0x00011400ff037b82 */ /* 0x000f700000000800 */
[----:B------:R-:W1:Y:S01]  /*a200*/  LDC R11, c[0x0][0x450] ;  /* 0x00011400ff0b7b82 */ /* 0x000e620000000800 */
[----:B-----5:R-:W-:Y:S05]  /*a210*/  IMAD.U32 R3, R3, -0x20, RZ ;  /* 0xffffffe003037824 */ /* 0x020fea00078e00ff */
[C---:B------:R-:W-:Y:S02]  /*a220*/  LEA R90, P1, R3.reuse, R90, 0x1 ;  /* 0x0000005a035a7211 */ /* 0x040fe400078208ff */
[C---:B------:R-:W-:Y:S02]  /*a230*/  LEA R88, P0, R3.reuse, R88, 0x1 ;  /* 0x0000005803587211 */ /* 0x040fe400078008ff */
[C---:B------:R-:W-:Y:S02]  /*a240*/  LEA.HI.X.SX32 R91, R3.reuse, R91, 0x1, P1 ;  /* 0x0000005b035b7211 */ /* 0x040fe400008f0eff */
[----:B-1----:R-:W-:Y:S09]  /*a250*/  LEA.HI.X.SX32 R89, R3, R89, 0x1, P0 ;  /* 0x0000005903597211 */ /* 0x002ff200000f0eff */
.L_x_2144:
[----:B------:R-:W-:Y:S05]  /*a260*/  BSYNC.RECONVERGENT B2 ;  /* 0x0000000000027941 */ /* 0x000fea0003800200 */
.L_x_2136:
        /* <DEDUP_REMOVED lines=91> */
.L_x_2194:
[----:B------:R-:W-:Y:S02]  /*a820*/  IADD3 R86, P1, PT, R86, R93, RZ ;  /* 0x0000005d56567210 */ /* 0x000fe40007f3e0ff */
[----:B------:R-:W-:Y:S03]  /*a830*/  IADD3 R14, P0, PT, R14, R97, RZ ;  /* 0x000000610e0e7210 */ /* 0x000fe60007f1e0ff */
[----:B------:R-:W-:Y:S02]  /*a840*/  IMAD.X R87, R87, 0x1, R80, P1 ;  /* 0x0000000157577824 */ /* 0x000fe400008e0650 */
[----:B------:R-:W-:Y:S01]  /*a850*/  IMAD.X R15, R15, 0x1, R95, P0 ;  /* 0x000000010f0f7824 */ /* 0x000fe200000e065f */
[----:B------:R-:W-:Y:S07]  /*a860*/  @P2 BRA `(.L_x_2195) ;  /* 0xffffff7c00182947 */ /* 0x000fee000383ffff */
.L_x_2127:
        /* <DEDUP_REMOVED lines=42> */
.L_x_2200:
[----:B------:R3:W-:Y:S02]  /*ab10*/  STS.128 [R217+0x4000], RZ ;  /* 0x004000ffd9007388 */ /* 0x0007e40000000c00 */
.L_x_2199:
[----:B------:R-:W-:Y:S05]  /*ab20*/  BSYNC.RECONVERGENT B0 ;  /* 0x0000000000007941 */ /* 0x000fea0003800200 */
.L_x_2198:
        /* <DEDUP_REMOVED lines=26> */
.L_x_2203:
[----:B------:R1:W-:Y:S02]  /*acd0*/  STS.128 [R217+0x4800], RZ ;  /* 0x004800ffd9007388 */ /* 0x0003e40000000c00 */
.L_x_2202:
[----:B------:R-:W-:Y:S05]  /*ace0*/  BSYNC.RECONVERGENT B0 ;  /* 0x0000000000007941 */ /* 0x000fea0003800200 */
.L_x_2201:
        /* <DEDUP_REMOVED lines=26> */
.L_x_2206:
[----:B------:R2:W-:Y:S02]  /*ae90*/  STS.128 [R217+0x5000], RZ ;  /* 0x005000ffd9007388 */ /* 0x0005e40000000c00 */
.L_x_2205:
[----:B------:R-:W-:Y:S05]  /*aea0*/  BSYNC.RECONVERGENT B0 ;  /* 0x0000000000007941 */ /* 0x000fea0003800200 */
.L_x_2204:
        /* <DEDUP_REMOVED lines=26> */
.L_x_2208:
[----:B------:R2:W-:Y:S01]  /*b050*/  STS.128 [R217+0x5800], RZ ;  /* 0x005800ffd9007388 */ /* 0x0005e20000000c00 */
[----:B------:R-:W-:Y:S05]  /*b060*/  BRA `(.L_x_2207) ;  /* 0x0000007400247947 */ /* 0x000fea0003800000 */
.L_x_2197:
        /* <DEDUP_REMOVED lines=81> */
.L_x_2215:
[----:B------:R-:W-:Y:S05]  /*b580*/  BSYNC.RECONVERGENT B0 ;  /* 0x0000000000007941 */ /* 0x000fea0003800200 */
.L_x_2214:
[----:B-----5:R-:W-:Y:S01]  /*b590*/  IMAD.MOV.U32 R6, RZ, RZ, R18 ;  /* 0x000000ffff067224 */ /* 0x020fe200078e0012 */
[----:B------:R-:W-:Y:S01]  /*b5a0*/  MOV R4, R16 ;  /* 0x0000001000047202 */ /* 0x000fe20000000f00 */
[----:B------:R-:W-:Y:S01]  /*b5b0*/  IMAD.MOV.U32 R7, RZ, RZ, R19 ;  /* 0x000000ffff077224 */ /* 0x000fe200078e0013 */
[----:B------:R-:W-:Y:S02]  /*b5c0*/  MOV R5, R17 ;  /* 0x0000001100057202 */ /* 0x000fe40000000f00 */
.L_x_2213:
[----:B------:R-:W-:Y:S05]  /*b5d0*/  BSYNC.RECONVERGENT B1 ;  /* 0x0000000000017941 */ /* 0x000fea0003800200 */
.L_x_2212:
        /* <DEDUP_REMOVED lines=49> */
.L_x_2219:
[----:B------:R-:W-:Y:S05]  /*b8f0*/  BSYNC.RECONVERGENT B0 ;  /* 0x0000000000007941 */ /* 0x000fea0003800200 */
.L_x_2218:
[----:B-----5:R4:W-:Y:S02]  /*b900*/  STS.128 [R217+0x2000], R16 ;  /* 0x00200010d9007388 */ /* 0x0209e40000000c00 */
.L_x_2217:
[----:B------:R-:W-:Y:S05]  /*b910*/  BSYNC.RECONVERGENT B1 ;  /* 0x0000000000017941 */ /* 0x000fea0003800200 */
.L_x_2216:
        /* <DEDUP_REMOVED lines=47> */
.L_x_2221:
[----:B------:R-:W-:Y:S05]  /*bc10*/  BSYNC.RECONVERGENT B0 ;  /* 0x0000000000007941 */ /* 0x000fea0003800200 */
.L_x_2220:
[----:B-----5:R1:W-:Y:S02]  /*bc20*/  STS.128 [R217+0x4000], R16 ;  /* 0x00400010d9007388 */ /* 0x0203e40000000c00 */
.L_x_2211:
[----:B------:R-:W-:Y:S05]  /*bc30*/  BSYNC.RECONVERGENT B2 ;  /* 0x0000000000027941 */ /* 0x000fea0003800200 */
.L_x_2210:
        /* <DEDUP_REMOVED lines=65> */
.L_x_2227:
[----:B------:R-:W-:Y:S05]  /*c050*/  BSYNC.RECONVERGENT B0 ;  /* 0x0000000000007941 */ /* 0x000fea0003800200 */
.L_x_2226:
[----:B-----5:R4:W-:Y:S02]  /*c060*/  STS.128 [R217+0x800], R16 ;  /* 0x00080010d9007388 */ /* 0x0209e40000000c00 */
.L_x_2225:
[----:B------:R-:W-:Y:S05]  /*c070*/  BSYNC.RECONVERGENT B1 ;  /* 0x0000000000017941 */ /* 0x000fea0003800200 */
.L_x_2224:
        /* <DEDUP_REMOVED lines=58> */
.L_x_2231:
[----:B------:R-:W-:Y:S05]  /*c420*/  BSYNC.RECONVERGENT B0 ;  /* 0x0000000000007941 */ /* 0x000fea0003800200 */
.L_x_2230:
[----:B-----5:R4:W-:Y:S02]  /*c430*/  STS.128 [R217+0x2800], R16 ;  /* 0x00280010d9007388 */ /* 0x0209e40000000c00 */
.L_x_2229:
[----:B------:R-:W-:Y:S05]  /*c440*/  BSYNC.RECONVERGENT B1 ;  /* 0x0000000000017941 */ /* 0x000fea0003800200 */
.L_x_2228:
        /* <DEDUP_REMOVED lines=57> */
.L_x_2233:
[----:B------:R-:W-:Y:S05]  /*c7e0*/  BSYNC.RECONVERGENT B0 ;  /* 0x0000000000007941 */ /* 0x000fea0003800200 */
.L_x_2232:
[----:B-----5:R4:W-:Y:S02]  /*c7f0*/  STS.128 [R217+0x4800], R16 ;  /* 0x00480010d9007388 */ /* 0x0209e40000000c00 */
.L_x_2223:
[----:B------:R-:W-:Y:S05]  /*c800*/  BSYNC.RECONVERGENT B2 ;  /* 0x0000000000027941 */ /* 0x000fea0003800200 */
.L_x_2222:
        /* <DEDUP_REMOVED lines=66> */
.L_x_2239:
[----:B------:R-:W-:Y:S05]  /*cc30*/  BSYNC.RECONVERGENT B0 ;  /* 0x0000000000007941 */ /* 0x000fea0003800200 */
.L_x_2238:
[----:B-----5:R1:W-:Y:S02]  /*cc40*/  STS.128 [R217+0x1000], R16 ;  /* 0x00100010d9007388 */ /* 0x0203e40000000c00 */
.L_x_2237:
[----:B------:R-:W-:Y:S05]  /*cc50*/  BSYNC.RECONVERGENT B1 ;  /* 0x0000000000017941 */ /* 0x000fea0003800200 */
.L_x_2236:
        /* <DEDUP_REMOVED lines=58> */
.L_x_2243:
[----:B------:R-:W-:Y:S05]  /*d000*/  BSYNC.RECONVERGENT B0 ;  /* 0x0000000000007941 */ /* 0x000fea0003800200 */
.L_x_2242:
[----:B-----5:R4:W-:Y:S02]  /*d010*/  STS.128 [R217+0x3000], R16 ;  /* 0x00300010d9007388 */ /* 0x0209e40000000c00 */
.L_x_2241:
[----:B------:R-:W-:Y:S05]  /*d020*/  BSYNC.RECONVERGENT B1 ;  /* 0x0000000000017941 */ /* 0x000fea0003800200 */
.L_x_2240:
        /* <DEDUP_REMOVED lines=57> */
.L_x_2245:
[----:B------:R-:W-:Y:S05]  /*d3c0*/  BSYNC.RECONVERGENT B0 ;  /* 0x0000000000007941 */ /* 0x000fea0003800200 */
.L_x_2244:
[----:B-----5:R4:W-:Y:S02]  /*d3d0*/  STS.128 [R217+0x5000], R16 ;  /* 0x00500010d9007388 */ /* 0x0209e40000000c00 */
.L_x_2235:
[----:B------:R-:W-:Y:S05]  /*d3e0*/  BSYNC.RECONVERGENT B2 ;  /* 0x0000000000027941 */ /* 0x000fea0003800200 */
.L_x_2234:
        /* <DEDUP_REMOVED lines=64> */
.L_x_2249:
[----:B------:R-:W-:Y:S05]  /*d7f0*/  BSYNC.RECONVERGENT B0 ;  /* 0x0000000000007941 */ /* 0x000fea0003800200 */
.L_x_2248:
[----:B-----5:R4:W-:Y:S02]  /*d800*/  STS.128 [R217+0x1800], R16 ;  /* 0x00180010d9007388 */ /* 0x0209e40000000c00 */
.L_x_2247:
[----:B------:R-:W-:Y:S05]  /*d810*/  BSYNC.RECONVERGENT B1 ;  /* 0x0000000000017941 */ /* 0x000fea0003800200 */
.L_x_2246:
        /* <DEDUP_REMOVED lines=56> */
.L_x_2253:
[----:B------:R-:W-:Y:S05]  /*dba0*/  BSYNC.RECONVERGENT B0 ;  /* 0x0000000000007941 */ /* 0x000fea0003800200 */
.L_x_2252:
[----:B-----5:R1:W-:Y:S02]  /*dbb0*/  STS.128 [R217+0x3800], R16 ;  /* 0x00380010d9007388 */ /* 0x0203e40000000c00 */
.L_x_2251:
[----:B------:R-:W-:Y:S05]  /*dbc0*/  BSYNC.RECONVERGENT B1 ;  /* 0x0000000000017941 */ /* 0x000fea0003800200 */
.L_x_2250:
        /* <DEDUP_REMOVED lines=56> */
.L_x_2255:
[----:B------:R-:W-:Y:S05]  /*df50*/  BSYNC.RECONVERGENT B0 ;  /* 0x0000000000007941 */ /* 0x000fea0003800200 */
.L_x_2254:
[----:B-----5:R4:W-:Y:S01]  /*df60*/  STS.128 [R217+0x5800], R16 ;  /* 0x00580010d9007388 */ /* 0x0209e20000000c00 */
[----:B------:R-:W-:Y:S05]  /*df70*/  BRA `(.L_x_2207) ;  /* 0x0000004400607947 */ /* 0x000fea0003800000 */
.L_x_2209:
        /* <DEDUP_REMOVED lines=97> */
.L_x_2261:
[----:B------:R-:W-:Y:S05]  /*e590*/  BSYNC.RECONVERGENT B0 ;  /* 0x0000000000007941 */ /* 0x000fea0003800200 */
.L_x_2260:
[----:B-----5:R-:W-:Y:S01]  /*e5a0*/  IMAD.MOV.U32 R6, RZ, RZ, R34 ;  /* 0x000000ffff067224 */ /* 0x020fe200078e0022 */
[----:B------:R-:W-:Y:S01]  /*e5b0*/  MOV R4, R32 ;  /* 0x0000002000047202 */ /* 0x000fe20000000f00 */
[----:B------:R-:W-:Y:S01]  /*e5c0*/  IMAD.MOV.U32 R7, RZ, RZ, R35 ;  /* 0x000000ffff077224 */ /* 0x000fe200078e0023 */
[----:B------:R-:W-:Y:S02]  /*e5d0*/  MOV R5, R33 ;  /* 0x0000002100057202 */ /* 0x000fe40000000f00 */
.L_x_2259:
[----:B------:R-:W-:Y:S05]  /*e5e0*/  BSYNC.RECONVERGENT B1 ;  /* 0x0000000000017941 */ /* 0x000fea0003800200 */
.L_x_2258:
        /* <DEDUP_REMOVED lines=87> */
.L_x_2265:
[----:B------:R-:W-:Y:S05]  /*eb60*/  BSYNC.RECONVERGENT B0 ;  /* 0x0000000000007941 */ /* 0x000fea0003800200 */
.L_x_2264:
[----:B-----5:R4:W-:Y:S02]  /*eb70*/  STS.128 [R217+0x2000], R32 ;  /* 0x00200020d9007388 */ /* 0x0209e40000000c00 */
.L_x_2263:
[----:B------:R-:W-:Y:S05]  /*eb80*/  BSYNC.RECONVERGENT B1 ;  /* 0x0000000000017941 */ /* 0x000fea0003800200 */
.L_x_2262:
        /* <DEDUP_REMOVED lines=85> */
.L_x_2267:
[----:B------:R-:W-:Y:S05]  /*f0e0*/  BSYNC.RECONVERGENT B0 ;  /* 0x0000000000007941 */ /* 0x000fea0003800200 */
.L_x_2266:
[----:B-----5:R1:W-:Y:S02]  /*f0f0*/  STS.128 [R217+0x4000], R32 ;  /* 0x00400020d9007388 */ /* 0x0203e40000000c00 */
.L_x_2257:
[----:B------:R-:W-:Y:S05]  /*f100*/  BSYNC.RECONVERGENT B2 ;  /* 0x0000000000027941 */ /* 0x000fea0003800200 */
.L_x_2256:
        /* <DEDUP_REMOVED lines=94> */
.L_x_2273:
[----:B------:R-:W-:Y:S05]  /*f6f0*/  BSYNC.RECONVERGENT B0 ;  /* 0x0000000000007941 */ /* 0x000fea0003800200 */
.L_x_2272:
[----:B-----5:R4:W-:Y:S02]  /*f700*/  STS.128 [R217+0x800], R32 ;  /* 0x00080020d9007388 */ /* 0x0209e40000000c00 */
.L_x_2271:
[----:B------:R-:W-:Y:S05]  /*f710*/  BSYNC.RECONVERGENT B1 ;  /* 0x0000000000017941 */ /* 0x000fea0003800200 */
.L_x_2270:
        /* <DEDUP_REMOVED lines=87> */
.L_x_2277:
[----:B------:R-:W-:Y:S05]  /*fc90*/  BSYNC.RECONVERGENT B0 ;  /* 0x0000000000007941 */ /* 0x000fea0003800200 */
.L_x_2276:
[----:B-----5:R4:W-:Y:S02]  /*fca0*/  STS.128 [R217+0x2800], R32 ;  /* 0x00280020d9007388 */ /* 0x0209e40000000c00 */
.L_x_2275:
[----:B------:R-:W-:Y:S05]  /*fcb0*/  BSYNC.RECONVERGENT B1 ;  /* 0x0000000000017941 */ /* 0x000fea0003800200 */
.L_x_2274:
        /* <DEDUP_REMOVED lines=86> */
.L_x_2279:
[----:B------:R-:W-:Y:S05]  /*10220*/  BSYNC.RECONVERGENT B0 ;  /* 0x0000000000007941 */ /* 0x000fea0003800200 */
.L_x_2278:
[----:B-----5:R4:W-:Y:S02]  /*10230*/  STS.128 [R217+0x4800], R32 ;  /* 0x00480020d9007388 */ /* 0x0209e40000000c00 */
.L_x_2269:
[----:B------:R-:W-:Y:S05]  /*10240*/  BSYNC.RECONVERGENT B2 ;  /* 0x0000000000027941 */ /* 0x000fea0003800200 */
.L_x_2268:
        /* <DEDUP_REMOVED lines=96> */
.L_x_2285:
[----:B------:R-:W-:Y:S05]  /*10850*/  BSYNC.RECONVERGENT B0 ;  /* 0x0000000000007941 */ /* 0x000fea0003800200 */
.L_x_2284:
[----:B-----5:R1:W-:Y:S02]  /*10860*/  STS.128 [R217+0x1000], R32 ;  /* 0x00100020d9007388 */ /* 0x0203e40000000c00 */
.L_x_2283:
[----:B------:R-:W-:Y:S05]  /*10870*/  BSYNC.RECONVERGENT B1 ;  /* 0x0000000000017941 */ /* 0x000fea0003800200 */
.L_x_2282:
        /* <DEDUP_REMOVED lines=88> */
.L_x_2289:
[----:B------:R-:W-:Y:S05]  /*10e00*/  BSYNC.RECONVERGENT B0 ;  /* 0x0000000000007941 */ /* 0x000fea0003800200 */
.L_x_2288:
[----:B-----5:R4:W-:Y:S02]  /*10e10*/  STS.128 [R217+0x3000], R32 ;  /* 0x00300020d9007388 */ /* 0x0209e40000000c00 */
.L_x_2287:
[----:B------:R-:W-:Y:S05]  /*10e20*/  BSYNC.RECONVERGENT B1 ;  /* 0x0000000000017941 */ /* 0x000fea0003800200 */
.L_x_2286:
        /* <DEDUP_REMOVED lines=86> */
.L_x_2291:
[----:B------:R-:W-:Y:S05]  /*11390*/  BSYNC.RECONVERGENT B0 ;  /* 0x0000000000007941 */ /* 0x000fea0003800200 */
.L_x_2290:
[----:B-----5:R4:W-:Y:S02]  /*113a0*/  STS.128 [R217+0x5000], R32 ;  /* 0x00500020d9007388 */ /* 0x0209e40000000c00 */
.L_x_2281:
[----:B------:R-:W-:Y:S05]  /*113b0*/  BSYNC.RECONVERGENT B2 ;  /* 0x0000000000027941 */ /* 0x000fea0003800200 */
.L_x_2280:
        /* <DEDUP_REMOVED lines=95> */
.L_x_2295:
[----:B------:R-:W-:Y:S05]  /*119b0*/  BSYNC.RECONVERGENT B0 ;  /* 0x0000000000007941 */ /* 0x000fea0003800200 */
.L_x_2294:
[----:B-----5:R4:W-:Y:S02]  /*119c0*/  STS.128 [R217+0x1800], R32 ;  /* 0x00180020d9007388 */ /* 0x0209e40000000c00 */
.L_x_2293:
[----:B------:R-:W-:Y:S05]  /*119d0*/  BSYNC.RECONVERGENT B1 ;  /* 0x0000000000017941 */ /* 0x000fea0003800200 */
.L_x_2292:
        /* <DEDUP_REMOVED lines=87> */
.L_x_2299:
[----:B------:R-:W-:Y:S05]  /*11f50*/  BSYNC.RECONVERGENT B0 ;  /* 0x0000000000007941 */ /* 0x000fea0003800200 */
.L_x_2298:
[----:B-----5:R1:W-:Y:S02]  /*11f60*/  STS.128 [R217+0x3800], R32 ;  /* 0x00380020d9007388 */ /* 0x0203e40000000c00 */
.L_x_2297:
[----:B------:R-:W-:Y:S05]  /*11f70*/  BSYNC.RECONVERGENT B1 ;  /* 0x0000000000017941 */ /* 0x000fea0003800200 */
.L_x_2296:
        /* <DEDUP_REMOVED lines=86> */
.L_x_2301:
[----:B------:R-:W-:Y:S05]  /*124e0*/  BSYNC.RECONVERGENT B0 ;  /* 0x0000000000007941 */ /* 0x000fea0003800200 */
.L_x_2300:
[----:B-----5:R4:W-:Y:S02]  /*124f0*/  STS.128 [R217+0x5800], R32 ;  /* 0x00580020d9007388 */ /* 0x0209e40000000c00 */
.L_x_2207:
[----:B------:R-:W-:Y:S05]  /*12500*/  BSYNC.RECONVERGENT B3 ;  /* 0x0000000000037941 */ /* 0x000fea0003800200 */
.L_x_2196:
        /* <DEDUP_REMOVED lines=26> */
.L_x_2304:
[----:B------:R2:W-:Y:S02]  /*126b0*/  STS.128 [R217+0xa000], RZ ;  /* 0x00a000ffd9007388 */ /* 0x0005e40000000c00 */
.L_x_2303:
[----:B------:R-:W-:Y:S05]  /*126c0*/  BSYNC.RECONVERGENT B0 ;  /* 0x0000000000007941 */ /* 0x000fea0003800200 */
.L_x_2302:
        /* <DEDUP_REMOVED lines=25> */
.L_x_2307:
[----:B------:R2:W-:Y:S02]  /*12860*/  STS.128 [R217+0xa800], RZ ;  /* 0x00a800ffd9007388 */ /* 0x0005e40000000c00 */
.L_x_2306:
[----:B------:R-:W-:Y:S05]  /*12870*/  BSYNC.RECONVERGENT B0 ;  /* 0x0000000000007941 */ /* 0x000fea0003800200 */
.L_x_2305:
        /* <DEDUP_REMOVED lines=26> */
.L_x_2310:
[----:B------:R2:W-:Y:S02]  /*12a20*/  STS.128 [R217+0xb000], RZ ;  /* 0x00b000ffd9007388 */ /* 0x0005e40000000c00 */
.L_x_2309:
[----:B------:R-:W-:Y:S05]  /*12a30*/  BSYNC.RECONVERGENT B0 ;  /* 0x0000000000007941 */ /* 0x000fea0003800200 */
.L_x_2308:
        /* <DEDUP_REMOVED lines=10> */
[----:B------:R-:W-:Y:S01]  /*12ae0*/  LOP3.LUT R91, R182, 0x200, R145, 0xf8, !PT ;  /* 0x00000200b65b7812 */ /* 0x000fe200078ef891 */
[----:B------:R-:W-:Y:S06]  /*12af0*/  @P0 BRA `(.L_x_2312) ;  /* 0x0000000000640947 */ /* 0x000fec0003800000 */
        /* <DEDUP_REMOVED lines=24> */
.L_x_2313:
[----:B------:R2:W-:Y:S02]  /*12c80*/  STS.128 [R217+0xb800], RZ ;  /* 0x00b800ffd9007388 */ /* 0x0005e40000000c00 */
.L_x_2312:
[----:B------:R-:W-:Y:S05]  /*12c90*/  BSYNC.RECONVERGENT B0 ;  /* 0x0000000000007941 */ /* 0x000fea0003800200 */
.L_x_2311:
[----:B------:R-:W0:Y:S01]  /*12ca0*/  LDGDEPBAR ;  /* 0x00000000000079af */ /* 0x000e220000000000 */
[----:B------:R-:W-:Y:S01]  /*12cb0*/  BSSY.RECONVERGENT B0, `(.L_x_2314) ;  /* 0x0000021000007945 */ /* 0x000fe20003800200 */
[----:B------:R-:W-:Y:S02]  /*12cc0*/  IADD3 R91, PT, PT, R0, R91, RZ ;  /* 0x0000005b005b7210 */ /* 0x000fe40007ffe0ff */
[----:B-12---:R-:W-:Y:S01]  /*12cd0*/  LOP3.LUT R3, R183, 0x1f0, RZ, 0xc0, !PT ;  /* 0x000001f0b7037812 */ /* 0x006fe200078ec0ff */
        /* <DEDUP_REMOVED lines=25> */
.L_x_2316:
[----:B------:R2:W-:Y:S01]  /*12e70*/  STS.128 [R217+0x10000], RZ ;  /* 0x010000ffd9007388 */ /* 0x0005e20000000c00 */
[----:B------:R-:W-:Y:S05]  /*12e80*/  BRA `(.L_x_2317) ;  /* 0x00000000000c7947 */ /* 0x000fea0003800000 */
.L_x_2315:
[----:B------:R1:W-:Y:S04]  /*12e90*/  STS.128 [R217+0xc000], RZ ;  /* 0x00c000ffd9007388 */ /* 0x0003e80000000c00 */
[----:B------:R1:W-:Y:S04]  /*12ea0*/  STS.128 [R217+0xe000], RZ ;  /* 0x00e000ffd9007388 */ /* 0x0003e80000000c00 */
[----:B------:R1:W-:Y:S02]  /*12eb0*/  STS.128 [R217+0x10000], RZ ;  /* 0x010000ffd9007388 */ /* 0x0003e40000000c00 */
.L_x_2317:
[----:B------:R-:W-:Y:S05]  /*12ec0*/  BSYNC.RECONVERGENT B0 ;  /* 0x0000000000007941 */ /* 0x000fea0003800200 */
.L_x_2314:
        /* <DEDUP_REMOVED lines=28> */
.L_x_2320:
[----:B------:R2:W-:Y:S02]  /*13090*/  STS.128 [R217+0x10800], RZ ;  /* 0x010800ffd9007388 */ /* 0x0005e40000000c00 */
.L_x_2319:
[----:B------:R-:W-:Y:S05]  /*130a0*/  BSYNC.RECONVERGENT B0 ;  /* 0x0000000000007941 */ /* 0x000fea0003800200 */
.L_x_2318:
        /* <DEDUP_REMOVED lines=29> */
.L_x_2323:
[----:B------:R2:W-:Y:S02]  /*13280*/  STS.128 [R217+0x11000], RZ ;  /* 0x011000ffd9007388 */ /* 0x0005e40000000c00 */
.L_x_2322:
[----:B------:R-:W-:Y:S05]  /*13290*/  BSYNC.RECONVERGENT B0 ;  /* 0x0000000000007941 */ /* 0x000fea0003800200 */
.L_x_2321:
        /* <DEDUP_REMOVED lines=32> */
.L_x_2326:
[----:B------:R2:W-:Y:S02]  /*134a0*/  STS.128 [R217+0x11800], RZ ;  /* 0x011800ffd9007388 */ /* 0x0005e40000000c00 */
.L_x_2325:
[----:B------:R-:W-:Y:S05]  /*134b0*/  BSYNC.RECONVERGENT B0 ;  /* 0x0000000000007941 */ /* 0x000fea0003800200 */
.L_x_2324:
[----:B-12---:R-:W-:Y:S01]  /*134c0*/  LOP3.LUT R5, R67, 0x8, R135, 0x78, !PT ;  /* 0x0000000843057812 */ /* 0x006fe200078e7887 */
[----:B------:R-:W1:Y:S01]  /*134d0*/  LDCU.64 UR8, c[0x0][0x508] ;  /* 0x0000a100ff0877ac */ /* 0x000e620008000a00 */
[----:B------:R-:W-:Y:S01]  /*134e0*/  LOP3.LUT R146, R145, 0x400, RZ, 0xc0, !PT ;  /* 0x0000040091927812 */ /* 0x000fe200078ec0ff */
[----:B------:R-:W0:Y:S01]  /*134f0*/  LDGDEPBAR ;  /* 0x00000000000079af */ /* 0x000e220000000000 */
[----:B------:R-:W-:Y:S02]  /*13500*/  LOP3.LUT R5, R5, R180, RZ, 0x3c, !PT ;  /* 0x000000b405057212 */ /* 0x000fe400078e3cff */
[----:B------:R-:W-:Y:S02]  /*13510*/  LEA R91, R91, UR5, 0x1 ;  /* 0x000000055b5b7c11 */ /* 0x000fe4000f8e08ff */
[----:B------:R-:W-:Y:S02]  /*13520*/  LEA R88, R5, R146, 0x1 ;  /* 0x0000009205587211 */ /* 0x000fe400078e08ff */
[----:B------:R-:W-:Y:S01]  /*13530*/  LOP3.LUT P0, RZ, R135, 0x2, RZ, 0xc0, !PT ;  /* 0x0000000287ff7812 */ /* 0x000fe2000780c0ff */
[----:B------:R-:W-:Y:S01]  /*13540*/  LDSM.16.M88.4 R52, [R91] ;  /* 0x000000005b34783b */ /* 0x000fe20000000200 */
[----:B------:R-:W-:-:S02]  /*13550*/  MOV R181, 0x20 ;  /* 0x0000002000b57802 */ /* 0x000fc40000000f00 */
[----:B------:R-:W-:Y:S01]  /*13560*/  IADD3 R11, PT, PT, R88, UR5, RZ ;  /* 0x00000005580b7c10 */ /* 0x000fe2000fffe0ff */
[----:B---34-:R-:W2:Y:S01]  /*13570*/  LDSM.16.M88.4 R24, [R88+UR5+0x6000] ;  /* 0x006000055818783b */ /* 0x018ea20008000200 */
[----:B------:R-:W-:Y:S02]  /*13580*/  SEL R172, R181, 0xffffffe0, !P0 ;  /* 0xffffffe0b5ac7807 */ /* 0x000fe40004000000 */
[----:B------:R-:W-:Y:S01]  /*13590*/  LOP3.LUT P2, RZ, R135, 0x4, RZ, 0xc0, !PT ;  /* 0x0000000487ff7812 */ /* 0x000fe2000784c0ff */
[----:B------:R-:W3:Y:S01]  /*135a0*/  LDSM.16.M88.4 R16, [R88+UR5+0x6800] ;  /* 0x006800055810783b */ /* 0x000ee20008000200 */
[-C--:B------:R-:W-:Y:S02]  /*135b0*/  IADD3 R90, PT, PT, R91, R172.reuse, RZ ;  /* 0x000000ac5b5a7210 */ /* 0x080fe40007ffe0ff */
[----:B------:R-:W-:Y:S01]  /*135c0*/  IADD3 R65, PT, PT, R11, R172, RZ ;  /* 0x000000ac0b417210 */ /* 0x000fe20007ffe0ff */
[----:B------:R-:W4:Y:S01]  /*135d0*/  LDSM.16.M88.4 R68, [R88+UR5+0x7000] ;  /* 0x007000055844783b */ /* 0x000f220008000200 */
[----:B------:R-:W-:-:S02]  /*135e0*/  MOV R144, 0x40 ;  /* 0x0000004000907802 */ /* 0x000fc40000000f00 */
[----:B------:R-:W-:Y:S01]  /*135f0*/  ISETP.GT.AND P1, PT, R64, R195, PT ;  /* 0x000000c34000720c */ /* 0x000fe20003f24270 */
[----:B------:R-:W1:Y:S01]  /*13600*/  LDSM.16.M88.4 R32, [R88+UR5+0x7800] ;  /* 0x007800055820783b */ /* 0x000e620008000200 */
[----:B------:R-:W-:Y:S02]  /*13610*/  SEL R144, R144, 0xffffffc0, !P2 ;  /* 0xffffffc090907807 */ /* 0x000fe40005000000 */
[----:B------:R-:W-:Y:S01]  /*13620*/  IADD3 R2, PT, PT, R2, R3, R66 ;  /* 0x0000000302027210 */ /* 0x000fe20007ffe042 */
[----:B------:R-:W-:Y:S01]  /*13630*/  LDSM.16.M88.4 R76, [R90] ;  /* 0x000000005a4c783b */ /* 0x000fe20000000200 */
[-C--:B------:R-:W-:Y:S02]  /*13640*/  IADD3 R89, PT, PT, R91, R144.reuse, RZ ;  /* 0x000000905b597210 */ /* 0x080fe40007ffe0ff */
[----:B------:R-:W-:Y:S01]  /*13650*/  IADD3 R11, PT, PT, R11, R144, RZ ;  /* 0x000000900b0b7210 */ /* 0x000fe20007ffe0ff */
[----:B------:R-:W1:Y:S01]  /*13660*/  LDSM.16.M88.4 R36, [R65+0x6000] ;  /* 0x006000004124783b */ /* 0x000e620000000200 */
[----:B------:R-:W-:-:S02]  /*13670*/  IADD3 R67, PT, PT, R172, R89, RZ ;  /* 0x00000059ac437210 */ /* 0x000fc40007ffe0ff */
[----:B------:R-:W-:Y:S01]  /*13680*/  IADD3 R8, PT, PT, R172, R11, RZ ;  /* 0x0000000bac087210 */ /* 0x000fe20007ffe0ff */
[----:B------:R-:W1:Y:S01]  /*13690*/  LDSM.16.M88.4 R12, [R65+0x6800] ;  /* 0x00680000410c783b */ /* 0x000e620000000200 */
[----:B------:R-:W-:-:S03]  /*136a0*/  IADD3 R206, PT, PT, R2, R62, -R63 ;  /* 0x0000003e02ce7210 */ /* 0x000fc60007ffe83f */
[----:B------:R-:W1:Y:S04]  /*136b0*/  LDSM.16.M88.4 R4, [R65+0x7000] ;  /* 0x007000004104783b */ /* 0x000e680000000200 */
[----:B------:R-:W1:Y:S04]  /*136c0*/  LDSM.16.M88.4 R80, [R65+0x7800] ;  /* 0x007800004150783b */ /* 0x000e680000000200 */
[----:B-----5:R-:W-:Y:S01]  /*136d0*/  LDSM.16.M88.4 R48, [R11+0x6000] ;  /* 0x006000000b30783b */ /* 0x020fe20000000200 */
        /* <DEDUP_REMOVED lines=14> */
[----:B------:R-:W2:Y:S07]  /*137c0*/  LDSM.16.M88.4 R36, [R11+0x7800] ;  /* 0x007800000b24783b */ /* 0x000eae0000000200 */
[C---:B------:R-:W-:Y:S08]  /*137d0*/  HMMA.16816.F32 R20, R76.reuse, R12, R20 ;  /* 0x0000000c4c14723c */ /* 0x040ff00000001814 */
[C---:B------:R-:W-:Y:S01]  /*137e0*/  HMMA.16816.F32 R16, R76.reuse, R14, R16 ;  /* 0x0000000e4c10723c */ /* 0x040fe20000001810 */
[----:B------:R-:W3:Y:S07]  /*137f0*/  LDSM.16.M88.4 R12, [R8+0x6000] ;  /* 0x00600000080c783b */ /* 0x000eee0000000200 */
[C---:B------:R-:W-:Y:S08]  /*13800*/  HMMA.16816.F32 R72, R76.reuse, R4, R72 ;  /* 0x000000044c48723c */ /* 0x040ff00000001848 */
[C---:B------:R-:W-:Y:S01]  /*13810*/  HMMA.16816.F32 R68, R76.reuse, R6, R68 ;  /* 0x000000064c44723c */ /* 0x040fe20000001844 */
[----:B------:R-:W4:Y:S07]  /*13820*/  LDSM.16.M88.4 R4, [R8+0x6800] ;  /* 0x006800000804783b */ /* 0x000f2e0000000200 */
[C---:B------:R-:W-:Y:S08]  /*13830*/  HMMA.16816.F32 R56, R76.reuse, R80, R56 ;  /* 0x000000504c38723c */ /* 0x040ff00000001838 */
[----:B------:R-:W-:Y:S01]  /*13840*/  HMMA.16816.F32 R52, R76, R82, R52 ;  /* 0x000000524c34723c */ /* 0x000fe20000001834 */
[----:B------:R-:W4:Y:S04]  /*13850*/  LDSM.16.M88.4 R76, [R8+0x7800] ;  /* 0x00780000084c783b */ /* 0x000f280000000200 */
[----:B------:R-:W4:Y:S03]  /*13860*/  LDSM.16.M88.4 R80, [R8+0x7000] ;  /* 0x007000000850783b */ /* 0x000f260000000200 */
[C---:B-1----:R-:W-:Y:S08]  /*13870*/  HMMA.16816.F32 R28, R32.reuse, R48, R28 ;  /* 0x00000030201c723c */ /* 0x042ff0000000181c */
[C---:B------:R-:W-:Y:S01]  /*13880*/  HMMA.16816.F32 R24, R32.reuse, R50, R24 ;  /* 0x000000322018723c */ /* 0x040fe20000001818 */
[----:B------:R-:W-:Y:S07]  /*13890*/  LDSM.16.M88.4 R48, [R91+0x2000] ;  /* 0x002000005b30783b */ /* 0x000fee0000000200 */
[C---:B------:R-:W-:Y:S08]  /*138a0*/  HMMA.16816.F32 R20, R32.reuse, R44, R20 ;  /* 0x0000002c2014723c */ /* 0x040ff00000001814 */
[C---:B------:R-:W-:Y:S01]  /*138b0*/  HMMA.16816.F32 R16, R32.reuse, R46, R16 ;  /* 0x0000002e2010723c */ /* 0x040fe20000001810 */
[----:B------:R-:W1:Y:S07]  /*138c0*/  LDSM.16.M88.4 R44, [R88+UR5+0x8000] ;  /* 0x00800005582c783b */ /* 0x000e6e0008000200 */
[C---:B--2---:R-:W-:Y:S08]  /*138d0*/  HMMA.16816.F32 R56, R32.reuse, R36, R56 ;  /* 0x000000242038723c */ /* 0x044ff00000001838 */
[----:B------:R-:W-:Y:S01]  /*138e0*/  HMMA.16816.F32 R52, R32, R38, R52 ;  /* 0x000000262034723c */ /* 0x000fe20000001834 */
[----:B------:R-:W2:Y:S07]  /*138f0*/  LDSM.16.M88.4 R36, [R88+UR5+0x9000] ;  /* 0x009000055824783b */ /* 0x000eae0008000200 */
[C---:B---3--:R-:W-:Y:S08]  /*13900*/  HMMA.16816.F32 R28, R84.reuse, R12, R28 ;  /* 0x0000000c541c723c */ /* 0x048ff0000000181c */
[C---:B------:R-:W-:Y:S01]  /*13910*/  HMMA.16816.F32 R24, R84.reuse, R14, R24 ;  /* 0x0000000e5418723c */ /* 0x040fe20000001818 */
[----:B------:R-:W-:Y:S07]  /*13920*/  LDSM.16.M88.4 R12, [R90+0x2000] ;  /* 0x002000005a0c783b */ /* 0x000fee0000000200 */
[C---:B----4-:R-:W-:Y:S08]  /*13930*/  HMMA.16816.F32 R20, R84.reuse, R4, R20 ;  /* 0x000000045414723c */ /* 0x050ff00000001814 */
[----:B------:R-:W-:Y:S01]  /*13940*/  HMMA.16816.F32 R16, R84, R6, R16 ;  /* 0x000000065410723c */ /* 0x000fe20000001810 */
[----:B------:R-:W3:Y:S07]  /*13950*/  LDSM.16.M88.4 R4, [R65+0x8000] ;  /* 0x008000004104783b */ /* 0x000eee0000000200 */
[C---:B------:R-:W-:Y:S08]  /*13960*/  HMMA.16816.F32 R72, R32.reuse, R40, R72 ;  /* 0x000000282048723c */ /* 0x040ff00000001848 */
[----:B------:R-:W-:Y:S01]  /*13970*/  HMMA.16816.F32 R68, R32, R42, R68 ;  /* 0x0000002a2044723c */ /* 0x000fe20000001844 */
[----:B------:R-:W4:Y:S04]  /*13980*/  LDSM.16.M88.4 R40, [R88+UR5+0x8800] ;  /* 0x008800055828783b */ /* 0x000f280008000200 */
[----:B------:R-:W4:Y:S03]  /*13990*/  LDSM.16.M88.4 R32, [R88+UR5+0x9800] ;  /* 0x009800055820783b */ /* 0x000f260008000200 */
[C---:B------:R-:W-:Y:S08]  /*139a0*/  HMMA.16816.F32 R56, R84.reuse, R76, R56 ;  /* 0x0000004c5438723c */ /* 0x040ff00000001838 */
[C---:B------:R-:W-:Y:S08]  /*139b0*/  HMMA.16816.F32 R72, R84.reuse, R80, R72 ;  /* 0x000000505448723c */ /* 0x040ff00000001848 */
[C---:B------:R-:W-:Y:S01]  /*139c0*/  HMMA.16816.F32 R68, R84.reuse, R82, R68 ;  /* 0x000000525444723c */ /* 0x040fe20000001844 */
[----:B------:R-:W-:Y:S07]  /*139d0*/  LDSM.16.M88.4 R80, [R65+0x9000] ;  /* 0x009000004150783b */ /* 0x000fee0000000200 */
[----:B------:R-:W-:Y:S01]  /*139e0*/  HMMA.16816.F32 R76, R84, R78, R52 ;  /* 0x0000004e544c723c */ /* 0x000fe20000001834 */
[----:B------:R-:W4:Y:S07]  /*139f0*/  LDSM.16.M88.4 R52, [R65+0x8800] ;  /* 0x008800004134783b */ /* 0x000f2e0000000200 */
[C---:B-1----:R-:W-:Y:S08]  /*13a00*/  HMMA.16816.F32 R28, R48.reuse, R44, R28 ;  /* 0x0000002c301c723c */ /* 0x042ff0000000181c */
[C---:B------:R-:W-:Y:S01]  /*13a10*/  HMMA.16816.F32 R24, R48.reuse, R46, R24 ;  /* 0x0000002e3018723c */ /* 0x040fe20000001818 */
[----:B------:R-:W1:Y:S07]  /*13a20*/  LDSM.16.M88.4 R44, [R65+0x9800] ;  /* 0x00980000412c783b */ /* 0x000e6e0000000200 */
[C---:B--2---:R-:W-:Y:S08]  /*13a30*/  HMMA.16816.F32 R72, R48.reuse, R36, R72 ;  /* 0x000000243048723c */ /* 0x044ff00000001848 */
[----:B------:R-:W-:Y:S01]  /*13a40*/  HMMA.16816.F32 R68, R48, R38, R68 ;  /* 0x000000263044723c */ /* 0x000fe20000001844 */
[----:B------:R-:W-:Y:S07]  /*13a50*/  LDSM.16.M88.4 R36, [R89+0x2000] ;  /* 0x002000005924783b */ /* 0x000fee0000000200 */
[C---:B---3--:R-:W-:Y:S08]  /*13a60*/  HMMA.16816.F32 R28, R12.reuse, R4, R28 ;  /* 0x000000040c1c723c */ /* 0x048ff0000000181c */
        /* <DEDUP_REMOVED lines=9> */
[C---:B------:R-:W-:Y:S08]  /*13b00*/  HMMA.16816.F32 R20, R12.reuse, R52, R20 ;  /* 0x000000340c14723c */ /* 0x040ff00000001814 */
        /* <DEDUP_REMOVED lines=15> */
[----:B------:R-:W3:Y:S07]  /*13c00*/  LDSM.16.M88.4 R72, [R91+0x4000] ;  /* 0x004000005b48783b */ /* 0x000eee0000000200 */
        /* <DEDUP_REMOVED lines=15> */
[C---:B------:R-:W-:Y:S01]  /*13d00*/  HMMA.16816.F32 R84, R72.reuse, R52, R48 ;  /* 0x000000344854723c */ /* 0x040fe20000001830 */
[----:B------:R-:W3:Y:S04]  /*13d10*/  LDSM.16.M88.4 R48, [R89+0x4000] ;  /* 0x004000005930783b */ /* 0x000ee80000000200 */
[----:B------:R-:W-:Y:S03]  /*13d20*/  LDSM.16.M88.4 R88, [R88+UR5+0xb800] ;  /* 0x00b800055858783b */ /* 0x000fe60008000200 */
[----:B------:R-:W-:Y:S01]  /*13d30*/  HMMA.16816.F32 R24, R72, R54, R24 ;  /* 0x000000364818723c */ /* 0x000fe20000001818 */
[----:B------:R-:W3:Y:S07]  /*13d40*/  LDSM.16.M88.4 R52, [R65+0xa800] ;  /* 0x00a800004134783b */ /* 0x000eee0000000200 */
[C---:B----4-:R-:W-:Y:S08]  /*13d50*/  HMMA.16816.F32 R56, R44.reuse, R36, R56 ;  /* 0x000000242c38723c */ /* 0x050ff00000001838 */
[----:B------:R-:W-:Y:S01]  /*13d60*/  HMMA.16816.F32 R76, R44, R38, R76 ;  /* 0x000000262c4c723c */ /* 0x000fe2000000184c */
[----:B------:R-:W-:Y:S04]  /*13d70*/  LDSM.16.M88.4 R44, [R67+0x4000] ;  /* 0x00400000432c783b */ /* 0x000fe80000000200 */
[----:B------:R-:W4:Y:S03]  /*13d80*/  LDSM.16.M88.4 R36, [R8+0xa000] ;  /* 0x00a000000824783b */ /* 0x000f260000000200 */
[C---:B-1----:R-:W-:Y:S08]  /*13d90*/  HMMA.16816.F32 R84, R40.reuse, R28, R84 ;  /* 0x0000001c2854723c */ /* 0x042ff00000001854 */
[----:B------:R-:W-:Y:S08]  /*13da0*/  HMMA.16816.F32 R24, R40, R30, R24 ;  /* 0x0000001e2818723c */ /* 0x000ff00000001818 */
[C---:B------:R-:W-:Y:S08]  /*13db0*/  HMMA.16816.F32 R20, R72.reuse, R12, R20 ;  /* 0x0000000c4814723c */ /* 0x040ff00000001814 */
[C---:B------:R-:W-:Y:S01]  /*13dc0*/  HMMA.16816.F32 R16, R72.reuse, R14, R16 ;  /* 0x0000000e4810723c */ /* 0x040fe20000001810 */
[----:B------:R-:W1:Y:S07]  /*13dd0*/  LDSM.16.M88.4 R12, [R11+0xa800] ;  /* 0x00a800000b0c783b */ /* 0x000e6e0000000200 */
[C---:B--2---:R-:W-:Y:S08]  /*13de0*/  HMMA.16816.F32 R80, R72.reuse, R4, R80 ;  /* 0x000000044850723c */ /* 0x044ff00000001850 */
[----:B------:R-:W-:Y:S01]  /*13df0*/  HMMA.16816.F32 R68, R72, R6, R68 ;  /* 0x000000064844723c */ /* 0x000fe20000001844 */
[----:B------:R-:W2:Y:S07]  /*13e00*/  LDSM.16.M88.4 R4, [R65+0xb000] ;  /* 0x00b000004104783b */ /* 0x000eae0000000200 */
[C---:B---3--:R-:W-:Y:S08]  /*13e10*/  HMMA.16816.F32 R84, R48.reuse, R32, R84 ;  /* 0x000000203054723c */ /* 0x048ff00000001854 */
[----:B------:R-:W-:Y:S01]  /*13e20*/  HMMA.16816.F32 R24, R48, R34, R24 ;  /* 0x000000223018723c */ /* 0x000fe20000001818 */
[----:B------:R-:W-:Y:S07]  /*13e30*/  LDSM.16.M88.4 R32, [R11+0xb000] ;  /* 0x00b000000b20783b */ /* 0x000fee0000000200 */
[----:B------:R-:W-:Y:S01]  /*13e40*/  HMMA.16816.F32 R28, R40, R52, R20 ;  /* 0x00000034281c723c */ /* 0x000fe20000001814 */
[----:B------:R-:W3:Y:S07]  /*13e50*/  LDSM.16.M88.4 R20, [R8+0xa800] ;  /* 0x00a800000814783b */ /* 0x000eee0000000200 */
[C---:B----4-:R-:W-:Y:S08]  /*13e60*/  HMMA.16816.F32 R84, R44.reuse, R36, R84 ;  /* 0x000000242c54723c */ /* 0x050ff00000001854 */
[----:B------:R-:W-:Y:S01]  /*13e70*/  HMMA.16816.F32 R24, R44, R38, R24 ;  /* 0x000000262c18723c */ /* 0x000fe20000001818 */
[----:B------:R-:W4:Y:S07]  /*13e80*/  LDSM.16.M88.4 R36, [R65+0xb800] ;  /* 0x00b800004124783b */ /* 0x000f2e0000000200 */
[----:B------:R-:W-:Y:S03]  /*13e90*/  HMMA.16816.F32 R16, R40, R54, R16 ;  /* 0x000000362810723c */ /* 0x000fe60000001810 */
[----:B------:R-:W-:Y:S01]  /*13ea0*/  FMUL.FTZ R52, R84, UR9 ;  /* 0x0000000954347c20 */ /* 0x000fe20008410000 */
[----:B------:R-:W-:Y:S01]  /*13eb0*/  FMUL.FTZ R53, R85, UR9 ;  /* 0x0000000955357c20 */ /* 0x000fe20008410000 */
[----:B------:R-:W-:Y:S01]  /*13ec0*/  FMUL.FTZ R67, R86, UR9 ;  /* 0x0000000956437c20 */ /* 0x000fe20008410000 */
[----:B------:R-:W-:-:S02]  /*13ed0*/  FMUL.FTZ R54, R87, UR9 ;  /* 0x0000000957367c20 */ /* 0x000fc40008410000 */
[----:B-1----:R-:W-:Y:S01]  /*13ee0*/  HMMA.16816.F32 R28, R48, R12, R28 ;  /* 0x0000000c301c723c */ /* 0x002fe2000000181c */
[----:B------:R-:W1:Y:S02]  /*13ef0*/  MUFU.TANH R52, R52 ;  /* 0x0000003400347308 */ /* 0x000e640000002400 */
[----:B------:R-:W-:Y:S01]  /*13f00*/  FMUL.FTZ R55, R25, UR9 ;  /* 0x0000000919377c20 */ /* 0x000fe20008410000 */
[----:B------:R-:W-:Y:S01]  /*13f10*/  FMUL.FTZ R25, R26, UR9 ;  /* 0x000000091a197c20 */ /* 0x000fe20008410000 */
[----:B------:R-:W-:Y:S01]  /*13f20*/  FMUL.FTZ R26, R27, UR9 ;  /* 0x000000091b1a7c20 */ /* 0x000fe20008410000 */
[----:B------:R-:W-:Y:S02]  /*13f30*/  FMUL.FTZ R24, R24, UR9 ;  /* 0x0000000918187c20 */ /* 0x000fe40008410000 */
[----:B--2---:R-:W-:Y:S01]  /*13f40*/  HMMA.16816.F32 R80, R40, R4, R80 ;  /* 0x000000042850723c */ /* 0x004fe20000001850 */
[----:B------:R-:W2:Y:S07]  /*13f50*/  MUFU.TANH R53, R53 ;  /* 0x0000003500357308 */ /* 0x000eae0000002400 */
[----:B------:R-:W-:Y:S01]  /*13f60*/  HMMA.16816.F32 R16, R48, R14, R16 ;  /* 0x0000000e3010723c */ /* 0x000fe20000001810 */
[----:B------:R-:W-:Y:S01]  /*13f70*/  LDSM.16.M88.4 R12, [R8+0xb000] ;  /* 0x00b00000080c783b */ /* 0x000fe20000000200 */
[----:B------:R-:W1:Y:S06]  /*13f80*/  MUFU.TANH R67, R67 ;  /* 0x0000004300437308 */ /* 0x000e6c0000002400 */
[----:B------:R-:W-:Y:S01]  /*13f90*/  HMMA.16816.F32 R68, R40, R6, R68 ;  /* 0x000000062844723c */ /* 0x000fe20000001844 */
[----:B------:R2:W1:Y:S01]  /*13fa0*/  LDSM.16.M88.4 R4, [R11+0xb800] ;  /* 0x00b800000b04783b */ /* 0x0004620000000200 */
        /* <DEDUP_REMOVED lines=8> */
[----:B------:R-:W3:Y:S01]  /*14030*/  LDSM.16.M88.4 R20, [R8+0xb800] ;  /* 0x00b800000814783b */ /* 0x000ee20000000200 */
[----:B------:R-:W1:Y:S01]  /*14040*/  MUFU.TANH R26, R26 ;  /* 0x0000001a001a7308 */ /* 0x000e620000002400 */
[----:B------:R-:W-:-:S05]  /*14050*/  DEPBAR.LE SB0, 0x0 ;  /* 0x000080000000791a */ /* 0x000fca0000000000 */
[C---:B----4-:R-:W-:Y:S03]  /*14060*/  HMMA.16816.F32 R56, R40.reuse, R36, R56 ;  /* 0x000000242838723c */ /* 0x050fe60000001838 */
[----:B------:R-:W-:Y:S01]  /*14070*/  FMUL.FTZ R27, R28, UR9 ;  /* 0x000000091c1b7c20 */ /* 0x000fe20008410000 */
[----:B------:R-:W-:Y:S01]  /*14080*/  FMUL.FTZ R28, R30, UR9 ;  /* 0x000000091e1c7c20 */ /* 0x000fe20008410000 */
[----:B------:R-:W-:Y:S01]  /*14090*/  FMUL.FTZ R30, R31, UR9 ;  /* 0x000000091f1e7c20 */ /* 0x000fe20008410000 */
[----:B------:R-:W-:Y:S02]  /*140a0*/  FMUL.FTZ R29, R29, UR9 ;  /* 0x000000091d1d7c20 */ /* 0x000fe40008410000 */
[----:B------:R-:W-:Y:S01]  /*140b0*/  HMMA.16816.F32 R76, R40, R38, R76 ;  /* 0x00000026284c723c */ /* 0x000fe2000000184c */
[----:B------:R-:W4:Y:S02]  /*140c0*/  MUFU.TANH R27, R27 ;  /* 0x0000001b001b7308 */ /* 0x000f240000002400 */
[----:B------:R-:W-:-:S05]  /*140d0*/  FMUL.FTZ R16, R16, UR9 ;  /* 0x0000000910107c20 */ /* 0x000fca0008410000 */
[C---:B------:R-:W-:Y:S01]  /*140e0*/  HMMA.16816.F32 R80, R48.reuse, R32, R80 ;  /* 0x000000203050723c */ /* 0x040fe20000001850 */
[----:B--2---:R2:W2:Y:S07]  /*140f0*/  MUFU.TANH R11, R16 ;  /* 0x00000010000b7308 */ /* 0x0044ae0000002400 */
[C---:B------:R-:W-:Y:S01]  /*14100*/  HMMA.16816.F32 R68, R48.reuse, R34, R68 ;  /* 0x000000223044723c */ /* 0x040fe20000001844 */
[----:B------:R-:W2:Y:S07]  /*14110*/  MUFU.TANH R29, R29 ;  /* 0x0000001d001d7308 */ /* 0x000eae0000002400 */
[----:B-1----:R-:W-:Y:S01]  /*14120*/  HMMA.16816.F32 R56, R48, R4, R56 ;  /* 0x000000043038723c */ /* 0x002fe20000001838 */
[----:B------:R-:W-:Y:S01]  /*14130*/  FMUL.FTZ R4, R19, UR9 ;  /* 0x0000000913047c20 */ /* 0x000fe20008410000 */
[----:B------:R-:W1:Y:S01]  /*14140*/  MUFU.TANH R28, R28 ;  /* 0x0000001c001c7308 */ /* 0x000e620000002400 */
[----:B------:R-:W-:-:S04]  /*14150*/  IADD3 R5, PT, PT, R62, UR8, -R201 ;  /* 0x000000083e057c10 */ /* 0x000fc8000fffe8c9 */
[----:B------:R-:W-:Y:S01]  /*14160*/  IADD3 R5, PT, PT, R2, R5, RZ ;  /* 0x0000000502057210 */ /* 0x000fe20007ffe0ff */
[----:B------:R-:W-:Y:S02]  /*14170*/  HMMA.16816.F32 R76, R48, R6, R76 ;  /* 0x00000006304c723c */ /* 0x000fe4000000184c */
[----:B------:R-:W1:Y:S01]  /*14180*/  MUFU.TANH R30, R30 ;  /* 0x0000001e001e7308 */ /* 0x000e620000002400 */
[C-C-:B------:R-:W-:Y:S02]  /*14190*/  VIADDMNMX R205, R5.reuse, 0x1, R62.reuse, PT ;  /* 0x0000000105cd7846 */ /* 0x140fe4000380013e */
[----:B------:R-:W-:-:S03]  /*141a0*/  VIADDMNMX R204, R5, 0x9, R62, PT ;  /* 0x0000000905cc7846 */ /* 0x000fc6000380013e */
[C---:B------:R-:W-:Y:S01]  /*141b0*/  HMMA.16816.F32 R80, R44.reuse, R12, R80 ;  /* 0x0000000c2c50723c */ /* 0x040fe20000001850 */
[----:B------:R-:W-:Y:S01]  /*141c0*/  FMUL.FTZ R12, R18, UR9 ;  /* 0x00000009120c7c20 */ /* 0x000fe20008410000 */
[----:B------:R-:W-:Y:S01]  /*141d0*/  FMUL.FTZ R13, R17, UR9 ;  /* 0x00000009110d7c20 */ /* 0x000fe20008410000 */
[----:B------:R-:W1:Y:S05]  /*141e0*/  MUFU.TANH R4, R4 ;  /* 0x0000000400047308 */ /* 0x000e6a0000002400 */
[C---:B------:R-:W-:Y:S03]  /*141f0*/  HMMA.16816.F32 R68, R44.reuse, R14, R68 ;  /* 0x0000000e2c44723c */ /* 0x040fe60000001844 */
[----:B------:R-:W1:Y:S05]  /*14200*/  MUFU.TANH R13, R13 ;  /* 0x0000000d000d7308 */ /* 0x000e6a0000002400 */
[C---:B---3--:R-:W-:Y:S03]  /*14210*/  HMMA.16816.F32 R56, R44.reuse, R20, R56 ;  /* 0x000000142c38723c */ /* 0x048fe60000001838 */
[----:B------:R-:W-:Y:S01]  /*14220*/  FMUL.FTZ R14, R80, UR9 ;  /* 0x00000009500e7c20 */ /* 0x000fe20008410000 */
[----:B------:R-:W-:Y:S01]  /*14230*/  FMUL.FTZ R15, R81, UR9 ;  /* 0x00000009510f7c20 */ /* 0x000fe20008410000 */
[----:B--2---:R-:W-:Y:S01]  /*14240*/  FMUL.FTZ R16, R82, UR9 ;  /* 0x0000000952107c20 */ /* 0x004fe20008410000 */
[----:B------:R-:W-:Y:S01]  /*14250*/  FMUL.FTZ R8, R83, UR9 ;  /* 0x0000000953087c20 */ /* 0x000fe20008410000 */
[----:B------:R-:W2:Y:S01]  /*14260*/  MUFU.TANH R12, R12 ;  /* 0x0000000c000c7308 */ /* 0x000ea20000002400 */
[----:B------:R-:W-:Y:S03]  /*14270*/  HMMA.16816.F32 R76, R44, R22, R76 ;  /* 0x000000162c4c723c */ /* 0x000fe6000000184c */
[----:B------:R-:W-:Y:S01]  /*14280*/  FMUL.FTZ R18, R68, UR9 ;  /* 0x0000000944127c20 */ /* 0x000fe20008410000 */
[----:B------:R-:W-:Y:S01]  /*14290*/  FMUL.FTZ R21, R69, UR9 ;  /* 0x0000000945157c20 */ /* 0x000fe20008410000 */
[----:B------:R-:W-:Y:S01]  /*142a0*/  FMUL.FTZ R20, R70, UR9 ;  /* 0x0000000946147c20 */ /* 0x000fe20008410000 */
[----:B------:R-:W-:Y:S01]  /*142b0*/  FMUL.FTZ R6, R71, UR9 ;  /* 0x0000000947067c20 */ /* 0x000fe20008410000 */
[----:B------:R-:W3:Y:S04]  /*142c0*/  MUFU.TANH R14, R14 ;  /* 0x0000000e000e7308 */ /* 0x000ee80000002400 */
        /* <DEDUP_REMOVED lines=22> */
[----:B------:R1:W1:Y:S01]  /*14430*/  MUFU.TANH R3, R79 ;  /* 0x0000004f00037308 */ /* 0x0002620000002400 */
[----:B------:R-:W-:Y:S06]  /*14440*/  BAR.SYNC.DEFER_BLOCKING 0x0 ;  /* 0x0000000000007b1d */ /* 0x000fec0000010000 */
[----:B--234-:R-:W-:Y:S05]  /*14450*/  @!P1 BRA `(.L_x_2327) ;  /* 0x0000000800489947 */ /* 0x01cfea0003800000 */
[----:B------:R-:W-:-:S04]  /*14460*/  UISETP.NE.U32.AND UP0, UPT, UR12, URZ, UPT ;  /* 0x000000ff0c00728c */ /* 0x000fc8000bf05070 */
[----:B------:R-:W-:-:S09]  /*14470*/  UISETP.NE.AND.EX UP0, UPT, UR13, URZ, UPT, UP0 ;  /* 0x000000ff0d00728c */ /* 0x000fd2000bf05300 */
[----:B------:R-:W-:Y:S05]  /*14480*/  BRA.U UP0, `(.L_x_2328) ;  /* 0x0000000100247547 */ /* 0x000fea000b800000 */
[----:B------:R-:W2:Y:S01]  /*14490*/  LDCU UR10, c[0x0][0x3b8] ;  /* 0x00007700ff0a77ac */ /* 0x000ea20008000800 */
[----:B------:R-:W-:Y:S02]  /*144a0*/  UMOV UR8, URZ ;  /* 0x000000ff00087c82 */ /* 0x000fe40008000000 */
[----:B------:R-:W-:Y:S01]  /*144b0*/  IADD3 R5, P1, PT, RZ, -UR8, RZ ;  /* 0x80000008ff057c10 */ /* 0x000fe2000ff3e0ff */
[----:B--2---:R-:W-:-:S06]  /*144c0*/  USHF.L.U32 UR4, UR10, 0x6, URZ ;  /* 0x000000060a047899 */ /* 0x004fcc00080006ff */
[----:B------:R-:W-:-:S05]  /*144d0*/  IMAD.X R2, RZ, RZ, ~UR4, P1 ;  /* 0x80000004ff027e24 */ /* 0x000fca00088e06ff */
[----:B------:R-:W-:-:S04]  /*144e0*/  SHF.R.S64 R5, R5, 0x1f, R2 ;  /* 0x0000001f05057819 */ /* 0x000fc80000001002 */
[----:B------:R-:W-:-:S04]  /*144f0*/  IADD3 R196, P1, PT, R5, R196, RZ ;  /* 0x000000c405c47210 */ /* 0x000fc80007f3e0ff */
[----:B------:R-:W-:Y:S01]  /*14500*/  LEA.HI.X.SX32 R197, R2, R197, 0x1, P1 ;  /* 0x000000c502c57211 */ /* 0x000fe200008f0eff */
[----:B------:R-:W-:Y:S08]  /*14510*/  BRA `(.L_x_2329) ;  /* 0x0000000000f07947 */ /* 0x000ff00003800000 */
.L_x_2328:
[----:B------:R-:W2:Y:S01]  /*14520*/  LDC R40, c[0x0][0x4f0] ;  /* 0x00013c00ff287b82 */ /* 0x000ea20000000800 */
[----:B------:R-:W-:Y:S01]  /*14530*/  IADD3 R35, PT, PT, R133, -0x40, RZ ;  /* 0xffffffc085237810 */ /* 0x000fe20007ffe0ff */
[----:B------:R-:W3:Y:S01]  /*14540*/  LDCU.64 UR10, c[0x0][0x3b8] ;  /* 0x00007700ff0a77ac */ /* 0x000ee20008000a00 */
[----:B------:R-:W-:Y:S02]  /*14550*/  IABS R19, R133 ;  /* 0x0000008500137213 */ /* 0x000fe40000000000 */
[----:B------:R-:W-:Y:S01]  /*14560*/  IABS R7, R35 ;  /* 0x0000002300077213 */ /* 0x000fe20000000000 */
[----:B------:R-:W4:Y:S01]  /*14570*/  LDCU.64 UR8, c[0x0][0x3a0] ;  /* 0x00007400ff0877ac */ /* 0x000f220008000a00 */
        /* <DEDUP_REMOVED lines=42> */
[----:B---3--:R-:W-:-:S04]  /*14820*/  IMAD R5, R5, UR10, RZ ;  /* 0x0000000a05057c24 */ /* 0x008fc8000f8e02ff */
[C---:B------:R-:W-:Y:S02]  /*14830*/  IMAD R5, R40.reuse, UR11, R5 ;  /* 0x0000000b28057c24 */ /* 0x040fe4000f8e0205 */
[----:B------:R-:W-:-:S04]  /*14840*/  IMAD.WIDE.U32 R40, R40, UR10, RZ ;  /* 0x0000000a28287c25 */ /* 0x000fc8000f8e00ff */
[----:B------:R-:W-:Y:S01]  /*14850*/  IMAD.IADD R41, R41, 0x1, R5 ;  /* 0x0000000129297824 */ /* 0x000fe200078e0205 */
[----:B--2---:R-:W-:-:S04]  /*14860*/  IADD3 R2, PT, PT, R7, -R2, RZ ;  /* 0x8000000207027210 */ /* 0x004fc80007ffe0ff */
[----:B------:R-:W-:Y:S01]  /*14870*/  SHF.R.S32.HI R7, RZ, 0x1f, R2 ;  /* 0x0000001fff077819 */ /* 0x000fe20000011402 */
[----:B----4-:R-:W-:-:S04]  /*14880*/  IMAD.WIDE.U32 R40, R2, UR8, R40 ;  /* 0x0000000802287c25 */ /* 0x010fc8000f8e0028 */
[----:B------:R-:W-:Y:S01]  /*14890*/  IMAD R7, R7, UR8, RZ ;  /* 0x0000000807077c24 */ /* 0x000fe2000f8e02ff */
[----:B------:R-:W-:-:S03]  /*148a0*/  LEA R196, P1, R40, R196, 0x1 ;  /* 0x000000c428c47211 */ /* 0x000fc600078208ff */
[----:B------:R-:W-:-:S05]  /*148b0*/  IMAD R7, R2, UR9, R7 ;  /* 0x0000000902077c24 */ /* 0x000fca000f8e0207 */
[----:B------:R-:W-:-:S04]  /*148c0*/  IADD3 R7, PT, PT, R41, R7, RZ ;  /* 0x0000000729077210 */ /* 0x000fc80007ffe0ff */
[----:B------:R-:W-:-:S07]  /*148d0*/  LEA.HI.X R197, R40, R197, R7, 0x1, P1 ;  /* 0x000000c528c57211 */ /* 0x000fce00008f0c07 */
.L_x_2329:
[----:B------:R-:W2:Y:S01]  /*148e0*/  LDCU UR8, c[0x0][0x440] ;  /* 0x00008800ff0877ac */ /* 0x000ea20008000800 */
[C---:B------:R-:W-:Y:S01]  /*148f0*/  LEA R40, P1, R61.reuse, R196, 0x1 ;  /* 0x000000c43d287211 */ /* 0x040fe200078208ff */
[----:B------:R-:W3:Y:S03]  /*14900*/  LDCU UR4, c[0x0][0x3bc] ;  /* 0x00007780ff0477ac */ /* 0x000ee60008000800 */
[----:B------:R-:W-:Y:S01]  /*14910*/  LEA.HI.X R41, R61, R197, R60, 0x1, P1 ;  /* 0x000000c53d297211 */ /* 0x000fe200008f0c3c */
[----:B------:R-:W-:-:S06]  /*14920*/  USHF.L.U32 UR9, UR10, 0x5, URZ ;  /* 0x000000050a097899 */ /* 0x000fcc00080006ff */
[----:B------:R-:W-:Y:S02]  /*14930*/  IADD3 R44, P1, PT, R40, UR9, RZ ;  /* 0x00000009282c7c10 */ /* 0x000fe4000ff3e0ff */
[----:B--2---:R-:W-:Y:S02]  /*14940*/  ISETP.GE.AND P5, PT, R180, UR8, PT ;  /* 0x00000008b4007c0c */ /* 0x004fe4000bfa6270 */
[----:B------:R-:W-:Y:S02]  /*14950*/  ISETP.GE.AND P4, PT, R10, UR8, PT ;  /* 0x000000080a007c0c */ /* 0x000fe4000bf86270 */
[----:B------:R-:W-:Y:S01]  /*14960*/  ISETP.GE.AND P3, PT, R9, UR8, PT ;  /* 0x0000000809007c0c */ /* 0x000fe2000bf66270 */
[----:B---3--:R-:W-:-:S06]  /*14970*/  USHF.L.U64.HI UR4, UR10, 0x5, UR4 ;  /* 0x000000050a047899 */ /* 0x008fcc0008010204 */
        /* <DEDUP_REMOVED lines=64> */
.L_x_2327:
[----:B------:R-:W3:Y:S01]  /*14d80*/  S2R R185, SR_TID.X ;  /* 0x0000000000b97919 */ /* 0x000ee20000002100 */
[----:B------:R-:W-:Y:S01]  /*14d90*/  VIADD R148, R134, 0xffffffff ;  /* 0xffffffff86947836 */ /* 0x000fe20000000000 */
[----:B------:R-:W4:Y:S01]  /*14da0*/  LDCU UR4, c[0x0][0x45c] ;  /* 0x00008b80ff0477ac */ /* 0x000f220008000800 */
[----:B------:R-:W-:Y:S01]  /*14db0*/  VIADD R2, R206, 0x8 ;  /* 0x00000008ce027836 */ /* 0x000fe20000000000 */
        /* <DEDUP_REMOVED lines=9> */
[----:B---3--:R-:W-:-:S05]  /*14e50*/  IMAD.SHL.U32 R177, R185, 0x2, RZ ;  /* 0x00000002b9b17824 */ /* 0x008fca00078e00ff */
        /* <DEDUP_REMOVED lines=14> */
[C---:B--2---:R-:W-:Y:S01]  /*14f40*/  VIADD R45, R69.reuse, 0x19 ;  /* 0x00000019452d7836 */ /* 0x044fe20000000000 */
[C---:B------:R-:W-:Y:S01]  /*14f50*/  ISETP.GT.AND P3, PT, R206.reuse, R63, PT ;  /* 0x0000003fce00720c */ /* 0x040fe20003f64270 */
[----:B------:R-:W-:Y:S01]  /*14f60*/  VIADD R41, R69, 0x20 ;  /* 0x0000002045297836 */ /* 0x000fe20000000000 */
        /* <DEDUP_REMOVED lines=13> */
[C---:B------:R-:W-:Y:S02]  /*15040*/  ISETP.GT.AND P3, PT, R206.reuse, R57, PT ;  /* 0x00000039ce00720c */ /* 0x040fe40003f64270 */
        /* <DEDUP_REMOVED lines=10> */
[----:B-1----:R-:W-:-:S02]  /*150f0*/  FSEL R13, R13, -INF , !P4 ;  /* 0xff8000000d0d7808 */ /* 0x002fc40006000000 */
[----:B------:R-:W-:Y:S02]  /*15100*/  FSEL R35, R24, -INF , !P5 ;  /* 0xff80000018237808 */ /* 0x000fe40006800000 */
[----:B------:R-:W-:Y:S02]  /*15110*/  ISETP.GE.AND P5, PT, R59, R205, PT ;  /* 0x000000cd3b00720c */ /* 0x000fe40003fa6270 */
[C---:B------:R-:W-:Y:S02]  /*15120*/  ISETP.GT.AND P4, PT, R206.reuse, R41, PT ;  /* 0x00000029ce00720c */ /* 0x040fe40003f84270 */
        /* <DEDUP_REMOVED lines=21> */
[----:B------:R-:W-:Y:S01]  /*15280*/  FSEL R211, R31, -INF , !P5 ;  /* 0xff8000001fd37808 */ /* 0x000fe20006800000 */
[----:B------:R-:W-:Y:S01]  /*15290*/  VIADD R31, R69, 0x39 ;  /* 0x00000039451f7836 */ /* 0x000fe20000000000 */
[----:B------:R-:W-:Y:S02]  /*152a0*/  ISETP.GE.AND P5, PT, R53, R205, PT ;  /* 0x000000cd3500720c */ /* 0x000fe40003fa6270 */
[----:B------:R-:W-:Y:S02]  /*152b0*/  FSEL R34, R34, -INF , !P3 ;  /* 0xff80000022227808 */ /* 0x000fe40005800000 */
[----:B------:R-:W-:Y:S02]  /*152c0*/  ISETP.GT.AND P1, PT, R2, R69, PT ;  /* 0x000000450200720c */ /* 0x000fe40003f24270 */
[----:B------:R-:W-:Y:S02]  /*152d0*/  ISETP.GE.AND P4, PT, R51, R205, PT ;  /* 0x000000cd3300720c */ /* 0x000fe40003f86270 */
[----:B------:R-:W-:-:S02]  /*152e0*/  ISETP.GT.AND P3, PT, R206, R55, PT ;  /* 0x00000037ce00720c */ /* 0x000fc40003f64270 */
[----:B------:R-:W-:Y:S02]  /*152f0*/  FSEL R209, R34, -INF , !P5 ;  /* 0xff80000022d17808 */ /* 0x000fe40006800000 */
[----:B------:R-:W-:Y:S02]  /*15300*/  FSEL R211, R211, -INF , !P4 ;  /* 0xff800000d3d37808 */ /* 0x000fe40006000000 */
[----:B------:R-:W-:Y:S02]  /*15310*/  ISETP.GE.AND P5, PT, R55, R205, PT ;  /* 0x000000cd3700720c */ /* 0x000fe40003fa6270 */
[----:B------:R-:W-:Y:S02]  /*15320*/  FSEL R36, R36, -INF , !P3 ;  /* 0xff80000024247808 */ /* 0x000fe40005800000 */
[----:B------:R-:W-:Y:S02]  /*15330*/  FSEL R29, R67, -INF , !P1 ;  /* 0xff800000431d7808 */ /* 0x000fe40004800000 */
[----:B------:R-:W-:-:S02]  /*15340*/  ISETP.GT.AND P4, PT, R206, R31, PT ;  /* 0x0000001fce00720c */ /* 0x000fc40003f84270 */
[C---:B------:R-:W-:Y:S02]  /*15350*/  ISETP.GT.AND P3, PT, R2.reuse, R65, PT ;  /* 0x000000410200720c */ /* 0x040fe40003f64270 */
[----:B------:R-:W-:Y:S02]  /*15360*/  ISETP.GT.AND P1, PT, R2, R63, PT ;  /* 0x0000003f0200720c */ /* 0x000fe40003f24270 */
[----:B------:R-:W-:Y:S02]  /*15370*/  FSEL R207, R36, -INF , !P5 ;  /* 0xff80000024cf7808 */ /* 0x000fe40006800000 */
[----:B------:R-:W-:Y:S02]  /*15380*/  FSEL R38, R38, -INF , !P4 ;  /* 0xff80000026267808 */ /* 0x000fe40006000000 */
[----:B------:R-:W-:Y:S02]  /*15390*/  ISETP.GE.AND P5, PT, R31, R205, PT ;  /* 0x000000cd1f00720c */ /* 0x000fe40003fa6270 */
[----:B------:R-:W-:-:S02]  /*153a0*/  FSEL R27, R54, -INF , !P3 ;  /* 0xff800000361b7808 */ /* 0x000fc40005800000 */
[----:B------:R-:W-:Y:S02]  /*153b0*/  FSEL R25, R25, -INF , !P1 ;  /* 0xff80000019197808 */ /* 0x000fe40004800000 */
[C---:B------:R-:W-:Y:S02]  /*153c0*/  ISETP.GT.AND P3, PT, R2.reuse, R61, PT ;  /* 0x0000003d0200720c */ /* 0x040fe40003f64270 */
[----:B------:R-:W-:Y:S02]  /*153d0*/  ISETP.GT.AND P1, PT, R2, R59, PT ;  /* 0x0000003b0200720c */ /* 0x000fe40003f24270 */
[-C--:B------:R-:W-:Y:S02]  /*153e0*/  ISETP.GE.AND P6, PT, R69, R204.reuse, PT ;  /* 0x000000cc4500720c */ /* 0x080fe40003fc6270 */
[----:B------:R-:W-:Y:S02]  /*153f0*/  ISETP.GE.AND P4, PT, R65, R204, PT ;  /* 0x000000cc4100720c */ /* 0x000fe40003f86270 */
[----:B------:R-:W-:-:S02]  /*15400*/  FSEL R193, R38, -INF , !P5 ;  /* 0xff80000026c17808 */ /* 0x000fc40006800000 */
[-C--:B------:R-:W-:Y:S02]  /*15410*/  ISETP.GE.AND P5, PT, R61, R204.reuse, PT ;  /* 0x000000cc3d00720c */ /* 0x080fe40003fa6270 */
[----:B------:R-:W-:Y:S02]  /*15420*/  FSEL R21, R26, -INF , !P3 ;  /* 0xff8000001a157808 */ /* 0x000fe40005800000 */
[----:B------:R-:W-:Y:S02]  /*15430*/  FSEL R15, R28, -INF , !P1 ;  /* 0xff8000001c0f7808 */ /* 0x000fe40004800000 */
[----:B------:R-:W-:Y:S02]  /*15440*/  ISETP.GT.AND P1, PT, R2, R49, PT ;  /* 0x000000310200720c */ /* 0x000fe40003f24270 */
[----:B------:R-:W-:Y:S02]  /*15450*/  FSEL R29, R29, -INF , !P6 ;  /* 0xff8000001d1d7808 */ /* 0x000fe40007000000 */
[----:B------:R-:W-:-:S02]  /*15460*/  ISETP.GE.AND P6, PT, R63, R204, PT ;  /* 0x000000cc3f00720c */ /* 0x000fc40003fc6270 */
[----:B------:R-:W-:Y:S02]  /*15470*/  FSEL R27, R27, -INF , !P4 ;  /* 0xff8000001b1b7808 */ /* 0x000fe40006000000 */
[-C--:B------:R-:W-:Y:S02]  /*15480*/  ISETP.GE.AND P4, PT, R59, R204.reuse, PT ;  /* 0x000000cc3b00720c */ /* 0x080fe40003f86270 */
[----:B------:R-:W-:Y:S02]  /*15490*/  ISETP.GT.AND P3, PT, R2, R57, PT ;  /* 0x000000390200720c */ /* 0x000fe40003f64270 */
[----:B------:R-:W-:Y:S02]  /*154a0*/  FSEL R21, R21, -INF , !P5 ;  /* 0xff80000015157808 */ /* 0x000fe40006800000 */
[----:B------:R-:W-:Y:S02]  /*154b0*/  ISETP.GE.AND P5, PT, R49, R204, PT ;  /* 0x000000cc3100720c */ /* 0x000fe40003fa6270 */
[----:B------:R-:W-:-:S02]  /*154c0*/  FSEL R11, R12, -INF , !P1 ;  /* 0xff8000000c0b7808 */ /* 0x000fc40004800000 */
[----:B------:R-:W-:Y:S02]  /*154d0*/  FSEL R25, R25, -INF , !P6 ;  /* 0xff80000019197808 */ /* 0x000fe40007000000 */
[----:B------:R-:W-:Y:S02]  /*154e0*/  ISETP.GE.AND P6, PT, R57, R204, PT ;  /* 0x000000cc3900720c */ /* 0x000fe40003fc6270 */
[----:B------:R-:W-:Y:S02]  /*154f0*/  FSEL R13, R30, -INF , !P3 ;  /* 0xff8000001e0d7808 */ /* 0x000fe40005800000 */
[----:B------:R-:W-:Y:S02]  /*15500*/  FSEL R15, R15, -INF , !P4 ;  /* 0xff8000000f0f7808 */ /* 0x000fe40006000000 */
[C---:B------:R-:W-:Y:S02]  /*15510*/  ISETP.GT.AND P4, PT, R2.reuse, R45, PT ;  /* 0x0000002d0200720c */ /* 0x040fe40003f84270 */
[----:B------:R-:W-:-:S02]  /*15520*/  ISETP.GT.AND P1, PT, R2, R41, PT ;  /* 0x000000290200720c */ /* 0x000fc40003f24270 */
[----:B------:R-:W-:Y:S02]  /*15530*/  FSEL R11, R11, -INF , !P5 ;  /* 0xff8000000b0b7808 */ /* 0x000fe40006800000 */
[----:B------:R-:W-:Y:S02]  /*15540*/  ISETP.GT.AND P5, PT, R2, R9, PT ;  /* 0x000000090200720c */ /* 0x000fe40003fa4270 */
[----:B------:R-:W-:Y:S02]  /*15550*/  FSEL R13, R13, -INF , !P6 ;  /* 0xff8000000d0d7808 */ /* 0x000fe40007000000 */
[----:B------:R-:W-:Y:S02]  /*15560*/  ISETP.GE.AND P6, PT, R41, R204, PT ;  /* 0x000000cc2900720c */ /* 0x000fe40003fc6270 */
[----:B------:R-:W-:Y:S02]  /*15570*/  FSEL R4, R4, -INF , !P4 ;  /* 0xff80000004047808 */ /* 0x000fe40006000000 */
[----:B------:R-:W-:-:S02]  /*15580*/  FSEL R16, R16, -INF , !P1 ;  /* 0xff80000010107808 */ /* 0x000fc40004800000 */
[----:B------:R-:W-:Y:S02]  /*15590*/  FMNMX3.FTZ R10, R39, R37, R35, !PT ;  /* 0x00000025270a7276 */ /* 0x000fe40007810023 */
[-C--:B------:R-:W-:Y:S02]  /*155a0*/  ISETP.GE.AND P4, PT, R9, R204.reuse, PT ;  /* 0x000000cc0900720c */ /* 0x080fe40003f86270 */
[----:B------:R-:W-:Y:S02]  /*155b0*/  FSEL R8, R8, -INF , !P5 ;  /* 0xff80000008087808 */ /* 0x000fe40006800000 */
[----:B------:R-:W-:Y:S02]  /*155c0*/  ISETP.GE.AND P3, PT, R45, R204, PT ;  /* 0x000000cc2d00720c */ /* 0x000fe40003f66270 */
[----:B------:R-:W-:Y:S02]  /*155d0*/  FSEL R143, R16, -INF , !P6 ;  /* 0xff800000108f7808 */ /* 0x000fe40007000000 */
[----:B------:R-:W-:-:S02]  /*155e0*/  FMNMX3.FTZ R10, R10, R33, R19, !PT ;  /* 0x000000210a0a7276 */ /* 0x000fc40007810013 */
[----:B------:R-:W-:Y:S02]  /*155f0*/  ISETP.GT.AND P6, PT, R2, R47, PT ;  /* 0x0000002f0200720c */ /* 0x000fe40003fc4270 */
[----:B------:R-:W-:Y:S02]  /*15600*/  FSEL R141, R8, -INF , !P4 ;  /* 0xff800000088d7808 */ /* 0x000fe40006000000 */
[----:B------:R-:W-:Y:S02]  /*15610*/  FMNMX3.FTZ R8, R29, R27, R25, !PT ;  /* 0x0000001b1d087276 */ /* 0x000fe40007810019 */
[----:B------:R-:W-:Y:S02]  /*15620*/  FSEL R9, R4, -INF , !P3 ;  /* 0xff80000004097808 */ /* 0x000fe40005800000 */
[----:B------:R-:W-:Y:S02]  /*15630*/  ISETP.GT.AND P3, PT, R2, R43, PT ;  /* 0x0000002b0200720c */ /* 0x000fe40003f64270 */
[----:B------:R-:W-:-:S02]  /*15640*/  FMNMX3.FTZ R10, R10, R7, R5, !PT ;  /* 0x000000070a0a7276 */ /* 0x000fc40007810005 */
[----:B------:R-:W-:Y:S02]  /*15650*/  FSEL R187, R6, -INF , !P6 ;  /* 0xff80000006bb7808 */ /* 0x000fe40007000000 */
[----:B------:R-:W-:Y:S02]  /*15660*/  FMNMX3.FTZ R6, R8, R21, R15, !PT ;  /* 0x0000001508067276 */ /* 0x000fe4000781000f */
[-C--:B------:R-:W-:Y:S02]  /*15670*/  ISETP.GE.AND P1, PT, R43, R204.reuse, PT ;  /* 0x000000cc2b00720c */ /* 0x080fe40003f26270 */
[----:B------:R-:W-:Y:S01]  /*15680*/  FMNMX3.FTZ R10, R10, R17, R165, !PT ;  /* 0x000000110a0a7276 */ /* 0x000fe200078100a5 */
[----:B------:R-:W-:Y:S01]  /*15690*/  LDSM.16.MT88.4 R40, [R186+0xe000] ;  /* 0x00e00000ba28783b */ /* 0x000fe20000004200 */
[----:B------:R-:W-:Y:S02]  /*156a0*/  ISETP.GE.AND P5, PT, R47, R204, PT ;  /* 0x000000cc2f00720c */ /* 0x000fe40003fa6270 */
[----:B------:R-:W-:-:S02]  /*156b0*/  FSEL R20, R20, -INF , !P3 ;  /* 0xff80000014147808 */ /* 0x000fc40005800000 */
[----:B------:R-:W-:Y:S02]  /*156c0*/  ISETP.GT.AND P4, PT, R2, R51, PT ;  /* 0x000000330200720c */ /* 0x000fe40003f84270 */
[----:B------:R-:W-:Y:S02]  /*156d0*/  FMNMX3.FTZ R6, R6, R13, R11, !PT ;  /* 0x0000000d06067276 */ /* 0x000fe4000781000b */
[----:B------:R-:W-:Y:S02]  /*156e0*/  FMNMX3.FTZ R4, R10, R215, R173, !PT ;  /* 0x000000d70a047276 */ /* 0x000fe400078100ad */
[----:B------:R-:W-:Y:S02]  /*156f0*/  ISETP.GE.AND P3, PT, R51, R204, PT ;  /* 0x000000cc3300720c */ /* 0x000fe40003f66270 */
[----:B------:R-:W-:Y:S01]  /*15700*/  FSEL R213, R20, -INF , !P1 ;  /* 0xff80000014d57808 */ /* 0x000fe20004800000 */
[----:B------:R-:W-:Y:S01]  /*15710*/  LDSM.16.MT88.4 R48, [R171+0xe000] ;  /* 0x00e00000ab30783b */ /* 0x000fe20000004200 */
[----:B------:R-:W-:-:S02]  /*15720*/  FSEL R187, R187, -INF , !P5 ;  /* 0xff800000bbbb7808 */ /* 0x000fc40006800000 */
[----:B------:R-:W-:Y:S02]  /*15730*/  FSEL R191, R23, -INF , !P4 ;  /* 0xff80000017bf7808 */ /* 0x000fe40006000000 */
[C---:B------:R-:W-:Y:S02]  /*15740*/  ISETP.GT.AND P1, PT, R2.reuse, R53, PT ;  /* 0x000000350200720c */ /* 0x040fe40003f24270 */
[----:B------:R-:W-:Y:S02]  /*15750*/  ISETP.GT.AND P5, PT, R2, R55, PT ;  /* 0x000000370200720c */ /* 0x000fe40003fa4270 */
[----:B------:R-:W-:Y:S02]  /*15760*/  FMNMX3.FTZ R6, R6, R9, R143, !PT ;  /* 0x0000000906067276 */ /* 0x000fe4000781008f */
[----:B------:R-:W-:Y:S02]  /*15770*/  FMNMX3.FTZ R4, R4, R169, R211, !PT ;  /* 0x000000a904047276 */ /* 0x000fe400078100d3 */
[----:B------:R-:W-:-:S02]  /*15780*/  FSEL R191, R191, -INF , !P3 ;  /* 0xff800000bfbf7808 */ /* 0x000fc40005800000 */
[-C--:B------:R-:W-:Y:S02]  /*15790*/  ISETP.GE.AND P6, PT, R53, R204.reuse, PT ;  /* 0x000000cc3500720c */ /* 0x080fe40003fc6270 */
[----:B------:R-:W-:Y:S02]  /*157a0*/  ISETP.GE.AND P4, PT, R55, R204, PT ;  /* 0x000000cc3700720c */ /* 0x000fe40003f86270 */
[----:B------:R-:W-:Y:S02]  /*157b0*/  ISETP.GT.AND P3, PT, R2, R31, PT ;  /* 0x0000001f0200720c */ /* 0x000fe40003f64270 */
[----:B------:R-:W-:Y:S02]  /*157c0*/  FSEL R22, R22, -INF , !P1 ;  /* 0xff80000016167808 */ /* 0x000fe40004800000 */
[----:B------:R-:W-:Y:S02]  /*157d0*/  FSEL R32, R32, -INF , !P5 ;  /* 0xff80000020207808 */ /* 0x000fe40006800000 */
[----:B------:R-:W-:-:S02]  /*157e0*/  FMNMX3.FTZ R6, R6, R141, R213, !PT ;  /* 0x0000008d06067276 */ /* 0x000fc400078100d5 */
[----:B------:R-:W-:Y:S02]  /*157f0*/  FMNMX3.FTZ R4, R4, R209, R207, !PT ;  /* 0x000000d104047276 */ /* 0x000fe400078100cf */
[----:B------:R-:W-:Y:S02]  /*15800*/  ISETP.GE.AND P1, PT, R31, R204, PT ;  /* 0x000000cc1f00720c */ /* 0x000fe40003f26270 */
[----:B------:R-:W-:Y:S02]  /*15810*/  FSEL R3, R3, -INF , !P3 ;  /* 0xff80000003037808 */ /* 0x000fe40005800000 */
[----:B------:R-:W-:Y:S02]  /*15820*/  FSEL R189, R22, -INF , !P6 ;  /* 0xff80000016bd7808 */ /* 0x000fe40007000000 */
[----:B------:R-:W-:Y:S02]  /*15830*/  FSEL R179, R32, -INF , !P4 ;  /* 0xff80000020b37808 */ /* 0x000fe40006000000 */
[----:B------:R-:W-:-:S02]  /*15840*/  FMNMX3.FTZ R6, R6, R187, R191, !PT ;  /* 0x000000bb06067276 */ /* 0x000fc400078100bf */
[----:B------:R-:W-:Y:S02]  /*15850*/  FMNMX.FTZ R4, R193, R4, !PT ;  /* 0x00000004c1047209 */ /* 0x000fe40007810000 */
[----:B------:R-:W-:Y:S02]  /*15860*/  FSEL R175, R3, -INF , !P1 ;  /* 0xff80000003af7808 */ /* 0x000fe40004800000 */
[----:B------:R-:W-:Y:S01]  /*15870*/  FMNMX3.FTZ R6, R6, R189, R179, !PT ;  /* 0x000000bd06067276 */ /* 0x000fe200078100b3 */
[----:B------:R-:W1:Y:S03]  /*15880*/  SHFL.BFLY PT, R23, R4, 0x2, 0x1f ;  /* 0x0c401f0004177f89 */ /* 0x000e6600000e0000 */
[----:B------:R-:W-:-:S05]  /*15890*/  FMNMX.FTZ R6, R175, R6, !PT ;  /* 0x00000006af067209 */ /* 0x000fca0007810000 */
[----:B------:R-:W2:Y:S01]  /*158a0*/  SHFL.BFLY PT, R3, R6, 0x2, 0x1f ;  /* 0x0c401f0006037f89 */ /* 0x000ea200000e0000 */
[----:B-1----:R-:W-:-:S05]  /*158b0*/  FMNMX.FTZ R23, R4, R23, !PT ;  /* 0x0000001704177209 */ /* 0x002fca0007810000 */
[----:B------:R-:W1:Y:S01]  /*158c0*/  SHFL.BFLY PT, R132, R23, 0x1, 0x1f ;  /* 0x0c201f0017847f89 */ /* 0x000e6200000e0000 */
[----:B--2---:R-:W-:-:S05]  /*158d0*/  FMNMX.FTZ R4, R6, R3, !PT ;  /* 0x0000000306047209 */ /* 0x004fca0007810000 */
[----:B------:R-:W2:Y:S01]  /*158e0*/  SHFL.BFLY PT, R3, R4, 0x1, 0x1f ;  /* 0x0c201f0004037f89 */ /* 0x000ea200000e0000 */
[----:B-1----:R-:W-:-:S04]  /*158f0*/  FMNMX.FTZ R132, R23, R132, !PT ;  /* 0x0000008417847209 */ /* 0x002fc80007810000 */
[C---:B------:R-:W-:Y:S01]  /*15900*/  FSETP.NEU.FTZ.AND P1, PT, R132.reuse, -INF , PT ;  /* 0xff8000008400780b */ /* 0x040fe20003f3d000 */
[----:B----4-:R-:W-:Y:S01]  /*15910*/  FMUL.FTZ R178, R132, UR4 ;  /* 0x0000000484b27c20 */ /* 0x010fe20008410000 */
[----:B--2---:R-:W-:Y:S01]  /*15920*/  FMNMX.FTZ R3, R4, R3, !PT ;  /* 0x0000000304037209 */ /* 0x004fe20007810000 */
[----:B------:R-:W-:-:S03]  /*15930*/  VIADD R4, R186, 0xc000 ;  /* 0x0000c000ba047836 */ /* 0x000fc60000000000 */
[----:B------:R-:W-:Y:S02]  /*15940*/  FSEL R178, R178, RZ, P1 ;  /* 0x000000ffb2b27208 */ /* 0x000fe40000800000 */
[C---:B------:R-:W-:Y:S01]  /*15950*/  FSETP.NEU.FTZ.AND P1, PT, R3.reuse, -INF , PT ;  /* 0xff8000000300780b */ /* 0x040fe20003f3d000 */
[----:B------:R-:W-:Y:S01]  /*15960*/  FMUL.FTZ R174, R3, UR4 ;  /* 0x0000000403ae7c20 */ /* 0x000fe20008410000 */
[----:B------:R-:W-:Y:S02]  /*15970*/  @P2 VIADD R167, R4, 0xffffffc0 ;  /* 0xffffffc004a72836 */ /* 0x000fe40000000000 */
[--C-:B------:R-:W-:Y:S01]  /*15980*/  FFMA.FTZ R164, R39, UR4, -R178.reuse ;  /* 0x0000000427a47c23 */ /* 0x100fe200080108b2 */
[--C-:B------:R-:W-:Y:S01]  /*15990*/  FFMA.FTZ R161, R37, UR4, -R178.reuse ;  /* 0x0000000425a17c23 */ /* 0x100fe200080108b2 */
[----:B------:R-:W-:Y:S01]  /*159a0*/  FFMA.FTZ R160, R35, UR4, -R178 ;  /* 0x0000000423a07c23 */ /* 0x000fe200080108b2 */
[----:B------:R-:W-:Y:S01]  /*159b0*/  FSEL R174, R174, RZ, P1 ;  /* 0x000000ffaeae7208 */ /* 0x000fe20000800000 */
[----:B------:R-:W-:-:S02]  /*159c0*/  IMAD.IADD R163, R172, 0x1, R167 ;  /* 0x00000001aca37824 */ /* 0x000fc400078e02a7 */
[--C-:B------:R-:W-:Y:S01]  /*159d0*/  FFMA.FTZ R157, R33, UR4, -R178.reuse ;  /* 0x00000004219d7c23 */ /* 0x100fe200080108b2 */
[----:B------:R-:W1:Y:S01]  /*159e0*/  LDSM.16.MT88.4 R108, [R167] ;  /* 0x00000000a76c783b */ /* 0x000e620000004200 */
[----:B------:R-:W-:Y:S01]  /*159f0*/  FFMA.FTZ R153, R7, UR4, -R178 ;  /* 0x0000000407997c23 */ /* 0x000fe200080108b2 */
[--C-:B------:R-:W-:Y:S01]  /*15a00*/  FFMA.FTZ R162, R29, UR4, -R174.reuse ;  /* 0x000000041da27c23 */ /* 0x100fe200080108ae */
[--C-:B------:R-:W-:Y:S01]  /*15a10*/  FFMA.FTZ R159, R27, UR4, -R174.reuse ;  /* 0x000000041b9f7c23 */ /* 0x100fe200080108ae */
[--C-:B------:R-:W-:Y:S01]  /*15a20*/  FFMA.FTZ R158, R25, UR4, -R174.reuse ;  /* 0x00000004199e7c23 */ /* 0x100fe200080108ae */
[----:B------:R-:W-:Y:S01]  /*15a30*/  FFMA.FTZ R155, R21, UR4, -R174 ;  /* 0x00000004159b7c23 */ /* 0x000fe200080108ae */
[----:B------:R-:W2:Y:S01]  /*15a40*/  LDSM.16.MT88.4 R100, [R163] ;  /* 0x00000000a364783b */ /* 0x000ea20000004200 */
[----:B------:R-:W-:Y:S01]  /*15a50*/  FFMA.FTZ R152, R5, UR4, -R178 ;  /* 0x0000000405987c23 */ /* 0x000fe200080108b2 */
[----:B------:R-:W-:Y:S01]  /*15a60*/  MUFU.EX2 R164, R164 ;  /* 0x000000a400a47308 */ /* 0x000fe20000000800 */
[--C-:B------:R-:W-:Y:S01]  /*15a70*/  FFMA.FTZ R150, R11, UR4, -R174.reuse ;  /* 0x000000040b967c23 */ /* 0x100fe200080108ae */
[----:B------:R-:W3:Y:S01]  /*15a80*/  LDSM.16.MT88.4 R56, [R167+0x2000] ;  /* 0x00200000a738783b */ /* 0x000ee20000004200 */
[----:B------:R-:W-:Y:S01]  /*15a90*/  FFMA.FTZ R147, R9, UR4, -R174 ;  /* 0x0000000409937c23 */ /* 0x000fe200080108ae */
[--C-:B------:R-:W-:Y:S01]  /*15aa0*/  FFMA.FTZ R156, R19, UR4, -R178.reuse ;  /* 0x00000004139c7c23 */ /* 0x100fe200080108b2 */
[----:B------:R-:W-:Y:S01]  /*15ab0*/  FFMA.FTZ R149, R17, UR4, -R178 ;  /* 0x0000000411957c23 */ /* 0x000fe200080108b2 */
[----:B------:R-:W4:Y:S01]  /*15ac0*/  LDSM.16.MT88.4 R64, [R163+0x2000] ;  /* 0x00200000a340783b */ /* 0x000f220000004200 */
[--C-:B------:R-:W-:Y:S01]  /*15ad0*/  FFMA.FTZ R154, R15, UR4, -R174.reuse ;  /* 0x000000040f9a7c23 */ /* 0x100fe200080108ae */
[----:B------:R-:W5:Y:S01]  /*15ae0*/  MUFU.EX2 R161, R161 ;  /* 0x000000a100a17308 */ /* 0x000f620000000800 */
[----:B------:R-:W-:Y:S01]  /*15af0*/  FFMA.FTZ R151, R13, UR4, -R174 ;  /* 0x000000040d977c23 */ /* 0x000fe200080108ae */
[----:B------:R-:W4:Y:S01]  /*15b00*/  LDSM.16.MT88.4 R88, [R167+0x4000] ;  /* 0x00400000a758783b */ /* 0x000f220000004200 */
[--C-:B------:R-:W-:Y:S01]  /*15b10*/  FFMA.FTZ R168, R173, UR4, -R178.reuse ;  /* 0x00000004ada87c23 */ /* 0x100fe200080108b2 */
[--C-:B------:R-:W-:Y:S01]  /*15b20*/  FFMA.FTZ R165, R165, UR4, -R178.reuse ;  /* 0x00000004a5a57c23 */ /* 0x100fe200080108b2 */
[--C-:B------:R-:W-:Y:S01]  /*15b30*/  FFMA.FTZ R166, R215, UR4, -R178.reuse ;  /* 0x00000004d7a67c23 */ /* 0x100fe200080108b2 */
[----:B------:R-:W4:Y:S01]  /*15b40*/  LDSM.16.MT88.4 R4, [R163+0x4000] ;  /* 0x00400000a304783b */ /* 0x000f220000004200 */
[----:B------:R-:W-:Y:S01]  /*15b50*/  FFMA.FTZ R169, R169, UR4, -R178 ;  /* 0x00000004a9a97c23 */ /* 0x000fe200080108b2 */
[----:B------:R-:W-:Y:S01]  /*15b60*/  MUFU.EX2 R160, R160 ;  /* 0x000000a000a07308 */ /* 0x000fe20000000800 */
[--C-:B------:R-:W-:Y:S01]  /*15b70*/  FFMA.FTZ R170, R143, UR4, -R174.reuse ;  /* 0x000000048faa7c23 */ /* 0x100fe200080108ae */
[----:B------:R-:W4:Y:S01]  /*15b80*/  LDSM.16.MT88.4 R8, [R186+0xe800] ;  /* 0x00e80000ba08783b */ /* 0x000f220000004200 */
[--C-:B------:R-:W-:Y:S01]  /*15b90*/  FFMA.FTZ R173, R141, UR4, -R174.reuse ;  /* 0x000000048dad7c23 */ /* 0x100fe200080108ae */
[--C-:B------:R-:W-:Y:S01]  /*15ba0*/  FFMA.FTZ R176, R213, UR4, -R174.reuse ;  /* 0x00000004d5b07c23 */ /* 0x100fe200080108ae */
[----:B------:R-:W-:Y:S01]  /*15bb0*/  FFMA.FTZ R187, R187, UR4, -R174 ;  /* 0x00000004bbbb7c23 */ /* 0x000fe200080108ae */
[----:B------:R-:W4:Y:S01]  /*15bc0*/  LDSM.16.MT88.4 R20, [R171+0xe800] ;  /* 0x00e80000ab14783b */ /* 0x000f220000004200 */
[--C-:B------:R-:W-:Y:S01]  /*15bd0*/  FFMA.FTZ R184, R211, UR4, -R178.reuse ;  /* 0x00000004d3b87c23 */ /* 0x100fe200080108b2 */
[----:B------:R-:W1:Y:S01]  /*15be0*/  MUFU.EX2 R157, R157 ;  /* 0x0000009d009d7308 */ /* 0x000e620000000800 */
[----:B-----5:R-:W-:Y:S01]  /*15bf0*/  F2FP.F16.F32.PACK_AB R96, R161, R164 ;  /* 0x000000a4a160723e */ /* 0x020fe200000000ff */
[----:B------:R-:W5:Y:S01]  /*15c00*/  LDSM.16.MT88.4 R12, [R167+0x800] ;  /* 0x00080000a70c783b */ /* 0x000f620000004200 */
[--C-:B------:R-:W-:Y:S01]  /*15c10*/  FFMA.FTZ R209, R209, UR4, -R178.reuse ;  /* 0x00000004d1d17c23 */ /* 0x100fe200080108b2 */
[--C-:B------:R-:W-:Y:S01]  /*15c20*/  FFMA.FTZ R188, R207, UR4, -R178.reuse ;  /* 0x00000004cfbc7c23 */ /* 0x100fe200080108b2 */
[----:B------:R-:W-:Y:S01]  /*15c30*/  FFMA.FTZ R215, R193, UR4, -R178 ;  /* 0x00000004c1d77c23 */ /* 0x000fe200080108b2 */
[----:B------:R-:W5:Y:S01]  /*15c40*/  LDSM.16.MT88.4 R16, [R167+0x2800] ;  /* 0x00280000a710783b */ /* 0x000f620000004200 */
[--C-:B------:R-:W-:Y:S01]  /*15c50*/  FFMA.FTZ R178, R191, UR4, -R174.reuse ;  /* 0x00000004bfb27c23 */ /* 0x100fe200080108ae */
[----:B------:R-:W-:Y:S01]  /*15c60*/  MUFU.EX2 R162, R162 ;  /* 0x000000a200a27308 */ /* 0x000fe20000000800 */
[--C-:B------:R-:W-:Y:S01]  /*15c70*/  FFMA.FTZ R189, R189, UR4, -R174.reuse ;  /* 0x00000004bdbd7c23 */ /* 0x100fe200080108ae */
[----:B------:R-:W-:Y:S01]  /*15c80*/  LDSM.16.MT88.4 R32, [R171+0x10800] ;  /* 0x01080000ab20783b */ /* 0x000fe20000004200 */
[--C-:B------:R-:W-:Y:S01]  /*15c90*/  FFMA.FTZ R179, R179, UR4, -R174.reuse ;  /* 0x00000004b3b37c23 */ /* 0x100fe200080108ae */
[----:B------:R-:W-:Y:S01]  /*15ca0*/  FFMA.FTZ R174, R175, UR4, -R174 ;  /* 0x00000004afae7c23 */ /* 0x000fe200080108ae */
[----:B------:R-:W-:Y:S01]  /*15cb0*/  FADD.FTZ R161, R164, R161 ;  /* 0x000000a1a4a17221 */ /* 0x000fe20000010000 */
[----:B------:R-:W-:Y:S01]  /*15cc0*/  LDSM.16.MT88.4 R28, [R186+0xc800] ;  /* 0x00c80000ba1c783b */ /* 0x000fe20000004200 */
[----:B------:R-:W-:Y:S01]  /*15cd0*/  ISETP.GT.AND P1, PT, R148, R195, PT ;  /* 0x000000c39400720c */ /* 0x000fe20003f24270 */
[----:B------:R-:W2:Y:S01]  /*15ce0*/  MUFU.EX2 R159, R159 ;  /* 0x0000009f009f7308 */ /* 0x000ea20000000800 */
[----:B-1----:R-:W-:Y:S01]  /*15cf0*/  F2FP.F16.F32.PACK_AB R98, R157, R160 ;  /* 0x000000a09d62723e */ /* 0x002fe200000000ff */
[----:B------:R-:W-:Y:S01]  /*15d00*/  LDSM.16.MT88.4 R24, [R163+0x800] ;  /* 0x00080000a318783b */ /* 0x000fe20000004200 */
[----:B------:R-:W-:-:S03]  /*15d10*/  FADD.FTZ R160, R160, R161 ;  /* 0x000000a1a0a07221 */ /* 0x000fc60000010000 */
[----:B------:R-:W-:Y:S01]  /*15d20*/  LDSM.16.MT88.4 R140, [R171+0xd000] ;  /* 0x00d00000ab8c783b */ /* 0x000fe20000004200 */
[----:B------:R-:W-:Y:S01]  /*15d30*/  FADD.FTZ R157, R157, R160 ;  /* 0x000000a09d9d7221 */ /* 0x000fe20000010000 */
[----:B------:R-:W-:Y:S08]  /*15d40*/  MUFU.EX2 R158, R158 ;  /* 0x0000009e009e7308 */ /* 0x000ff00000000800 */
[----:B------:R-:W1:Y:S01]  /*15d50*/  MUFU.EX2 R155, R155 ;  /* 0x0000009b009b7308 */ /* 0x000e620000000800 */
[----:B--2---:R-:W-:Y:S01]  /*15d60*/  F2FP.F16.F32.PACK_AB R97, R159, R162 ;  /* 0x000000a29f61723e */ /* 0x004fe200000000ff */
[----:B------:R-:W-:-:S06]  /*15d70*/  FADD.FTZ R159, R162, R159 ;  /* 0x0000009fa29f7221 */ /* 0x000fcc0000010000 */
[----:B------:R-:W-:Y:S08]  /*15d80*/  MUFU.EX2 R156, R156 ;  /* 0x0000009c009c7308 */ /* 0x000ff00000000800 */
[----:B------:R-:W2:Y:S01]  /*15d90*/  MUFU.EX2 R153, R153 ;  /* 0x0000009900997308 */ /* 0x000ea20000000800 */
        /* <DEDUP_REMOVED lines=20> */
[C---:B---3--:R-:W-:Y:S07]  /*15ee0*/  HMMA.16816.F32 R52, R96.reuse, R56, RZ ;  /* 0x000000386034723c */ /* 0x048fee00000018ff */
[----:B------:R-:W-:Y:S01]  /*15ef0*/  MUFU.EX2 R169, R169 ;  /* 0x000000a900a97308 */ /* 0x000fe20000000800 */
[C---:B----4-:R-:W-:Y:S07]  /*15f00*/  HMMA.16816.F32 R60, R96.reuse, R64, RZ ;  /* 0x00000040603c723c */ /* 0x050fee00000018ff */
[----:B------:R-:W-:Y:S01]  /*15f10*/  MUFU.EX2 R170, R170 ;  /* 0x000000aa00aa7308 */ /* 0x000fe20000000800 */
[C---:B------:R-:W-:Y:S07]  /*15f20*/  HMMA.16816.F32 R68, R96.reuse, R72, RZ ;  /* 0x000000486044723c */ /* 0x040fee00000018ff */
[----:B------:R-:W3:Y:S01]  /*15f30*/  MUFU.EX2 R173, R173 ;  /* 0x000000ad00ad7308 */ /* 0x000ee20000000800 */
        /* <DEDUP_REMOVED lines=22> */
[----:B--2---:R-:W-:Y:S01]  /*160a0*/  F2FP.F16.F32.PACK_AB R4, R153, R156 ;  /* 0x0000009c9904723e */ /* 0x004fe200000000ff */
[----:B------:R-:W-:Y:S01]  /*160b0*/  FADD.FTZ R156, R156, R157 ;  /* 0x0000009d9c9c7221 */ /* 0x000fe20000010000 */
[----:B-1----:R-:W-:Y:S01]  /*160c0*/  F2FP.F16.F32.PACK_AB R5, R151, R154 ;  /* 0x0000009a9705723e */ /* 0x002fe200000000ff */
[----:B------:R-:W-:-:S02]  /*160d0*/  FADD.FTZ R154, R154, R155 ;  /* 0x0000009b9a9a7221 */ /* 0x000fc40000010000 */
[----:B------:R-:W-:Y:S02]  /*160e0*/  FADD.FTZ R153, R153, R156 ;  /* 0x0000009c99997221 */ /* 0x000fe40000010000 */
[----:B------:R-:W-:Y:S01]  /*160f0*/  HMMA.16816.F32 R96, R96, R6, RZ ;  /* 0x000000066060723c */ /* 0x000fe200000018ff */
[----:B------:R-:W-:Y:S01]  /*16100*/  F2FP.F16.F32.PACK_AB R6, R149, R152 ;  /* 0x000000989506723e */ /* 0x000fe200000000ff */
[----:B------:R-:W-:Y:S01]  /*16110*/  FADD.FTZ R151, R151, R154 ;  /* 0x0000009a97977221 */ /* 0x000fe20000010000 */
[----:B-----5:R-:W-:-:S03]  /*16120*/  F2FP.F16.F32.PACK_AB R7, R147, R150 ;  /* 0x000000969307723e */ /* 0x020fc600000000ff */
[----:B------:R-:W-:-:S04]  /*16130*/  FADD.FTZ R150, R150, R151 ;  /* 0x0000009796967221 */ /* 0x000fc80000010000 */
        /* <DEDUP_REMOVED lines=31> */
[C---:B-----5:R-:W-:Y:S08]  /*16330*/  HMMA.16816.F32 R68, R4.reuse, R12, R68 ;  /* 0x0000000c0444723c */ /* 0x060ff00000001844 */
[C---:B------:R-:W-:Y:S01]  /*16340*/  HMMA.16816.F32 R72, R4.reuse, R14, R72 ;  /* 0x0000000e0448723c */ /* 0x040fe20000001848 */
[----:B------:R-:W2:Y:S07]  /*16350*/  LDSM.16.MT88.4 R12, [R167+0x1000] ;  /* 0x00100000a70c783b */ /* 0x000eae0000004200 */
[C---:B---3--:R-:W-:Y:S08]  /*16360*/  HMMA.16816.F32 R92, R4.reuse, R16, R92 ;  /* 0x00000010045c723c */ /* 0x048ff0000000185c */
[----:B------:R-:W-:Y:S01]  /*16370*/  HMMA.16816.F32 R96, R4, R18, R96 ;  /* 0x000000120460723c */ /* 0x000fe20000001860 */
[----:B------:R-:W3:Y:S01]  /*16380*/  LDSM.16.MT88.4 R16, [R163+0x3000] ;  /* 0x00300000a310783b */ /* 0x000ee20000004200 */
[----:B------:R-:W-:-:S02]  /*16390*/  F2FP.F16.F32.PACK_AB R4, R166, R165 ;  /* 0x000000a5a604723e */ /* 0x000fc400000000ff */
[----:B------:R-:W-:Y:S01]  /*163a0*/  F2FP.F16.F32.PACK_AB R5, R173, R170 ;  /* 0x000000aaad05723e */ /* 0x000fe200000000ff */
[----:B------:R-:W-:Y:S01]  /*163b0*/  FADD.FTZ R170, R170, R147 ;  /* 0x00000093aaaa7221 */ /* 0x000fe20000010000 */
[----:B------:R-:W-:Y:S02]  /*163c0*/  F2FP.F16.F32.PACK_AB R6, R169, R168 ;  /* 0x000000a8a906723e */ /* 0x000fe400000000ff */
[----:B----4-:R-:W-:Y:S01]  /*163d0*/  F2FP.F16.F32.PACK_AB R7, R187, R176 ;  /* 0x000000b0bb07723e */ /* 0x010fe200000000ff */
[----:B------:R-:W-:-:S04]  /*163e0*/  FADD.FTZ R173, R173, R170 ;  /* 0x000000aaadad7221 */ /* 0x000fc80000010000 */
[----:B------:R-:W-:Y:S02]  /*163f0*/  FADD.FTZ R176, R176, R173 ;  /* 0x000000adb0b07221 */ /* 0x000fe40000010000 */
[----:B-1----:R-:W-:Y:S02]  /*16400*/  HMMA.16816.F32 R36, R4, R8, R36 ;  /* 0x000000080424723c */ /* 0x002fe40000001824 */
[----:B------:R-:W-:-:S06]  /*16410*/  FADD.FTZ R187, R187, R176 ;  /* 0x000000b0bbbb7221 */ /* 0x000fcc0000010000 */
        /* <DEDUP_REMOVED lines=36> */
[----:B------:R-:W-:Y:S01]  /*16660*/  F2FP.F16.F32.PACK_AB R5, R189, R178 ;  /* 0x000000b2bd05723e */ /* 0x000fe200000000ff */
[----:B------:R-:W-:Y:S01]  /*16670*/  FADD.FTZ R178, R178, R187 ;  /* 0x000000bbb2b27221 */ /* 0x000fe20000010000 */
[----:B------:R-:W-:-:S02]  /*16680*/  F2FP.F16.F32.PACK_AB R6, R215, R188 ;  /* 0x000000bcd706723e */ /* 0x000fc400000000ff */
[----:B------:R-:W-:Y:S01]  /*16690*/  F2FP.F16.F32.PACK_AB R7, R174, R179 ;  /* 0x000000b3ae07723e */ /* 0x000fe200000000ff */
        /* <DEDUP_REMOVED lines=111> */
.L_x_2331:
        /* <DEDUP_REMOVED lines=8> */
.L_x_2332:
[----:B------:R-:W1:Y:S01]  /*16e10*/  LDCU UR4, c[0x0][0x440] ;  /* 0x00008800ff0477ac */ /* 0x000e620008000800 */
[----:B------:R-:W2:Y:S01]  /*16e20*/  LDC R4, c[0x0][0x3c4] ;  /* 0x0000f100ff047b82 */ /* 0x000ea20000000800 */
[C---:B------:R-:W-:Y:S02]  /*16e30*/  LOP3.LUT R6, R180.reuse, 0x40, RZ, 0xfc, !PT ;  /* 0x00000040b4067812 */ /* 0x040fe400078efcff */
[----:B------:R-:W-:Y:S02]  /*16e40*/  SHF.R.U32.HI R183, RZ, 0x1, R185 ;  /* 0x00000001ffb77819 */ /* 0x000fe400000116b9 */
[----:B------:R-:W-:Y:S02]  /*16e50*/  SHF.L.U32 R182, R185, 0x5, RZ ;  /* 0x00000005b9b67819 */ /* 0x000fe400000006ff */
[----:B------:R-:W-:Y:S02]  /*16e60*/  LOP3.LUT R7, R180, 0x80, RZ, 0xfc, !PT ;  /* 0x00000080b4077812 */ /* 0x000fe400078efcff */
[----:B------:R-:W-:-:S02]  /*16e70*/  LOP3.LUT R182, R182, 0x7c00, RZ, 0xc0, !PT ;  /* 0x00007c00b6b67812 */ /* 0x000fc400078ec0ff */
[----:B------:R-:W-:Y:S02]  /*16e80*/  LOP3.LUT R135, R8, 0x8, R135, 0xf8, !PT ;  /* 0x0000000808877812 */ /* 0x000fe400078ef887 */
[----:B------:R-:W-:Y:S02]  /*16e90*/  LEA R8, P5, R5, R198, 0x5 ;  /* 0x000000c605087211 */ /* 0x000fe400078a28ff */
[----:B------:R-:W-:Y:S02]  /*16ea0*/  LOP3.LUT R135, R135, R180, RZ, 0x3c, !PT ;  /* 0x000000b487877212 */ /* 0x000fe400078e3cff */
[----:B-1----:R-:W-:Y:S02]  /*16eb0*/  ISETP.GE.AND P4, PT, R180, UR4, PT ;  /* 0x00000004b4007c0c */ /* 0x002fe4000bf86270 */
[----:B------:R-:W-:Y:S02]  /*16ec0*/  ISETP.GE.AND P3, PT, R6, UR4, PT ;  /* 0x0000000406007c0c */ /* 0x000fe4000bf66270 */
[----:B------:R-:W-:-:S02]  /*16ed0*/  LOP3.LUT R6, R183, 0x8, RZ, 0xc0, !PT ;  /* 0x00000008b7067812 */ /* 0x000fc400078ec0ff */
[----:B------:R-:W-:Y:S01]  /*16ee0*/  ISETP.GE.AND P1, PT, R7, UR4, PT ;  /* 0x0000000407007c0c */ /* 0x000fe2000bf26270 */
[----:B------:R-:W1:Y:S01]  /*16ef0*/  LDCU UR4, c[0x0][0x50c] ;  /* 0x0000a180ff0477ac */ /* 0x000e620008000800 */
[--C-:B------:R-:W-:Y:S02]  /*16f00*/  LOP3.LUT R7, R6, 0x1c0, R145.reuse, 0xf8, !PT ;  /* 0x000001c006077812 */ /* 0x100fe400078ef891 */
[----:B------:R-:W-:Y:S02]  /*16f10*/  LOP3.LUT R145, R182, 0x200, R145, 0xf8, !PT ;  /* 0x00000200b6917812 */ /* 0x000fe400078ef891 */
[----:B--2---:R-:W-:Y:S01]  /*16f20*/  LEA.HI.X R9, R5, R199, R4, 0x5, P5 ;  /* 0x000000c705097211 */ /* 0x004fe200028f2c04 */
[----:B------:R-:W-:Y:S01]  /*16f30*/  @!PT LDS RZ, [RZ] ;  /* 0x00000000fffff984 */ /* 0x000fe20000000800 */
[----:B------:R-:W-:Y:S01]  /*16f40*/  @!PT LDS RZ, [RZ] ;  /* 0x00000000fffff984 */ /* 0x000fe20000000800 */
[----:B------:R-:W-:Y:S01]  /*16f50*/  @!PT LDS RZ, [RZ] ;  /* 0x00000000fffff984 */ /* 0x000fe20000000800 */
[----:B------:R-:W-:Y:S01]  /*16f60*/  @!P4 LDGSTS.E.BYPASS.LTC128B.128 [R217+0xc000], desc[UR6][R198.64] ;  /* 0x0c000000c6d9cfae */ /* 0x000fe2000b981a06 */
[----:B------:R-:W-:Y:S02]  /*16f70*/  LOP3.LUT R145, R145, R7, R180, 0xf6, !PT ;  /* 0x0000000791917212 */ /* 0x000fe400078ef6b4 */
[C---:B------:R-:W-:Y:S01]  /*16f80*/  SHF.L.U32 R7, R5.reuse, 0x5, RZ ;  /* 0x0000000505077819 */ /* 0x040fe200000006ff */
[----:B------:R-:W-:Y:S01]  /*16f90*/  @P4 STS.128 [R217+0xc000], RZ ;  /* 0x00c000ffd9004388 */ /* 0x000fe20000000c00 */
[----:B------:R-:W-:-:S02]  /*16fa0*/  SHF.L.U64.HI R6, R5, 0x5, R4 ;  /* 0x0000000505067819 */ /* 0x000fc40000010204 */
[----:B------:R-:W-:Y:S01]  /*16fb0*/  IADD3 R4, P6, PT, R7, R8, RZ ;  /* 0x0000000807047210 */ /* 0x000fe20007fde0ff */
[----:B------:R-:W-:Y:S01]  /*16fc0*/  @!PT LDS RZ, [RZ] ;  /* 0x00000000fffff984 */ /* 0x000fe20000000800 */
[----:B------:R-:W-:Y:S01]  /*16fd0*/  @!PT LDS RZ, [RZ] ;  /* 0x00000000fffff984 */ /* 0x000fe20000000800 */
[----:B------:R-:W-:Y:S01]  /*16fe0*/  @!PT LDS RZ, [RZ] ;  /* 0x00000000fffff984 */ /* 0x000fe20000000800 */
[----:B------:R-:W-:Y:S01]  /*16ff0*/  @!P3 LDGSTS.E.BYPASS.LTC128B.128 [R217+0xe000], desc[UR6][R198.64+0x80] ;  /* 0x0e000080c6d9bfae */ /* 0x000fe2000b981a06 */
[----:B------:R-:W-:Y:S02]  /*17000*/  LEA R179, R135, R146, 0x1 ;  /* 0x0000009287b37211 */ /* 0x000fe400078e08ff */
[C---:B------:R-:W-:Y:S01]  /*17010*/  IADD3.X R5, PT, PT, R6.reuse, R9, RZ, P6, !PT ;  /* 0x0000000906057210 */ /* 0x040fe200037fe4ff */
[----:B------:R-:W-:Y:S01]  /*17020*/  @P3 STS.128 [R217+0xe000], RZ ;  /* 0x00e000ffd9003388 */ /* 0x000fe20000000c00 */
[----:B------:R-:W-:Y:S02]  /*17030*/  IADD3 R10, P5, PT, R7, R4, RZ ;  /* 0x00000004070a7210 */ /* 0x000fe40007fbe0ff */
[----:B------:R-:W-:Y:S01]  /*17040*/  LEA R189, R145, UR5, 0x1 ;  /* 0x0000000591bd7c11 */ /* 0x000fe2000f8e08ff */
[----:B------:R-:W-:Y:S01]  /*17050*/  @!PT LDS RZ, [RZ] ;  /* 0x00000000fffff984 */ /* 0x000fe20000000800 */
[----:B------:R-:W-:Y:S01]  /*17060*/  @!PT LDS RZ, [RZ] ;  /* 0x00000000fffff984 */ /* 0x000fe20000000800 */
[----:B------:R-:W-:Y:S01]  /*17070*/  @!PT LDS RZ, [RZ] ;  /* 0x00000000fffff984 */ /* 0x000fe20000000800 */
[----:B------:R-:W-:Y:S01]  /*17080*/  @!P1 LDGSTS.E.BYPASS.LTC128B.128 [R217+0x10000], desc[UR6][R198.64+0x100] ;  /* 0x10000100c6d99fae */ /* 0x000fe2000b981a06 */
[----:B------:R-:W-:-:S02]  /*17090*/  IADD3.X R11, PT, PT, R6, R5, RZ, P5, !PT ;  /* 0x00000005060b7210 */ /* 0x000fc40002ffe4ff */
[----:B------:R-:W-:Y:S01]  /*170a0*/  IADD3 R135, PT, PT, R179, UR5, RZ ;  /* 0x00000005b3877c10 */ /* 0x000fe2000fffe0ff */
[----:B------:R-:W-:Y:S01]  /*170b0*/  @P1 STS.128 [R217+0x10000], RZ ;  /* 0x010000ffd9001388 */ /* 0x000fe20000000c00 */
[C---:B------:R-:W-:Y:S02]  /*170c0*/  IADD3 R186, PT, PT, R172.reuse, R189, RZ ;  /* 0x000000bdacba7210 */ /* 0x040fe40007ffe0ff */
[-C--:B------:R-:W-:Y:S01]  /*170d0*/  IADD3 R178, PT, PT, R172, R135.reuse, RZ ;  /* 0x00000087acb27210 */ /* 0x080fe20007ffe0ff */
[----:B------:R-:W-:Y:S01]  /*170e0*/  @!PT LDS RZ, [RZ] ;  /* 0x00000000fffff984 */ /* 0x000fe20000000800 */
[----:B------:R-:W-:Y:S01]  /*170f0*/  @!PT LDS RZ, [RZ] ;  /* 0x00000000fffff984 */ /* 0x000fe20000000800 */
[----:B------:R-:W-:Y:S01]  /*17100*/  @!PT LDS RZ, [RZ] ;  /* 0x00000000fffff984 */ /* 0x000fe20000000800 */
[----:B------:R-:W-:Y:S01]  /*17110*/  @!P4 LDGSTS.E.BYPASS.LTC128B.128 [R217+0xc800], desc[UR6][R8.64] ;  /* 0x0c80000008d9cfae */ /* 0x000fe2000b981a06 */
[C---:B------:R-:W-:Y:S02]  /*17120*/  IADD3 R135, PT, PT, R144.reuse, R135, RZ ;  /* 0x0000008790877210 */ /* 0x040fe40007ffe0ff */
[----:B------:R-:W-:Y:S01]  /*17130*/  IADD3 R187, PT, PT, R144, R189, RZ ;  /* 0x000000bd90bb7210 */ /* 0x000fe20007ffe0ff */
[----:B------:R-:W-:Y:S01]  /*17140*/  @P4 STS.128 [R217+0xc800], RZ ;  /* 0x00c800ffd9004388 */ /* 0x000fe20000000c00 */
[----:B------:R-:W-:-:S02]  /*17150*/  IADD3 R176, PT, PT, R172, R135, RZ ;  /* 0x00000087acb07210 */ /* 0x000fc40007ffe0ff */
[----:B------:R-:W-:Y:S01]  /*17160*/  IADD3 R184, PT, PT, R172, R187, RZ ;  /* 0x000000bbacb87210 */ /* 0x000fe20007ffe0ff */
        /* <DEDUP_REMOVED lines=51> */
[C---:B---3--:R-:W-:Y:S03]  /*174a0*/  HMMA.16816.F32 R24, R148.reuse, R20, RZ ;  /* 0x000000149418723c */ /* 0x048fe600000018ff */
[----:B------:R-:W-:Y:S04]  /*174b0*/  LDSM.16.M88.4 R140, [R135+0x6800] ;  /* 0x00680000878c783b */ /* 0x000fe80000000200 */
[----:B------:R-:W-:Y:S01]  /*174c0*/  LDSM.16.M88.4 R172, [R184] ;  /* 0x00000000b8ac783b */ /* 0x000fe20000000200 */
[C---:B----4-:R-:W-:Y:S03]  /*174d0*/  HMMA.16816.F32 R16, R148.reuse, R12, RZ ;  /* 0x0000000c9410723c */ /* 0x050fe600000018ff */
        /* <DEDUP_REMOVED lines=148> */
[C---:B-----5:R-:W-:Y:S01]  /*17e20*/  HMMA.16816.F32 R152, R136.reuse, R148, R152 ;  /* 0x000000948898723c */ /* 0x060fe20000001898 */
[----:B------:R-:W-:Y:S01]  /*17e30*/  IADD3 R148, PT, PT, R134, -0x2, RZ ;  /* 0xfffffffe86947810 */ /* 0x000fe20007ffe0ff */
[----:B------:R-:W1:Y:S01]  /*17e40*/  MUFU.TANH R23, R23 ;  /* 0x0000001700177308 */ /* 0x000e620000002400 */
[----:B------:R-:W-:Y:S01]  /*17e50*/  FMUL.FTZ R24, R28, UR4 ;  /* 0x000000041c187c20 */ /* 0x000fe20008410000 */
[----:B------:R-:W-:Y:S01]  /*17e60*/  FMUL.FTZ R25, R29, UR4 ;  /* 0x000000041d197c20 */ /* 0x000fe20008410000 */
[----:B------:R-:W-:Y:S01]  /*17e70*/  FMUL.FTZ R28, R30, UR4 ;  /* 0x000000041e1c7c20 */ /* 0x000fe20008410000 */
[----:B------:R-:W-:Y:S01]  /*17e80*/  FMUL.FTZ R29, R31, UR4 ;  /* 0x000000041f1d7c20 */ /* 0x000fe20008410000 */
[----:B------:R-:W-:Y:S01]  /*17e90*/  ISETP.GT.AND P5, PT, R148, R195, PT ;  /* 0x000000c39400720c */ /* 0x000fe20003fa4270 */
        /* <DEDUP_REMOVED lines=55> */
[----:B------:R-:W-:Y:S05]  /*18210*/  BRA.U !UP0, `(.L_x_2334) ;  /* 0x0000000508007547 */ /* 0x000fea000b800000 */
[----:B------:R-:W2:Y:S01]  /*18220*/  LDC R26, c[0x0][0x4f0] ;  /* 0x00013c00ff1a7b82 */ /* 0x000ea20000000800 */
[----:B------:R-:W-:Y:S01]  /*18230*/  SHF.L.U32 R33, R148, 0x6, RZ ;  /* 0x0000000694217819 */ /* 0x000fe200000006ff */
[----:B------:R-:W3:Y:S03]  /*18240*/  LDCU.64 UR4, c[0x0][0x3b8] ;  /* 0x00007700ff0477ac */ /* 0x000ee60008000a00 */
[----:B------:R-:W-:Y:S01]  /*18250*/  IABS R31, R33 ;  /* 0x00000021001f7213 */ /* 0x000fe20000000000 */
[----:B------:R-:W4:Y:S01]  /*18260*/  LDCU.64 UR8, c[0x0][0x3a0] ;  /* 0x00007400ff0877ac */ /* 0x000f220008000a00 */
[-C--:B--2---:R-:W-:Y:S02]  /*18270*/  IABS R19, R26.reuse ;  /* 0x0000001a00137213 */ /* 0x084fe40000000000 */
[----:B------:R-:W-:Y:S02]  /*18280*/  LOP3.LUT R33, R33, R26, RZ, 0x3c, !PT ;  /* 0x0000001a21217212 */ /* 0x000fe400078e3cff */
[----:B------:R-:W2:Y:S08]  /*18290*/  I2F.RP R138, R19 ;  /* 0x00000013008a7306 */ /* 0x000eb00000209400 */
[----:B--2---:R-:W2:Y:S02]  /*182a0*/  MUFU.RCP R136, R138 ;  /* 0x0000008a00887308 */ /* 0x004ea40000001000 */
[----:B--2---:R-:W-:-:S06]  /*182b0*/  VIADD R136, R136, 0xffffffe ;  /* 0x0ffffffe88887836 */ /* 0x004fcc0000000000 */
[----:B------:R-:W2:Y:S02]  /*182c0*/  F2I.FTZ.U32.TRUNC.NTZ R137, R136 ;  /* 0x0000008800897305 */ /* 0x000ea4000021f000 */
[----:B--2---:R-:W-:Y:S02]  /*182d0*/  IMAD.MOV R18, RZ, RZ, -R137 ;  /* 0x000000ffff127224 */ /* 0x004fe400078e0a89 */
        /* <DEDUP_REMOVED lines=22> */
[----:B------:R-:W-:Y:S02]  /*18440*/  @!P5 IADD3 R138, PT, PT, -R138, RZ, RZ ;  /* 0x000000ff8a8ad210 */ /* 0x000fe40007ffe1ff */
[----:B------:R-:W-:Y:S02]  /*18450*/  @P6 IADD3 R31, PT, PT, R31, 0x1, RZ ;  /* 0x000000011f1f6810 */ /* 0x000fe40007ffe0ff */
[----:B------:R-:W-:Y:S02]  /*18460*/  ISETP.GE.AND P6, PT, R137, RZ, PT ;  /* 0x000000ff8900720c */ /* 0x000fe40003fc6270 */
[----:B------:R-:W-:Y:S01]  /*18470*/  ISETP.NE.AND P5, PT, R26, RZ, PT ;  /* 0x000000ff1a00720c */ /* 0x000fe20003fa5270 */
[----:B------:R-:W-:Y:S01]  /*18480*/  IMAD.MOV.U32 R18, RZ, RZ, R31 ;  /* 0x000000ffff127224 */ /* 0x000fe200078e001f */
[----:B------:R-:W-:-:S09]  /*18490*/  LOP3.LUT R31, RZ, R26, RZ, 0x33, !PT ;  /* 0x0000001aff1f7212 */ /* 0x000fd200078e33ff */
[----:B------:R-:W-:-:S05]  /*184a0*/  @!P6 IMAD.MOV R18, RZ, RZ, -R18 ;  /* 0x000000ffff12e224 */ /* 0x000fca00078e0a12 */
[C---:B------:R-:W-:Y:S02]  /*184b0*/  SEL R33, R31.reuse, R18, !P5 ;  /* 0x000000121f217207 */ /* 0x040fe40006800000 */
[----:B------:R-:W-:-:S03]  /*184c0*/  SEL R31, R31, R138, !P5 ;  /* 0x0000008a1f1f7207 */ /* 0x000fc60006800000 */
[----:B------:R-:W-:-:S04]  /*184d0*/  IMAD.WIDE R136, R33, 0x4, R202 ;  /* 0x0000000421887825 */ /* 0x000fc800078e02ca */
[C---:B------:R-:W-:Y:S01]  /*184e0*/  IMAD.WIDE R138, R31.reuse, 0x4, R202 ;  /* 0x000000041f8a7825 */ /* 0x040fe200078e02ca */
[----:B------:R2:W5:Y:S04]  /*184f0*/  LDG.E R19, desc[UR6][R136.64] ;  /* 0x0000000688137981 */ /* 0x000568000c1e1900 */
[----:B------:R-:W5:Y:S01]  /*18500*/  LDG.E R18, desc[UR6][R138.64] ;  /* 0x000000068a127981 */ /* 0x000f62000c1e1900 */
[----:B------:R-:W-:-:S05]  /*18510*/  IADD3 R33, PT, PT, R31, -R33, RZ ;  /* 0x800000211f217210 */ /* 0x000fca0007ffe0ff */
[----:B------:R-:W-:Y:S02]  /*18520*/  IMAD R33, R33, R26, -0x40 ;  /* 0xffffffc021217424 */ /* 0x000fe400078e021a */
[----:B---3--:R-:W-:-:S03]  /*18530*/  IMAD.U32 R26, RZ, RZ, UR4 ;  /* 0x00000004ff1a7e24 */ /* 0x008fc6000f8e00ff */
[----:B------:R-:W-:-:S05]  /*18540*/  SHF.R.S32.HI R31, RZ, 0x1f, R33 ;  /* 0x0000001fff1f7819 */ /* 0x000fca0000011421 */
[----:B------:R-:W-:-:S04]  /*18550*/  IMAD R31, R31, R26, RZ ;  /* 0x0000001a1f1f7224 */ /* 0x000fc800078e02ff */
[C---:B------:R-:W-:Y:S02]  /*18560*/  IMAD R31, R33.reuse, UR5, R31 ;  /* 0x00000005211f7c24 */ /* 0x040fe4000f8e021f */
[----:B--2---:R-:W-:-:S04]  /*18570*/  IMAD.WIDE.U32 R136, R33, R26, RZ ;  /* 0x0000001a21887225 */ /* 0x004fc800078e00ff */
[----:B------:R-:W-:Y:S01]  /*18580*/  IMAD.IADD R137, R137, 0x1, R31 ;  /* 0x0000000189897824 */ /* 0x000fe200078e021f */
[----:B-----5:R-:W-:-:S04]  /*18590*/  IADD3 R18, PT, PT, R19, -R18, RZ ;  /* 0x8000001213127210 */ /* 0x020fc80007ffe0ff */
[----:B------:R-:W-:Y:S01]  /*185a0*/  SHF.R.S32.HI R19, RZ, 0x1f, R18 ;  /* 0x0000001fff137819 */ /* 0x000fe20000011412 */
[----:B----4-:R-:W-:-:S04]  /*185b0*/  IMAD.WIDE.U32 R136, R18, UR8, R136 ;  /* 0x0000000812887c25 */ /* 0x010fc8000f8e0088 */
[----:B------:R-:W-:Y:S01]  /*185c0*/  IMAD R19, R19, UR8, RZ ;  /* 0x0000000813137c24 */ /* 0x000fe2000f8e02ff */
[----:B------:R-:W-:-:S03]  /*185d0*/  LEA R196, P5, R136, R196, 0x1 ;  /* 0x000000c488c47211 */ /* 0x000fc600078a08ff */
[----:B------:R-:W-:-:S05]  /*185e0*/  IMAD R19, R18, UR9, R19 ;  /* 0x0000000912137c24 */ /* 0x000fca000f8e0213 */
[----:B------:R-:W-:-:S04]  /*185f0*/  IADD3 R19, PT, PT, R137, R19, RZ ;  /* 0x0000001389137210 */ /* 0x000fc80007ffe0ff */
[----:B------:R-:W-:Y:S01]  /*18600*/  LEA.HI.X R197, R136, R197, R19, 0x1, P5 ;  /* 0x000000c588c57211 */ /* 0x000fe200028f0c13 */
[----:B------:R-:W-:Y:S06]  /*18610*/  BRA `(.L_x_2335) ;  /* 0x0000000000207947 */ /* 0x000fec0003800000 */
.L_x_2334:
[----:B------:R-:W2:Y:S01]  /*18620*/  LDC R26, c[0x0][0x3b8] ;  /* 0x0000ee00ff1a7b82 */ /* 0x000ea20000000800 */
[----:B------:R-:W-:Y:S02]  /*18630*/  UMOV UR4, URZ ;  /* 0x000000ff00047c82 */ /* 0x000fe40008000000 */
[----:B------:R-:W-:Y:S01]  /*18640*/  IADD3 R19, P5, PT, RZ, -UR4, RZ ;  /* 0x80000004ff137c10 */ /* 0x000fe2000ffbe0ff */
[----:B--2---:R-:W-:-:S04]  /*18650*/  IMAD.SHL.U32 R18, R26, 0x40, RZ ;  /* 0x000000401a127824 */ /* 0x004fc800078e00ff */
[----:B------:R-:W-:-:S05]  /*18660*/  IMAD.X R18, RZ, RZ, ~R18, P5 ;  /* 0x000000ffff127224 */ /* 0x000fca00028e0e12 */
[----:B------:R-:W-:-:S04]  /*18670*/  SHF.R.S64 R19, R19, 0x1f, R18 ;  /* 0x0000001f13137819 */ /* 0x000fc80000001012 */
[----:B------:R-:W-:-:S04]  /*18680*/  IADD3 R196, P5, PT, R19, R196, RZ ;  /* 0x000000c413c47210 */ /* 0x000fc80007fbe0ff */
[----:B------:R-:W-:-:S09]  /*18690*/  LEA.HI.X.SX32 R197, R18, R197, 0x1, P5 ;  /* 0x000000c512c57211 */ /* 0x000fd200028f0eff */
.L_x_2335:
[----:B------:R-:W2:Y:S01]  /*186a0*/  LDC R31, c[0x0][0x3bc] ;  /* 0x0000ef00ff1f7b82 */ /* 0x000ea20000000800 */
[C---:B------:R-:W-:Y:S01]  /*186b0*/  LEA R136, P5, R26.reuse, R196, 0x5 ;  /* 0x000000c41a887211 */ /* 0x040fe200078a28ff */
[----:B------:R-:W-:Y:S01]  /*186c0*/  IMAD.SHL.U32 R18, R26, 0x20, RZ ;  /* 0x000000201a127824 */ /* 0x000fe200078e00ff */
[----:B------:R-:W-:Y:S01]  /*186d0*/  @!PT LDS RZ, [RZ] ;  /* 0x00000000fffff984 */ /* 0x000fe20000000800 */
[----:B------:R-:W-:Y:S01]  /*186e0*/  @!PT LDS RZ, [RZ] ;  /* 0x00000000fffff984 */ /* 0x000fe20000000800 */
[----:B------:R-:W-:Y:S01]  /*186f0*/  @!PT LDS RZ, [RZ] ;  /* 0x00000000fffff984 */ /* 0x000fe20000000800 */
[----:B------:R3:W-:Y:S04]  /*18700*/  @!P4 LDGSTS.E.BYPASS.LTC128B.128 [R217+0x6000], desc[UR6][R196.64] ;  /* 0x06000000c4d9cfae */ /* 0x0007e8000b981a06 */
[----:B------:R3:W-:Y:S01]  /*18710*/  @P4 STS.128 [R217+0x6000], RZ ;  /* 0x006000ffd9004388 */ /* 0x0007e20000000c00 */
[----:B------:R-:W-:-:S03]  /*18720*/  IADD3 R138, P6, PT, R18, R136, RZ ;  /* 0x00000088128a7210 */ /* 0x000fc60007fde0ff */
        /* <DEDUP_REMOVED lines=10> */
[----:B--2---:R-:W-:-:S02]  /*187d0*/  LEA.HI.X R137, R26, R197, R31, 0x5, P5 ;  /* 0x000000c51a897211 */ /* 0x004fc400028f2c1f */
[----:B------:R-:W-:Y:S02]  /*187e0*/  SHF.L.U64.HI R19, R26, 0x5, R31 ;  /* 0x000000051a137819 */ /* 0x000fe4000001021f */
[----:B------:R-:W-:Y:S01]  /*187f0*/  IADD3 R18, P5, PT, R18, R138, RZ ;  /* 0x0000008a12127210 */ /* 0x000fe20007fbe0ff */
[----:B------:R-:W-:Y:S01]  /*18800*/  @!PT LDS RZ, [RZ] ;  /* 0x00000000fffff984 */ /* 0x000fe20000000800 */
[----:B------:R-:W-:Y:S01]  /*18810*/  @!PT LDS RZ, [RZ] ;  /* 0x00000000fffff984 */ /* 0x000fe20000000800 */
[----:B------:R-:W-:Y:S01]  /*18820*/  @!PT LDS RZ, [RZ] ;  /* 0x00000000fffff984 */ /* 0x000fe20000000800 */
[----:B------:R3:W-:Y:S02]  /*18830*/  @!P4 LDGSTS.E.BYPASS.LTC128B.128 [R217+0x6800], desc[UR6][R136.64] ;  /* 0x0680000088d9cfae */ /* 0x0007e4000b981a06 */
        /* <DEDUP_REMOVED lines=44> */
.L_x_2333:
[----:B------:R-:W-:Y:S01]  /*18b00*/  IMAD R133, R134, 0x40, R177 ;  /* 0x0000004086857824 */ /* 0x000fe200078e02b1 */
[----:B------:R-:W2:Y:S01]  /*18b10*/  S2UR UR5, SR_CgaCtaId ;  /* 0x00000000000579c3 */ /* 0x000ea20000008800 */
[----:B------:R-:W4:Y:S01]  /*18b20*/  LDCU UR4, c[0x0][0x45c] ;  /* 0x00008b80ff0477ac */ /* 0x000f220008000800 */
[----:B------:R-:W-:Y:S01]  /*18b30*/  SEL R155, R181, 0xffffffe0, !P0 ;  /* 0xffffffe0b59b7807 */ /* 0x000fe20004000000 */
[C---:B------:R-:W-:Y:S01]  /*18b40*/  VIADD R31, R133.reuse, 0xffffff80 ;  /* 0xffffff80851f7836 */ /* 0x040fe20000000000 */
[C---:B---3--:R-:W-:Y:S01]  /*18b50*/  IADD3 R19, PT, PT, R133.reuse, -0x7f, RZ ;  /* 0xffffff8185137810 */ /* 0x048fe20007ffe0ff */
[C---:B------:R-:W-:Y:S01]  /*18b60*/  VIADD R33, R133.reuse, 0xffffff88 ;  /* 0xffffff8885217836 */ /* 0x040fe20000000000 */
[C---:B------:R-:W-:Y:S01]  /*18b70*/  IADD3 R137, PT, PT, R133.reuse, -0x70, RZ ;  /* 0xffffff9085897810 */ /* 0x040fe20007ffe0ff */
[----:B------:R-:W-:Y:S01]  /*18b80*/  VIADD R139, R133, 0xffffff89 ;  /* 0xffffff89858b7836 */ /* 0x000fe20000000000 */
[----:B------:R-:W-:Y:S01]  /*18b90*/  ISETP.GT.AND P1, PT, R206, R31, PT ;  /* 0x0000001fce00720c */ /* 0x000fe20003f24270 */
[----:B------:R-:W-:Y:S01]  /*18ba0*/  UMOV UR8, 0x400 ;  /* 0x0000040000087882 */ /* 0x000fe20000000000 */
[----:B------:R-:W-:-:S02]  /*18bb0*/  ISETP.GE.AND P4, PT, R31, R205, PT ;  /* 0x000000cd1f00720c */ /* 0x000fc40003f86270 */
[----:B------:R-:W-:Y:S02]  /*18bc0*/  ISETP.GT.AND P3, PT, R2, R31, PT ;  /* 0x0000001f0200720c */ /* 0x000fe40003f64270 */
[----:B------:R-:W-:Y:S02]  /*18bd0*/  ISETP.GE.AND P5, PT, R31, R204, PT ;  /* 0x000000cc1f00720c */ /* 0x000fe40003fa6270 */
[----:B------:R-:W-:Y:S02]  /*18be0*/  FSEL R31, R172, -INF , !P1 ;  /* 0xff800000ac1f7808 */ /* 0x000fe40004800000 */
[----:B------:R-:W-:Y:S02]  /*18bf0*/  ISETP.GT.AND P6, PT, R206, R19, PT ;  /* 0x00000013ce00720c */ /* 0x000fe40003fc4270 */
[----:B------:R-:W-:Y:S02]  /*18c00*/  FSEL R26, R174, -INF , !P3 ;  /* 0xff800000ae1a7808 */ /* 0x000fe40005800000 */
[----:B------:R-:W-:-:S02]  /*18c10*/  FSEL R31, R31, -INF , !P4 ;  /* 0xff8000001f1f7808 */ /* 0x000fc40006000000 */
[C---:B------:R-:W-:Y:S01]  /*18c20*/  ISETP.GE.AND P1, PT, R19.reuse, R205, PT ;  /* 0x000000cd1300720c */ /* 0x040fe20003f26270 */
[----:B--2---:R-:W-:Y:S01]  /*18c30*/  ULEA UR5, UR5, UR8, 0x18 ;  /* 0x0000000805057291 */ /* 0x004fe2000f8ec0ff */
[----:B------:R-:W-:Y:S02]  /*18c40*/  ISETP.GT.AND P4, PT, R2, R19, PT ;  /* 0x000000130200720c */ /* 0x000fe40003f84270 */
[----:B------:R-:W-:Y:S02]  /*18c50*/  ISETP.GE.AND P3, PT, R19, R204, PT ;  /* 0x000000cc1300720c */ /* 0x000fe40003f66270 */
[----:B------:R-:W-:Y:S02]  /*18c60*/  FSEL R19, R173, -INF , !P6 ;  /* 0xff800000ad137808 */ /* 0x000fe40007000000 */
[----:B------:R-:W-:Y:S02]  /*18c70*/  ISETP.GT.AND P6, PT, R206, R33, PT ;  /* 0x00000021ce00720c */ /* 0x000fe40003fc4270 */
[----:B------:R-:W-:-:S02]  /*18c80*/  FSEL R26, R26, -INF , !P5 ;  /* 0xff8000001a1a7808 */ /* 0x000fc40006800000 */
[----:B------:R-:W-:Y:S02]  /*18c90*/  FSEL R19, R19, -INF , !P1 ;  /* 0xff80000013137808 */ /* 0x000fe40004800000 */
[----:B------:R-:W-:Y:S02]  /*18ca0*/  FSEL R175, R175, -INF , !P4 ;  /* 0xff800000afaf7808 */ /* 0x000fe40006000000 */
[C---:B------:R-:W-:Y:S02]  /*18cb0*/  ISETP.GE.AND P5, PT, R33.reuse, R205, PT ;  /* 0x000000cd2100720c */ /* 0x040fe40003fa6270 */
[----:B------:R-:W-:Y:S02]  /*18cc0*/  ISETP.GT.AND P1, PT, R2, R33, PT ;  /* 0x000000210200720c */ /* 0x000fe40003f24270 */
[----:B------:R-:W-:Y:S02]  /*18cd0*/  ISETP.GE.AND P4, PT, R33, R204, PT ;  /* 0x000000cc2100720c */ /* 0x000fe40003f86270 */
[----:B------:R-:W-:-:S02]  /*18ce0*/  FSEL R33, R20, -INF , !P6 ;  /* 0xff80000014217808 */ /* 0x000fc40007000000 */
[----:B------:R-:W-:Y:S02]  /*18cf0*/  ISETP.GT.AND P6, PT, R206, R139, PT ;  /* 0x0000008bce00720c */ /* 0x000fe40003fc4270 */
[----:B------:R-:W-:Y:S02]  /*18d00*/  FSEL R20, R175, -INF , !P3 ;  /* 0xff800000af147808 */ /* 0x000fe40005800000 */
[----:B------:R-:W-:Y:S02]  /*18d10*/  FSEL R33, R33, -INF , !P5 ;  /* 0xff80000021217808 */ /* 0x000fe40006800000 */
[----:B------:R-:W-:Y:S02]  /*18d20*/  ISETP.GE.AND P3, PT, R139, R205, PT ;  /* 0x000000cd8b00720c */ /* 0x000fe40003f66270 */
[----:B------:R-:W-:Y:S02]  /*18d30*/  FSEL R22, R22, -INF , !P1 ;  /* 0xff80000016167808 */ /* 0x000fe40004800000 */
[----:B------:R-:W-:-:S02]  /*18d40*/  ISETP.GT.AND P5, PT, R2, R139, PT ;  /* 0x0000008b0200720c */ /* 0x000fc40003fa4270 */
[----:B------:R-:W-:Y:S02]  /*18d50*/  FSEL R21, R21, -INF , !P6 ;  /* 0xff80000015157808 */ /* 0x000fe40007000000 */
[----:B------:R-:W-:Y:S02]  /*18d60*/  FSEL R22, R22, -INF , !P4 ;  /* 0xff80000016167808 */ /* 0x000fe40006000000 */
[----:B------:R-:W-:Y:S02]  /*18d70*/  FSEL R21, R21, -INF , !P3 ;  /* 0xff80000015157808 */ /* 0x000fe40005800000 */
[----:B------:R-:W-:Y:S01]  /*18d80*/  FSEL R18, R23, -INF , !P5 ;  /* 0xff80000017127808 */ /* 0x000fe20006800000 */
[----:B------:R-:W-:Y:S01]  /*18d90*/  VIADD R23, R133, 0xffffff98 ;  /* 0xffffff9885177836 */ /* 0x000fe20000000000 */
[----:B------:R-:W-:Y:S02]  /*18da0*/  ISETP.GT.AND P6, PT, R206, R137, PT ;  /* 0x00000089ce00720c */ /* 0x000fe40003fc4270 */
[----:B------:R-:W-:-:S02]  /*18db0*/  ISETP.GE.AND P4, PT, R137, R205, PT ;  /* 0x000000cd8900720c */ /* 0x000fc40003f86270 */
[----:B------:R-:W-:Y:S02]  /*18dc0*/  ISETP.GT.AND P3, PT, R2, R137, PT ;  /* 0x000000890200720c */ /* 0x000fe40003f64270 */
[-C--:B------:R-:W-:Y:S01]  /*18dd0*/  ISETP.GE.AND P5, PT, R137, R204.reuse, PT ;  /* 0x000000cc8900720c */ /* 0x080fe20003fa6270 */
[----:B------:R-:W-:Y:S01]  /*18de0*/  VIADD R137, R133, 0xffffff91 ;  /* 0xffffff9185897836 */ /* 0x000fe20000000000 */
[----:B------:R-:W-:Y:S02]  /*18df0*/  ISETP.GE.AND P1, PT, R139, R204, PT ;  /* 0x000000cc8b00720c */ /* 0x000fe40003f26270 */
[----:B------:R-:W-:Y:S02]  /*18e00*/  FSEL R24, R24, -INF , !P6 ;  /* 0xff80000018187808 */ /* 0x000fe40007000000 */
[----:B------:R-:W-:Y:S02]  /*18e10*/  ISETP.GT.AND P6, PT, R206, R137, PT ;  /* 0x00000089ce00720c */ /* 0x000fe40003fc4270 */
[----:B------:R-:W-:-:S02]  /*18e20*/  FSEL R18, R18, -INF , !P1 ;  /* 0xff80000012127808 */ /* 0x000fc40004800000 */
[----:B------:R-:W-:Y:S02]  /*18e30*/  ISETP.GE.AND P1, PT, R137, R205, PT ;  /* 0x000000cd8900720c */ /* 0x000fe40003f26270 */
[----:B-1----:R-:W-:Y:S02]  /*18e40*/  FSEL R25, R25, -INF , !P6 ;  /* 0xff80000019197808 */ /* 0x002fe40007000000 */
[----:B------:R-:W-:Y:S02]  /*18e50*/  FSEL R28, R28, -INF , !P3 ;  /* 0xff8000001c1c7808 */ /* 0x000fe40005800000 */
[----:B------:R-:W-:Y:S02]  /*18e60*/  FSEL R147, R24, -INF , !P4 ;  /* 0xff80000018937808 */ /* 0x000fe40006000000 */
[----:B------:R-:W-:Y:S02]  /*18e70*/  ISETP.GT.AND P4, PT, R2, R137, PT ;  /* 0x000000890200720c */ /* 0x000fe40003f84270 */
[----:B------:R-:W-:-:S02]  /*18e80*/  ISETP.GT.AND P6, PT, R206, R23, PT ;  /* 0x00000017ce00720c */ /* 0x000fc40003fc4270 */
[----:B------:R-:W-:Y:S02]  /*18e90*/  FSEL R145, R25, -INF , !P1 ;  /* 0xff80000019917808 */ /* 0x000fe40004800000 */
[----:B------:R-:W-:Y:S02]  /*18ea0*/  IADD3 R25, PT, PT, R133, -0x67, RZ ;  /* 0xffffff9985197810 */ /* 0x000fe40007ffe0ff */
[----:B------:R-:W-:Y:S02]  /*18eb0*/  FSEL R138, R28, -INF , !P5 ;  /* 0xff8000001c8a7808 */ /* 0x000fe40006800000 */
[----:B------:R-:W-:Y:S02]  /*18ec0*/  ISETP.GE.AND P3, PT, R137, R204, PT ;  /* 0x000000cc8900720c */ /* 0x000fe40003f66270 */
[----:B------:R-:W-:Y:S02]  /*18ed0*/  ISETP.GE.AND P5, PT, R23, R205, PT ;  /* 0x000000cd1700720c */ /* 0x000fe40003fa6270 */
[----:B------:R-:W-:-:S02]  /*18ee0*/  FSEL R29, R29, -INF , !P4 ;  /* 0xff8000001d1d7808 */ /* 0x000fc40006000000 */
[----:B------:R-:W-:Y:S02]  /*18ef0*/  FSEL R12, R12, -INF , !P6 ;  /* 0xff8000000c0c7808 */ /* 0x000fe40007000000 */
[----:B------:R-:W-:Y:S02]  /*18f00*/  ISETP.GT.AND P1, PT, R2, R23, PT ;  /* 0x000000170200720c */ /* 0x000fe40003f24270 */
[----:B------:R-:W-:Y:S02]  /*18f10*/  ISETP.GT.AND P6, PT, R206, R25, PT ;  /* 0x00000019ce00720c */ /* 0x000fe40003fc4270 */
[----:B------:R-:W-:Y:S01]  /*18f20*/  ISETP.GE.AND P4, PT, R23, R204, PT ;  /* 0x000000cc1700720c */ /* 0x000fe20003f86270 */
[----:B------:R-:W-:Y:S01]  /*18f30*/  VIADD R23, R133, 0xffffffa0 ;  /* 0xffffffa085177836 */ /* 0x000fe20000000000 */
[----:B------:R-:W-:Y:S02]  /*18f40*/  FSEL R136, R29, -INF , !P3 ;  /* 0xff8000001d887808 */ /* 0x000fe40005800000 */
[----:B------:R-:W-:-:S02]  /*18f50*/  FSEL R139, R12, -INF , !P5 ;  /* 0xff8000000c8b7808 */ /* 0x000fc40006800000 */
[----:B------:R-:W-:Y:S02]  /*18f60*/  ISETP.GE.AND P3, PT, R25, R205, PT ;  /* 0x000000cd1900720c */ /* 0x000fe40003f66270 */
[----:B------:R-:W-:Y:S02]  /*18f70*/  FSEL R9, R9, -INF , !P1 ;  /* 0xff80000009097808 */ /* 0x000fe40004800000 */
[----:B------:R-:W-:Y:S02]  /*18f80*/  ISETP.GT.AND P5, PT, R2, R25, PT ;  /* 0x000000190200720c */ /* 0x000fe40003fa4270 */
[----:B------:R-:W-:Y:S02]  /*18f90*/  FSEL R8, R8, -INF , !P6 ;  /* 0xff80000008087808 */ /* 0x000fe40007000000 */
[----:B------:R-:W-:Y:S02]  /*18fa0*/  FSEL R146, R9, -INF , !P4 ;  /* 0xff80000009927808 */ /* 0x000fe40006000000 */
[----:B------:R-:W-:-:S02]  /*18fb0*/  FSEL R137, R8, -INF , !P3 ;  /* 0xff80000008897808 */ /* 0x000fc40005800000 */
[----:B------:R-:W-:Y:S02]  /*18fc0*/  FSEL R4, R4, -INF , !P5 ;  /* 0xff80000004047808 */ /* 0x000fe40006800000 */
[----:B------:R-:W-:Y:S02]  /*18fd0*/  ISETP.GT.AND P6, PT, R206, R23, PT ;  /* 0x00000017ce00720c */ /* 0x000fe40003fc4270 */
[C---:B------:R-:W-:Y:S02]  /*18fe0*/  ISETP.GE.AND P4, PT, R23.reuse, R205, PT ;  /* 0x000000cd1700720c */ /* 0x040fe40003f86270 */
[----:B------:R-:W-:Y:S02]  /*18ff0*/  ISETP.GT.AND P3, PT, R2, R23, PT ;  /* 0x000000170200720c */ /* 0x000fe40003f64270 */
[-C--:B------:R-:W-:Y:S01]  /*19000*/  ISETP.GE.AND P5, PT, R23, R204.reuse, PT ;  /* 0x000000cc1700720c */ /* 0x080fe20003fa6270 */
[----:B------:R-:W-:Y:S01]  /*19010*/  VIADD R23, R133, 0xffffffa1 ;  /* 0xffffffa185177836 */ /* 0x000fe20000000000 */
[----:B------:R-:W-:-:S02]  /*19020*/  ISETP.GE.AND P1, PT, R25, R204, PT ;  /* 0x000000cc1900720c */ /* 0x000fc40003f26270 */
[----:B------:R-:W-:Y:S02]  /*19030*/  FSEL R5, R5, -INF , !P6 ;  /* 0xff80000005057808 */ /* 0x000fe40007000000 */
[----:B------:R-:W-:Y:S02]  /*19040*/  ISETP.GT.AND P6, PT, R206, R23, PT ;  /* 0x00000017ce00720c */ /* 0x000fe40003fc4270 */
[----:B------:R-:W-:Y:S02]  /*19050*/  FSEL R13, R13, -INF , !P3 ;  /* 0xff8000000d0d7808 */ /* 0x000fe40005800000 */
[----:B------:R-:W-:Y:S02]  /*19060*/  IADD3 R9, PT, PT, R133, -0x58, RZ ;  /* 0xffffffa885097810 */ /* 0x000fe40007ffe0ff */
[----:B------:R-:W-:Y:S02]  /*19070*/  FSEL R144, R4, -INF , !P1 ;  /* 0xff80000004907808 */ /* 0x000fe40004800000 */
[----:B------:R-:W-:Y:S01]  /*19080*/  FSEL R187, R5, -INF , !P4 ;  /* 0xff80000005bb7808 */ /* 0x000fe20006000000 */
[----:B------:R-:W-:Y:S01]  /*19090*/  VIADD R5, R133, 0xffffffb0 ;  /* 0xffffffb085057836 */ /* 0x000fe20000000000 */
[----:B------:R-:W-:-:S02]  /*190a0*/  ISETP.GE.AND P1, PT, R23, R205, PT ;  /* 0x000000cd1700720c */ /* 0x000fc40003f26270 */
[----:B------:R-:W-:Y:S02]  /*190b0*/  ISETP.GT.AND P4, PT, R2, R23, PT ;  /* 0x000000170200720c */ /* 0x000fe40003f84270 */
[----:B------:R-:W-:Y:S02]  /*190c0*/  FSEL R11, R11, -INF , !P6 ;  /* 0xff8000000b0b7808 */ /* 0x000fe40007000000 */
[----:B------:R-:W-:Y:S02]  /*190d0*/  FSEL R142, R13, -INF , !P5 ;  /* 0xff8000000d8e7808 */ /* 0x000fe40006800000 */
[----:B------:R-:W-:Y:S02]  /*190e0*/  ISETP.GT.AND P5, PT, R206, R9, PT ;  /* 0x00000009ce00720c */ /* 0x000fe40003fa4270 */
[----:B------:R-:W-:Y:S02]  /*190f0*/  FSEL R179, R11, -INF , !P1 ;  /* 0xff8000000bb37808 */ /* 0x000fe40004800000 */
[----:B------:R-:W-:-:S02]  /*19100*/  FSEL R10, R10, -INF , !P4 ;  /* 0xff8000000a0a7808 */ /* 0x000fc40006000000 */
[C---:B------:R-:W-:Y:S02]  /*19110*/  ISETP.GE.AND P6, PT, R9.reuse, R205, PT ;  /* 0x000000cd0900720c */ /* 0x040fe40003fc6270 */
[----:B------:R-:W-:Y:S02]  /*19120*/  ISETP.GT.AND P1, PT, R2, R9, PT ;  /* 0x000000090200720c */ /* 0x000fe40003f24270 */
[-C--:B------:R-:W-:Y:S01]  /*19130*/  ISETP.GE.AND P4, PT, R9, R204.reuse, PT ;  /* 0x000000cc0900720c */ /* 0x080fe20003f86270 */
[----:B------:R-:W-:Y:S01]  /*19140*/  VIADD R9, R133, 0xffffffa9 ;  /* 0xffffffa985097836 */ /* 0x000fe20000000000 */
[----:B------:R-:W-:Y:S02]  /*19150*/  FSEL R14, R14, -INF , !P5 ;  /* 0xff8000000e0e7808 */ /* 0x000fe40006800000 */
[----:B------:R-:W-:Y:S02]  /*19160*/  ISETP.GE.AND P3, PT, R23, R204, PT ;  /* 0x000000cc1700720c */ /* 0x000fe40003f66270 */
[----:B------:R-:W-:-:S02]  /*19170*/  FSEL R143, R14, -INF , !P6 ;  /* 0xff8000000e8f7808 */ /* 0x000fc40007000000 */
[-C--:B------:R-:W-:Y:S02]  /*19180*/  ISETP.GT.AND P6, PT, R2, R9.reuse, PT ;  /* 0x000000090200720c */ /* 0x080fe40003fc4270 */
[----:B------:R-:W-:Y:S02]  /*19190*/  ISETP.GT.AND P5, PT, R206, R9, PT ;  /* 0x00000009ce00720c */ /* 0x000fe40003fa4270 */
[----:B------:R-:W-:Y:S02]  /*191a0*/  FSEL R16, R16, -INF , !P1 ;  /* 0xff80000010107808 */ /* 0x000fe40004800000 */
[----:B------:R-:W-:Y:S02]  /*191b0*/  ISETP.GE.AND P1, PT, R9, R204, PT ;  /* 0x000000cc0900720c */ /* 0x000fe40003f26270 */
[----:B------:R-:W-:Y:S02]  /*191c0*/  FSEL R176, R7, -INF , !P6 ;  /* 0xff80000007b07808 */ /* 0x000fe40007000000 */
[----:B------:R-:W-:-:S02]  /*191d0*/  FMNMX3.FTZ R4, R132, R31, R19, !PT ;  /* 0x0000001f84047276 */ /* 0x000fc40007810013 */
[----:B------:R-:W-:Y:S02]  /*191e0*/  FSEL R140, R10, -INF , !P3 ;  /* 0xff8000000a8c7808 */ /* 0x000fe40005800000 */
[----:B------:R-:W-:Y:S02]  /*191f0*/  IADD3 R7, PT, PT, R133, -0x4f, RZ ;  /* 0xffffffb185077810 */ /* 0x000fe40007ffe0ff */
[----:B------:R-:W-:Y:S02]  /*19200*/  ISETP.GE.AND P3, PT, R9, R205, PT ;  /* 0x000000cd0900720c */ /* 0x000fe40003f66270 */
[----:B------:R-:W-:Y:S02]  /*19210*/  FSEL R15, R15, -INF , !P5 ;  /* 0xff8000000f0f7808 */ /* 0x000fe40006800000 */
[----:B------:R-:W-:Y:S02]  /*19220*/  FSEL R178, R16, -INF , !P4 ;  /* 0xff80000010b27808 */ /* 0x000fe40006000000 */
[----:B------:R-:W-:-:S02]  /*19230*/  ISETP.GT.AND P4, PT, R206, R5, PT ;  /* 0x00000005ce00720c */ /* 0x000fc40003f84270 */
[----:B------:R-:W-:Y:S02]  /*19240*/  FSEL R176, R176, -INF , !P1 ;  /* 0xff800000b0b07808 */ /* 0x000fe40004800000 */
[----:B------:R-:W-:Y:S02]  /*19250*/  FMNMX3.FTZ R4, R4, R33, R21, !PT ;  /* 0x0000002104047276 */ /* 0x000fe40007810015 */
[----:B------:R-:W-:Y:S02]  /*19260*/  ISETP.GT.AND P1, PT, R206, R7, PT ;  /* 0x00000007ce00720c */ /* 0x000fe40003f24270 */
[----:B------:R-:W-:Y:S02]  /*19270*/  FSEL R141, R15, -INF , !P3 ;  /* 0xff8000000f8d7808 */ /* 0x000fe40005800000 */
[----:B------:R-:W-:Y:S02]  /*19280*/  ISETP.GE.AND P5, PT, R5, R205, PT ;  /* 0x000000cd0500720c */ /* 0x000fe40003fa6270 */
[----:B------:R-:W-:-:S02]  /*19290*/  ISETP.GT.AND P3, PT, R2, R5, PT ;  /* 0x000000050200720c */ /* 0x000fc40003f64270 */
[----:B------:R-:W-:Y:S01]  /*192a0*/  ISETP.GE.AND P6, PT, R5, R204, PT ;  /* 0x000000cc0500720c */ /* 0x000fe20003fc6270 */
[----:B------:R-:W-:Y:S01]  /*192b0*/  VIADD R5, R133, 0xffffffb8 ;  /* 0xffffffb885057836 */ /* 0x000fe20000000000 */
[----:B------:R-:W-:Y:S02]  /*192c0*/  FSEL R6, R6, -INF , !P4 ;  /* 0xff80000006067808 */ /* 0x000fe40006000000 */
[----:B------:R-:W-:Y:S02]  /*192d0*/  FMNMX3.FTZ R4, R4, R147, R145, !PT ;  /* 0x0000009304047276 */ /* 0x000fe40007810091 */
[----:B------:R-:W-:Y:S02]  /*192e0*/  FMNMX3.FTZ R9, R3, R26, R20, !PT ;  /* 0x0000001a03097276 */ /* 0x000fe40007810014 */
[----:B------:R-:W-:Y:S02]  /*192f0*/  ISETP.GE.AND P4, PT, R7, R205, PT ;  /* 0x000000cd0700720c */ /* 0x000fe40003f86270 */
[----:B------:R-:W-:-:S02]  /*19300*/  FSEL R30, R30, -INF , !P1 ;  /* 0xff8000001e1e7808 */ /* 0x000fc40004800000 */
[----:B------:R-:W-:Y:S02]  /*19310*/  IADD3 R133, PT, PT, R133, -0x47, RZ ;  /* 0xffffffb985857810 */ /* 0x000fe40007ffe0ff */
[----:B------:R-:W-:Y:S02]  /*19320*/  FMNMX3.FTZ R4, R4, R139, R137, !PT ;  /* 0x0000008b04047276 */ /* 0x000fe40007810089 */
[----:B------:R-:W-:Y:S02]  /*19330*/  FMNMX3.FTZ R9, R9, R22, R18, !PT ;  /* 0x0000001609097276 */ /* 0x000fe40007810012 */
[----:B------:R-:W-:Y:S02]  /*19340*/  ISETP.GT.AND P1, PT, R206, R5, PT ;  /* 0x00000005ce00720c */ /* 0x000fe40003f24270 */
[----:B------:R-:W-:Y:S02]  /*19350*/  FSEL R165, R30, -INF , !P4 ;  /* 0xff8000001ea57808 */ /* 0x000fe40006000000 */
[----:B------:R-:W-:-:S02]  /*19360*/  ISETP.GT.AND P4, PT, R206, R133, PT ;  /* 0x00000085ce00720c */ /* 0x000fc40003f84270 */
[----:B------:R-:W-:Y:S02]  /*19370*/  FMNMX3.FTZ R4, R4, R187, R179, !PT ;  /* 0x000000bb04047276 */ /* 0x000fe400078100b3 */
[----:B------:R-:W-:Y:S02]  /*19380*/  FMNMX3.FTZ R9, R9, R138, R136, !PT ;  /* 0x0000008a09097276 */ /* 0x000fe40007810088 */
[----:B------:R-:W-:Y:S02]  /*19390*/  FSEL R34, R34, -INF , !P1 ;  /* 0xff80000022227808 */ /* 0x000fe40004800000 */
[----:B------:R-:W-:Y:S02]  /*193a0*/  FSEL R167, R6, -INF , !P5 ;  /* 0xff80000006a77808 */ /* 0x000fe40006800000 */
[----:B------:R-:W-:Y:S02]  /*193b0*/  ISETP.GE.AND P1, PT, R133, R205, PT ;  /* 0x000000cd8500720c */ /* 0x000fe40003f26270 */
[----:B------:R-:W-:-:S02]  /*193c0*/  FSEL R135, R135, -INF , !P4 ;  /* 0xff80000087877808 */ /* 0x000fc40006000000 */
[----:B------:R-:W-:Y:S02]  /*193d0*/  ISETP.GE.AND P5, PT, R5, R205, PT ;  /* 0x000000cd0500720c */ /* 0x000fe40003fa6270 */
[----:B------:R-:W-:Y:S02]  /*193e0*/  FMNMX3.FTZ R4, R4, R143, R141, !PT ;  /* 0x0000008f04047276 */ /* 0x000fe4000781008d */
[----:B------:R-:W-:Y:S02]  /*193f0*/  ISETP.GT.AND P4, PT, R2, R7, PT ;  /* 0x000000070200720c */ /* 0x000fe40003f84270 */
[----:B------:R-:W-:Y:S02]  /*19400*/  FMNMX3.FTZ R9, R9, R146, R144, !PT ;  /* 0x0000009209097276 */ /* 0x000fe40007810090 */
[----:B------:R-:W-:Y:S02]  /*19410*/  FSEL R161, R135, -INF , !P1 ;  /* 0xff80000087a17808 */ /* 0x000fe40004800000 */
[----:B------:R-:W-:-:S02]  /*19420*/  FSEL R163, R34, -INF , !P5 ;  /* 0xff80000022a37808 */ /* 0x000fc40006800000 */
[----:B------:R-:W-:Y:S02]  /*19430*/  ISETP.GT.AND P1, PT, R2, R5, PT ;  /* 0x000000050200720c */ /* 0x000fe40003f24270 */
[----:B------:R-:W-:Y:S02]  /*19440*/  FSEL R17, R17, -INF , !P3 ;  /* 0xff80000011117808 */ /* 0x000fe40005800000 */
[----:B------:R-:W-:Y:S02]  /*19450*/  FMNMX3.FTZ R4, R4, R167, R165, !PT ;  /* 0x000000a704047276 */ /* 0x000fe400078100a5 */
[----:B------:R-:W-:Y:S02]  /*19460*/  ISETP.GE.AND P5, PT, R7, R204, PT ;  /* 0x000000cc0700720c */ /* 0x000fe40003fa6270 */
[----:B------:R-:W-:Y:S02]  /*19470*/  ISETP.GT.AND P3, PT, R2, R133, PT ;  /* 0x000000850200720c */ /* 0x000fe40003f64270 */
[----:B------:R-:W-:-:S02]  /*19480*/  FSEL R27, R27, -INF , !P4 ;  /* 0xff8000001b1b7808 */ /* 0x000fc40006000000 */
[----:B------:R-:W-:Y:S02]  /*19490*/  FMNMX3.FTZ R9, R9, R142, R140, !PT ;  /* 0x0000008e09097276 */ /* 0x000fe4000781008c */
[----:B------:R-:W-:Y:S02]  /*194a0*/  FSEL R32, R32, -INF , !P1 ;  /* 0xff80000020207808 */ /* 0x000fe40004800000 */
[----:B------:R-:W-:Y:S02]  /*194b0*/  FMNMX3.FTZ R4, R4, R163, R161, !PT ;  /* 0x000000a304047276 */ /* 0x000fe400078100a1 */
[-C--:B------:R-:W-:Y:S02]  /*194c0*/  ISETP.GE.AND P4, PT, R5, R204.reuse, PT ;  /* 0x000000cc0500720c */ /* 0x080fe40003f86270 */
[----:B------:R-:W-:Y:S01]  /*194d0*/  ISETP.GE.AND P1, PT, R133, R204, PT ;  /* 0x000000cc8500720c */ /* 0x000fe20003f26270 */
[----:B------:R-:W1:Y:S01]  /*194e0*/  SHFL.BFLY PT, R7, R4, 0x2, 0x1f ;  /* 0x0c401f0004077f89 */ /* 0x000e6200000e0000 */
[----:B------:R-:W-:-:S02]  /*194f0*/  FSEL R35, R35, -INF , !P3 ;  /* 0xff80000023237808 */ /* 0x000fc40005800000 */
[----:B------:R-:W-:Y:S02]  /*19500*/  FSEL R164, R17, -INF , !P6 ;  /* 0xff80000011a47808 */ /* 0x000fe40007000000 */
[----:B------:R-:W-:Y:S02]  /*19510*/  FSEL R162, R27, -INF , !P5 ;  /* 0xff8000001ba27808 */ /* 0x000fe40006800000 */
[----:B------:R-:W-:Y:S02]  /*19520*/  FMNMX3.FTZ R9, R9, R178, R176, !PT ;  /* 0x000000b209097276 */ /* 0x000fe400078100b0 */
[----:B------:R-:W-:Y:S02]  /*19530*/  FSEL R160, R32, -INF , !P4 ;  /* 0xff80000020a07808 */ /* 0x000fe40006000000 */
[----:B------:R-:W-:Y:S02]  /*19540*/  FSEL R158, R35, -INF , !P1 ;  /* 0xff800000239e7808 */ /* 0x000fe40004800000 */
[----:B------:R-:W-:-:S02]  /*19550*/  FMNMX3.FTZ R9, R9, R164, R162, !PT ;  /* 0x000000a409097276 */ /* 0x000fc400078100a2 */
[----:B------:R-:W-:Y:S02]  /*19560*/  LEA R186, R0, UR5, 0x1 ;  /* 0x0000000500ba7c11 */ /* 0x000fe4000f8e08ff */
[----:B------:R-:W-:Y:S02]  /*19570*/  FMNMX3.FTZ R6, R9, R160, R158, !PT ;  /* 0x000000a009067276 */ /* 0x000fe4000781009e */
[C---:B------:R-:W-:Y:S01]  /*19580*/  IADD3 R16, PT, PT, R186.reuse, 0xc000, RZ ;  /* 0x0000c000ba107810 */ /* 0x040fe20007ffe0ff */
[----:B------:R-:W-:Y:S01]  /*19590*/  VIADD R156, R186, 0xc040 ;  /* 0x0000c040ba9c7836 */ /* 0x000fe20000000000 */
[----:B------:R-:W-:Y:S01]  /*195a0*/  LDSM.16.MT88.4 R12, [R186+0xc000] ;  /* 0x00c00000ba0c783b */ /* 0x000fe20000004200 */
[----:B------:R-:W-:Y:S01]  /*195b0*/  IMAD.IADD R159, R155, 0x1, R186 ;  /* 0x000000019b9f7824 */ /* 0x000fe200078e02ba */
[----:B------:R-:W-:Y:S02]  /*195c0*/  @P2 IADD3 R156, PT, PT, R16, -0x40, RZ ;  /* 0xffffffc0109c2810 */ /* 0x000fe40007ffe0ff */
[----:B------:R-:W2:Y:S01]  /*195d0*/  SHFL.BFLY PT, R5, R6, 0x2, 0x1f ;  /* 0x0c401f0006057f89 */ /* 0x000ea200000e0000 */
[----:B-1----:R-:W-:-:S02]  /*195e0*/  FMNMX.FTZ R4, R4, R7, !PT ;  /* 0x0000000704047209 */ /* 0x002fc40007810000 */
[----:B------:R-:W-:-:S03]  /*195f0*/  IMAD.IADD R155, R155, 0x1, R156 ;  /* 0x000000019b9b7824 */ /* 0x000fc600078e029c */
[----:B------:R-:W1:Y:S01]  /*19600*/  SHFL.BFLY PT, R133, R4, 0x1, 0x1f ;  /* 0x0c201f0004857f89 */ /* 0x000e6200000e0000 */
[----:B--2---:R-:W-:-:S05]  /*19610*/  FMNMX.FTZ R5, R6, R5, !PT ;  /* 0x0000000506057209 */ /* 0x004fca0007810000 */
[----:B------:R-:W2:Y:S01]  /*19620*/  SHFL.BFLY PT, R2, R5, 0x1, 0x1f ;  /* 0x0c201f0005027f89 */ /* 0x000ea200000e0000 */
[----:B-1----:R-:W-:-:S04]  /*19630*/  FMNMX.FTZ R133, R4, R133, !PT ;  /* 0x0000008504857209 */ /* 0x002fc80007810000 */
[C---:B------:R-:W-:Y:S01]  /*19640*/  FSETP.NEU.FTZ.AND P3, PT, R133.reuse, -INF , PT ;  /* 0xff8000008500780b */ /* 0x040fe20003f7d000 */
[----:B----4-:R-:W-:-:S05]  /*19650*/  FMUL.FTZ R166, R133, UR4 ;  /* 0x0000000485a67c20 */ /* 0x010fca0008410000 */
[----:B------:R-:W-:-:S05]  /*19660*/  FSEL R166, R166, RZ, P3 ;  /* 0x000000ffa6a67208 */ /* 0x000fca0001800000 */
[--C-:B------:R-:W-:Y:S01]  /*19670*/  FFMA.FTZ R154, R31, UR4, -R166.reuse ;  /* 0x000000041f9a7c23 */ /* 0x100fe200080108a6 */
[--C-:B------:R-:W-:Y:S01]  /*19680*/  FFMA.FTZ R151, R19, UR4, -R166.reuse ;  /* 0x0000000413977c23 */ /* 0x100fe200080108a6 */
[----:B------:R-:W1:Y:S01]  /*19690*/  LDSM.16.MT88.4 R28, [R156] ;  /* 0x000000009c1c783b */ /* 0x000e620000004200 */
[--C-:B------:R-:W-:Y:S01]  /*196a0*/  FFMA.FTZ R150, R33, UR4, -R166.reuse ;  /* 0x0000000421967c23 */ /* 0x100fe200080108a6 */
[--C-:B------:R-:W-:Y:S01]  /*196b0*/  FFMA.FTZ R149, R21, UR4, -R166.reuse ;  /* 0x0000000415957c23 */ /* 0x100fe200080108a6 */
[--C-:B------:R-:W-:Y:S01]  /*196c0*/  FFMA.FTZ R168, R147, UR4, -R166.reuse ;  /* 0x0000000493a87c23 */ /* 0x100fe200080108a6 */
[----:B------:R-:W-:Y:S01]  /*196d0*/  MUFU.EX2 R154, R154 ;  /* 0x0000009a009a7308 */ /* 0x000fe20000000800 */
[--C-:B------:R-:W-:Y:S01]  /*196e0*/  FFMA.FTZ R169, R145, UR4, -R166.reuse ;  /* 0x0000000491a97c23 */ /* 0x100fe200080108a6 */
[----:B--2---:R-:W-:Y:S01]  /*196f0*/  FMNMX.FTZ R2, R5, R2, !PT ;  /* 0x0000000205027209 */ /* 0x004fe20007810000 */
[--C-:B------:R-:W-:Y:S01]  /*19700*/  FFMA.FTZ R170, R139, UR4, -R166.reuse ;  /* 0x000000048baa7c23 */ /* 0x100fe200080108a6 */
[----:B------:R-:W-:Y:S01]  /*19710*/  FSEL R5, R133, RZ, P3 ;  /* 0x000000ff85057208 */ /* 0x000fe20001800000 */
[--C-:B------:R-:W-:Y:S01]  /*19720*/  FFMA.FTZ R171, R137, UR4, -R166.reuse ;  /* 0x0000000489ab7c23 */ /* 0x100fe200080108a6 */
[C---:B------:R-:W-:Y:S01]  /*19730*/  FSETP.NEU.FTZ.AND P1, PT, R2.reuse, -INF , PT ;  /* 0xff8000000200780b */ /* 0x040fe20003f3d000 */
[----:B------:R-:W-:Y:S01]  /*19740*/  FMUL.FTZ R157, R2, UR4 ;  /* 0x00000004029d7c20 */ /* 0x000fe20008410000 */
[----:B------:R-:W2:Y:S01]  /*19750*/  MUFU.EX2 R151, R151 ;  /* 0x0000009700977308 */ /* 0x000ea20000000800 */
[----:B------:R-:W-:Y:S01]  /*19760*/  FADD.FTZ R4, R132, -R5 ;  /* 0x8000000584047221 */ /* 0x000fe20000010000 */
[----:B------:R-:W-:Y:S01]  /*19770*/  FSEL R6, R2, RZ, P1 ;  /* 0x000000ff02067208 */ /* 0x000fe20000800000 */
[--C-:B------:R-:W-:Y:S01]  /*19780*/  FFMA.FTZ R184, R187, UR4, -R166.reuse ;  /* 0x00000004bbb87c23 */ /* 0x100fe200080108a6 */
[----:B------:R-:W-:Y:S01]  /*19790*/  FSEL R157, R157, RZ, P1 ;  /* 0x000000ff9d9d7208 */ /* 0x000fe20000800000 */
[----:B------:R-:W-:Y:S01]  /*197a0*/  FMUL.FTZ R132, R4, UR4 ;  /* 0x0000000404847c20 */ /* 0x000fe20008410000 */
[----:B------:R-:W-:Y:S01]  /*197b0*/  FFMA.FTZ R179, R179, UR4, -R166 ;  /* 0x00000004b3b37c23 */ /* 0x000fe200080108a6 */
[----:B------:R-:W-:Y:S01]  /*197c0*/  FADD.FTZ R3, R3, -R6 ;  /* 0x8000000603037221 */ /* 0x000fe20000010000 */
[----:B------:R-:W-:Y:S01]  /*197d0*/  MUFU.EX2 R150, R150 ;  /* 0x0000009600967308 */ /* 0x000fe20000000800 */
[--C-:B------:R-:W-:Y:S01]  /*197e0*/  FFMA.FTZ R152, R26, UR4, -R157.reuse ;  /* 0x000000041a987c23 */ /* 0x100fe2000801089d */
[--C-:B------:R-:W-:Y:S01]  /*197f0*/  FFMA.FTZ R135, R20, UR4, -R157.reuse ;  /* 0x0000000414877c23 */ /* 0x100fe2000801089d */
[----:B------:R-:W-:Y:S01]  /*19800*/  FMUL.FTZ R3, R3, UR4 ;  /* 0x0000000403037c20 */ /* 0x000fe20008410000 */
[--C-:B------:R-:W-:Y:S01]  /*19810*/  FFMA.FTZ R153, R18, UR4, -R157.reuse ;  /* 0x0000000412997c23 */ /* 0x100fe2000801089d */
[--C-:B------:R-:W-:Y:S01]  /*19820*/  FFMA.FTZ R22, R22, UR4, -R157.reuse ;  /* 0x0000000416167c23 */ /* 0x100fe2000801089d */
[--C-:B------:R-:W-:Y:S01]  /*19830*/  FFMA.FTZ R172, R138, UR4, -R157.reuse ;  /* 0x000000048aac7c23 */ /* 0x100fe2000801089d */
[--C-:B------:R-:W-:Y:S01]  /*19840*/  FFMA.FTZ R173, R136, UR4, -R157.reuse ;  /* 0x0000000488ad7c23 */ /* 0x100fe2000801089d */
[----:B------:R-:W3:Y:S01]  /*19850*/  MUFU.EX2 R132, R132 ;  /* 0x0000008400847308 */ /* 0x000ee20000000800 */
[----:B--2---:R-:W-:Y:S01]  /*19860*/  F2FP.F16.F32.PACK_AB R4, R151, R154 ;  /* 0x0000009a9704723e */ /* 0x004fe200000000ff */
[--C-:B------:R-:W-:Y:S01]  /*19870*/  FFMA.FTZ R175, R146, UR4, -R157.reuse ;  /* 0x0000000492af7c23 */ /* 0x100fe2000801089d */
[--C-:B------:R-:W-:Y:S01]  /*19880*/  FFMA.FTZ R174, R144, UR4, -R157.reuse ;  /* 0x0000000490ae7c23 */ /* 0x100fe2000801089d */
[----:B------:R-:W-:Y:S01]  /*19890*/  LDSM.16.MT88.4 R136, [R186+0xc800] ;  /* 0x00c80000ba88783b */ /* 0x000fe20000004200 */
[--C-:B------:R-:W-:Y:S01]  /*198a0*/  FFMA.FTZ R187, R143, UR4, -R166.reuse ;  /* 0x000000048fbb7c23 */ /* 0x100fe200080108a6 */
[--C-:B------:R-:W-:Y:S01]  /*198b0*/  FFMA.FTZ R188, R141, UR4, -R166.reuse ;  /* 0x000000048dbc7c23 */ /* 0x100fe200080108a6 */
[--C-:B------:R-:W-:Y:S01]  /*198c0*/  FFMA.FTZ R189, R142, UR4, -R157.reuse ;  /* 0x000000048ebd7c23 */ /* 0x100fe2000801089d */
[----:B------:R-:W2:Y:S01]  /*198d0*/  MUFU.EX2 R3, R3 ;  /* 0x0000000300037308 */ /* 0x000ea20000000800 */
[----:B------:R-:W-:Y:S01]  /*198e0*/  LDSM.16.MT88.4 R144, [R156+0x4800] ;  /* 0x004800009c90783b */ /* 0x000fe20000004200 */
[--C-:B------:R-:W-:Y:S01]  /*198f0*/  FFMA.FTZ R190, R140, UR4, -R157.reuse ;  /* 0x000000048cbe7c23 */ /* 0x100fe2000801089d */
[--C-:B------:R-:W-:Y:S01]  /*19900*/  FFMA.FTZ R178, R178, UR4, -R157.reuse ;  /* 0x00000004b2b27c23 */ /* 0x100fe2000801089d */
[--C-:B------:R-:W-:Y:S01]  /*19910*/  FFMA.FTZ R191, R176, UR4, -R157.reuse ;  /* 0x00000004b0bf7c23 */ /* 0x100fe2000801089d */
[----:B------:R-:W-:Y:S01]  /*19920*/  LDSM.16.MT88.4 R140, [R186+0xd000] ;  /* 0x00d00000ba8c783b */ /* 0x000fe20000004200 */
        /* <DEDUP_REMOVED lines=15> */
[----:B------:R-:W2:Y:S01]  /*19a20*/  LDSM.16.MT88.4 R104, [R159+0xe000] ;  /* 0x00e000009f68783b */ /* 0x000ea20000004200 */
[-C--:B------:R-:W-:Y:S01]  /*19a30*/  FMUL.FTZ R110, R110, R3.reuse ;  /* 0x000000036e6e7220 */ /* 0x080fe20000410000 */
[-C--:B------:R-:W-:Y:S01]  /*19a40*/  FMUL.FTZ R111, R111, R3.reuse ;  /* 0x000000036f6f7220 */ /* 0x080fe20000410000 */
[----:B------:R-:W3:Y:S01]  /*19a50*/  MUFU.EX2 R135, R135 ;  /* 0x0000008700877308 */ /* 0x000ee20000000800 */
[----:B----4-:R-:W-:Y:S01]  /*19a60*/  F2FP.F16.F32.PACK_AB R6, R149, R150 ;  /* 0x000000969506723e */ /* 0x010fe200000000ff */
[----:B------:R-:W4:Y:S01]  /*19a70*/  LDSM.16.MT88.4 R112, [R156+0x2000] ;  /* 0x002000009c70783b */ /* 0x000f220000004200 */
[-C--:B------:R-:W-:Y:S01]  /*19a80*/  FMUL.FTZ R45, R45, R132.reuse ;  /* 0x000000842d2d7220 */ /* 0x080fe20000410000 */
[-C--:B------:R-:W-:Y:S01]  /*19a90*/  FMUL.FTZ R46, R46, R3.reuse ;  /* 0x000000032e2e7220 */ /* 0x080fe20000410000 */
[-C--:B------:R-:W-:Y:S01]  /*19aa0*/  FMUL.FTZ R47, R47, R3.reuse ;  /* 0x000000032f2f7220 */ /* 0x080fe20000410000 */
[-C--:B------:R-:W-:Y:S01]  /*19ab0*/  FMUL.FTZ R48, R48, R132.reuse ;  /* 0x0000008430307220 */ /* 0x080fe20000410000 */
[-C--:B------:R-:W-:Y:S01]  /*19ac0*/  FMUL.FTZ R49, R49, R132.reuse ;  /* 0x0000008431317220 */ /* 0x080fe20000410000 */
[----:B------:R5:W-:Y:S01]  /*19ad0*/  MUFU.EX2 R0, R22 ;  /* 0x0000001600007308 */ /* 0x000be20000000800 */
[-C--:B------:R-:W-:Y:S01]  /*19ae0*/  FMUL.FTZ R50, R50, R3.reuse ;  /* 0x0000000332327220 */ /* 0x080fe20000410000 */
[-C--:B------:R-:W-:Y:S01]  /*19af0*/  FMUL.FTZ R51, R51, R3.reuse ;  /* 0x0000000333337220 */ /* 0x080fe20000410000 */
[-C--:B------:R-:W-:Y:S01]  /*19b00*/  FMUL.FTZ R52, R52, R132.reuse ;  /* 0x0000008434347220 */ /* 0x080fe20000410000 */
[-C--:B------:R-:W-:Y:S01]  /*19b10*/  FMUL.FTZ R53, R53, R132.reuse ;  /* 0x0000008435357220 */ /* 0x080fe20000410000 */
[-C--:B------:R-:W-:Y:S01]  /*19b20*/  FMUL.FTZ R54, R54, R3.reuse ;  /* 0x0000000336367220 */ /* 0x080fe20000410000 */
[-C--:B------:R-:W-:Y:S01]  /*19b30*/  FMUL.FTZ R55, R55, R3.reuse ;  /* 0x0000000337377220 */ /* 0x080fe20000410000 */
[----:B------:R-:W-:Y:S01]  /*19b40*/  FMUL.FTZ R56, R56, R132 ;  /* 0x0000008438387220 */ /* 0x000fe20000410000 */
[----:B------:R-:W1:Y:S01]  /*19b50*/  MUFU.EX2 R153, R153 ;  /* 0x0000009900997308 */ /* 0x000e620000000800 */
[----:B---3--:R-:W-:Y:S01]  /*19b60*/  F2FP.F16.F32.PACK_AB R5, R135, R152 ;  /* 0x000000988705723e */ /* 0x008fe200000000ff */
[-C--:B------:R-:W-:Y:S01]  /*19b70*/  FMUL.FTZ R57, R57, R132.reuse ;  /* 0x0000008439397220 */ /* 0x080fe20000410000 */
[-C--:B------:R-:W-:Y:S01]  /*19b80*/  FMUL.FTZ R58, R58, R3.reuse ;  /* 0x000000033a3a7220 */ /* 0x080fe20000410000 */
[-C--:B------:R-:W-:Y:S01]  /*19b90*/  FMUL.FTZ R59, R59, R3.reuse ;  /* 0x000000033b3b7220 */ /* 0x080fe20000410000 */
[-C--:B------:R-:W-:Y:S01]  /*19ba0*/  FMUL.FTZ R60, R60, R132.reuse ;  /* 0x000000843c3c7220 */ /* 0x080fe20000410000 */
[-C--:B------:R-:W-:Y:S01]  /*19bb0*/  FMUL.FTZ R61, R61, R132.reuse ;  /* 0x000000843d3d7220 */ /* 0x080fe20000410000 */
[-C--:B------:R-:W-:Y:S01]  /*19bc0*/  FMUL.FTZ R62, R62, R3.reuse ;  /* 0x000000033e3e7220 */ /* 0x080fe20000410000 */
[-C--:B------:R-:W-:Y:S01]  /*19bd0*/  FMUL.FTZ R63, R63, R3.reuse ;  /* 0x000000033f3f7220 */ /* 0x080fe20000410000 */
[----:B-----5:R-:W3:Y:S01]  /*19be0*/  LDSM.16.MT88.4 R20, [R159+0xc000] ;  /* 0x00c000009f14783b */ /* 0x020ee20000004200 */
[-C--:B------:R-:W-:Y:S01]  /*19bf0*/  FMUL.FTZ R64, R64, R132.reuse ;  /* 0x0000008440407220 */ /* 0x080fe20000410000 */
[-C--:B------:R-:W-:Y:S01]  /*19c00*/  FMUL.FTZ R65, R65, R132.reuse ;  /* 0x0000008441417220 */ /* 0x080fe20000410000 */
[-C--:B------:R-:W-:Y:S01]  /*19c10*/  FMUL.FTZ R66, R66, R3.reuse ;  /* 0x0000000342427220 */ /* 0x080fe20000410000 */
[-C--:B------:R-:W-:Y:S01]  /*19c20*/  FMUL.FTZ R67, R67, R3.reuse ;  /* 0x0000000343437220 */ /* 0x080fe20000410000 */
[-C--:B------:R-:W-:Y:S01]  /*19c30*/  FMUL.FTZ R16, R120, R132.reuse ;  /* 0x0000008478107220 */ /* 0x080fe20000410000 */
[----:B------:R-:W-:Y:S01]  /*19c40*/  FMUL.FTZ R17, R121, R132 ;  /* 0x0000008479117220 */ /* 0x000fe20000410000 */
[-C--:B------:R-:W-:Y:S01]  /*19c50*/  FMUL.FTZ R18, R122, R3.reuse ;  /* 0x000000037a127220 */ /* 0x080fe20000410000 */
[----:B-1----:R-:W-:Y:S01]  /*19c60*/  F2FP.F16.F32.PACK_AB R7, R153, R0 ;  /* 0x000000009907723e */ /* 0x002fe200000000ff */
[-C--:B------:R-:W-:Y:S01]  /*19c70*/  FMUL.FTZ R19, R123, R3.reuse ;  /* 0x000000037b137220 */ /* 0x080fe20000410000 */
[-C--:B------:R-:W-:Y:S01]  /*19c80*/  FMUL.FTZ R116, R116, R132.reuse ;  /* 0x0000008474747220 */ /* 0x080fe20000410000 */
[-C--:B------:R-:W-:Y:S01]  /*19c90*/  FMUL.FTZ R117, R117, R132.reuse ;  /* 0x0000008475757220 */ /* 0x080fe20000410000 */
[-C--:B------:R-:W-:Y:S01]  /*19ca0*/  FMUL.FTZ R118, R118, R3.reuse ;  /* 0x0000000376767220 */ /* 0x080fe20000410000 */
[-C--:B------:R-:W-:Y:S01]  /*19cb0*/  FMUL.FTZ R119, R119, R3.reuse ;  /* 0x0000000377777220 */ /* 0x080fe20000410000 */
[----:B------:R-:W-:Y:S01]  /*19cc0*/  LDSM.16.MT88.4 R120, [R155] ;  /* 0x000000009b78783b */ /* 0x000fe20000004200 */
        /* <DEDUP_REMOVED lines=16> */
[C---:B--2---:R-:W-:Y:S01]  /*19dd0*/  HMMA.16816.F32 R44, R4.reuse, R104, R44 ;  /* 0x00000068042c723c */ /* 0x044fe2000000182c */
        /* <DEDUP_REMOVED lines=24> */
[----:B------:R-:W4:Y:S01]  /*19f60*/  LDSM.16.MT88.4 R112, [R159+0x10000] ;  /* 0x010000009f70783b */ /* 0x000f220000004200 */
[-C--:B------:R-:W-:Y:S01]  /*19f70*/  FMUL.FTZ R41, R41, R132.reuse ;  /* 0x0000008429297220 */ /* 0x080fe20000410000 */
[-C--:B------:R-:W-:Y:S01]  /*19f80*/  FMUL.FTZ R42, R42, R3.reuse ;  /* 0x000000032a2a7220 */ /* 0x080fe20000410000 */
[-C--:B------:R-:W-:Y:S01]  /*19f90*/  FMUL.FTZ R43, R43, R3.reuse ;  /* 0x000000032b2b7220 */ /* 0x080fe20000410000 */
[----:B------:R-:W-:Y:S01]  /*19fa0*/  MUFU.EX2 R168, R168 ;  /* 0x000000a800a87308 */ /* 0x000fe20000000800 */
[-C--:B------:R-:W-:Y:S01]  /*19fb0*/  FMUL.FTZ R8, R128, R132.reuse ;  /* 0x0000008480087220 */ /* 0x080fe20000410000 */
[-C--:B------:R-:W-:Y:S01]  /*19fc0*/  FMUL.FTZ R9, R129, R132.reuse ;  /* 0x0000008481097220 */ /* 0x080fe20000410000 */
[C---:B---3--:R-:W-:Y:S01]  /*19fd0*/  HMMA.16816.F32 R16, R4.reuse, R20, R16 ;  /* 0x000000140410723c */ /* 0x048fe20000001810 */
[-C--:B------:R-:W-:Y:S01]  /*19fe0*/  FMUL.FTZ R10, R130, R3.reuse ;  /* 0x00000003820a7220 */ /* 0x080fe20000410000 */
[-C--:B------:R-:W-:Y:S01]  /*19ff0*/  FMUL.FTZ R11, R131, R3.reuse ;  /* 0x00000003830b7220 */ /* 0x080fe20000410000 */
[-C--:B------:R-:W-:Y:S01]  /*1a000*/  FMUL.FTZ R124, R124, R132.reuse ;  /* 0x000000847c7c7220 */ /* 0x080fe20000410000 */
[-C--:B------:R-:W-:Y:S01]  /*1a010*/  FMUL.FTZ R125, R125, R132.reuse ;  /* 0x000000847d7d7220 */ /* 0x080fe20000410000 */
[----:B------:R-:W3:Y:S01]  /*1a020*/  MUFU.EX2 R169, R169 ;  /* 0x000000a900a97308 */ /* 0x000ee20000000800 */
[-C--:B------:R-:W-:Y:S01]  /*1a030*/  FMUL.FTZ R126, R126, R3.reuse ;  /* 0x000000037e7e7220 */ /* 0x080fe20000410000 */
[-C--:B------:R-:W-:Y:S01]  /*1a040*/  FMUL.FTZ R127, R127, R3.reuse ;  /* 0x000000037f7f7220 */ /* 0x080fe20000410000 */
[C---:B-1----:R-:W-:Y:S01]  /*1a050*/  HMMA.16816.F32 R60, R4.reuse, R108, R60 ;  /* 0x0000006c043c723c */ /* 0x042fe2000000183c */
[-C--:B------:R-:W-:Y:S01]  /*1a060*/  FMUL.FTZ R92, R92, R132.reuse ;  /* 0x000000845c5c7220 */ /* 0x080fe20000410000 */
[-C--:B------:R-:W-:Y:S01]  /*1a070*/  FMUL.FTZ R93, R93, R132.reuse ;  /* 0x000000845d5d7220 */ /* 0x080fe20000410000 */
[-C--:B------:R-:W-:Y:S01]  /*1a080*/  FMUL.FTZ R94, R94, R3.reuse ;  /* 0x000000035e5e7220 */ /* 0x080fe20000410000 */
[-C--:B------:R-:W-:Y:S01]  /*1a090*/  FMUL.FTZ R95, R95, R3.reuse ;  /* 0x000000035f5f7220 */ /* 0x080fe20000410000 */
[----:B------:R-:W-:Y:S01]  /*1a0a0*/  MUFU.EX2 R170, R170 ;  /* 0x000000aa00aa7308 */ /* 0x000fe20000000800 */
[-C--:B------:R-:W-:Y:S01]  /*1a0b0*/  FMUL.FTZ R96, R96, R132.reuse ;  /* 0x0000008460607220 */ /* 0x080fe20000410000 */
[-C--:B------:R-:W-:Y:S01]  /*1a0c0*/  FMUL.FTZ R97, R97, R132.reuse ;  /* 0x0000008461617220 */ /* 0x080fe20000410000 */
[C---:B------:R-:W-:Y:S01]  /*1a0d0*/  HMMA.16816.F32 R64, R4.reuse, R110, R64 ;  /* 0x0000006e0440723c */ /* 0x040fe20000001840 */
[----:B------:R-:W1:Y:S01]  /*1a0e0*/  LDSM.16.MT88.4 R108, [R156+0x4000] ;  /* 0x004000009c6c783b */ /* 0x000e620000004200 */
[-C--:B------:R-:W-:Y:S01]  /*1a0f0*/  FMUL.FTZ R98, R98, R3.reuse ;  /* 0x0000000362627220 */ /* 0x080fe20000410000 */
[-C--:B------:R-:W-:Y:S01]  /*1a100*/  FMUL.FTZ R99, R99, R3.reuse ;  /* 0x0000000363637220 */ /* 0x080fe20000410000 */
[--C-:B------:R-:W-:Y:S01]  /*1a110*/  FFMA.FTZ R163, R163, UR4, -R166.reuse ;  /* 0x00000004a3a37c23 */ /* 0x100fe200080108a6 */
[----:B------:R-:W-:Y:S01]  /*1a120*/  MUFU.EX2 R171, R171 ;  /* 0x000000ab00ab7308 */ /* 0x000fe20000000800 */
[----:B------:R-:W-:Y:S01]  /*1a130*/  LDSM.16.MT88.4 R128, [R156+0x800] ;  /* 0x000800009c80783b */ /* 0x000fe20000004200 */
[----:B------:R-:W-:Y:S01]  /*1a140*/  FFMA.FTZ R166, R161, UR4, -R166 ;  /* 0x00000004a1a67c23 */ /* 0x000fe200080108a6 */
[C---:B------:R-:W-:Y:S01]  /*1a150*/  HMMA.16816.F32 R20, R4.reuse, R22, R116 ;  /* 0x000000160414723c */ /* 0x040fe20000001874 */
[--C-:B------:R-:W-:Y:S01]  /*1a160*/  FFMA.FTZ R161, R164, UR4, -R157.reuse ;  /* 0x00000004a4a17c23 */ /* 0x100fe2000801089d */
[----:B------:R-:W5:Y:S01]  /*1a170*/  LDSM.16.MT88.4 R116, [R186+0xe000] ;  /* 0x00e00000ba74783b */ /* 0x000f620000004200 */
[--C-:B------:R-:W-:Y:S01]  /*1a180*/  FFMA.FTZ R162, R162, UR4, -R157.reuse ;  /* 0x00000004a2a27c23 */ /* 0x100fe2000801089d */
[--C-:B------:R-:W-:Y:S01]  /*1a190*/  FFMA.FTZ R160, R160, UR4, -R157.reuse ;  /* 0x00000004a0a07c23 */ /* 0x100fe2000801089d */
[----:B------:R-:W-:Y:S01]  /*1a1a0*/  MUFU.EX2 R172, R172 ;  /* 0x000000ac00ac7308 */ /* 0x000fe20000000800 */
[----:B------:R-:W-:Y:S01]  /*1a1b0*/  FFMA.FTZ R157, R158, UR4, -R157 ;  /* 0x000000049e9d7c23 */ /* 0x000fe2000801089d */
[----:B------:R-:W-:Y:S01]  /*1a1c0*/  FFMA.FTZ R132, R215, R132, R154 ;  /* 0x00000084d7847223 */ /* 0x000fe2000001009a */
[C---:B--2---:R-:W-:Y:S01]  /*1a1d0*/  HMMA.16816.F32 R68, R4.reuse, R104, R68 ;  /* 0x000000680444723c */ /* 0x044fe20000001844 */
[----:B------:R-:W-:Y:S01]  /*1a1e0*/  FFMA.FTZ R152, R213, R3, R152 ;  /* 0x00000003d5987223 */ /* 0x000fe20000010098 */
[----:B------:R-:W-:Y:S01]  /*1a1f0*/  ISETP.GT.AND P1, PT, R148, R195, PT ;  /* 0x000000c39400720c */ /* 0x000fe20003f24270 */
[----:B------:R-:W-:Y:S01]  /*1a200*/  FADD.FTZ R151, R151, R132 ;  /* 0x0000008497977221 */ /* 0x000fe20000010000 */
[-C--:B------:R-:W-:Y:S01]  /*1a210*/  MOV R3, R2.reuse ;  /* 0x0000000200037202 */ /* 0x080fe20000000f00 */
[----:B------:R-:W2:Y:S01]  /*1a220*/  MUFU.EX2 R173, R173 ;  /* 0x000000ad00ad7308 */ /* 0x000ea20000000800 */
[----:B------:R-:W-:Y:S01]  /*1a230*/  FADD.FTZ R135, R135, R152 ;  /* 0x0000009887877221 */ /* 0x000fe20000010000 */
[----:B------:R-:W-:Y:S01]  /*1a240*/  FADD.FTZ R150, R150, R151 ;  /* 0x0000009796967221 */ /* 0x000fe20000010000 */
[C---:B------:R-:W-:Y:S01]  /*1a250*/  HMMA.16816.F32 R72, R4.reuse, R106, R72 ;  /* 0x0000006a0448723c */ /* 0x040fe20000001848 */
[----:B------:R-:W3:Y:S01]  /*1a260*/  LDSM.16.MT88.4 R104, [R155+0x4000] ;  /* 0x004000009b68783b */ /* 0x000ee20000004200 */
[----:B------:R-:W-:Y:S01]  /*1a270*/  FADD.FTZ R0, R0, R135 ;  /* 0x0000008700007221 */ /* 0x000fe20000010000 */
[----:B------:R-:W-:Y:S01]  /*1a280*/  FADD.FTZ R149, R149, R150 ;  /* 0x0000009695957221 */ /* 0x000fe20000010000 */
[--C-:B------:R-:W-:Y:S01]  /*1a290*/  IMAD.MOV.U32 R132, RZ, RZ, R133.reuse ;  /* 0x000000ffff847224 */ /* 0x100fe200078e0085 */
[----:B------:R-:W-:Y:S01]  /*1a2a0*/  MUFU.EX2 R175, R175 ;  /* 0x000000af00af7308 */ /* 0x000fe20000000800 */
[----:B------:R-:W-:Y:S01]  /*1a2b0*/  FADD.FTZ R153, R153, R0 ;  /* 0x0000000099997221 */ /* 0x000fe20000010000 */
[----:B------:R-:W-:Y:S01]  /*1a2c0*/  @P1 MOV R3, R2 ;  /* 0x0000000200031202 */ /* 0x000fe20000000f00 */
[----:B------:R-:W-:Y:S01]  /*1a2d0*/  HMMA.16816.F32 R32, R4, R120, R32 ;  /* 0x000000780420723c */ /* 0x000fe20000001820 */
[----:B------:R-:W-:Y:S01]  /*1a2e0*/  @P1 IMAD.MOV.U32 R132, RZ, RZ, R133 ;  /* 0x000000ffff841224 */ /* 0x000fe200078e0085 */
[----:B------:R-:W-:-:S03]  /*1a2f0*/  @P1 IADD3 R134, PT, PT, R134, -0x3, RZ ;  /* 0xfffffffd86861810 */ /* 0x000fc60007ffe0ff */
[----:B------:R-:W2:Y:S03]  /*1a300*/  MUFU.EX2 R174, R174 ;  /* 0x000000ae00ae7308 */ /* 0x000ea60000000800 */
[C---:B------:R-:W-:Y:S01]  /*1a310*/  HMMA.16816.F32 R100, R4.reuse, R122, R100 ;  /* 0x0000007a0464723c */ /* 0x040fe20000001864 */
[----:B------:R-:W-:Y:S04]  /*1a320*/  LDSM.16.MT88.4 R120, [R186+0xe800] ;  /* 0x00e80000ba78783b */ /* 0x000fe80000004200 */
[----:B------:R-:W-:Y:S03]  /*1a330*/  MUFU.EX2 R184, R184 ;  /* 0x000000b800b87308 */ /* 0x000fe60000000800 */
[C---:B----4-:R-:W-:Y:S05]  /*1a340*/  HMMA.16816.F32 R76, R4.reuse, R112, R76 ;  /* 0x00000070044c723c */ /* 0x050fea000000184c */
[----:B------:R-:W4:Y:S03]  /*1a350*/  MUFU.EX2 R179, R179 ;  /* 0x000000b300b37308 */ /* 0x000f260000000800 */
[C---:B------:R-:W-:Y:S01]  /*1a360*/  HMMA.16816.F32 R80, R4.reuse, R114, R80 ;  /* 0x000000720450723c */ /* 0x040fe20000001850 */
[----:B------:R-:W4:Y:S04]  /*1a370*/  LDSM.16.MT88.4 R112, [R159+0xc800] ;  /* 0x00c800009f70783b */ /* 0x000f280000004200 */
[----:B------:R-:W-:Y:S03]  /*1a380*/  MUFU.EX2 R187, R187 ;  /* 0x000000bb00bb7308 */ /* 0x000fe60000000800 */
[C---:B-1----:R-:W-:Y:S05]  /*1a390*/  HMMA.16816.F32 R84, R4.reuse, R108, R84 ;  /* 0x0000006c0454723c */ /* 0x042fea0000001854 */
[----:B------:R-:W-:Y:S03]  /*1a3a0*/  MUFU.EX2 R188, R188 ;  /* 0x000000bc00bc7308 */ /* 0x000fe60000000800 */
[C---:B------:R-:W-:Y:S01]  /*1a3b0*/  HMMA.16816.F32 R88, R4.reuse, R110, R88 ;  /* 0x0000006e0458723c */ /* 0x040fe20000001858 */
[----:B------:R-:W1:Y:S04]  /*1a3c0*/  LDSM.16.MT88.4 R108, [R156+0x2800] ;  /* 0x002800009c6c783b */ /* 0x000e680000004200 */
[----:B------:R-:W-:Y:S03]  /*1a3d0*/  MUFU.EX2 R189, R189 ;  /* 0x000000bd00bd7308 */ /* 0x000fe60000000800 */
[C---:B-----5:R-:W-:Y:S05]  /*1a3e0*/  HMMA.16816.F32 R36, R4.reuse, R116, R36 ;  /* 0x000000740424723c */ /* 0x060fea0000001824 */
[----:B------:R-:W5:Y:S03]  /*1a3f0*/  MUFU.EX2 R190, R190 ;  /* 0x000000be00be7308 */ /* 0x000f660000000800 */
[C---:B------:R-:W-:Y:S01]  /*1a400*/  HMMA.16816.F32 R40, R4.reuse, R118, R40 ;  /* 0x000000760428723c */ /* 0x040fe20000001828 */
[----:B------:R-:W5:Y:S04]  /*1a410*/  LDSM.16.MT88.4 R116, [R159+0xe800] ;  /* 0x00e800009f74783b */ /* 0x000f680000004200 */
[----:B------:R-:W-:Y:S03]  /*1a420*/  MUFU.EX2 R178, R178 ;  /* 0x000000b200b27308 */ /* 0x000fe60000000800 */
[C---:B------:R-:W-:Y:S05]  /*1a430*/  HMMA.16816.F32 R8, R4.reuse, R12, R8 ;  /* 0x0000000c0408723c */ /* 0x040fea0000001808 */
[----:B------:R-:W5:Y:S03]  /*1a440*/  MUFU.EX2 R191, R191 ;  /* 0x000000bf00bf7308 */ /* 0x000f660000000800 */
[C---:B------:R-:W-:Y:S01]  /*1a450*/  HMMA.16816.F32 R12, R4.reuse, R14, R124 ;  /* 0x0000000e040c723c */ /* 0x040fe2000000187c */
[----:B------:R-:W5:Y:S04]  /*1a460*/  LDSM.16.MT88.4 R124, [R155+0x800] ;  /* 0x000800009b7c783b */ /* 0x000f680000004200 */
[----:B------:R-:W-:Y:S03]  /*1a470*/  MUFU.EX2 R167, R167 ;  /* 0x000000a700a77308 */ /* 0x000fe60000000800 */
[C---:B---3--:R-:W-:Y:S05]  /*1a480*/  HMMA.16816.F32 R92, R4.reuse, R104, R92 ;  /* 0x00000068045c723c */ /* 0x048fea000000185c */
[----:B------:R-:W3:Y:S03]  /*1a490*/  MUFU.EX2 R176, R176 ;  /* 0x000000b000b07308 */ /* 0x000ee60000000800 */
[----:B------:R-:W-:Y:S01]  /*1a4a0*/  HMMA.16816.F32 R4, R4, R106, R96 ;  /* 0x0000006a0404723c */ /* 0x000fe20000001860 */
[----:B------:R-:W-:Y:S01]  /*1a4b0*/  F2FP.F16.F32.PACK_AB R96, R169, R168 ;  /* 0x000000a8a960723e */ /* 0x000fe200000000ff */
[----:B------:R-:W3:Y:S01]  /*1a4c0*/  LDSM.16.MT88.4 R104, [R155+0x2800] ;  /* 0x002800009b68783b */ /* 0x000ee20000004200 */
[----:B--2---:R-:W-:Y:S01]  /*1a4d0*/  F2FP.F16.F32.PACK_AB R97, R173, R172 ;  /* 0x000000acad61723e */ /* 0x004fe200000000ff */
[----:B------:R-:W-:Y:S01]  /*1a4e0*/  FADD.FTZ R168, R168, R149 ;  /* 0x00000095a8a87221 */ /* 0x000fe20000010000 */
[----:B------:R-:W-:Y:S01]  /*1a4f0*/  F2FP.F16.F32.PACK_AB R98, R171, R170 ;  /* 0x000000aaab62723e */ /* 0x000fe200000000ff */
[----:B------:R-:W-:Y:S01]  /*1a500*/  MUFU.EX2 R163, R163 ;  /* 0x000000a300a37308 */ /* 0x000fe20000000800 */
[----:B------:R-:W-:Y:S01]  /*1a510*/  F2FP.F16.F32.PACK_AB R99, R174, R175 ;  /* 0x000000afae63723e */ /* 0x000fe200000000ff */
[----:B------:R-:W-:Y:S01]  /*1a520*/  FADD.FTZ R172, R172, R153 ;  /* 0x00000099acac7221 */ /* 0x000fe20000010000 */
[----:B------:R-:W-:-:S03]  /*1a530*/  FADD.FTZ R169, R169, R168 ;  /* 0x000000a8a9a97221 */ /* 0x000fc60000010000 */
[----:B------:R-:W-:Y:S01]  /*1a540*/  FADD.FTZ R172, R173, R172 ;  /* 0x000000acadac7221 */ /* 0x000fe20000010000 */
[----:B------:R-:W-:Y:S01]  /*1a550*/  FADD.FTZ R170, R170, R169 ;  /* 0x000000a9aaaa7221 */ /* 0x000fe20000010000 */
[----:B----4-:R-:W-:Y:S01]  /*1a560*/  HMMA.16816.F32 R16, R96, R112, R16 ;  /* 0x000000706010723c */ /* 0x010fe20000001810 */
[----:B------:R-:W-:Y:S01]  /*1a570*/  MUFU.EX2 R166, R166 ;  /* 0x000000a600a67308 */ /* 0x000fe20000000800 */
[----:B------:R-:W-:Y:S01]  /*1a580*/  FADD.FTZ R175, R175, R172 ;  /* 0x000000acafaf7221 */ /* 0x000fe20000010000 */
[----:B------:R-:W-:-:S03]  /*1a590*/  FADD.FTZ R171, R171, R170 ;  /* 0x000000aaabab7221 */ /* 0x000fc60000010000 */
[----:B------:R-:W-:Y:S02]  /*1a5a0*/  FADD.FTZ R174, R174, R175 ;  /* 0x000000afaeae7221 */ /* 0x000fe40000010000 */
[C---:B------:R-:W-:Y:S01]  /*1a5b0*/  HMMA.16816.F32 R20, R96.reuse, R114, R20 ;  /* 0x000000726014723c */ /* 0x040fe20000001814 */
[----:B------:R-:W2:Y:S01]  /*1a5c0*/  LDSM.16.MT88.4 R112, [R186+0x10800] ;  /* 0x01080000ba70783b */ /* 0x000ea20000004200 */
[----:B------:R-:W-:Y:S06]  /*1a5d0*/  MUFU.EX2 R161, R161 ;  /* 0x000000a100a17308 */ /* 0x000fec0000000800 */
[C---:B------:R-:W-:Y:S02]  /*1a5e0*/  HMMA.16816.F32 R36, R96.reuse, R120, R36 ;  /* 0x000000786024723c */ /* 0x040fe40000001824 */
[----:B------:R-:W4:Y:S06]  /*1a5f0*/  MUFU.EX2 R162, R162 ;  /* 0x000000a200a27308 */ /* 0x000f2c0000000800 */
[C---:B------:R-:W-:Y:S01]  /*1a600*/  HMMA.16816.F32 R40, R96.reuse, R122, R40 ;  /* 0x0000007a6028723c */ /* 0x040fe20000001828 */
[----:B------:R-:W4:Y:S01]  /*1a610*/  LDSM.16.MT88.4 R120, [R159+0x10800] ;  /* 0x010800009f78783b */ /* 0x000f220000004200 */
[----:B------:R-:W-:Y:S06]  /*1a620*/  MUFU.EX2 R160, R160 ;  /* 0x000000a000a07308 */ /* 0x000fec0000000800 */
[C---:B-1----:R-:W-:Y:S02]  /*1a630*/  HMMA.16816.F32 R52, R96.reuse, R108, R52 ;  /* 0x0000006c6034723c */ /* 0x042fe40000001834 */
[----:B------:R-:W1:Y:S06]  /*1a640*/  MUFU.EX2 R157, R157 ;  /* 0x0000009d009d7308 */ /* 0x000e6c0000000800 */
        /* <DEDUP_REMOVED lines=18> */
[C---:B------:R-:W-:Y:S01]  /*1a770*/  HMMA.16816.F32 R72, R96.reuse, R114, R72 ;  /* 0x000000726048723c */ /* 0x040fe20000001848 */
[----:B------:R-:W-:Y:S07]  /*1a780*/  LDSM.16.MT88.4 R112, [R155+0x3000] ;  /* 0x003000009b70783b */ /* 0x000fee0000004200 */
[C---:B----4-:R-:W-:Y:S08]  /*1a790*/  HMMA.16816.F32 R76, R96.reuse, R120, R76 ;  /* 0x00000078604c723c */ /* 0x050ff0000000184c */
        /* <DEDUP_REMOVED lines=96> */
.L_x_2330:
[----:B------:R-:W-:-:S07]  /*1ada0*/  IADD3 R134, PT, PT, R148, -0x1, RZ ;  /* 0xffffffff94867810 */ /* 0x000fce0007ffe0ff */
.L_x_2336:
        /* <DEDUP_REMOVED lines=12> */
[----:B------:R-:W-:Y:S01]  /*1ae70*/  IADD3 R207, PT, PT, R206, 0x8, RZ ;  /* 0x00000008cecf7810 */ /* 0x000fe20007ffe0ff */
[----:B------:R-:W-:Y:S01]  /*1ae80*/  IMAD.MOV.U32 R209, RZ, RZ, RZ ;  /* 0x000000ffffd17224 */ /* 0x000fe200078e00ff */
[----:B------:R-:W-:Y:S01]  /*1ae90*/  PLOP3.LUT P3, PT, PT, PT, UP0, 0x80, 0x8 ;  /* 0x000000000008781c */ /* 0x000fe20003f6f008 */
[----:B------:R-:W-:Y:S01]  /*1aea0*/  IMAD.IADD R184, R3, 0x1, R186 ;  /* 0x0000000103b87824 */ /* 0x000fe200078e02ba */
[C---:B------:R-:W-:Y:S01]  /*1aeb0*/  LOP3.LUT R210, R4.reuse, 0x20, R177, 0xfe, !PT ;  /* 0x0000002004d27812 */ /* 0x040fe200078efeb1 */
[----:B------:R-:W-:Y:S01]  /*1aec0*/  UMOV UR14, 0x400 ;  /* 0x00000400000e7882 */ /* 0x000fe20000000000 */
[----:B------:R-:W-:Y:S01]  /*1aed0*/  IADD3 R211, PT, PT, R4, 0x40, RZ ;  /* 0x0000004004d37810 */ /* 0x000fe20007ffe0ff */
[----:B------:R-:W2:Y:S01]  /*1aee0*/  LDCU UR12, c[0x0][0x440] ;  /* 0x00008800ff0c77ac */ /* 0x000ea20008000800 */
[----:B------:R-:W3:Y:S01]  /*1aef0*/  LDCU UR4, c[0x0][0x45c] ;  /* 0x00008b80ff0477ac */ /* 0x000ee20008000800 */
[----:B------:R-:W4:Y:S01]  /*1af00*/  LDCU UR13, c[0x0][0x50c] ;  /* 0x0000a180ff0d77ac */ /* 0x000f220008000800 */
[----:B------:R-:W2:Y:S01]  /*1af10*/  LDCU.64 UR8, c[0x0][0x3a0] ;  /* 0x00007400ff0877ac */ /* 0x000ea20008000a00 */
[----:B------:R-:W2:Y:S01]  /*1af20*/  LDCU.64 UR10, c[0x0][0x3a8] ;  /* 0x00007500ff0a77ac */ /* 0x000ea20008000a00 */
[----:B-1----:R-:W-:-:S12]  /*1af30*/  ULEA UR5, UR5, UR14, 0x18 ;  /* 0x0000000e05057291 */ /* 0x002fd8000f8ec0ff */
.L_x_2341:
        /* <DEDUP_REMOVED lines=40> */
[----:B------:R-:W-:Y:S03]  /*1b1c0*/  IABS R10, R211 ;  /* 0x000000d3000a7213 */ /* 0x000fe60000000000 */
        /* <DEDUP_REMOVED lines=33> */
[C---:B------:R-:W-:Y:S02]  /*1b3e0*/  SEL R7, R6.reuse, R9, !P0 ;  /* 0x0000000906077207 */ /* 0x040fe40004000000 */
[----:B------:R-:W1:Y:S01]  /*1b3f0*/  LDC.64 R8, c[0x0][0x3c0] ;  /* 0x0000f000ff087b82 */ /* 0x000e620000000a00 */
[----:B------:R-:W-:Y:S02]  /*1b400*/  @!P6 IADD3 R3, PT, PT, -R3, RZ, RZ ;  /* 0x000000ff0303e210 */ /* 0x000fe40007ffe1ff */
[CC--:B------:R-:W-:Y:S02]  /*1b410*/  LEA R18, P2, R7.reuse, R202.reuse, 0x2 ;  /* 0x000000ca07127211 */ /* 0x0c0fe400078410ff */
[----:B------:R-:W-:Y:S02]  /*1b420*/  SEL R5, R6, R3, !P0 ;  /* 0x0000000306057207 */ /* 0x000fe40004000000 */
[-C--:B------:R-:W-:Y:S02]  /*1b430*/  LEA.HI.X.SX32 R19, R7, R203.reuse, 0x2, P2 ;  /* 0x000000cb07137211 */ /* 0x080fe400010f16ff */
[C---:B------:R-:W-:Y:S03]  /*1b440*/  LEA R16, P0, R5.reuse, R202, 0x2 ;  /* 0x000000ca05107211 */ /* 0x040fe600078010ff */
[----:B------:R-:W2:Y:S01]  /*1b450*/  LDG.E R6, desc[UR6][R18.64] ;  /* 0x0000000612067981 */ /* 0x000ea2000c1e1900 */
[C---:B------:R-:W-:Y:S01]  /*1b460*/  LEA.HI.X.SX32 R17, R5.reuse, R203, 0x2, P0 ;  /* 0x000000cb05117211 */ /* 0x040fe200000f16ff */
[----:B------:R-:W-:Y:S04]  /*1b470*/  IMAD.IADD R5, R5, 0x1, -R7 ;  /* 0x0000000105057824 */ /* 0x000fe800078e0a07 */
[----:B------:R-:W-:Y:S01]  /*1b480*/  IMAD R5, R5, R4, -0x40 ;  /* 0xffffffc005057424 */ /* 0x000fe200078e0204 */
[----:B------:R-:W2:Y:S04]  /*1b490*/  LDG.E R3, desc[UR6][R16.64] ;  /* 0x0000000610037981 */ /* 0x000ea8000c1e1900 */
[----:B------:R-:W-:Y:S01]  /*1b4a0*/  SHF.R.S32.HI R7, RZ, 0x1f, R5 ;  /* 0x0000001fff077819 */ /* 0x000fe20000011405 */
[-C--:B-1----:R-:W-:Y:S04]  /*1b4b0*/  IMAD.WIDE.U32 R14, R5, R8.reuse, RZ ;  /* 0x00000008050e7225 */ /* 0x082fe800078e00ff */
        /* <DEDUP_REMOVED lines=11> */
.L_x_2338:
        /* <DEDUP_REMOVED lines=13> */
[C---:B------:R-:W-:Y:S02]  /*1b640*/  IADD3 R12, P2, PT, R3.reuse, R6, RZ ;  /* 0x00000006030c7210 */ /* 0x040fe40007f5e0ff */
        /* <DEDUP_REMOVED lines=29> */
[C---:B------:R-:W-:Y:S02]  /*1b820*/  IADD3 R190, PT, PT, R3.reuse, R194, RZ ;  /* 0x000000c203be7210 */ /* 0x040fe40007ffe0ff */
[----:B------:R-:W-:Y:S02]  /*1b830*/  IADD3 R188, PT, PT, R3, R188, RZ ;  /* 0x000000bc03bc7210 */ /* 0x000fe40007ffe0ff */
[----:B------:R-:W-:Y:S01]  /*1b840*/  @!PT LDS RZ, [RZ] ;  /* 0x00000000fffff984 */ /* 0x000fe20000000800 */
[----:B------:R-:W-:Y:S01]  /*1b850*/  @!PT LDS RZ, [RZ] ;  /* 0x00000000fffff984 */ /* 0x000fe20000000800 */
[----:B------:R-:W-:Y:S01]  /*1b860*/  @!PT LDS RZ, [RZ] ;  /* 0x00000000fffff984 */ /* 0x000fe20000000800 */
[----:B------:R1:W-:Y:S01]  /*1b870*/  @!P1 LDGSTS.E.BYPASS.LTC128B.128 [R217+0x10800], desc[UR6][R6.64+0x100] ;  /* 0x1080010006d99fae */ /* 0x0003e2000b981a06 */
        /* <DEDUP_REMOVED lines=37> */
[----:B------:R-:W3:Y:S05]  /*1bad0*/  LDSM.16.M88.4 R24, [R193+UR5+0x7000] ;  /* 0x00700005c118783b */ /* 0x000eea0008000200 */
[----:B------:R-:W0:Y:S05]  /*1bae0*/  LDGDEPBAR ;  /* 0x00000000000079af */ /* 0x000e2a0000000000 */
[----:B------:R-:W5:Y:S05]  /*1baf0*/  LDSM.16.M88.4 R32, [R193+UR5+0x7800] ;  /* 0x00780005c120783b */ /* 0x000f6a0008000200 */
        /* <DEDUP_REMOVED lines=127> */
[C---:B------:R-:W-:Y:S08]  /*1c2f0*/  HMMA.16816.F32 R16, R160.reuse, R138, R16 ;  /* 0x0000008aa010723c */ /* 0x040ff00000001810 */
[C---:B------:R-:W-:Y:S08]  /*1c300*/  HMMA.16816.F32 R20, R160.reuse, R144, R20 ;  /* 0x00000090a014723c */ /* 0x040ff00000001814 */
[C---:B------:R-:W-:Y:S08]  /*1c310*/  HMMA.16816.F32 R24, R160.reuse, R146, R24 ;  /* 0x00000092a018723c */ /* 0x040ff00000001818 */
[C---:B------:R-:W-:Y:S08]  /*1c320*/  HMMA.16816.F32 R28, R160.reuse, R148, R28 ;  /* 0x00000094a01c723c */ /* 0x040ff0000000181c */
[----:B------:R-:W-:Y:S08]  /*1c330*/  HMMA.16816.F32 R32, R160, R150, R32 ;  /* 0x00000096a020723c */ /* 0x000ff00000001820 */
[C---:B------:R-:W-:Y:S08]  /*1c340*/  HMMA.16816.F32 R4, R156.reuse, R172, R4 ;  /* 0x000000ac9c04723c */ /* 0x040ff00000001804 */
[C---:B------:R-:W-:Y:S08]  /*1c350*/  HMMA.16816.F32 R8, R156.reuse, R174, R8 ;  /* 0x000000ae9c08723c */ /* 0x040ff00000001808 */
[C---:B--2---:R-:W-:Y:S08]  /*1c360*/  HMMA.16816.F32 R12, R156.reuse, R132, R12 ;  /* 0x000000849c0c723c */ /* 0x044ff0000000180c */
[C---:B------:R-:W-:Y:S01]  /*1c370*/  HMMA.16816.F32 R16, R156.reuse, R134, R16 ;  /* 0x000000869c10723c */ /* 0x040fe20000001810 */
[----:B------:R-:W1:Y:S07]  /*1c380*/  LDSM.16.M88.4 R132, [R3+0xa800] ;  /* 0x00a800000384783b */ /* 0x000e6e0000000200 */
        /* <DEDUP_REMOVED lines=26> */
[----:B------:R-:W-:Y:S07]  /*1c530*/  FMUL.FTZ R19, R19, UR13 ;  /* 0x0000000d13137c20 */ /* 0x000fee0008410000 */
[----:B------:R5:W2:Y:S10]  /*1c540*/  MUFU.TANH R143, R11 ;  /* 0x0000000b008f7308 */ /* 0x000ab40000002400 */
[----:B------:R-:W2:Y:S01]  /*1c550*/  MUFU.TANH R12, R144 ;  /* 0x00000090000c7308 */ /* 0x000ea20000002400 */
[C---:B-1----:R-:W-:Y:S09]  /*1c560*/  HMMA.16816.F32 R20, R164.reuse, R4, R20 ;  /* 0x00000004a414723c */ /* 0x042ff20000001814 */
[----:B------:R-:W1:Y:S01]  /*1c570*/  MUFU.TANH R137, R137 ;  /* 0x0000008900897308 */ /* 0x000e620000002400 */
[----:B-----5:R5:W3:Y:S01]  /*1c580*/  LDSM.16.M88.4 R8, [R3+0xb800] ;  /* 0x00b800000308783b */ /* 0x020ae20000000200 */
[----:B------:R-:W-:Y:S08]  /*1c590*/  DEPBAR.LE SB0, 0x0 ;  /* 0x000080000000791a */ /* 0x000ff00000000000 */
[----:B------:R-:W1:Y:S01]  /*1c5a0*/  MUFU.TANH R138, R138 ;  /* 0x0000008a008a7308 */ /* 0x000e620000002400 */
[----:B------:R-:W-:Y:S01]  /*1c5b0*/  BAR.SYNC.DEFER_BLOCKING 0x0 ;  /* 0x0000000000007b1d */ /* 0x000fe20000010000 */
[C---:B------:R-:W-:Y:S05]  /*1c5c0*/  HMMA.16816.F32 R24, R164.reuse, R6, R24 ;  /* 0x00000006a418723c */ /* 0x040fea0000001818 */
[----:B------:R-:W-:Y:S03]  /*1c5d0*/  FMUL.FTZ R4, R16, UR13 ;  /* 0x0000000d10047c20 */ /* 0x000fe60008410000 */
[----:B------:R-:W1:Y:S01]  /*1c5e0*/  MUFU.TANH R139, R139 ;  /* 0x0000008b008b7308 */ /* 0x000e620000002400 */
[----:B------:R-:W-:Y:S01]  /*1c5f0*/  FMUL.FTZ R20, R20, UR13 ;  /* 0x0000000d14147c20 */ /* 0x000fe20008410000 */
[----:B------:R-:W-:Y:S01]  /*1c600*/  FMUL.FTZ R22, R22, UR13 ;  /* 0x0000000d16167c20 */ /* 0x000fe20008410000 */
[----:B------:R-:W-:Y:S07]  /*1c610*/  FMUL.FTZ R6, R23, UR13 ;  /* 0x0000000d17067c20 */ /* 0x000fee0008410000 */
[----:B------:R4:W1:Y:S01]  /*1c620*/  MUFU.TANH R189, R20 ;  /* 0x0000001400bd7308 */ /* 0x0008620000002400 */
[----:B-----5:R-:W-:Y:S01]  /*1c630*/  FMUL.FTZ R3, R21, UR13 ;  /* 0x0000000d15037c20 */ /* 0x020fe20008410000 */
[----:B------:R-:W-:Y:S08]  /*1c640*/  FMUL.FTZ R7, R24, UR13 ;  /* 0x0000000d18077c20 */ /* 0x000ff00008410000 */
[----:B------:R5:W1:Y:S10]  /*1c650*/  MUFU.TANH R161, R22 ;  /* 0x0000001600a17308 */ /* 0x000a740000002400 */
[----:B------:R-:W1:Y:S01]  /*1c660*/  MUFU.TANH R140, R140 ;  /* 0x0000008c008c7308 */ /* 0x000e620000002400 */
[C---:B---3--:R-:W-:Y:S03]  /*1c670*/  HMMA.16816.F32 R28, R164.reuse, R8, R28 ;  /* 0x00000008a41c723c */ /* 0x048fe6000000181c */
[----:B------:R-:W-:Y:S01]  /*1c680*/  FMUL.FTZ R8, R25, UR13 ;  /* 0x0000000d19087c20 */ /* 0x000fe20008410000 */
[----:B------:R-:W-:Y:S01]  /*1c690*/  FMUL.FTZ R9, R26, UR13 ;  /* 0x0000000d1a097c20 */ /* 0x000fe20008410000 */
[----:B----4-:R-:W-:Y:S04]  /*1c6a0*/  FMUL.FTZ R20, R27, UR13 ;  /* 0x0000000d1b147c20 */ /* 0x010fe80008410000 */
[----:B------:R-:W3:Y:S01]  /*1c6b0*/  MUFU.TANH R13, R13 ;  /* 0x0000000d000d7308 */ /* 0x000ee20000002400 */
[----:B------:R-:W-:Y:S09]  /*1c6c0*/  HMMA.16816.F32 R32, R164, R10, R32 ;  /* 0x0000000aa420723c */ /* 0x000ff20000001820 */
[----:B------:R-:W4:Y:S01]  /*1c6d0*/  MUFU.TANH R14, R14 ;  /* 0x0000000e000e7308 */ /* 0x000f220000002400 */
[----:B------:R-:W-:Y:S01]  /*1c6e0*/  FMUL.FTZ R29, R29, UR13 ;  /* 0x0000000d1d1d7c20 */ /* 0x000fe20008410000 */
[----:B------:R-:W-:Y:S01]  /*1c6f0*/  FMUL.FTZ R10, R30, UR13 ;  /* 0x0000000d1e0a7c20 */ /* 0x000fe20008410000 */
[----:B------:R-:W-:Y:S01]  /*1c700*/  FMUL.FTZ R21, R28, UR13 ;  /* 0x0000000d1c157c20 */ /* 0x000fe20008410000 */
[----:B------:R-:W-:Y:S06]  /*1c710*/  FMUL.FTZ R11, R31, UR13 ;  /* 0x0000000d1f0b7c20 */ /* 0x000fec0008410000 */
[----:B------:R2:W1:Y:S01]  /*1c720*/  MUFU.TANH R147, R29 ;  /* 0x0000001d00937308 */ /* 0x0004620000002400 */
[----:B------:R-:W-:Y:S01]  /*1c730*/  FMUL.FTZ R30, R32, UR13 ;  /* 0x0000000d201e7c20 */ /* 0x000fe20008410000 */
[----:B-----5:R-:W-:Y:S01]  /*1c740*/  FMUL.FTZ R22, R34, UR13 ;  /* 0x0000000d22167c20 */ /* 0x020fe20008410000 */
[----:B------:R-:W-:Y:S07]  /*1c750*/  FMUL.FTZ R33, R33, UR13 ;  /* 0x0000000d21217c20 */ /* 0x000fee0008410000 */
[----:B------:R-:W1:Y:S10]  /*1c760*/  MUFU.TANH R15, R15 ;  /* 0x0000000f000f7308 */ /* 0x000e740000002400 */
[----:B------:R1:W1:Y:S01]  /*1c770*/  MUFU.TANH R16, R4 ;  /* 0x0000000400107308 */ /* 0x0002620000002400 */
[----:B--2---:R-:W-:Y:S09]  /*1c780*/  FMUL.FTZ R29, R35, UR13 ;  /* 0x0000000d231d7c20 */ /* 0x004ff20008410000 */
[----:B------:R-:W2:Y:S10]  /*1c790*/  MUFU.TANH R17, R17 ;  /* 0x0000001100117308 */ /* 0x000eb40000002400 */
        /* <DEDUP_REMOVED lines=13> */
[----:B------:R-:W1:Y:S10]  /*1c870*/  MUFU.TANH R22, R22 ;  /* 0x0000001600167308 */ /* 0x000e740000002400 */
[----:B------:R-:W1:Y:S01]  /*1c880*/  MUFU.TANH R29, R29 ;  /* 0x0000001d001d7308 */ /* 0x000e620000002400 */
[----:B--234-:R-:W-:Y:S05]  /*1c890*/  @!P0 BRA `(.L_x_2339) ;  /* 0x0000000800448947 */ /* 0x01cfea0003800000 */
[----:B-1----:R-:W1:Y:S08]  /*1c8a0*/  LDC.64 R4, c[0x0][0x4e0] ;  /* 0x00013800ff047b82 */ /* 0x002e700000000a00 */
        /* <DEDUP_REMOVED lines=61> */
[----:B------:R-:W2:Y:S03]  /*1cc80*/  LDG.E R25, desc[UR6][R34.64] ;  /* 0x0000000622197981 */ /* 0x000ea6000c1e1900 */
[-C--:B-1----:R-:W-:Y:S01]  /*1cc90*/  IMAD.WIDE.U32 R32, R27, R4.reuse, RZ ;  /* 0x000000041b207225 */ /* 0x082fe200078e00ff */
[----:B------:R-:W-:Y:S05]  /*1cca0*/  SHF.R.S32.HI R31, RZ, 0x1f, R27 ;  /* 0x0000001fff1f7819 */ /* 0x000fea000001141b */
[----:B------:R-:W-:Y:S04]  /*1ccb0*/  IMAD R24, R31, R4, RZ ;  /* 0x000000041f187224 */ /* 0x000fe800078e02ff */
        /* <DEDUP_REMOVED lines=10> */
.L_x_2340:
        /* <DEDUP_REMOVED lines=69> */
.L_x_2339:
[----:B------:R-:W-:Y:S01]  /*1d1b0*/  VIADD R34, R210, 0xffffffe1 ;  /* 0xffffffe1d2227836 */ /* 0x000fe20000000000 */
[-C--:B------:R-:W-:Y:S01]  /*1d1c0*/  ISETP.GT.AND P1, PT, R206, R210.reuse, PT ;  /* 0x000000d2ce00720c */ /* 0x080fe20003f24270 */
[C---:B-12---:R-:W-:Y:S01]  /*1d1d0*/  VIADD R4, R210.reuse, 0xffffffe0 ;  /* 0xffffffe0d2047836 */ /* 0x046fe20000000000 */
[----:B------:R-:W-:Y:S01]  /*1d1e0*/  ISETP.GT.AND P6, PT, R207, R210, PT ;  /* 0x000000d2cf00720c */ /* 0x000fe20003fc4270 */
[----:B------:R-:W-:Y:S01]  /*1d1f0*/  VIADD R5, R210, 0xffffffe9 ;  /* 0xffffffe9d2057836 */ /* 0x000fe20000000000 */
[----:B------:R-:W-:Y:S01]  /*1d200*/  ISETP.GT.AND P5, PT, R206, R34, PT ;  /* 0x00000022ce00720c */ /* 0x000fe20003fa4270 */
[C---:B------:R-:W-:Y:S01]  /*1d210*/  VIADD R27, R210.reuse, 0xfffffff0 ;  /* 0xfffffff0d21b7836 */ /* 0x040fe20000000000 */
[----:B------:R-:W-:Y:S01]  /*1d220*/  FSEL R189, R189, -INF , !P1 ;  /* 0xff800000bdbd7808 */ /* 0x000fe20004800000 */
[----:B------:R-:W-:Y:S01]  /*1d230*/  VIADD R24, R210, 0x1 ;  /* 0x00000001d2187836 */ /* 0x000fe20000000000 */
[----:B------:R-:W-:Y:S01]  /*1d240*/  FSEL R137, R137, -INF , !P5 ;  /* 0xff80000089897808 */ /* 0x000fe20006800000 */
[----:B------:R-:W-:Y:S01]  /*1d250*/  VIADD R211, R211, 0xffffffc0 ;  /* 0xffffffc0d3d37836 */ /* 0x000fe20000000000 */
[-C--:B------:R-:W-:Y:S02]  /*1d260*/  ISETP.GT.AND P1, PT, R207, R4.reuse, PT ;  /* 0x00000004cf00720c */ /* 0x080fe40003f24270 */
[----:B------:R-:W-:Y:S02]  /*1d270*/  ISETP.GT.AND P5, PT, R206, R5, PT ;  /* 0x00000005ce00720c */ /* 0x000fe40003fa4270 */
[----:B------:R-:W-:Y:S02]  /*1d280*/  FSEL R138, R138, -INF , !P1 ;  /* 0xff8000008a8a7808 */ /* 0x000fe40004800000 */
[C---:B------:R-:W-:Y:S02]  /*1d290*/  ISETP.GT.AND P4, PT, R206.reuse, R4, PT ;  /* 0x00000004ce00720c */ /* 0x040fe40003f84270 */
[----:B------:R-:W-:Y:S02]  /*1d2a0*/  FSEL R32, R141, -INF , !P5 ;  /* 0xff8000008d207808 */ /* 0x000fe40006800000 */
[----:B------:R-:W-:Y:S02]  /*1d2b0*/  ISETP.GT.AND P1, PT, R206, R27, PT ;  /* 0x0000001bce00720c */ /* 0x000fe40003f24270 */
[C---:B------:R-:W-:Y:S02]  /*1d2c0*/  IADD3 R28, PT, PT, R210.reuse, -0x18, RZ ;  /* 0xffffffe8d21c7810 */ /* 0x040fe40007ffe0ff */
[----:B------:R-:W-:Y:S02]  /*1d2d0*/  ISETP.GT.AND P5, PT, R207, R34, PT ;  /* 0x00000022cf00720c */ /* 0x000fe40003fa4270 */
[----:B------:R-:W-:Y:S02]  /*1d2e0*/  IADD3 R26, PT, PT, R210, -0xf, RZ ;  /* 0xfffffff1d21a7810 */ /* 0x000fe40007ffe0ff */
[----:B------:R-:W-:Y:S02]  /*1d2f0*/  FSEL R161, R161, -INF , !P6 ;  /* 0xff800000a1a17808 */ /* 0x000fe40007000000 */
[----:B------:R-:W-:Y:S02]  /*1d300*/  FSEL R136, R136, -INF , !P4 ;  /* 0xff80000088887808 */ /* 0x000fe40006000000 */
[----:B------:R-:W-:Y:S02]  /*1d310*/  ISETP.GE.AND P4, PT, R4, R204, PT ;  /* 0x000000cc0400720c */ /* 0x000fe40003f86270 */
[----:B------:R-:W-:Y:S01]  /*1d320*/  FSEL R221, R12, -INF , !P1 ;  /* 0xff8000000cdd7808 */ /* 0x000fe20004800000 */
[----:B------:R-:W-:Y:S01]  /*1d330*/  VIADD R12, R210, 0x11 ;  /* 0x00000011d20c7836 */ /* 0x000fe20000000000 */
[----:B------:R-:W-:Y:S01]  /*1d340*/  ISETP.GE.AND P6, PT, R4, R205, PT ;  /* 0x000000cd0400720c */ /* 0x000fe20003fc6270 */
[----:B------:R-:W-:Y:S01]  /*1d350*/  VIADD R4, R210, 0xfffffff8 ;  /* 0xfffffff8d2047836 */ /* 0x000fe20000000000 */
[----:B------:R-:W-:Y:S02]  /*1d360*/  ISETP.GT.AND P1, PT, R207, R28, PT ;  /* 0x0000001ccf00720c */ /* 0x000fe40003f24270 */
[----:B------:R-:W-:Y:S02]  /*1d370*/  FSEL R139, R139, -INF , !P5 ;  /* 0xff8000008b8b7808 */ /* 0x000fe40006800000 */
[----:B------:R-:W-:Y:S02]  /*1d380*/  ISETP.GT.AND P5, PT, R206, R26, PT ;  /* 0x0000001ace00720c */ /* 0x000fe40003fa4270 */
[----:B------:R-:W-:Y:S02]  /*1d390*/  FSEL R142, R142, -INF , !P1 ;  /* 0xff8000008e8e7808 */ /* 0x000fe40004800000 */
[----:B------:R-:W-:Y:S02]  /*1d3a0*/  FSEL R173, R13, -INF , !P5 ;  /* 0xff8000000dad7808 */ /* 0x000fe40006800000 */
[----:B------:R-:W-:Y:S02]  /*1d3b0*/  ISETP.GT.AND P1, PT, R206, R4, PT ;  /* 0x00000004ce00720c */ /* 0x000fe40003f24270 */
[----:B------:R-:W-:Y:S02]  /*1d3c0*/  ISETP.GT.AND P5, PT, R207, R5, PT ;  /* 0x00000005cf00720c */ /* 0x000fe40003fa4270 */
[----:B------:R-:W-:Y:S02]  /*1d3d0*/  IADD3 R25, PT, PT, R210, -0x7, RZ ;  /* 0xfffffff9d2197810 */ /* 0x000fe40007ffe0ff */
[----:B------:R-:W-:Y:S01]  /*1d3e0*/  FSEL R193, R16, -INF , !P1 ;  /* 0xff80000010c17808 */ /* 0x000fe20004800000 */
[----:B------:R-:W-:Y:S01]  /*1d3f0*/  VIADD R16, R210, 0x9 ;  /* 0x00000009d2107836 */ /* 0x000fe20000000000 */
[----:B------:R-:W-:Y:S02]  /*1d400*/  FSEL R31, R143, -INF , !P5 ;  /* 0xff8000008f1f7808 */ /* 0x000fe40006800000 */
[----:B------:R-:W-:Y:S02]  /*1d410*/  ISETP.GT.AND P1, PT, R207, R27, PT ;  /* 0x0000001bcf00720c */ /* 0x000fe40003f24270 */
[-C--:B------:R-:W-:Y:S02]  /*1d420*/  ISETP.GT.AND P5, PT, R206, R25.reuse, PT ;  /* 0x00000019ce00720c */ /* 0x080fe40003fa4270 */
[----:B------:R-:W-:Y:S02]  /*1d430*/  FSEL R219, R14, -INF , !P1 ;  /* 0xff8000000edb7808 */ /* 0x000fe40004800000 */
[----:B------:R-:W-:Y:S02]  /*1d440*/  ISETP.GT.AND P1, PT, R206, R24, PT ;  /* 0x00000018ce00720c */ /* 0x000fe40003f24270 */
[----:B------:R-:W-:Y:S02]  /*1d450*/  FSEL R177, R17, -INF , !P5 ;  /* 0xff80000011b17808 */ /* 0x000fe40006800000 */
[----:B------:R-:W-:Y:S02]  /*1d460*/  ISETP.GT.AND P5, PT, R207, R26, PT ;  /* 0x0000001acf00720c */ /* 0x000fe40003fa4270 */
[----:B------:R-:W-:Y:S01]  /*1d470*/  FSEL R163, R3, -INF , !P1 ;  /* 0xff80000003a37808 */ /* 0x000fe20004800000 */
[C---:B------:R-:W-:Y:S01]  /*1d480*/  VIADD R3, R210.reuse, 0x18 ;  /* 0x00000018d2037836 */ /* 0x040fe20000000000 */
[----:B------:R-:W-:Y:S02]  /*1d490*/  FSEL R175, R15, -INF , !P5 ;  /* 0xff8000000faf7808 */ /* 0x000fe40006800000 */
[C---:B------:R-:W-:Y:S02]  /*1d4a0*/  ISETP.GT.AND P1, PT, R207.reuse, R25, PT ;  /* 0x00000019cf00720c */ /* 0x040fe40003f24270 */
[----:B------:R-:W-:Y:S02]  /*1d4b0*/  ISETP.GT.AND P5, PT, R207, R4, PT ;  /* 0x00000004cf00720c */ /* 0x000fe40003fa4270 */
[----:B------:R-:W-:Y:S02]  /*1d4c0*/  IADD3 R23, PT, PT, R210, 0x8, RZ ;  /* 0x00000008d2177810 */ /* 0x000fe40007ffe0ff */
[----:B------:R-:W-:Y:S02]  /*1d4d0*/  FSEL R179, R19, -INF , !P1 ;  /* 0xff80000013b37808 */ /* 0x000fe40004800000 */
[----:B------:R-:W-:Y:S02]  /*1d4e0*/  FSEL R18, R18, -INF , !P5 ;  /* 0xff80000012127808 */ /* 0x000fe40006800000 */
[----:B------:R-:W-:Y:S02]  /*1d4f0*/  ISETP.GT.AND P1, PT, R206, R16, PT ;  /* 0x00000010ce00720c */ /* 0x000fe40003f24270 */
[----:B------:R-:W-:Y:S02]  /*1d500*/  IADD3 R14, PT, PT, R210, 0x10, RZ ;  /* 0x00000010d20e7810 */ /* 0x000fe40007ffe0ff */
[-C--:B------:R-:W-:Y:S02]  /*1d510*/  ISETP.GT.AND P5, PT, R206, R23.reuse, PT ;  /* 0x00000017ce00720c */ /* 0x080fe40003fa4270 */
[----:B------:R-:W-:Y:S02]  /*1d520*/  FSEL R8, R8, -INF , !P1 ;  /* 0xff80000008087808 */ /* 0x000fe40004800000 */
[----:B------:R-:W-:Y:S02]  /*1d530*/  ISETP.GT.AND P1, PT, R206, R14, PT ;  /* 0x0000000ece00720c */ /* 0x000fe40003f24270 */
[----:B------:R-:W-:Y:S02]  /*1d540*/  FSEL R157, R7, -INF , !P5 ;  /* 0xff800000079d7808 */ /* 0x000fe40006800000 */
[----:B------:R-:W-:Y:S02]  /*1d550*/  ISETP.GT.AND P5, PT, R207, R24, PT ;  /* 0x00000018cf00720c */ /* 0x000fe40003fa4270 */
[----:B------:R-:W-:Y:S02]  /*1d560*/  FSEL R21, R21, -INF , !P1 ;  /* 0xff80000015157808 */ /* 0x000fe40004800000 */
[----:B------:R-:W-:Y:S02]  /*1d570*/  FSEL R159, R6, -INF , !P5 ;  /* 0xff800000069f7808 */ /* 0x000fe40006800000 */
[----:B------:R-:W-:Y:S02]  /*1d580*/  ISETP.GT.AND P1, PT, R207, R23, PT ;  /* 0x00000017cf00720c */ /* 0x000fe40003f24270 */
[----:B------:R-:W-:Y:S02]  /*1d590*/  IADD3 R6, PT, PT, R210, 0x19, RZ ;  /* 0x00000019d2067810 */ /* 0x000fe40007ffe0ff */
[C---:B------:R-:W-:Y:S02]  /*1d5a0*/  ISETP.GT.AND P0, PT, R206.reuse, R28, PT ;  /* 0x0000001cce00720c */ /* 0x040fe40003f04270 */
[C---:B------:R-:W-:Y:S02]  /*1d5b0*/  ISETP.GT.AND P5, PT, R206.reuse, R12, PT ;  /* 0x0000000cce00720c */ /* 0x040fe40003fa4270 */
[----:B------:R-:W-:Y:S02]  /*1d5c0*/  FSEL R153, R9, -INF , !P1 ;  /* 0xff80000009997808 */ /* 0x000fe40004800000 */
[----:B------:R-:W-:Y:S02]  /*1d5d0*/  ISETP.GT.AND P1, PT, R206, R6, PT ;  /* 0x00000006ce00720c */ /* 0x000fe40003f24270 */
[----:B------:R-:W-:Y:S02]  /*1d5e0*/  FSEL R33, R140, -INF , !P0 ;  /* 0xff8000008c217808 */ /* 0x000fe40004000000 */
[----:B------:R-:W-:Y:S02]  /*1d5f0*/  FSEL R147, R147, -INF , !P5 ;  /* 0xff80000093937808 */ /* 0x000fe40006800000 */
[C---:B------:R-:W-:Y:S02]  /*1d600*/  ISETP.GT.AND P5, PT, R207.reuse, R16, PT ;  /* 0x00000010cf00720c */ /* 0x040fe40003fa4270 */
[----:B------:R-:W-:Y:S02]  /*1d610*/  FSEL R140, R144, -INF , !P1 ;  /* 0xff800000908c7808 */ /* 0x000fe40004800000 */
[C---:B------:R-:W-:Y:S02]  /*1d620*/  ISETP.GT.AND P1, PT, R207.reuse, R14, PT ;  /* 0x0000000ecf00720c */ /* 0x040fe40003f24270 */
[----:B------:R-:W-:Y:S02]  /*1d630*/  FSEL R20, R20, -INF , !P5 ;  /* 0xff80000014147808 */ /* 0x000fe40006800000 */
[-C--:B------:R-:W-:Y:S02]  /*1d640*/  ISETP.GT.AND P5, PT, R206, R3.reuse, PT ;  /* 0x00000003ce00720c */ /* 0x080fe40003fa4270 */
[----:B------:R-:W-:Y:S02]  /*1d650*/  FSEL R10, R10, -INF , !P1 ;  /* 0xff8000000a0a7808 */ /* 0x000fe40004800000 */
[C---:B------:R-:W-:Y:S02]  /*1d660*/  ISETP.GT.AND P1, PT, R207.reuse, R3, PT ;  /* 0x00000003cf00720c */ /* 0x040fe40003f24270 */
[-C--:B------:R-:W-:Y:S02]  /*1d670*/  ISETP.GE.AND P0, PT, R210, R205.reuse, PT ;  /* 0x000000cdd200720c */ /* 0x080fe40003f06270 */
[----:B------:R-:W-:Y:S02]  /*1d680*/  FSEL R141, R30, -INF , !P5 ;  /* 0xff8000001e8d7808 */ /* 0x000fe40006800000 */
[----:B------:R-:W-:Y:S02]  /*1d690*/  ISETP.GT.AND P5, PT, R207, R12, PT ;  /* 0x0000000ccf00720c */ /* 0x000fe40003fa4270 */
[----:B------:R-:W-:Y:S02]  /*1d6a0*/  FSEL R22, R22, -INF , !P1 ;  /* 0xff80000016167808 */ /* 0x000fe40004800000 */
[----:B------:R-:W-:Y:S02]  /*1d6b0*/  FSEL R189, R189, -INF , !P0 ;  /* 0xff800000bdbd7808 */ /* 0x000fe40004000000 */
[-C--:B------:R-:W-:Y:S02]  /*1d6c0*/  ISETP.GE.AND P1, PT, R28, R205.reuse, PT ;  /* 0x000000cd1c00720c */ /* 0x080fe40003f26270 */
[----:B------:R-:W-:Y:S02]  /*1d6d0*/  ISETP.GE.AND P0, PT, R210, R204, PT ;  /* 0x000000ccd200720c */ /* 0x000fe40003f06270 */
[----:B------:R-:W-:Y:S02]  /*1d6e0*/  FSEL R143, R11, -INF , !P5 ;  /* 0xff8000000b8f7808 */ /* 0x000fe40006800000 */
[----:B------:R-:W-:Y:S02]  /*1d6f0*/  FSEL R161, R161, -INF , !P0 ;  /* 0xff800000a1a17808 */ /* 0x000fe40004000000 */
[----:B------:R-:W-:Y:S02]  /*1d700*/  FSEL R11, R33, -INF , !P1 ;  /* 0xff800000210b7808 */ /* 0x000fe40004800000 */
[----:B------:R-:W-:Y:S02]  /*1d710*/  ISETP.GT.AND P0, PT, R207, R6, PT ;  /* 0x00000006cf00720c */ /* 0x000fe40003f04270 */
[-C--:B------:R-:W-:Y:S02]  /*1d720*/  ISETP.GE.AND P5, PT, R34, R205.reuse, PT ;  /* 0x000000cd2200720c */ /* 0x080fe40003fa6270 */
[-C--:B------:R-:W-:Y:S02]  /*1d730*/  ISETP.GE.AND P1, PT, R5, R204.reuse, PT ;  /* 0x000000cc0500720c */ /* 0x080fe40003f26270 */
[----:B------:R-:W-:Y:S02]  /*1d740*/  FSEL R15, R138, -INF , !P4 ;  /* 0xff8000008a0f7808 */ /* 0x000fe40006000000 */
[----:B------:R-:W-:Y:S02]  /*1d750*/  FSEL R133, R29, -INF , !P0 ;  /* 0xff8000001d857808 */ /* 0x000fe40004000000 */
[----:B------:R-:W-:Y:S02]  /*1d760*/  FSEL R7, R31, -INF , !P1 ;  /* 0xff8000001f077808 */ /* 0x000fe40004800000 */
[----:B------:R-:W-:Y:S02]  /*1d770*/  FSEL R19, R136, -INF , !P6 ;  /* 0xff80000088137808 */ /* 0x000fe40007000000 */
[----:B------:R-:W-:Y:S02]  /*1d780*/  FSEL R17, R137, -INF , !P5 ;  /* 0xff80000089117808 */ /* 0x000fe40006800000 */
[-C--:B------:R-:W-:Y:S02]  /*1d790*/  ISETP.GE.AND P4, PT, R26, R205.reuse, PT ;  /* 0x000000cd1a00720c */ /* 0x080fe40003f86270 */
[-C--:B------:R-:W-:Y:S02]  /*1d7a0*/  ISETP.GE.AND P5, PT, R28, R204.reuse, PT ;  /* 0x000000cc1c00720c */ /* 0x080fe40003fa6270 */
[-C--:B------:R-:W-:Y:S02]  /*1d7b0*/  ISETP.GE.AND P0, PT, R34, R204.reuse, PT ;  /* 0x000000cc2200720c */ /* 0x080fe40003f06270 */
        /* <DEDUP_REMOVED lines=8> */
[CC--:B------:R-:W-:Y:S02]  /*1d840*/  ISETP.GE.AND P6, PT, R27.reuse, R205.reuse, PT ;  /* 0x000000cd1b00720c */ /* 0x0c0fe40003fc6270 */
[-C--:B------:R-:W-:Y:S02]  /*1d850*/  ISETP.GE.AND P0, PT, R27, R204.reuse, PT ;  /* 0x000000cc1b00720c */ /* 0x080fe40003f06270 */
[-C--:B------:R-:W-:Y:S02]  /*1d860*/  ISETP.GE.AND P5, PT, R25, R205.reuse, PT ;  /* 0x000000cd1900720c */ /* 0x080fe40003fa6270 */
[----:B------:R-:W-:Y:S02]  /*1d870*/  ISETP.GE.AND P1, PT, R16, R205, PT ;  /* 0x000000cd1000720c */ /* 0x000fe40003f26270 */
[----:B------:R-:W-:Y:S02]  /*1d880*/  FMNMX3.FTZ R4, R0, R19, R17, !PT ;  /* 0x0000001300047276 */ /* 0x000fe40007810011 */
[----:B------:R-:W-:Y:S02]  /*1d890*/  FSEL R155, R8, -INF , !P1 ;  /* 0xff800000089b7808 */ /* 0x000fe40004800000 */
[----:B------:R-:W-:Y:S02]  /*1d8a0*/  FSEL R221, R221, -INF , !P6 ;  /* 0xff800000dddd7808 */ /* 0x000fe40007000000 */
[----:B------:R-:W-:Y:S02]  /*1d8b0*/  FSEL R219, R219, -INF , !P0 ;  /* 0xff800000dbdb7808 */ /* 0x000fe40004000000 */
[----:B------:R-:W-:Y:S02]  /*1d8c0*/  FMNMX3.FTZ R4, R4, R11, R5, !PT ;  /* 0x0000000b04047276 */ /* 0x000fe40007810005 */
[----:B------:R-:W-:Y:S02]  /*1d8d0*/  FSEL R177, R177, -INF , !P5 ;  /* 0xff800000b1b17808 */ /* 0x000fe40006800000 */
[----:B------:R-:W-:Y:S02]  /*1d8e0*/  FMNMX3.FTZ R8, R2, R15, R13, !PT ;  /* 0x0000000f02087276 */ /* 0x000fe4000781000d */
[-C--:B------:R-:W-:Y:S02]  /*1d8f0*/  ISETP.GE.AND P6, PT, R26, R204.reuse, PT ;  /* 0x000000cc1a00720c */ /* 0x080fe40003fc6270 */
[C---:B------:R-:W-:Y:S02]  /*1d900*/  ISETP.GE.AND P5, PT, R24.reuse, R205, PT ;  /* 0x000000cd1800720c */ /* 0x040fe40003fa6270 */
[-C--:B------:R-:W-:Y:S02]  /*1d910*/  ISETP.GE.AND P0, PT, R24, R204.reuse, PT ;  /* 0x000000cc1800720c */ /* 0x080fe40003f06270 */
[----:B------:R-:W-:Y:S02]  /*1d920*/  FSEL R193, R193, -INF , !P4 ;  /* 0xff800000c1c17808 */ /* 0x000fe40006000000 */
[----:B------:R-:W-:Y:S02]  /*1d930*/  FMNMX3.FTZ R4, R4, R221, R173, !PT ;  /* 0x000000dd04047276 */ /* 0x000fe400078100ad */
[----:B------:R-:W-:Y:S02]  /*1d940*/  FSEL R163, R163, -INF , !P5 ;  /* 0xff800000a3a37808 */ /* 0x000fe40006800000 */
[----:B------:R-:W-:Y:S02]  /*1d950*/  FSEL R159, R159, -INF , !P0 ;  /* 0xff8000009f9f7808 */ /* 0x000fe40004000000 */
[-C--:B------:R-:W-:Y:S02]  /*1d960*/  ISETP.GE.AND P4, PT, R25, R204.reuse, PT ;  /* 0x000000cc1900720c */ /* 0x080fe40003f86270 */
[----:B------:R-:W-:Y:S02]  /*1d970*/  FSEL R175, R175, -INF , !P6 ;  /* 0xff800000afaf7808 */ /* 0x000fe40007000000 */
[----:B------:R-:W-:Y:S02]  /*1d980*/  FMNMX3.FTZ R8, R8, R9, R7, !PT ;  /* 0x0000000908087276 */ /* 0x000fe40007810007 */
[-C--:B------:R-:W-:Y:S02]  /*1d990*/  ISETP.GE.AND P0, PT, R12, R205.reuse, PT ;  /* 0x000000cd0c00720c */ /* 0x080fe40003f06270 */
[CC--:B------:R-:W-:Y:S02]  /*1d9a0*/  ISETP.GE.AND P5, PT, R23.reuse, R204.reuse, PT ;  /* 0x000000cc1700720c */ /* 0x0c0fe40003fa6270 */
[----:B------:R-:W-:Y:S02]  /*1d9b0*/  ISETP.GE.AND P6, PT, R23, R205, PT ;  /* 0x000000cd1700720c */ /* 0x000fe40003fc6270 */
[----:B------:R-:W-:Y:S02]  /*1d9c0*/  FMNMX3.FTZ R4, R4, R193, R177, !PT ;  /* 0x000000c104047276 */ /* 0x000fe400078100b1 */
[----:B------:R-:W-:Y:S02]  /*1d9d0*/  FSEL R179, R179, -INF , !P4 ;  /* 0xff800000b3b37808 */ /* 0x000fe40006000000 */
[----:B------:R-:W-:Y:S02]  /*1d9e0*/  FMNMX3.FTZ R8, R8, R219, R175, !PT ;  /* 0x000000db08087276 */ /* 0x000fe400078100af */
[----:B------:R-:W-:Y:S02]  /*1d9f0*/  FSEL R147, R147, -INF , !P0 ;  /* 0xff80000093937808 */ /* 0x000fe40004000000 */
[----:B------:R-:W-:Y:S02]  /*1da00*/  FSEL R153, R153, -INF , !P5 ;  /* 0xff80000099997808 */ /* 0x000fe40006800000 */
[----:B------:R-:W-:Y:S02]  /*1da10*/  FSEL R157, R157, -INF , !P6 ;  /* 0xff8000009d9d7808 */ /* 0x000fe40007000000 */
[-C--:B------:R-:W-:Y:S02]  /*1da20*/  ISETP.GE.AND P4, PT, R16, R204.reuse, PT ;  /* 0x000000cc1000720c */ /* 0x080fe40003f86270 */
[CC--:B------:R-:W-:Y:S02]  /*1da30*/  ISETP.GE.AND P0, PT, R6.reuse, R205.reuse, PT ;  /* 0x000000cd0600720c */ /* 0x0c0fe40003f06270 */
[-C--:B------:R-:W-:Y:S02]  /*1da40*/  ISETP.GE.AND P5, PT, R6, R204.reuse, PT ;  /* 0x000000cc0600720c */ /* 0x080fe40003fa6270 */
[----:B------:R-:W-:Y:S02]  /*1da50*/  ISETP.GE.AND P6, PT, R14, R205, PT ;  /* 0x000000cd0e00720c */ /* 0x000fe40003fc6270 */
[----:B------:R-:W-:Y:S02]  /*1da60*/  FMNMX3.FTZ R6, R4, R189, R163, !PT ;  /* 0x000000bd04067276 */ /* 0x000fe400078100a3 */
[----:B------:R-:W-:Y:S02]  /*1da70*/  FMNMX3.FTZ R4, R8, R191, R179, !PT ;  /* 0x000000bf08047276 */ /* 0x000fe400078100b3 */
[----:B------:R-:W-:Y:S02]  /*1da80*/  FSEL R151, R20, -INF , !P4 ;  /* 0xff80000014977808 */ /* 0x000fe40006000000 */
[----:B------:R-:W-:Y:S02]  /*1da90*/  FSEL R149, R21, -INF , !P6 ;  /* 0xff80000015957808 */ /* 0x000fe40007000000 */
[----:B------:R-:W-:Y:S02]  /*1daa0*/  FMNMX3.FTZ R6, R6, R157, R155, !PT ;  /* 0x0000009d06067276 */ /* 0x000fe4000781009b */
[C---:B------:R-:W-:Y:S02]  /*1dab0*/  ISETP.GE.AND P4, PT, R3.reuse, R205, PT ;  /* 0x000000cd0300720c */ /* 0x040fe40003f86270 */
[-C--:B------:R-:W-:Y:S02]  /*1dac0*/  ISETP.GE.AND P1, PT, R14, R204.reuse, PT ;  /* 0x000000cc0e00720c */ /* 0x080fe40003f26270 */
[-C--:B------:R-:W-:Y:S02]  /*1dad0*/  ISETP.GE.AND P6, PT, R12, R204.reuse, PT ;  /* 0x000000cc0c00720c */ /* 0x080fe40003fc6270 */
[----:B------:R-:W-:Y:S02]  /*1dae0*/  FMNMX3.FTZ R4, R4, R161, R159, !PT ;  /* 0x000000a104047276 */ /* 0x000fe4000781009f */
[----:B------:R-:W-:Y:S02]  /*1daf0*/  FSEL R140, R140, -INF , !P0 ;  /* 0xff8000008c8c7808 */ /* 0x000fe40004000000 */
[----:B------:R-:W-:Y:S02]  /*1db00*/  ISETP.GE.AND P0, PT, R3, R204, PT ;  /* 0x000000cc0300720c */ /* 0x000fe40003f06270 */
[----:B------:R-:W-:Y:S02]  /*1db10*/  FSEL R141, R141, -INF , !P4 ;  /* 0xff8000008d8d7808 */ /* 0x000fe40006000000 */
[----:B------:R-:W-:Y:S02]  /*1db20*/  FMNMX3.FTZ R3, R6, R149, R147, !PT ;  /* 0x0000009506037276 */ /* 0x000fe40007810093 */
[----:B------:R-:W-:Y:S02]  /*1db30*/  FSEL R145, R10, -INF , !P1 ;  /* 0xff8000000a917808 */ /* 0x000fe40004800000 */
[----:B------:R-:W-:Y:S02]  /*1db40*/  FSEL R143, R143, -INF , !P6 ;  /* 0xff8000008f8f7808 */ /* 0x000fe40007000000 */
[----:B------:R-:W-:Y:S02]  /*1db50*/  FMNMX3.FTZ R4, R4, R153, R151, !PT ;  /* 0x0000009904047276 */ /* 0x000fe40007810097 */
[----:B------:R-:W-:Y:S02]  /*1db60*/  FMNMX3.FTZ R8, R3, R141, R140, !PT ;  /* 0x0000008d03087276 */ /* 0x000fe4000781008c */
[----:B------:R-:W-:Y:S02]  /*1db70*/  FSEL R134, R22, -INF , !P0 ;  /* 0xff80000016867808 */ /* 0x000fe40004000000 */
[----:B------:R-:W-:Y:S01]  /*1db80*/  FMNMX3.FTZ R3, R4, R145, R143, !PT ;  /* 0x0000009104037276 */ /* 0x000fe2000781008f */
        /* <DEDUP_REMOVED lines=385> */
.L_x_2337:
        /* <DEDUP_REMOVED lines=277> */
.L_x_2343:
[----:B------:R-:W-:Y:S05]  /*204f0*/  BSYNC.RECONVERGENT B0 ;  /* 0x0000000000007941 */ /* 0x000fea0003800200 */
.L_x_2342:
        /* <DEDUP_REMOVED lines=38> */
.L_x_2345:
[----:B------:R-:W-:Y:S05]  /*20760*/  BSYNC.RECONVERGENT B0 ;  /* 0x0000000000007941 */ /* 0x000fea0003800200 */
.L_x_2344:
        /* <DEDUP_REMOVED lines=23> */
.L_x_2347:
[----:B------:R-:W-:Y:S05]  /*208e0*/  BSYNC.RECONVERGENT B0 ;  /* 0x0000000000007941 */ /* 0x000fea0003800200 */
.L_x_2346:
        /* <DEDUP_REMOVED lines=23> */
.L_x_2349:
[----:B------:R-:W-:Y:S05]  /*20a60*/  BSYNC.RECONVERGENT B0 ;  /* 0x0000000000007941 */ /* 0x000fea0003800200 */
.L_x_2348:
        /* <DEDUP_REMOVED lines=23> */
.L_x_2350:
        /* <DEDUP_REMOVED lines=10> */
.L_x_6900:


//--------------------- .text._ZN5flash24flash_fwd_splitkv_kernelI23Flash_fwd_kernel_traitsILi192ELi64ELi64ELi4ELb0ELb0EN7cutlass6half_tE19Flash_kernel_traitsILi192ELi64ELi64ELi4ES3_EELb0ELb1ELb0ELb0ELb0ELb0ELb1ELb0EEEvNS_16Flash_fwd_paramsE --------------------------
	.section	.text._ZN5flash24flash_fwd_splitkv_kernelI23Flash_fwd_kernel_traitsILi192ELi64ELi64ELi4ELb0ELb0EN7cutlass6half_tE19Flash_kernel_traitsILi192ELi64ELi64ELi4ES3_EELb0ELb1ELb0ELb0ELb0ELb0ELb1ELb0EEEvNS_16Flash_fwd_paramsE,"ax",@progbits
	.align	128
        .global         _ZN5flash24flash_fwd_splitkv_kernelI23Flash_fwd_kernel_traitsILi192ELi64ELi64ELi4ELb0ELb0EN7cutlass6half_tE19Flash_kernel_traitsILi192ELi64ELi64ELi4ES3_EELb0ELb1ELb0ELb0ELb0ELb0ELb1ELb0EEEvNS_16Flash_fwd_paramsE
        .type           _ZN5flash24flash_fwd_splitkv_kernelI23Flash_fwd_kernel_traitsILi192ELi64ELi64ELi4ELb0ELb0EN7cutlass6half_tE19Flash_kernel_traitsILi192ELi64ELi64ELi4ES3_EELb0ELb1ELb0ELb0ELb0ELb0ELb1ELb0EEEvNS_16Flash_fwd_paramsE,@function
        .size           _ZN5flash24flash_fwd_splitkv_kernelI23Flash_fwd_kernel_traitsILi192ELi64ELi64ELi4ELb0ELb0EN7cutlass6half_tE19Flash_kernel_traitsILi192ELi64ELi64ELi4ES3_EELb0ELb1ELb0ELb0ELb0ELb0ELb1ELb0EEEvNS_16Flash_fwd_paramsE,(.L_x_6901 - _ZN5flash24flash_fwd_splitkv_kernelI23Flash_fwd_kernel_traitsILi192ELi64ELi64ELi4ELb0ELb0EN7cutlass6half_tE19Flash_kernel_traitsILi192ELi64ELi64ELi4ES3_EELb0ELb1ELb0ELb0ELb0ELb0ELb1ELb0EEEvNS_16Flash_fwd_paramsE)
        .other          _ZN5flash24flash_fwd_splitkv_kernelI23Flash_fwd_kernel_traitsILi192ELi64ELi64ELi4ELb0ELb0EN7cutlass6half_tE19Flash_kernel_traitsILi192ELi64ELi64ELi4ES3_EELb0ELb1ELb0ELb0ELb0ELb0ELb1ELb0EEEvNS_16Flash_fwd_paramsE,@"STO_CUDA_ENTRY STV_DEFAULT"
_ZN5flash24flash_fwd_splitkv_kernelI23Flash_fwd_kernel_traitsILi192ELi64ELi64ELi4ELb0ELb0EN7cutlass6half_tE19Flash_kernel_traitsILi192ELi64ELi64ELi4ES3_EELb0ELb1ELb0ELb0ELb0ELb0ELb1ELb0EEEvNS_16Flash_fwd_paramsE:
.text._ZN5flash24flash_fwd_splitkv_kernelI23Flash_fwd_kernel_traitsILi192ELi64ELi64ELi4ELb0ELb0EN7cutlass6half_tE19Flash_kernel_traitsILi192ELi64ELi64ELi4ES3_EELb0ELb1ELb0ELb0ELb0ELb0ELb1ELb0EEEvNS_16Flash_fwd_paramsE:
        /* <DEDUP_REMOVED lines=23> */
[----:B------:R-:W-:Y:S01]  /*0170*/  IMAD.MOV R0, RZ, RZ, -R211 ;  /* 0x000000ffff007224 */ /* 0x000fe200078e0ad3 */
[----:B------:R-:W2:Y:S03]  /*0180*/  LDC.64 R4, c[0x0][0x468] ;  /* 0x00011a00ff047b82 */ /* 0x000ea60000000a00 */
        /* <DEDUP_REMOVED lines=10> */
[----:B-1----:R-:W-:Y:S01]  /*0230*/  IMAD.WIDE.U32 R16, R211, 0x4, R2 ;  /* 0x00000004d3107825 */ /* 0x002fe200078e0002 */
[----:B------:R-:W-:-:S04]  /*0240*/  ISETP.NE.AND.EX P2, PT, RZ, UR5, PT, P2 ;  /* 0x00000005ff007c0c */ /* 0x000fc8000bf45320 */
[----:B------:R-:W3:Y:S04]  /*0250*/  @P0 LDG.E R6, desc[UR14][R16.64] ;  /* 0x0000000e10060981 */ /* 0x000ee8000c1e1900 */
[----:B------:R2:W3:Y:S01]  /*0260*/  @P4 LDG.E R13, desc[UR14][R16.64+0x4] ;  /* 0x0000040e100d4981 */ /* 0x0004e2000c1e1900 */
[----:B------:R-:W-:Y:S01]  /*0270*/  IMAD.SHL.U32 R9, R211, 0x4, RZ ;  /* 0x00000004d3097824 */ /* 0x000fe200078e00ff */
[----:B------:R-:W-:Y:S01]  /*0280*/  SHF.R.U32.HI R2, RZ, 0x1e, R211 ;  /* 0x0000001eff027819 */ /* 0x000fe200000116d3 */
[----:B------:R-:W-:-:S03]  /*0290*/  IMAD.MOV.U32 R8, RZ, RZ, RZ ;  /* 0x000000ffff087224 */ /* 0x000fc600078e00ff */
[C---:B------:R-:W-:Y:S02]  /*02a0*/  @P2 IADD3 R18, P0, PT, R9.reuse, UR4, RZ ;  /* 0x0000000409122c10 */ /* 0x040fe4000ff1e0ff */
[----:B------:R-:W-:Y:S02]  /*02b0*/  @P3 IADD3 R14, P1, PT, R9, UR6, RZ ;  /* 0x00000006090e3c10 */ /* 0x000fe4000ff3e0ff */
[C---:B------:R-:W-:Y:S01]  /*02c0*/  @P2 IADD3.X R19, PT, PT, R2.reuse, UR5, RZ, P0, !PT ;  /* 0x0000000502132c10 */ /* 0x040fe200087fe4ff */
[----:B------:R-:W1:Y:S01]  /*02d0*/  @!P4 LDC R7, c[0x0][0x434] ;  /* 0x00010d00ff07cb82 */ /* 0x000e620000000800 */
[----:B------:R-:W-:-:S03]  /*02e0*/  @P3 IADD3.X R15, PT, PT, R2, UR7, RZ, P1, !PT ;  /* 0x00000007020f3c10 */ /* 0x000fc60008ffe4ff */
[----:B------:R-:W5:Y:S01]  /*02f0*/  @P2 LDG.E R87, desc[UR14][R18.64] ;  /* 0x0000000e12572981 */ /* 0x000f62000c1e1900 */
[----:B------:R-:W4:Y:S03]  /*0300*/  LDCU.U8 UR4, c[0x0][0x532] ;  /* 0x0000a640ff0477ac */ /* 0x000f260008000000 */
[----:B------:R4:W5:Y:S01]  /*0310*/  @P3 LDG.E R8, desc[UR14][R14.64] ;  /* 0x0000000e0e083981 */ /* 0x000962000c1e1900 */
[----:B--2---:R-:W-:-:S05]  /*0320*/  IADD3 R16, P0, PT, R9, R4, RZ ;  /* 0x0000000409107210 */ /* 0x004fca0007f1e0ff */
[----:B------:R-:W-:Y:S01]  /*0330*/  IMAD.X R17, R2, 0x1, R5, P0 ;  /* 0x0000000102117824 */ /* 0x000fe200000e0605 */
[----:B------:R-:W-:-:S04]  /*0340*/  ISETP.NE.U32.AND P0, PT, R4, RZ, PT ;  /* 0x000000ff0400720c */ /* 0x000fc80003f05070 */
[----:B------:R-:W-:Y:S01]  /*0350*/  ISETP.NE.AND.EX P0, PT, R5, RZ, PT, P0 ;  /* 0x000000ff0500720c */ /* 0x000fe20003f05300 */
[----:B----4-:R-:W2:Y:S01]  /*0360*/  S2R R15, SR_CTAID.X ;  /* 0x00000000000f7919 */ /* 0x010ea20000002500 */
[----:B------:R-:W-:Y:S02]  /*0370*/  ISETP.NE.AND P1, PT, RZ, UR4, PT ;  /* 0x00000004ff007c0c */ /* 0x000fe4000bf25270 */
[----:B------:R-:W-:-:S04]  /*0380*/  ISETP.EQ.U32.AND P3, PT, R4, RZ, PT ;  /* 0x000000ff0400720c */ /* 0x000fc80003f62070 */
[----:B------:R-:W-:Y:S01]  /*0390*/  ISETP.EQ.OR.EX P3, PT, R5, RZ, !P1, P3 ;  /* 0x000000ff0500720c */ /* 0x000fe20004f62730 */
[----:B------:R-:W-:-:S12]  /*03a0*/  IMAD.MOV.U32 R3, RZ, RZ, -0x1 ;  /* 0xffffffffff037424 */ /* 0x000fd800078e00ff */
[----:B------:R4:W5:Y:S01]  /*03b0*/  @!P3 LDG.E R3, desc[UR14][R16.64] ;  /* 0x0000000e1003b981 */ /* 0x000962000c1e1900 */
[----:B--2---:R-:W-:Y:S02]  /*03c0*/  IMAD.SHL.U32 R92, R15, 0x40, RZ ;  /* 0x000000400f5c7824 */ /* 0x004fe400078e00ff */
[----:B---3--:R-:W-:Y:S02]  /*03d0*/  @P4 IMAD.IADD R7, R13, 0x1, -R6 ;  /* 0x000000010d074824 */ /* 0x008fe400078e0a06 */
[----:B------:R-:W2:Y:S03]  /*03e0*/  @!P0 LDC R13, c[0x0][0x438] ;  /* 0x00010e00ff0d8b82 */ /* 0x000ea60000000800 */
[----:B-1----:R-:W-:Y:S01]  /*03f0*/  ISETP.GT.AND P3, PT, R7, R92, PT ;  /* 0x0000005c0700720c */ /* 0x002fe20003f64270 */
[----:B----4-:R-:W-:-:S12]  /*0400*/  @!P0 BRA `(.L_x_2351) ;  /* 0x00000000000c8947 */ /* 0x010fd80003800000 */
[----:B------:R-:W2:Y:S02]  /*0410*/  @P1 LDG.E R0, desc[UR14][R16.64+0x4] ;  /* 0x0000040e10001981 */ /* 0x000ea4000c1e1900 */
[----:B--2--5:R-:W-:-:S06]  /*0420*/  @P1 IADD3 R13, PT, PT, R0, -R3, RZ ;  /* 0x80000003000d1210 */ /* 0x024fcc0007ffe0ff */
[----:B------:R1:W5:Y:S02]  /*0430*/  @!P1 LDG.E R13, desc[UR14][R16.64] ;  /* 0x0000000e100d9981 */ /* 0x000364000c1e1900 */
.L_x_2351:
[----:B------:R-:W-:Y:S05]  /*0440*/  @!P3 EXIT ;  /* 0x000000000000b94d */ /* 0x000fea0003800000 */
[----:B------:R-:W3:Y:S01]  /*0450*/  LDC R0, c[0x0][0x374] ;  /* 0x0000dd00ff007b82 */ /* 0x000ee20000000800 */
[----:B------:R-:W4:Y:S01]  /*0460*/  LDCU UR4, c[0x0][0x504] ;  /* 0x0000a080ff0477ac */ /* 0x000f220008000800 */
[----:B-----5:R-:W-:Y:S01]  /*0470*/  @P2 IMAD.IADD R87, R87, 0x1, -R8 ;  /* 0x0000000157572824 */ /* 0x020fe200078e0a08 */
[----:B------:R-:W2:Y:S01]  /*0480*/  S2R R184, SR_TID.X ;  /* 0x0000000000b87919 */ /* 0x000ea20000002100 */
[----:B-1----:R-:W-:-:S04]  /*0490*/  IMAD.MOV R16, RZ, RZ, -R211 ;  /* 0x000000ffff107224 */ /* 0x002fc800078e0ad3 */
[----:B------:R-:W1:Y:S01]  /*04a0*/  LDC R4, c[0x0][0x438] ;  /* 0x00010e00ff047b82 */ /* 0x000e620000000800 */
[----:B------:R-:W-:-:S07]  /*04b0*/  IMAD R16, R11, R16, UR10 ;  /* 0x0000000a0b107e24 */ /* 0x000fce000f8e0210 */
[----:B------:R-:W2:Y:S01]  /*04c0*/  LDC R88, c[0x0][0x508] ;  /* 0x00014200ff587b82 */ /* 0x000ea20000000800 */
[----:B----4-:R-:W-:Y:S01]  /*04d0*/  VIADD R90, R7, UR4 ;  /* 0x00000004075a7c36 */ /* 0x010fe20008000000 */
[----:B---3--:R-:W-:-:S04]  /*04e0*/  IABS R10, R0 ;  /* 0x00000000000a7213 */ /* 0x008fc80000000000 */
[----:B------:R-:W3:Y:S01]  /*04f0*/  I2F.RP R12, R10 ;  /* 0x0000000a000c7306 */ /* 0x000ee20000209400 */
[----:B-1----:R-:W-:-:S05]  /*0500*/  VIADD R4, R4, 0x3f ;  /* 0x0000003f04047836 */ /* 0x002fca0000000000 */
[----:B------:R-:W-:-:S04]  /*0510*/  SHF.R.S32.HI R17, RZ, 0x1f, R4 ;  /* 0x0000001fff117819 */ /* 0x000fc80000011404 */
[----:B------:R-:W-:Y:S01]  /*0520*/  LEA.HI R17, R17, R4, RZ, 0x6 ;  /* 0x0000000411117211 */ /* 0x000fe200078f30ff */
[----:B---3--:R-:W1:Y:S01]  /*0530*/  MUFU.RCP R18, R12 ;  /* 0x0000000c00127308 */ /* 0x008e620000001000 */
        /* <DEDUP_REMOVED lines=14> */
[----:B------:R-:W1:Y:S02]  /*0620*/  @!P2 LDC R12, c[0x0][0x43c] ;  /* 0x00010f00ff0cab82 */ /* 0x000e640000000800 */
[----:B------:R-:W-:-:S05]  /*0630*/  IMAD R21, R19, R4, R5 ;  /* 0x0000000413157224 */ /* 0x000fca00078e0205 */
[----:B------:R-:W-:Y:S01]  /*0640*/  ISETP.GT.U32.AND P1, PT, R10, R21, PT ;  /* 0x000000150a00720c */ /* 0x000fe20003f24070 */
[----:B------:R-:W3:-:S12]  /*0650*/  @!P2 LDC.64 R4, c[0x0][0x488] ;  /* 0x00012200ff04ab82 */ /* 0x000ed80000000a00 */
[----:B------:R-:W-:Y:S02]  /*0660*/  @!P1 IMAD.IADD R21, R21, 0x1, -R10 ;  /* 0x0000000115159824 */ /* 0x000fe400078e0a0a */
[----:B------:R-:W-:Y:S01]  /*0670*/  @!P1 VIADD R19, R19, 0x1 ;  /* 0x0000000113139836 */ /* 0x000fe20000000000 */
[----:B------:R-:W-:Y:S02]  /*0680*/  ISETP.NE.AND P1, PT, R0, RZ, PT ;  /* 0x000000ff0000720c */ /* 0x000fe40003f25270 */
[----:B------:R-:W-:Y:S02]  /*0690*/  ISETP.GE.U32.AND P4, PT, R21, R10, PT ;  /* 0x0000000a1500720c */ /* 0x000fe40003f86070 */
[----:B------:R-:W4:Y:S01]  /*06a0*/  S2R R10, SR_CTAID.Y ;  /* 0x00000000000a7919 */ /* 0x000f220000002600 */
[----:B---3--:R-:W-:-:S04]  /*06b0*/  @!P2 ISETP.NE.U32.AND P3, PT, R4, RZ, PT ;  /* 0x000000ff0400a20c */ /* 0x008fc80003f65070 */
[----:B------:R-:W-:-:S06]  /*06c0*/  @!P2 ISETP.NE.AND.EX P3, PT, R5, RZ, PT, P3 ;  /* 0x000000ff0500a20c */ /* 0x000fcc0003f65330 */
[----:B------:R-:W-:Y:S01]  /*06d0*/  @P4 VIADD R19, R19, 0x1 ;  /* 0x0000000113134836 */ /* 0x000fe20000000000 */
[----:B-1----:R-:W-:-:S03]  /*06e0*/  @!P2 SEL R12, R12, RZ, P3 ;  /* 0x000000ff0c0ca207 */ /* 0x002fc60001800000 */
[----:B------:R-:W-:Y:S01]  /*06f0*/  @!P0 IMAD.MOV R19, RZ, RZ, -R19 ;  /* 0x000000ffff138224 */ /* 0x000fe200078e0a13 */
[----:B------:R-:W-:Y:S02]  /*0700*/  @!P1 LOP3.LUT R19, RZ, R0, RZ, 0x33, !PT ;  /* 0x00000000ff139212 */ /* 0x000fe400078e33ff */
[----:B--2---:R-:W-:-:S04]  /*0710*/  @!P2 IADD3 R87, PT, PT, R12, R13, -R8 ;  /* 0x0000000d0c57a210 */ /* 0x004fc80007ffe808 */
[----:B------:R-:W-:Y:S01]  /*0720*/  IADD3 R13, PT, PT, -R90, R92, R87 ;  /* 0x0000005c5a0d7210 */ /* 0x000fe20007ffe157 */
[----:B------:R-:W-:-:S03]  /*0730*/  VIADD R17, R87, 0x3f ;  /* 0x0000003f57117836 */ /* 0x000fc60000000000 */
[----:B------:R-:W-:Y:S02]  /*0740*/  SHF.R.S32.HI R12, RZ, 0x1f, R13 ;  /* 0x0000001fff0c7819 */ /* 0x000fe4000001140d */
[----:B------:R-:W-:Y:S02]  /*0750*/  IADD3 R5, PT, PT, R17, R92, -R7 ;  /* 0x0000005c11057210 */ /* 0x000fe40007ffe807 */
[----:B------:R-:W-:Y:S02]  /*0760*/  SHF.R.S32.HI R4, RZ, 0x1f, R17 ;  /* 0x0000001fff047819 */ /* 0x000fe40000011411 */
[----:B------:R-:W-:Y:S02]  /*0770*/  IADD3 R5, PT, PT, R5, 0x40, R88 ;  /* 0x0000004005057810 */ /* 0x000fe40007ffe058 */
[----:B------:R-:W-:Y:S01]  /*0780*/  LEA.HI R4, R4, R17, RZ, 0x6 ;  /* 0x0000001104047211 */ /* 0x000fe200078f30ff */
[----:B----4-:R-:W-:Y:S01]  /*0790*/  IMAD R17, R19, R10, RZ ;  /* 0x0000000a13117224 */ /* 0x010fe200078e02ff */
[----:B------:R-:W-:-:S02]  /*07a0*/  SHF.R.S32.HI R0, RZ, 0x1f, R5 ;  /* 0x0000001fff007819 */ /* 0x000fc40000011405 */
[----:B------:R-:W-:Y:S02]  /*07b0*/  SHF.R.S32.HI R4, RZ, 0x6, R4 ;  /* 0x00000006ff047819 */ /* 0x000fe40000011404 */
[----:B------:R-:W-:Y:S02]  /*07c0*/  LEA.HI R12, R12, R13, RZ, 0x6 ;  /* 0x0000000d0c0c7211 */ /* 0x000fe400078f30ff */
[----:B------:R-:W-:Y:S02]  /*07d0*/  LEA.HI R0, R0, R5, RZ, 0x6 ;  /* 0x0000000500007211 */ /* 0x000fe400078f30ff */
[----:B------:R-:W-:Y:S02]  /*07e0*/  VIADDMNMX R4, R17, R19, R4, PT ;  /* 0x0000001311047246 */ /* 0x000fe40003800104 */
[----:B------:R-:W-:Y:S02]  /*07f0*/  SHF.R.S32.HI R12, RZ, 0x6, R12 ;  /* 0x00000006ff0c7819 */ /* 0x000fe4000001140c */
[----:B------:R-:W-:-:S02]  /*0800*/  SHF.R.S32.HI R5, RZ, 0x6, R0 ;  /* 0x00000006ff057819 */ /* 0x000fc40000011400 */
[----:B------:R-:W-:Y:S02]  /*0810*/  VIMNMX R200, PT, PT, R17, R12, !PT ;  /* 0x0000000c11c87248 */ /* 0x000fe40007fe0100 */
[----:B------:R-:W-:-:S04]  /*0820*/  VIMNMX R0, PT, PT, R4, R5, PT ;  /* 0x0000000504007248 */ /* 0x000fc80003fe0100 */
        /* <DEDUP_REMOVED lines=17> */
[----:B------:R-:W-:Y:S01]  /*0940*/  LOP3.LUT R12, R14, 0x40, RZ, 0xfc, !PT ;  /* 0x000000400e0c7812 */ /* 0x000fe200078efcff */
[----:B-1----:R-:W-:Y:S01]  /*0950*/  IMAD R2, R10, R2, R211 ;  /* 0x000000020a027224 */ /* 0x002fe200078e02d3 */
[----:B------:R-:W-:-:S03]  /*0960*/  LOP3.LUT R10, R14, 0x80, RZ, 0xfc, !PT ;  /* 0x000000800e0a7812 */ /* 0x000fc600078efcff */
        /* <DEDUP_REMOVED lines=17> */
.L_x_2354:
[----:B------:R-:W-:Y:S05]  /*0a80*/  BSYNC.RECONVERGENT B0 ;  /* 0x0000000000007941 */ /* 0x000fea0003800200 */
.L_x_2353:
        /* <DEDUP_REMOVED lines=20> */
.L_x_2356:
[----:B------:R-:W-:Y:S05]  /*0bd0*/  BSYNC.RECONVERGENT B0 ;  /* 0x0000000000007941 */ /* 0x000fea0003800200 */
.L_x_2355:
        /* <DEDUP_REMOVED lines=20> */
.L_x_2358:
[----:B------:R-:W-:Y:S05]  /*0d20*/  BSYNC.RECONVERGENT B0 ;  /* 0x0000000000007941 */ /* 0x000fea0003800200 */
.L_x_2357:
        /* <DEDUP_REMOVED lines=20> */
.L_x_2360:
[----:B------:R-:W-:Y:S05]  /*0e70*/  BSYNC.RECONVERGENT B0 ;  /* 0x0000000000007941 */ /* 0x000fea0003800200 */
.L_x_2359:
        /* <DEDUP_REMOVED lines=19> */
.L_x_2362:
[----:B------:R-:W-:Y:S05]  /*0fb0*/  BSYNC.RECONVERGENT B0 ;  /* 0x0000000000007941 */ /* 0x000fea0003800200 */
.L_x_2361:
        /* <DEDUP_REMOVED lines=18> */
.L_x_2364:
[----:B------:R-:W-:Y:S05]  /*10e0*/  BSYNC.RECONVERGENT B0 ;  /* 0x0000000000007941 */ /* 0x000fea0003800200 */
.L_x_2363:
        /* <DEDUP_REMOVED lines=18> */
.L_x_2366:
[----:B------:R-:W-:Y:S05]  /*1210*/  BSYNC.RECONVERGENT B0 ;  /* 0x0000000000007941 */ /* 0x000fea0003800200 */
.L_x_2365:
        /* <DEDUP_REMOVED lines=18> */
.L_x_2368:
[----:B------:R-:W-:Y:S05]  /*1340*/  BSYNC.RECONVERGENT B0 ;  /* 0x0000000000007941 */ /* 0x000fea0003800200 */
.L_x_2367:
        /* <DEDUP_REMOVED lines=32> */
.L_x_2352:
        /* <DEDUP_REMOVED lines=11> */
.L_x_2369:
[----:B------:R-:W-:Y:S05]  /*1600*/  BRA.U !UP1, `(.L_x_2370) ;  /* 0x0000000509807547 */ /* 0x000fea000b800000 */
[----:B------:R-:W1:Y:S01]  /*1610*/  LDC R17, c[0x0][0x4f0] ;  /* 0x00013c00ff117b82 */ /* 0x000e620000000800 */
[----:B------:R-:W-:Y:S01]  /*1620*/  LEA R2, R0, 0xffffffc0, 0x6 ;  /* 0xffffffc000027811 */ /* 0x000fe200078e30ff */
[----:B------:R-:W2:Y:S03]  /*1630*/  LDCU.64 UR4, c[0x0][0x4e8] ;  /* 0x00009d00ff0477ac */ /* 0x000ea60008000a00 */
[----:B------:R-:W-:Y:S01]  /*1640*/  IABS R3, R2 ;  /* 0x0000000200037213 */ /* 0x000fe20000000000 */
[----:B------:R-:W3:Y:S01]  /*1650*/  LDCU.64 UR6, c[0x0][0x3a0] ;  /* 0x00007400ff0677ac */ /* 0x000ee20008000a00 */
        /* <DEDUP_REMOVED lines=11> */
[----:B------:R-:W-:-:S04]  /*1710*/  IMAD.HI.U32 R9, R4, R3, RZ ;  /* 0x0000000304097227 */ /* 0x000fc800078e00ff */
[----:B------:R-:W-:-:S04]  /*1720*/  IMAD.MOV R4, RZ, RZ, -R9 ;  /* 0x000000ffff047224 */ /* 0x000fc800078e0a09 */
[----:B------:R-:W-:Y:S01]  /*1730*/  IMAD R4, R5, R4, R3 ;  /* 0x0000000405047224 */ /* 0x000fe200078e0203 */
[----:B------:R-:W-:-:S04]  /*1740*/  LOP3.LUT R3, R2, R17, RZ, 0x3c, !PT ;  /* 0x0000001102037212 */ /* 0x000fc800078e3cff */
[----:B------:R-:W-:Y:S02]  /*1750*/  ISETP.GT.U32.AND P2, PT, R5, R4, PT ;  /* 0x000000040500720c */ /* 0x000fe40003f44070 */
[----:B------:R-:W-:Y:S02]  /*1760*/  ISETP.GE.AND P1, PT, R3, RZ, PT ;  /* 0x000000ff0300720c */ /* 0x000fe40003f26270 */
[----:B------:R-:W1:Y:S09]  /*1770*/  LDC R3, c[0x0][0x3e8] ;  /* 0x0000fa00ff037b82 */ /* 0x000e720000000800 */
[----:B------:R-:W-:Y:S01]  /*1780*/  @!P2 IADD3 R4, PT, PT, R4, -R5, RZ ;  /* 0x800000050404a210 */ /* 0x000fe20007ffe0ff */
[----:B------:R-:W-:Y:S01]  /*1790*/  @!P2 VIADD R9, R9, 0x1 ;  /* 0x000000010909a836 */ /* 0x000fe20000000000 */
[----:B------:R-:W-:-:S02]  /*17a0*/  ISETP.NE.AND P2, PT, R17, RZ, PT ;  /* 0x000000ff1100720c */ /* 0x000fc40003f45270 */
[----:B------:R-:W-:Y:S01]  /*17b0*/  ISETP.GE.U32.AND P0, PT, R4, R5, PT ;  /* 0x000000050400720c */ /* 0x000fe20003f06070 */
[----:B--2---:R-:W-:-:S04]  /*17c0*/  IMAD.WIDE.U32 R4, R211, UR4, RZ ;  /* 0x00000004d3047c25 */ /* 0x004fc8000f8e00ff */
[----:B------:R-:W-:Y:S01]  /*17d0*/  IMAD R213, R211, UR5, R5 ;  /* 0x00000005d3d57c24 */ /* 0x000fe2000f8e0205 */
[----:B------:R-:W2:Y:S07]  /*17e0*/  LDCU.64 UR4, c[0x0][0x3a8] ;  /* 0x00007500ff0477ac */ /* 0x000eae0008000a00 */
[----:B------:R-:W-:Y:S02]  /*17f0*/  @P0 IADD3 R9, PT, PT, R9, 0x1, RZ ;  /* 0x0000000109090810 */ /* 0x000fe40007ffe0ff */
[----:B------:R-:W-:-:S03]  /*1800*/  LEA R212, P0, R4, UR8, 0x2 ;  /* 0x0000000804d47c11 */ /* 0x000fc6000f8010ff */
[----:B------:R-:W-:Y:S01]  /*1810*/  @!P1 IMAD.MOV R9, RZ, RZ, -R9 ;  /* 0x000000ffff099224 */ /* 0x000fe200078e0a09 */
[----:B------:R-:W-:Y:S02]  /*1820*/  LEA.HI.X R213, R4, UR9, R213, 0x2, P0 ;  /* 0x0000000904d57c11 */ /* 0x000fe400080f14d5 */
[----:B------:R-:W-:-:S05]  /*1830*/  @!P2 LOP3.LUT R9, RZ, R17, RZ, 0x33, !PT ;  /* 0x00000011ff09a212 */ /* 0x000fca00078e33ff */
[----:B------:R-:W-:-:S05]  /*1840*/  IMAD.WIDE R18, R9, 0x4, R212 ;  /* 0x0000000409127825 */ /* 0x000fca00078e02d4 */
[----:B------:R-:W2:Y:S01]  /*1850*/  LDG.E R8, desc[UR14][R18.64] ;  /* 0x0000000e12087981 */ /* 0x000ea2000c1e1900 */
[----:B-1----:R-:W-:Y:S01]  /*1860*/  IABS R4, R3 ;  /* 0x0000000300047213 */ /* 0x002fe20000000000 */
[----:B------:R-:W-:Y:S01]  /*1870*/  IMAD.MOV R9, RZ, RZ, -R9 ;  /* 0x000000ffff097224 */ /* 0x000fe200078e0a09 */
[----:B---3--:R-:W-:Y:S01]  /*1880*/  MOV R144, UR10 ;  /* 0x0000000a00907c02 */ /* 0x008fe20008000f00 */
[----:B----4-:R-:W-:Y:S01]  /*1890*/  IMAD.U32 R134, RZ, RZ, UR12 ;  /* 0x0000000cff867e24 */ /* 0x010fe2000f8e00ff */
[----:B------:R-:W1:Y:S01]  /*18a0*/  I2F.RP R11, R4 ;  /* 0x00000004000b7306 */ /* 0x000e620000209400 */
[----:B------:R-:W-:Y:S01]  /*18b0*/  IMAD R2, R17, R9, R2 ;  /* 0x0000000911027224 */ /* 0x000fe200078e0202 */
[----:B------:R-:W-:Y:S01]  /*18c0*/  MOV R145, UR11 ;  /* 0x0000000b00917c02 */ /* 0x000fe20008000f00 */
[----:B------:R-:W-:-:S05]  /*18d0*/  IMAD.U32 R135, RZ, RZ, UR13 ;  /* 0x0000000dff877e24 */ /* 0x000fca000f8e00ff */
[----:B-1----:R-:W1:Y:S02]  /*18e0*/  MUFU.RCP R12, R11 ;  /* 0x0000000b000c7308 */ /* 0x002e640000001000 */
[----:B-1----:R-:W-:-:S06]  /*18f0*/  IADD3 R12, PT, PT, R12, 0xffffffe, RZ ;  /* 0x0ffffffe0c0c7810 */ /* 0x002fcc0007ffe0ff */
[----:B------:R-:W1:Y:S02]  /*1900*/  F2I.FTZ.U32.TRUNC.NTZ R13, R12 ;  /* 0x0000000c000d7305 */ /* 0x000e64000021f000 */
[----:B-1----:R-:W-:Y:S01]  /*1910*/  IADD3 R5, PT, PT, RZ, -R13, RZ ;  /* 0x8000000dff057210 */ /* 0x002fe20007ffe0ff */
[----:B------:R-:W-:-:S04]  /*1920*/  IMAD.MOV.U32 R12, RZ, RZ, RZ ;  /* 0x000000ffff0c7224 */ /* 0x000fc800078e00ff */
[----:B------:R-:W-:Y:S01]  /*1930*/  IMAD R10, R5, R4, RZ ;  /* 0x00000004050a7224 */ /* 0x000fe200078e02ff */
[----:B------:R-:W-:-:S03]  /*1940*/  IABS R5, R16 ;  /* 0x0000001000057213 */ /* 0x000fc60000000000 */
[----:B------:R-:W-:Y:S01]  /*1950*/  IMAD.HI.U32 R13, R13, R10, R12 ;  /* 0x0000000a0d0d7227 */ /* 0x000fe200078e000c */
[----:B------:R-:W-:-:S05]  /*1960*/  MOV R10, R5 ;  /* 0x00000005000a7202 */ /* 0x000fca0000000f00 */
        /* <DEDUP_REMOVED lines=10> */
[----:B------:R-:W-:-:S06]  /*1a10*/  @P2 IADD3 R5, PT, PT, R5, 0x1, RZ ;  /* 0x0000000105052810 */ /* 0x000fcc0007ffe0ff */
[----:B------:R-:W-:Y:S02]  /*1a20*/  @!P0 IADD3 R5, PT, PT, -R5, RZ, RZ ;  /* 0x000000ff05058210 */ /* 0x000fe40007ffe1ff */
[----:B------:R-:W-:Y:S02]  /*1a30*/  @!P1 LOP3.LUT R5, RZ, R3, RZ, 0x33, !PT ;  /* 0x00000003ff059212 */ /* 0x000fe400078e33ff */
[----:B------:R-:W-:-:S05]  /*1a40*/  SHF.R.S32.HI R3, RZ, 0x1f, R2 ;  /* 0x0000001fff037819 */ /* 0x000fca0000011402 */
[C---:B------:R-:W-:Y:S02]  /*1a50*/  IMAD R4, R3.reuse, R134, RZ ;  /* 0x0000008603047224 */ /* 0x040fe400078e02ff */
[----:B------:R-:W-:Y:S02]  /*1a60*/  IMAD R3, R3, R144, RZ ;  /* 0x0000009003037224 */ /* 0x000fe400078e02ff */
[C---:B------:R-:W-:Y:S02]  /*1a70*/  IMAD R4, R2.reuse, R135, R4 ;  /* 0x0000008702047224 */ /* 0x040fe400078e0204 */
[----:B------:R-:W-:Y:S01]  /*1a80*/  IMAD R3, R2, R145, R3 ;  /* 0x0000009102037224 */ /* 0x000fe200078e0203 */
        /* <DEDUP_REMOVED lines=13> */
[----:B------:R-:W-:Y:S01]  /*1b60*/  IADD3 R11, PT, PT, R11, R4, RZ ;  /* 0x000000040b0b7210 */ /* 0x000fe20007ffe0ff */
[----:B------:R-:W-:Y:S02]  /*1b70*/  IMAD.IADD R9, R9, 0x1, R3 ;  /* 0x0000000109097824 */ /* 0x000fe400078e0203 */
        /* <DEDUP_REMOVED lines=9> */
.L_x_2370:
        /* <DEDUP_REMOVED lines=15> */
.L_x_2372:
[----:B------:R-:W2:Y:S01]  /*1d00*/  LDC.64 R134, c[0x0][0x3b8] ;  /* 0x0000ee00ff867b82 */ /* 0x000ea20000000a00 */
[----:B------:R-:W-:-:S05]  /*1d10*/  IADD3 R10, PT, PT, R8, R3, RZ ;  /* 0x00000003080a7210 */ /* 0x000fca0007ffe0ff */
[C---:B--2---:R-:W-:Y:S02]  /*1d20*/  IMAD R19, R10.reuse, R135, RZ ;  /* 0x000000870a137224 */ /* 0x044fe400078e02ff */
[----:B------:R-:W-:-:S05]  /*1d30*/  IMAD.WIDE.U32 R10, R10, R134, RZ ;  /* 0x000000860a0a7225 */ /* 0x000fca00078e00ff */
[----:B------:R-:W-:Y:S02]  /*1d40*/  IADD3 R19, PT, PT, R11, R19, RZ ;  /* 0x000000130b137210 */ /* 0x000fe40007ffe0ff */
[----:B------:R-:W-:Y:S02]  /*1d50*/  MOV R18, R10 ;  /* 0x0000000a00127202 */ /* 0x000fe40000000f00 */
.L_x_2373:
        /* <DEDUP_REMOVED lines=14> */
.L_x_2374:
[----:B------:R-:W2:Y:S01]  /*1e40*/  LDC.64 R144, c[0x0][0x3c0] ;  /* 0x0000f000ff907b82 */ /* 0x000ea20000000a00 */
[----:B------:R-:W-:-:S05]  /*1e50*/  IADD3 R3, PT, PT, R8, R3, RZ ;  /* 0x0000000308037210 */ /* 0x000fca0007ffe0ff */
[C---:B--2---:R-:W-:Y:S02]  /*1e60*/  IMAD R21, R3.reuse, R145, RZ ;  /* 0x0000009103157224 */ /* 0x044fe400078e02ff */
[----:B------:R-:W-:-:S05]  /*1e70*/  IMAD.WIDE.U32 R2, R3, R144, RZ ;  /* 0x0000009003027225 */ /* 0x000fca00078e00ff */
[----:B------:R-:W-:Y:S02]  /*1e80*/  IADD3 R21, PT, PT, R3, R21, RZ ;  /* 0x0000001503157210 */ /* 0x000fe40007ffe0ff */
[----:B------:R-:W-:-:S07]  /*1e90*/  MOV R20, R2 ;  /* 0x0000000200147202 */ /* 0x000fce0000000f00 */
.L_x_2375:
        /* <DEDUP_REMOVED lines=43> */
[----:B------:R-:W-:-:S04]  /*2150*/  IMAD.WIDE.U32 R22, R12, R2, R18 ;  /* 0x000000020c167225 */ /* 0x000fc800078e0012 */
[----:B------:R-:W-:Y:S01]  /*2160*/  IMAD R3, R12, R3, R9 ;  /* 0x000000030c037224 */ /* 0x000fe200078e0209 */
[----:B------:R-:W-:-:S04]  /*2170*/  IADD3 R9, PT, PT, R11, R5, RZ ;  /* 0x000000050b097210 */ /* 0x000fc80007ffe0ff */
[----:B------:R-:W-:-:S07]  /*2180*/  IADD3 R8, PT, PT, R23, R3, RZ ;  /* 0x0000000317087210 */ /* 0x000fce0007ffe0ff */
.L_x_2371:
        /* <DEDUP_REMOVED lines=10> */
[----:B------:R-:W-:Y:S01]  /*2230*/  LOP3.LUT R18, R150, 0x1c0, RZ, 0xc0, !PT ;  /* 0x000001c096127812 */ /* 0x000fe200078ec0ff */
[----:B------:R-:W4:Y:S01]  /*2240*/  LDCU.64 UR10, c[0x0][0x388] ;  /* 0x00007100ff0a77ac */ /* 0x000f220008000a00 */
[----:B------:R-:W-:Y:S01]  /*2250*/  LOP3.LUT R180, R17, 0x38, R184, 0x78, !PT ;  /* 0x0000003811b47812 */ /* 0x000fe200078e78b8 */
[----:B------:R-:W5:Y:S01]  /*2260*/  @!P2 LDC.64 R4, c[0x0][0x398] ;  /* 0x0000e600ff04ab82 */ /* 0x000f620000000a00 */
[C---:B------:R-:W-:Y:S01]  /*2270*/  IADD3 R10, P0, PT, R151.reuse, R10, RZ ;  /* 0x0000000a970a7210 */ /* 0x040fe20007f1e0ff */
[----:B------:R-:W-:Y:S01]  /*2280*/  IMAD.MOV.U32 R13, RZ, RZ, RZ ;  /* 0x000000ffff0d7224 */ /* 0x000fe200078e00ff */
[----:B------:R-:W-:Y:S01]  /*2290*/  IADD3 R22, P1, PT, R151, R22, RZ ;  /* 0x0000001697167210 */ /* 0x000fe20007f3e0ff */
[----:B------:R-:W-:Y:S01]  /*22a0*/  BSSY.RECONVERGENT B0, `(.L_x_2376) ;  /* 0x0000044000007945 */ /* 0x000fe20003800200 */
[----:B------:R-:W-:Y:S01]  /*22b0*/  LOP3.LUT R149, R18, 0x38, R11, 0xf8, !PT ;  /* 0x0000003812957812 */ /* 0x000fe200078ef80b */
[----:B------:R-:W-:Y:S01]  /*22c0*/  IMAD.WIDE.U32 R14, R15, 0x40, R12 ;  /* 0x000000400f0e7825 */ /* 0x000fe200078e000c */
[----:B------:R-:W-:Y:S01]  /*22d0*/  LOP3.LUT R180, R180, 0x1e00, R11, 0xf8, !PT ;  /* 0x00001e00b4b47812 */ /* 0x000fe200078ef80b */
[----:B------:R-:W3:Y:S01]  /*22e0*/  @P2 LDC.64 R2, c[0x0][0x3b0] ;  /* 0x0000ec00ff022b82 */ /* 0x000ee20000000a00 */
[----:B------:R-:W-:Y:S01]  /*22f0*/  SHF.R.U32.HI R186, RZ, 0x1, R184 ;  /* 0x00000001ffba7819 */ /* 0x000fe200000116b8 */
[----:B------:R-:W-:Y:S01]  /*2300*/  IMAD.X R11, RZ, RZ, R9, P0 ;  /* 0x000000ffff0b7224 */ /* 0x000fe200000e0609 */
[C---:B------:R-:W-:Y:S01]  /*2310*/  LOP3.LUT R148, R151.reuse, 0x40, RZ, 0xfc, !PT ;  /* 0x0000004097947812 */ /* 0x040fe200078efcff */
[----:B------:R-:W-:Y:S01]  /*2320*/  IMAD.X R23, RZ, RZ, R8, P1 ;  /* 0x000000ffff177224 */ /* 0x000fe200008e0608 */
[----:B------:R-:W-:Y:S01]  /*2330*/  LOP3.LUT R147, R151, 0x80, RZ, 0xfc, !PT ;  /* 0x0000008097937812 */ /* 0x000fe200078efcff */
[----:B------:R-:W-:-:S04]  /*2340*/  IMAD.WIDE.U32 R8, R12, R144, R10 ;  /* 0x000000900c087225 */ /* 0x000fc800078e000a */
[----:B------:R-:W-:Y:S01]  /*2350*/  IMAD R205, R12, R145, R9 ;  /* 0x000000910ccd7224 */ /* 0x000fe200078e0209 */
[----:B-1----:R-:W-:Y:S01]  /*2360*/  LEA R204, P0, R8, UR4, 0x1 ;  /* 0x0000000408cc7c11 */ /* 0x002fe2000f8008ff */
[----:B------:R-:W-:-:S03]  /*2370*/  IMAD.WIDE.U32 R18, R12, R134, R22 ;  /* 0x000000860c127225 */ /* 0x000fc600078e0016 */
[----:B------:R-:W-:Y:S01]  /*2380*/  LEA.HI.X R205, R8, UR5, R205, 0x1, P0 ;  /* 0x0000000508cd7c11 */ /* 0x000fe200080f0ccd */
[C---:B-----5:R-:W-:Y:S01]  /*2390*/  @!P2 IMAD.WIDE.U32 R20, R211.reuse, R4, RZ ;  /* 0x00000004d314a225 */ /* 0x060fe200078e00ff */
[----:B------:R-:W-:Y:S01]  /*23a0*/  UMOV UR5, 0x400 ;  /* 0x0000040000057882 */ /* 0x000fe20000000000 */
[----:B----4-:R-:W-:Y:S01]  /*23b0*/  LEA R202, P1, R18, UR10, 0x1 ;  /* 0x0000000a12ca7c11 */ /* 0x010fe2000f8208ff */
[----:B--2---:R-:W-:Y:S01]  /*23c0*/  ULEA UR5, UR12, UR5, 0x18 ;  /* 0x000000050c057291 */ /* 0x004fe2000f8ec0ff */
[----:B------:R-:W-:Y:S02]  /*23d0*/  @!P2 IMAD R5, R211, R5, R21 ;  /* 0x00000005d305a224 */ /* 0x000fe400078e0215 */
[----:B------:R-:W-:Y:S01]  /*23e0*/  IMAD R201, R12, R135, R19 ;  /* 0x000000870cc97224 */ /* 0x000fe200078e0213 */
[----:B------:R-:W-:Y:S01]  /*23f0*/  SHF.R.S32.HI R19, RZ, 0x1f, R16 ;  /* 0x0000001fff137819 */ /* 0x000fe20000011410 */
[----:B---3--:R-:W-:Y:S01]  /*2400*/  @P2 IMAD.WIDE.U32 R10, R6, R2, RZ ;  /* 0x00000002060a2225 */ /* 0x008fe200078e00ff */
[----:B------:R-:W-:-:S02]  /*2410*/  LEA R180, R180, UR5, 0x1 ;  /* 0x00000005b4b47c11 */ /* 0x000fc4000f8e08ff */
[----:B------:R-:W-:Y:S01]  /*2420*/  LEA.HI.X R201, R18, UR11, R201, 0x1, P1 ;  /* 0x0000000b12c97c11 */ /* 0x000fe200088f0cc9 */
[----:B------:R-:W-:Y:S02]  /*2430*/  @!P2 IMAD.MOV.U32 R2, RZ, RZ, R20 ;  /* 0x000000ffff02a224 */ /* 0x000fe400078e0014 */
[----:B------:R-:W-:Y:S02]  /*2440*/  @P2 IMAD.MOV.U32 R2, RZ, RZ, R10 ;  /* 0x000000ffff022224 */ /* 0x000fe400078e000a */
[----:B------:R-:W-:Y:S02]  /*2450*/  @P2 IMAD R5, R6, R3, R11 ;  /* 0x0000000306052224 */ /* 0x000fe400078e020b */
[----:B------:R-:W-:Y:S01]  /*2460*/  IMAD R19, R19, UR6, RZ ;  /* 0x0000000613137c24 */ /* 0x000fe2000f8e02ff */
[----:B------:R-:W-:Y:S02]  /*2470*/  IADD3 R4, P0, PT, R151, R2, RZ ;  /* 0x0000000297047210 */ /* 0x000fe40007f1e0ff */
[----:B------:R-:W-:Y:S01]  /*2480*/  LOP3.LUT R2, R186, 0x8, RZ, 0xc0, !PT ;  /* 0x00000008ba027812 */ /* 0x000fe200078ec0ff */
[----:B------:R-:W-:-:S02]  /*2490*/  IMAD R19, R16, UR7, R19 ;  /* 0x0000000710137c24 */ /* 0x000fc4000f8e0213 */
[----:B------:R-:W-:Y:S01]  /*24a0*/  IMAD.X R5, RZ, RZ, R5, P0 ;  /* 0x000000ffff057224 */ /* 0x000fe200000e0605 */
[----:B------:R-:W-:Y:S02]  /*24b0*/  ISETP.GE.AND P0, PT, R12, R195, PT ;  /* 0x000000c30c00720c */ /* 0x000fe40003f06270 */
[----:B------:R-:W-:Y:S01]  /*24c0*/  LOP3.LUT R85, R149, R2, RZ, 0x3c, !PT ;  /* 0x0000000295557212 */ /* 0x000fe200078e3cff */
[----:B------:R-:W-:-:S04]  /*24d0*/  IMAD.WIDE.U32 R16, R16, UR6, R4 ;  /* 0x0000000610107c25 */ /* 0x000fc8000f8e0004 */
[----:B------:R-:W-:-:S06]  /*24e0*/  IMAD.IADD R19, R17, 0x1, R19 ;  /* 0x0000000111137824 */ /* 0x000fcc00078e0213 */
        /* <DEDUP_REMOVED lines=30> */
.L_x_2378:
[----:B------:R3:W-:Y:S02]  /*26d0*/  STS.128 [R180+0x4000], RZ ;  /* 0x004000ffb4007388 */ /* 0x0007e40000000c00 */
.L_x_2377:
[----:B------:R-:W-:Y:S05]  /*26e0*/  BSYNC.RECONVERGENT B0 ;  /* 0x0000000000007941 */ /* 0x000fea0003800200 */
.L_x_2376:
        /* <DEDUP_REMOVED lines=36> */
.L_x_2381:
[----:B------:R2:W-:Y:S02]  /*2930*/  STS.128 [R180+0x4800], RZ ;  /* 0x004800ffb4007388 */ /* 0x0005e40000000c00 */
.L_x_2380:
[----:B------:R-:W-:Y:S05]  /*2940*/  BSYNC.RECONVERGENT B0 ;  /* 0x0000000000007941 */ /* 0x000fea0003800200 */
.L_x_2379:
[----:B-12-4-:R-:W-:Y:S01]  /*2950*/  IADD3 R9, PT, PT, R12, 0x20, RZ ;  /* 0x000000200c097810 */ /* 0x016fe20007ffe0ff */
        /* <DEDUP_REMOVED lines=35> */
.L_x_2384:
[----:B------:R2:W-:Y:S02]  /*2b90*/  STS.128 [R180+0x5000], RZ ;  /* 0x005000ffb4007388 */ /* 0x0005e40000000c00 */
.L_x_2383:
[----:B------:R-:W-:Y:S05]  /*2ba0*/  BSYNC.RECONVERGENT B0 ;  /* 0x0000000000007941 */ /* 0x000fea0003800200 */
.L_x_2382:
        /* <DEDUP_REMOVED lines=36> */
.L_x_2387:
[----:B------:R2:W-:Y:S02]  /*2df0*/  STS.128 [R180+0x5800], RZ ;  /* 0x005800ffb4007388 */ /* 0x0005e40000000c00 */
.L_x_2386:
[----:B------:R-:W-:Y:S05]  /*2e00*/  BSYNC.RECONVERGENT B0 ;  /* 0x0000000000007941 */ /* 0x000fea0003800200 */
.L_x_2385:
        /* <DEDUP_REMOVED lines=30> */
.L_x_2390:
[----:B------:R2:W-:Y:S02]  /*2ff0*/  STS.128 [R180+0xa000], RZ ;  /* 0x00a000ffb4007388 */ /* 0x0005e40000000c00 */
.L_x_2389:
[----:B------:R-:W-:Y:S05]  /*3000*/  BSYNC.RECONVERGENT B0 ;  /* 0x0000000000007941 */ /* 0x000fea0003800200 */
.L_x_2388:
        /* <DEDUP_REMOVED lines=27> */
.L_x_2393:
[----:B------:R1:W-:Y:S02]  /*31c0*/  STS.128 [R180+0xa800], RZ ;  /* 0x00a800ffb4007388 */ /* 0x0003e40000000c00 */
.L_x_2392:
[----:B------:R-:W-:Y:S05]  /*31d0*/  BSYNC.RECONVERGENT B0 ;  /* 0x0000000000007941 */ /* 0x000fea0003800200 */
.L_x_2391:
        /* <DEDUP_REMOVED lines=25> */
.L_x_2396:
[----:B------:R1:W-:Y:S02]  /*3370*/  STS.128 [R180+0xb000], RZ ;  /* 0x00b000ffb4007388 */ /* 0x0003e40000000c00 */
.L_x_2395:
[----:B------:R-:W-:Y:S05]  /*3380*/  BSYNC.RECONVERGENT B0 ;  /* 0x0000000000007941 */ /* 0x000fea0003800200 */
.L_x_2394:
        /* <DEDUP_REMOVED lines=30> */
.L_x_2399:
[----:B------:R1:W-:Y:S02]  /*3570*/  STS.128 [R180+0xb800], RZ ;  /* 0x00b800ffb4007388 */ /* 0x0003e40000000c00 */
.L_x_2398:
[----:B------:R-:W-:Y:S05]  /*3580*/  BSYNC.RECONVERGENT B0 ;  /* 0x0000000000007941 */ /* 0x000fea0003800200 */
.L_x_2397:
[----:B------:R-:W0:Y:S01]  /*3590*/  LDGDEPBAR ;  /* 0x00000000000079af */ /* 0x000e220000000000 */
[----:B------:R-:W-:Y:S01]  /*35a0*/  BSSY.RECONVERGENT B0, `(.L_x_2400) ;  /* 0x0000020000007945 */ /* 0x000fe20003800200 */
[----:B------:R-:W-:Y:S01]  /*35b0*/  IADD3 R88, PT, PT, R87, R88, -R7 ;  /* 0x0000005857587210 */ /* 0x000fe20007ffe807 */
        /* <DEDUP_REMOVED lines=25> */
.L_x_2402:
[----:B------:R1:W-:Y:S01]  /*3750*/  STS.128 [R180+0x10000], RZ ;  /* 0x010000ffb4007388 */ /* 0x0003e20000000c00 */
[----:B------:R-:W-:Y:S05]  /*3760*/  BRA `(.L_x_2403) ;  /* 0x00000000000c7947 */ /* 0x000fea0003800000 */
.L_x_2401:
[----:B------:R1:W-:Y:S04]  /*3770*/  STS.128 [R180+0xc000], RZ ;  /* 0x00c000ffb4007388 */ /* 0x0003e80000000c00 */
[----:B------:R1:W-:Y:S04]  /*3780*/  STS.128 [R180+0xe000], RZ ;  /* 0x00e000ffb4007388 */ /* 0x0003e80000000c00 */
[----:B------:R1:W-:Y:S02]  /*3790*/  STS.128 [R180+0x10000], RZ ;  /* 0x010000ffb4007388 */ /* 0x0003e40000000c00 */
.L_x_2403:
[----:B------:R-:W-:Y:S05]  /*37a0*/  BSYNC.RECONVERGENT B0 ;  /* 0x0000000000007941 */ /* 0x000fea0003800200 */
.L_x_2400:
        /* <DEDUP_REMOVED lines=30> */
.L_x_2406:
[----:B------:R1:W-:Y:S02]  /*3990*/  STS.128 [R180+0x10800], RZ ;  /* 0x010800ffb4007388 */ /* 0x0003e40000000c00 */
.L_x_2405:
[----:B------:R-:W-:Y:S05]  /*39a0*/  BSYNC.RECONVERGENT B0 ;  /* 0x0000000000007941 */ /* 0x000fea0003800200 */
.L_x_2404:
        /* <DEDUP_REMOVED lines=28> */
.L_x_2409:
[----:B------:R1:W-:Y:S02]  /*3b70*/  STS.128 [R180+0x11000], RZ ;  /* 0x011000ffb4007388 */ /* 0x0003e40000000c00 */
.L_x_2408:
[----:B------:R-:W-:Y:S05]  /*3b80*/  BSYNC.RECONVERGENT B0 ;  /* 0x0000000000007941 */ /* 0x000fea0003800200 */
.L_x_2407:
[----:B------:R-:W-:Y:S01]  /*3b90*/  ISETP.GE.AND P0, PT, R5, R4, PT ;  /* 0x000000040500720c */ /* 0x000fe20003f06270 */
[----:B------:R-:W-:Y:S01]  /*3ba0*/  BSSY.RECONVERGENT B0, `(.L_x_2410) ;  /* 0x0000022000007945 */ /* 0x000fe20003800200 */
[----:B------:R-:W-:Y:S01]  /*3bb0*/  SHF.R.U32.HI R89, RZ, 0x2, R184 ;  /* 0x00000002ff597819 */ /* 0x000fe200000116b8 */
[----:B------:R-:W-:Y:S01]  /*3bc0*/  IMAD.IADD R6, R85, 0x1, R6 ;  /* 0x0000000155067824 */ /* 0x000fe200078e0206 */
[----:B------:R-:W-:Y:S02]  /*3bd0*/  SHF.R.U32.HI R4, RZ, 0x4, R184 ;  /* 0x00000004ff047819 */ /* 0x000fe400000116b8 */
[----:B------:R-:W-:Y:S02]  /*3be0*/  LOP3.LUT R146, R184, 0x8, RZ, 0xc0, !PT ;  /* 0x00000008b8927812 */ /* 0x000fe400078ec0ff */
[----:B------:R-:W-:-:S05]  /*3bf0*/  LOP3.LUT R89, R89, 0x7, RZ, 0xc0, !PT ;  /* 0x0000000759597812 */ /* 0x000fca00078ec0ff */
        /* <DEDUP_REMOVED lines=27> */
.L_x_2412:
[----:B------:R1:W-:Y:S02]  /*3db0*/  STS.128 [R180+0x11800], RZ ;  /* 0x011800ffb4007388 */ /* 0x0003e40000000c00 */
.L_x_2411:
[----:B------:R-:W-:Y:S05]  /*3dc0*/  BSYNC.RECONVERGENT B0 ;  /* 0x0000000000007941 */ /* 0x000fea0003800200 */
.L_x_2410:
[----:B------:R-:W-:Y:S01]  /*3dd0*/  IMAD.SHL.U32 R4, R4, 0x400, RZ ;  /* 0x0000040004047824 */ /* 0x000fe200078e00ff */
[----:B------:R-:W-:Y:S01]  /*3de0*/  LOP3.LUT R146, R149, R146, RZ, 0x3c, !PT ;  /* 0x0000009295927212 */ /* 0x000fe200078e3cff */
[----:B------:R-:W-:Y:S01]  /*3df0*/  IMAD.MOV.U32 R182, RZ, RZ, 0x20 ;  /* 0x00000020ffb67424 */ /* 0x000fe200078e00ff */
[----:B------:R-:W-:Y:S01]  /*3e00*/  LEA R99, R6, UR5, 0x1 ;  /* 0x0000000506637c11 */ /* 0x000fe2000f8e08ff */
[----:B------:R-:W-:Y:S01]  /*3e10*/  IMAD.MOV.U32 R152, RZ, RZ, 0x40 ;  /* 0x00000040ff987424 */ /* 0x000fe200078e00ff */
[----:B------:R-:W-:Y:S01]  /*3e20*/  LOP3.LUT R5, R4, 0x400, RZ, 0xc0, !PT ;  /* 0x0000040004057812 */ /* 0x000fe200078ec0ff */
[----:B------:R-:W0:Y:S01]  /*3e30*/  LDGDEPBAR ;  /* 0x00000000000079af */ /* 0x000e220000000000 */
[C---:B------:R-:W-:Y:S02]  /*3e40*/  LOP3.LUT P0, RZ, R184.reuse, 0x2, RZ, 0xc0, !PT ;  /* 0x00000002b8ff7812 */ /* 0x040fe4000780c0ff */
[----:B------:R-:W-:Y:S01]  /*3e50*/  LOP3.LUT P2, RZ, R184, 0x4, RZ, 0xc0, !PT ;  /* 0x00000004b8ff7812 */ /* 0x000fe2000784c0ff */
[----:B------:R-:W-:Y:S01]  /*3e60*/  IMAD R98, R146, 0x2, R5 ;  /* 0x0000000292627824 */ /* 0x000fe200078e0205 */
[----:B------:R-:W-:Y:S01]  /*3e70*/  LDSM.16.M88.4 R72, [R99] ;  /* 0x000000006348783b */ /* 0x000fe20000000200 */
[----:B------:R-:W-:-:S02]  /*3e80*/  SEL R84, R182, 0xffffffe0, !P0 ;  /* 0xffffffe0b6547807 */ /* 0x000fc40004000000 */
[----:B------:R-:W-:Y:S01]  /*3e90*/  VIADD R95, R98, UR5 ;  /* 0x00000005625f7c36 */ /* 0x000fe20008000000 */
[----:B------:R-:W5:Y:S01]  /*3ea0*/  LDSM.16.M88.4 R44, [R98+UR5+0x6000] ;  /* 0x00600005622c783b */ /* 0x000f620008000200 */
[----:B------:R-:W-:Y:S01]  /*3eb0*/  SEL R152, R152, 0xffffffc0, !P2 ;  /* 0xffffffc098987807 */ /* 0x000fe20005000000 */
[--C-:B------:R-:W-:Y:S01]  /*3ec0*/  IMAD.IADD R96, R99, 0x1, R84.reuse ;  /* 0x0000000163607824 */ /* 0x100fe200078e0254 */
[----:B------:R-:W-:Y:S01]  /*3ed0*/  ISETP.GT.AND P1, PT, R153, R200, PT ;  /* 0x000000c89900720c */ /* 0x000fe20003f24270 */
[----:B------:R-:W-:Y:S01]  /*3ee0*/  IMAD.IADD R94, R95, 0x1, R84 ;  /* 0x000000015f5e7824 */ /* 0x000fe200078e0254 */
[----:B------:R-:W2:Y:S01]  /*3ef0*/  LDSM.16.M88.4 R36, [R98+UR5+0x6800] ;  /* 0x006800056224783b */ /* 0x000ea20008000200 */
[--C-:B------:R-:W-:Y:S02]  /*3f00*/  IMAD.IADD R97, R99, 0x1, R152.reuse ;  /* 0x0000000163617824 */ /* 0x100fe400078e0298 */
[----:B------:R-:W-:Y:S01]  /*3f10*/  IMAD.IADD R95, R95, 0x1, R152 ;  /* 0x000000015f5f7824 */ /* 0x000fe200078e0298 */
[----:B------:R-:W3:Y:S01]  /*3f20*/  LDSM.16.M88.4 R28, [R98+UR5+0x7000] ;  /* 0x00700005621c783b */ /* 0x000ee20008000200 */
[----:B------:R-:W-:-:S02]  /*3f30*/  IMAD.IADD R93, R84, 0x1, R97 ;  /* 0x00000001545d7824 */ /* 0x000fc400078e0261 */
[----:B------:R-:W-:Y:S01]  /*3f40*/  IMAD.IADD R91, R84, 0x1, R95 ;  /* 0x00000001545b7824 */ /* 0x000fe200078e025f */
[----:B----4-:R-:W4:Y:S04]  /*3f50*/  LDSM.16.M88.4 R20, [R98+UR5+0x7800] ;  /* 0x007800056214783b */ /* 0x010f280008000200 */
[----:B-1----:R-:W-:Y:S04]  /*3f60*/  LDSM.16.M88.4 R8, [R96] ;  /* 0x000000006008783b */ /* 0x002fe80000000200 */
[----:B------:R-:W1:Y:S04]  /*3f70*/  LDSM.16.M88.4 R16, [R94+0x6000] ;  /* 0x006000005e10783b */ /* 0x000e680000000200 */
[----:B------:R-:W1:Y:S04]  /*3f80*/  LDSM.16.M88.4 R12, [R94+0x6800] ;  /* 0x006800005e0c783b */ /* 0x000e680000000200 */
[----:B------:R-:W1:Y:S04]  /*3f90*/  LDSM.16.M88.4 R4, [R94+0x7000] ;  /* 0x007000005e04783b */ /* 0x000e680000000200 */
[----:B------:R-:W1:Y:S04]  /*3fa0*/  LDSM.16.M88.4 R64, [R94+0x7800] ;  /* 0x007800005e40783b */ /* 0x000e680000000200 */
        /* <DEDUP_REMOVED lines=9> */
[C---:B---3--:R-:W-:Y:S08]  /*4040*/  HMMA.16816.F32 R32, R72.reuse, R28, RZ ;  /* 0x0000001c4820723c */ /* 0x048ff000000018ff */
[C---:B------:R-:W-:Y:S08]  /*4050*/  HMMA.16816.F32 R36, R72.reuse, R38, RZ ;  /* 0x000000264824723c */ /* 0x040ff000000018ff */
[C---:B------:R-:W-:Y:S08]  /*4060*/  HMMA.16816.F32 R28, R72.reuse, R30, RZ ;  /* 0x0000001e481c723c */ /* 0x040ff000000018ff */
[C---:B----4-:R-:W-:Y:S08]  /*4070*/  HMMA.16816.F32 R24, R72.reuse, R20, RZ ;  /* 0x000000144818723c */ /* 0x050ff000000018ff */
        /* <DEDUP_REMOVED lines=75> */
[----:B------:R-:W-:Y:S07]  /*4530*/  LDSM.16.M88.4 R56, [R98+UR5+0xa800] ;  /* 0x00a800056238783b */ /* 0x000fee0008000200 */
[C---:B---3--:R-:W-:Y:S08]  /*4540*/  HMMA.16816.F32 R24, R20.reuse, R52, R24 ;  /* 0x000000341418723c */ /* 0x048ff00000001818 */
[----:B------:R-:W-:Y:S01]  /*4550*/  HMMA.16816.F32 R72, R20, R54, R72 ;  /* 0x000000361448723c */ /* 0x000fe20000001848 */
[----:B------:R-:W3:Y:S04]  /*4560*/  LDSM.16.M88.4 R52, [R98+UR5+0xb000] ;  /* 0x00b000056234783b */ /* 0x000ee80008000200 */
[----:B------:R-:W5:Y:S03]  /*4570*/  LDSM.16.M88.4 R20, [R98+UR5+0xb800] ;  /* 0x00b800056214783b */ /* 0x000f660008000200 */
        /* <DEDUP_REMOVED lines=8> */
[----:B------:R-:W-:Y:S07]  /*4600*/  LDSM.16.M88.4 R12, [R94+0xa000] ;  /* 0x00a000005e0c783b */ /* 0x000fee0000000200 */
[C---:B----4-:R-:W-:Y:S08]  /*4610*/  HMMA.16816.F32 R24, R4.reuse, R8, R24 ;  /* 0x000000080418723c */ /* 0x050ff00000001818 */
[----:B------:R-:W-:Y:S01]  /*4620*/  HMMA.16816.F32 R72, R4, R10, R72 ;  /* 0x0000000a0448723c */ /* 0x000fe20000001848 */
[----:B------:R-:W1:Y:S04]  /*4630*/  LDSM.16.M88.4 R4, [R94+0xb000] ;  /* 0x00b000005e04783b */ /* 0x000e680000000200 */
[----:B------:R-:W2:Y:S03]  /*4640*/  LDSM.16.M88.4 R8, [R94+0xa800] ;  /* 0x00a800005e08783b */ /* 0x000ea60000000200 */
[C---:B---3--:R-:W-:Y:S08]  /*4650*/  HMMA.16816.F32 R32, R16.reuse, R52, R32 ;  /* 0x000000341020723c */ /* 0x048ff00000001820 */
[C---:B------:R-:W-:Y:S01]  /*4660*/  HMMA.16816.F32 R28, R16.reuse, R54, R28 ;  /* 0x00000036101c723c */ /* 0x040fe2000000181c */
[----:B------:R-:W3:Y:S07]  /*4670*/  LDSM.16.M88.4 R52, [R95+0xb800] ;  /* 0x00b800005f34783b */ /* 0x000eee0000000200 */
[C---:B-----5:R-:W-:Y:S08]  /*4680*/  HMMA.16816.F32 R24, R16.reuse, R20, R24 ;  /* 0x000000141018723c */ /* 0x060ff00000001818 */
[C---:B------:R-:W-:Y:S08]  /*4690*/  HMMA.16816.F32 R48, R16.reuse, R60, R48 ;  /* 0x0000003c1030723c */ /* 0x040ff00000001830 */
[C---:B------:R-:W-:Y:S01]  /*46a0*/  HMMA.16816.F32 R44, R16.reuse, R62, R44 ;  /* 0x0000003e102c723c */ /* 0x040fe2000000182c */
[----:B------:R-:W4:Y:S07]  /*46b0*/  LDSM.16.M88.4 R60, [R95+0xa800] ;  /* 0x00a800005f3c783b */ /* 0x000f2e0000000200 */
[C---:B------:R-:W-:Y:S08]  /*46c0*/  HMMA.16816.F32 R40, R16.reuse, R56, R40 ;  /* 0x000000381028723c */ /* 0x040ff00000001828 */
[C---:B------:R-:W-:Y:S01]  /*46d0*/  HMMA.16816.F32 R36, R16.reuse, R58, R36 ;  /* 0x0000003a1024723c */ /* 0x040fe20000001824 */
[----:B------:R-:W5:Y:S07]  /*46e0*/  LDSM.16.M88.4 R56, [R95+0xb000] ;  /* 0x00b000005f38783b */ /* 0x000f6e0000000200 */
[----:B------:R-:W-:Y:S01]  /*46f0*/  HMMA.16816.F32 R72, R16, R22, R72 ;  /* 0x000000161048723c */ /* 0x000fe20000001848 */
[----:B------:R-:W-:Y:S04]  /*4700*/  LDSM.16.M88.4 R20, [R93+0x4000] ;  /* 0x004000005d14783b */ /* 0x000fe80000000200 */
[----:B------:R-:W-:Y:S03]  /*4710*/  LDSM.16.M88.4 R16, [R91+0xa000] ;  /* 0x00a000005b10783b */ /* 0x000fe60000000200 */
[C---:B-1----:R-:W-:Y:S08]  /*4720*/  HMMA.16816.F32 R32, R76.reuse, R4, R32 ;  /* 0x000000044c20723c */ /* 0x042ff00000001820 */
[C---:B------:R-:W-:Y:S01]  /*4730*/  HMMA.16816.F32 R28, R76.reuse, R6, R28 ;  /* 0x000000064c1c723c */ /* 0x040fe2000000181c */
[----:B------:R-:W1:Y:S07]  /*4740*/  LDSM.16.M88.4 R4, [R91+0xb800] ;  /* 0x00b800005b04783b */ /* 0x000e6e0000000200 */
[C---:B------:R-:W-:Y:S08]  /*4750*/  HMMA.16816.F32 R24, R76.reuse, R80, R24 ;  /* 0x000000504c18723c */ /* 0x040ff00000001818 */
[C---:B------:R-:W-:Y:S08]  /*4760*/  HMMA.16816.F32 R48, R76.reuse, R12, R48 ;  /* 0x0000000c4c30723c */ /* 0x040ff00000001830 */
[C---:B------:R-:W-:Y:S01]  /*4770*/  HMMA.16816.F32 R44, R76.reuse, R14, R44 ;  /* 0x0000000e4c2c723c */ /* 0x040fe2000000182c */
[----:B------:R-:W1:Y:S07]  /*4780*/  LDSM.16.M88.4 R12, [R91+0xa800] ;  /* 0x00a800005b0c783b */ /* 0x000e6e0000000200 */
[C---:B--2---:R-:W-:Y:S08]  /*4790*/  HMMA.16816.F32 R40, R76.reuse, R8, R40 ;  /* 0x000000084c28723c */ /* 0x044ff00000001828 */
[----:B------:R-:W-:Y:S01]  /*47a0*/  HMMA.16816.F32 R36, R76, R10, R36 ;  /* 0x0000000a4c24723c */ /* 0x000fe20000001824 */
[----:B------:R-:W2:Y:S01]  /*47b0*/  LDSM.16.M88.4 R8, [R91+0xb000] ;  /* 0x00b000005b08783b */ /* 0x000ea20000000200 */
[----:B------:R-:W-:-:S06]  /*47c0*/  DEPBAR.LE SB0, 0x0 ;  /* 0x000080000000791a */ /* 0x000fcc0000000000 */
[----:B------:R-:W-:Y:S08]  /*47d0*/  HMMA.16816.F32 R72, R76, R82, R72 ;  /* 0x000000524c48723c */ /* 0x000ff00000001848 */
[C---:B---3--:R-:W-:Y:S08]  /*47e0*/  HMMA.16816.F32 R24, R68.reuse, R52, R24 ;  /* 0x000000344418723c */ /* 0x048ff00000001818 */
[C---:B------:R-:W-:Y:S08]  /*47f0*/  HMMA.16816.F32 R48, R68.reuse, R64, R48 ;  /* 0x000000404430723c */ /* 0x040ff00000001830 */
[C---:B------:R-:W-:Y:S08]  /*4800*/  HMMA.16816.F32 R44, R68.reuse, R66, R44 ;  /* 0x00000042442c723c */ /* 0x040ff0000000182c */
[C---:B----4-:R-:W-:Y:S08]  /*4810*/  HMMA.16816.F32 R40, R68.reuse, R60, R40 ;  /* 0x0000003c4428723c */ /* 0x050ff00000001828 */
[C---:B------:R-:W-:Y:S08]  /*4820*/  HMMA.16816.F32 R36, R68.reuse, R62, R36 ;  /* 0x0000003e4424723c */ /* 0x040ff00000001824 */
[C---:B-----5:R-:W-:Y:S08]  /*4830*/  HMMA.16816.F32 R32, R68.reuse, R56, R32 ;  /* 0x000000384420723c */ /* 0x060ff00000001820 */
[C---:B------:R-:W-:Y:S08]  /*4840*/  HMMA.16816.F32 R28, R68.reuse, R58, R28 ;  /* 0x0000003a441c723c */ /* 0x040ff0000000181c */
[----:B------:R-:W-:Y:S08]  /*4850*/  HMMA.16816.F32 R72, R68, R54, R72 ;  /* 0x000000364448723c */ /* 0x000ff00000001848 */
[----:B-1----:R-:W-:Y:S01]  /*4860*/  HMMA.16816.F32 R24, R20, R4, R24 ;  /* 0x000000041418723c */ /* 0x002fe20000001818 */
[----:B------:R-:W-:-:S04]  /*4870*/  LOP3.LUT R4, R186, 0x1f0, RZ, 0xc0, !PT ;  /* 0x000001f0ba047812 */ /* 0x000fc800078ec0ff */
[----:B------:R-:W-:-:S03]  /*4880*/  IADD3 R89, PT, PT, R89, R4, R92 ;  /* 0x0000000459597210 */ /* 0x000fc60007ffe05c */
[C---:B------:R-:W-:Y:S01]  /*4890*/  HMMA.16816.F32 R48, R20.reuse, R16, R48 ;  /* 0x000000101430723c */ /* 0x040fe20000001830 */
[C---:B------:R-:W-:Y:S02]  /*48a0*/  IADD3 R88, PT, PT, R89.reuse, 0x1, R88 ;  /* 0x0000000159587810 */ /* 0x040fe40007ffe058 */
[-C--:B------:R-:W-:Y:S02]  /*48b0*/  IADD3 R90, PT, PT, R89, R87.reuse, -R90 ;  /* 0x00000057595a7210 */ /* 0x080fe40007ffe85a */
[C---:B------:R-:W-:Y:S02]  /*48c0*/  VIMNMX R198, PT, PT, R88.reuse, R87, PT ;  /* 0x0000005758c67248 */ /* 0x040fe40003fe0100 */
[----:B------:R-:W-:Y:S01]  /*48d0*/  VIADDMNMX R196, R88, 0x8, R87, PT ;  /* 0x0000000858c47846 */ /* 0x000fe20003800157 */
[----:B------:R-:W-:Y:S01]  /*48e0*/  HMMA.16816.F32 R44, R20, R18, R44 ;  /* 0x00000012142c723c */ /* 0x000fe2000000182c */
[----:B------:R-:W-:Y:S02]  /*48f0*/  VIMNMX R199, PT, PT, RZ, R90, !PT ;  /* 0x0000005affc77248 */ /* 0x000fe40007fe0100 */
[----:B------:R-:W-:-:S05]  /*4900*/  VIADDMNMX R197, R90, 0x8, RZ, !PT ;  /* 0x000000085ac57846 */ /* 0x000fca00078001ff */
[C---:B------:R-:W-:Y:S08]  /*4910*/  HMMA.16816.F32 R40, R20.reuse, R12, R40 ;  /* 0x0000000c1428723c */ /* 0x040ff00000001828 */
[C---:B------:R-:W-:Y:S08]  /*4920*/  HMMA.16816.F32 R36, R20.reuse, R14, R36 ;  /* 0x0000000e1424723c */ /* 0x040ff00000001824 */
[C---:B--2---:R-:W-:Y:S08]  /*4930*/  HMMA.16816.F32 R32, R20.reuse, R8, R32 ;  /* 0x000000081420723c */ /* 0x044ff00000001820 */
[C---:B------:R-:W-:Y:S08]  /*4940*/  HMMA.16816.F32 R28, R20.reuse, R10, R28 ;  /* 0x0000000a141c723c */ /* 0x040ff0000000181c */
        /* <DEDUP_REMOVED lines=14> */
.L_x_2414:
        /* <DEDUP_REMOVED lines=59> */
.L_x_2415:
        /* <DEDUP_REMOVED lines=76> */
.L_x_2413:
[----:B------:R-:W-:Y:S01]  /*52a0*/  IMAD.SHL.U32 R133, R184, 0x2, RZ ;  /* 0x00000002b8857824 */ /* 0x000fe200078e00ff */
[----:B------:R-:W1:Y:S01]  /*52b0*/  LDCU UR4, c[0x0][0x45c] ;  /* 0x00008b80ff0477ac */ /* 0x000e620008000800 */
[----:B------:R-:W-:-:S03]  /*52c0*/  SEL R206, R182, 0xffffffe0, !P0 ;  /* 0xffffffe0b6ce7807 */ /* 0x000fc60004000000 */
[----:B------:R-:W-:-:S04]  /*52d0*/  LOP3.LUT R133, R133, 0x6, RZ, 0xc0, !PT ;  /* 0x0000000685857812 */ /* 0x000fc800078ec0ff */
[----:B------:R-:W-:-:S04]  /*52e0*/  LOP3.LUT R18, R2, R133, RZ, 0xfc, !PT ;  /* 0x0000008502127212 */ /* 0x000fc800078efcff */
[CC--:B------:R-:W-:Y:S01]  /*52f0*/  ISETP.GE.AND P4, PT, R18.reuse, R199.reuse, PT ;  /* 0x000000c71200720c */ /* 0x0c0fe20003f86270 */
[C---:B------:R-:W-:Y:S01]  /*5300*/  VIADD R21, R18.reuse, 0x1 ;  /* 0x0000000112157836 */ /* 0x040fe20000000000 */
[CC--:B------:R-:W-:Y:S01]  /*5310*/  ISETP.GE.AND P6, PT, R18.reuse, R198.reuse, PT ;  /* 0x000000c61200720c */ /* 0x0c0fe20003fc6270 */
[----:B------:R-:W-:Y:S01]  /*5320*/  VIADD R20, R18, 0x8 ;  /* 0x0000000812147836 */ /* 0x000fe20000000000 */
[----:B------:R-:W-:Y:S01]  /*5330*/  FSEL R48, R48, -INF , P4 ;  /* 0xff80000030307808 */ /* 0x000fe20002000000 */
[C---:B------:R-:W-:Y:S01]  /*5340*/  VIADD R17, R18.reuse, 0x9 ;  /* 0x0000000912117836 */ /* 0x040fe20000000000 */
[CC--:B------:R-:W-:Y:S01]  /*5350*/  ISETP.GE.AND P1, PT, R21.reuse, R199.reuse, PT ;  /* 0x000000c71500720c */ /* 0x0c0fe20003f26270 */
[C---:B------:R-:W-:Y:S01]  /*5360*/  VIADD R15, R18.reuse, 0x10 ;  /* 0x00000010120f7836 */ /* 0x040fe20000000000 */
[-C--:B------:R-:W-:Y:S01]  /*5370*/  ISETP.GE.AND P4, PT, R21, R198.reuse, PT ;  /* 0x000000c61500720c */ /* 0x080fe20003f86270 */
[C---:B------:R-:W-:Y:S01]  /*5380*/  VIADD R11, R18.reuse, 0x11 ;  /* 0x00000011120b7836 */ /* 0x040fe20000000000 */
[----:B------:R-:W-:Y:S01]  /*5390*/  FSEL R3, R49, -INF , P1 ;  /* 0xff80000031037808 */ /* 0x000fe20000800000 */
[----:B--2---:R-:W-:Y:S01]  /*53a0*/  VIADD R9, R18, 0x18 ;  /* 0x0000001812097836 */ /* 0x004fe20000000000 */
[-C--:B------:R-:W-:Y:S01]  /*53b0*/  ISETP.GE.AND P1, PT, R20, R199.reuse, PT ;  /* 0x000000c71400720c */ /* 0x080fe20003f26270 */
[C---:B------:R-:W-:Y:S01]  /*53c0*/  VIADD R8, R18.reuse, 0x19 ;  /* 0x0000001912087836 */ /* 0x040fe20000000000 */
[----:B------:R-:W-:Y:S01]  /*53d0*/  FSEL R3, R3, -INF , !P4 ;  /* 0xff80000003037808 */ /* 0x000fe20006000000 */
[C---:B------:R-:W-:Y:S01]  /*53e0*/  VIADD R4, R18.reuse, 0x20 ;  /* 0x0000002012047836 */ /* 0x040fe20000000000 */
[CC--:B------:R-:W-:Y:S01]  /*53f0*/  ISETP.GE.AND P4, PT, R17.reuse, R199.reuse, PT ;  /* 0x000000c71100720c */ /* 0x0c0fe20003f86270 */
[----:B------:R-:W-:Y:S01]  /*5400*/  VIADD R2, R18, 0x21 ;  /* 0x0000002112027836 */ /* 0x000fe20000000000 */
[----:B------:R-:W-:Y:S01]  /*5410*/  FSEL R44, R44, -INF , P1 ;  /* 0xff8000002c2c7808 */ /* 0x000fe20000800000 */
[C---:B------:R-:W-:Y:S01]  /*5420*/  VIADD R6, R18.reuse, 0x28 ;  /* 0x0000002812067836 */ /* 0x040fe20000000000 */
[----:B------:R-:W-:Y:S01]  /*5430*/  ISETP.GE.AND P1, PT, R17, R198, PT ;  /* 0x000000c61100720c */ /* 0x000fe20003f26270 */
[C---:B------:R-:W-:Y:S01]  /*5440*/  VIADD R10, R18.reuse, 0x29 ;  /* 0x00000029120a7836 */ /* 0x040fe20000000000 */
[----:B------:R-:W-:Y:S01]  /*5450*/  FSEL R23, R45, -INF , P4 ;  /* 0xff8000002d177808 */ /* 0x000fe20002000000 */
[C---:B------:R-:W-:Y:S01]  /*5460*/  VIADD R14, R18.reuse, 0x31 ;  /* 0x00000031120e7836 */ /* 0x040fe20000000000 */
[-C--:B------:R-:W-:Y:S01]  /*5470*/  ISETP.GE.AND P4, PT, R15, R199.reuse, PT ;  /* 0x000000c70f00720c */ /* 0x080fe20003f86270 */
[C---:B------:R-:W-:Y:S01]  /*5480*/  VIADD R12, R18.reuse, 0x30 ;  /* 0x00000030120c7836 */ /* 0x040fe20000000000 */
[----:B------:R-:W-:Y:S01]  /*5490*/  FSEL R23, R23, -INF , !P1 ;  /* 0xff80000017177808 */ /* 0x000fe20004800000 */
[----:B------:R-:W-:Y:S01]  /*54a0*/  VIADD R16, R18, 0x38 ;  /* 0x0000003812107836 */ /* 0x000fe20000000000 */
[----:B------:R-:W-:-:S02]  /*54b0*/  ISETP.GE.AND P1, PT, R11, R199, PT ;  /* 0x000000c70b00720c */ /* 0x000fc40003f26270 */
[----:B------:R-:W-:Y:S02]  /*54c0*/  FSEL R19, R40, -INF , P4 ;  /* 0xff80000028137808 */ /* 0x000fe40002000000 */
[----:B------:R-:W-:Y:S02]  /*54d0*/  ISETP.GE.AND P4, PT, R11, R198, PT ;  /* 0x000000c60b00720c */ /* 0x000fe40003f86270 */
[----:B------:R-:W-:Y:S02]  /*54e0*/  FSEL R7, R41, -INF , P1 ;  /* 0xff80000029077808 */ /* 0x000fe40000800000 */
[-C--:B------:R-:W-:Y:S02]  /*54f0*/  ISETP.GE.AND P1, PT, R9, R199.reuse, PT ;  /* 0x000000c70900720c */ /* 0x080fe40003f26270 */
[----:B------:R-:W-:Y:S02]  /*5500*/  FSEL R7, R7, -INF , !P4 ;  /* 0xff80000007077808 */ /* 0x000fe40006000000 */
[----:B------:R-:W-:-:S02]  /*5510*/  ISETP.GE.AND P4, PT, R8, R199, PT ;  /* 0x000000c70800720c */ /* 0x000fc40003f86270 */
[----:B------:R-:W-:Y:S02]  /*5520*/  FSEL R5, R36, -INF , P1 ;  /* 0xff80000024057808 */ /* 0x000fe40000800000 */
[----:B------:R-:W-:Y:S02]  /*5530*/  ISETP.GE.AND P1, PT, R8, R198, PT ;  /* 0x000000c60800720c */ /* 0x000fe40003f26270 */
[----:B------:R-:W-:Y:S02]  /*5540*/  FSEL R13, R37, -INF , P4 ;  /* 0xff800000250d7808 */ /* 0x000fe40002000000 */
[----:B------:R-:W-:Y:S02]  /*5550*/  ISETP.GE.AND P4, PT, R4, R199, PT ;  /* 0x000000c70400720c */ /* 0x000fe40003f86270 */
[----:B------:R-:W-:Y:S02]  /*5560*/  FSEL R13, R13, -INF , !P1 ;  /* 0xff8000000d0d7808 */ /* 0x000fe40004800000 */
[----:B------:R-:W-:-:S02]  /*5570*/  FSEL R49, R48, -INF , !P6 ;  /* 0xff80000030317808 */ /* 0x000fc40007000000 */
[----:B------:R-:W-:Y:S02]  /*5580*/  ISETP.GE.AND P1, PT, R2, R199, PT ;  /* 0x000000c70200720c */ /* 0x000fe40003f26270 */
[-C--:B------:R-:W-:Y:S02]  /*5590*/  ISETP.GE.AND P6, PT, R20, R198.reuse, PT ;  /* 0x000000c61400720c */ /* 0x080fe40003fc6270 */
[----:B------:R-:W-:Y:S02]  /*55a0*/  FSEL R32, R32, -INF , P4 ;  /* 0xff80000020207808 */ /* 0x000fe40002000000 */
[----:B------:R-:W-:Y:S02]  /*55b0*/  ISETP.GE.AND P4, PT, R2, R198, PT ;  /* 0x000000c60200720c */ /* 0x000fe40003f86270 */
[----:B------:R-:W-:Y:S02]  /*55c0*/  FSEL R33, R33, -INF , P1 ;  /* 0xff80000021217808 */ /* 0x000fe40000800000 */
[----:B------:R-:W-:-:S02]  /*55d0*/  FSEL R45, R44, -INF , !P6 ;  /* 0xff8000002c2d7808 */ /* 0x000fc40007000000 */
[-C--:B------:R-:W-:Y:S02]  /*55e0*/  ISETP.GE.AND P6, PT, R15, R198.reuse, PT ;  /* 0x000000c60f00720c */ /* 0x080fe40003fc6270 */
[-C--:B------:R-:W-:Y:S02]  /*55f0*/  ISETP.GE.AND P1, PT, R6, R199.reuse, PT ;  /* 0x000000c70600720c */ /* 0x080fe40003f26270 */
[----:B------:R-:W-:Y:S02]  /*5600*/  FSEL R173, R33, -INF , !P4 ;  /* 0xff80000021ad7808 */ /* 0x000fe40006000000 */
[----:B------:R-:W-:Y:S02]  /*5610*/  ISETP.GE.AND P4, PT, R10, R199, PT ;  /* 0x000000c70a00720c */ /* 0x000fe40003f86270 */
[----:B------:R-:W-:Y:S02]  /*5620*/  FSEL R19, R19, -INF , !P6 ;  /* 0xff80000013137808 */ /* 0x000fe40007000000 */
[----:B------:R-:W-:-:S02]  /*5630*/  ISETP.GE.AND P6, PT, R9, R198, PT ;  /* 0x000000c60900720c */ /* 0x000fc40003fc6270 */
[----:B------:R-:W-:Y:S02]  /*5640*/  FSEL R28, R28, -INF , P1 ;  /* 0xff8000001c1c7808 */ /* 0x000fe40000800000 */
[-C--:B------:R-:W-:Y:S02]  /*5650*/  ISETP.GE.AND P1, PT, R10, R198.reuse, PT ;  /* 0x000000c60a00720c */ /* 0x080fe40003f26270 */
[----:B------:R-:W-:Y:S02]  /*5660*/  FSEL R29, R29, -INF , P4 ;  /* 0xff8000001d1d7808 */ /* 0x000fe40002000000 */
[----:B------:R-:W-:Y:S02]  /*5670*/  FSEL R5, R5, -INF , !P6 ;  /* 0xff80000005057808 */ /* 0x000fe40007000000 */
[----:B------:R-:W-:Y:S02]  /*5680*/  ISETP.GE.AND P6, PT, R4, R198, PT ;  /* 0x000000c60400720c */ /* 0x000fe40003fc6270 */
[----:B------:R-:W-:-:S02]  /*5690*/  FSEL R143, R29, -INF , !P1 ;  /* 0xff8000001d8f7808 */ /* 0x000fc40004800000 */
[-C--:B------:R-:W-:Y:S02]  /*56a0*/  ISETP.GE.AND P1, PT, R14, R199.reuse, PT ;  /* 0x000000c70e00720c */ /* 0x080fe40003f26270 */
[----:B------:R-:W-:Y:S02]  /*56b0*/  FSEL R217, R32, -INF , !P6 ;  /* 0xff80000020d97808 */ /* 0x000fe40007000000 */
[-C--:B------:R-:W-:Y:S02]  /*56c0*/  ISETP.GE.AND P4, PT, R12, R199.reuse, PT ;  /* 0x000000c70c00720c */ /* 0x080fe40003f86270 */
[----:B------:R-:W-:Y:S02]  /*56d0*/  ISETP.GE.AND P6, PT, R6, R198, PT ;  /* 0x000000c60600720c */ /* 0x000fe40003fc6270 */
[----:B------:R-:W-:Y:S02]  /*56e0*/  FSEL R25, R25, -INF , P1 ;  /* 0xff80000019197808 */ /* 0x000fe40000800000 */
[----:B------:R-:W-:-:S02]  /*56f0*/  ISETP.GE.AND P1, PT, R16, R199, PT ;  /* 0x000000c71000720c */ /* 0x000fc40003f26270 */
[----:B------:R-:W-:Y:S02]  /*5700*/  FSEL R24, R24, -INF , P4 ;  /* 0xff80000018187808 */ /* 0x000fe40002000000 */
[C---:B------:R-:W-:Y:S02]  /*5710*/  ISETP.GE.AND P3, PT, R18.reuse, R197, PT ;  /* 0x000000c51200720c */ /* 0x040fe40003f66270 */
[C---:B------:R-:W-:Y:S01]  /*5720*/  ISETP.GE.AND P5, PT, R18.reuse, R196, PT ;  /* 0x000000c41200720c */ /* 0x040fe20003fa6270 */
[----:B------:R-:W-:Y:S01]  /*5730*/  VIADD R18, R18, 0x39 ;  /* 0x0000003912127836 */ /* 0x000fe20000000000 */
[----:B------:R-:W-:Y:S02]  /*5740*/  FSEL R175, R28, -INF , !P6 ;  /* 0xff8000001caf7808 */ /* 0x000fe40007000000 */
[-C--:B------:R-:W-:Y:S02]  /*5750*/  ISETP.GE.AND P4, PT, R14, R198.reuse, PT ;  /* 0x000000c60e00720c */ /* 0x080fe40003f86270 */
[----:B------:R-:W-:-:S02]  /*5760*/  ISETP.GE.AND P6, PT, R12, R198, PT ;  /* 0x000000c60c00720c */ /* 0x000fc40003fc6270 */
[----:B------:R-:W-:Y:S02]  /*5770*/  FSEL R72, R72, -INF , P1 ;  /* 0xff80000048487808 */ /* 0x000fe40000800000 */
[----:B------:R-:W-:Y:S02]  /*5780*/  ISETP.GE.AND P1, PT, R21, R197, PT ;  /* 0x000000c51500720c */ /* 0x000fe40003f26270 */
[----:B------:R-:W-:Y:S02]  /*5790*/  FSEL R207, R25, -INF , !P4 ;  /* 0xff80000019cf7808 */ /* 0x000fe40006000000 */
[----:B------:R-:W-:Y:S02]  /*57a0*/  FSEL R209, R24, -INF , !P6 ;  /* 0xff80000018d17808 */ /* 0x000fe40007000000 */
[----:B------:R-:W-:Y:S02]  /*57b0*/  ISETP.GE.AND P4, PT, R16, R198, PT ;  /* 0x000000c61000720c */ /* 0x000fe40003f86270 */
[----:B------:R-:W-:-:S02]  /*57c0*/  ISETP.GE.AND P6, PT, R18, R199, PT ;  /* 0x000000c71200720c */ /* 0x000fc40003fc6270 */
[----:B------:R-:W-:Y:S02]  /*57d0*/  FSEL R33, R50, -INF , P3 ;  /* 0xff80000032217808 */ /* 0x000fe40001800000 */
[-C--:B------:R-:W-:Y:S02]  /*57e0*/  ISETP.GE.AND P3, PT, R20, R197.reuse, PT ;  /* 0x000000c51400720c */ /* 0x080fe40003f66270 */
[----:B------:R-:W-:Y:S02]  /*57f0*/  FSEL R29, R51, -INF , P1 ;  /* 0xff800000331d7808 */ /* 0x000fe40000800000 */
[----:B------:R-:W-:Y:S02]  /*5800*/  ISETP.GE.AND P1, PT, R17, R197, PT ;  /* 0x000000c51100720c */ /* 0x000fe40003f26270 */
[----:B------:R-:W-:Y:S02]  /*5810*/  FSEL R203, R72, -INF , !P4 ;  /* 0xff80000048cb7808 */ /* 0x000fe40006000000 */
[----:B------:R-:W-:-:S02]  /*5820*/  FSEL R73, R73, -INF , P6 ;  /* 0xff80000049497808 */ /* 0x000fc40003000000 */
[----:B------:R-:W-:Y:S02]  /*5830*/  ISETP.GE.AND P4, PT, R18, R198, PT ;  /* 0x000000c61200720c */ /* 0x000fe40003f86270 */
[-C--:B------:R-:W-:Y:S02]  /*5840*/  ISETP.GE.AND P6, PT, R21, R196.reuse, PT ;  /* 0x000000c41500720c */ /* 0x080fe40003fc6270 */
[----:B------:R-:W-:Y:S02]  /*5850*/  FSEL R33, R33, -INF , !P5 ;  /* 0xff80000021217808 */ /* 0x000fe40006800000 */
[----:B------:R-:W-:Y:S02]  /*5860*/  FSEL R25, R46, -INF , P3 ;  /* 0xff8000002e197808 */ /* 0x000fe40001800000 */
[----:B------:R-:W-:Y:S02]  /*5870*/  ISETP.GE.AND P5, PT, R20, R196, PT ;  /* 0x000000c41400720c */ /* 0x000fe40003fa6270 */
[----:B------:R-:W-:-:S02]  /*5880*/  ISETP.GE.AND P3, PT, R15, R197, PT ;  /* 0x000000c50f00720c */ /* 0x000fc40003f66270 */
[----:B------:R-:W-:Y:S02]  /*5890*/  FSEL R21, R47, -INF , P1 ;  /* 0xff8000002f157808 */ /* 0x000fe40000800000 */
[----:B------:R-:W-:Y:S02]  /*58a0*/  ISETP.GE.AND P1, PT, R11, R197, PT ;  /* 0x000000c50b00720c */ /* 0x000fe40003f26270 */
[----:B------:R-:W-:Y:S02]  /*58b0*/  FSEL R193, R73, -INF , !P4 ;  /* 0xff80000049c17808 */ /* 0x000fe40006000000 */
[-C--:B------:R-:W-:Y:S02]  /*58c0*/  ISETP.GE.AND P4, PT, R17, R196.reuse, PT ;  /* 0x000000c41100720c */ /* 0x080fe40003f86270 */
[----:B------:R-:W-:Y:S02]  /*58d0*/  FSEL R29, R29, -INF , !P6 ;  /* 0xff8000001d1d7808 */ /* 0x000fe40007000000 */
[----:B------:R-:W-:-:S02]  /*58e0*/  ISETP.GE.AND P6, PT, R15, R196, PT ;  /* 0x000000c40f00720c */ /* 0x000fc40003fc6270 */
[----:B------:R-:W-:Y:S02]  /*58f0*/  FSEL R25, R25, -INF , !P5 ;  /* 0xff80000019197808 */ /* 0x000fe40006800000 */
[----:B------:R-:W-:Y:S02]  /*5900*/  FSEL R17, R42, -INF , P3 ;  /* 0xff8000002a117808 */ /* 0x000fe40001800000 */
[----:B------:R-:W-:Y:S02]  /*5910*/  ISETP.GE.AND P5, PT, R11, R196, PT ;  /* 0x000000c40b00720c */ /* 0x000fe40003fa6270 */
[----:B------:R-:W-:Y:S02]  /*5920*/  ISETP.GE.AND P3, PT, R9, R197, PT ;  /* 0x000000c50900720c */ /* 0x000fe40003f66270 */
[----:B------:R-:W-:Y:S02]  /*5930*/  FSEL R15, R43, -INF , P1 ;  /* 0xff8000002b0f7808 */ /* 0x000fe40000800000 */
[----:B------:R-:W-:-:S02]  /*5940*/  FSEL R11, R38, -INF , P3 ;  /* 0xff800000260b7808 */ /* 0x000fc40001800000 */
[----:B------:R-:W-:Y:S02]  /*5950*/  FSEL R15, R15, -INF , !P5 ;  /* 0xff8000000f0f7808 */ /* 0x000fe40006800000 */
[C---:B------:R-:W-:Y:S02]  /*5960*/  ISETP.GE.AND P5, PT, R4.reuse, R197, PT ;  /* 0x000000c50400720c */ /* 0x040fe40003fa6270 */
[----:B------:R-:W-:Y:S02]  /*5970*/  ISETP.GE.AND P3, PT, R4, R196, PT ;  /* 0x000000c40400720c */ /* 0x000fe40003f66270 */
[----:B------:R-:W-:Y:S02]  /*5980*/  FMNMX3.FTZ R4, R49, R3, R45, !PT ;  /* 0x0000000331047276 */ /* 0x000fe4000781002d */
[----:B------:R-:W-:Y:S02]  /*5990*/  FSEL R21, R21, -INF , !P4 ;  /* 0xff80000015157808 */ /* 0x000fe40006000000 */
[----:B------:R-:W-:-:S02]  /*59a0*/  FMNMX3.FTZ R4, R4, R23, R19, !PT ;  /* 0x0000001704047276 */ /* 0x000fc40007810013 */
[----:B------:R-:W-:Y:S02]  /*59b0*/  ISETP.GE.AND P4, PT, R9, R196, PT ;  /* 0x000000c40900720c */ /* 0x000fe40003f86270 */
[----:B------:R-:W-:Y:S02]  /*59c0*/  FMNMX3.FTZ R4, R4, R7, R5, !PT ;  /* 0x0000000704047276 */ /* 0x000fe40007810005 */
[----:B------:R-:W-:Y:S02]  /*59d0*/  ISETP.GE.AND P1, PT, R8, R197, PT ;  /* 0x000000c50800720c */ /* 0x000fe40003f26270 */
[----:B------:R-:W-:Y:S02]  /*59e0*/  FMNMX3.FTZ R4, R4, R13, R217, !PT ;  /* 0x0000000d04047276 */ /* 0x000fe400078100d9 */
[----:B------:R-:W-:Y:S02]  /*59f0*/  FSEL R9, R39, -INF , P1 ;  /* 0xff80000027097808 */ /* 0x000fe40000800000 */
[----:B------:R-:W-:-:S02]  /*5a00*/  FSEL R11, R11, -INF , !P4 ;  /* 0xff8000000b0b7808 */ /* 0x000fc40006000000 */
[----:B------:R-:W-:Y:S02]  /*5a10*/  FSEL R17, R17, -INF , !P6 ;  /* 0xff80000011117808 */ /* 0x000fe40007000000 */
[C---:B------:R-:W-:Y:S02]  /*5a20*/  ISETP.GE.AND P1, PT, R2.reuse, R197, PT ;  /* 0x000000c50200720c */ /* 0x040fe40003f26270 */
[-C--:B------:R-:W-:Y:S02]  /*5a30*/  ISETP.GE.AND P4, PT, R2, R196.reuse, PT ;  /* 0x000000c40200720c */ /* 0x080fe40003f86270 */
[----:B------:R-:W-:Y:S02]  /*5a40*/  FSEL R34, R34, -INF , P5 ;  /* 0xff80000022227808 */ /* 0x000fe40002800000 */
[----:B------:R-:W-:Y:S02]  /*5a50*/  ISETP.GE.AND P6, PT, R8, R196, PT ;  /* 0x000000c40800720c */ /* 0x000fe40003fc6270 */
[----:B------:R-:W-:-:S02]  /*5a60*/  FMNMX3.FTZ R2, R4, R173, R175, !PT ;  /* 0x000000ad04027276 */ /* 0x000fc400078100af */
[----:B------:R-:W-:Y:S02]  /*5a70*/  FMNMX3.FTZ R4, R33, R29, R25, !PT ;  /* 0x0000001d21047276 */ /* 0x000fe40007810019 */
[----:B------:R-:W-:Y:S02]  /*5a80*/  FSEL R177, R34, -INF , !P3 ;  /* 0xff80000022b17808 */ /* 0x000fe40005800000 */
[----:B------:R-:W-:Y:S02]  /*5a90*/  FSEL R9, R9, -INF , !P6 ;  /* 0xff80000009097808 */ /* 0x000fe40007000000 */
[----:B------:R-:W-:Y:S02]  /*5aa0*/  FSEL R35, R35, -INF , P1 ;  /* 0xff80000023237808 */ /* 0x000fe40000800000 */
[-C--:B------:R-:W-:Y:S02]  /*5ab0*/  ISETP.GE.AND P3, PT, R10, R197.reuse, PT ;  /* 0x000000c50a00720c */ /* 0x080fe40003f66270 */
[----:B------:R-:W-:-:S02]  /*5ac0*/  ISETP.GE.AND P6, PT, R6, R197, PT ;  /* 0x000000c50600720c */ /* 0x000fc40003fc6270 */
[----:B------:R-:W-:Y:S02]  /*5ad0*/  FMNMX3.FTZ R2, R2, R143, R209, !PT ;  /* 0x0000008f02027276 */ /* 0x000fe400078100d1 */
[----:B------:R-:W-:Y:S02]  /*5ae0*/  FMNMX3.FTZ R4, R4, R21, R17, !PT ;  /* 0x0000001504047276 */ /* 0x000fe40007810011 */
[-C--:B------:R-:W-:Y:S02]  /*5af0*/  ISETP.GE.AND P1, PT, R10, R196.reuse, PT ;  /* 0x000000c40a00720c */ /* 0x080fe40003f26270 */
[----:B------:R-:W-:Y:S02]  /*5b00*/  FSEL R141, R35, -INF , !P4 ;  /* 0xff800000238d7808 */ /* 0x000fe40006000000 */
[----:B------:R-:W-:Y:S02]  /*5b10*/  FSEL R31, R31, -INF , P3 ;  /* 0xff8000001f1f7808 */ /* 0x000fe40001800000 */
[----:B------:R-:W-:-:S02]  /*5b20*/  ISETP.GE.AND P5, PT, R6, R196, PT ;  /* 0x000000c40600720c */ /* 0x000fc40003fa6270 */
[----:B------:R-:W-:Y:S02]  /*5b30*/  ISETP.GE.AND P4, PT, R12, R197, PT ;  /* 0x000000c50c00720c */ /* 0x000fe40003f86270 */
[----:B------:R-:W-:Y:S02]  /*5b40*/  FSEL R30, R30, -INF , P6 ;  /* 0xff8000001e1e7808 */ /* 0x000fe40003000000 */
[----:B------:R-:W-:Y:S02]  /*5b50*/  FMNMX3.FTZ R2, R2, R207, R203, !PT ;  /* 0x000000cf02027276 */ /* 0x000fe400078100cb */
[----:B------:R-:W-:Y:S02]  /*5b60*/  FMNMX3.FTZ R4, R4, R15, R11, !PT ;  /* 0x0000000f04047276 */ /* 0x000fe4000781000b */
[----:B------:R-:W-:Y:S02]  /*5b70*/  ISETP.GE.AND P3, PT, R14, R197, PT ;  /* 0x000000c50e00720c */ /* 0x000fe40003f66270 */
[----:B------:R-:W-:-:S02]  /*5b80*/  FSEL R215, R31, -INF , !P1 ;  /* 0xff8000001fd77808 */ /* 0x000fc40004800000 */
[----:B------:R-:W-:Y:S02]  /*5b90*/  ISETP.GE.AND P6, PT, R12, R196, PT ;  /* 0x000000c40c00720c */ /* 0x000fe40003fc6270 */
[----:B------:R-:W-:Y:S02]  /*5ba0*/  FSEL R181, R30, -INF , !P5 ;  /* 0xff8000001eb57808 */ /* 0x000fe40006800000 */
[----:B------:R-:W-:Y:S02]  /*5bb0*/  FMNMX.FTZ R2, R193, R2, !PT ;  /* 0x00000002c1027209 */ /* 0x000fe40007810000 */
[----:B------:R-:W-:Y:S02]  /*5bc0*/  ISETP.GE.AND P1, PT, R16, R197, PT ;  /* 0x000000c51000720c */ /* 0x000fe40003f26270 */
[----:B------:R-:W-:Y:S01]  /*5bd0*/  FSEL R26, R26, -INF , P4 ;  /* 0xff8000001a1a7808 */ /* 0x000fe20002000000 */
[----:B------:R-:W2:Y:S01]  /*5be0*/  SHFL.BFLY PT, R31, R2, 0x2, 0x1f ;  /* 0x0c401f00021f7f89 */ /* 0x000ea200000e0000 */
[----:B------:R-:W-:-:S02]  /*5bf0*/  FMNMX3.FTZ R4, R4, R9, R177, !PT ;  /* 0x0000000904047276 */ /* 0x000fc400078100b1 */
[----:B------:R-:W-:Y:S02]  /*5c00*/  FSEL R27, R27, -INF , P3 ;  /* 0xff8000001b1b7808 */ /* 0x000fe40001800000 */
[-C--:B------:R-:W-:Y:S02]  /*5c10*/  ISETP.GE.AND P5, PT, R14, R196.reuse, PT ;  /* 0x000000c40e00720c */ /* 0x080fe40003fa6270 */
[----:B------:R-:W-:Y:S02]  /*5c20*/  ISETP.GE.AND P4, PT, R16, R196, PT ;  /* 0x000000c41000720c */ /* 0x000fe40003f86270 */
[----:B------:R-:W-:Y:S02]  /*5c30*/  FSEL R191, R26, -INF , !P6 ;  /* 0xff8000001abf7808 */ /* 0x000fe40007000000 */
[----:B------:R-:W-:Y:S02]  /*5c40*/  ISETP.GE.AND P3, PT, R18, R197, PT ;  /* 0x000000c51200720c */ /* 0x000fe40003f66270 */
[----:B------:R-:W-:-:S02]  /*5c50*/  FSEL R74, R74, -INF , P1 ;  /* 0xff8000004a4a7808 */ /* 0x000fc40000800000 */
[----:B------:R-:W-:Y:S02]  /*5c60*/  FMNMX3.FTZ R4, R4, R141, R181, !PT ;  /* 0x0000008d04047276 */ /* 0x000fe400078100b5 */
[----:B------:R-:W-:Y:S02]  /*5c70*/  ISETP.GE.AND P6, PT, R18, R196, PT ;  /* 0x000000c41200720c */ /* 0x000fe40003fc6270 */
[----:B------:R-:W-:Y:S02]  /*5c80*/  FSEL R75, R75, -INF , P3 ;  /* 0xff8000004b4b7808 */ /* 0x000fe40001800000 */
[----:B------:R-:W-:Y:S02]  /*5c90*/  FSEL R189, R27, -INF , !P5 ;  /* 0xff8000001bbd7808 */ /* 0x000fe40006800000 */
[----:B------:R-:W-:Y:S02]  /*5ca0*/  FSEL R187, R74, -INF , !P4 ;  /* 0xff8000004abb7808 */ /* 0x000fe40006000000 */
[----:B------:R-:W-:-:S02]  /*5cb0*/  FMNMX3.FTZ R4, R4, R215, R191, !PT ;  /* 0x000000d704047276 */ /* 0x000fc400078100bf */
[----:B------:R-:W-:Y:S02]  /*5cc0*/  FSEL R179, R75, -INF , !P6 ;  /* 0xff8000004bb37808 */ /* 0x000fe40007000000 */
[----:B------:R-:W-:Y:S02]  /*5cd0*/  FMNMX3.FTZ R4, R4, R189, R187, !PT ;  /* 0x000000bd04047276 */ /* 0x000fe400078100bb */
        /* <DEDUP_REMOVED lines=11> */
[--C-:B------:R-:W-:Y:S01]  /*5d90*/  FFMA.FTZ R169, R49, UR4, -R190.reuse ;  /* 0x0000000431a97c23 */ /* 0x100fe200080108be */
[--C-:B------:R-:W-:Y:S01]  /*5da0*/  FFMA.FTZ R165, R45, UR4, -R190.reuse ;  /* 0x000000042da57c23 */ /* 0x100fe200080108be */
[--C-:B------:R-:W-:Y:S01]  /*5db0*/  FFMA.FTZ R164, R23, UR4, -R190.reuse ;  /* 0x0000000417a47c23 */ /* 0x100fe200080108be */
[--C-:B------:R-:W-:Y:S01]  /*5dc0*/  FFMA.FTZ R160, R7, UR4, -R190.reuse ;  /* 0x0000000407a07c23 */ /* 0x100fe200080108be */
[--C-:B------:R-:W-:Y:S01]  /*5dd0*/  FFMA.FTZ R157, R5, UR4, -R190.reuse ;  /* 0x00000004059d7c23 */ /* 0x100fe200080108be */
[----:B------:R-:W-:Y:S01]  /*5de0*/  MUFU.EX2 R168, R168 ;  /* 0x000000a800a87308 */ /* 0x000fe20000000800 */
[--C-:B------:R-:W-:Y:S01]  /*5df0*/  FFMA.FTZ R156, R13, UR4, -R190.reuse ;  /* 0x000000040d9c7c23 */ /* 0x100fe200080108be */
        /* <DEDUP_REMOVED lines=8> */
[----:B------:R-:W-:Y:S01]  /*5e80*/  FFMA.FTZ R217, R193, UR4, -R190 ;  /* 0x00000004c1d97c23 */ /* 0x000fe200080108be */
[----:B-1----:R-:W-:-:S02]  /*5e90*/  FMNMX.FTZ R3, R27, R2, !PT ;  /* 0x000000021b037209 */ /* 0x002fc40007810000 */
[----:B------:R-:W-:Y:S02]  /*5ea0*/  LOP3.LUT R2, R85, 0x200, R150, 0xf8, !PT ;  /* 0x0000020055027812 */ /* 0x000fe400078ef896 */
[C---:B------:R-:W-:Y:S01]  /*5eb0*/  FSETP.NEU.FTZ.AND P1, PT, R3.reuse, -INF , PT ;  /* 0xff8000000300780b */ /* 0x040fe20003f3d000 */
[----:B------:R-:W-:Y:S01]  /*5ec0*/  FMUL.FTZ R178, R3, UR4 ;  /* 0x0000000403b27c20 */ /* 0x000fe20008410000 */
[----:B------:R-:W-:Y:S01]  /*5ed0*/  LEA R185, R2, UR5, 0x1 ;  /* 0x0000000502b97c11 */ /* 0x000fe2000f8e08ff */
[----:B------:R-:W-:Y:S03]  /*5ee0*/  MUFU.EX2 R165, R165 ;  /* 0x000000a500a57308 */ /* 0x000fe60000000800 */
[----:B------:R-:W-:Y:S01]  /*5ef0*/  FSEL R178, R178, RZ, P1 ;  /* 0x000000ffb2b27208 */ /* 0x000fe20000800000 */
[--C-:B------:R-:W-:Y:S01]  /*5f00*/  IMAD.IADD R171, R152, 0x1, R185.reuse ;  /* 0x0000000198ab7824 */ /* 0x100fe200078e02b9 */
[----:B------:R-:W-:Y:S01]  /*5f10*/  LDSM.16.MT88.4 R40, [R185+0xe000] ;  /* 0x00e00000b928783b */ /* 0x000fe20000004200 */
[----:B------:R-:W-:Y:S01]  /*5f20*/  IMAD.IADD R176, R84, 0x1, R185 ;  /* 0x0000000154b07824 */ /* 0x000fe200078e02b9 */
[----:B--2---:R-:W-:Y:S01]  /*5f30*/  F2FP.F16.F32.PACK_AB R96, R168, R169 ;  /* 0x000000a9a860723e */ /* 0x004fe200000000ff */
[--C-:B------:R-:W-:Y:S01]  /*5f40*/  IMAD.IADD R192, R84, 0x1, R171.reuse ;  /* 0x0000000154c07824 */ /* 0x100fe200078e02ab */
[----:B------:R-:W1:Y:S01]  /*5f50*/  LDSM.16.MT88.4 R108, [R171+0xc000] ;  /* 0x00c00000ab6c783b */ /* 0x000e620000004200 */
[--C-:B------:R-:W-:Y:S01]  /*5f60*/  FFMA.FTZ R167, R33, UR4, -R178.reuse ;  /* 0x0000000421a77c23 */ /* 0x100fe200080108b2 */
[--C-:B------:R-:W-:Y:S01]  /*5f70*/  FFMA.FTZ R166, R29, UR4, -R178.reuse ;  /* 0x000000041da67c23 */ /* 0x100fe200080108b2 */
[--C-:B------:R-:W-:Y:S01]  /*5f80*/  FFMA.FTZ R163, R25, UR4, -R178.reuse ;  /* 0x0000000419a37c23 */ /* 0x100fe200080108b2 */
[--C-:B------:R-:W-:Y:S01]  /*5f90*/  FFMA.FTZ R162, R21, UR4, -R178.reuse ;  /* 0x0000000415a27c23 */ /* 0x100fe200080108b2 */
[----:B------:R-:W2:Y:S01]  /*5fa0*/  LDSM.16.MT88.4 R116, [R176+0xc000] ;  /* 0x00c00000b074783b */ /* 0x000ea20000004200 */
[----:B------:R-:W3:Y:S01]  /*5fb0*/  MUFU.EX2 R164, R164 ;  /* 0x000000a400a47308 */ /* 0x000ee20000000800 */
        /* <DEDUP_REMOVED lines=10> */
[----:B------:R-:W5:Y:S01]  /*6060*/  LDSM.16.MT88.4 R124, [R185+0xc000] ;  /* 0x00c00000b97c783b */ /* 0x000f620000004200 */
[----:B------:R-:W-:Y:S01]  /*6070*/  FFMA.FTZ R188, R215, UR4, -R178 ;  /* 0x00000004d7bc7c23 */ /* 0x000fe200080108b2 */
[----:B------:R-:W-:-:S02]  /*6080*/  IMAD.IADD R206, R206, 0x1, R171 ;  /* 0x00000001cece7824 */ /* 0x000fc400078e02ab */
[--C-:B------:R-:W-:Y:S01]  /*6090*/  FFMA.FTZ R189, R189, UR4, -R178.reuse ;  /* 0x00000004bdbd7c23 */ /* 0x100fe200080108b2 */
[----:B------:R-:W5:Y:S01]  /*60a0*/  LDSM.16.MT88.4 R100, [R192+0xc000] ;  /* 0x00c00000c064783b */ /* 0x000f620000004200 */
[----:B------:R-:W1:Y:S01]  /*60b0*/  MUFU.EX2 R166, R166 ;  /* 0x000000a600a67308 */ /* 0x000e620000000800 */
[----:B---3--:R-:W-:Y:S01]  /*60c0*/  F2FP.F16.F32.PACK_AB R98, R164, R165 ;  /* 0x000000a5a462723e */ /* 0x008fe200000000ff */
[----:B------:R-:W-:Y:S01]  /*60d0*/  FFMA.FTZ R187, R187, UR4, -R178 ;  /* 0x00000004bbbb7c23 */ /* 0x000fe200080108b2 */
[----:B------:R-:W3:Y:S01]  /*60e0*/  LDSM.16.MT88.4 R56, [R171+0xe000] ;  /* 0x00e00000ab38783b */ /* 0x000ee20000004200 */
[----:B------:R-:W-:Y:S01]  /*60f0*/  FADD.FTZ R168, R169, R168 ;  /* 0x000000a8a9a87221 */ /* 0x000fe20000010000 */
[----:B------:R-:W-:Y:S02]  /*6100*/  ISETP.GT.AND P1, PT, R153, R200, PT ;  /* 0x000000c89900720c */ /* 0x000fe40003f24270 */
[----:B------:R-:W3:Y:S01]  /*6110*/  LDSM.16.MT88.4 R64, [R192+0xe000] ;  /* 0x00e00000c040783b */ /* 0x000ee20000004200 */
[----:B------:R-:W-:Y:S01]  /*6120*/  MUFU.EX2 R163, R163 ;  /* 0x000000a300a37308 */ /* 0x000fe20000000800 */
[----:B------:R-:W-:-:S02]  /*6130*/  FADD.FTZ R165, R165, R168 ;  /* 0x000000a8a5a57221 */ /* 0x000fc40000010000 */
[----:B------:R-:W3:Y:S02]  /*6140*/  LDSM.16.MT88.4 R72, [R185+0x10000] ;  /* 0x01000000b948783b */ /* 0x000ee40000004200 */
[----:B------:R-:W-:Y:S02]  /*6150*/  FADD.FTZ R164, R164, R165 ;  /* 0x000000a5a4a47221 */ /* 0x000fe40000010000 */
[----:B------:R-:W3:Y:S01]  /*6160*/  LDSM.16.MT88.4 R88, [R171+0x10000] ;  /* 0x01000000ab58783b */ /* 0x000ee20000004200 */
[----:B------:R-:W2:Y:S01]  /*6170*/  MUFU.EX2 R162, R162 ;  /* 0x000000a200a27308 */ /* 0x000ea20000000800 */
[----:B-1----:R-:W-:Y:S01]  /*6180*/  F2FP.F16.F32.PACK_AB R97, R166, R167 ;  /* 0x000000a7a661723e */ /* 0x002fe200000000ff */
[----:B------:R-:W-:Y:S01]  /*6190*/  FADD.FTZ R166, R167, R166 ;  /* 0x000000a6a7a67221 */ /* 0x000fe20000010000 */
[----:B------:R-:W1:Y:S04]  /*61a0*/  LDSM.16.MT88.4 R4, [R192+0x10000] ;  /* 0x01000000c004783b */ /* 0x000e680000004200 */
[----:B------:R-:W1:Y:S01]  /*61b0*/  LDSM.16.MT88.4 R12, [R171+0xc800] ;  /* 0x00c80000ab0c783b */ /* 0x000e620000004200 */
[----:B------:R-:W-:Y:S03]  /*61c0*/  MUFU.EX2 R161, R161 ;  /* 0x000000a100a17308 */ /* 0x000fe60000000800 */
[----:B------:R-:W1:Y:S04]  /*61d0*/  LDSM.16.MT88.4 R8, [R185+0xe800] ;  /* 0x00e80000b908783b */ /* 0x000e680000004200 */
[----:B------:R-:W1:Y:S01]  /*61e0*/  LDSM.16.MT88.4 R20, [R176+0xe800] ;  /* 0x00e80000b014783b */ /* 0x000e620000004200 */
[----:B------:R-:W1:Y:S01]  /*61f0*/  MUFU.EX2 R160, R160 ;  /* 0x000000a000a07308 */ /* 0x000e620000000800 */
[C---:B--2---:R-:W-:Y:S01]  /*6200*/  F2FP.F16.F32.PACK_AB R99, R162.reuse, R163 ;  /* 0x000000a3a263723e */ /* 0x044fe200000000ff */
[----:B------:R-:W-:Y:S01]  /*6210*/  FADD.FTZ R163, R163, R166 ;  /* 0x000000a6a3a37221 */ /* 0x000fe20000010000 */
[----:B------:R-:W2:Y:S03]  /*6220*/  LDSM.16.MT88.4 R16, [R171+0xe800] ;  /* 0x00e80000ab10783b */ /* 0x000ea60000004200 */
[----:B------:R-:W-:Y:S01]  /*6230*/  FADD.FTZ R162, R162, R163 ;  /* 0x000000a3a2a27221 */ /* 0x000fe20000010000 */
[----:B------:R-:W-:Y:S01]  /*6240*/  LDSM.16.MT88.4 R28, [R185+0xc800] ;  /* 0x00c80000b91c783b */ /* 0x000fe20000004200 */
[----:B------:R-:W-:Y:S01]  /*6250*/  MUFU.EX2 R157, R157 ;  /* 0x0000009d009d7308 */ /* 0x000fe20000000800 */
[C---:B------:R-:W-:Y:S02]  /*6260*/  HMMA.16816.F32 R112, R96.reuse, R108, RZ ;  /* 0x0000006c6070723c */ /* 0x040fe400000018ff */
[----:B------:R-:W-:Y:S04]  /*6270*/  LDSM.16.MT88.4 R136, [R176+0xc800] ;  /* 0x00c80000b088783b */ /* 0x000fe80000004200 */
[----:B------:R-:W-:Y:S01]  /*6280*/  LDSM.16.MT88.4 R32, [R176+0x10800] ;  /* 0x01080000b020783b */ /* 0x000fe20000004200 */
[----:B------:R-:W-:Y:S01]  /*6290*/  MUFU.EX2 R156, R156 ;  /* 0x0000009c009c7308 */ /* 0x000fe20000000800 */
[C---:B------:R-:W-:Y:S02]  /*62a0*/  HMMA.16816.F32 R36, R96.reuse, R40, RZ ;  /* 0x000000286024723c */ /* 0x040fe400000018ff */
[----:B------:R-:W-:Y:S04]  /*62b0*/  LDSM.16.MT88.4 R24, [R192+0xc800] ;  /* 0x00c80000c018783b */ /* 0x000fe80000004200 */
[----:B------:R-:W-:Y:S01]  /*62c0*/  LDSM.16.MT88.4 R140, [R176+0xd000] ;  /* 0x00d00000b08c783b */ /* 0x000fe20000004200 */
[----:B------:R-:W-:Y:S01]  /*62d0*/  MUFU.EX2 R159, R159 ;  /* 0x0000009f009f7308 */ /* 0x000fe20000000800 */
[C---:B------:R-:W-:Y:S07]  /*62e0*/  HMMA.16816.F32 R108, R96.reuse, R110, RZ ;  /* 0x0000006e606c723c */ /* 0x040fee00000018ff */
[----:B------:R-:W2:Y:S01]  /*62f0*/  MUFU.EX2 R158, R158 ;  /* 0x0000009e009e7308 */ /* 0x000ea20000000800 */
[C---:B------:R-:W-:Y:S07]  /*6300*/  HMMA.16816.F32 R40, R96.reuse, R42, RZ ;  /* 0x0000002a6028723c */ /* 0x040fee00000018ff */
[----:B------:R-:W-:Y:S01]  /*6310*/  MUFU.EX2 R155, R155 ;  /* 0x0000009b009b7308 */ /* 0x000fe20000000800 */
[C---:B------:R-:W-:Y:S07]  /*6320*/  HMMA.16816.F32 R120, R96.reuse, R116, RZ ;  /* 0x000000746078723c */ /* 0x040fee00000018ff */
[----:B------:R-:W2:Y:S01]  /*6330*/  MUFU.EX2 R154, R154 ;  /* 0x0000009a009a7308 */ /* 0x000ea20000000800 */
[C---:B----4-:R-:W-:Y:S07]  /*6340*/  HMMA.16816.F32 R44, R96.reuse, R48, RZ ;  /* 0x00000030602c723c */ /* 0x050fee00000018ff */
[----:B------:R-:W-:Y:S01]  /*6350*/  MUFU.EX2 R170, R170 ;  /* 0x000000aa00aa7308 */ /* 0x000fe20000000800 */
[C---:B-----5:R-:W-:Y:S07]  /*6360*/  HMMA.16816.F32 R76, R96.reuse, R80, RZ ;  /* 0x00000050604c723c */ /* 0x060fee00000018ff */
[----:B------:R-:W4:Y:S01]  /*6370*/  MUFU.EX2 R173, R173 ;  /* 0x000000ad00ad7308 */ /* 0x000f220000000800 */
        /* <DEDUP_REMOVED lines=22> */
[C---:B------:R-:W-:Y:S08]  /*64e0*/  HMMA.16816.F32 R56, R96.reuse, R58, RZ ;  /* 0x0000003a6038723c */ /* 0x040ff000000018ff */
[C---:B------:R-:W-:Y:S08]  /*64f0*/  HMMA.16816.F32 R64, R96.reuse, R66, RZ ;  /* 0x000000426040723c */ /* 0x040ff000000018ff */
[C---:B------:R-:W-:Y:S08]  /*6500*/  HMMA.16816.F32 R72, R96.reuse, R74, RZ ;  /* 0x0000004a6048723c */ /* 0x040ff000000018ff */
[C---:B------:R-:W-:Y:S08]  /*6510*/  HMMA.16816.F32 R88, R96.reuse, R90, RZ ;  /* 0x0000005a6058723c */ /* 0x040ff000000018ff */
[----:B-1----:R-:W-:Y:S01]  /*6520*/  HMMA.16816.F32 R92, R96, R4, RZ ;  /* 0x00000004605c723c */ /* 0x002fe200000018ff */
[----:B------:R-:W-:Y:S01]  /*6530*/  F2FP.F16.F32.PACK_AB R4, R160, R161 ;  /* 0x000000a1a004723e */ /* 0x000fe200000000ff */
        /* <DEDUP_REMOVED lines=37> */
[----:B------:R5:W-:Y:S07]  /*6790*/  LDSM.16.MT88.4 R24, [R192+0xf000] ;  /* 0x00f00000c018783b */ /* 0x000bee0000004200 */
[C---:B----4-:R-:W-:Y:S08]  /*67a0*/  HMMA.16816.F32 R60, R4.reuse, R20, R60 ;  /* 0x00000014043c723c */ /* 0x050ff0000000183c */
[C---:B------:R-:W-:Y:S01]  /*67b0*/  HMMA.16816.F32 R64, R4.reuse, R22, R64 ;  /* 0x000000160440723c */ /* 0x040fe20000001840 */
[----:B------:R-:W-:Y:S07]  /*67c0*/  LDSM.16.MT88.4 R20, [R171+0xd000] ;  /* 0x00d00000ab14783b */ /* 0x000fee0000004200 */
[----:B---3--:R-:W-:Y:S01]  /*67d0*/  HMMA.16816.F32 R92, R4, R16, R92 ;  /* 0x00000010045c723c */ /* 0x008fe2000000185c */
[----:B-----5:R-:W-:Y:S01]  /*67e0*/  FFMA.FTZ R192, R209, UR4, -R190 ;  /* 0x00000004d1c07c23 */ /* 0x020fe200080108be */
[--C-:B------:R-:W-:Y:S01]  /*67f0*/  FFMA.FTZ R190, R191, UR4, -R178.reuse ;  /* 0x00000004bfbe7c23 */ /* 0x100fe200080108b2 */
[----:B------:R-:W-:-:S04]  /*6800*/  FFMA.FTZ R178, R179, UR4, -R178 ;  /* 0x00000004b3b27c23 */ /* 0x000fc800080108b2 */
[----:B------:R-:W3:Y:S01]  /*6810*/  MUFU.EX2 R192, R192 ;  /* 0x000000c000c07308 */ /* 0x000ee20000000800 */
[----:B------:R-:W-:Y:S01]  /*6820*/  HMMA.16816.F32 R96, R4, R18, R96 ;  /* 0x000000120460723c */ /* 0x000fe20000001860 */
[----:B------:R-:W4:Y:S01]  /*6830*/  LDSM.16.MT88.4 R16, [R171+0xf000] ;  /* 0x00f00000ab10783b */ /* 0x000f220000004200 */
[----:B------:R-:W-:Y:S02]  /*6840*/  F2FP.F16.F32.PACK_AB R4, R173, R170 ;  /* 0x000000aaad04723e */ /* 0x000fe400000000ff */
[----:B------:R-:W-:Y:S02]  /*6850*/  F2FP.F16.F32.PACK_AB R5, R177, R174 ;  /* 0x000000aeb105723e */ /* 0x000fe400000000ff */
[----:B------:R-:W-:Y:S01]  /*6860*/  F2FP.F16.F32.PACK_AB R6, R175, R172 ;  /* 0x000000acaf06723e */ /* 0x000fe200000000ff */
[----:B------:R-:W5:Y:S01]  /*6870*/  MUFU.EX2 R190, R190 ;  /* 0x000000be00be7308 */ /* 0x000f620000000800 */
[----:B------:R-:W-:-:S07]  /*6880*/  F2FP.F16.F32.PACK_AB R7, R188, R181 ;  /* 0x000000b5bc07723e */ /* 0x000fce00000000ff */
[C---:B-1----:R-:W-:Y:S01]  /*6890*/  HMMA.16816.F32 R128, R4.reuse, R12, R128 ;  /* 0x0000000c0480723c */ /* 0x042fe20000001880 */
[----:B------:R-:W1:Y:S07]  /*68a0*/  MUFU.EX2 R178, R178 ;  /* 0x000000b200b27308 */ /* 0x000e6e0000000800 */
[C---:B------:R-:W-:Y:S01]  /*68b0*/  HMMA.16816.F32 R124, R4.reuse, R14, R124 ;  /* 0x0000000e047c723c */ /* 0x040fe2000000187c */
[----:B------:R-:W3:Y:S07]  /*68c0*/  LDSM.16.MT88.4 R12, [R185+0x11000] ;  /* 0x01100000b90c783b */ /* 0x000eee0000004200 */
[C---:B--2---:R-:W-:Y:S08]  /*68d0*/  HMMA.16816.F32 R36, R4.reuse, R8, R36 ;  /* 0x000000080424723c */ /* 0x044ff00000001824 */
[C---:B------:R-:W-:Y:S01]  /*68e0*/  HMMA.16816.F32 R40, R4.reuse, R10, R40 ;  /* 0x0000000a0428723c */ /* 0x040fe20000001828 */
[----:B------:R-:W2:Y:S07]  /*68f0*/  LDSM.16.MT88.4 R8, [R171+0x11000] ;  /* 0x01100000ab08783b */ /* 0x000eae0000004200 */
[C---:B----4-:R-:W-:Y:S08]  /*6900*/  HMMA.16816.F32 R52, R4.reuse, R16, R52 ;  /* 0x000000100434723c */ /* 0x050ff00000001834 */
[C---:B------:R-:W-:Y:S01]  /*6910*/  HMMA.16816.F32 R56, R4.reuse, R18, R56 ;  /* 0x000000120438723c */ /* 0x040fe20000001838 */
[----:B------:R-:W4:Y:S07]  /*6920*/  LDSM.16.MT88.4 R16, [R206+0x11000] ;  /* 0x01100000ce10783b */ /* 0x000f2e0000004200 */
[C---:B------:R-:W-:Y:S08]  /*6930*/  HMMA.16816.F32 R120, R4.reuse, R140, R120 ;  /* 0x0000008c0478723c */ /* 0x040ff00000001878 */
[C---:B---3--:R-:W-:Y:S08]  /*6940*/  HMMA.16816.F32 R68, R4.reuse, R12, R68 ;  /* 0x0000000c0444723c */ /* 0x048ff00000001844 */
[C---:B------:R-:W-:Y:S01]  /*6950*/  HMMA.16816.F32 R72, R4.reuse, R14, R72 ;  /* 0x0000000e0448723c */ /* 0x040fe20000001848 */
[----:B------:R-:W3:Y:S07]  /*6960*/  LDSM.16.MT88.4 R12, [R176+0xd800] ;  /* 0x00d80000b00c783b */ /* 0x000eee0000004200 */
        /* <DEDUP_REMOVED lines=22> */
[----:B------:R-:W-:Y:S01]  /*6ad0*/  F2FP.F16.F32.PACK_AB R4, R207, R192 ;  /* 0x000000c0cf04723e */ /* 0x000fe200000000ff */
[----:B------:R-:W4:Y:S01]  /*6ae0*/  LDSM.16.MT88.4 R16, [R185+0xf800] ;  /* 0x00f80000b910783b */ /* 0x000f220000004200 */
[----:B-----5:R-:W-:-:S02]  /*6af0*/  F2FP.F16.F32.PACK_AB R5, R189, R190 ;  /* 0x000000bebd05723e */ /* 0x020fc400000000ff */
[----:B------:R-:W-:Y:S02]  /*6b00*/  F2FP.F16.F32.PACK_AB R6, R217, R194 ;  /* 0x000000c2d906723e */ /* 0x000fe400000000ff */
[----:B-1----:R-:W-:-:S07]  /*6b10*/  F2FP.F16.F32.PACK_AB R7, R178, R187 ;  /* 0x000000bbb207723e */ /* 0x002fce00000000ff */
[C---:B---3--:R-:W-:Y:S08]  /*6b20*/  HMMA.16816.F32 R120, R4.reuse, R12, R120 ;  /* 0x0000000c0478723c */ /* 0x048ff00000001878 */
        /* <DEDUP_REMOVED lines=9> */
[----:B-1----:R-:W-:Y:S01]  /*6bc0*/  HMMA.16816.F32 R60, R4, R12, R60 ;  /* 0x0000000c043c723c */ /* 0x002fe2000000183c */
[----:B------:R-:W-:-:S04]  /*6bd0*/  FADD.FTZ R13, R155, R158 ;  /* 0x0000009e9b0d7221 */ /* 0x000fc80000010000 */
[----:B------:R-:W-:-:S03]  /*6be0*/  FADD.FTZ R13, R154, R13 ;  /* 0x0000000d9a0d7221 */ /* 0x000fc60000010000 */
[C---:B------:R-:W-:Y:S08]  /*6bf0*/  HMMA.16816.F32 R48, R4.reuse, R142, R48 ;  /* 0x0000008e0430723c */ /* 0x040ff00000001830 */
        /* <DEDUP_REMOVED lines=101> */
.L_x_2417:
[----:B------:R-:W-:Y:S01]  /*7250*/  UMOV UR4, URZ ;  /* 0x000000ff00047c82 */ /* 0x000fe20008000000 */
[----:B------:R-:W-:Y:S01]  /*7260*/  IMAD.SHL.U32 R4, R144, 0x40, RZ ;  /* 0x0000004090047824 */ /* 0x000fe200078e00ff */
[----:B------:R-:W-:-:S05]  /*7270*/  IADD3 R5, P1, PT, RZ, -UR4, RZ ;  /* 0x80000004ff057c10 */ /* 0x000fca000ff3e0ff */
[----:B------:R-:W-:-:S05]  /*7280*/  IMAD.X R4, RZ, RZ, ~R4, P1 ;  /* 0x000000ffff047224 */ /* 0x000fca00008e0e04 */
[----:B------:R-:W-:-:S04]  /*7290*/  SHF.R.S64 R5, R5, 0x1f, R4 ;  /* 0x0000001f05057819 */ /* 0x000fc80000001004 */
[----:B------:R-:W-:-:S04]  /*72a0*/  IADD3 R204, P1, PT, R5, R204, RZ ;  /* 0x000000cc05cc7210 */ /* 0x000fc80007f3e0ff */
[----:B------:R-:W-:-:S09]  /*72b0*/  LEA.HI.X.SX32 R205, R4, R205, 0x1, P1 ;  /* 0x000000cd04cd7211 */ /* 0x000fd200008f0eff */
.L_x_2418:
[----:B------:R-:W1:Y:S01]  /*72c0*/  LDCU UR4, c[0x0][0x440] ;  /* 0x00008800ff0477ac */ /* 0x000e620008000800 */
[----:B------:R-:W-:Y:S01]  /*72d0*/  LOP3.LUT R5, R150, 0x400, RZ, 0xc0, !PT ;  /* 0x0000040096057812 */ /* 0x000fe200078ec0ff */
[C---:B------:R-:W-:Y:S01]  /*72e0*/  IMAD.SHL.U32 R9, R144.reuse, 0x20, RZ ;  /* 0x0000002090097824 */ /* 0x040fe200078e00ff */
[----:B------:R-:W-:Y:S01]  /*72f0*/  LEA R6, P5, R144, R204, 0x5 ;  /* 0x000000cc90067211 */ /* 0x000fe200078a28ff */
[----:B------:R-:W-:Y:S01]  /*7300*/  IMAD.SHL.U32 R183, R184, 0x20, RZ ;  /* 0x00000020b8b77824 */ /* 0x000fe200078e00ff */
[----:B------:R-:W-:Y:S01]  /*7310*/  SHF.R.U32.HI R186, RZ, 0x1, R184 ;  /* 0x00000001ffba7819 */ /* 0x000fe200000116b8 */
[----:B------:R-:W-:Y:S01]  /*7320*/  IMAD R206, R146, 0x2, R5 ;  /* 0x0000000292ce7824 */ /* 0x000fe200078e0205 */
[C-C-:B------:R-:W-:Y:S02]  /*7330*/  LEA.HI.X R7, R144.reuse, R205, R145.reuse, 0x5, P5 ;  /* 0x000000cd90077211 */ /* 0x140fe400028f2c91 */
[----:B------:R-:W-:Y:S01]  /*7340*/  SHF.L.U64.HI R5, R144, 0x5, R145 ;  /* 0x0000000590057819 */ /* 0x000fe20000010291 */
[----:B------:R-:W-:Y:S01]  /*7350*/  VIADD R192, R206, UR5 ;  /* 0x00000005cec07c36 */ /* 0x000fe20008000000 */
[----:B------:R-:W-:-:S02]  /*7360*/  IADD3 R10, P5, PT, R9, R6, RZ ;  /* 0x00000006090a7210 */ /* 0x000fc40007fbe0ff */
[----:B------:R-:W-:Y:S02]  /*7370*/  LOP3.LUT R183, R183, 0x7c00, RZ, 0xc0, !PT ;  /* 0x00007c00b7b77812 */ /* 0x000fe400078ec0ff */
[----:B------:R-:W-:Y:S01]  /*7380*/  LOP3.LUT R4, R186, 0x8, RZ, 0xc0, !PT ;  /* 0x00000008ba047812 */ /* 0x000fe200078ec0ff */
[----:B------:R-:W-:Y:S01]  /*7390*/  IMAD.X R11, R5, 0x1, R7, P5 ;  /* 0x00000001050b7824 */ /* 0x000fe200028e0607 */
[----:B------:R-:W-:Y:S02]  /*73a0*/  IADD3 R8, P5, PT, R9, R10, RZ ;  /* 0x0000000a09087210 */ /* 0x000fe40007fbe0ff */
[----:B-1----:R-:W-:Y:S02]  /*73b0*/  ISETP.GE.AND P4, PT, R151, UR4, PT ;  /* 0x0000000497007c0c */ /* 0x002fe4000bf86270 */
[----:B------:R-:W-:Y:S01]  /*73c0*/  ISETP.GE.AND P3, PT, R148, UR4, PT ;  /* 0x0000000494007c0c */ /* 0x000fe2000bf66270 */
[----:B------:R-:W-:Y:S01]  /*73d0*/  IMAD.X R9, R5, 0x1, R11, P5 ;  /* 0x0000000105097824 */ /* 0x000fe200028e060b */
[----:B------:R-:W-:-:S02]  /*73e0*/  ISETP.GE.AND P1, PT, R147, UR4, PT ;  /* 0x0000000493007c0c */ /* 0x000fc4000bf26270 */
[----:B------:R-:W-:Y:S02]  /*73f0*/  LOP3.LUT R150, R183, 0x200, R150, 0xf8, !PT ;  /* 0x00000200b7967812 */ /* 0x000fe400078ef896 */
[----:B------:R-:W-:Y:S02]  /*7400*/  SEL R185, R182, 0xffffffe0, !P0 ;  /* 0xffffffe0b6b97807 */ /* 0x000fe40004000000 */
[----:B------:R-:W-:-:S03]  /*7410*/  LOP3.LUT R4, R150, R149, R4, 0xf6, !PT ;  /* 0x0000009596047212 */ /* 0x000fc600078ef604 */
[----:B------:R-:W-:Y:S01]  /*7420*/  @!PT LDS RZ, [RZ] ;  /* 0x00000000fffff984 */ /* 0x000fe20000000800 */
[----:B------:R-:W-:Y:S01]  /*7430*/  @!PT LDS RZ, [RZ] ;  /* 0x00000000fffff984 */ /* 0x000fe20000000800 */
[----:B------:R-:W-:Y:S01]  /*7440*/  @!PT LDS RZ, [RZ] ;  /* 0x00000000fffff984 */ /* 0x000fe20000000800 */
[----:B------:R-:W-:Y:S01]  /*7450*/  @!P4 LDGSTS.E.BYPASS.LTC128B.128 [R180+0xc000], desc[UR14][R204.64] ;  /* 0x0c000000ccb4cfae */ /* 0x000fe2000b981a0e */
[----:B------:R-:W-:Y:S01]  /*7460*/  LEA R207, R4, UR5, 0x1 ;  /* 0x0000000504cf7c11 */ /* 0x000fe2000f8e08ff */
[C-C-:B------:R-:W-:Y:S02]  /*7470*/  IMAD.IADD R193, R185.reuse, 0x1, R192.reuse ;  /* 0x00000001b9c17824 */ /* 0x140fe400078e02c0 */
[----:B------:R-:W-:Y:S01]  /*7480*/  @P4 STS.128 [R180+0xc000], RZ ;  /* 0x00c000ffb4004388 */ /* 0x000fe20000000c00 */
[C---:B------:R-:W-:Y:S02]  /*7490*/  IMAD.IADD R192, R152.reuse, 0x1, R192 ;  /* 0x0000000198c07824 */ /* 0x040fe400078e02c0 */
[--C-:B------:R-:W-:Y:S01]  /*74a0*/  IMAD.IADD R203, R185, 0x1, R207.reuse ;  /* 0x00000001b9cb7824 */ /* 0x100fe200078e02cf */
[----:B------:R-:W-:Y:S01]  /*74b0*/  @!PT LDS RZ, [RZ] ;  /* 0x00000000fffff984 */ /* 0x000fe20000000800 */
[----:B------:R-:W-:Y:S01]  /*74c0*/  @!PT LDS RZ, [RZ] ;  /* 0x00000000fffff984 */ /* 0x000fe20000000800 */
[----:B------:R-:W-:Y:S01]  /*74d0*/  @!PT LDS RZ, [RZ] ;  /* 0x00000000fffff984 */ /* 0x000fe20000000800 */
[----:B------:R-:W-:Y:S01]  /*74e0*/  @!P3 LDGSTS.E.BYPASS.LTC128B.128 [R180+0xe000], desc[UR14][R204.64+0x80] ;  /* 0x0e000080ccb4bfae */ /* 0x000fe2000b981a0e */
[----:B------:R-:W-:-:S03]  /*74f0*/  IMAD.IADD R194, R152, 0x1, R207 ;  /* 0x0000000198c27824 */ /* 0x000fc600078e02cf */
[----:B------:R-:W-:Y:S01]  /*7500*/  @P3 STS.128 [R180+0xe000], RZ ;  /* 0x00e000ffb4003388 */ /* 0x000fe20000000c00 */
[C---:B------:R-:W-:Y:S02]  /*7510*/  IMAD.IADD R187, R185.reuse, 0x1, R194 ;  /* 0x00000001b9bb7824 */ /* 0x040fe400078e02c2 */
        /* <DEDUP_REMOVED lines=216> */
[----:B------:R-:W2:Y:S01]  /*82a0*/  LDCU.64 UR4, c[0x0][0x3a0] ;  /* 0x00007400ff0477ac */ /* 0x000ea20008000a00 */
[----:B------:R-:W-:Y:S02]  /*82b0*/  IADD3 R181, PT, PT, R181, -0x80, RZ ;  /* 0xffffff80b5b57810 */ /* 0x000fe40007ffe0ff */
[----:B------:R-:W-:Y:S02]  /*82c0*/  IABS R7, R9 ;  /* 0x0000000900077213 */ /* 0x000fe40000000000 */
        /* <DEDUP_REMOVED lines=12> */
[----:B------:R-:W-:-:S04]  /*8390*/  IMAD.HI.U32 R11, R4, R7, RZ ;  /* 0x00000007040b7227 */ /* 0x000fc800078e00ff */
        /* <DEDUP_REMOVED lines=19> */
[----:B------:R-:W-:Y:S02]  /*84d0*/  ISETP.GE.AND P6, PT, R181, RZ, PT ;  /* 0x000000ffb500720c */ /* 0x000fe40003fc6270 */
[----:B------:R-:W-:-:S05]  /*84e0*/  SEL R5, R4, R11, !P5 ;  /* 0x0000000b04057207 */ /* 0x000fca0006800000 */
[----:B------:R-:W-:-:S06]  /*84f0*/  IMAD.WIDE R10, R5, 0x4, R212 ;  /* 0x00000004050a7825 */ /* 0x000fcc00078e02d4 */
[----:B------:R-:W-:-:S04]  /*8500*/  @!P6 IADD3 R7, PT, PT, -R7, RZ, RZ ;  /* 0x000000ff0707e210 */ /* 0x000fc80007ffe1ff */
[----:B------:R-:W-:Y:S02]  /*8510*/  SEL R8, R4, R7, !P5 ;  /* 0x0000000704087207 */ /* 0x000fe40006800000 */
[----:B------:R-:W3:Y:S03]  /*8520*/  LDG.E R4, desc[UR14][R10.64] ;  /* 0x0000000e0a047981 */ /* 0x000ee6000c1e1900 */
[----:B------:R-:W-:-:S05]  /*8530*/  IMAD.WIDE R12, R8, 0x4, R212 ;  /* 0x00000004080c7825 */ /* 0x000fca00078e02d4 */
        /* <DEDUP_REMOVED lines=11> */
[----:B------:R-:W-:-:S04]  /*85f0*/  IMAD R5, R5, UR4, RZ ;  /* 0x0000000405057c24 */ /* 0x000fc8000f8e02ff */
[----:B------:R-:W-:Y:S01]  /*8600*/  IMAD R5, R4, UR5, R5 ;  /* 0x0000000504057c24 */ /* 0x000fe2000f8e0205 */
[----:B------:R-:W-:-:S04]  /*8610*/  LEA R202, P5, R8, R202, 0x1 ;  /* 0x000000ca08ca7211 */ /* 0x000fc800078a08ff */
[----:B------:R-:W-:-:S04]  /*8620*/  IADD3 R5, PT, PT, R9, R5, RZ ;  /* 0x0000000509057210 */ /* 0x000fc80007ffe0ff */
[----:B------:R-:W-:Y:S01]  /*8630*/  LEA.HI.X R201, R8, R201, R5, 0x1, P5 ;  /* 0x000000c908c97211 */ /* 0x000fe200028f0c05 */
[----:B------:R-:W-:Y:S06]  /*8640*/  BRA `(.L_x_2421) ;  /* 0x00000000001c7947 */ /* 0x000fec0003800000 */
.L_x_2420:
[----:B------:R-:W-:Y:S01]  /*8650*/  UMOV UR4, URZ ;  /* 0x000000ff00047c82 */ /* 0x000fe20008000000 */
[----:B------:R-:W-:Y:S01]  /*8660*/  IMAD.SHL.U32 R4, R134, 0x40, RZ ;  /* 0x0000004086047824 */ /* 0x000fe200078e00ff */
[----:B------:R-:W-:-:S05]  /*8670*/  IADD3 R5, P5, PT, RZ, -UR4, RZ ;  /* 0x80000004ff057c10 */ /* 0x000fca000ffbe0ff */
[----:B------:R-:W-:-:S05]  /*8680*/  IMAD.X R4, RZ, RZ, ~R4, P5 ;  /* 0x000000ffff047224 */ /* 0x000fca00028e0e04 */
[----:B------:R-:W-:-:S04]  /*8690*/  SHF.R.S64 R5, R5, 0x1f, R4 ;  /* 0x0000001f05057819 */ /* 0x000fc80000001004 */
[----:B------:R-:W-:-:S04]  /*86a0*/  IADD3 R202, P5, PT, R5, R202, RZ ;  /* 0x000000ca05ca7210 */ /* 0x000fc80007fbe0ff */
[----:B------:R-:W-:-:S09]  /*86b0*/  LEA.HI.X.SX32 R201, R4, R201, 0x1, P5 ;  /* 0x000000c904c97211 */ /* 0x000fd200028f0eff */
.L_x_2421:
        /* <DEDUP_REMOVED lines=72> */
.L_x_2419:
[----:B------:R-:W-:Y:S01]  /*8b40*/  IMAD R12, R0, 0x40, R133 ;  /* 0x00000040000c7824 */ /* 0x000fe200078e0285 */
[----:B------:R-:W1:Y:S01]  /*8b50*/  S2UR UR6, SR_CgaCtaId ;  /* 0x00000000000679c3 */ /* 0x000e620000008800 */
[----:B------:R-:W3:Y:S01]  /*8b60*/  LDCU UR4, c[0x0][0x45c] ;  /* 0x00008b80ff0477ac */ /* 0x000ee20008000800 */
[----:B------:R-:W-:Y:S01]  /*8b70*/  SEL R156, R182, 0xffffffe0, !P0 ;  /* 0xffffffe0b69c7807 */ /* 0x000fe20004000000 */
[C---:B--2---:R-:W-:Y:S01]  /*8b80*/  VIADD R4, R12.reuse, 0xffffff80 ;  /* 0xffffff800c047836 */ /* 0x044fe20000000000 */
[C---:B------:R-:W-:Y:S01]  /*8b90*/  IADD3 R5, PT, PT, R12.reuse, -0x7f, RZ ;  /* 0xffffff810c057810 */ /* 0x040fe20007ffe0ff */
[C---:B------:R-:W-:Y:S01]  /*8ba0*/  VIADD R6, R12.reuse, 0xffffff88 ;  /* 0xffffff880c067836 */ /* 0x040fe20000000000 */
[----:B------:R-:W-:Y:S01]  /*8bb0*/  UMOV UR5, 0x400 ;  /* 0x0000040000057882 */ /* 0x000fe20000000000 */
[----:B------:R-:W-:Y:S01]  /*8bc0*/  VIADD R13, R12, 0xffffff91 ;  /* 0xffffff910c0d7836 */ /* 0x000fe20000000000 */
[----:B------:R-:W-:Y:S01]  /*8bd0*/  ISETP.GE.AND P1, PT, R4, R197, PT ;  /* 0x000000c50400720c */ /* 0x000fe20003f26270 */
[----:B------:R-:W-:Y:S01]  /*8be0*/  VIADD R14, R12, 0xffffff98 ;  /* 0xffffff980c0e7836 */ /* 0x000fe20000000000 */
[----:B------:R-:W-:-:S02]  /*8bf0*/  ISETP.GE.AND P4, PT, R4, R199, PT ;  /* 0x000000c70400720c */ /* 0x000fc40003f86270 */
[C---:B------:R-:W-:Y:S02]  /*8c00*/  ISETP.GE.AND P3, PT, R5.reuse, R199, PT ;  /* 0x000000c70500720c */ /* 0x040fe40003f66270 */
[----:B------:R-:W-:Y:S02]  /*8c10*/  FSEL R9, R150, -INF , P1 ;  /* 0xff80000096097808 */ /* 0x000fe40000800000 */
[----:B------:R-:W-:Y:S02]  /*8c20*/  ISETP.GE.AND P1, PT, R5, R197, PT ;  /* 0x000000c50500720c */ /* 0x000fe40003f26270 */
[C---:B------:R-:W-:Y:S02]  /*8c30*/  ISETP.GE.AND P6, PT, R4.reuse, R198, PT ;  /* 0x000000c60400720c */ /* 0x040fe40003fc6270 */
[----:B------:R-:W-:Y:S02]  /*8c40*/  ISETP.GE.AND P5, PT, R4, R196, PT ;  /* 0x000000c40400720c */ /* 0x000fe40003fa6270 */
[----:B------:R-:W-:-:S02]  /*8c50*/  FSEL R8, R148, -INF , P4 ;  /* 0xff80000094087808 */ /* 0x000fc40002000000 */
[----:B------:R-:W-:Y:S01]  /*8c60*/  ISETP.GE.AND P4, PT, R5, R198, PT ;  /* 0x000000c60500720c */ /* 0x000fe20003f86270 */
[----:B-1----:R-:W-:Y:S01]  /*8c70*/  ULEA UR5, UR6, UR5, 0x18 ;  /* 0x0000000506057291 */ /* 0x002fe2000f8ec0ff */
[----:B------:R-:W-:Y:S02]  /*8c80*/  FSEL R4, R149, -INF , P3 ;  /* 0xff80000095047808 */ /* 0x000fe40001800000 */
[----:B------:R-:W-:Y:S01]  /*8c90*/  ISETP.GE.AND P3, PT, R5, R196, PT ;  /* 0x000000c40500720c */ /* 0x000fe20003f66270 */
[----:B------:R-:W-:Y:S01]  /*8ca0*/  VIADD R5, R12, 0xffffff89 ;  /* 0xffffff890c057836 */ /* 0x000fe20000000000 */
[----:B------:R-:W-:Y:S02]  /*8cb0*/  FSEL R7, R151, -INF , P1 ;  /* 0xff80000097077808 */ /* 0x000fe40000800000 */
[----:B------:R-:W-:Y:S02]  /*8cc0*/  FSEL R4, R4, -INF , !P4 ;  /* 0xff80000004047808 */ /* 0x000fe40006000000 */
[----:B------:R-:W-:-:S02]  /*8cd0*/  ISETP.GE.AND P4, PT, R6, R197, PT ;  /* 0x000000c50600720c */ /* 0x000fc40003f86270 */
[----:B------:R-:W-:Y:S02]  /*8ce0*/  FSEL R7, R7, -INF , !P3 ;  /* 0xff80000007077808 */ /* 0x000fe40005800000 */
[-C--:B------:R-:W-:Y:S02]  /*8cf0*/  ISETP.GE.AND P1, PT, R6, R199.reuse, PT ;  /* 0x000000c70600720c */ /* 0x080fe40003f26270 */
[----:B------:R-:W-:Y:S02]  /*8d00*/  ISETP.GE.AND P3, PT, R5, R199, PT ;  /* 0x000000c70500720c */ /* 0x000fe40003f66270 */
[----:B------:R-:W-:Y:S02]  /*8d10*/  FSEL R8, R8, -INF , !P6 ;  /* 0xff80000008087808 */ /* 0x000fe40007000000 */
[----:B------:R-:W-:Y:S02]  /*8d20*/  FSEL R9, R9, -INF , !P5 ;  /* 0xff80000009097808 */ /* 0x000fe40006800000 */
[----:B------:R-:W-:-:S02]  /*8d30*/  FSEL R11, R146, -INF , P4 ;  /* 0xff800000920b7808 */ /* 0x000fc40002000000 */
[C---:B------:R-:W-:Y:S02]  /*8d40*/  ISETP.GE.AND P6, PT, R6.reuse, R198, PT ;  /* 0x000000c60600720c */ /* 0x040fe40003fc6270 */
[----:B------:R-:W-:Y:S02]  /*8d50*/  ISETP.GE.AND P5, PT, R6, R196, PT ;  /* 0x000000c40600720c */ /* 0x000fe40003fa6270 */
[----:B------:R-:W-:Y:S02]  /*8d60*/  ISETP.GE.AND P4, PT, R5, R197, PT ;  /* 0x000000c50500720c */ /* 0x000fe40003f86270 */
[----:B------:R-:W-:Y:S02]  /*8d70*/  FSEL R10, R144, -INF , P1 ;  /* 0xff800000900a7808 */ /* 0x000fe40000800000 */
[----:B------:R-:W-:Y:S02]  /*8d80*/  FSEL R6, R145, -INF , P3 ;  /* 0xff80000091067808 */ /* 0x000fe40001800000 */
[----:B------:R-:W-:-:S02]  /*8d90*/  ISETP.GE.AND P1, PT, R5, R198, PT ;  /* 0x000000c60500720c */ /* 0x000fc40003f26270 */
[----:B------:R-:W-:Y:S02]  /*8da0*/  ISETP.GE.AND P3, PT, R5, R196, PT ;  /* 0x000000c40500720c */ /* 0x000fe40003f66270 */
[----:B------:R-:W-:Y:S02]  /*8db0*/  IADD3 R5, PT, PT, R12, -0x70, RZ ;  /* 0xffffff900c057810 */ /* 0x000fe40007ffe0ff */
[----:B------:R-:W-:Y:S02]  /*8dc0*/  FSEL R147, R147, -INF , P4 ;  /* 0xff80000093937808 */ /* 0x000fe40002000000 */
[----:B------:R-:W-:Y:S02]  /*8dd0*/  FSEL R10, R10, -INF , !P6 ;  /* 0xff8000000a0a7808 */ /* 0x000fe40007000000 */
[----:B------:R-:W-:Y:S02]  /*8de0*/  FSEL R11, R11, -INF , !P5 ;  /* 0xff8000000b0b7808 */ /* 0x000fe40006800000 */
[----:B------:R-:W-:-:S02]  /*8df0*/  FSEL R6, R6, -INF , !P1 ;  /* 0xff80000006067808 */ /* 0x000fc40004800000 */
[C---:B------:R-:W-:Y:S02]  /*8e00*/  ISETP.GE.AND P4, PT, R5.reuse, R199, PT ;  /* 0x000000c70500720c */ /* 0x040fe40003f86270 */
[C---:B------:R-:W-:Y:S02]  /*8e10*/  ISETP.GE.AND P6, PT, R5.reuse, R198, PT ;  /* 0x000000c60500720c */ /* 0x040fe40003fc6270 */
[C---:B------:R-:W-:Y:S02]  /*8e20*/  ISETP.GE.AND P1, PT, R5.reuse, R197, PT ;  /* 0x000000c50500720c */ /* 0x040fe40003f26270 */
[----:B------:R-:W-:Y:S02]  /*8e30*/  ISETP.GE.AND P5, PT, R5, R196, PT ;  /* 0x000000c40500720c */ /* 0x000fe40003fa6270 */
[----:B------:R-:W-:Y:S02]  /*8e40*/  FSEL R5, R147, -INF , !P3 ;  /* 0xff80000093057808 */ /* 0x000fe40005800000 */
[----:B------:R-:W-:-:S02]  /*8e50*/  ISETP.GE.AND P3, PT, R13, R199, PT ;  /* 0x000000c70d00720c */ /* 0x000fc40003f66270 */
[----:B------:R-:W-:Y:S02]  /*8e60*/  FSEL R142, R142, -INF , P1 ;  /* 0xff8000008e8e7808 */ /* 0x000fe40000800000 */
[----:B------:R-:W-:Y:S02]  /*8e70*/  FSEL R140, R140, -INF , P4 ;  /* 0xff8000008c8c7808 */ /* 0x000fe40002000000 */
[C---:B------:R-:W-:Y:S02]  /*8e80*/  ISETP.GE.AND P1, PT, R13.reuse, R197, PT ;  /* 0x000000c50d00720c */ /* 0x040fe40003f26270 */
[----:B------:R-:W-:Y:S02]  /*8e90*/  ISETP.GE.AND P4, PT, R13, R198, PT ;  /* 0x000000c60d00720c */ /* 0x000fe40003f86270 */
[----:B------:R-:W-:Y:S02]  /*8ea0*/  FSEL R141, R141, -INF , P3 ;  /* 0xff8000008d8d7808 */ /* 0x000fe40001800000 */
[----:B------:R-:W-:-:S02]  /*8eb0*/  ISETP.GE.AND P3, PT, R13, R196, PT ;  /* 0x000000c40d00720c */ /* 0x000fc40003f66270 */
[----:B------:R-:W-:Y:S02]  /*8ec0*/  FSEL R143, R143, -INF , P1 ;  /* 0xff8000008f8f7808 */ /* 0x000fe40000800000 */
[----:B------:R-:W-:Y:S02]  /*8ed0*/  IADD3 R13, PT, PT, R12, -0x67, RZ ;  /* 0xffffff990c0d7810 */ /* 0x000fe40007ffe0ff */
[----:B------:R-:W-:Y:S02]  /*8ee0*/  FSEL R144, R141, -INF , !P4 ;  /* 0xff8000008d907808 */ /* 0x000fe40006000000 */
[C---:B------:R-:W-:Y:S02]  /*8ef0*/  ISETP.GE.AND P4, PT, R14.reuse, R197, PT ;  /* 0x000000c50e00720c */ /* 0x040fe40003f86270 */
[----:B------:R-:W-:Y:S02]  /*8f00*/  ISETP.GE.AND P1, PT, R14, R199, PT ;  /* 0x000000c70e00720c */ /* 0x000fe40003f26270 */
[----:B------:R-:W-:-:S02]  /*8f10*/  FSEL R181, R143, -INF , !P3 ;  /* 0xff8000008fb57808 */ /* 0x000fc40005800000 */
[C---:B------:R-:W-:Y:S02]  /*8f20*/  ISETP.GE.AND P3, PT, R13.reuse, R199, PT ;  /* 0x000000c70d00720c */ /* 0x040fe40003f66270 */
[----:B------:R-:W-:Y:S02]  /*8f30*/  FSEL R147, R138, -INF , P4 ;  /* 0xff8000008a937808 */ /* 0x000fe40002000000 */
[----:B------:R-:W-:Y:S02]  /*8f40*/  ISETP.GE.AND P4, PT, R13, R197, PT ;  /* 0x000000c50d00720c */ /* 0x000fe40003f86270 */
[----:B------:R-:W-:Y:S02]  /*8f50*/  FSEL R15, R136, -INF , P1 ;  /* 0xff800000880f7808 */ /* 0x000fe40000800000 */
[----:B------:R-:W-:Y:S02]  /*8f60*/  FSEL R146, R140, -INF , !P6 ;  /* 0xff8000008c927808 */ /* 0x000fe40007000000 */
[----:B------:R-:W-:-:S02]  /*8f70*/  FSEL R187, R142, -INF , !P5 ;  /* 0xff8000008ebb7808 */ /* 0x000fc40006800000 */
[----:B------:R-:W-:Y:S02]  /*8f80*/  FSEL R136, R137, -INF , P3 ;  /* 0xff80000089887808 */ /* 0x000fe40001800000 */
[C---:B------:R-:W-:Y:S02]  /*8f90*/  ISETP.GE.AND P6, PT, R14.reuse, R198, PT ;  /* 0x000000c60e00720c */ /* 0x040fe40003fc6270 */
[----:B------:R-:W-:Y:S01]  /*8fa0*/  ISETP.GE.AND P5, PT, R14, R196, PT ;  /* 0x000000c40e00720c */ /* 0x000fe20003fa6270 */
[C---:B------:R-:W-:Y:S01]  /*8fb0*/  VIADD R14, R12.reuse, 0xffffffa0 ;  /* 0xffffffa00c0e7836 */ /* 0x040fe20000000000 */
[C---:B------:R-:W-:Y:S02]  /*8fc0*/  ISETP.GE.AND P1, PT, R13.reuse, R198, PT ;  /* 0x000000c60d00720c */ /* 0x040fe40003f26270 */
[----:B------:R-:W-:Y:S01]  /*8fd0*/  ISETP.GE.AND P3, PT, R13, R196, PT ;  /* 0x000000c40d00720c */ /* 0x000fe20003f66270 */
[----:B------:R-:W-:Y:S01]  /*8fe0*/  VIADD R13, R12, 0xffffffa1 ;  /* 0xffffffa10c0d7836 */ /* 0x000fe20000000000 */
[----:B------:R-:W-:-:S02]  /*8ff0*/  FSEL R139, R139, -INF , P4 ;  /* 0xff8000008b8b7808 */ /* 0x000fc40002000000 */
[----:B------:R-:W-:Y:S02]  /*9000*/  FSEL R136, R136, -INF , !P1 ;  /* 0xff80000088887808 */ /* 0x000fe40004800000 */
[----:B------:R-:W-:Y:S02]  /*9010*/  FSEL R145, R139, -INF , !P3 ;  /* 0xff8000008b917808 */ /* 0x000fe40005800000 */
[C---:B------:R-:W-:Y:S02]  /*9020*/  ISETP.GE.AND P4, PT, R14.reuse, R199, PT ;  /* 0x000000c70e00720c */ /* 0x040fe40003f86270 */
[----:B------:R-:W-:Y:S02]  /*9030*/  ISETP.GE.AND P1, PT, R14, R197, PT ;  /* 0x000000c50e00720c */ /* 0x000fe40003f26270 */
[----:B------:R-:W-:Y:S02]  /*9040*/  ISETP.GE.AND P3, PT, R13, R199, PT ;  /* 0x000000c70d00720c */ /* 0x000fe40003f66270 */
[----:B------:R-:W-:-:S02]  /*9050*/  FSEL R32, R32, -INF , P4 ;  /* 0xff80000020207808 */ /* 0x000fc40002000000 */
[----:B------:R-:W-:Y:S02]  /*9060*/  FSEL R34, R34, -INF , P1 ;  /* 0xff80000022227808 */ /* 0x000fe40000800000 */
[----:B------:R-:W-:Y:S02]  /*9070*/  FSEL R33, R33, -INF , P3 ;  /* 0xff80000021217808 */ /* 0x000fe40001800000 */
[C---:B------:R-:W-:Y:S02]  /*9080*/  ISETP.GE.AND P4, PT, R13.reuse, R198, PT ;  /* 0x000000c60d00720c */ /* 0x040fe40003f86270 */
[C---:B------:R-:W-:Y:S02]  /*9090*/  ISETP.GE.AND P1, PT, R13.reuse, R197, PT ;  /* 0x000000c50d00720c */ /* 0x040fe40003f26270 */
[----:B------:R-:W-:Y:S02]  /*90a0*/  ISETP.GE.AND P3, PT, R13, R196, PT ;  /* 0x000000c40d00720c */ /* 0x000fe40003f66270 */
[----:B------:R-:W-:-:S02]  /*90b0*/  IADD3 R13, PT, PT, R12, -0x58, RZ ;  /* 0xffffffa80c0d7810 */ /* 0x000fc40007ffe0ff */
[----:B------:R-:W-:Y:S02]  /*90c0*/  FSEL R138, R15, -INF , !P6 ;  /* 0xff8000000f8a7808 */ /* 0x000fe40007000000 */
[----:B------:R-:W-:Y:S02]  /*90d0*/  FSEL R147, R147, -INF , !P5 ;  /* 0xff80000093937808 */ /* 0x000fe40006800000 */
[C---:B------:R-:W-:Y:S02]  /*90e0*/  ISETP.GE.AND P6, PT, R14.reuse, R198, PT ;  /* 0x000000c60e00720c */ /* 0x040fe40003fc6270 */
[----:B------:R-:W-:Y:S01]  /*90f0*/  ISETP.GE.AND P5, PT, R14, R196, PT ;  /* 0x000000c40e00720c */ /* 0x000fe20003fa6270 */
[----:B------:R-:W-:Y:S01]  /*9100*/  VIADD R14, R12, 0xffffffa9 ;  /* 0xffffffa90c0e7836 */ /* 0x000fe20000000000 */
[----:B------:R-:W-:Y:S02]  /*9110*/  FSEL R35, R35, -INF , P1 ;  /* 0xff80000023237808 */ /* 0x000fe40000800000 */
[----:B------:R-:W-:-:S02]  /*9120*/  ISETP.GE.AND P1, PT, R13, R199, PT ;  /* 0x000000c70d00720c */ /* 0x000fc40003f26270 */
[----:B------:R-:W-:Y:S02]  /*9130*/  FSEL R178, R33, -INF , !P4 ;  /* 0xff80000021b27808 */ /* 0x000fe40006000000 */
[----:B------:R-:W-:Y:S02]  /*9140*/  FSEL R141, R35, -INF , !P3 ;  /* 0xff800000238d7808 */ /* 0x000fe40005800000 */
[----:B------:R-:W-:Y:S02]  /*9150*/  ISETP.GE.AND P4, PT, R13, R197, PT ;  /* 0x000000c50d00720c */ /* 0x000fe40003f86270 */
[----:B------:R-:W-:Y:S02]  /*9160*/  ISETP.GE.AND P3, PT, R14, R199, PT ;  /* 0x000000c70e00720c */ /* 0x000fe40003f66270 */
[----:B------:R-:W-:Y:S02]  /*9170*/  FSEL R28, R28, -INF , P1 ;  /* 0xff8000001c1c7808 */ /* 0x000fe40000800000 */
[----:B------:R-:W-:-:S02]  /*9180*/  ISETP.GE.AND P1, PT, R14, R197, PT ;  /* 0x000000c50e00720c */ /* 0x000fc40003f26270 */
[----:B------:R-:W-:Y:S02]  /*9190*/  FSEL R180, R32, -INF , !P6 ;  /* 0xff80000020b47808 */ /* 0x000fe40007000000 */
[----:B------:R-:W-:Y:S02]  /*91a0*/  FSEL R143, R34, -INF , !P5 ;  /* 0xff800000228f7808 */ /* 0x000fe40006800000 */
[C---:B------:R-:W-:Y:S02]  /*91b0*/  ISETP.GE.AND P6, PT, R13.reuse, R198, PT ;  /* 0x000000c60d00720c */ /* 0x040fe40003fc6270 */
[----:B------:R-:W-:Y:S01]  /*91c0*/  ISETP.GE.AND P5, PT, R13, R196, PT ;  /* 0x000000c40d00720c */ /* 0x000fe20003fa6270 */
[----:B------:R-:W-:Y:S01]  /*91d0*/  VIADD R13, R12, 0xffffffb0 ;  /* 0xffffffb00c0d7836 */ /* 0x000fe20000000000 */
[----:B------:R-:W-:Y:S02]  /*91e0*/  FSEL R30, R30, -INF , P4 ;  /* 0xff8000001e1e7808 */ /* 0x000fe40002000000 */
[----:B------:R-:W-:-:S02]  /*91f0*/  FSEL R29, R29, -INF , P3 ;  /* 0xff8000001d1d7808 */ /* 0x000fc40001800000 */
[C---:B------:R-:W-:Y:S02]  /*9200*/  ISETP.GE.AND P4, PT, R14.reuse, R198, PT ;  /* 0x000000c60e00720c */ /* 0x040fe40003f86270 */
[----:B------:R-:W-:Y:S02]  /*9210*/  ISETP.GE.AND P3, PT, R14, R196, PT ;  /* 0x000000c40e00720c */ /* 0x000fe40003f66270 */
[----:B------:R-:W-:Y:S02]  /*9220*/  FSEL R31, R31, -INF , P1 ;  /* 0xff8000001f1f7808 */ /* 0x000fe40000800000 */
[----:B------:R-:W-:Y:S02]  /*9230*/  IADD3 R14, PT, PT, R12, -0x4f, RZ ;  /* 0xffffffb10c0e7810 */ /* 0x000fe40007ffe0ff */
[----:B------:R-:W-:Y:S02]  /*9240*/  ISETP.GE.AND P1, PT, R13, R199, PT ;  /* 0x000000c70d00720c */ /* 0x000fe40003f26270 */
[----:B------:R-:W-:-:S02]  /*9250*/  FSEL R177, R31, -INF , !P3 ;  /* 0xff8000001fb17808 */ /* 0x000fc40005800000 */
[----:B------:R-:W-:Y:S02]  /*9260*/  ISETP.GE.AND P3, PT, R14, R199, PT ;  /* 0x000000c70e00720c */ /* 0x000fe40003f66270 */
[----:B------:R-:W-:Y:S02]  /*9270*/  FSEL R142, R28, -INF , !P6 ;  /* 0xff8000001c8e7808 */ /* 0x000fe40007000000 */
[----:B------:R-:W-:Y:S02]  /*9280*/  FSEL R179, R30, -INF , !P5 ;  /* 0xff8000001eb37808 */ /* 0x000fe40006800000 */
[----:B------:R-:W-:Y:S02]  /*9290*/  FSEL R140, R29, -INF , !P4 ;  /* 0xff8000001d8c7808 */ /* 0x000fe40006000000 */
[C---:B------:R-:W-:Y:S02]  /*92a0*/  ISETP.GE.AND P5, PT, R13.reuse, R198, PT ;  /* 0x000000c60d00720c */ /* 0x040fe40003fa6270 */
[----:B------:R-:W-:-:S02]  /*92b0*/  ISETP.GE.AND P4, PT, R13, R197, PT ;  /* 0x000000c50d00720c */ /* 0x000fc40003f86270 */
[----:B------:R-:W-:Y:S01]  /*92c0*/  ISETP.GE.AND P6, PT, R13, R196, PT ;  /* 0x000000c40d00720c */ /* 0x000fe20003fc6270 */
[----:B------:R-:W-:Y:S01]  /*92d0*/  VIADD R13, R12, 0xffffffb8 ;  /* 0xffffffb80c0d7836 */ /* 0x000fe20000000000 */
[----:B------:R-:W-:Y:S02]  /*92e0*/  FSEL R24, R24, -INF , P1 ;  /* 0xff80000018187808 */ /* 0x000fe40000800000 */
[----:B------:R-:W-:Y:S02]  /*92f0*/  ISETP.GE.AND P1, PT, R14, R198, PT ;  /* 0x000000c60e00720c */ /* 0x000fe40003f26270 */
[----:B------:R-:W-:Y:S02]  /*9300*/  FSEL R25, R25, -INF , P3 ;  /* 0xff80000019197808 */ /* 0x000fe40001800000 */
[----:B------:R-:W-:Y:S02]  /*9310*/  IADD3 R12, PT, PT, R12, -0x47, RZ ;  /* 0xffffffb90c0c7810 */ /* 0x000fe40007ffe0ff */
[----:B------:R-:W-:-:S02]  /*9320*/  FMNMX3.FTZ R15, R132, R8, R4, !PT ;  /* 0x00000008840f7276 */ /* 0x000fc40007810004 */
[----:B------:R-:W-:Y:S02]  /*9330*/  ISETP.GE.AND P3, PT, R13, R199, PT ;  /* 0x000000c70d00720c */ /* 0x000fe40003f66270 */
[----:B------:R-:W-:Y:S02]  /*9340*/  FSEL R166, R25, -INF , !P1 ;  /* 0xff80000019a67808 */ /* 0x000fe40004800000 */
[----:B------:R-:W-:Y:S02]  /*9350*/  FMNMX3.FTZ R16, R3, R9, R7, !PT ;  /* 0x0000000903107276 */ /* 0x000fe40007810007 */
[----:B------:R-:W-:Y:S02]  /*9360*/  ISETP.GE.AND P1, PT, R12, R199, PT ;  /* 0x000000c70c00720c */ /* 0x000fe40003f26270 */
[----:B------:R-:W-:Y:S02]  /*9370*/  FMNMX3.FTZ R15, R15, R10, R6, !PT ;  /* 0x0000000a0f0f7276 */ /* 0x000fe40007810006 */
[----:B------:R-:W-:-:S02]  /*9380*/  FSEL R164, R172, -INF , P3 ;  /* 0xff800000aca47808 */ /* 0x000fc40001800000 */
[----:B------:R-:W-:Y:S02]  /*9390*/  FMNMX3.FTZ R16, R16, R11, R5, !PT ;  /* 0x0000000b10107276 */ /* 0x000fe40007810005 */
[----:B------:R-:W-:Y:S02]  /*93a0*/  ISETP.GE.AND P3, PT, R12, R198, PT ;  /* 0x000000c60c00720c */ /* 0x000fe40003f66270 */
[----:B------:R-:W-:Y:S02]  /*93b0*/  FSEL R162, R173, -INF , P1 ;  /* 0xff800000ada27808 */ /* 0x000fe40000800000 */
[----:B------:R-:W-:Y:S02]  /*93c0*/  FMNMX3.FTZ R15, R15, R146, R144, !PT ;  /* 0x000000920f0f7276 */ /* 0x000fe40007810090 */
[----:B------:R-:W-:Y:S02]  /*93d0*/  FMNMX3.FTZ R16, R16, R187, R181, !PT ;  /* 0x000000bb10107276 */ /* 0x000fe400078100b5 */
[----:B------:R-:W-:-:S02]  /*93e0*/  FSEL R162, R162, -INF , !P3 ;  /* 0xff800000a2a27808 */ /* 0x000fc40005800000 */
[----:B------:R-:W-:Y:S02]  /*93f0*/  FSEL R168, R24, -INF , !P5 ;  /* 0xff80000018a87808 */ /* 0x000fe40006800000 */
[-C--:B------:R-:W-:Y:S02]  /*9400*/  ISETP.GE.AND P1, PT, R14, R197.reuse, PT ;  /* 0x000000c50e00720c */ /* 0x080fe40003f26270 */
[C---:B------:R-:W-:Y:S02]  /*9410*/  ISETP.GE.AND P3, PT, R13.reuse, R197, PT ;  /* 0x000000c50d00720c */ /* 0x040fe40003f66270 */
[----:B------:R-:W-:Y:S02]  /*9420*/  ISETP.GE.AND P5, PT, R13, R198, PT ;  /* 0x000000c60d00720c */ /* 0x000fe40003fa6270 */
[----:B------:R-:W-:Y:S02]  /*9430*/  FMNMX3.FTZ R15, R15, R138, R136, !PT ;  /* 0x0000008a0f0f7276 */ /* 0x000fe40007810088 */
[----:B------:R-:W-:-:S02]  /*9440*/  FMNMX3.FTZ R16, R16, R147, R145, !PT ;  /* 0x0000009310107276 */ /* 0x000fc40007810091 */
[----:B------:R-:W-:Y:S02]  /*9450*/  FSEL R27, R27, -INF , P1 ;  /* 0xff8000001b1b7808 */ /* 0x000fe40000800000 */
[----:B------:R-:W-:Y:S02]  /*9460*/  FSEL R161, R174, -INF , P3 ;  /* 0xff800000aea17808 */ /* 0x000fe40001800000 */
[----:B------:R-:W-:Y:S02]  /*9470*/  FMNMX3.FTZ R15, R15, R180, R178, !PT ;  /* 0x000000b40f0f7276 */ /* 0x000fe400078100b2 */
[----:B------:R-:W-:Y:S02]  /*9480*/  FSEL R164, R164, -INF , !P5 ;  /* 0xff800000a4a47808 */ /* 0x000fe40006800000 */
[C---:B------:R-:W-:Y:S02]  /*9490*/  ISETP.GE.AND P1, PT, R12.reuse, R197, PT ;  /* 0x000000c50c00720c */ /* 0x040fe40003f26270 */
[----:B------:R-:W-:-:S02]  /*94a0*/  ISETP.GE.AND P3, PT, R12, R196, PT ;  /* 0x000000c40c00720c */ /* 0x000fc40003f66270 */
[----:B------:R-:W-:Y:S02]  /*94b0*/  ISETP.GE.AND P5, PT, R14, R196, PT ;  /* 0x000000c40e00720c */ /* 0x000fe40003fa6270 */
[----:B------:R-:W-:Y:S02]  /*94c0*/  FSEL R26, R26, -INF , P4 ;  /* 0xff8000001a1a7808 */ /* 0x000fe40002000000 */
[----:B------:R-:W-:Y:S02]  /*94d0*/  FMNMX3.FTZ R12, R16, R143, R141, !PT ;  /* 0x0000008f100c7276 */ /* 0x000fe4000781008d */
[----:B------:R-:W-:Y:S02]  /*94e0*/  FMNMX3.FTZ R15, R15, R142, R140, !PT ;  /* 0x0000008e0f0f7276 */ /* 0x000fe4000781008c */
[----:B------:R-:W-:Y:S02]  /*94f0*/  ISETP.GE.AND P4, PT, R13, R196, PT ;  /* 0x000000c40d00720c */ /* 0x000fe40003f86270 */
[----:B------:R-:W-:-:S02]  /*9500*/  FSEL R159, R175, -INF , P1 ;  /* 0xff800000af9f7808 */ /* 0x000fc40000800000 */
[----:B------:R-:W-:Y:S02]  /*9510*/  FSEL R165, R26, -INF , !P6 ;  /* 0xff8000001aa57808 */ /* 0x000fe40007000000 */
[----:B------:R-:W-:Y:S02]  /*9520*/  FSEL R163, R27, -INF , !P5 ;  /* 0xff8000001ba37808 */ /* 0x000fe40006800000 */
[----:B------:R-:W-:Y:S02]  /*9530*/  FMNMX3.FTZ R12, R12, R179, R177, !PT ;  /* 0x000000b30c0c7276 */ /* 0x000fe400078100b1 */
[----:B------:R-:W-:Y:S02]  /*9540*/  FMNMX3.FTZ R15, R15, R168, R166, !PT ;  /* 0x000000a80f0f7276 */ /* 0x000fe400078100a6 */
[----:B------:R-:W-:Y:S02]  /*9550*/  FSEL R161, R161, -INF , !P4 ;  /* 0xff800000a1a17808 */ /* 0x000fe40006000000 */
[----:B------:R-:W-:-:S02]  /*9560*/  FSEL R159, R159, -INF , !P3 ;  /* 0xff8000009f9f7808 */ /* 0x000fc40005800000 */
[----:B------:R-:W-:Y:S02]  /*9570*/  FMNMX3.FTZ R12, R12, R165, R163, !PT ;  /* 0x000000a50c0c7276 */ /* 0x000fe400078100a3 */
[----:B------:R-:W-:Y:S02]  /*9580*/  FMNMX3.FTZ R14, R15, R164, R162, !PT ;  /* 0x000000a40f0e7276 */ /* 0x000fe400078100a2 */
[----:B------:R-:W-:Y:S02]  /*9590*/  FMNMX3.FTZ R15, R12, R161, R159, !PT ;  /* 0x000000a10c0f7276 */ /* 0x000fe4000781009f */
[----:B------:R-:W-:Y:S01]  /*95a0*/  LEA R185, R2, UR5, 0x1 ;  /* 0x0000000502b97c11 */ /* 0x000fe2000f8e08ff */
[----:B------:R-:W1:Y:S03]  /*95b0*/  SHFL.BFLY PT, R13, R14, 0x2, 0x1f ;  /* 0x0c401f000e0d7f89 */ /* 0x000e6600000e0000 */
[C---:B------:R-:W-:Y:S01]  /*95c0*/  IADD3 R16, PT, PT, R185.reuse, 0xc000, RZ ;  /* 0x0000c000b9107810 */ /* 0x040fe20007ffe0ff */
[----:B------:R-:W2:Y:S01]  /*95d0*/  SHFL.BFLY PT, R12, R15, 0x2, 0x1f ;  /* 0x0c401f000f0c7f89 */ /* 0x000ea200000e0000 */
[----:B------:R-:W-:-:S02]  /*95e0*/  VIADD R157, R185, 0xc040 ;  /* 0x0000c040b99d7836 */ /* 0x000fc40000000000 */
        /* <DEDUP_REMOVED lines=196> */
[----:B------:R-:W-:Y:S01]  /*a230*/  ISETP.GT.AND P1, PT, R153, R200, PT ;  /* 0x000000c89900720c */ /* 0x000fe20003f24270 */
        /* <DEDUP_REMOVED lines=186> */
.L_x_2416:
[----:B------:R-:W-:-:S07]  /*ade0*/  IADD3 R209, PT, PT, R153, -0x1, RZ ;  /* 0xffffffff99d17810 */ /* 0x000fce0007ffe0ff */
.L_x_2422:
[----:B------:R-:W-:Y:S02]  /*adf0*/  ISETP.GE.AND P1, PT, R209, R200, PT ;  /* 0x000000c8d100720c */ /* 0x000fe40003f26270 */
[----:B------:R-:W-:-:S11]  /*ae00*/  MOV R180, 0x40 ;  /* 0x0000004000b47802 */ /* 0x000fd60000000f00 */
        /* <DEDUP_REMOVED lines=11> */
[----:B------:R-:W-:Y:S01]  /*aec0*/  MOV R206, RZ ;  /* 0x000000ff00ce7202 */ /* 0x000fe20000000f00 */
[----:B------:R-:W-:Y:S01]  /*aed0*/  VIADD R194, R185, 0xc000 ;  /* 0x0000c000b9c27836 */ /* 0x000fe20000000000 */
[----:B------:R-:W-:Y:S01]  /*aee0*/  PLOP3.LUT P3, PT, PT, PT, UP0, 0x80, 0x8 ;  /* 0x000000000008781c */ /* 0x000fe20003f6f008 */
[----:B------:R-:W-:Y:S01]  /*aef0*/  VIADD R208, R208, 0x40 ;  /* 0x00000040d0d07836 */ /* 0x000fe20000000000 */
[----:B------:R-:W-:Y:S01]  /*af00*/  IADD3 R181, PT, PT, R4, R185, RZ ;  /* 0x000000b904b57210 */ /* 0x000fe20007ffe0ff */
[----:B------:R-:W-:Y:S01]  /*af10*/  UMOV UR11, 0x400 ;  /* 0x00000400000b7882 */ /* 0x000fe20000000000 */
[----:B------:R-:W2:Y:S01]  /*af20*/  LDCU UR10, c[0x0][0x440] ;  /* 0x00008800ff0a77ac */ /* 0x000ea20008000800 */
[----:B------:R-:W3:Y:S01]  /*af30*/  LDCU UR4, c[0x0][0x45c] ;  /* 0x00008b80ff0477ac */ /* 0x000ee20008000800 */
[----:B------:R-:W4:Y:S01]  /*af40*/  LDCU.64 UR6, c[0x0][0x3a0] ;  /* 0x00007400ff0677ac */ /* 0x000f220008000a00 */
[----:B------:R-:W2:Y:S01]  /*af50*/  LDCU.64 UR8, c[0x0][0x3a8] ;  /* 0x00007500ff0877ac */ /* 0x000ea20008000a00 */
[----:B-1----:R-:W-:-:S12]  /*af60*/  ULEA UR5, UR5, UR11, 0x18 ;  /* 0x0000000b05057291 */ /* 0x002fd8000f8ec0ff */
.L_x_2427:
        /* <DEDUP_REMOVED lines=11> */
[----:B------:R-:W-:Y:S01]  /*b020*/  IMAD.SHL.U32 R7, R184, 0x8, RZ ;  /* 0x00000008b8077824 */ /* 0x000fe200078e00ff */
[----:B------:R-:W-:Y:S01]  /*b030*/  LOP3.LUT R183, R8, 0x7c00, RZ, 0xc0, !PT ;  /* 0x00007c0008b77812 */ /* 0x000fe200078ec0ff */
[----:B-----5:R-:W-:Y:S01]  /*b040*/  @!P3 IMAD.SHL.U32 R10, R168, 0x40, RZ ;  /* 0x00000040a80ab824 */ /* 0x020fe200078e00ff */
[----:B------:R-:W-:Y:S02]  /*b050*/  LOP3.LUT R4, R6, 0x1c0, RZ, 0xc0, !PT ;  /* 0x000001c006047812 */ /* 0x000fe400078ec0ff */
[----:B------:R-:W-:Y:S01]  /*b060*/  LOP3.LUT R8, R7, 0x38, RZ, 0xc0, !PT ;  /* 0x0000003807087812 */ /* 0x000fe200078ec0ff */
[----:B------:R-:W-:Y:S01]  /*b070*/  @!P3 IMAD.X R10, RZ, RZ, ~R10, P0 ;  /* 0x000000ffff0ab224 */ /* 0x000fe200000e0e0a */
[--C-:B------:R-:W-:Y:S02]  /*b080*/  LOP3.LUT R5, R4, 0x38, R7.reuse, 0xf8, !PT ;  /* 0x0000003804057812 */ /* 0x100fe400078ef807 */
[----:B------:R-:W-:Y:S02]  /*b090*/  LOP3.LUT R11, R8, 0x40, RZ, 0xfc, !PT ;  /* 0x00000040080b7812 */ /* 0x000fe400078efcff */
[----:B------:R-:W-:Y:S02]  /*b0a0*/  LOP3.LUT R4, R183, 0x200, R6, 0xf8, !PT ;  /* 0x00000200b7047812 */ /* 0x000fe400078ef806 */
[----:B------:R-:W-:Y:S02]  /*b0b0*/  LOP3.LUT R12, R12, 0x1f8, R7, 0x78, !PT ;  /* 0x000001f80c0c7812 */ /* 0x000fe400078e7807 */
[----:B------:R-:W-:Y:S02]  /*b0c0*/  @!P3 SHF.R.S64 R9, R9, 0x1f, R10 ;  /* 0x0000001f0909b819 */ /* 0x000fe4000000100a */
[----:B--2---:R-:W-:Y:S02]  /*b0d0*/  ISETP.GE.AND P4, PT, R11, UR10, PT ;  /* 0x0000000a0b007c0c */ /* 0x004fe4000bf86270 */
[----:B------:R-:W-:Y:S02]  /*b0e0*/  LOP3.LUT R3, R4, R5, R3, 0xf6, !PT ;  /* 0x0000000504037212 */ /* 0x000fe400078ef603 */
[C---:B------:R-:W-:Y:S02]  /*b0f0*/  ISETP.GE.AND P5, PT, R8.reuse, UR10, PT ;  /* 0x0000000a08007c0c */ /* 0x040fe4000bfa6270 */
[----:B------:R-:W-:Y:S01]  /*b100*/  LOP3.LUT R11, R8, 0x80, RZ, 0xfc, !PT ;  /* 0x00000080080b7812 */ /* 0x000fe200078efcff */
[----:B------:R-:W-:Y:S01]  /*b110*/  IMAD.MOV.U32 R8, RZ, RZ, R204 ;  /* 0x000000ffff087224 */ /* 0x000fe200078e00cc */
[----:B------:R-:W-:Y:S02]  /*b120*/  LOP3.LUT R193, R6, 0x400, RZ, 0xc0, !PT ;  /* 0x0000040006c17812 */ /* 0x000fe400078ec0ff */
[----:B------:R-:W-:Y:S02]  /*b130*/  LOP3.LUT R4, R5, 0x8, R184, 0x78, !PT ;  /* 0x0000000805047812 */ /* 0x000fe400078e78b8 */
[----:B------:R-:W-:Y:S02]  /*b140*/  LOP3.LUT R219, R12, 0x1e00, R7, 0xf8, !PT ;  /* 0x00001e000cdb7812 */ /* 0x000fe400078ef807 */
[----:B------:R-:W-:Y:S01]  /*b150*/  @!P3 IADD3 R204, P0, PT, R204, R9, RZ ;  /* 0x00000009ccccb210 */ /* 0x000fe20007f1e0ff */
[----:B------:R-:W-:Y:S01]  /*b160*/  IMAD.MOV.U32 R9, RZ, RZ, R205 ;  /* 0x000000ffff097224 */ /* 0x000fe200078e00cd */
[----:B------:R-:W-:Y:S01]  /*b170*/  ISETP.GE.AND P1, PT, R11, UR10, PT ;  /* 0x0000000a0b007c0c */ /* 0x000fe2000bf26270 */
[----:B------:R-:W-:Y:S01]  /*b180*/  IMAD R193, R4, 0x2, R193 ;  /* 0x0000000204c17824 */ /* 0x000fe200078e02c1 */
        /* <DEDUP_REMOVED lines=64> */
.L_x_2424:
        /* <DEDUP_REMOVED lines=19> */
[----:B------:R-:W-:Y:S01]  /*b6c0*/  IMAD.X R169, R170, 0x1, R175, P2 ;  /* 0x00000001aaa97824 */ /* 0x000fe200010e06af */
[----:B------:R-:W-:Y:S02]  /*b6d0*/  LOP3.LUT P2, RZ, R184, 0x4, RZ, 0xc0, !PT ;  /* 0x00000004b8ff7812 */ /* 0x000fe4000784c0ff */
[----:B------:R-:W-:Y:S01]  /*b6e0*/  @!PT LDS RZ, [RZ] ;  /* 0x00000000fffff984 */ /* 0x000fe20000000800 */
[----:B------:R-:W-:Y:S01]  /*b6f0*/  @!PT LDS RZ, [RZ] ;  /* 0x00000000fffff984 */ /* 0x000fe20000000800 */
[----:B------:R-:W-:Y:S01]  /*b700*/  @!PT LDS RZ, [RZ] ;  /* 0x00000000fffff984 */ /* 0x000fe20000000800 */
[----:B------:R-:W-:Y:S01]  /*b710*/  @!P1 LDGSTS.E.BYPASS.LTC128B.128 [R219+0x10000], desc[UR14][R204.64+0x100] ;  /* 0x10000100ccdb9fae */ /* 0x000fe2000b981a0e */
[----:B------:R-:W-:Y:S01]  /*b720*/  IMAD.X R177, R170, 0x1, R169, P0 ;  /* 0x00000001aab17824 */ /* 0x000fe200000e06a9 */
[----:B------:R-:W-:Y:S02]  /*b730*/  LOP3.LUT P0, RZ, R184, 0x2, RZ, 0xc0, !PT ;  /* 0x00000002b8ff7812 */ /* 0x000fe4000780c0ff */
[----:B------:R-:W-:Y:S01]  /*b740*/  @P1 STS.128 [R219+0x10000], RZ ;  /* 0x010000ffdb001388 */ /* 0x000fe20000000c00 */
[----:B------:R-:W-:Y:S02]  /*b750*/  SEL R3, R180, 0xffffffc0, !P2 ;  /* 0xffffffc0b4037807 */ /* 0x000fe40005000000 */
[----:B------:R-:W-:Y:S01]  /*b760*/  SEL R187, R182, 0xffffffe0, !P0 ;  /* 0xffffffe0b6bb7807 */ /* 0x000fe20004000000 */
[----:B------:R-:W-:Y:S01]  /*b770*/  @!PT LDS RZ, [RZ] ;  /* 0x00000000fffff984 */ /* 0x000fe20000000800 */
[----:B------:R-:W-:Y:S01]  /*b780*/  @!PT LDS RZ, [RZ] ;  /* 0x00000000fffff984 */ /* 0x000fe20000000800 */
[----:B------:R-:W-:Y:S01]  /*b790*/  @!PT LDS RZ, [RZ] ;  /* 0x00000000fffff984 */ /* 0x000fe20000000800 */
[----:B------:R-:W-:Y:S01]  /*b7a0*/  @!P5 LDGSTS.E.BYPASS.LTC128B.128 [R219+0xc800], desc[UR14][R174.64] ;  /* 0x0c800000aedbdfae */ /* 0x000fe2000b981a0e */
[----:B------:R-:W-:Y:S01]  /*b7b0*/  ISETP.GT.AND P0, PT, R209, R200, PT ;  /* 0x000000c8d100720c */ /* 0x000fe20003f04270 */
[--C-:B------:R-:W-:Y:S02]  /*b7c0*/  IMAD.IADD R192, R3, 0x1, R172.reuse ;  /* 0x0000000103c07824 */ /* 0x100fe400078e02ac */
[----:B------:R-:W-:Y:S01]  /*b7d0*/  @P5 STS.128 [R219+0xc800], RZ ;  /* 0x00c800ffdb005388 */ /* 0x000fe20000000c00 */
[C---:B------:R-:W-:Y:S02]  /*b7e0*/  IMAD.IADD R191, R187.reuse, 0x1, R172 ;  /* 0x00000001bbbf7824 */ /* 0x040fe400078e02ac */
[--C-:B------:R-:W-:Y:S01]  /*b7f0*/  IMAD.IADD R189, R187, 0x1, R190.reuse ;  /* 0x00000001bbbd7824 */ /* 0x100fe200078e02be */
[----:B------:R-:W-:Y:S01]  /*b800*/  @!PT LDS RZ, [RZ] ;  /* 0x00000000fffff984 */ /* 0x000fe20000000800 */
[----:B------:R-:W-:Y:S01]  /*b810*/  @!PT LDS RZ, [RZ] ;  /* 0x00000000fffff984 */ /* 0x000fe20000000800 */
[----:B------:R-:W-:Y:S01]  /*b820*/  @!PT LDS RZ, [RZ] ;  /* 0x00000000fffff984 */ /* 0x000fe20000000800 */
[----:B------:R-:W-:Y:S01]  /*b830*/  @!P4 LDGSTS.E.BYPASS.LTC128B.128 [R219+0xe800], desc[UR14][R174.64+0x80] ;  /* 0x0e800080aedbcfae */ /* 0x000fe2000b981a0e */
[----:B------:R-:W-:Y:S02]  /*b840*/  IMAD.IADD R190, R3, 0x1, R190 ;  /* 0x0000000103be7824 */ /* 0x000fe400078e02be */
[C---:B------:R-:W-:Y:S01]  /*b850*/  IMAD.IADD R188, R187.reuse, 0x1, R192 ;  /* 0x00000001bbbc7824 */ /* 0x040fe200078e02c0 */
[----:B------:R-:W-:Y:S01]  /*b860*/  @P4 STS.128 [R219+0xe800], RZ ;  /* 0x00e800ffdb004388 */ /* 0x000fe20000000c00 */
[----:B------:R-:W-:Y:S03]  /*b870*/  IMAD.IADD R3, R187, 0x1, R190 ;  /* 0x00000001bb037824 */ /* 0x000fe600078e02be */
        /* <DEDUP_REMOVED lines=272> */
.L_x_2426:
        /* <DEDUP_REMOVED lines=72> */
.L_x_2425:
[C---:B--2---:R-:W-:Y:S01]  /*ce00*/  VIADD R139, R207.reuse, 0xffffffe0 ;  /* 0xffffffe0cf8b7836 */ /* 0x044fe20000000000 */
[C---:B------:R-:W-:Y:S01]  /*ce10*/  IADD3 R133, PT, PT, R207.reuse, -0x18, RZ ;  /* 0xffffffe8cf857810 */ /* 0x040fe20007ffe0ff */
[C---:B------:R-:W-:Y:S01]  /*ce20*/  VIADD R136, R207.reuse, 0xffffffe1 ;  /* 0xffffffe1cf887836 */ /* 0x040fe20000000000 */
[C---:B------:R-:W-:Y:S01]  /*ce30*/  IADD3 R135, PT, PT, R207.reuse, -0xf, RZ ;  /* 0xfffffff1cf877810 */ /* 0x040fe20007ffe0ff */
[----:B------:R-:W-:Y:S01]  /*ce40*/  VIADD R132, R207, 0xffffffe9 ;  /* 0xffffffe9cf847836 */ /* 0x000fe20000000000 */
[-C--:B------:R-:W-:Y:S01]  /*ce50*/  ISETP.GE.AND P1, PT, R139, R197.reuse, PT ;  /* 0x000000c58b00720c */ /* 0x080fe20003f26270 */
[----:B------:R-:W-:Y:S01]  /*ce60*/  VIADD R138, R207, 0xfffffff0 ;  /* 0xfffffff0cf8a7836 */ /* 0x000fe20000000000 */
[----:B------:R-:W-:Y:S01]  /*ce70*/  ISETP.GE.AND P0, PT, R136, R197, PT ;  /* 0x000000c58800720c */ /* 0x000fe20003f06270 */
[----:B------:R-:W-:Y:S01]  /*ce80*/  VIADD R208, R208, 0xffffffc0 ;  /* 0xffffffc0d0d07836 */ /* 0x000fe20000000000 */
[----:B------:R-:W-:Y:S02]  /*ce90*/  FSEL R134, R6, -INF , P1 ;  /* 0xff80000006867808 */ /* 0x000fe40000800000 */
[----:B------:R-:W-:Y:S02]  /*cea0*/  FSEL R6, R7, -INF , P0 ;  /* 0xff80000007067808 */ /* 0x000fe40000000000 */
[-C--:B------:R-:W-:Y:S02]  /*ceb0*/  ISETP.GE.AND P5, PT, R139, R199.reuse, PT ;  /* 0x000000c78b00720c */ /* 0x080fe40003fa6270 */
[----:B------:R-:W-:Y:S02]  /*cec0*/  ISETP.GE.AND P4, PT, R136, R199, PT ;  /* 0x000000c78800720c */ /* 0x000fe40003f86270 */
[----:B------:R-:W-:Y:S02]  /*ced0*/  ISETP.GE.AND P0, PT, R132, R197, PT ;  /* 0x000000c58400720c */ /* 0x000fe40003f06270 */
[----:B------:R-:W-:Y:S01]  /*cee0*/  FSEL R137, R4, -INF , P5 ;  /* 0xff80000004897808 */ /* 0x000fe20002800000 */
[----:B------:R-:W-:Y:S01]  /*cef0*/  VIADD R4, R207, 0xfffffff8 ;  /* 0xfffffff8cf047836 */ /* 0x000fe20000000000 */
[----:B------:R-:W-:Y:S02]  /*cf00*/  FSEL R5, R5, -INF , P4 ;  /* 0xff80000005057808 */ /* 0x000fe40002000000 */
[-C--:B------:R-:W-:Y:S02]  /*cf10*/  ISETP.GE.AND P5, PT, R133, R199.reuse, PT ;  /* 0x000000c78500720c */ /* 0x080fe40003fa6270 */
[----:B------:R-:W-:Y:S02]  /*cf20*/  FSEL R7, R11, -INF , P0 ;  /* 0xff8000000b077808 */ /* 0x000fe40000000000 */
[----:B------:R-:W-:Y:S02]  /*cf30*/  ISETP.GE.AND P4, PT, R132, R199, PT ;  /* 0x000000c78400720c */ /* 0x000fe40003f86270 */
[-C--:B------:R-:W-:Y:S02]  /*cf40*/  ISETP.GE.AND P0, PT, R135, R197.reuse, PT ;  /* 0x000000c58700720c */ /* 0x080fe40003f06270 */
[----:B------:R-:W-:Y:S02]  /*cf50*/  IADD3 R3, PT, PT, R207, -0x7, RZ ;  /* 0xfffffff9cf037810 */ /* 0x000fe40007ffe0ff */
[----:B------:R-:W-:Y:S02]  /*cf60*/  ISETP.GE.AND P1, PT, R133, R197, PT ;  /* 0x000000c58500720c */ /* 0x000fe40003f26270 */
[----:B------:R-:W-:Y:S01]  /*cf70*/  FSEL R141, R8, -INF , P5 ;  /* 0xff800000088d7808 */ /* 0x000fe20002800000 */
[----:B------:R-:W-:Y:S01]  /*cf80*/  VIADD R8, R207, 0x18 ;  /* 0x00000018cf087836 */ /* 0x000fe20000000000 */
[----:B------:R-:W-:Y:S02]  /*cf90*/  FSEL R140, R9, -INF , P4 ;  /* 0xff800000098c7808 */ /* 0x000fe40002000000 */
[----:B------:R-:W-:Y:S02]  /*cfa0*/  ISETP.GE.AND P5, PT, R138, R199, PT ;  /* 0x000000c78a00720c */ /* 0x000fe40003fa6270 */
[----:B------:R-:W-:Y:S02]  /*cfb0*/  FSEL R175, R15, -INF , P0 ;  /* 0xff8000000faf7808 */ /* 0x000fe40000000000 */
[-C--:B------:R-:W-:Y:S02]  /*cfc0*/  ISETP.GE.AND P0, PT, R3, R197.reuse, PT ;  /* 0x000000c50300720c */ /* 0x080fe40003f06270 */
[----:B------:R-:W-:Y:S01]  /*cfd0*/  FSEL R9, R10, -INF , P1 ;  /* 0xff8000000a097808 */ /* 0x000fe20000800000 */
[----:B------:R-:W-:Y:S01]  /*cfe0*/  VIADD R10, R207, 0x9 ;  /* 0x00000009cf0a7836 */ /* 0x000fe20000000000 */
[----:B------:R-:W-:Y:S02]  /*cff0*/  ISETP.GE.AND P1, PT, R138, R197, PT ;  /* 0x000000c58a00720c */ /* 0x000fe40003f26270 */
[----:B------:R-:W-:Y:S02]  /*d000*/  FSEL R219, R12, -INF , P5 ;  /* 0xff8000000cdb7808 */ /* 0x000fe40002800000 */
[-C--:B------:R-:W-:Y:S02]  /*d010*/  ISETP.GE.AND P5, PT, R4, R199.reuse, PT ;  /* 0x000000c70400720c */ /* 0x080fe40003fa6270 */
[----:B------:R-:W-:Y:S02]  /*d020*/  FSEL R179, R19, -INF , P0 ;  /* 0xff80000013b37808 */ /* 0x000fe40000000000 */
[----:B------:R-:W-:Y:S02]  /*d030*/  FSEL R14, R14, -INF , P1 ;  /* 0xff8000000e0e7808 */ /* 0x000fe40000800000 */
[----:B------:R-:W-:Y:S02]  /*d040*/  ISETP.GE.AND P4, PT, R135, R199, PT ;  /* 0x000000c78700720c */ /* 0x000fe40003f86270 */
[CC--:B------:R-:W-:Y:S02]  /*d050*/  ISETP.GE.AND P0, PT, R207.reuse, R197.reuse, PT ;  /* 0x000000c5cf00720c */ /* 0x0c0fe40003f06270 */
[----:B------:R-:W-:Y:S02]  /*d060*/  IADD3 R12, PT, PT, R207, 0x8, RZ ;  /* 0x00000008cf0c7810 */ /* 0x000fe40007ffe0ff */
[----:B------:R-:W-:Y:S02]  /*d070*/  ISETP.GE.AND P1, PT, R4, R197, PT ;  /* 0x000000c50400720c */ /* 0x000fe40003f26270 */
[----:B------:R-:W-:Y:S02]  /*d080*/  FSEL R193, R16, -INF , P5 ;  /* 0xff80000010c17808 */ /* 0x000fe40002800000 */
[----:B------:R-:W-:Y:S02]  /*d090*/  FSEL R22, R22, -INF , P0 ;  /* 0xff80000016167808 */ /* 0x000fe40000000000 */
[----:B------:R-:W-:Y:S02]  /*d0a0*/  FSEL R173, R13, -INF , P4 ;  /* 0xff8000000dad7808 */ /* 0x000fe40002000000 */
[C---:B------:R-:W-:Y:S02]  /*d0b0*/  ISETP.GE.AND P5, PT, R139.reuse, R196, PT ;  /* 0x000000c48b00720c */ /* 0x040fe40003fa6270 */
[----:B------:R-:W-:Y:S01]  /*d0c0*/  ISETP.GE.AND P6, PT, R139, R198, PT ;  /* 0x000000c68b00720c */ /* 0x000fe20003fc6270 */
[----:B------:R-:W-:Y:S01]  /*d0d0*/  VIADD R139, R207, 0x1 ;  /* 0x00000001cf8b7836 */ /* 0x000fe20000000000 */
[-C--:B------:R-:W-:Y:S02]  /*d0e0*/  ISETP.GE.AND P0, PT, R12, R199.reuse, PT ;  /* 0x000000c70c00720c */ /* 0x080fe40003f06270 */
[-C--:B------:R-:W-:Y:S02]  /*d0f0*/  ISETP.GE.AND P4, PT, R3, R199.reuse, PT ;  /* 0x000000c70300720c */ /* 0x080fe40003f86270 */
[----:B------:R-:W-:Y:S02]  /*d100*/  FSEL R18, R18, -INF , P1 ;  /* 0xff80000012127808 */ /* 0x000fe40000800000 */
[-C--:B------:R-:W-:Y:S02]  /*d110*/  ISETP.GE.AND P1, PT, R207, R199.reuse, PT ;  /* 0x000000c7cf00720c */ /* 0x080fe40003f26270 */
[----:B------:R-:W-:Y:S02]  /*d120*/  FSEL R24, R24, -INF , P0 ;  /* 0xff80000018187808 */ /* 0x000fe40000000000 */
[----:B------:R-:W-:Y:S02]  /*d130*/  FSEL R177, R17, -INF , P4 ;  /* 0xff80000011b17808 */ /* 0x000fe40002000000 */
[----:B------:R-:W-:Y:S02]  /*d140*/  ISETP.GE.AND P4, PT, R139, R199, PT ;  /* 0x000000c78b00720c */ /* 0x000fe40003f86270 */
[----:B------:R-:W-:Y:S02]  /*d150*/  FSEL R189, R20, -INF , P1 ;  /* 0xff80000014bd7808 */ /* 0x000fe40000800000 */
[-C--:B------:R-:W-:Y:S02]  /*d160*/  ISETP.GE.AND P0, PT, R10, R197.reuse, PT ;  /* 0x000000c50a00720c */ /* 0x080fe40003f06270 */
[----:B------:R-:W-:Y:S02]  /*d170*/  IADD3 R20, PT, PT, R207, 0x10, RZ ;  /* 0x00000010cf147810 */ /* 0x000fe40007ffe0ff */
[----:B------:R-:W-:Y:S02]  /*d180*/  ISETP.GE.AND P1, PT, R139, R197, PT ;  /* 0x000000c58b00720c */ /* 0x000fe40003f26270 */
[----:B------:R-:W-:Y:S01]  /*d190*/  FSEL R163, R21, -INF , P4 ;  /* 0xff80000015a37808 */ /* 0x000fe20002000000 */
[----:B------:R-:W-:Y:S01]  /*d1a0*/  VIADD R21, R207, 0x11 ;  /* 0x00000011cf157836 */ /* 0x000fe20000000000 */
[----:B------:R-:W-:Y:S02]  /*d1b0*/  FSEL R27, R27, -INF , P0 ;  /* 0xff8000001b1b7808 */ /* 0x000fe40000000000 */
[----:B------:R-:W-:Y:S02]  /*d1c0*/  ISETP.GE.AND P0, PT, R20, R199, PT ;  /* 0x000000c71400720c */ /* 0x000fe40003f06270 */
[----:B------:R-:W-:Y:S02]  /*d1d0*/  FSEL R23, R23, -INF , P1 ;  /* 0xff80000017177808 */ /* 0x000fe40000800000 */
[-C--:B------:R-:W-:Y:S02]  /*d1e0*/  ISETP.GE.AND P1, PT, R12, R197.reuse, PT ;  /* 0x000000c50c00720c */ /* 0x080fe40003f26270 */
[----:B------:R-:W-:Y:S02]  /*d1f0*/  FSEL R28, R28, -INF , P0 ;  /* 0xff8000001c1c7808 */ /* 0x000fe40000000000 */
[----:B------:R-:W-:Y:S02]  /*d200*/  ISETP.GE.AND P0, PT, R21, R197, PT ;  /* 0x000000c51500720c */ /* 0x000fe40003f06270 */
[----:B------:R-:W-:Y:S02]  /*d210*/  IADD3 R16, PT, PT, R207, 0x19, RZ ;  /* 0x00000019cf107810 */ /* 0x000fe40007ffe0ff */
[----:B------:R-:W-:Y:S02]  /*d220*/  FSEL R26, R26, -INF , P1 ;  /* 0xff8000001a1a7808 */ /* 0x000fe40000800000 */
[-C--:B------:R-:W-:Y:S02]  /*d230*/  ISETP.GE.AND P4, PT, R10, R199.reuse, PT ;  /* 0x000000c70a00720c */ /* 0x080fe40003f86270 */
[----:B------:R-:W-:Y:S02]  /*d240*/  ISETP.GE.AND P1, PT, R21, R199, PT ;  /* 0x000000c71500720c */ /* 0x000fe40003f26270 */
[----:B------:R-:W-:Y:S02]  /*d250*/  FSEL R31, R31, -INF , P0 ;  /* 0xff8000001f1f7808 */ /* 0x000fe40000000000 */
[-C--:B------:R-:W-:Y:S02]  /*d260*/  ISETP.GE.AND P0, PT, R16, R197.reuse, PT ;  /* 0x000000c51000720c */ /* 0x080fe40003f06270 */
[----:B------:R-:W-:Y:S02]  /*d270*/  FSEL R29, R29, -INF , P1 ;  /* 0xff8000001d1d7808 */ /* 0x000fe40000800000 */
[----:B------:R-:W-:Y:S02]  /*d280*/  FSEL R25, R25, -INF , P4 ;  /* 0xff80000019197808 */ /* 0x000fe40002000000 */
[----:B------:R-:W-:Y:S02]  /*d290*/  ISETP.GE.AND P4, PT, R20, R197, PT ;  /* 0x000000c51400720c */ /* 0x000fe40003f86270 */
[-C--:B------:R-:W-:Y:S02]  /*d2a0*/  ISETP.GE.AND P1, PT, R16, R199.reuse, PT ;  /* 0x000000c71000720c */ /* 0x080fe40003f26270 */
[----:B------:R-:W-:Y:S02]  /*d2b0*/  FSEL R35, R35, -INF , P0 ;  /* 0xff80000023237808 */ /* 0x000fe40000000000 */
[----:B------:R-:W-:Y:S02]  /*d2c0*/  ISETP.GE.AND P0, PT, R207, R196, PT ;  /* 0x000000c4cf00720c */ /* 0x000fe40003f06270 */
[----:B------:R-:W-:Y:S02]  /*d2d0*/  FSEL R30, R30, -INF , P4 ;  /* 0xff8000001e1e7808 */ /* 0x000fe40002000000 */
[----:B------:R-:W-:Y:S02]  /*d2e0*/  FSEL R33, R33, -INF , P1 ;  /* 0xff80000021217808 */ /* 0x000fe40000800000 */
[C---:B------:R-:W-:Y:S02]  /*d2f0*/  ISETP.GE.AND P4, PT, R8.reuse, R199, PT ;  /* 0x000000c70800720c */ /* 0x040fe40003f86270 */
[----:B------:R-:W-:Y:S02]  /*d300*/  ISETP.GE.AND P1, PT, R8, R197, PT ;  /* 0x000000c50800720c */ /* 0x000fe40003f26270 */
[----:B------:R-:W-:Y:S02]  /*d310*/  FSEL R161, R22, -INF , !P0 ;  /* 0xff80000016a17808 */ /* 0x000fe40004000000 */
[-C--:B------:R-:W-:Y:S02]  /*d320*/  ISETP.GE.AND P0, PT, R133, R198.reuse, PT ;  /* 0x000000c68500720c */ /* 0x080fe40003f06270 */
[----:B------:R-:W-:Y:S02]  /*d330*/  FSEL R32, R32, -INF , P4 ;  /* 0xff80000020207808 */ /* 0x000fe40002000000 */
[----:B------:R-:W-:Y:S02]  /*d340*/  FSEL R34, R34, -INF , P1 ;  /* 0xff80000022227808 */ /* 0x000fe40000800000 */
[-C--:B------:R-:W-:Y:S02]  /*d350*/  ISETP.GE.AND P1, PT, R136, R198.reuse, PT ;  /* 0x000000c68800720c */ /* 0x080fe40003f26270 */
[----:B------:R-:W-:Y:S02]  /*d360*/  ISETP.GE.AND P4, PT, R207, R198, PT ;  /* 0x000000c6cf00720c */ /* 0x000fe40003f86270 */
[----:B------:R-:W-:Y:S02]  /*d370*/  FSEL R15, R134, -INF , !P5 ;  /* 0xff800000860f7808 */ /* 0x000fe40006800000 */
[----:B------:R-:W-:Y:S02]  /*d380*/  FSEL R11, R141, -INF , !P0 ;  /* 0xff8000008d0b7808 */ /* 0x000fe40004000000 */
[----:B------:R-:W-:Y:S02]  /*d390*/  FSEL R19, R137, -INF , !P6 ;  /* 0xff80000089137808 */ /* 0x000fe40007000000 */
[C---:B------:R-:W-:Y:S02]  /*d3a0*/  ISETP.GE.AND P0, PT, R132.reuse, R196, PT ;  /* 0x000000c48400720c */ /* 0x040fe40003f06270 */
[-C--:B------:R-:W-:Y:S02]  /*d3b0*/  ISETP.GE.AND P5, PT, R135, R198.reuse, PT ;  /* 0x000000c68700720c */ /* 0x080fe40003fa6270 */
[----:B------:R-:W-:Y:S02]  /*d3c0*/  ISETP.GE.AND P6, PT, R132, R198, PT ;  /* 0x000000c68400720c */ /* 0x000fe40003fc6270 */
[----:B------:R-:W-:Y:S02]  /*d3d0*/  FSEL R189, R189, -INF , !P4 ;  /* 0xff800000bdbd7808 */ /* 0x000fe40006000000 */
[----:B------:R-:W-:Y:S02]  /*d3e0*/  FSEL R17, R5, -INF , !P1 ;  /* 0xff80000005117808 */ /* 0x000fe40004800000 */
[-C--:B------:R-:W-:Y:S02]  /*d3f0*/  ISETP.GE.AND P4, PT, R136, R196.reuse, PT ;  /* 0x000000c48800720c */ /* 0x080fe40003f86270 */
[----:B------:R-:W-:Y:S02]  /*d400*/  FSEL R7, R7, -INF , !P0 ;  /* 0xff80000007077808 */ /* 0x000fe40004000000 */
[----:B------:R-:W-:Y:S02]  /*d410*/  ISETP.GE.AND P1, PT, R133, R196, PT ;  /* 0x000000c48500720c */ /* 0x000fe40003f26270 */
[----:B------:R-:W-:Y:S02]  /*d420*/  FSEL R173, R173, -INF , !P5 ;  /* 0xff800000adad7808 */ /* 0x000fe40006800000 */
[----:B------:R-:W-:Y:S02]  /*d430*/  FSEL R5, R140, -INF , !P6 ;  /* 0xff8000008c057808 */ /* 0x000fe40007000000 */
[C---:B------:R-:W-:Y:S02]  /*d440*/  ISETP.GE.AND P5, PT, R4.reuse, R198, PT ;  /* 0x000000c60400720c */ /* 0x040fe40003fa6270 */
[----:B------:R-:W-:Y:S02]  /*d450*/  ISETP.GE.AND P0, PT, R4, R196, PT ;  /* 0x000000c40400720c */ /* 0x000fe40003f06270 */
[-C--:B------:R-:W-:Y:S02]  /*d460*/  ISETP.GE.AND P6, PT, R138, R198.reuse, PT ;  /* 0x000000c68a00720c */ /* 0x080fe40003fc6270 */
        /* <DEDUP_REMOVED lines=8> */
[----:B------:R-:W-:Y:S02]  /*d4f0*/  ISETP.GE.AND P6, PT, R135, R196, PT ;  /* 0x000000c48700720c */ /* 0x000fe40003fc6270 */
        /* <DEDUP_REMOVED lines=8> */
[----:B------:R-:W-:Y:S02]  /*d580*/  ISETP.GE.AND P4, PT, R139, R196, PT ;  /* 0x000000c48b00720c */ /* 0x000fe40003f86270 */
        /* <DEDUP_REMOVED lines=9> */
[----:B------:R-:W-:Y:S02]  /*d620*/  ISETP.GE.AND P5, PT, R10, R196, PT ;  /* 0x000000c40a00720c */ /* 0x000fe40003fa6270 */
[-C--:B------:R-:W-:Y:S02]  /*d630*/  ISETP.GE.AND P4, PT, R21, R198.reuse, PT ;  /* 0x000000c61500720c */ /* 0x080fe40003f86270 */
[----:B------:R-:W-:Y:S02]  /*d640*/  ISETP.GE.AND P6, PT, R20, R198, PT ;  /* 0x000000c61400720c */ /* 0x000fe40003fc6270 */
        /* <DEDUP_REMOVED lines=410> */
.L_x_2423:
[----:B------:R-:W1:Y:S01]  /*eff0*/  SHFL.BFLY PT, R4, R217, 0x2, 0x1f ;  /* 0x0c401f00d9047f89 */ /* 0x000e6200000e0000 */
[----:B------:R-:W-:Y:S01]  /*f000*/  LOP3.LUT R9, R186, 0x30, RZ, 0xc0, !PT ;  /* 0x00000030ba097812 */ /* 0x000fe200078ec0ff */
        /* <DEDUP_REMOVED lines=8> */
[----:B------:R-:W-:Y:S01]  /*f090*/  S2UR UR7, SR_CTAID.Z ;  /* 0x00000000000779c3 */ /* 0x000fe20000002700 */
[----:B------:R-:W-:-:S02]  /*f0a0*/  SHF.L.U32 R6, R184, 0x2, RZ ;  /* 0x00000002b8067819 */ /* 0x000fc400000006ff */
[----:B------:R-:W-:Y:S02]  /*f0b0*/  SEL R182, R182, 0xffffffe0, !P2 ;  /* 0xffffffe0b6b67807 */ /* 0x000fe40005000000 */
[----:B------:R-:W-:Y:S02]  /*f0c0*/  SEL R180, R180, 0xffffffc0, !P3 ;  /* 0xffffffc0b4b47807 */ /* 0x000fe40005800000 */
[----:B------:R-:W-:Y:S01]  /*f0d0*/  LOP3.LUT R133, R6, 0x1f8, RZ, 0xc0, !PT ;  /* 0x000001f806857812 */ /* 0x000fe200078ec0ff */
[----:B------:R-:W4:Y:S08]  /*f0e0*/  LDC R18, c[0x0][0x3e0] ;  /* 0x0000f800ff127b82 */ /* 0x000f300000000800 */
[----:B------:R-:W-:Y:S01]  /*f0f0*/  BAR.SYNC.DEFER_BLOCKING 0x0 ;  /* 0x0000000000007b1d */ /* 0x000fe20000010000 */
[----:B------:R-:W-:-:S02]  /*f100*/  LOP3.LUT P6, RZ, R184, 0x3, RZ, 0xc0, !PT ;  /* 0x00000003b8ff7812 */ /* 0x000fc400078cc0ff */
[----:B------:R-:W-:Y:S01]  /*f110*/  LOP3.LUT R133, R133, 0x38, R186, 0x78, !PT ;  /* 0x0000003885857812 */ /* 0x000fe200078e78ba */
[----:B-1----:R-:W-:-:S04]  /*f120*/  FADD.FTZ R4, R4, R217 ;  /* 0x000000d904047221 */ /* 0x002fc80000010000 */
[----:B------:R-:W1:Y:S01]  /*f130*/  S2UR UR6, SR_CTAID.X ;  /* 0x00000000000679c3 */ /* 0x000e620000002500 */
[----:B--2---:R-:W-:Y:S01]  /*f140*/  FADD.FTZ R5, R0, R215 ;  /* 0x000000d700057221 */ /* 0x004fe20000010000 */
[----:B------:R-:W2:Y:S01]  /*f150*/  SHFL.BFLY PT, R7, R4, 0x1, 0x1f ;  /* 0x0c201f0004077f89 */ /* 0x000ea200000e0000 */
[--C-:B------:R-:W-:Y:S02]  /*f160*/  SHF.R.U32.HI R0, RZ, 0x2, R184.reuse ;  /* 0x00000002ff007819 */ /* 0x100fe400000116b8 */
[----:B------:R-:W-:Y:S01]  /*f170*/  SHF.R.U32.HI R184, RZ, 0x4, R184 ;  /* 0x00000004ffb87819 */ /* 0x000fe200000116b8 */
[----:B------:R-:W5:Y:S01]  /*f180*/  SHFL.BFLY PT, R8, R5, 0x1, 0x1f ;  /* 0x0c201f0005087f89 */ /* 0x000f6200000e0000 */
[----:B------:R-:W-:Y:S02]  /*f190*/  LOP3.LUT R0, R9, 0x7, R0, 0xf8, !PT ;  /* 0x0000000709007812 */ /* 0x000fe400078ef800 */
[----:B------:R-:W-:Y:S02]  /*f1a0*/  LOP3.LUT R9, R2, 0x1c0, RZ, 0xc0, !PT ;  /* 0x000001c002097812 */ /* 0x000fe400078ec0ff */
[----:B------:R-:W-:-:S02]  /*f1b0*/  IADD3 R16, PT, PT, R184, 0x8, RZ ;  /* 0x00000008b8107810 */ /* 0x000fc40007ffe0ff */
[----:B------:R-:W-:Y:S02]  /*f1c0*/  LOP3.LUT R9, R9, 0x38, R12, 0xf8, !PT ;  /* 0x0000003809097812 */ /* 0x000fe400078ef80c */
[----:B------:R-:W-:Y:S02]  /*f1d0*/  IADD3 R12, PT, PT, R184, 0x18, RZ ;  /* 0x00000018b80c7810 */ /* 0x000fe40007ffe0ff */
[----:B------:R-:W-:Y:S02]  /*f1e0*/  LOP3.LUT R9, R10, R9, RZ, 0xfc, !PT ;  /* 0x000000090a097212 */ /* 0x000fe400078efcff */
[----:B------:R-:W-:Y:S02]  /*f1f0*/  LOP3.LUT R10, R2, 0x10, RZ, 0xc0, !PT ;  /* 0x00000010020a7812 */ /* 0x000fe400078ec0ff */
[----:B------:R-:W-:Y:S02]  /*f200*/  LEA R9, R9, UR5, 0x2 ;  /* 0x0000000509097c11 */ /* 0x000fe4000f8e10ff */
[----:B------:R-:W-:Y:S01]  /*f210*/  LEA R133, R133, R10, 0x2 ;  /* 0x0000000a85857211 */ /* 0x000fe200078e10ff */
[----:B-1----:R-:W-:Y:S01]  /*f220*/  USHF.L.U32 UR6, UR6, 0x6, URZ ;  /* 0x0000000606067899 */ /* 0x002fe200080006ff */
[C---:B------:R-:W-:Y:S01]  /*f230*/  IADD3 R11, PT, PT, R9.reuse, 0x80, RZ ;  /* 0x00000080090b7810 */ /* 0x040fe20007ffe0ff */
[----:B--2---:R-:W-:Y:S01]  /*f240*/  FADD.FTZ R7, R4, R7 ;  /* 0x0000000704077221 */ /* 0x004fe20000010000 */
[----:B------:R-:W-:-:S02]  /*f250*/  @P4 IADD3 R11, PT, PT, R9, -0x80, RZ ;  /* 0xffffff80090b4810 */ /* 0x000fc40007ffe0ff */
[----:B------:R-:W-:Y:S01]  /*f260*/  IADD3 R13, PT, PT, R9, R180, RZ ;  /* 0x000000b4090d7210 */ /* 0x000fe20007ffe0ff */
[----:B-----5:R-:W-:Y:S01]  /*f270*/  FADD.FTZ R8, R5, R8 ;  /* 0x0000000805087221 */ /* 0x020fe20000010000 */
[----:B------:R-:W1:Y:S01]  /*f280*/  MUFU.RCP R4, R7 ;  /* 0x0000000700047308 */ /* 0x000e620000001000 */
[----:B------:R-:W-:Y:S02]  /*f290*/  FSETP.NE.FTZ.AND P3, PT, R7, RZ, PT ;  /* 0x000000ff0700720b */ /* 0x000fe40003f75000 */
[----:B------:R-:W-:Y:S02]  /*f2a0*/  IADD3 R10, PT, PT, R9, R182, RZ ;  /* 0x000000b6090a7210 */ /* 0x000fe40007ffe0ff */
[----:B------:R-:W-:Y:S02]  /*f2b0*/  FSETP.NE.FTZ.AND P2, PT, R8, RZ, PT ;  /* 0x000000ff0800720b */ /* 0x000fe40003f55000 */
[----:B------:R-:W-:Y:S01]  /*f2c0*/  ISETP.GE.AND P0, PT, R12, R195, PT ;  /* 0x000000c30c00720c */ /* 0x000fe20003f06270 */
[----:B------:R-:W2:Y:S01]  /*f2d0*/  MUFU.RCP R5, R8 ;  /* 0x0000000800057308 */ /* 0x000ea20000001000 */
[----:B------:R-:W-:-:S02]  /*f2e0*/  IADD3 R12, PT, PT, R182, R13, RZ ;  /* 0x0000000db60c7210 */ /* 0x000fc40007ffe0ff */
[----:B------:R-:W-:Y:S02]  /*f2f0*/  IADD3 R17, PT, PT, R180, R11, RZ ;  /* 0x0000000bb4117210 */ /* 0x000fe40007ffe0ff */
[----:B------:R-:W-:Y:S01]  /*f300*/  ISETP.GE.AND P5, PT, R16, R195, PT ;  /* 0x000000c31000720c */ /* 0x000fe20003fa6270 */
[----:B------:R-:W5:Y:S01]  /*f310*/  @P3 LDC R19, c[0x0][0x458] ;  /* 0x00011600ff133b82 */ /* 0x000f620000000800 */
[----:B------:R-:W-:Y:S01]  /*f320*/  IADD3 R16, PT, PT, R182, R11, RZ ;  /* 0x0000000bb6107210 */ /* 0x000fe20007ffe0ff */
[----:B------:R-:W3:Y:S01]  /*f330*/  @P3 MUFU.LG2 R7, R7 ;  /* 0x0000000700073308 */ /* 0x000ee20000000c00 */
[----:B-1----:R-:W-:Y:S02]  /*f340*/  FSEL R4, R4, 1, P3 ;  /* 0x3f80000004047808 */ /* 0x002fe40001800000 */
        /* <DEDUP_REMOVED lines=88> */
[----:B------:R-:W-:Y:S01]  /*f8d0*/  FMUL.FTZ R73, R4, R73 ;  /* 0x0000004904497220 */ /* 0x000fe20000410000 */
[C---:B------:R-:W-:Y:S01]  /*f8e0*/  FMUL.FTZ R74, R5.reuse, R74 ;  /* 0x0000004a054a7220 */ /* 0x040fe20000410000 */
[C---:B------:R-:W-:Y:S01]  /*f8f0*/  FMUL.FTZ R75, R5.reuse, R75 ;  /* 0x0000004b054b7220 */ /* 0x040fe20000410000 */
[----:B------:R-:W-:Y:S01]  /*f900*/  STS.64 [R9+0x4000], R36 ;  /* 0x0040002409007388 */ /* 0x000fe20000000a00 */
[----:B------:R-:W-:Y:S01]  /*f910*/  ISETP.GE.AND P1, PT, R14, R195, PT ;  /* 0x000000c30e00720c */ /* 0x000fe20003f26270 */
        /* <DEDUP_REMOVED lines=11> */
[----:B------:R-:W2:Y:S01]  /*f9d0*/  LDC.64 R14, c[0x0][0x430] ;  /* 0x00010c00ff0e7b82 */ /* 0x000ea20000000a00 */
        /* <DEDUP_REMOVED lines=21> */
[----:B------:R-:W4:Y:S01]  /*fb30*/  @P2 LDC R20, c[0x0][0x458] ;  /* 0x00011600ff142b82 */ /* 0x000f220000000800 */
[----:B------:R-:W-:Y:S01]  /*fb40*/  STS.64 [R11+0x4800], R54 ;  /* 0x004800360b007388 */ /* 0x000fe20000000a00 */
[----:B------:R-:W2:Y:S01]  /*fb50*/  @P2 MUFU.LG2 R8, R8 ;  /* 0x0000000800082308 */ /* 0x000ea20000000c00 */
[----:B---3--:R-:W-:Y:S01]  /*fb60*/  @P3 FMUL.FTZ R7, R7, 0.69314718246459960938 ;  /* 0x3f31721807073820 */ /* 0x008fe20000410000 */
[----:B-1----:R-:W-:Y:S01]  /*fb70*/  MOV R100, 0xff800000 ;  /* 0xff80000000647802 */ /* 0x002fe20000000f00 */
[----:B------:R-:W-:Y:S01]  /*fb80*/  STS.64 [R16+0x4000], R56 ;  /* 0x0040003810007388 */ /* 0x000fe20000000a00 */
[----:B------:R-:W-:Y:S01]  /*fb90*/  MOV R101, 0xff800000 ;  /* 0xff80000000657802 */ /* 0x000fe20000000f00 */
[----:B-----5:R-:W-:Y:S01]  /*fba0*/  @P3 FFMA.FTZ R101, R132, R19, R7 ;  /* 0x0000001384653223 */ /* 0x020fe20000010007 */
[C---:B------:R-:W-:Y:S01]  /*fbb0*/  IADD3 R2, PT, PT, R184.reuse, 0x20, RZ ;  /* 0x00000020b8027810 */ /* 0x040fe20007ffe0ff */
[----:B------:R-:W-:Y:S01]  /*fbc0*/  STS.64 [R16+0x4800], R58 ;  /* 0x0048003a10007388 */ /* 0x000fe20000000a00 */
[----:B------:R-:W-:-:S02]  /*fbd0*/  IADD3 R104, PT, PT, R184, 0x28, RZ ;  /* 0x00000028b8687810 */ /* 0x000fc40007ffe0ff */
[----:B------:R-:W-:Y:S01]  /*fbe0*/  ISETP.GE.AND P4, PT, R2, R195, PT ;  /* 0x000000c30200720c */ /* 0x000fe20003f86270 */
[----:B------:R-:W-:Y:S03]  /*fbf0*/  STS.64 [R17+0x4000], R60 ;  /* 0x0040003c11007388 */ /* 0x000fe60000000a00 */
[----:B------:R-:W-:Y:S01]  /*fc00*/  P2R R2, PR, RZ, 0x10 ;  /* 0x00000010ff027803 */ /* 0x000fe20000000000 */
[----:B------:R-:W-:Y:S01]  /*fc10*/  STS.64 [R17+0x4800], R62 ;  /* 0x0048003e11007388 */ /* 0x000fe20000000a00 */
[----:B--2---:R-:W-:-:S03]  /*fc20*/  @P2 FMUL.FTZ R8, R8, 0.69314718246459960938 ;  /* 0x3f31721808082820 */ /* 0x004fc60000410000 */
[----:B------:R-:W-:Y:S01]  /*fc30*/  STS.64 [R182+0x4000], R64 ;  /* 0x00400040b6007388 */ /* 0x000fe20000000a00 */
[----:B----4-:R-:W-:-:S03]  /*fc40*/  @P2 FFMA.FTZ R100, R3, R20, R8 ;  /* 0x0000001403642223 */ /* 0x010fc60000010008 */
[----:B------:R-:W-:Y:S01]  /*fc50*/  STS.64 [R182+0x4800], R66 ;  /* 0x00480042b6007388 */ /* 0x000fe20000000a00 */
[----:B------:R-:W-:-:S03]  /*fc60*/  LOP3.LUT R3, R6, 0x3c, RZ, 0xc0, !PT ;  /* 0x0000003c06037812 */ /* 0x000fc600078ec0ff */
        /* <DEDUP_REMOVED lines=58> */
.L_x_2429:
[----:B------:R-:W-:Y:S05]  /*10010*/  BSYNC.RECONVERGENT B0 ;  /* 0x0000000000007941 */ /* 0x000fea0003800200 */
.L_x_2428:
        /* <DEDUP_REMOVED lines=21> */
.L_x_2431:
[----:B------:R-:W-:Y:S05]  /*10170*/  BSYNC.RECONVERGENT B0 ;  /* 0x0000000000007941 */ /* 0x000fea0003800200 */
.L_x_2430:
        /* <DEDUP_REMOVED lines=20> */
.L_x_2433:
[----:B------:R-:W-:Y:S05]  /*102c0*/  BSYNC.RECONVERGENT B0 ;  /* 0x0000000000007941 */ /* 0x000fea0003800200 */
.L_x_2432:
        /* <DEDUP_REMOVED lines=19> */
.L_x_2435:
[----:B------:R-:W-:Y:S05]  /*10400*/  BSYNC.RECONVERGENT B0 ;  /* 0x0000000000007941 */ /* 0x000fea0003800200 */
.L_x_2434:
        /* <DEDUP_REMOVED lines=18> */
.L_x_2437:
[----:B------:R-:W-:Y:S05]  /*10530*/  BSYNC.RECONVERGENT B0 ;  /* 0x0000000000007941 */ /* 0x000fea0003800200 */
.L_x_2436:
        /* <DEDUP_REMOVED lines=19> */
.L_x_2439:
[----:B------:R-:W-:Y:S05]  /*10670*/  BSYNC.RECONVERGENT B0 ;  /* 0x0000000000007941 */ /* 0x000fea0003800200 */
.L_x_2438:
        /* <DEDUP_REMOVED lines=19> */
.L_x_2441:
[----:B------:R-:W-:Y:S05]  /*107b0*/  BSYNC.RECONVERGENT B0 ;  /* 0x0000000000007941 */ /* 0x000fea0003800200 */
.L_x_2440:
        /* <DEDUP_REMOVED lines=18> */
.L_x_2443:
[----:B------:R-:W-:Y:S05]  /*108e0*/  BSYNC.RECONVERGENT B0 ;  /* 0x0000000000007941 */ /* 0x000fea0003800200 */
.L_x_2442:
        /* <DEDUP_REMOVED lines=19> */
.L_x_2444:
        /* <DEDUP_REMOVED lines=14> */
.L_x_6901:


//--------------------- .text._ZN5flash24flash_fwd_splitkv_kernelI23Flash_fwd_kernel_traitsILi192ELi64ELi64ELi4ELb0ELb0EN7cutlass6half_tE19Flash_kernel_traitsILi192ELi64ELi64ELi4ES3_EELb0ELb1ELb0ELb0ELb0ELb1ELb1ELb0EEEvNS_16Flash_fwd_paramsE --------------------------
	.section	.text._ZN5flash24flash_fwd_splitkv_kernelI23Flash_fwd_kernel_traitsILi192ELi64ELi64ELi4ELb0ELb0EN7cutlass6half_tE19Flash_kernel_traitsILi192ELi64ELi64ELi4ES3_EELb0ELb1ELb0ELb0ELb0ELb1ELb1ELb0EEEvNS_16Flash_fwd_paramsE,"ax",@progbits
	.align	128
        .global         _ZN5flash24flash_fwd_splitkv_kernelI23Flash_fwd_kernel_traitsILi192ELi64ELi64ELi4ELb0ELb0EN7cutlass6half_tE19Flash_kernel_traitsILi192ELi64ELi64ELi4ES3_EELb0ELb1ELb0ELb0ELb0ELb1ELb1ELb0EEEvNS_16Flash_fwd_paramsE
        .type           _ZN5flash24flash_fwd_splitkv_kernelI23Flash_fwd_kernel_traitsILi192ELi64ELi64ELi4ELb0ELb0EN7cutlass6half_tE19Flash_kernel_traitsILi192ELi64ELi64ELi4ES3_EELb0ELb1ELb0ELb0ELb0ELb1ELb1ELb0EEEvNS_16Flash_fwd_paramsE,@function
        .size           _ZN5flash24flash_fwd_splitkv_kernelI23Flash_fwd_kernel_traitsILi192ELi64ELi64ELi4ELb0ELb0EN7cutlass6half_tE19Flash_kernel_traitsILi192ELi64ELi64ELi4ES3_EELb0ELb1ELb0ELb0ELb0ELb1ELb1ELb0EEEvNS_16Flash_fwd_paramsE,(.L_x_6902 - _ZN5flash24flash_fwd_splitkv_kernelI23Flash_fwd_kernel_traitsILi192ELi64ELi64ELi4ELb0ELb0EN7cutlass6half_tE19Flash_kernel_traitsILi192ELi64ELi64ELi4ES3_EELb0ELb1ELb0ELb0ELb0ELb1ELb1ELb0EEEvNS_16Flash_fwd_paramsE)
        .other          _ZN5flash24flash_fwd_splitkv_kernelI23Flash_fwd_kernel_traitsILi192ELi64ELi64ELi4ELb0ELb0EN7cutlass6half_tE19Flash_kernel_traitsILi192ELi64ELi64ELi4ES3_EELb0ELb1ELb0ELb0ELb0ELb1ELb1ELb0EEEvNS_16Flash_fwd_paramsE,@"STO_CUDA_ENTRY STV_DEFAULT"
_ZN5flash24flash_fwd_splitkv_kernelI23Flash_fwd_kernel_traitsILi192ELi64ELi64ELi4ELb0ELb0EN7cutlass6half_tE19Flash_kernel_traitsILi192ELi64ELi64ELi4ES3_EELb0ELb1ELb0ELb0ELb0ELb1ELb1ELb0EEEvNS_16Flash_fwd_paramsE:
.text._ZN5flash24flash_fwd_splitkv_kernelI23Flash_fwd_kernel_traitsILi192ELi64ELi64ELi4ELb0ELb0EN7cutlass6half_tE19Flash_kernel_traitsILi192ELi64ELi64ELi4ES3_EELb0ELb1ELb0ELb0ELb0ELb1ELb1ELb0EEEvNS_16Flash_fwd_paramsE:
        /* <DEDUP_REMOVED lines=46> */
[----:B------:R-:W-:-:S04]  /*02e0*/  @P3 IADD3.X R15, PT, PT, R2, UR7, RZ, P1, !PT ;  /* 0x00000007020f3c10 */ /* 0x000fc80008ffe4ff */
        /* <DEDUP_REMOVED lines=21> */
.L_x_2445:
[----:B------:R-:W-:Y:S05]  /*0440*/  @!P3 EXIT ;  /* 0x000000000000b94d */ /* 0x000fea0003800000 */
[----:B------:R-:W3:Y:S01]  /*0450*/  LDC R0, c[0x0][0x374] ;  /* 0x0000dd00ff007b82 */ /* 0x000ee20000000800 */
[----:B------:R-:W4:Y:S01]  /*0460*/  LDCU UR4, c[0x0][0x504] ;  /* 0x0000a080ff0477ac */ /* 0x000f220008000800 */
[----:B-----5:R-:W-:Y:S01]  /*0470*/  @P2 IMAD.IADD R78, R13, 0x1, -R8 ;  /* 0x000000010d4e2824 */ /* 0x020fe200078e0a08 */
[----:B------:R-:W1:Y:S05]  /*0480*/  S2R R184, SR_TID.X ;  /* 0x0000000000b87919 */ /* 0x000e6a0000002100 */
[----:B------:R-:W2:Y:S08]  /*0490*/  LDC R4, c[0x0][0x438] ;  /* 0x00010e00ff047b82 */ /* 0x000eb00000000800 */
[----:B------:R-:W1:Y:S01]  /*04a0*/  LDC R80, c[0x0][0x508] ;  /* 0x00014200ff507b82 */ /* 0x000e620000000800 */
[----:B----4-:R-:W-:Y:S01]  /*04b0*/  VIADD R81, R7, UR4 ;  /* 0x0000000407517c36 */ /* 0x010fe20008000000 */
[----:B---3--:R-:W-:-:S04]  /*04c0*/  IABS R10, R0 ;  /* 0x00000000000a7213 */ /* 0x008fc80000000000 */
[----:B------:R-:W1:Y:S01]  /*04d0*/  I2F.RP R12, R10 ;  /* 0x0000000a000c7306 */ /* 0x000e620000209400 */
[----:B--2---:R-:W-:-:S05]  /*04e0*/  VIADD R4, R4, 0x3f ;  /* 0x0000003f04047836 */ /* 0x004fca0000000000 */
        /* <DEDUP_REMOVED lines=18> */
[----:B------:R-:W1:Y:S02]  /*0610*/  @!P2 LDC R12, c[0x0][0x43c] ;  /* 0x00010f00ff0cab82 */ /* 0x000e640000000800 */
[----:B------:R-:W-:Y:S02]  /*0620*/  IMAD R23, R17, R4, R5 ;  /* 0x0000000411177224 */ /* 0x000fe400078e0205 */
[----:B------:R-:W-:-:S03]  /*0630*/  IMAD R16, R11, R16, UR10 ;  /* 0x0000000a0b107e24 */ /* 0x000fc6000f8e0210 */
[----:B------:R-:W-:Y:S01]  /*0640*/  ISETP.GT.U32.AND P1, PT, R10, R23, PT ;  /* 0x000000170a00720c */ /* 0x000fe20003f24070 */
[----:B------:R-:W2:-:S12]  /*0650*/  @!P2 LDC.64 R4, c[0x0][0x488] ;  /* 0x00012200ff04ab82 */ /* 0x000e980000000a00 */
[----:B------:R-:W-:Y:S02]  /*0660*/  @!P1 IMAD.IADD R23, R23, 0x1, -R10 ;  /* 0x0000000117179824 */ /* 0x000fe400078e0a0a */
[----:B------:R-:W-:Y:S01]  /*0670*/  @!P1 VIADD R17, R17, 0x1 ;  /* 0x0000000111119836 */ /* 0x000fe20000000000 */
[----:B------:R-:W-:Y:S02]  /*0680*/  ISETP.NE.AND P1, PT, R0, RZ, PT ;  /* 0x000000ff0000720c */ /* 0x000fe40003f25270 */
[----:B------:R-:W-:Y:S02]  /*0690*/  ISETP.GE.U32.AND P4, PT, R23, R10, PT ;  /* 0x0000000a1700720c */ /* 0x000fe40003f86070 */
[----:B------:R-:W3:Y:S01]  /*06a0*/  S2R R10, SR_CTAID.Y ;  /* 0x00000000000a7919 */ /* 0x000ee20000002600 */
[----:B--2---:R-:W-:-:S04]  /*06b0*/  @!P2 ISETP.NE.U32.AND P3, PT, R4, RZ, PT ;  /* 0x000000ff0400a20c */ /* 0x004fc80003f65070 */
[----:B------:R-:W-:-:S06]  /*06c0*/  @!P2 ISETP.NE.AND.EX P3, PT, R5, RZ, PT, P3 ;  /* 0x000000ff0500a20c */ /* 0x000fcc0003f65330 */
[----:B------:R-:W-:Y:S01]  /*06d0*/  @P4 VIADD R17, R17, 0x1 ;  /* 0x0000000111114836 */ /* 0x000fe20000000000 */
[----:B-1----:R-:W-:-:S03]  /*06e0*/  @!P2 SEL R12, R12, RZ, P3 ;  /* 0x000000ff0c0ca207 */ /* 0x002fc60001800000 */
[----:B------:R-:W-:Y:S01]  /*06f0*/  @!P0 IMAD.MOV R17, RZ, RZ, -R17 ;  /* 0x000000ffff118224 */ /* 0x000fe200078e0a11 */
[----:B------:R-:W-:Y:S02]  /*0700*/  @!P1 LOP3.LUT R17, RZ, R0, RZ, 0x33, !PT ;  /* 0x00000000ff119212 */ /* 0x000fe400078e33ff */
[----:B------:R-:W-:-:S04]  /*0710*/  @!P2 IADD3 R78, PT, PT, R12, R19, -R8 ;  /* 0x000000130c4ea210 */ /* 0x000fc80007ffe808 */
[----:B------:R-:W-:Y:S01]  /*0720*/  IADD3 R13, PT, PT, -R81, R88, R78 ;  /* 0x00000058510d7210 */ /* 0x000fe20007ffe14e */
[----:B------:R-:W-:-:S03]  /*0730*/  VIADD R19, R78, 0x3f ;  /* 0x0000003f4e137836 */ /* 0x000fc60000000000 */
[----:B------:R-:W-:Y:S02]  /*0740*/  SHF.R.S32.HI R12, RZ, 0x1f, R13 ;  /* 0x0000001fff0c7819 */ /* 0x000fe4000001140d */
[----:B------:R-:W-:Y:S02]  /*0750*/  IADD3 R5, PT, PT, R19, R88, -R7 ;  /* 0x0000005813057210 */ /* 0x000fe40007ffe807 */
[----:B------:R-:W-:Y:S02]  /*0760*/  SHF.R.S32.HI R4, RZ, 0x1f, R19 ;  /* 0x0000001fff047819 */ /* 0x000fe40000011413 */
[----:B------:R-:W-:Y:S01]  /*0770*/  IADD3 R5, PT, PT, R5, 0x40, R80 ;  /* 0x0000004005057810 */ /* 0x000fe20007ffe050 */
[----:B---3--:R-:W-:Y:S01]  /*0780*/  IMAD R201, R17, R10, RZ ;  /* 0x0000000a11c97224 */ /* 0x008fe200078e02ff */
[----:B------:R-:W-:Y:S02]  /*0790*/  LEA.HI R4, R4, R19, RZ, 0x6 ;  /* 0x0000001304047211 */ /* 0x000fe400078f30ff */
        /* <DEDUP_REMOVED lines=46> */
.L_x_2448:
[----:B------:R-:W-:Y:S05]  /*0a80*/  BSYNC.RECONVERGENT B0 ;  /* 0x0000000000007941 */ /* 0x000fea0003800200 */
.L_x_2447:
        /* <DEDUP_REMOVED lines=20> */
.L_x_2450:
[----:B------:R-:W-:Y:S05]  /*0bd0*/  BSYNC.RECONVERGENT B0 ;  /* 0x0000000000007941 */ /* 0x000fea0003800200 */
.L_x_2449:
        /* <DEDUP_REMOVED lines=20> */
.L_x_2452:
[----:B------:R-:W-:Y:S05]  /*0d20*/  BSYNC.RECONVERGENT B0 ;  /* 0x0000000000007941 */ /* 0x000fea0003800200 */
.L_x_2451:
        /* <DEDUP_REMOVED lines=20> */
.L_x_2454:
[----:B------:R-:W-:Y:S05]  /*0e70*/  BSYNC.RECONVERGENT B0 ;  /* 0x0000000000007941 */ /* 0x000fea0003800200 */
.L_x_2453:
        /* <DEDUP_REMOVED lines=19> */
.L_x_2456:
[----:B------:R-:W-:Y:S05]  /*0fb0*/  BSYNC.RECONVERGENT B0 ;  /* 0x0000000000007941 */ /* 0x000fea0003800200 */
.L_x_2455:
        /* <DEDUP_REMOVED lines=18> */
.L_x_2458:
[----:B------:R-:W-:Y:S05]  /*10e0*/  BSYNC.RECONVERGENT B0 ;  /* 0x0000000000007941 */ /* 0x000fea0003800200 */
.L_x_2457:
        /* <DEDUP_REMOVED lines=18> */
.L_x_2460:
[----:B------:R-:W-:Y:S05]  /*1210*/  BSYNC.RECONVERGENT B0 ;  /* 0x0000000000007941 */ /* 0x000fea0003800200 */
.L_x_2459:
        /* <DEDUP_REMOVED lines=18> */
.L_x_2462:
[----:B------:R-:W-:Y:S05]  /*1340*/  BSYNC.RECONVERGENT B0 ;  /* 0x0000000000007941 */ /* 0x000fea0003800200 */
.L_x_2461:
        /* <DEDUP_REMOVED lines=32> */
.L_x_2446:
        /* <DEDUP_REMOVED lines=11> */
.L_x_2463:
        /* <DEDUP_REMOVED lines=97> */
.L_x_2464:
        /* <DEDUP_REMOVED lines=15> */
.L_x_2466:
[----:B------:R-:W2:Y:S01]  /*1d00*/  LDC.64 R134, c[0x0][0x3b8] ;  /* 0x0000ee00ff867b82 */ /* 0x000ea20000000a00 */
[----:B------:R-:W-:-:S05]  /*1d10*/  IADD3 R10, PT, PT, R8, R3, RZ ;  /* 0x00000003080a7210 */ /* 0x000fca0007ffe0ff */
[C---:B--2---:R-:W-:Y:S02]  /*1d20*/  IMAD R19, R10.reuse, R135, RZ ;  /* 0x000000870a137224 */ /* 0x044fe400078e02ff */
[----:B------:R-:W-:-:S05]  /*1d30*/  IMAD.WIDE.U32 R10, R10, R134, RZ ;  /* 0x000000860a0a7225 */ /* 0x000fca00078e00ff */
[----:B------:R-:W-:Y:S02]  /*1d40*/  IADD3 R19, PT, PT, R11, R19, RZ ;  /* 0x000000130b137210 */ /* 0x000fe40007ffe0ff */
[----:B------:R-:W-:Y:S02]  /*1d50*/  MOV R18, R10 ;  /* 0x0000000a00127202 */ /* 0x000fe40000000f00 */
.L_x_2467:
        /* <DEDUP_REMOVED lines=14> */
.L_x_2468:
[----:B------:R-:W2:Y:S01]  /*1e40*/  LDC.64 R144, c[0x0][0x3c0] ;  /* 0x0000f000ff907b82 */ /* 0x000ea20000000a00 */
[----:B------:R-:W-:-:S05]  /*1e50*/  IADD3 R3, PT, PT, R8, R3, RZ ;  /* 0x0000000308037210 */ /* 0x000fca0007ffe0ff */
[C---:B--2---:R-:W-:Y:S02]  /*1e60*/  IMAD R21, R3.reuse, R145, RZ ;  /* 0x0000009103157224 */ /* 0x044fe400078e02ff */
[----:B------:R-:W-:-:S05]  /*1e70*/  IMAD.WIDE.U32 R2, R3, R144, RZ ;  /* 0x0000009003027225 */ /* 0x000fca00078e00ff */
[----:B------:R-:W-:Y:S02]  /*1e80*/  IADD3 R21, PT, PT, R3, R21, RZ ;  /* 0x0000001503157210 */ /* 0x000fe40007ffe0ff */
[----:B------:R-:W-:-:S07]  /*1e90*/  MOV R20, R2 ;  /* 0x0000000200147202 */ /* 0x000fce0000000f00 */
.L_x_2469:
        /* <DEDUP_REMOVED lines=47> */
.L_x_2465:
[----:B------:R-:W-:Y:S01]  /*2190*/  ISETP.NE.AND P2, PT, R6, -0x1, PT ;  /* 0xffffffff0600780c */ /* 0x000fe20003f45270 */
[C---:B------:R-:W-:Y:S01]  /*21a0*/  IMAD.SHL.U32 R18, R184.reuse, 0x8, RZ ;  /* 0x00000008b8127824 */ /* 0x040fe200078e00ff */
[----:B------:R-:W1:Y:S01]  /*21b0*/  LDCU.64 UR4, c[0x0][0x390] ;  /* 0x00007200ff0477ac */ /* 0x000e620008000a00 */
[----:B------:R-:W-:Y:S01]  /*21c0*/  SHF.R.U32.HI R12, RZ, 0x3, R184 ;  /* 0x00000003ff0c7819 */ /* 0x000fe200000116b8 */
[----:B------:R-:W2:Y:S01]  /*21d0*/  S2UR UR12, SR_CgaCtaId ;  /* 0x00000000000c79c3 */ /* 0x000ea20000008800 */
[----:B------:R-:W-:Y:S01]  /*21e0*/  IMAD.SHL.U32 R148, R184, 0x40, RZ ;  /* 0x00000040b8947824 */ /* 0x000fe200078e00ff */
[C---:B------:R-:W-:Y:S01]  /*21f0*/  LOP3.LUT R152, R18.reuse, 0x38, RZ, 0xc0, !PT ;  /* 0x0000003812987812 */ /* 0x040fe200078ec0ff */
[----:B------:R-:W3:Y:S01]  /*2200*/  LDCU.64 UR6, c[0x0][0x3c8] ;  /* 0x00007900ff0677ac */ /* 0x000ee20008000a00 */
[----:B------:R-:W-:Y:S01]  /*2210*/  LOP3.LUT R133, R18, 0x1f8, RZ, 0xc0, !PT ;  /* 0x000001f812857812 */ /* 0x000fe200078ec0ff */
[----:B------:R-:W-:Y:S01]  /*2220*/  IMAD.IADD R196, R7, 0x1, -R88 ;  /* 0x0000000107c47824 */ /* 0x000fe200078e0a58 */
[C---:B------:R-:W-:Y:S01]  /*2230*/  IADD3 R10, P0, PT, R152.reuse, R10, RZ ;  /* 0x0000000a980a7210 */ /* 0x040fe20007f1e0ff */
[----:B------:R-:W4:Y:S01]  /*2240*/  LDCU.64 UR10, c[0x0][0x388] ;  /* 0x00007100ff0a77ac */ /* 0x000f220008000a00 */
[----:B------:R-:W-:Y:S01]  /*2250*/  IADD3 R22, P1, PT, R152, R22, RZ ;  /* 0x0000001698167210 */ /* 0x000fe20007f3e0ff */
[----:B------:R-:W5:Y:S01]  /*2260*/  @!P2 LDC.64 R4, c[0x0][0x398] ;  /* 0x0000e600ff04ab82 */ /* 0x000f620000000a00 */
[----:B------:R-:W-:Y:S01]  /*2270*/  LOP3.LUT R147, R148, 0x1c0, RZ, 0xc0, !PT ;  /* 0x000001c094937812 */ /* 0x000fe200078ec0ff */
[----:B------:R-:W-:Y:S01]  /*2280*/  IMAD.X R11, RZ, RZ, R9, P0 ;  /* 0x000000ffff0b7224 */ /* 0x000fe200000e0609 */
[----:B------:R-:W-:Y:S01]  /*2290*/  LOP3.LUT R133, R133, 0x38, R184, 0x78, !PT ;  /* 0x0000003885857812 */ /* 0x000fe200078e78b8 */
[----:B------:R-:W-:Y:S01]  /*22a0*/  IMAD.X R23, RZ, RZ, R8, P1 ;  /* 0x000000ffff177224 */ /* 0x000fe200008e0608 */
[----:B------:R-:W-:Y:S01]  /*22b0*/  LOP3.LUT R147, R147, 0x38, R18, 0xf8, !PT ;  /* 0x0000003893937812 */ /* 0x000fe200078ef812 */
[C---:B------:R-:W-:Y:S01]  /*22c0*/  IMAD.WIDE.U32 R8, R12.reuse, R144, R10 ;  /* 0x000000900c087225 */ /* 0x040fe200078e000a */
[----:B------:R-:W-:Y:S01]  /*22d0*/  LOP3.LUT R133, R133, 0x1e00, R18, 0xf8, !PT ;  /* 0x00001e0085857812 */ /* 0x000fe200078ef812 */
[----:B------:R-:W3:Y:S01]  /*22e0*/  @P2 LDC.64 R2, c[0x0][0x3b0] ;  /* 0x0000ec00ff022b82 */ /* 0x000ee20000000a00 */
[----:B------:R-:W-:Y:S01]  /*22f0*/  SHF.R.U32.HI R186, RZ, 0x1, R184 ;  /* 0x00000001ffba7819 */ /* 0x000fe200000116b8 */
[----:B------:R-:W-:Y:S01]  /*2300*/  IMAD R205, R12, R145, R9 ;  /* 0x000000910ccd7224 */ /* 0x000fe200078e0209 */
[----:B-1----:R-:W-:Y:S01]  /*2310*/  LEA R204, P0, R8, UR4, 0x1 ;  /* 0x0000000408cc7c11 */ /* 0x002fe2000f8008ff */
[----:B------:R-:W-:Y:S01]  /*2320*/  IMAD.WIDE.U32 R18, R12, R134, R22 ;  /* 0x000000860c127225 */ /* 0x000fe200078e0016 */
[----:B------:R-:W-:Y:S01]  /*2330*/  BSSY.RECONVERGENT B0, `(.L_x_2470) ;  /* 0x000003b000007945 */ /* 0x000fe20003800200 */
[----:B------:R-:W-:-:S02]  /*2340*/  LOP3.LUT R151, R152, 0x40, RZ, 0xfc, !PT ;  /* 0x0000004098977812 */ /* 0x000fc400078efcff */
[----:B------:R-:W-:Y:S01]  /*2350*/  LEA.HI.X R205, R8, UR5, R205, 0x1, P0 ;  /* 0x0000000508cd7c11 */ /* 0x000fe200080f0ccd */
[----:B------:R-:W-:Y:S01]  /*2360*/  IMAD R203, R12, R135, R19 ;  /* 0x000000870ccb7224 */ /* 0x000fe200078e0213 */
[----:B------:R-:W-:Y:S01]  /*2370*/  SHF.R.S32.HI R19, RZ, 0x1f, R16 ;  /* 0x0000001fff137819 */ /* 0x000fe20000011410 */
[----:B------:R-:W-:Y:S01]  /*2380*/  UMOV UR5, 0x400 ;  /* 0x0000040000057882 */ /* 0x000fe20000000000 */
[----:B----4-:R-:W-:Y:S01]  /*2390*/  LEA R202, P1, R18, UR10, 0x1 ;  /* 0x0000000a12ca7c11 */ /* 0x010fe2000f8208ff */
[----:B--2---:R-:W-:Y:S01]  /*23a0*/  ULEA UR5, UR12, UR5, 0x18 ;  /* 0x000000050c057291 */ /* 0x004fe2000f8ec0ff */
[----:B------:R-:W-:Y:S01]  /*23b0*/  IMAD.MOV.U32 R13, RZ, RZ, RZ ;  /* 0x000000ffff0d7224 */ /* 0x000fe200078e00ff */
[----:B------:R-:W-:Y:S01]  /*23c0*/  LOP3.LUT R150, R152, 0x80, RZ, 0xfc, !PT ;  /* 0x0000008098967812 */ /* 0x000fe200078efcff */
[----:B-----5:R-:W-:Y:S01]  /*23d0*/  @!P2 IMAD.WIDE.U32 R20, R211, R4, RZ ;  /* 0x00000004d314a225 */ /* 0x020fe200078e00ff */
[----:B------:R-:W-:Y:S02]  /*23e0*/  LEA.HI.X R203, R18, UR11, R203, 0x1, P1 ;  /* 0x0000000b12cb7c11 */ /* 0x000fe400088f0ccb */
[----:B------:R-:W-:Y:S01]  /*23f0*/  LEA R133, R133, UR5, 0x1 ;  /* 0x0000000585857c11 */ /* 0x000fe2000f8e08ff */
[----:B------:R-:W-:-:S02]  /*2400*/  @!P2 IMAD R5, R211, R5, R21 ;  /* 0x00000005d305a224 */ /* 0x000fc400078e0215 */
[----:B---3--:R-:W-:Y:S02]  /*2410*/  IMAD R19, R19, UR6, RZ ;  /* 0x0000000613137c24 */ /* 0x008fe4000f8e02ff */
[----:B------:R-:W-:-:S04]  /*2420*/  @P2 IMAD.WIDE.U32 R10, R6, R2, RZ ;  /* 0x00000002060a2225 */ /* 0x000fc800078e00ff */
[----:B------:R-:W-:Y:S02]  /*2430*/  @!P2 IMAD.MOV.U32 R2, RZ, RZ, R20 ;  /* 0x000000ffff02a224 */ /* 0x000fe400078e0014 */
[----:B------:R-:W-:Y:S02]  /*2440*/  @P2 IMAD.MOV.U32 R2, RZ, RZ, R10 ;  /* 0x000000ffff022224 */ /* 0x000fe400078e000a */
[----:B------:R-:W-:Y:S02]  /*2450*/  @P2 IMAD R5, R6, R3, R11 ;  /* 0x0000000306052224 */ /* 0x000fe400078e020b */
[----:B------:R-:W-:Y:S01]  /*2460*/  IMAD R19, R16, UR7, R19 ;  /* 0x0000000710137c24 */ /* 0x000fe2000f8e0213 */
[----:B------:R-:W-:Y:S01]  /*2470*/  IADD3 R4, P0, PT, R152, R2, RZ ;  /* 0x0000000298047210 */ /* 0x000fe20007f1e0ff */
[----:B------:R-:W-:Y:S01]  /*2480*/  IMAD.WIDE.U32 R14, R15, 0x40, R12 ;  /* 0x000000400f0e7825 */ /* 0x000fe200078e000c */
[----:B------:R-:W-:-:S03]  /*2490*/  LOP3.LUT R2, R186, 0x8, RZ, 0xc0, !PT ;  /* 0x00000008ba027812 */ /* 0x000fc600078ec0ff */
        /* <DEDUP_REMOVED lines=35> */
.L_x_2472:
[----:B------:R3:W-:Y:S02]  /*26d0*/  STS.128 [R133+0x4000], RZ ;  /* 0x004000ff85007388 */ /* 0x0007e40000000c00 */
.L_x_2471:
[----:B------:R-:W-:Y:S05]  /*26e0*/  BSYNC.RECONVERGENT B0 ;  /* 0x0000000000007941 */ /* 0x000fea0003800200 */
.L_x_2470:
        /* <DEDUP_REMOVED lines=36> */
.L_x_2475:
[----:B------:R2:W-:Y:S02]  /*2930*/  STS.128 [R133+0x4800], RZ ;  /* 0x004800ff85007388 */ /* 0x0005e40000000c00 */
.L_x_2474:
[----:B------:R-:W-:Y:S05]  /*2940*/  BSYNC.RECONVERGENT B0 ;  /* 0x0000000000007941 */ /* 0x000fea0003800200 */
.L_x_2473:
        /* <DEDUP_REMOVED lines=36> */
.L_x_2478:
[----:B------:R2:W-:Y:S02]  /*2b90*/  STS.128 [R133+0x5000], RZ ;  /* 0x005000ff85007388 */ /* 0x0005e40000000c00 */
.L_x_2477:
[----:B------:R-:W-:Y:S05]  /*2ba0*/  BSYNC.RECONVERGENT B0 ;  /* 0x0000000000007941 */ /* 0x000fea0003800200 */
.L_x_2476:
        /* <DEDUP_REMOVED lines=36> */
.L_x_2481:
[----:B------:R2:W-:Y:S02]  /*2df0*/  STS.128 [R133+0x5800], RZ ;  /* 0x005800ff85007388 */ /* 0x0005e40000000c00 */
.L_x_2480:
[----:B------:R-:W-:Y:S05]  /*2e00*/  BSYNC.RECONVERGENT B0 ;  /* 0x0000000000007941 */ /* 0x000fea0003800200 */
.L_x_2479:
        /* <DEDUP_REMOVED lines=28> */
.L_x_2484:
[----:B------:R2:W-:Y:S02]  /*2fd0*/  STS.128 [R133+0xa000], RZ ;  /* 0x00a000ff85007388 */ /* 0x0005e40000000c00 */
.L_x_2483:
[----:B------:R-:W-:Y:S05]  /*2fe0*/  BSYNC.RECONVERGENT B0 ;  /* 0x0000000000007941 */ /* 0x000fea0003800200 */
.L_x_2482:
        /* <DEDUP_REMOVED lines=27> */
.L_x_2487:
[----:B------:R1:W-:Y:S02]  /*31a0*/  STS.128 [R133+0xa800], RZ ;  /* 0x00a800ff85007388 */ /* 0x0003e40000000c00 */
.L_x_2486:
[----:B------:R-:W-:Y:S05]  /*31b0*/  BSYNC.RECONVERGENT B0 ;  /* 0x0000000000007941 */ /* 0x000fea0003800200 */
.L_x_2485:
        /* <DEDUP_REMOVED lines=25> */
.L_x_2490:
[----:B------:R1:W-:Y:S02]  /*3350*/  STS.128 [R133+0xb000], RZ ;  /* 0x00b000ff85007388 */ /* 0x0003e40000000c00 */
.L_x_2489:
[----:B------:R-:W-:Y:S05]  /*3360*/  BSYNC.RECONVERGENT B0 ;  /* 0x0000000000007941 */ /* 0x000fea0003800200 */
.L_x_2488:
[----:B------:R-:W-:Y:S01]  /*3370*/  ISETP.GE.AND P0, PT, R5, R4, PT ;  /* 0x000000040500720c */ /* 0x000fe20003f06270 */
[----:B------:R-:W-:Y:S01]  /*3380*/  IMAD.SHL.U32 R183, R184, 0x20, RZ ;  /* 0x00000020b8b77824 */ /* 0x000fe200078e00ff */
[----:B------:R-:W-:Y:S04]  /*3390*/  BSSY.RECONVERGENT B0, `(.L_x_2491) ;  /* 0x000001c000007945 */ /* 0x000fe80003800200 */
[----:B------:R-:W-:-:S04]  /*33a0*/  LOP3.LUT R183, R183, 0x7c00, RZ, 0xc0, !PT ;  /* 0x00007c00b7b77812 */ /* 0x000fc800078ec0ff */
[----:B------:R-:W-:-:S03]  /*33b0*/  LOP3.LUT R6, R183, 0x200, R148, 0xf8, !PT ;  /* 0x00000200b7067812 */ /* 0x000fc600078ef894 */
        /* <DEDUP_REMOVED lines=24> */
.L_x_2493:
[----:B------:R1:W-:Y:S02]  /*3540*/  STS.128 [R133+0xb800], RZ ;  /* 0x00b800ff85007388 */ /* 0x0003e40000000c00 */
.L_x_2492:
[----:B------:R-:W-:Y:S05]  /*3550*/  BSYNC.RECONVERGENT B0 ;  /* 0x0000000000007941 */ /* 0x000fea0003800200 */
.L_x_2491:
        /* <DEDUP_REMOVED lines=28> */
.L_x_2496:
[----:B------:R1:W-:Y:S01]  /*3720*/  STS.128 [R133+0x10000], RZ ;  /* 0x010000ff85007388 */ /* 0x0003e20000000c00 */
[----:B------:R-:W-:Y:S05]  /*3730*/  BRA `(.L_x_2497) ;  /* 0x00000000000c7947 */ /* 0x000fea0003800000 */
.L_x_2495:
[----:B------:R1:W-:Y:S04]  /*3740*/  STS.128 [R133+0xc000], RZ ;  /* 0x00c000ff85007388 */ /* 0x0003e80000000c00 */
[----:B------:R1:W-:Y:S04]  /*3750*/  STS.128 [R133+0xe000], RZ ;  /* 0x00e000ff85007388 */ /* 0x0003e80000000c00 */
[----:B------:R1:W-:Y:S02]  /*3760*/  STS.128 [R133+0x10000], RZ ;  /* 0x010000ff85007388 */ /* 0x0003e40000000c00 */
.L_x_2497:
[----:B------:R-:W-:Y:S05]  /*3770*/  BSYNC.RECONVERGENT B0 ;  /* 0x0000000000007941 */ /* 0x000fea0003800200 */
.L_x_2494:
        /* <DEDUP_REMOVED lines=30> */
.L_x_2500:
[----:B------:R1:W-:Y:S02]  /*3960*/  STS.128 [R133+0x10800], RZ ;  /* 0x010800ff85007388 */ /* 0x0003e40000000c00 */
.L_x_2499:
[----:B------:R-:W-:Y:S05]  /*3970*/  BSYNC.RECONVERGENT B0 ;  /* 0x0000000000007941 */ /* 0x000fea0003800200 */
.L_x_2498:
        /* <DEDUP_REMOVED lines=28> */
.L_x_2503:
[----:B------:R1:W-:Y:S02]  /*3b40*/  STS.128 [R133+0x11000], RZ ;  /* 0x011000ff85007388 */ /* 0x0003e40000000c00 */
.L_x_2502:
[----:B------:R-:W-:Y:S05]  /*3b50*/  BSYNC.RECONVERGENT B0 ;  /* 0x0000000000007941 */ /* 0x000fea0003800200 */
.L_x_2501:
[----:B------:R-:W-:Y:S01]  /*3b60*/  ISETP.GE.AND P0, PT, R5, R4, PT ;  /* 0x000000040500720c */ /* 0x000fe20003f06270 */
[----:B------:R-:W-:Y:S01]  /*3b70*/  BSSY.RECONVERGENT B0, `(.L_x_2504) ;  /* 0x0000022000007945 */ /* 0x000fe20003800200 */
[----:B------:R-:W-:Y:S01]  /*3b80*/  SHF.R.U32.HI R85, RZ, 0x2, R184 ;  /* 0x00000002ff557819 */ /* 0x000fe200000116b8 */
[----:B------:R-:W-:Y:S01]  /*3b90*/  IMAD.IADD R6, R77, 0x1, R6 ;  /* 0x000000014d067824 */ /* 0x000fe200078e0206 */
[----:B------:R-:W-:Y:S02]  /*3ba0*/  SHF.R.U32.HI R4, RZ, 0x4, R184 ;  /* 0x00000004ff047819 */ /* 0x000fe400000116b8 */
[----:B-1----:R-:W-:Y:S02]  /*3bb0*/  LOP3.LUT R8, R184, 0x8, RZ, 0xc0, !PT ;  /* 0x00000008b8087812 */ /* 0x002fe400078ec0ff */
[----:B------:R-:W-:-:S05]  /*3bc0*/  LOP3.LUT R85, R85, 0x7, RZ, 0xc0, !PT ;  /* 0x0000000755557812 */ /* 0x000fca00078ec0ff */
        /* <DEDUP_REMOVED lines=27> */
.L_x_2506:
[----:B------:R1:W-:Y:S02]  /*3d80*/  STS.128 [R133+0x11800], RZ ;  /* 0x011800ff85007388 */ /* 0x0003e40000000c00 */
.L_x_2505:
[----:B------:R-:W-:Y:S05]  /*3d90*/  BSYNC.RECONVERGENT B0 ;  /* 0x0000000000007941 */ /* 0x000fea0003800200 */
.L_x_2504:
[----:B------:R-:W-:Y:S01]  /*3da0*/  SHF.L.U32 R4, R4, 0xa, RZ ;  /* 0x0000000a04047819 */ /* 0x000fe200000006ff */
[----:B------:R-:W5:Y:S01]  /*3db0*/  LDCU UR4, c[0x0][0x50c] ;  /* 0x0000a180ff0477ac */ /* 0x000f620008000800 */
[----:B------:R-:W-:Y:S01]  /*3dc0*/  LOP3.LUT R149, R147, R8, RZ, 0x3c, !PT ;  /* 0x0000000893957212 */ /* 0x000fe200078e3cff */
[----:B------:R-:W0:Y:S01]  /*3dd0*/  LDGDEPBAR ;  /* 0x00000000000079af */ /* 0x000e220000000000 */
[----:B------:R-:W-:Y:S02]  /*3de0*/  LOP3.LUT R4, R4, 0x400, RZ, 0xc0, !PT ;  /* 0x0000040004047812 */ /* 0x000fe400078ec0ff */
[----:B------:R-:W-:Y:S02]  /*3df0*/  LEA R91, R6, UR5, 0x1 ;  /* 0x00000005065b7c11 */ /* 0x000fe4000f8e08ff */
[----:B------:R-:W-:Y:S02]  /*3e00*/  LEA R87, R149, R4, 0x1 ;  /* 0x0000000495577211 */ /* 0x000fe400078e08ff */
[----:B------:R-:W-:Y:S01]  /*3e10*/  LOP3.LUT P0, RZ, R184, 0x2, RZ, 0xc0, !PT ;  /* 0x00000002b8ff7812 */ /* 0x000fe2000780c0ff */
[----:B------:R-:W-:Y:S01]  /*3e20*/  LDSM.16.M88.4 R48, [R91] ;  /* 0x000000005b30783b */ /* 0x000fe20000000200 */
[----:B------:R-:W-:-:S02]  /*3e30*/  MOV R182, 0x20 ;  /* 0x0000002000b67802 */ /* 0x000fc40000000f00 */
[----:B------:R-:W-:Y:S01]  /*3e40*/  IADD3 R83, PT, PT, R87, UR5, RZ ;  /* 0x0000000557537c10 */ /* 0x000fe2000fffe0ff */
[----:B----4-:R-:W4:Y:S01]  /*3e50*/  LDSM.16.M88.4 R20, [R87+UR5+0x6000] ;  /* 0x006000055714783b */ /* 0x010f220008000200 */
[----:B------:R-:W-:Y:S02]  /*3e60*/  SEL R76, R182, 0xffffffe0, !P0 ;  /* 0xffffffe0b64c7807 */ /* 0x000fe40004000000 */
[----:B------:R-:W-:Y:S01]  /*3e70*/  LOP3.LUT P2, RZ, R184, 0x4, RZ, 0xc0, !PT ;  /* 0x00000004b8ff7812 */ /* 0x000fe2000784c0ff */
[----:B------:R-:W2:Y:S01]  /*3e80*/  LDSM.16.M88.4 R12, [R87+UR5+0x6800] ;  /* 0x00680005570c783b */ /* 0x000ea20008000200 */
[-C--:B------:R-:W-:Y:S02]  /*3e90*/  IADD3 R90, PT, PT, R91, R76.reuse, RZ ;  /* 0x0000004c5b5a7210 */ /* 0x080fe40007ffe0ff */
[----:B------:R-:W-:Y:S01]  /*3ea0*/  IADD3 R84, PT, PT, R83, R76, RZ ;  /* 0x0000004c53547210 */ /* 0x000fe20007ffe0ff */
[----:B------:R-:W3:Y:S01]  /*3eb0*/  LDSM.16.M88.4 R56, [R87+UR5+0x7000] ;  /* 0x007000055738783b */ /* 0x000ee20008000200 */
[----:B------:R-:W-:-:S02]  /*3ec0*/  MOV R146, 0x40 ;  /* 0x0000004000927802 */ /* 0x000fc40000000f00 */
[----:B------:R-:W-:Y:S01]  /*3ed0*/  ISETP.GT.AND P1, PT, R154, R201, PT ;  /* 0x000000c99a00720c */ /* 0x000fe20003f24270 */
[----:B------:R-:W5:Y:S01]  /*3ee0*/  LDSM.16.M88.4 R28, [R87+UR5+0x7800] ;  /* 0x00780005571c783b */ /* 0x000f620008000200 */
[----:B------:R-:W-:-:S03]  /*3ef0*/  SEL R146, R146, 0xffffffc0, !P2 ;  /* 0xffffffc092927807 */ /* 0x000fc60005000000 */
[----:B------:R-:W-:Y:S01]  /*3f00*/  LDSM.16.M88.4 R64, [R90] ;  /* 0x000000005a40783b */ /* 0x000fe20000000200 */
[-C--:B------:R-:W-:Y:S02]  /*3f10*/  IADD3 R89, PT, PT, R91, R146.reuse, RZ ;  /* 0x000000925b597210 */ /* 0x080fe40007ffe0ff */
[----:B------:R-:W-:Y:S01]  /*3f20*/  IADD3 R83, PT, PT, R83, R146, RZ ;  /* 0x0000009253537210 */ /* 0x000fe20007ffe0ff */
[----:B------:R-:W5:Y:S01]  /*3f30*/  LDSM.16.M88.4 R32, [R84+0x6000] ;  /* 0x006000005420783b */ /* 0x000f620000000200 */
[C---:B------:R-:W-:Y:S02]  /*3f40*/  IADD3 R86, PT, PT, R76.reuse, R89, RZ ;  /* 0x000000594c567210 */ /* 0x040fe40007ffe0ff */
[----:B------:R-:W-:Y:S01]  /*3f50*/  IADD3 R82, PT, PT, R76, R83, RZ ;  /* 0x000000534c527210 */ /* 0x000fe20007ffe0ff */
[----:B-1----:R-:W1:Y:S04]  /*3f60*/  LDSM.16.M88.4 R8, [R84+0x6800] ;  /* 0x006800005408783b */ /* 0x002e680000000200 */
[----:B------:R-:W1:Y:S04]  /*3f70*/  LDSM.16.M88.4 R4, [R84+0x7000] ;  /* 0x007000005404783b */ /* 0x000e680000000200 */
[----:B------:R-:W1:Y:S04]  /*3f80*/  LDSM.16.M88.4 R68, [R84+0x7800] ;  /* 0x007800005444783b */ /* 0x000e680000000200 */
[----:B------:R-:W-:Y:S01]  /*3f90*/  LDSM.16.M88.4 R44, [R83+0x6000] ;  /* 0x00600000532c783b */ /* 0x000fe20000000200 */
[C---:B----4-:R-:W-:Y:S03]  /*3fa0*/  HMMA.16816.F32 R24, R48.reuse, R20, RZ ;  /* 0x000000143018723c */ /* 0x050fe600000018ff */
[----:B------:R-:W-:Y:S04]  /*3fb0*/  LDSM.16.M88.4 R40, [R83+0x6800] ;  /* 0x006800005328783b */ /* 0x000fe80000000200 */
[----:B------:R-:W-:Y:S01]  /*3fc0*/  LDSM.16.M88.4 R72, [R86] ;  /* 0x000000005648783b */ /* 0x000fe20000000200 */
[C---:B--2---:R-:W-:Y:S03]  /*3fd0*/  HMMA.16816.F32 R16, R48.reuse, R12, RZ ;  /* 0x0000000c3010723c */ /* 0x044fe600000018ff */
[----:B------:R-:W-:Y:S05]  /*3fe0*/  LDSM.16.M88.4 R36, [R83+0x7000] ;  /* 0x007000005324783b */ /* 0x000fea0000000200 */
[C---:B---3--:R-:W-:Y:S08]  /*3ff0*/  HMMA.16816.F32 R60, R48.reuse, R56, RZ ;  /* 0x00000038303c723c */ /* 0x048ff000000018ff */
        /* <DEDUP_REMOVED lines=126> */
[----:B------:R-:W-:-:S05]  /*47e0*/  FMUL.FTZ R20, R20, UR4 ;  /* 0x0000000414147c20 */ /* 0x000fca0008410000 */
[C---:B-1----:R-:W-:Y:S02]  /*47f0*/  HMMA.16816.F32 R68, R36.reuse, R4, R68 ;  /* 0x000000042444723c */ /* 0x042fe40000001844 */
[----:B------:R-:W1:Y:S06]  /*4800*/  MUFU.TANH R73, R73 ;  /* 0x0000004900497308 */ /* 0x000e6c0000002400 */
[----:B------:R-:W-:Y:S01]  /*4810*/  HMMA.16816.F32 R56, R36, R6, R56 ;  /* 0x000000062438723c */ /* 0x000fe20000001838 */
[----:B------:R-:W4:Y:S01]  /*4820*/  LDSM.16.M88.4 R4, [R83+0xb800] ;  /* 0x00b800005304783b */ /* 0x000f220000000200 */
[----:B------:R-:W1:Y:S06]  /*4830*/  MUFU.TANH R74, R74 ;  /* 0x0000004a004a7308 */ /* 0x000e6c0000002400 */
[C---:B------:R-:W-:Y:S01]  /*4840*/  HMMA.16816.F32 R52, R60.reuse, R24, R52 ;  /* 0x000000183c34723c */ /* 0x040fe20000001834 */
[----:B------:R-:W-:Y:S01]  /*4850*/  FMUL.FTZ R24, R21, UR4 ;  /* 0x0000000415187c20 */ /* 0x000fe20008410000 */
[----:B------:R-:W-:Y:S01]  /*4860*/  FMUL.FTZ R21, R22, UR4 ;  /* 0x0000000416157c20 */ /* 0x000fe20008410000 */
[----:B------:R-:W-:Y:S01]  /*4870*/  FMUL.FTZ R22, R23, UR4 ;  /* 0x0000000417167c20 */ /* 0x000fe20008410000 */
[----:B------:R-:W1:Y:S04]  /*4880*/  MUFU.TANH R75, R75 ;  /* 0x0000004b004b7308 */ /* 0x000e680000002400 */
[----:B------:R-:W-:Y:S04]  /*4890*/  HMMA.16816.F32 R64, R60, R26, R64 ;  /* 0x0000001a3c40723c */ /* 0x000fe80000001840 */
[----:B------:R-:W1:Y:S04]  /*48a0*/  MUFU.TANH R20, R20 ;  /* 0x0000001400147308 */ /* 0x000e680000002400 */
[C---:B---3--:R-:W-:Y:S04]  /*48b0*/  HMMA.16816.F32 R28, R40.reuse, R16, R28 ;  /* 0x00000010281c723c */ /* 0x048fe8000000181c */
[----:B------:R-:W3:Y:S04]  /*48c0*/  MUFU.TANH R24, R24 ;  /* 0x0000001800187308 */ /* 0x000ee80000002400 */
[----:B------:R-:W-:Y:S01]  /*48d0*/  HMMA.16816.F32 R12, R40, R18, R12 ;  /* 0x00000012280c723c */ /* 0x000fe2000000180c */
[----:B------:R-:W1:Y:S01]  /*48e0*/  LDSM.16.M88.4 R16, [R82+0xb800] ;  /* 0x00b800005210783b */ /* 0x000e620000000200 */
[----:B------:R-:W-:-:S04]  /*48f0*/  DEPBAR.LE SB0, 0x0 ;  /* 0x000080000000791a */ /* 0x000fc80000000000 */
[----:B------:R-:W1:Y:S02]  /*4900*/  MUFU.TANH R21, R21 ;  /* 0x0000001500157308 */ /* 0x000e640000002400 */
[C---:B-----5:R-:W-:Y:S03]  /*4910*/  HMMA.16816.F32 R52, R36.reuse, R48, R52 ;  /* 0x000000302434723c */ /* 0x060fe60000001834 */
[----:B------:R-:W-:Y:S01]  /*4920*/  FMUL.FTZ R23, R28, UR4 ;  /* 0x000000041c177c20 */ /* 0x000fe20008410000 */
[----:B------:R-:W-:Y:S01]  /*4930*/  FMUL.FTZ R28, R29, UR4 ;  /* 0x000000041d1c7c20 */ /* 0x000fe20008410000 */
[----:B------:R-:W-:Y:S01]  /*4940*/  FMUL.FTZ R25, R30, UR4 ;  /* 0x000000041e197c20 */ /* 0x000fe20008410000 */
[----:B------:R-:W-:Y:S01]  /*4950*/  FMUL.FTZ R29, R31, UR4 ;  /* 0x000000041f1d7c20 */ /* 0x000fe20008410000 */
[----:B------:R-:W1:Y:S01]  /*4960*/  MUFU.TANH R22, R22 ;  /* 0x0000001600167308 */ /* 0x000e620000002400 */
[----:B------:R-:W-:Y:S03]  /*4970*/  HMMA.16816.F32 R64, R36, R50, R64 ;  /* 0x000000322440723c */ /* 0x000fe60000001840 */
[----:B------:R-:W-:-:S04]  /*4980*/  FMUL.FTZ R12, R12, UR4 ;  /* 0x000000040c0c7c20 */ /* 0x000fc80008410000 */
[----:B------:R-:W1:Y:S01]  /*4990*/  MUFU.TANH R23, R23 ;  /* 0x0000001700177308 */ /* 0x000e620000002400 */
[C---:B--2---:R-:W-:Y:S07]  /*49a0*/  HMMA.16816.F32 R68, R44.reuse, R32, R68 ;  /* 0x000000202c44723c */ /* 0x044fee0000001844 */
[----:B------:R-:W2:Y:S01]  /*49b0*/  MUFU.TANH R28, R28 ;  /* 0x0000001c001c7308 */ /* 0x000ea20000002400 */
[C---:B------:R-:W-:Y:S07]  /*49c0*/  HMMA.16816.F32 R56, R44.reuse, R34, R56 ;  /* 0x000000222c38723c */ /* 0x040fee0000001838 */
[----:B------:R-:W1:Y:S01]  /*49d0*/  MUFU.TANH R25, R25 ;  /* 0x0000001900197308 */ /* 0x000e620000002400 */
[----:B----4-:R-:W-:Y:S01]  /*49e0*/  HMMA.16816.F32 R52, R44, R4, R52 ;  /* 0x000000042c34723c */ /* 0x010fe20000001834 */
[----:B------:R-:W-:Y:S01]  /*49f0*/  FMUL.FTZ R5, R15, UR4 ;  /* 0x000000040f057c20 */ /* 0x000fe20008410000 */
[----:B------:R-:W-:-:S04]  /*4a00*/  LOP3.LUT R4, R186, 0x1f0, RZ, 0xc0, !PT ;  /* 0x000001f0ba047812 */ /* 0x000fc800078ec0ff */
[----:B------:R-:W-:Y:S01]  /*4a10*/  IADD3 R85, PT, PT, R85, R4, R88 ;  /* 0x0000000455557210 */ /* 0x000fe20007ffe058 */
[----:B------:R-:W4:Y:S01]  /*4a20*/  MUFU.TANH R29, R29 ;  /* 0x0000001d001d7308 */ /* 0x000f220000002400 */
[----:B------:R-:W-:Y:S02]  /*4a30*/  HMMA.16816.F32 R64, R44, R6, R64 ;  /* 0x000000062c40723c */ /* 0x000fe40000001840 */
[C---:B------:R-:W-:Y:S02]  /*4a40*/  IADD3 R197, PT, PT, R85.reuse, 0x1, R80 ;  /* 0x0000000155c57810 */ /* 0x040fe40007ffe050 */
[-C--:B------:R-:W-:Y:S02]  /*4a50*/  IADD3 R81, PT, PT, R85, R78.reuse, -R81 ;  /* 0x0000004e55517210 */ /* 0x080fe40007ffe851 */
[----:B------:R-:W-:Y:S01]  /*4a60*/  VIMNMX R199, PT, PT, R197, R78, PT ;  /* 0x0000004ec5c77248 */ /* 0x000fe20003fe0100 */
[----:B------:R-:W1:Y:S01]  /*4a70*/  MUFU.TANH R12, R12 ;  /* 0x0000000c000c7308 */ /* 0x000e620000002400 */
[----:B------:R-:W-:Y:S01]  /*4a80*/  HMMA.16816.F32 R68, R40, R8, R68 ;  /* 0x000000082844723c */ /* 0x000fe20000001844 */
[----:B------:R-:W-:Y:S01]  /*4a90*/  FMUL.FTZ R9, R13, UR4 ;  /* 0x000000040d097c20 */ /* 0x000fe20008410000 */
[----:B------:R-:W-:Y:S01]  /*4aa0*/  FMUL.FTZ R8, R14, UR4 ;  /* 0x000000040e087c20 */ /* 0x000fe20008410000 */
[----:B------:R-:W-:-:S02]  /*4ab0*/  VIADDMNMX R197, R197, 0x8, R78, PT ;  /* 0x00000008c5c57846 */ /* 0x000fc4000380014e */
[----:B------:R-:W-:Y:S02]  /*4ac0*/  VIMNMX R200, PT, PT, RZ, R81, !PT ;  /* 0x00000051ffc87248 */ /* 0x000fe40007fe0100 */
[----:B------:R-:W2:Y:S01]  /*4ad0*/  MUFU.TANH R9, R9 ;  /* 0x0000000900097308 */ /* 0x000ea20000002400 */
[----:B------:R-:W-:Y:S01]  /*4ae0*/  HMMA.16816.F32 R56, R40, R10, R56 ;  /* 0x0000000a2838723c */ /* 0x000fe20000001838 */
[----:B------:R-:W-:-:S06]  /*4af0*/  VIADDMNMX R198, R81, 0x8, RZ, !PT ;  /* 0x0000000851c67846 */ /* 0x000fcc00078001ff */
[----:B------:R-:W2:Y:S01]  /*4b00*/  MUFU.TANH R8, R8 ;  /* 0x0000000800087308 */ /* 0x000ea20000002400 */
        /* <DEDUP_REMOVED lines=48> */
.L_x_2508:
        /* <DEDUP_REMOVED lines=29> */
[----:B------:R-:W-:Y:S02]  /*4fe0*/  ISETP.NE.AND P3, PT, R6, RZ, PT ;  /* 0x000000ff0600720c */ /* 0x000fe40003f65270 */
[----:B------:R-:W-:Y:S02]  /*4ff0*/  ISETP.GE.U32.AND P6, PT, R41, R4, PT ;  /* 0x000000042900720c */ /* 0x000fe40003fc6070 */
[----:B------:R-:W-:-:S02]  /*5000*/  LOP3.LUT R4, R3, R6, RZ, 0x3c, !PT ;  /* 0x0000000603047212 */ /* 0x000fc400078e3cff */
[----:B------:R-:W-:Y:S02]  /*5010*/  LOP3.LUT R39, RZ, R6, RZ, 0x33, !PT ;  /* 0x00000006ff277212 */ /* 0x000fe400078e33ff */
[----:B------:R-:W-:-:S03]  /*5020*/  ISETP.GE.AND P4, PT, R4, RZ, PT ;  /* 0x000000ff0400720c */ /* 0x000fc60003f86270 */
[----:B------:R-:W-:-:S04]  /*5030*/  @P5 IADD3 R34, PT, PT, R34, 0x1, RZ ;  /* 0x0000000122225810 */ /* 0x000fc80007ffe0ff */
[----:B------:R-:W-:Y:S01]  /*5040*/  @P6 VIADD R36, R36, 0x1 ;  /* 0x0000000124246836 */ /* 0x000fe20000000000 */
[----:B------:R-:W-:-:S04]  /*5050*/  @!P1 IADD3 R34, PT, PT, -R34, RZ, RZ ;  /* 0x000000ff22229210 */ /* 0x000fc80007ffe1ff */
[----:B------:R-:W-:Y:S01]  /*5060*/  SEL R16, R39, R34, !P3 ;  /* 0x0000002227107207 */ /* 0x000fe20005800000 */
[----:B------:R-:W-:-:S04]  /*5070*/  @!P4 IMAD.MOV R36, RZ, RZ, -R36 ;  /* 0x000000ffff24c224 */ /* 0x000fc800078e0a24 */
[----:B------:R-:W-:Y:S01]  /*5080*/  IMAD.WIDE R40, R16, 0x4, R212 ;  /* 0x0000000410287825 */ /* 0x000fe200078e02d4 */
[----:B------:R-:W-:-:S05]  /*5090*/  SEL R39, R39, R36, !P3 ;  /* 0x0000002427277207 */ /* 0x000fca0005800000 */
[C---:B------:R-:W-:Y:S01]  /*50a0*/  IMAD.WIDE R44, R39.reuse, 0x4, R212 ;  /* 0x00000004272c7825 */ /* 0x040fe200078e02d4 */
[----:B------:R2:W4:Y:S04]  /*50b0*/  LDG.E R41, desc[UR14][R40.64] ;  /* 0x0000000e28297981 */ /* 0x000528000c1e1900 */
[----:B------:R-:W4:Y:S01]  /*50c0*/  LDG.E R4, desc[UR14][R44.64] ;  /* 0x0000000e2c047981 */ /* 0x000f22000c1e1900 */
[----:B------:R-:W-:-:S05]  /*50d0*/  IADD3 R39, PT, PT, R39, -R16, RZ ;  /* 0x8000001027277210 */ /* 0x000fca0007ffe0ff */
[----:B------:R-:W-:-:S05]  /*50e0*/  IMAD R39, R39, R6, -0x40 ;  /* 0xffffffc027277424 */ /* 0x000fca00078e0206 */
[----:B------:R-:W-:-:S05]  /*50f0*/  SHF.R.S32.HI R43, RZ, 0x1f, R39 ;  /* 0x0000001fff2b7819 */ /* 0x000fca0000011427 */
[----:B------:R-:W-:-:S04]  /*5100*/  IMAD R6, R43, R134, RZ ;  /* 0x000000862b067224 */ /* 0x000fc800078e02ff */
[C---:B------:R-:W-:Y:S02]  /*5110*/  IMAD R6, R39.reuse, R135, R6 ;  /* 0x0000008727067224 */ /* 0x040fe400078e0206 */
[----:B------:R-:W-:-:S04]  /*5120*/  IMAD.WIDE.U32 R38, R39, R134, RZ ;  /* 0x0000008627267225 */ /* 0x000fc800078e00ff */
[----:B--2---:R-:W-:Y:S02]  /*5130*/  IMAD.MOV.U32 R40, RZ, RZ, R38 ;  /* 0x000000ffff287224 */ /* 0x004fe400078e0026 */
[----:B----4-:R-:W-:Y:S01]  /*5140*/  IMAD.IADD R4, R41, 0x1, -R4 ;  /* 0x0000000129047824 */ /* 0x010fe200078e0a04 */
[----:B------:R-:W-:-:S04]  /*5150*/  IADD3 R41, PT, PT, R39, R6, RZ ;  /* 0x0000000627297210 */ /* 0x000fc80007ffe0ff */
[----:B------:R-:W-:Y:S01]  /*5160*/  SHF.R.S32.HI R16, RZ, 0x1f, R4 ;  /* 0x0000001fff107819 */ /* 0x000fe20000011404 */
[----:B---3--:R-:W-:-:S04]  /*5170*/  IMAD.WIDE.U32 R40, R4, UR6, R40 ;  /* 0x0000000604287c25 */ /* 0x008fc8000f8e0028 */
[----:B------:R-:W-:Y:S01]  /*5180*/  IMAD R39, R16, UR6, RZ ;  /* 0x0000000610277c24 */ /* 0x000fe2000f8e02ff */
[----:B------:R-:W-:-:S03]  /*5190*/  LEA R202, P1, R40, R202, 0x1 ;  /* 0x000000ca28ca7211 */ /* 0x000fc600078208ff */
[----:B------:R-:W-:-:S05]  /*51a0*/  IMAD R39, R4, UR7, R39 ;  /* 0x0000000704277c24 */ /* 0x000fca000f8e0227 */
[----:B------:R-:W-:-:S04]  /*51b0*/  IADD3 R39, PT, PT, R41, R39, RZ ;  /* 0x0000002729277210 */ /* 0x000fc80007ffe0ff */
[----:B------:R-:W-:-:S07]  /*51c0*/  LEA.HI.X R203, R40, R203, R39, 0x1, P1 ;  /* 0x000000cb28cb7211 */ /* 0x000fce00008f0c27 */
.L_x_2509:
        /* <DEDUP_REMOVED lines=73> */
.L_x_2507:
[----:B------:R-:W-:Y:S01]  /*5660*/  IMAD.SHL.U32 R176, R184, 0x2, RZ ;  /* 0x00000002b8b07824 */ /* 0x000fe200078e00ff */
[----:B------:R-:W3:Y:S04]  /*5670*/  LDCU UR4, c[0x0][0x45c] ;  /* 0x00008b80ff0477ac */ /* 0x000ee80008000800 */
        /* <DEDUP_REMOVED lines=11> */
[C---:B--2---:R-:W-:Y:S01]  /*5730*/  VIADD R43, R48.reuse, 0x11 ;  /* 0x00000011302b7836 */ /* 0x044fe20000000000 */
[----:B------:R-:W-:Y:S01]  /*5740*/  FSEL R34, R73, -INF , P3 ;  /* 0xff80000049227808 */ /* 0x000fe20001800000 */
[----:B------:R-:W-:Y:S01]  /*5750*/  VIADD R41, R48, 0x18 ;  /* 0x0000001830297836 */ /* 0x000fe20000000000 */
[-C--:B------:R-:W-:Y:S01]  /*5760*/  ISETP.GE.AND P3, PT, R46, R200.reuse, PT ;  /* 0x000000c82e00720c */ /* 0x080fe20003f66270 */
[----:B------:R-:W-:Y:S01]  /*5770*/  VIADD R40, R48, 0x19 ;  /* 0x0000001930287836 */ /* 0x000fe20000000000 */
[----:B------:R-:W-:Y:S01]  /*5780*/  FSEL R34, R34, -INF , !P4 ;  /* 0xff80000022227808 */ /* 0x000fe20006000000 */
[C---:B------:R-:W-:Y:S01]  /*5790*/  VIADD R38, R48.reuse, 0x20 ;  /* 0x0000002030267836 */ /* 0x040fe20000000000 */
[C---:B------:R-:W-:Y:S01]  /*57a0*/  ISETP.GE.AND P4, PT, R45.reuse, R200, PT ;  /* 0x000000c82d00720c */ /* 0x040fe20003f86270 */
[----:B------:R-:W-:Y:S01]  /*57b0*/  VIADD R3, R48, 0x21 ;  /* 0x0000002130037836 */ /* 0x000fe20000000000 */
[----:B------:R-:W-:Y:S01]  /*57c0*/  FSEL R20, R20, -INF , P3 ;  /* 0xff80000014147808 */ /* 0x000fe20001800000 */
[C---:B------:R-:W-:Y:S01]  /*57d0*/  VIADD R39, R48.reuse, 0x28 ;  /* 0x0000002830277836 */ /* 0x040fe20000000000 */
[----:B------:R-:W-:Y:S01]  /*57e0*/  ISETP.GE.AND P3, PT, R45, R199, PT ;  /* 0x000000c72d00720c */ /* 0x000fe20003f66270 */
[----:B------:R-:W-:Y:S01]  /*57f0*/  VIADD R42, R48, 0x30 ;  /* 0x00000030302a7836 */ /* 0x000fe20000000000 */
[----:B------:R-:W-:-:S02]  /*5800*/  FSEL R2, R24, -INF , P4 ;  /* 0xff80000018027808 */ /* 0x000fc40002000000 */
[-C--:B------:R-:W-:Y:S02]  /*5810*/  ISETP.GE.AND P4, PT, R44, R200.reuse, PT ;  /* 0x000000c82c00720c */ /* 0x080fe40003f86270 */
[----:B------:R-:W-:Y:S02]  /*5820*/  FSEL R2, R2, -INF , !P3 ;  /* 0xff80000002027808 */ /* 0x000fe40005800000 */
[----:B------:R-:W-:Y:S02]  /*5830*/  ISETP.GE.AND P3, PT, R43, R200, PT ;  /* 0x000000c82b00720c */ /* 0x000fe40003f66270 */
[----:B------:R-:W-:Y:S01]  /*5840*/  FSEL R18, R23, -INF , P4 ;  /* 0xff80000017127808 */ /* 0x000fe20002000000 */
[----:B------:R-:W-:Y:S01]  /*5850*/  VIADD R23, R48, 0x29 ;  /* 0x0000002930177836 */ /* 0x000fe20000000000 */
[----:B------:R-:W-:Y:S02]  /*5860*/  ISETP.GE.AND P4, PT, R43, R199, PT ;  /* 0x000000c72b00720c */ /* 0x000fe40003f86270 */
[----:B------:R-:W-:-:S02]  /*5870*/  FSEL R6, R28, -INF , P3 ;  /* 0xff8000001c067808 */ /* 0x000fc40001800000 */
[-C--:B------:R-:W-:Y:S02]  /*5880*/  ISETP.GE.AND P3, PT, R41, R200.reuse, PT ;  /* 0x000000c82900720c */ /* 0x080fe40003f66270 */
[----:B------:R-:W-:Y:S02]  /*5890*/  FSEL R6, R6, -INF , !P4 ;  /* 0xff80000006067808 */ /* 0x000fe40006000000 */
[----:B------:R-:W-:Y:S02]  /*58a0*/  ISETP.GE.AND P4, PT, R40, R200, PT ;  /* 0x000000c82800720c */ /* 0x000fe40003f86270 */
[----:B------:R-:W-:Y:S02]  /*58b0*/  FSEL R4, R12, -INF , P3 ;  /* 0xff8000000c047808 */ /* 0x000fe40001800000 */
[----:B------:R-:W-:Y:S02]  /*58c0*/  ISETP.GE.AND P3, PT, R40, R199, PT ;  /* 0x000000c72800720c */ /* 0x000fe40003f66270 */
[----:B------:R-:W-:-:S02]  /*58d0*/  FSEL R9, R9, -INF , P4 ;  /* 0xff80000009097808 */ /* 0x000fc40002000000 */
[----:B------:R-:W-:Y:S02]  /*58e0*/  FSEL R36, R36, -INF , !P5 ;  /* 0xff80000024247808 */ /* 0x000fe40006800000 */
[----:B------:R-:W-:Y:S02]  /*58f0*/  ISETP.GE.AND P5, PT, R46, R199, PT ;  /* 0x000000c72e00720c */ /* 0x000fe40003fa6270 */
[-C--:B------:R-:W-:Y:S02]  /*5900*/  ISETP.GE.AND P4, PT, R38, R200.reuse, PT ;  /* 0x000000c82600720c */ /* 0x080fe40003f86270 */
[----:B------:R-:W-:Y:S01]  /*5910*/  FSEL R16, R9, -INF , !P3 ;  /* 0xff80000009107808 */ /* 0x000fe20005800000 */
[----:B------:R-:W-:Y:S01]  /*5920*/  VIADD R9, R48, 0x31 ;  /* 0x0000003130097836 */ /* 0x000fe20000000000 */
[----:B------:R-:W-:Y:S02]  /*5930*/  ISETP.GE.AND P3, PT, R3, R200, PT ;  /* 0x000000c80300720c */ /* 0x000fe40003f66270 */
[----:B------:R-:W-:-:S02]  /*5940*/  FSEL R24, R20, -INF , !P5 ;  /* 0xff80000014187808 */ /* 0x000fc40006800000 */
[-C--:B------:R-:W-:Y:S02]  /*5950*/  ISETP.GE.AND P5, PT, R44, R199.reuse, PT ;  /* 0x000000c72c00720c */ /* 0x080fe40003fa6270 */
[----:B-1----:R-:W-:Y:S02]  /*5960*/  FSEL R10, R10, -INF , P4 ;  /* 0xff8000000a0a7808 */ /* 0x002fe40002000000 */
[-C--:B------:R-:W-:Y:S02]  /*5970*/  ISETP.GE.AND P4, PT, R3, R199.reuse, PT ;  /* 0x000000c70300720c */ /* 0x080fe40003f86270 */
[----:B------:R-:W-:Y:S02]  /*5980*/  FSEL R14, R14, -INF , P3 ;  /* 0xff8000000e0e7808 */ /* 0x000fe40001800000 */
[----:B------:R-:W-:Y:S02]  /*5990*/  FSEL R18, R18, -INF , !P5 ;  /* 0xff80000012127808 */ /* 0x000fe40006800000 */
[----:B------:R-:W-:-:S02]  /*59a0*/  ISETP.GE.AND P5, PT, R41, R199, PT ;  /* 0x000000c72900720c */ /* 0x000fc40003fa6270 */
[-C--:B------:R-:W-:Y:S02]  /*59b0*/  ISETP.GE.AND P3, PT, R39, R200.reuse, PT ;  /* 0x000000c82700720c */ /* 0x080fe40003f66270 */
[----:B------:R-:W-:Y:S02]  /*59c0*/  FSEL R172, R14, -INF , !P4 ;  /* 0xff8000000eac7808 */ /* 0x000fe40006000000 */
[----:B------:R-:W-:Y:S02]  /*59d0*/  ISETP.GE.AND P4, PT, R23, R200, PT ;  /* 0x000000c81700720c */ /* 0x000fe40003f86270 */
[----:B------:R-:W-:Y:S02]  /*59e0*/  FSEL R4, R4, -INF , !P5 ;  /* 0xff80000004047808 */ /* 0x000fe40006800000 */
[----:B------:R-:W-:Y:S01]  /*59f0*/  FSEL R178, R15, -INF , P3 ;  /* 0xff8000000fb27808 */ /* 0x000fe20001800000 */
[----:B------:R-:W-:Y:S01]  /*5a00*/  VIADD R15, R48, 0x38 ;  /* 0x00000038300f7836 */ /* 0x000fe20000000000 */
[----:B------:R-:W-:-:S02]  /*5a10*/  ISETP.GE.AND P5, PT, R38, R199, PT ;  /* 0x000000c72600720c */ /* 0x000fc40003fa6270 */
[-C--:B------:R-:W-:Y:S02]  /*5a20*/  ISETP.GE.AND P3, PT, R23, R199.reuse, PT ;  /* 0x000000c71700720c */ /* 0x080fe40003f66270 */
[----:B------:R-:W-:Y:S02]  /*5a30*/  FSEL R27, R27, -INF , P4 ;  /* 0xff8000001b1b7808 */ /* 0x000fe40002000000 */
[----:B------:R-:W-:Y:S02]  /*5a40*/  FSEL R218, R10, -INF , !P5 ;  /* 0xff8000000ada7808 */ /* 0x000fe40006800000 */
[----:B------:R-:W-:Y:S02]  /*5a50*/  ISETP.GE.AND P4, PT, R42, R200, PT ;  /* 0x000000c82a00720c */ /* 0x000fe40003f86270 */
[----:B------:R-:W-:Y:S01]  /*5a60*/  FSEL R174, R27, -INF , !P3 ;  /* 0xff8000001bae7808 */ /* 0x000fe20005800000 */
[----:B------:R-:W-:Y:S01]  /*5a70*/  VIADD R27, R48, 0x39 ;  /* 0x00000039301b7836 */ /* 0x000fe20000000000 */
[----:B------:R-:W-:-:S02]  /*5a80*/  ISETP.GE.AND P5, PT, R39, R199, PT ;  /* 0x000000c72700720c */ /* 0x000fc40003fa6270 */
[C---:B------:R-:W-:Y:S02]  /*5a90*/  ISETP.GE.AND P3, PT, R9.reuse, R200, PT ;  /* 0x000000c80900720c */ /* 0x040fe40003f66270 */
[----:B------:R-:W-:Y:S02]  /*5aa0*/  FSEL R30, R30, -INF , P4 ;  /* 0xff8000001e1e7808 */ /* 0x000fe40002000000 */
[----:B------:R-:W-:Y:S02]  /*5ab0*/  FSEL R178, R178, -INF , !P5 ;  /* 0xff800000b2b27808 */ /* 0x000fe40006800000 */
[-C--:B------:R-:W-:Y:S02]  /*5ac0*/  ISETP.GE.AND P4, PT, R9, R199.reuse, PT ;  /* 0x000000c70900720c */ /* 0x080fe40003f86270 */
[----:B------:R-:W-:Y:S02]  /*5ad0*/  FSEL R33, R33, -INF , P3 ;  /* 0xff80000021217808 */ /* 0x000fe40001800000 */
[----:B------:R-:W-:-:S02]  /*5ae0*/  ISETP.GE.AND P5, PT, R42, R199, PT ;  /* 0x000000c72a00720c */ /* 0x000fc40003fa6270 */
[-C--:B------:R-:W-:Y:S02]  /*5af0*/  ISETP.GE.AND P3, PT, R15, R200.reuse, PT ;  /* 0x000000c80f00720c */ /* 0x080fe40003f66270 */
[----:B------:R-:W-:Y:S02]  /*5b00*/  FSEL R210, R33, -INF , !P4 ;  /* 0xff80000021d27808 */ /* 0x000fe40006000000 */
[----:B------:R-:W-:Y:S02]  /*5b10*/  FSEL R214, R30, -INF , !P5 ;  /* 0xff8000001ed67808 */ /* 0x000fe40006800000 */
[----:B------:R-:W-:Y:S02]  /*5b20*/  ISETP.GE.AND P4, PT, R15, R199, PT ;  /* 0x000000c70f00720c */ /* 0x000fe40003f86270 */
[----:B------:R-:W-:Y:S02]  /*5b30*/  FSEL R35, R35, -INF , P3 ;  /* 0xff80000023237808 */ /* 0x000fe40001800000 */
[----:B------:R-:W-:-:S02]  /*5b40*/  ISETP.GE.AND P5, PT, R27, R200, PT ;  /* 0x000000c81b00720c */ /* 0x000fc40003fa6270 */
[C---:B------:R-:W-:Y:S02]  /*5b50*/  ISETP.GE.AND P1, PT, R48.reuse, R198, PT ;  /* 0x000000c63000720c */ /* 0x040fe40003f26270 */
[----:B------:R-:W-:Y:S02]  /*5b60*/  FSEL R208, R35, -INF , !P4 ;  /* 0xff80000023d07808 */ /* 0x000fe40006000000 */
[----:B------:R-:W-:Y:S02]  /*5b70*/  FSEL R37, R37, -INF , P5 ;  /* 0xff80000025257808 */ /* 0x000fe40002800000 */
[----:B------:R-:W-:Y:S02]  /*5b80*/  ISETP.GE.AND P4, PT, R27, R199, PT ;  /* 0x000000c71b00720c */ /* 0x000fe40003f86270 */
[----:B------:R-:W-:Y:S02]  /*5b90*/  ISETP.GE.AND P6, PT, R48, R197, PT ;  /* 0x000000c53000720c */ /* 0x000fe40003fc6270 */
[----:B------:R-:W-:-:S02]  /*5ba0*/  FSEL R30, R74, -INF , P1 ;  /* 0xff8000004a1e7808 */ /* 0x000fc40000800000 */
[-C--:B------:R-:W-:Y:S02]  /*5bb0*/  ISETP.GE.AND P1, PT, R46, R198.reuse, PT ;  /* 0x000000c62e00720c */ /* 0x080fe40003f26270 */
[----:B------:R-:W-:Y:S02]  /*5bc0*/  FSEL R206, R37, -INF , !P4 ;  /* 0xff80000025ce7808 */ /* 0x000fe40006000000 */
[----:B------:R-:W-:Y:S02]  /*5bd0*/  FSEL R30, R30, -INF , !P6 ;  /* 0xff8000001e1e7808 */ /* 0x000fe40007000000 */
[----:B------:R-:W-:Y:S02]  /*5be0*/  ISETP.GE.AND P4, PT, R45, R198, PT ;  /* 0x000000c62d00720c */ /* 0x000fe40003f86270 */
[----:B------:R-:W-:Y:S02]  /*5bf0*/  ISETP.GE.AND P6, PT, R46, R197, PT ;  /* 0x000000c52e00720c */ /* 0x000fe40003fc6270 */
[----:B------:R-:W-:-:S02]  /*5c00*/  FSEL R21, R21, -INF , P1 ;  /* 0xff80000015157808 */ /* 0x000fc40000800000 */
[----:B------:R-:W-:Y:S02]  /*5c10*/  ISETP.GE.AND P3, PT, R47, R198, PT ;  /* 0x000000c62f00720c */ /* 0x000fe40003f66270 */
[----:B------:R-:W-:Y:S02]  /*5c20*/  FSEL R20, R22, -INF , P4 ;  /* 0xff80000016147808 */ /* 0x000fe40002000000 */
[----:B------:R-:W-:Y:S02]  /*5c30*/  FSEL R22, R21, -INF , !P6 ;  /* 0xff80000015167808 */ /* 0x000fe40007000000 */
[----:B------:R-:W-:Y:S02]  /*5c40*/  ISETP.GE.AND P5, PT, R47, R197, PT ;  /* 0x000000c52f00720c */ /* 0x000fe40003fa6270 */
[----:B------:R-:W-:Y:S02]  /*5c50*/  FSEL R28, R75, -INF , P3 ;  /* 0xff8000004b1c7808 */ /* 0x000fe40001800000 */
[----:B------:R-:W-:-:S02]  /*5c60*/  FMNMX3.FTZ R21, R36, R34, R24, !PT ;  /* 0x0000002224157276 */ /* 0x000fc40007810018 */
[----:B------:R-:W-:Y:S02]  /*5c70*/  ISETP.GE.AND P1, PT, R44, R198, PT ;  /* 0x000000c62c00720c */ /* 0x000fe40003f26270 */
[----:B------:R-:W-:Y:S02]  /*5c80*/  FSEL R28, R28, -INF , !P5 ;  /* 0xff8000001c1c7808 */ /* 0x000fe40006800000 */
[----:B------:R-:W-:Y:S02]  /*5c90*/  FMNMX3.FTZ R21, R21, R2, R18, !PT ;  /* 0x0000000215157276 */ /* 0x000fe40007810012 */
[-C--:B------:R-:W-:Y:S02]  /*5ca0*/  ISETP.GE.AND P3, PT, R45, R197.reuse, PT ;  /* 0x000000c52d00720c */ /* 0x080fe40003f66270 */
[----:B------:R-:W-:Y:S02]  /*5cb0*/  ISETP.GE.AND P5, PT, R44, R197, PT ;  /* 0x000000c52c00720c */ /* 0x000fe40003fa6270 */
[----:B------:R-:W-:-:S02]  /*5cc0*/  FSEL R14, R25, -INF , P1 ;  /* 0xff800000190e7808 */ /* 0x000fc40000800000 */
[----:B------:R-:W-:Y:S02]  /*5cd0*/  ISETP.GE.AND P1, PT, R41, R198, PT ;  /* 0x000000c62900720c */ /* 0x000fe40003f26270 */
[----:B------:R-:W-:Y:S02]  /*5ce0*/  FMNMX3.FTZ R21, R21, R6, R4, !PT ;  /* 0x0000000615157276 */ /* 0x000fe40007810004 */
[----:B------:R-:W-:Y:S02]  /*5cf0*/  FSEL R20, R20, -INF , !P3 ;  /* 0xff80000014147808 */ /* 0x000fe40005800000 */
[----:B------:R-:W-:Y:S02]  /*5d00*/  FSEL R14, R14, -INF , !P5 ;  /* 0xff8000000e0e7808 */ /* 0x000fe40006800000 */
[----:B------:R-:W-:Y:S02]  /*5d10*/  ISETP.GE.AND P3, PT, R41, R197, PT ;  /* 0x000000c52900720c */ /* 0x000fe40003f66270 */
[----:B------:R-:W-:-:S02]  /*5d20*/  ISETP.GE.AND P5, PT, R40, R198, PT ;  /* 0x000000c62800720c */ /* 0x000fc40003fa6270 */
[----:B------:R-:W-:Y:S02]  /*5d30*/  FSEL R8, R8, -INF , P1 ;  /* 0xff80000008087808 */ /* 0x000fe40000800000 */
[----:B------:R-:W-:Y:S02]  /*5d40*/  FMNMX3.FTZ R21, R21, R16, R218, !PT ;  /* 0x0000001015157276 */ /* 0x000fe400078100da */
[-C--:B------:R-:W-:Y:S02]  /*5d50*/  ISETP.GE.AND P4, PT, R43, R198.reuse, PT ;  /* 0x000000c62b00720c */ /* 0x080fe40003f86270 */
[----:B------:R-:W-:Y:S02]  /*5d60*/  FSEL R10, R8, -INF , !P3 ;  /* 0xff800000080a7808 */ /* 0x000fe40005800000 */
[----:B------:R-:W-:Y:S02]  /*5d70*/  FSEL R5, R5, -INF , P5 ;  /* 0xff80000005057808 */ /* 0x000fe40002800000 */
[----:B------:R-:W-:-:S02]  /*5d80*/  ISETP.GE.AND P3, PT, R3, R198, PT ;  /* 0x000000c60300720c */ /* 0x000fc40003f66270 */
[-C--:B------:R-:W-:Y:S02]  /*5d90*/  ISETP.GE.AND P5, PT, R3, R197.reuse, PT ;  /* 0x000000c50300720c */ /* 0x080fe40003fa6270 */
[----:B------:R-:W-:Y:S02]  /*5da0*/  FMNMX3.FTZ R3, R21, R172, R178, !PT ;  /* 0x000000ac15037276 */ /* 0x000fe400078100b2 */
[-C--:B------:R-:W-:Y:S02]  /*5db0*/  ISETP.GE.AND P6, PT, R43, R197.reuse, PT ;  /* 0x000000c52b00720c */ /* 0x080fe40003fc6270 */
[----:B------:R-:W-:Y:S02]  /*5dc0*/  FSEL R12, R29, -INF , P4 ;  /* 0xff8000001d0c7808 */ /* 0x000fe40002000000 */
[----:B------:R-:W-:Y:S02]  /*5dd0*/  ISETP.GE.AND P1, PT, R38, R198, PT ;  /* 0x000000c62600720c */ /* 0x000fe40003f26270 */
[----:B------:R-:W-:-:S02]  /*5de0*/  ISETP.GE.AND P4, PT, R40, R197, PT ;  /* 0x000000c52800720c */ /* 0x000fc40003f86270 */
[----:B------:R-:W-:Y:S02]  /*5df0*/  FMNMX3.FTZ R3, R3, R174, R214, !PT ;  /* 0x000000ae03037276 */ /* 0x000fe400078100d6 */
[----:B------:R-:W-:Y:S02]  /*5e00*/  FSEL R12, R12, -INF , !P6 ;  /* 0xff8000000c0c7808 */ /* 0x000fe40007000000 */
[----:B------:R-:W-:Y:S02]  /*5e10*/  ISETP.GE.AND P6, PT, R38, R197, PT ;  /* 0x000000c52600720c */ /* 0x000fe40003fc6270 */
[----:B------:R-:W-:Y:S02]  /*5e20*/  FSEL R13, R13, -INF , P1 ;  /* 0xff8000000d0d7808 */ /* 0x000fe40000800000 */
[----:B------:R-:W-:Y:S02]  /*5e30*/  FSEL R11, R11, -INF , P3 ;  /* 0xff8000000b0b7808 */ /* 0x000fe40001800000 */
[----:B------:R-:W-:-:S02]  /*5e40*/  FSEL R8, R5, -INF , !P4 ;  /* 0xff80000005087808 */ /* 0x000fc40006000000 */
[----:B------:R-:W-:Y:S02]  /*5e50*/  FMNMX3.FTZ R3, R3, R210, R208, !PT ;  /* 0x000000d203037276 */ /* 0x000fe400078100d0 */
[----:B------:R-:W-:Y:S02]  /*5e60*/  FMNMX3.FTZ R5, R30, R28, R22, !PT ;  /* 0x0000001c1e057276 */ /* 0x000fe40007810016 */
[----:B------:R-:W-:Y:S02]  /*5e70*/  FSEL R142, R13, -INF , !P6 ;  /* 0xff8000000d8e7808 */ /* 0x000fe40007000000 */
[----:B------:R-:W-:Y:S02]  /*5e80*/  FSEL R140, R11, -INF , !P5 ;  /* 0xff8000000b8c7808 */ /* 0x000fe40006800000 */
[-C--:B------:R-:W-:Y:S02]  /*5e90*/  ISETP.GE.AND P1, PT, R39, R198.reuse, PT ;  /* 0x000000c62700720c */ /* 0x080fe40003f26270 */
[----:B------:R-:W-:-:S02]  /*5ea0*/  ISETP.GE.AND P6, PT, R23, R198, PT ;  /* 0x000000c61700720c */ /* 0x000fc40003fc6270 */
[----:B------:R-:W-:Y:S02]  /*5eb0*/  ISETP.GE.AND P5, PT, R42, R198, PT ;  /* 0x000000c62a00720c */ /* 0x000fe40003fa6270 */
[----:B------:R-:W-:Y:S02]  /*5ec0*/  FMNMX.FTZ R3, R206, R3, !PT ;  /* 0x00000003ce037209 */ /* 0x000fe40007810000 */
[----:B------:R-:W-:Y:S02]  /*5ed0*/  FMNMX3.FTZ R5, R5, R20, R14, !PT ;  /* 0x0000001405057276 */ /* 0x000fe4000781000e */
[-C--:B------:R-:W-:Y:S02]  /*5ee0*/  ISETP.GE.AND P4, PT, R39, R197.reuse, PT ;  /* 0x000000c52700720c */ /* 0x080fe40003f86270 */
[----:B------:R-:W-:Y:S02]  /*5ef0*/  ISETP.GE.AND P3, PT, R23, R197, PT ;  /* 0x000000c51700720c */ /* 0x000fe40003f66270 */
[----:B------:R-:W-:-:S02]  /*5f00*/  FSEL R17, R17, -INF , P1 ;  /* 0xff80000011117808 */ /* 0x000fc40000800000 */
[----:B------:R-:W-:Y:S02]  /*5f10*/  FSEL R7, R7, -INF , P6 ;  /* 0xff80000007077808 */ /* 0x000fe40003000000 */
[----:B------:R-:W-:Y:S02]  /*5f20*/  FSEL R194, R26, -INF , P5 ;  /* 0xff8000001ac27808 */ /* 0x000fe40002800000 */
[----:B------:R-:W-:Y:S01]  /*5f30*/  FMNMX3.FTZ R5, R5, R12, R10, !PT ;  /* 0x0000000c05057276 */ /* 0x000fe2000781000a */
[----:B------:R-:W1:Y:S01]  /*5f40*/  SHFL.BFLY PT, R26, R3, 0x2, 0x1f ;  /* 0x0c401f00031a7f89 */ /* 0x000e6200000e0000 */
[----:B------:R-:W-:Y:S02]  /*5f50*/  ISETP.GE.AND P1, PT, R42, R197, PT ;  /* 0x000000c52a00720c */ /* 0x000fe40003f26270 */
[----:B------:R-:W-:Y:S02]  /*5f60*/  FSEL R216, R17, -INF , !P4 ;  /* 0xff80000011d87808 */ /* 0x000fe40006000000 */
[----:B------:R-:W-:-:S02]  /*5f70*/  FSEL R190, R7, -INF , !P3 ;  /* 0xff80000007be7808 */ /* 0x000fc40005800000 */
[-C--:B------:R-:W-:Y:S02]  /*5f80*/  ISETP.GE.AND P4, PT, R9, R198.reuse, PT ;  /* 0x000000c60900720c */ /* 0x080fe40003f86270 */
[----:B------:R-:W-:Y:S02]  /*5f90*/  ISETP.GE.AND P3, PT, R15, R198, PT ;  /* 0x000000c60f00720c */ /* 0x000fe40003f66270 */
[----:B------:R-:W-:Y:S02]  /*5fa0*/  FMNMX3.FTZ R5, R5, R8, R142, !PT ;  /* 0x0000000805057276 */ /* 0x000fe4000781008e */
[----:B------:R-:W-:Y:S02]  /*5fb0*/  FSEL R194, R194, -INF , !P1 ;  /* 0xff800000c2c27808 */ /* 0x000fe40004800000 */
[-C--:B------:R-:W-:Y:S02]  /*5fc0*/  ISETP.GE.AND P6, PT, R9, R197.reuse, PT ;  /* 0x000000c50900720c */ /* 0x080fe40003fc6270 */
[----:B------:R-:W-:-:S02]  /*5fd0*/  ISETP.GE.AND P5, PT, R15, R197, PT ;  /* 0x000000c50f00720c */ /* 0x000fc40003fa6270 */
[----:B------:R-:W-:Y:S02]  /*5fe0*/  ISETP.GE.AND P1, PT, R27, R198, PT ;  /* 0x000000c61b00720c */ /* 0x000fe40003f26270 */
[----:B------:R-:W-:Y:S02]  /*5ff0*/  FSEL R19, R19, -INF , P4 ;  /* 0xff80000013137808 */ /* 0x000fe40002000000 */
[----:B------:R-:W-:Y:S02]  /*6000*/  FSEL R31, R31, -INF , P3 ;  /* 0xff8000001f1f7808 */ /* 0x000fe40001800000 */
[----:B------:R-:W-:Y:S02]  /*6010*/  FMNMX3.FTZ R5, R5, R140, R216, !PT ;  /* 0x0000008c05057276 */ /* 0x000fe400078100d8 */
[----:B------:R-:W-:Y:S02]  /*6020*/  ISETP.GE.AND P4, PT, R27, R197, PT ;  /* 0x000000c51b00720c */ /* 0x000fe40003f86270 */
[----:B------:R-:W-:-:S02]  /*6030*/  FSEL R32, R32, -INF , P1 ;  /* 0xff80000020207808 */ /* 0x000fc40000800000 */
[----:B------:R-:W-:Y:S02]  /*6040*/  FSEL R192, R19, -INF , !P6 ;  /* 0xff80000013c07808 */ /* 0x000fe40007000000 */
[----:B------:R-:W-:Y:S02]  /*6050*/  FSEL R188, R31, -INF , !P5 ;  /* 0xff8000001fbc7808 */ /* 0x000fe40006800000 */
[----:B------:R-:W-:Y:S02]  /*6060*/  FMNMX3.FTZ R5, R5, R190, R194, !PT ;  /* 0x000000be05057276 */ /* 0x000fe400078100c2 */
[----:B------:R-:W-:Y:S02]  /*6070*/  FSEL R180, R32, -INF , !P4 ;  /* 0xff80000020b47808 */ /* 0x000fe40006000000 */
[----:B------:R-:W-:Y:S02]  /*6080*/  FMNMX3.FTZ R5, R5, R192, R188, !PT ;  /* 0x000000c005057276 */ /* 0x000fe400078100bc */
[----:B-1----:R-:W-:-:S02]  /*6090*/  FMNMX.FTZ R7, R3, R26, !PT ;  /* 0x0000001a03077209 */ /* 0x002fc40007810000 */
        /* <DEDUP_REMOVED lines=40> */
[----:B------:R-:W-:Y:S01]  /*6320*/  FFMA.FTZ R206, R206, UR4, -R187 ;  /* 0x00000004cece7c23 */ /* 0x000fe200080108bb */
[----:B------:R-:W-:Y:S01]  /*6330*/  ISETP.GT.AND P1, PT, R154, R201, PT ;  /* 0x000000c99a00720c */ /* 0x000fe20003f24270 */
        /* <DEDUP_REMOVED lines=25> */
[----:B------:R-:W-:Y:S01]  /*64d0*/  FFMA.FTZ R215, R180, UR4, -R179 ;  /* 0x00000004b4d77c23 */ /* 0x000fe200080108b3 */
[----:B------:R-:W-:-:S02]  /*64e0*/  FADD.FTZ R167, R170, R167 ;  /* 0x000000a7aaa77221 */ /* 0x000fc40000010000 */
[----:B------:R-:W2:Y:S01]  /*64f0*/  LDSM.16.MT88.4 R4, [R189+0x10000] ;  /* 0x01000000bd04783b */ /* 0x000ea20000004200 */
[----:B------:R-:W-:Y:S01]  /*6500*/  MUFU.EX2 R164, R164 ;  /* 0x000000a400a47308 */ /* 0x000fe20000000800 */
[----:B------:R-:W-:Y:S02]  /*6510*/  FADD.FTZ R166, R166, R167 ;  /* 0x000000a7a6a67221 */ /* 0x000fe40000010000 */
[----:B------:R-:W2:Y:S02]  /*6520*/  LDSM.16.MT88.4 R12, [R171+0xc800] ;  /* 0x00c80000ab0c783b */ /* 0x000ea40000004200 */
[----:B------:R-:W-:Y:S02]  /*6530*/  FADD.FTZ R163, R163, R166 ;  /* 0x000000a6a3a37221 */ /* 0x000fe40000010000 */
        /* <DEDUP_REMOVED lines=101> */
[C---:B---3--:R-:W-:Y:S08]  /*6b90*/  HMMA.16816.F32 R60, R4.reuse, R20, R60 ;  /* 0x00000014043c723c */ /* 0x048ff0000000183c */
[----:B------:R-:W-:Y:S01]  /*6ba0*/  HMMA.16816.F32 R64, R4, R22, R64 ;  /* 0x000000160440723c */ /* 0x000fe20000001840 */
[----:B------:R-:W-:Y:S01]  /*6bb0*/  F2FP.F16.F32.PACK_AB R4, R172, R169 ;  /* 0x000000a9ac04723e */ /* 0x000fe200000000ff */
[----:B------:R-:W-:Y:S01]  /*6bc0*/  LDSM.16.MT88.4 R20, [R171+0xd000] ;  /* 0x00d00000ab14783b */ /* 0x000fe20000004200 */
[----:B------:R-:W-:-:S02]  /*6bd0*/  F2FP.F16.F32.PACK_AB R5, R178, R175 ;  /* 0x000000afb205723e */ /* 0x000fc400000000ff */
[----:B------:R-:W-:Y:S02]  /*6be0*/  F2FP.F16.F32.PACK_AB R6, R174, R173 ;  /* 0x000000adae06723e */ /* 0x000fe400000000ff */
[----:B--2---:R-:W-:Y:S01]  /*6bf0*/  F2FP.F16.F32.PACK_AB R7, R190, R181 ;  /* 0x000000b5be07723e */ /* 0x004fe200000000ff */
[----:B-1----:R-:W-:Y:S01]  /*6c00*/  FFMA.FTZ R189, R214, UR4, -R187 ;  /* 0x00000004d6bd7c23 */ /* 0x002fe200080108bb */
[----:B------:R-:W-:-:S05]  /*6c10*/  FFMA.FTZ R187, R194, UR4, -R179 ;  /* 0x00000004c2bb7c23 */ /* 0x000fca00080108b3 */
[C---:B------:R-:W-:Y:S01]  /*6c20*/  HMMA.16816.F32 R128, R4.reuse, R12, R128 ;  /* 0x0000000c0480723c */ /* 0x040fe20000001880 */
[----:B------:R-:W1:Y:S07]  /*6c30*/  MUFU.EX2 R189, R189 ;  /* 0x000000bd00bd7308 */ /* 0x000e6e0000000800 */
[C---:B------:R-:W-:Y:S01]  /*6c40*/  HMMA.16816.F32 R124, R4.reuse, R14, R124 ;  /* 0x0000000e047c723c */ /* 0x040fe2000000187c */
[----:B------:R-:W2:Y:S01]  /*6c50*/  LDSM.16.MT88.4 R12, [R185+0x11000] ;  /* 0x01100000b90c783b */ /* 0x000ea20000004200 */
[----:B------:R-:W3:Y:S06]  /*6c60*/  MUFU.EX2 R187, R187 ;  /* 0x000000bb00bb7308 */ /* 0x000eec0000000800 */
[C---:B----4-:R-:W-:Y:S08]  /*6c70*/  HMMA.16816.F32 R36, R4.reuse, R8, R36 ;  /* 0x000000080424723c */ /* 0x050ff00000001824 */
[C---:B------:R-:W-:Y:S01]  /*6c80*/  HMMA.16816.F32 R40, R4.reuse, R10, R40 ;  /* 0x0000000a0428723c */ /* 0x040fe20000001828 */
[----:B------:R-:W4:Y:S07]  /*6c90*/  LDSM.16.MT88.4 R8, [R171+0x11000] ;  /* 0x01100000ab08783b */ /* 0x000f2e0000004200 */
[----:B-----5:R-:W-:Y:S01]  /*6ca0*/  HMMA.16816.F32 R52, R4, R16, R52 ;  /* 0x000000100434723c */ /* 0x020fe20000001834 */
[----:B------:R-:W-:-:S05]  /*6cb0*/  SEL R16, R182, 0xffffffe0, !P0 ;  /* 0xffffffe0b6107807 */ /* 0x000fca0004000000 */
[----:B------:R-:W-:Y:S02]  /*6cc0*/  IMAD.IADD R193, R16, 0x1, R171 ;  /* 0x0000000110c17824 */ /* 0x000fe400078e02ab */
[C---:B------:R-:W-:Y:S03]  /*6cd0*/  HMMA.16816.F32 R56, R4.reuse, R18, R56 ;  /* 0x000000120438723c */ /* 0x040fe60000001838 */
[----:B------:R-:W5:Y:S05]  /*6ce0*/  LDSM.16.MT88.4 R16, [R193+0x11000] ;  /* 0x01100000c110783b */ /* 0x000f6a0000004200 */
[C---:B------:R-:W-:Y:S08]  /*6cf0*/  HMMA.16816.F32 R120, R4.reuse, R140, R120 ;  /* 0x0000008c0478723c */ /* 0x040ff00000001878 */
[C---:B--2---:R-:W-:Y:S08]  /*6d00*/  HMMA.16816.F32 R68, R4.reuse, R12, R68 ;  /* 0x0000000c0444723c */ /* 0x044ff00000001844 */
[C---:B------:R-:W-:Y:S01]  /*6d10*/  HMMA.16816.F32 R72, R4.reuse, R14, R72 ;  /* 0x0000000e0448723c */ /* 0x040fe20000001848 */
[----:B------:R-:W2:Y:S07]  /*6d20*/  LDSM.16.MT88.4 R12, [R177+0xd800] ;  /* 0x00d80000b10c783b */ /* 0x000eae0000004200 */
        /* <DEDUP_REMOVED lines=21> */
[----:B------:R-:W-:Y:S01]  /*6e80*/  HMMA.16816.F32 R96, R4, R18, R96 ;  /* 0x000000120460723c */ /* 0x000fe20000001860 */
[----:B-1----:R-:W-:Y:S01]  /*6e90*/  F2FP.F16.F32.PACK_AB R4, R210, R189 ;  /* 0x000000bdd204723e */ /* 0x002fe200000000ff */
[----:B------:R-:W1:Y:S01]  /*6ea0*/  LDSM.16.MT88.4 R16, [R185+0xf800] ;  /* 0x00f80000b910783b */ /* 0x000e620000004200 */
[----:B---3--:R-:W-:-:S02]  /*6eb0*/  F2FP.F16.F32.PACK_AB R5, R192, R187 ;  /* 0x000000bbc005723e */ /* 0x008fc400000000ff */
[----:B------:R-:W-:Y:S02]  /*6ec0*/  F2FP.F16.F32.PACK_AB R6, R206, R191 ;  /* 0x000000bfce06723e */ /* 0x000fe400000000ff */
[----:B------:R-:W-:-:S07]  /*6ed0*/  F2FP.F16.F32.PACK_AB R7, R215, R188 ;  /* 0x000000bcd707723e */ /* 0x000fce00000000ff */
[C---:B--2---:R-:W-:Y:S08]  /*6ee0*/  HMMA.16816.F32 R120, R4.reuse, R12, R120 ;  /* 0x0000000c0478723c */ /* 0x044ff00000001878 */
        /* <DEDUP_REMOVED lines=114> */
.L_x_2511:
[----:B------:R-:W-:Y:S01]  /*7610*/  UMOV UR4, URZ ;  /* 0x000000ff00047c82 */ /* 0x000fe20008000000 */
[----:B------:R-:W-:Y:S01]  /*7620*/  IMAD.SHL.U32 R4, R144, 0x40, RZ ;  /* 0x0000004090047824 */ /* 0x000fe200078e00ff */
[----:B------:R-:W-:-:S05]  /*7630*/  IADD3 R5, P1, PT, RZ, -UR4, RZ ;  /* 0x80000004ff057c10 */ /* 0x000fca000ff3e0ff */
[----:B------:R-:W-:-:S05]  /*7640*/  IMAD.X R4, RZ, RZ, ~R4, P1 ;  /* 0x000000ffff047224 */ /* 0x000fca00008e0e04 */
[----:B------:R-:W-:-:S04]  /*7650*/  SHF.R.S64 R5, R5, 0x1f, R4 ;  /* 0x0000001f05057819 */ /* 0x000fc80000001004 */
[----:B------:R-:W-:-:S04]  /*7660*/  IADD3 R204, P1, PT, R5, R204, RZ ;  /* 0x000000cc05cc7210 */ /* 0x000fc80007f3e0ff */
[----:B------:R-:W-:-:S09]  /*7670*/  LEA.HI.X.SX32 R205, R4, R205, 0x1, P1 ;  /* 0x000000cd04cd7211 */ /* 0x000fd200008f0eff */
.L_x_2512:
[----:B------:R-:W1:Y:S01]  /*7680*/  LDCU UR4, c[0x0][0x440] ;  /* 0x00008800ff0477ac */ /* 0x000e620008000800 */
[C---:B------:R-:W-:Y:S02]  /*7690*/  LEA R6, P5, R144.reuse, R204, 0x5 ;  /* 0x000000cc90067211 */ /* 0x040fe400078a28ff */
[C---:B------:R-:W-:Y:S02]  /*76a0*/  SHF.L.U32 R9, R144.reuse, 0x5, RZ ;  /* 0x0000000590097819 */ /* 0x040fe400000006ff */
[--C-:B------:R-:W-:Y:S02]  /*76b0*/  LEA.HI.X R7, R144, R205, R145.reuse, 0x5, P5 ;  /* 0x000000cd90077211 */ /* 0x100fe400028f2c91 */
[----:B------:R-:W-:Y:S02]  /*76c0*/  SHF.L.U32 R183, R184, 0x5, RZ ;  /* 0x00000005b8b77819 */ /* 0x000fe400000006ff */
[----:B------:R-:W-:Y:S02]  /*76d0*/  SHF.L.U64.HI R5, R144, 0x5, R145 ;  /* 0x0000000590057819 */ /* 0x000fe40000010291 */
[----:B------:R-:W-:-:S02]  /*76e0*/  IADD3 R10, P5, PT, R9, R6, RZ ;  /* 0x00000006090a7210 */ /* 0x000fc40007fbe0ff */
[----:B------:R-:W-:Y:S02]  /*76f0*/  LOP3.LUT R4, R148, 0x400, RZ, 0xc0, !PT ;  /* 0x0000040094047812 */ /* 0x000fe400078ec0ff */
[----:B------:R-:W-:Y:S02]  /*7700*/  SHF.R.U32.HI R186, RZ, 0x1, R184 ;  /* 0x00000001ffba7819 */ /* 0x000fe400000116b8 */
[----:B------:R-:W-:Y:S02]  /*7710*/  LOP3.LUT R183, R183, 0x7c00, RZ, 0xc0, !PT ;  /* 0x00007c00b7b77812 */ /* 0x000fe400078ec0ff */
[----:B-1----:R-:W-:Y:S02]  /*7720*/  ISETP.GE.AND P4, PT, R152, UR4, PT ;  /* 0x0000000498007c0c */ /* 0x002fe4000bf86270 */
[----:B------:R-:W-:Y:S02]  /*7730*/  ISETP.GE.AND P3, PT, R151, UR4, PT ;  /* 0x0000000497007c0c */ /* 0x000fe4000bf66270 */
[----:B------:R-:W-:Y:S01]  /*7740*/  ISETP.GE.AND P1, PT, R150, UR4, PT ;  /* 0x0000000496007c0c */ /* 0x000fe2000bf26270 */
[----:B------:R-:W1:Y:S01]  /*7750*/  LDCU UR4, c[0x0][0x50c] ;  /* 0x0000a180ff0477ac */ /* 0x000e620008000800 */
[----:B------:R-:W-:-:S02]  /*7760*/  IADD3.X R11, PT, PT, R5, R7, RZ, P5, !PT ;  /* 0x00000007050b7210 */ /* 0x000fc40002ffe4ff */
[----:B------:R-:W-:Y:S02]  /*7770*/  IADD3 R8, P5, PT, R9, R10, RZ ;  /* 0x0000000a09087210 */ /* 0x000fe40007fbe0ff */
[----:B------:R-:W-:Y:S02]  /*7780*/  LEA R181, R149, R4, 0x1 ;  /* 0x0000000495b57211 */ /* 0x000fe400078e08ff */
[----:B------:R-:W-:Y:S01]  /*7790*/  LOP3.LUT R4, R186, 0x8, RZ, 0xc0, !PT ;  /* 0x00000008ba047812 */ /* 0x000fe200078ec0ff */
[----:B------:R-:W-:Y:S01]  /*77a0*/  @!PT LDS RZ, [RZ] ;  /* 0x00000000fffff984 */ /* 0x000fe20000000800 */
[----:B------:R-:W-:Y:S01]  /*77b0*/  @!PT LDS RZ, [RZ] ;  /* 0x00000000fffff984 */ /* 0x000fe20000000800 */
[----:B------:R-:W-:Y:S01]  /*77c0*/  @!PT LDS RZ, [RZ] ;  /* 0x00000000fffff984 */ /* 0x000fe20000000800 */
[----:B------:R-:W-:Y:S01]  /*77d0*/  @!P4 LDGSTS.E.BYPASS.LTC128B.128 [R133+0xc000], desc[UR14][R204.64] ;  /* 0x0c000000cc85cfae */ /* 0x000fe2000b981a0e */
[----:B------:R-:W-:Y:S02]  /*77e0*/  LOP3.LUT R148, R183, 0x200, R148, 0xf8, !PT ;  /* 0x00000200b7947812 */ /* 0x000fe400078ef894 */
[----:B------:R-:W-:Y:S01]  /*77f0*/  IADD3.X R9, PT, PT, R5, R11, RZ, P5, !PT ;  /* 0x0000000b05097210 */ /* 0x000fe20002ffe4ff */
[----:B------:R-:W-:Y:S01]  /*7800*/  @P4 STS.128 [R133+0xc000], RZ ;  /* 0x00c000ff85004388 */ /* 0x000fe20000000c00 */
[----:B------:R-:W-:-:S02]  /*7810*/  LOP3.LUT R4, R148, R147, R4, 0xf6, !PT ;  /* 0x0000009394047212 */ /* 0x000fc400078ef604 */
[----:B------:R-:W-:Y:S01]  /*7820*/  SEL R172, R182, 0xffffffe0, !P0 ;  /* 0xffffffe0b6ac7807 */ /* 0x000fe20004000000 */
[----:B------:R-:W-:Y:S01]  /*7830*/  @!PT LDS RZ, [RZ] ;  /* 0x00000000fffff984 */ /* 0x000fe20000000800 */
[----:B------:R-:W-:Y:S01]  /*7840*/  @!PT LDS RZ, [RZ] ;  /* 0x00000000fffff984 */ /* 0x000fe20000000800 */
[----:B------:R-:W-:Y:S01]  /*7850*/  @!PT LDS RZ, [RZ] ;  /* 0x00000000fffff984 */ /* 0x000fe20000000800 */
[----:B------:R-:W-:Y:S01]  /*7860*/  @!P3 LDGSTS.E.BYPASS.LTC128B.128 [R133+0xe000], desc[UR14][R204.64+0x80] ;  /* 0x0e000080cc85bfae */ /* 0x000fe2000b981a0e */
[----:B------:R-:W-:Y:S02]  /*7870*/  LEA R189, R4, UR5, 0x1 ;  /* 0x0000000504bd7c11 */ /* 0x000fe4000f8e08ff */
        /* <DEDUP_REMOVED lines=8> */
[----:B------:R-:W-:-:S02]  /*7900*/  IADD3 R178, PT, PT, R146, R137, RZ ;  /* 0x0000008992b27210 */ /* 0x000fc40007ffe0ff */
[----:B------:R-:W-:Y:S01]  /*7910*/  IADD3 R185, PT, PT, R146, R189, RZ ;  /* 0x000000bd92b97210 */ /* 0x000fe20007ffe0ff */
[----:B------:R-:W-:Y:S01]  /*7920*/  @P1 STS.128 [R133+0x10000], RZ ;  /* 0x010000ff85001388 */ /* 0x000fe20000000c00 */
[C---:B------:R-:W-:Y:S02]  /*7930*/  IADD3 R179, PT, PT, R172.reuse, R178, RZ ;  /* 0x000000b2acb37210 */ /* 0x040fe40007ffe0ff */
        /* <DEDUP_REMOVED lines=229> */
[----:B------:R-:W-:-:S03]  /*8790*/  ISETP.GT.AND P5, PT, R144, R201, PT ;  /* 0x000000c99000720c */ /* 0x000fc60003fa4270 */
        /* <DEDUP_REMOVED lines=45> */
[----:B------:R-:W-:Y:S01]  /*8a70*/  VIADD R177, R177, 0xffffff80 ;  /* 0xffffff80b1b17836 */ /* 0x000fe20000000000 */
[----:B------:R-:W3:Y:S01]  /*8a80*/  LDCU.64 UR4, c[0x0][0x3a0] ;  /* 0x00007400ff0477ac */ /* 0x000ee20008000a00 */
        /* <DEDUP_REMOVED lines=14> */
[----:B------:R-:W-:Y:S01]  /*8b70*/  IMAD.HI.U32 R18, R18, R34, RZ ;  /* 0x0000002212127227 */ /* 0x000fe200078e00ff */
[----:B------:R-:W-:-:S03]  /*8b80*/  IADD3 R136, PT, PT, -R138, RZ, RZ ;  /* 0x000000ff8a887210 */ /* 0x000fc60007ffe1ff */
[----:B------:R-:W-:Y:S02]  /*8b90*/  IMAD.MOV R141, RZ, RZ, -R18 ;  /* 0x000000ffff8d7224 */ /* 0x000fe400078e0a12 */
[C---:B------:R-:W-:Y:S02]  /*8ba0*/  IMAD R137, R26.reuse, R136, R137 ;  /* 0x000000881a897224 */ /* 0x040fe400078e0289 */
[----:B------:R-:W-:-:S03]  /*8bb0*/  IMAD R141, R26, R141, R34 ;  /* 0x0000008d1a8d7224 */ /* 0x000fc600078e0222 */
[----:B------:R-:W-:-:S13]  /*8bc0*/  ISETP.GT.U32.AND P5, PT, R26, R137, PT ;  /* 0x000000891a00720c */ /* 0x000fda0003fa4070 */
[----:B------:R-:W-:Y:S01]  /*8bd0*/  @!P5 IMAD.IADD R137, R137, 0x1, -R26 ;  /* 0x000000018989d824 */ /* 0x000fe200078e0a1a */
[----:B------:R-:W-:Y:S02]  /*8be0*/  @!P5 IADD3 R138, PT, PT, R138, 0x1, RZ ;  /* 0x000000018a8ad810 */ /* 0x000fe40007ffe0ff */
[----:B------:R-:W-:Y:S02]  /*8bf0*/  ISETP.GT.U32.AND P5, PT, R26, R141, PT ;  /* 0x0000008d1a00720c */ /* 0x000fe40003fa4070 */
[----:B------:R-:W-:Y:S02]  /*8c00*/  ISETP.GE.U32.AND P6, PT, R137, R26, PT ;  /* 0x0000001a8900720c */ /* 0x000fe40003fc6070 */
[----:B------:R-:W-:-:S09]  /*8c10*/  LOP3.LUT R137, RZ, R30, RZ, 0x33, !PT ;  /* 0x0000001eff897212 */ /* 0x000fd200078e33ff */
[-C--:B------:R-:W-:Y:S02]  /*8c20*/  @!P5 IADD3 R141, PT, PT, R141, -R26.reuse, RZ ;  /* 0x8000001a8d8dd210 */ /* 0x080fe40007ffe0ff */
[----:B------:R-:W-:Y:S01]  /*8c30*/  @P6 VIADD R138, R138, 0x1 ;  /* 0x000000018a8a6836 */ /* 0x000fe20000000000 */
[----:B------:R-:W-:Y:S02]  /*8c40*/  @!P5 IADD3 R18, PT, PT, R18, 0x1, RZ ;  /* 0x000000011212d810 */ /* 0x000fe40007ffe0ff */
[----:B------:R-:W-:Y:S02]  /*8c50*/  ISETP.GE.U32.AND P6, PT, R141, R26, PT ;  /* 0x0000001a8d00720c */ /* 0x000fe40003fc6070 */
[----:B------:R-:W-:-:S11]  /*8c60*/  ISETP.GE.AND P5, PT, R139, RZ, PT ;  /* 0x000000ff8b00720c */ /* 0x000fd60003fa6270 */
        /* <DEDUP_REMOVED lines=8> */
[C---:B------:R-:W-:Y:S02]  /*8cf0*/  IMAD.WIDE R142, R137.reuse, 0x4, R212 ;  /* 0x00000004898e7825 */ /* 0x040fe400078e02d4 */
        /* <DEDUP_REMOVED lines=19> */
.L_x_2514:
[----:B------:R-:W-:Y:S01]  /*8e30*/  UMOV UR4, URZ ;  /* 0x000000ff00047c82 */ /* 0x000fe20008000000 */
[----:B------:R-:W-:Y:S01]  /*8e40*/  IMAD.SHL.U32 R18, R134, 0x40, RZ ;  /* 0x0000004086127824 */ /* 0x000fe200078e00ff */
[----:B------:R-:W-:-:S05]  /*8e50*/  IADD3 R26, P5, PT, RZ, -UR4, RZ ;  /* 0x80000004ff1a7c10 */ /* 0x000fca000ffbe0ff */
[----:B------:R-:W-:-:S05]  /*8e60*/  IMAD.X R18, RZ, RZ, ~R18, P5 ;  /* 0x000000ffff127224 */ /* 0x000fca00028e0e12 */
[----:B------:R-:W-:-:S04]  /*8e70*/  SHF.R.S64 R137, R26, 0x1f, R18 ;  /* 0x0000001f1a897819 */ /* 0x000fc80000001012 */
[----:B------:R-:W-:-:S04]  /*8e80*/  IADD3 R202, P5, PT, R137, R202, RZ ;  /* 0x000000ca89ca7210 */ /* 0x000fc80007fbe0ff */
[----:B------:R-:W-:-:S09]  /*8e90*/  LEA.HI.X.SX32 R203, R18, R203, 0x1, P5 ;  /* 0x000000cb12cb7211 */ /* 0x000fd200028f0eff */
.L_x_2515:
        /* <DEDUP_REMOVED lines=69> */
.L_x_2513:
[----:B--2---:R-:W-:Y:S01]  /*92f0*/  IMAD R133, R0, 0x40, R176 ;  /* 0x0000004000857824 */ /* 0x004fe200078e02b0 */
[----:B------:R-:W2:Y:S01]  /*9300*/  S2UR UR6, SR_CgaCtaId ;  /* 0x00000000000679c3 */ /* 0x000ea20000008800 */
[----:B------:R-:W3:Y:S01]  /*9310*/  LDCU UR4, c[0x0][0x45c] ;  /* 0x00008b80ff0477ac */ /* 0x000ee20008000800 */
[----:B------:R-:W-:Y:S01]  /*9320*/  SEL R155, R182, 0xffffffe0, !P0 ;  /* 0xffffffe0b69b7807 */ /* 0x000fe20004000000 */
[C---:B------:R-:W-:Y:S01]  /*9330*/  VIADD R18, R133.reuse, 0xffffff80 ;  /* 0xffffff8085127836 */ /* 0x040fe20000000000 */
[C---:B------:R-:W-:Y:S01]  /*9340*/  IADD3 R26, PT, PT, R133.reuse, -0x7f, RZ ;  /* 0xffffff81851a7810 */ /* 0x040fe20007ffe0ff */
[----:B------:R-:W-:Y:S01]  /*9350*/  VIADD R34, R133, 0xffffff89 ;  /* 0xffffff8985227836 */ /* 0x000fe20000000000 */
[----:B------:R-:W-:Y:S02]  /*9360*/  UMOV UR5, 0x400 ;  /* 0x0000040000057882 */ /* 0x000fe40000000000 */
[C---:B------:R-:W-:Y:S02]  /*9370*/  ISETP.GE.AND P1, PT, R18.reuse, R200, PT ;  /* 0x000000c81200720c */ /* 0x040fe40003f26270 */
[----:B------:R-:W-:-:S02]  /*9380*/  ISETP.GE.AND P5, PT, R18, R199, PT ;  /* 0x000000c71200720c */ /* 0x000fc40003fa6270 */
[C---:B------:R-:W-:Y:S02]  /*9390*/  ISETP.GE.AND P4, PT, R18.reuse, R198, PT ;  /* 0x000000c61200720c */ /* 0x040fe40003f86270 */
[----:B------:R-:W-:Y:S01]  /*93a0*/  ISETP.GE.AND P6, PT, R18, R197, PT ;  /* 0x000000c51200720c */ /* 0x000fe20003fc6270 */
[----:B------:R-:W-:Y:S01]  /*93b0*/  VIADD R18, R133, 0xffffff88 ;  /* 0xffffff8885127836 */ /* 0x000fe20000000000 */
[----:B------:R-:W-:Y:S02]  /*93c0*/  FSEL R148, R172, -INF , P1 ;  /* 0xff800000ac947808 */ /* 0x000fe40000800000 */
[----:B------:R-:W-:Y:S02]  /*93d0*/  ISETP.GE.AND P1, PT, R26, R200, PT ;  /* 0x000000c81a00720c */ /* 0x000fe40003f26270 */
[----:B------:R-:W-:Y:S02]  /*93e0*/  FSEL R174, R174, -INF , P4 ;  /* 0xff800000aeae7808 */ /* 0x000fe40002000000 */
[----:B------:R-:W-:-:S02]  /*93f0*/  FSEL R30, R173, -INF , P1 ;  /* 0xff800000ad1e7808 */ /* 0x000fc40000800000 */
[----:B------:R-:W-:Y:S01]  /*9400*/  ISETP.GE.AND P1, PT, R18, R200, PT ;  /* 0x000000c81200720c */ /* 0x000fe20003f26270 */
[----:B--2---:R-:W-:Y:S01]  /*9410*/  ULEA UR5, UR6, UR5, 0x18 ;  /* 0x0000000506057291 */ /* 0x004fe2000f8ec0ff */
[----:B------:R-:W-:Y:S02]  /*9420*/  FSEL R148, R148, -INF , !P5 ;  /* 0xff80000094947808 */ /* 0x000fe40006800000 */
[C---:B------:R-:W-:Y:S02]  /*9430*/  ISETP.GE.AND P3, PT, R26.reuse, R199, PT ;  /* 0x000000c71a00720c */ /* 0x040fe40003f66270 */
[C---:B------:R-:W-:Y:S02]  /*9440*/  ISETP.GE.AND P5, PT, R26.reuse, R198, PT ;  /* 0x000000c61a00720c */ /* 0x040fe40003fa6270 */
[----:B------:R-:W-:Y:S02]  /*9450*/  ISETP.GE.AND P4, PT, R26, R197, PT ;  /* 0x000000c51a00720c */ /* 0x000fe40003f86270 */
[----:B------:R-:W-:-:S02]  /*9460*/  FSEL R26, R174, -INF , !P6 ;  /* 0xff800000ae1a7808 */ /* 0x000fc40007000000 */
[----:B------:R-:W-:Y:S02]  /*9470*/  ISETP.GE.AND P6, PT, R18, R199, PT ;  /* 0x000000c71200720c */ /* 0x000fe40003fc6270 */
[----:B------:R-:W-:Y:S02]  /*9480*/  FSEL R152, R20, -INF , P1 ;  /* 0xff80000014987808 */ /* 0x000fe40000800000 */
[----:B------:R-:W-:Y:S02]  /*9490*/  FSEL R30, R30, -INF , !P3 ;  /* 0xff8000001e1e7808 */ /* 0x000fe40005800000 */
[----:B------:R-:W-:Y:S02]  /*94a0*/  FSEL R175, R175, -INF , P5 ;  /* 0xff800000afaf7808 */ /* 0x000fe40002800000 */
[----:B------:R-:W-:Y:S02]  /*94b0*/  FSEL R152, R152, -INF , !P6 ;  /* 0xff80000098987808 */ /* 0x000fe40007000000 */
[----:B------:R-:W-:-:S02]  /*94c0*/  ISETP.GE.AND P3, PT, R18, R198, PT ;  /* 0x000000c61200720c */ /* 0x000fc40003f66270 */
[----:B------:R-:W-:Y:S02]  /*94d0*/  ISETP.GE.AND P5, PT, R18, R197, PT ;  /* 0x000000c51200720c */ /* 0x000fe40003fa6270 */
[C---:B------:R-:W-:Y:S02]  /*94e0*/  ISETP.GE.AND P1, PT, R34.reuse, R200, PT ;  /* 0x000000c82200720c */ /* 0x040fe40003f26270 */
[----:B------:R-:W-:Y:S02]  /*94f0*/  ISETP.GE.AND P6, PT, R34, R198, PT ;  /* 0x000000c62200720c */ /* 0x000fe40003fc6270 */
[----:B------:R-:W-:Y:S02]  /*9500*/  IADD3 R18, PT, PT, R133, -0x70, RZ ;  /* 0xffffff9085127810 */ /* 0x000fe40007ffe0ff */
[----:B------:R-:W-:Y:S02]  /*9510*/  FSEL R20, R175, -INF , !P4 ;  /* 0xff800000af147808 */ /* 0x000fe40006000000 */
[----:B------:R-:W-:-:S02]  /*9520*/  FSEL R21, R21, -INF , P1 ;  /* 0xff80000015157808 */ /* 0x000fc40000800000 */
[----:B------:R-:W-:Y:S01]  /*9530*/  FSEL R134, R23, -INF , P6 ;  /* 0xff80000017867808 */ /* 0x000fe20003000000 */
[----:B------:R-:W-:Y:S01]  /*9540*/  VIADD R23, R133, 0xffffff91 ;  /* 0xffffff9185177836 */ /* 0x000fe20000000000 */
[----:B------:R-:W-:Y:S02]  /*9550*/  ISETP.GE.AND P4, PT, R34, R199, PT ;  /* 0x000000c72200720c */ /* 0x000fe40003f86270 */
[----:B------:R-:W-:Y:S02]  /*9560*/  FSEL R22, R22, -INF , P3 ;  /* 0xff80000016167808 */ /* 0x000fe40001800000 */
[----:B------:R-:W-:Y:S02]  /*9570*/  ISETP.GE.AND P1, PT, R18, R200, PT ;  /* 0x000000c81200720c */ /* 0x000fe40003f26270 */
[----:B------:R-:W-:Y:S02]  /*9580*/  ISETP.GE.AND P3, PT, R34, R197, PT ;  /* 0x000000c52200720c */ /* 0x000fe40003f66270 */
[----:B------:R-:W-:-:S02]  /*9590*/  FSEL R22, R22, -INF , !P5 ;  /* 0xff80000016167808 */ /* 0x000fc40006800000 */
[----:B------:R-:W-:Y:S01]  /*95a0*/  FSEL R34, R21, -INF , !P4 ;  /* 0xff80000015227808 */ /* 0x000fe20006000000 */
[----:B------:R-:W-:Y:S01]  /*95b0*/  VIADD R21, R133, 0xffffff98 ;  /* 0xffffff9885157836 */ /* 0x000fe20000000000 */
[----:B------:R-:W-:Y:S02]  /*95c0*/  FSEL R24, R24, -INF , P1 ;  /* 0xff80000018187808 */ /* 0x000fe40000800000 */
[C---:B------:R-:W-:Y:S02]  /*95d0*/  ISETP.GE.AND P5, PT, R18.reuse, R199, PT ;  /* 0x000000c71200720c */ /* 0x040fe40003fa6270 */
[C---:B------:R-:W-:Y:S02]  /*95e0*/  ISETP.GE.AND P4, PT, R18.reuse, R198, PT ;  /* 0x000000c61200720c */ /* 0x040fe40003f86270 */
[----:B------:R-:W-:Y:S02]  /*95f0*/  ISETP.GE.AND P1, PT, R23, R200, PT ;  /* 0x000000c81700720c */ /* 0x000fe40003f26270 */
[----:B------:R-:W-:-:S02]  /*9600*/  ISETP.GE.AND P6, PT, R18, R197, PT ;  /* 0x000000c51200720c */ /* 0x000fc40003fc6270 */
[----:B------:R-:W-:Y:S02]  /*9610*/  FSEL R18, R134, -INF , !P3 ;  /* 0xff80000086127808 */ /* 0x000fe40005800000 */
[----:B-1----:R-:W-:Y:S02]  /*9620*/  FSEL R28, R28, -INF , P4 ;  /* 0xff8000001c1c7808 */ /* 0x002fe40002000000 */
[----:B------:R-:W-:Y:S02]  /*9630*/  FSEL R214, R24, -INF , !P5 ;  /* 0xff80000018d67808 */ /* 0x000fe40006800000 */
[----:B------:R-:W-:Y:S02]  /*9640*/  FSEL R25, R25, -INF , P1 ;  /* 0xff80000019197808 */ /* 0x000fe40000800000 */
[C---:B------:R-:W-:Y:S02]  /*9650*/  ISETP.GE.AND P3, PT, R23.reuse, R199, PT ;  /* 0x000000c71700720c */ /* 0x040fe40003f66270 */
[----:B------:R-:W-:-:S02]  /*9660*/  ISETP.GE.AND P5, PT, R23, R198, PT ;  /* 0x000000c61700720c */ /* 0x000fc40003fa6270 */
[----:B------:R-:W-:Y:S02]  /*9670*/  ISETP.GE.AND P4, PT, R23, R197, PT ;  /* 0x000000c51700720c */ /* 0x000fe40003f86270 */
[-C--:B------:R-:W-:Y:S02]  /*9680*/  ISETP.GE.AND P1, PT, R21, R200.reuse, PT ;  /* 0x000000c81500720c */ /* 0x080fe40003f26270 */
[----:B------:R-:W-:Y:S02]  /*9690*/  IADD3 R23, PT, PT, R133, -0x67, RZ ;  /* 0xffffff9985177810 */ /* 0x000fe40007ffe0ff */
[----:B------:R-:W-:Y:S02]  /*96a0*/  FSEL R29, R29, -INF , P5 ;  /* 0xff8000001d1d7808 */ /* 0x000fe40002800000 */
[----:B------:R-:W-:Y:S02]  /*96b0*/  FSEL R12, R12, -INF , P1 ;  /* 0xff8000000c0c7808 */ /* 0x000fe40000800000 */
[----:B------:R-:W-:-:S02]  /*96c0*/  ISETP.GE.AND P1, PT, R23, R200, PT ;  /* 0x000000c81700720c */ /* 0x000fc40003f26270 */
[----:B------:R-:W-:Y:S02]  /*96d0*/  FSEL R180, R28, -INF , !P6 ;  /* 0xff8000001cb47808 */ /* 0x000fe40007000000 */
[----:B------:R-:W-:Y:S02]  /*96e0*/  FSEL R174, R25, -INF , !P3 ;  /* 0xff80000019ae7808 */ /* 0x000fe40005800000 */
[C---:B------:R-:W-:Y:S02]  /*96f0*/  ISETP.GE.AND P6, PT, R21.reuse, R199, PT ;  /* 0x000000c71500720c */ /* 0x040fe40003fc6270 */
[C---:B------:R-:W-:Y:S02]  /*9700*/  ISETP.GE.AND P3, PT, R21.reuse, R198, PT ;  /* 0x000000c61500720c */ /* 0x040fe40003f66270 */
[----:B------:R-:W-:Y:S01]  /*9710*/  ISETP.GE.AND P5, PT, R21, R197, PT ;  /* 0x000000c51500720c */ /* 0x000fe20003fa6270 */
[----:B------:R-:W-:Y:S01]  /*9720*/  VIADD R21, R133, 0xffffffa0 ;  /* 0xffffffa085157836 */ /* 0x000fe20000000000 */
[----:B------:R-:W-:-:S02]  /*9730*/  FSEL R134, R29, -INF , !P4 ;  /* 0xff8000001d867808 */ /* 0x000fc40006000000 */
[----:B------:R-:W-:Y:S02]  /*9740*/  ISETP.GE.AND P4, PT, R23, R199, PT ;  /* 0x000000c71700720c */ /* 0x000fe40003f86270 */
[----:B------:R-:W-:Y:S02]  /*9750*/  FSEL R8, R8, -INF , P1 ;  /* 0xff80000008087808 */ /* 0x000fe40000800000 */
[----:B------:R-:W-:Y:S02]  /*9760*/  FSEL R188, R12, -INF , !P6 ;  /* 0xff8000000cbc7808 */ /* 0x000fe40007000000 */
[----:B------:R-:W-:Y:S01]  /*9770*/  FSEL R178, R8, -INF , !P4 ;  /* 0xff80000008b27808 */ /* 0x000fe20006000000 */
[----:B------:R-:W-:Y:S01]  /*9780*/  VIADD R8, R133, 0xffffffa1 ;  /* 0xffffffa185087836 */ /* 0x000fe20000000000 */
[----:B------:R-:W-:Y:S02]  /*9790*/  ISETP.GE.AND P1, PT, R21, R200, PT ;  /* 0x000000c81500720c */ /* 0x000fe40003f26270 */
[----:B------:R-:W-:-:S02]  /*97a0*/  ISETP.GE.AND P6, PT, R23, R198, PT ;  /* 0x000000c61700720c */ /* 0x000fc40003fc6270 */
[----:B------:R-:W-:Y:S02]  /*97b0*/  FSEL R9, R9, -INF , P3 ;  /* 0xff80000009097808 */ /* 0x000fe40001800000 */
[----:B------:R-:W-:Y:S02]  /*97c0*/  FSEL R5, R5, -INF , P1 ;  /* 0xff80000005057808 */ /* 0x000fe40000800000 */
[----:B------:R-:W-:Y:S02]  /*97d0*/  ISETP.GE.AND P4, PT, R21, R198, PT ;  /* 0x000000c61500720c */ /* 0x000fe40003f86270 */
[----:B------:R-:W-:Y:S02]  /*97e0*/  FSEL R140, R4, -INF , P6 ;  /* 0xff800000048c7808 */ /* 0x000fe40003000000 */
[----:B------:R-:W-:Y:S02]  /*97f0*/  ISETP.GE.AND P1, PT, R8, R200, PT ;  /* 0x000000c80800720c */ /* 0x000fe40003f26270 */
[----:B------:R-:W-:-:S02]  /*9800*/  IADD3 R4, PT, PT, R133, -0x58, RZ ;  /* 0xffffffa885047810 */ /* 0x000fc40007ffe0ff */
[----:B------:R-:W-:Y:S02]  /*9810*/  ISETP.GE.AND P3, PT, R23, R197, PT ;  /* 0x000000c51700720c */ /* 0x000fe40003f66270 */
[----:B------:R-:W-:Y:S02]  /*9820*/  FSEL R142, R9, -INF , !P5 ;  /* 0xff800000098e7808 */ /* 0x000fe40006800000 */
[C---:B------:R-:W-:Y:S02]  /*9830*/  ISETP.GE.AND P5, PT, R21.reuse, R199, PT ;  /* 0x000000c71500720c */ /* 0x040fe40003fa6270 */
[----:B------:R-:W-:Y:S02]  /*9840*/  ISETP.GE.AND P6, PT, R21, R197, PT ;  /* 0x000000c51500720c */ /* 0x000fe40003fc6270 */
[----:B------:R-:W-:Y:S02]  /*9850*/  FSEL R13, R13, -INF , P4 ;  /* 0xff8000000d0d7808 */ /* 0x000fe40002000000 */
[----:B------:R-:W-:-:S02]  /*9860*/  FSEL R11, R11, -INF , P1 ;  /* 0xff8000000b0b7808 */ /* 0x000fc40000800000 */
[----:B------:R-:W-:Y:S02]  /*9870*/  ISETP.GE.AND P1, PT, R4, R200, PT ;  /* 0x000000c80400720c */ /* 0x000fe40003f26270 */
[----:B------:R-:W-:Y:S02]  /*9880*/  FSEL R140, R140, -INF , !P3 ;  /* 0xff8000008c8c7808 */ /* 0x000fe40005800000 */
[C---:B------:R-:W-:Y:S02]  /*9890*/  ISETP.GE.AND P3, PT, R8.reuse, R199, PT ;  /* 0x000000c70800720c */ /* 0x040fe40003f66270 */
[----:B------:R-:W-:Y:S01]  /*98a0*/  FSEL R210, R5, -INF , !P5 ;  /* 0xff80000005d27808 */ /* 0x000fe20006800000 */
[----:B------:R-:W-:Y:S01]  /*98b0*/  VIADD R5, R133, 0xffffffa9 ;  /* 0xffffffa985057836 */ /* 0x000fe20000000000 */
[----:B------:R-:W-:Y:S02]  /*98c0*/  ISETP.GE.AND P5, PT, R8, R198, PT ;  /* 0x000000c60800720c */ /* 0x000fe40003fa6270 */
[----:B------:R-:W-:-:S02]  /*98d0*/  FSEL R138, R13, -INF , !P6 ;  /* 0xff8000000d8a7808 */ /* 0x000fc40007000000 */
[----:B------:R-:W-:Y:S02]  /*98e0*/  ISETP.GE.AND P6, PT, R4, R199, PT ;  /* 0x000000c70400720c */ /* 0x000fe40003fc6270 */
[----:B------:R-:W-:Y:S02]  /*98f0*/  FSEL R14, R14, -INF , P1 ;  /* 0xff8000000e0e7808 */ /* 0x000fe40000800000 */
[----:B------:R-:W-:Y:S02]  /*9900*/  FSEL R208, R11, -INF , !P3 ;  /* 0xff8000000bd07808 */ /* 0x000fe40005800000 */
[----:B------:R-:W-:Y:S02]  /*9910*/  ISETP.GE.AND P4, PT, R8, R197, PT ;  /* 0x000000c50800720c */ /* 0x000fe40003f86270 */
[----:B------:R-:W-:Y:S02]  /*9920*/  ISETP.GE.AND P3, PT, R4, R198, PT ;  /* 0x000000c60400720c */ /* 0x000fe40003f66270 */
[----:B------:R-:W-:-:S02]  /*9930*/  FSEL R10, R10, -INF , P5 ;  /* 0xff8000000a0a7808 */ /* 0x000fc40002800000 */
[----:B------:R-:W-:Y:S02]  /*9940*/  FSEL R206, R14, -INF , !P6 ;  /* 0xff8000000ece7808 */ /* 0x000fe40007000000 */
[C---:B------:R-:W-:Y:S02]  /*9950*/  ISETP.GE.AND P6, PT, R5.reuse, R198, PT ;  /* 0x000000c60500720c */ /* 0x040fe40003fc6270 */
[----:B------:R-:W-:Y:S02]  /*9960*/  FSEL R136, R10, -INF , !P4 ;  /* 0xff8000000a887808 */ /* 0x000fe40006000000 */
[----:B------:R-:W-:Y:S02]  /*9970*/  ISETP.GE.AND P1, PT, R5, R200, PT ;  /* 0x000000c80500720c */ /* 0x000fe40003f26270 */
[----:B------:R-:W-:Y:S02]  /*9980*/  FSEL R16, R16, -INF , P3 ;  /* 0xff80000010107808 */ /* 0x000fe40001800000 */
[----:B------:R-:W-:-:S02]  /*9990*/  ISETP.GE.AND P5, PT, R4, R197, PT ;  /* 0x000000c50400720c */ /* 0x000fc40003fa6270 */
[C---:B------:R-:W-:Y:S02]  /*99a0*/  ISETP.GE.AND P4, PT, R5.reuse, R199, PT ;  /* 0x000000c70500720c */ /* 0x040fe40003f86270 */
[----:B------:R-:W-:Y:S01]  /*99b0*/  ISETP.GE.AND P3, PT, R5, R197, PT ;  /* 0x000000c50500720c */ /* 0x000fe20003f66270 */
[C---:B------:R-:W-:Y:S01]  /*99c0*/  VIADD R5, R133.reuse, 0xffffffb1 ;  /* 0xffffffb185057836 */ /* 0x040fe20000000000 */
[----:B------:R-:W-:Y:S02]  /*99d0*/  IADD3 R4, PT, PT, R133, -0x50, RZ ;  /* 0xffffffb085047810 */ /* 0x000fe40007ffe0ff */
[----:B------:R-:W-:Y:S02]  /*99e0*/  FSEL R7, R7, -INF , P6 ;  /* 0xff80000007077808 */ /* 0x000fe40003000000 */
[----:B------:R-:W-:Y:S02]  /*99f0*/  FMNMX3.FTZ R9, R132, R148, R30, !PT ;  /* 0x0000009484097276 */ /* 0x000fe4000781001e */
[----:B------:R-:W-:-:S02]  /*9a00*/  FSEL R15, R15, -INF , P1 ;  /* 0xff8000000f0f7808 */ /* 0x000fc40000800000 */
[----:B------:R-:W-:Y:S02]  /*9a10*/  ISETP.GE.AND P1, PT, R4, R200, PT ;  /* 0x000000c80400720c */ /* 0x000fe40003f26270 */
[----:B------:R-:W-:Y:S02]  /*9a20*/  FSEL R190, R7, -INF , !P3 ;  /* 0xff80000007be7808 */ /* 0x000fe40005800000 */
[----:B------:R-:W-:Y:S02]  /*9a30*/  FMNMX3.FTZ R9, R9, R152, R34, !PT ;  /* 0x0000009809097276 */ /* 0x000fe40007810022 */
[----:B------:R-:W-:Y:S02]  /*9a40*/  ISETP.GE.AND P3, PT, R5, R200, PT ;  /* 0x000000c80500720c */ /* 0x000fe40003f66270 */
[----:B------:R-:W-:Y:S02]  /*9a50*/  FSEL R192, R16, -INF , !P5 ;  /* 0xff80000010c07808 */ /* 0x000fe40006800000 */
[----:B------:R-:W-:-:S02]  /*9a60*/  FSEL R194, R15, -INF , !P4 ;  /* 0xff8000000fc27808 */ /* 0x000fc40006000000 */
[C---:B------:R-:W-:Y:S02]  /*9a70*/  ISETP.GE.AND P5, PT, R4.reuse, R199, PT ;  /* 0x000000c70400720c */ /* 0x040fe40003fa6270 */
[C---:B------:R-:W-:Y:S02]  /*9a80*/  ISETP.GE.AND P4, PT, R4.reuse, R198, PT ;  /* 0x000000c60400720c */ /* 0x040fe40003f86270 */
[----:B------:R-:W-:Y:S02]  /*9a90*/  ISETP.GE.AND P6, PT, R4, R197, PT ;  /* 0x000000c50400720c */ /* 0x000fe40003fc6270 */
[C---:B------:R-:W-:Y:S01]  /*9aa0*/  IADD3 R4, PT, PT, R133.reuse, -0x48, RZ ;  /* 0xffffffb885047810 */ /* 0x040fe20007ffe0ff */
[----:B------:R-:W-:Y:S01]  /*9ab0*/  VIADD R133, R133, 0xffffffb9 ;  /* 0xffffffb985857836 */ /* 0x000fe20000000000 */
[----:B------:R-:W-:Y:S02]  /*9ac0*/  FSEL R6, R6, -INF , P1 ;  /* 0xff80000006067808 */ /* 0x000fe40000800000 */
[----:B------:R-:W-:-:S02]  /*9ad0*/  FMNMX3.FTZ R9, R9, R214, R174, !PT ;  /* 0x000000d609097276 */ /* 0x000fc400078100ae */
[----:B------:R-:W-:Y:S02]  /*9ae0*/  FMNMX3.FTZ R7, R3, R26, R20, !PT ;  /* 0x0000001a03077276 */ /* 0x000fe40007810014 */
[----:B------:R-:W-:Y:S02]  /*9af0*/  ISETP.GE.AND P1, PT, R5, R199, PT ;  /* 0x000000c70500720c */ /* 0x000fe40003f26270 */
[----:B------:R-:W-:Y:S02]  /*9b00*/  FSEL R27, R27, -INF , P3 ;  /* 0xff8000001b1b7808 */ /* 0x000fe40001800000 */
[----:B------:R-:W-:Y:S02]  /*9b10*/  FMNMX3.FTZ R9, R9, R188, R178, !PT ;  /* 0x000000bc09097276 */ /* 0x000fe400078100b2 */
[----:B------:R-:W-:Y:S02]  /*9b20*/  FMNMX3.FTZ R7, R7, R22, R18, !PT ;  /* 0x0000001607077276 */ /* 0x000fe40007810012 */
[----:B------:R-:W-:-:S02]  /*9b30*/  ISETP.GE.AND P3, PT, R4, R200, PT ;  /* 0x000000c80400720c */ /* 0x000fc40003f66270 */
[----:B------:R-:W-:Y:S02]  /*9b40*/  FSEL R170, R27, -INF , !P1 ;  /* 0xff8000001baa7808 */ /* 0x000fe40004800000 */
[----:B------:R-:W-:Y:S02]  /*9b50*/  ISETP.GE.AND P1, PT, R133, R200, PT ;  /* 0x000000c88500720c */ /* 0x000fe40003f26270 */
[----:B------:R-:W-:Y:S02]  /*9b60*/  FMNMX3.FTZ R9, R9, R210, R208, !PT ;  /* 0x000000d209097276 */ /* 0x000fe400078100d0 */
[----:B------:R-:W-:Y:S02]  /*9b70*/  FMNMX3.FTZ R7, R7, R180, R134, !PT ;  /* 0x000000b407077276 */ /* 0x000fe40007810086 */
[----:B------:R-:W-:Y:S02]  /*9b80*/  FSEL R32, R32, -INF , P3 ;  /* 0xff80000020207808 */ /* 0x000fe40001800000 */
[----:B------:R-:W-:-:S02]  /*9b90*/  FSEL R172, R6, -INF , !P5 ;  /* 0xff80000006ac7808 */ /* 0x000fc40006800000 */
[-C--:B------:R-:W-:Y:S02]  /*9ba0*/  ISETP.GE.AND P3, PT, R133, R199.reuse, PT ;  /* 0x000000c78500720c */ /* 0x080fe40003f66270 */
[----:B------:R-:W-:Y:S02]  /*9bb0*/  FSEL R35, R35, -INF , P1 ;  /* 0xff80000023237808 */ /* 0x000fe40000800000 */
[----:B------:R-:W-:Y:S02]  /*9bc0*/  ISETP.GE.AND P5, PT, R4, R199, PT ;  /* 0x000000c70400720c */ /* 0x000fe40003fa6270 */
[----:B------:R-:W-:Y:S02]  /*9bd0*/  ISETP.GE.AND P1, PT, R5, R198, PT ;  /* 0x000000c60500720c */ /* 0x000fe40003f26270 */
[----:B------:R-:W-:Y:S02]  /*9be0*/  FMNMX3.FTZ R9, R9, R206, R194, !PT ;  /* 0x000000ce09097276 */ /* 0x000fe400078100c2 */
[----:B------:R-:W-:-:S02]  /*9bf0*/  FMNMX3.FTZ R7, R7, R142, R140, !PT ;  /* 0x0000008e07077276 */ /* 0x000fc4000781008c */
[----:B------:R-:W-:Y:S02]  /*9c00*/  FSEL R166, R35, -INF , !P3 ;  /* 0xff80000023a67808 */ /* 0x000fe40005800000 */
[----:B------:R-:W-:Y:S02]  /*9c10*/  FSEL R168, R32, -INF , !P5 ;  /* 0xff80000020a87808 */ /* 0x000fe40006800000 */
[----:B------:R-:W-:Y:S02]  /*9c20*/  ISETP.GE.AND P3, PT, R4, R198, PT ;  /* 0x000000c60400720c */ /* 0x000fe40003f66270 */
[----:B------:R-:W-:Y:S02]  /*9c30*/  FSEL R19, R19, -INF , P1 ;  /* 0xff80000013137808 */ /* 0x000fe40000800000 */
[----:B------:R-:W-:Y:S02]  /*9c40*/  FMNMX3.FTZ R9, R9, R172, R170, !PT ;  /* 0x000000ac09097276 */ /* 0x000fe400078100aa */
[----:B------:R-:W-:-:S02]  /*9c50*/  ISETP.GE.AND P5, PT, R5, R197, PT ;  /* 0x000000c50500720c */ /* 0x000fc40003fa6270 */
[----:B------:R-:W-:Y:S02]  /*9c60*/  FSEL R17, R17, -INF , P4 ;  /* 0xff80000011117808 */ /* 0x000fe40002000000 */
[----:B------:R-:W-:Y:S02]  /*9c70*/  ISETP.GE.AND P1, PT, R133, R198, PT ;  /* 0x000000c68500720c */ /* 0x000fe40003f26270 */
[----:B------:R-:W-:Y:S02]  /*9c80*/  FMNMX3.FTZ R7, R7, R138, R136, !PT ;  /* 0x0000008a07077276 */ /* 0x000fe40007810088 */
[----:B------:R-:W-:Y:S02]  /*9c90*/  FSEL R31, R31, -INF , P3 ;  /* 0xff8000001f1f7808 */ /* 0x000fe40001800000 */
[----:B------:R-:W-:Y:S02]  /*9ca0*/  FMNMX3.FTZ R5, R9, R168, R166, !PT ;  /* 0x000000a809057276 */ /* 0x000fe400078100a6 */
[----:B------:R-:W-:-:S02]  /*9cb0*/  ISETP.GE.AND P4, PT, R4, R197, PT ;  /* 0x000000c50400720c */ /* 0x000fc40003f86270 */
[----:B------:R-:W-:Y:S01]  /*9cc0*/  ISETP.GE.AND P3, PT, R133, R197, PT ;  /* 0x000000c58500720c */ /* 0x000fe20003f66270 */
[----:B------:R-:W1:Y:S01]  /*9cd0*/  SHFL.BFLY PT, R4, R5, 0x2, 0x1f ;  /* 0x0c401f0005047f89 */ /* 0x000e6200000e0000 */
[----:B------:R-:W-:Y:S02]  /*9ce0*/  FSEL R33, R33, -INF , P1 ;  /* 0xff80000021217808 */ /* 0x000fe40000800000 */
        /* <DEDUP_REMOVED lines=207> */
[----:B------:R-:W-:Y:S01]  /*a9e0*/  ISETP.GT.AND P1, PT, R144, R201, PT ;  /* 0x000000c99000720c */ /* 0x000fe20003f24270 */
        /* <DEDUP_REMOVED lines=13> */
[----:B------:R-:W5:Y:S05]  /*aac0*/  MUFU.EX2 R169, R169 ;  /* 0x000000a900a97308 */ /* 0x000f6a0000000800 */
[C---:B------:R-:W-:Y:S03]  /*aad0*/  HMMA.16816.F32 R32, R4.reuse, R120, R32 ;  /* 0x000000780420723c */ /* 0x040fe60000001820 */
[----:B------:R-:W-:Y:S05]  /*aae0*/  MUFU.EX2 R171, R171 ;  /* 0x000000ab00ab7308 */ /* 0x000fea0000000800 */
[C---:B------:R-:W-:Y:S01]  /*aaf0*/  HMMA.16816.F32 R100, R4.reuse, R122, R100 ;  /* 0x0000007a0464723c */ /* 0x040fe20000001864 */
[----:B------:R-:W-:Y:S02]  /*ab00*/  LDSM.16.MT88.4 R120, [R185+0xe800] ;  /* 0x00e80000b978783b */ /* 0x000fe40000004200 */
[----:B------:R-:W5:Y:S05]  /*ab10*/  MUFU.EX2 R208, R208 ;  /* 0x000000d000d07308 */ /* 0x000f6a0000000800 */
[C---:B----4-:R-:W-:Y:S03]  /*ab20*/  HMMA.16816.F32 R76, R4.reuse, R112, R76 ;  /* 0x00000070044c723c */ /* 0x050fe6000000184c */
[----:B------:R-:W-:Y:S05]  /*ab30*/  MUFU.EX2 R173, R173 ;  /* 0x000000ad00ad7308 */ /* 0x000fea0000000800 */
[C---:B------:R-:W-:Y:S01]  /*ab40*/  HMMA.16816.F32 R80, R4.reuse, R114, R80 ;  /* 0x000000720450723c */ /* 0x040fe20000001850 */
[----:B------:R-:W4:Y:S02]  /*ab50*/  LDSM.16.MT88.4 R112, [R159+0xc800] ;  /* 0x00c800009f70783b */ /* 0x000f240000004200 */
[----:B------:R-:W-:Y:S05]  /*ab60*/  MUFU.EX2 R194, R194 ;  /* 0x000000c200c27308 */ /* 0x000fea0000000800 */
[C---:B-1----:R-:W-:Y:S03]  /*ab70*/  HMMA.16816.F32 R84, R4.reuse, R108, R84 ;  /* 0x0000006c0454723c */ /* 0x042fe60000001854 */
[----:B------:R-:W-:Y:S05]  /*ab80*/  MUFU.EX2 R175, R175 ;  /* 0x000000af00af7308 */ /* 0x000fea0000000800 */
[C---:B------:R-:W-:Y:S01]  /*ab90*/  HMMA.16816.F32 R88, R4.reuse, R110, R88 ;  /* 0x0000006e0458723c */ /* 0x040fe20000001858 */
[----:B------:R-:W1:Y:S02]  /*aba0*/  LDSM.16.MT88.4 R108, [R156+0x2800] ;  /* 0x002800009c6c783b */ /* 0x000e640000004200 */
[----:B------:R-:W1:Y:S05]  /*abb0*/  MUFU.EX2 R206, R206 ;  /* 0x000000ce00ce7308 */ /* 0x000e6a0000000800 */
[C---:B--2---:R-:W-:Y:S03]  /*abc0*/  HMMA.16816.F32 R36, R4.reuse, R116, R36 ;  /* 0x000000740424723c */ /* 0x044fe60000001824 */
[----:B------:R-:W-:Y:S05]  /*abd0*/  MUFU.EX2 R177, R177 ;  /* 0x000000b100b17308 */ /* 0x000fea0000000800 */
[C---:B------:R-:W-:Y:S01]  /*abe0*/  HMMA.16816.F32 R40, R4.reuse, R118, R40 ;  /* 0x000000760428723c */ /* 0x040fe20000001828 */
[----:B------:R-:W2:Y:S02]  /*abf0*/  LDSM.16.MT88.4 R116, [R159+0xe800] ;  /* 0x00e800009f74783b */ /* 0x000ea40000004200 */
[----:B------:R-:W2:Y:S05]  /*ac00*/  MUFU.EX2 R190, R190 ;  /* 0x000000be00be7308 */ /* 0x000eaa0000000800 */
[C---:B------:R-:W-:Y:S03]  /*ac10*/  HMMA.16816.F32 R8, R4.reuse, R12, R8 ;  /* 0x0000000c0408723c */ /* 0x040fe60000001808 */
[----:B------:R-:W-:Y:S05]  /*ac20*/  MUFU.EX2 R172, R172 ;  /* 0x000000ac00ac7308 */ /* 0x000fea0000000800 */
[C---:B------:R-:W-:Y:S01]  /*ac30*/  HMMA.16816.F32 R12, R4.reuse, R14, R124 ;  /* 0x0000000e040c723c */ /* 0x040fe2000000187c */
[----:B------:R-:W2:Y:S02]  /*ac40*/  LDSM.16.MT88.4 R124, [R155+0x800] ;  /* 0x000800009b7c783b */ /* 0x000ea40000004200 */
[----:B------:R-:W2:Y:S05]  /*ac50*/  MUFU.EX2 R179, R179 ;  /* 0x000000b300b37308 */ /* 0x000eaa0000000800 */
[C---:B---3--:R-:W-:Y:S03]  /*ac60*/  HMMA.16816.F32 R92, R4.reuse, R104, R92 ;  /* 0x00000068045c723c */ /* 0x048fe6000000185c */
[----:B------:R-:W-:Y:S05]  /*ac70*/  MUFU.EX2 R168, R168 ;  /* 0x000000a800a87308 */ /* 0x000fea0000000800 */
        /* <DEDUP_REMOVED lines=63> */
[----:B------:R-:W-:Y:S01]  /*b070*/  FADD.FTZ R173, R173, R208 ;  /* 0x000000d0adad7221 */ /* 0x000fe20000010000 */
[----:B------:R-:W-:Y:S01]  /*b080*/  @P1 IADD3 R208, PT, PT, R0, -0x3, RZ ;  /* 0xfffffffd00d01810 */ /* 0x000fe20007ffe0ff */
        /* <DEDUP_REMOVED lines=81> */
.L_x_2510:
[----:B------:R-:W-:-:S07]  /*b5a0*/  IADD3 R208, PT, PT, R154, -0x1, RZ ;  /* 0xffffffff9ad07810 */ /* 0x000fce0007ffe0ff */
.L_x_2516:
[----:B------:R-:W-:Y:S02]  /*b5b0*/  ISETP.GE.AND P1, PT, R208, R201, PT ;  /* 0x000000c9d000720c */ /* 0x000fe40003f26270 */
[----:B------:R-:W-:-:S11]  /*b5c0*/  MOV R180, 0x40 ;  /* 0x0000004000b47802 */ /* 0x000fd60000000f00 */
        /* <DEDUP_REMOVED lines=19> */
[----:B------:R-:W4:Y:S01]  /*b700*/  LDCU UR4, c[0x0][0x45c] ;  /* 0x00008b80ff0477ac */ /* 0x000f220008000800 */
[----:B------:R-:W2:Y:S01]  /*b710*/  LDCU.64 UR6, c[0x0][0x3a0] ;  /* 0x00007400ff0677ac */ /* 0x000ea20008000a00 */
[----:B------:R-:W2:Y:S01]  /*b720*/  LDCU.64 UR8, c[0x0][0x3a8] ;  /* 0x00007500ff0877ac */ /* 0x000ea20008000a00 */
[----:B-1----:R-:W-:-:S12]  /*b730*/  ULEA UR5, UR5, UR12, 0x18 ;  /* 0x0000000c05057291 */ /* 0x002fd8000f8ec0ff */
.L_x_2521:
        /* <DEDUP_REMOVED lines=98> */
.L_x_2518:
        /* <DEDUP_REMOVED lines=26> */
[----:B------:R-:W-:Y:S02]  /*bf00*/  LOP3.LUT P2, RZ, R184, 0x4, RZ, 0xc0, !PT ;  /* 0x00000004b8ff7812 */ /* 0x000fe4000784c0ff */
[----:B------:R-:W-:Y:S01]  /*bf10*/  @!PT LDS RZ, [RZ] ;  /* 0x00000000fffff984 */ /* 0x000fe20000000800 */
[----:B------:R-:W-:Y:S01]  /*bf20*/  @!PT LDS RZ, [RZ] ;  /* 0x00000000fffff984 */ /* 0x000fe20000000800 */
[----:B------:R-:W-:Y:S01]  /*bf30*/  @!PT LDS RZ, [RZ] ;  /* 0x00000000fffff984 */ /* 0x000fe20000000800 */
[----:B------:R-:W-:Y:S01]  /*bf40*/  @!P5 LDGSTS.E.BYPASS.LTC128B.128 [R219+0xc800], desc[UR14][R220.64] ;  /* 0x0c800000dcdbdfae */ /* 0x000fe2000b981a0e */
[----:B------:R-:W-:Y:S02]  /*bf50*/  SEL R187, R182, 0xffffffe0, !P0 ;  /* 0xffffffe0b6bb7807 */ /* 0x000fe40004000000 */
[----:B------:R-:W-:Y:S02]  /*bf60*/  SEL R3, R180, 0xffffffc0, !P2 ;  /* 0xffffffc0b4037807 */ /* 0x000fe40005000000 */
        /* <DEDUP_REMOVED lines=10> */
[C---:B------:R-:W-:Y:S02]  /*c010*/  IADD3 R189, PT, PT, R187.reuse, R190, RZ ;  /* 0x000000bebbbd7210 */ /* 0x040fe40007ffe0ff */
[----:B------:R-:W-:Y:S02]  /*c020*/  IADD3 R3, PT, PT, R187, R188, RZ ;  /* 0x000000bcbb037210 */ /* 0x000fe40007ffe0ff */
[----:B------:R-:W-:Y:S01]  /*c030*/  @!PT LDS RZ, [RZ] ;  /* 0x00000000fffff984 */ /* 0x000fe20000000800 */
[----:B------:R-:W-:Y:S01]  /*c040*/  @!PT LDS RZ, [RZ] ;  /* 0x00000000fffff984 */ /* 0x000fe20000000800 */
[----:B------:R-:W-:Y:S01]  /*c050*/  @!PT LDS RZ, [RZ] ;  /* 0x00000000fffff984 */ /* 0x000fe20000000800 */
[----:B------:R-:W-:Y:S01]  /*c060*/  @!P1 LDGSTS.E.BYPASS.LTC128B.128 [R219+0x10800], desc[UR14][R220.64+0x100] ;  /* 0x10800100dcdb9fae */ /* 0x000fe2000b981a0e */
[----:B------:R-:W-:Y:S04]  /*c070*/  IADD3 R208, PT, PT, R208, -0x1, RZ ;  /* 0xffffffffd0d07810 */ /* 0x000fe80007ffe0ff */
        /* <DEDUP_REMOVED lines=332> */
.L_x_2520:
        /* <DEDUP_REMOVED lines=69> */
.L_x_2519:
[C---:B------:R-:W-:Y:S01]  /*d990*/  VIADD R13, R207.reuse, 0xffffffe1 ;  /* 0xffffffe1cf0d7836 */ /* 0x040fe20000000000 */
[C---:B------:R-:W-:Y:S01]  /*d9a0*/  ISETP.GE.AND P1, PT, R207.reuse, R200, PT ;  /* 0x000000c8cf00720c */ /* 0x040fe20003f26270 */
[C---:B--2---:R-:W-:Y:S01]  /*d9b0*/  VIADD R5, R207.reuse, 0xffffffe9 ;  /* 0xffffffe9cf057836 */ /* 0x044fe20000000000 */
[C---:B------:R-:W-:Y:S01]  /*d9c0*/  ISETP.GE.AND P6, PT, R207.reuse, R198, PT ;  /* 0x000000c6cf00720c */ /* 0x040fe20003fc6270 */
[----:B------:R-:W-:Y:S01]  /*d9d0*/  VIADD R3, R207, 0xffffffe0 ;  /* 0xffffffe0cf037836 */ /* 0x000fe20000000000 */
[-C--:B------:R-:W-:Y:S01]  /*d9e0*/  ISETP.GE.AND P4, PT, R13, R200.reuse, PT ;  /* 0x000000c80d00720c */ /* 0x080fe20003f86270 */
[C---:B------:R-:W-:Y:S01]  /*d9f0*/  VIADD R9, R207.reuse, 0xfffffff0 ;  /* 0xfffffff0cf097836 */ /* 0x040fe20000000000 */
[----:B-1----:R-:W-:Y:S01]  /*da00*/  FSEL R189, R242, -INF , P1 ;  /* 0xff800000f2bd7808 */ /* 0x002fe20000800000 */
[----:B------:R-:W-:Y:S01]  /*da10*/  VIADD R14, R207, 0x1 ;  /* 0x00000001cf0e7836 */ /* 0x000fe20000000000 */
[----:B------:R-:W-:Y:S01]  /*da20*/  FSEL R17, R177, -INF , P4 ;  /* 0xff800000b1117808 */ /* 0x000fe20002000000 */
[----:B------:R-:W-:Y:S01]  /*da30*/  VIADD R10, R207, 0x9 ;  /* 0x00000009cf0a7836 */ /* 0x000fe20000000000 */
[----:B------:R-:W-:Y:S01]  /*da40*/  ISETP.GE.AND P4, PT, R5, R200, PT ;  /* 0x000000c80500720c */ /* 0x000fe20003f86270 */
[----:B------:R-:W-:Y:S01]  /*da50*/  VIADD R6, R207, 0x11 ;  /* 0x00000011cf067836 */ /* 0x000fe20000000000 */
[-C--:B------:R-:W-:Y:S01]  /*da60*/  ISETP.GE.AND P1, PT, R3, R198.reuse, PT ;  /* 0x000000c60300720c */ /* 0x080fe20003f26270 */
[----:B------:R-:W-:Y:S01]  /*da70*/  VIADD R4, R207, 0x18 ;  /* 0x00000018cf047836 */ /* 0x000fe20000000000 */
[----:B------:R-:W-:Y:S01]  /*da80*/  FSEL R214, R214, -INF , P4 ;  /* 0xff800000d6d67808 */ /* 0x000fe20002000000 */
[----:B------:R-:W-:Y:S01]  /*da90*/  VIADD R209, R209, 0xffffffc0 ;  /* 0xffffffc0d1d17836 */ /* 0x000fe20000000000 */
[----:B------:R-:W-:Y:S02]  /*daa0*/  ISETP.GE.AND P4, PT, R13, R198, PT ;  /* 0x000000c60d00720c */ /* 0x000fe40003f86270 */
[----:B------:R-:W-:Y:S02]  /*dab0*/  FSEL R15, R178, -INF , P1 ;  /* 0xff800000b20f7808 */ /* 0x000fe40000800000 */
[-C--:B------:R-:W-:Y:S02]  /*dac0*/  ISETP.GE.AND P5, PT, R3, R200.reuse, PT ;  /* 0x000000c80300720c */ /* 0x080fe40003fa6270 */
[----:B------:R-:W-:Y:S02]  /*dad0*/  IADD3 R7, PT, PT, R207, -0xf, RZ ;  /* 0xfffffff1cf077810 */ /* 0x000fe40007ffe0ff */
[-C--:B------:R-:W-:Y:S02]  /*dae0*/  ISETP.GE.AND P1, PT, R9, R200.reuse, PT ;  /* 0x000000c80900720c */ /* 0x080fe40003f26270 */
[----:B------:R-:W-:Y:S02]  /*daf0*/  IADD3 R11, PT, PT, R207, -0x18, RZ ;  /* 0xffffffe8cf0b7810 */ /* 0x000fe40007ffe0ff */
[----:B------:R-:W-:Y:S02]  /*db00*/  FSEL R20, R179, -INF , P4 ;  /* 0xff800000b3147808 */ /* 0x000fe40002000000 */
[----:B------:R-:W-:Y:S02]  /*db10*/  FSEL R161, R243, -INF , P6 ;  /* 0xff800000f3a17808 */ /* 0x000fe40003000000 */
[----:B------:R-:W-:Y:S02]  /*db20*/  FSEL R19, R176, -INF , P5 ;  /* 0xff800000b0137808 */ /* 0x000fe40002800000 */
[----:B------:R-:W-:Y:S02]  /*db30*/  ISETP.GE.AND P4, PT, R7, R200, PT ;  /* 0x000000c80700720c */ /* 0x000fe40003f86270 */
[C---:B------:R-:W-:Y:S02]  /*db40*/  ISETP.GE.AND P5, PT, R3.reuse, R197, PT ;  /* 0x000000c50300720c */ /* 0x040fe40003fa6270 */
[-C--:B------:R-:W-:Y:S01]  /*db50*/  ISETP.GE.AND P6, PT, R3, R199.reuse, PT ;  /* 0x000000c70300720c */ /* 0x080fe20003fc6270 */
[----:B------:R-:W-:Y:S01]  /*db60*/  VIADD R3, R207, 0xfffffff8 ;  /* 0xfffffff8cf037836 */ /* 0x000fe20000000000 */
[----:B------:R-:W-:Y:S02]  /*db70*/  FSEL R220, R220, -INF , P1 ;  /* 0xff800000dcdc7808 */ /* 0x000fe40000800000 */
[-C--:B------:R-:W-:Y:S02]  /*db80*/  ISETP.GE.AND P1, PT, R11, R198.reuse, PT ;  /* 0x000000c60b00720c */ /* 0x080fe40003f26270 */
[----:B------:R-:W-:Y:S02]  /*db90*/  FSEL R173, R221, -INF , P4 ;  /* 0xff800000ddad7808 */ /* 0x000fe40002000000 */
[----:B------:R-:W-:Y:S02]  /*dba0*/  ISETP.GE.AND P4, PT, R5, R198, PT ;  /* 0x000000c60500720c */ /* 0x000fe40003f86270 */
[----:B------:R-:W-:Y:S02]  /*dbb0*/  IADD3 R18, PT, PT, R207, -0x7, RZ ;  /* 0xfffffff9cf127810 */ /* 0x000fe40007ffe0ff */
[----:B------:R-:W-:Y:S02]  /*dbc0*/  FSEL R216, R216, -INF , P1 ;  /* 0xff800000d8d87808 */ /* 0x000fe40000800000 */
[-C--:B------:R-:W-:Y:S02]  /*dbd0*/  ISETP.GE.AND P1, PT, R3, R200.reuse, PT ;  /* 0x000000c80300720c */ /* 0x080fe40003f26270 */
[----:B------:R-:W-:Y:S02]  /*dbe0*/  FSEL R218, R218, -INF , P4 ;  /* 0xff800000dada7808 */ /* 0x000fe40002000000 */
[----:B------:R-:W-:Y:S02]  /*dbf0*/  ISETP.GE.AND P4, PT, R18, R200, PT ;  /* 0x000000c81200720c */ /* 0x000fe40003f86270 */
[----:B------:R-:W-:Y:S02]  /*dc00*/  FSEL R193, R224, -INF , P1 ;  /* 0xff800000e0c17808 */ /* 0x000fe40000800000 */
[-C--:B------:R-:W-:Y:S02]  /*dc10*/  ISETP.GE.AND P1, PT, R9, R198.reuse, PT ;  /* 0x000000c60900720c */ /* 0x080fe40003f26270 */
[----:B------:R-:W-:Y:S02]  /*dc20*/  FSEL R177, R225, -INF , P4 ;  /* 0xff800000e1b17808 */ /* 0x000fe40002000000 */
[----:B------:R-:W-:Y:S02]  /*dc30*/  ISETP.GE.AND P4, PT, R7, R198, PT ;  /* 0x000000c60700720c */ /* 0x000fe40003f86270 */
[----:B------:R-:W-:Y:S02]  /*dc40*/  FSEL R219, R222, -INF , P1 ;  /* 0xff800000dedb7808 */ /* 0x000fe40000800000 */
[----:B------:R-:W-:Y:S02]  /*dc50*/  ISETP.GE.AND P1, PT, R14, R200, PT ;  /* 0x000000c80e00720c */ /* 0x000fe40003f26270 */
[----:B------:R-:W-:Y:S02]  /*dc60*/  FSEL R175, R223, -INF , P4 ;  /* 0xff800000dfaf7808 */ /* 0x000fe40002000000 */
[-C--:B------:R-:W-:Y:S02]  /*dc70*/  ISETP.GE.AND P4, PT, R3, R198.reuse, PT ;  /* 0x000000c60300720c */ /* 0x080fe40003f86270 */
[----:B------:R-:W-:Y:S02]  /*dc80*/  IADD3 R12, PT, PT, R207, 0x8, RZ ;  /* 0x00000008cf0c7810 */ /* 0x000fe40007ffe0ff */
        /* <DEDUP_REMOVED lines=8> */
[----:B------:R-:W-:Y:S02]  /*dd10*/  ISETP.GE.AND P4, PT, R14, R198, PT ;  /* 0x000000c60e00720c */ /* 0x000fe40003f86270 */
[----:B------:R-:W-:Y:S02]  /*dd20*/  FSEL R155, R231, -INF , P1 ;  /* 0xff800000e79b7808 */ /* 0x000fe40000800000 */
[-C--:B------:R-:W-:Y:S02]  /*dd30*/  ISETP.GE.AND P1, PT, R8, R200.reuse, PT ;  /* 0x000000c80800720c */ /* 0x080fe40003f26270 */
        /* <DEDUP_REMOVED lines=17> */
[-C--:B------:R-:W-:Y:S02]  /*de50*/  ISETP.GE.AND P1, PT, R4, R198.reuse, PT ;  /* 0x000000c60400720c */ /* 0x080fe40003f26270 */
[----:B------:R-:W-:Y:S02]  /*de60*/  FSEL R143, R236, -INF , P4 ;  /* 0xff800000ec8f7808 */ /* 0x000fe40002000000 */
[----:B------:R-:W-:Y:S02]  /*de70*/  FSEL R210, R210, -INF , P0 ;  /* 0xff800000d2d27808 */ /* 0x000fe40000000000 */
[-C--:B------:R-:W-:Y:S02]  /*de80*/  ISETP.GE.AND P4, PT, R13, R199.reuse, PT ;  /* 0x000000c70d00720c */ /* 0x080fe40003f86270 */
[-C--:B------:R-:W-:Y:S02]  /*de90*/  ISETP.GE.AND P0, PT, R207, R199.reuse, PT ;  /* 0x000000c7cf00720c */ /* 0x080fe40003f06270 */
[----:B------:R-:W-:Y:S02]  /*dea0*/  FSEL R134, R239, -INF , P1 ;  /* 0xff800000ef867808 */ /* 0x000fe40000800000 */
[-C--:B------:R-:W-:Y:S02]  /*deb0*/  ISETP.GE.AND P1, PT, R11, R199.reuse, PT ;  /* 0x000000c70b00720c */ /* 0x080fe40003f26270 */
[----:B------:R-:W-:Y:S02]  /*dec0*/  FSEL R19, R19, -INF , !P6 ;  /* 0xff80000013137808 */ /* 0x000fe40007000000 */
[----:B------:R-:W-:Y:S02]  /*ded0*/  FSEL R17, R17, -INF , !P4 ;  /* 0xff80000011117808 */ /* 0x000fe40006000000 */
[----:B------:R-:W-:Y:S02]  /*dee0*/  ISETP.GE.AND P6, PT, R5, R199, PT ;  /* 0x000000c70500720c */ /* 0x000fe40003fc6270 */
[----:B------:R-:W-:Y:S02]  /*def0*/  FSEL R189, R189, -INF , !P0 ;  /* 0xff800000bdbd7808 */ /* 0x000fe40004000000 */
[-C--:B------:R-:W-:Y:S02]  /*df00*/  ISETP.GE.AND P4, PT, R11, R197.reuse, PT ;  /* 0x000000c50b00720c */ /* 0x080fe40003f86270 */
[-C--:B------:R-:W-:Y:S02]  /*df10*/  ISETP.GE.AND P0, PT, R207, R197.reuse, PT ;  /* 0x000000c5cf00720c */ /* 0x080fe40003f06270 */
[----:B------:R-:W-:Y:S02]  /*df20*/  FSEL R11, R210, -INF , !P1 ;  /* 0xff800000d20b7808 */ /* 0x000fe40004800000 */
[----:B------:R-:W-:Y:S02]  /*df30*/  ISETP.GE.AND P1, PT, R5, R197, PT ;  /* 0x000000c50500720c */ /* 0x000fe40003f26270 */
[----:B------:R-:W-:Y:S02]  /*df40*/  FSEL R5, R214, -INF , !P6 ;  /* 0xff800000d6057808 */ /* 0x000fe40007000000 */
[----:B------:R-:W-:Y:S02]  /*df50*/  ISETP.GE.AND P6, PT, R9, R199, PT ;  /* 0x000000c70900720c */ /* 0x000fe40003fc6270 */
[----:B------:R-:W-:Y:S02]  /*df60*/  FSEL R161, R161, -INF , !P0 ;  /* 0xff800000a1a17808 */ /* 0x000fe40004000000 */
[----:B------:R-:W-:Y:S02]  /*df70*/  ISETP.GE.AND P0, PT, R16, R198, PT ;  /* 0x000000c61000720c */ /* 0x000fe40003f06270 */
[----:B------:R-:W-:Y:S02]  /*df80*/  FSEL R15, R15, -INF , !P5 ;  /* 0xff8000000f0f7808 */ /* 0x000fe40006800000 */
[----:B------:R-:W-:Y:S02]  /*df90*/  FSEL R221, R220, -INF , !P6 ;  /* 0xff800000dcdd7808 */ /* 0x000fe40007000000 */
[C---:B------:R-:W-:Y:S02]  /*dfa0*/  ISETP.GE.AND P6, PT, R7.reuse, R197, PT ;  /* 0x000000c50700720c */ /* 0x040fe40003fc6270 */
[----:B------:R-:W-:Y:S02]  /*dfb0*/  ISETP.GE.AND P5, PT, R7, R199, PT ;  /* 0x000000c70700720c */ /* 0x000fe40003fa6270 */
[----:B------:R-:W-:Y:S02]  /*dfc0*/  FSEL R7, R218, -INF , !P1 ;  /* 0xff800000da077808 */ /* 0x000fe40004800000 */
[----:B------:R-:W-:Y:S02]  /*dfd0*/  FSEL R133, R241, -INF , P0 ;  /* 0xff800000f1857808 */ /* 0x000fe40000000000 */
[-C--:B------:R-:W-:Y:S02]  /*dfe0*/  ISETP.GE.AND P0, PT, R13, R197.reuse, PT ;  /* 0x000000c50d00720c */ /* 0x080fe40003f06270 */
[----:B------:R-:W-:Y:S02]  /*dff0*/  ISETP.GE.AND P1, PT, R3, R197, PT ;  /* 0x000000c50300720c */ /* 0x000fe40003f26270 */
[----:B------:R-:W-:Y:S02]  /*e000*/  FSEL R13, R20, -INF , !P0 ;  /* 0xff800000140d7808 */ /* 0x000fe40004000000 */
[----:B------:R-:W-:Y:S02]  /*e010*/  FSEL R175, R175, -INF , !P6 ;  /* 0xff800000afaf7808 */ /* 0x000fe40007000000 */
[----:B------:R-:W-:Y:S02]  /*e020*/  FSEL R191, R191, -INF , !P1 ;  /* 0xff800000bfbf7808 */ /* 0x000fe40004800000 */
[----:B------:R-:W-:Y:S02]  /*e030*/  ISETP.GE.AND P6, PT, R12, R199, PT ;  /* 0x000000c70c00720c */ /* 0x000fe40003fc6270 */
[----:B------:R-:W-:Y:S02]  /*e040*/  ISETP.GE.AND P0, PT, R9, R197, PT ;  /* 0x000000c50900720c */ /* 0x000fe40003f06270 */
[----:B------:R-:W-:Y:S02]  /*e050*/  ISETP.GE.AND P1, PT, R10, R199, PT ;  /* 0x000000c70a00720c */ /* 0x000fe40003f26270 */
[----:B------:R-:W-:Y:S02]  /*e060*/  FSEL R157, R157, -INF , !P6 ;  /* 0xff8000009d9d7808 */ /* 0x000fe40007000000 */
[----:B------:R-:W-:Y:S02]  /*e070*/  FSEL R155, R155, -INF , !P1 ;  /* 0xff8000009b9b7808 */ /* 0x000fe40004800000 */
[----:B------:R-:W-:Y:S02]  /*e080*/  FSEL R219, R219, -INF , !P0 ;  /* 0xff800000dbdb7808 */ /* 0x000fe40004000000 */
[----:B------:R-:W-:Y:S02]  /*e090*/  ISETP.GE.AND P0, PT, R14, R197, PT ;  /* 0x000000c50e00720c */ /* 0x000fe40003f06270 */
[C---:B------:R-:W-:Y:S02]  /*e0a0*/  ISETP.GE.AND P6, PT, R8.reuse, R199, PT ;  /* 0x000000c70800720c */ /* 0x040fe40003fc6270 */
[----:B------:R-:W-:Y:S02]  /*e0b0*/  ISETP.GE.AND P1, PT, R8, R197, PT ;  /* 0x000000c50800720c */ /* 0x000fe40003f26270 */
[----:B------:R-:W-:Y:S02]  /*e0c0*/  FMNMX3.FTZ R8, R0, R19, R17, !PT ;  /* 0x0000001300087276 */ /* 0x000fe40007810011 */
[----:B------:R-:W-:Y:S02]  /*e0d0*/  FSEL R9, R216, -INF , !P4 ;  /* 0xff800000d8097808 */ /* 0x000fe40006000000 */
[----:B------:R-:W-:Y:S02]  /*e0e0*/  FSEL R159, R159, -INF , !P0 ;  /* 0xff8000009f9f7808 */ /* 0x000fe40004000000 */
[----:B------:R-:W-:Y:S02]  /*e0f0*/  FSEL R149, R149, -INF , !P6 ;  /* 0xff80000095957808 */ /* 0x000fe40007000000 */
[-C--:B------:R-:W-:Y:S02]  /*e100*/  ISETP.GE.AND P4, PT, R18, R199.reuse, PT ;  /* 0x000000c71200720c */ /* 0x080fe40003f86270 */
[----:B------:R-:W-:Y:S02]  /*e110*/  FSEL R173, R173, -INF , !P5 ;  /* 0xff800000adad7808 */ /* 0x000fe40006800000 */
[-C--:B------:R-:W-:Y:S02]  /*e120*/  ISETP.GE.AND P5, PT, R3, R199.reuse, PT ;  /* 0x000000c70300720c */ /* 0x080fe40003fa6270 */
[----:B------:R-:W-:Y:S02]  /*e130*/  ISETP.GE.AND P0, PT, R6, R199, PT ;  /* 0x000000c70600720c */ /* 0x000fe40003f06270 */
[----:B------:R-:W-:Y:S02]  /*e140*/  FMNMX3.FTZ R8, R8, R11, R5, !PT ;  /* 0x0000000b08087276 */ /* 0x000fe40007810005 */
[----:B------:R-:W-:Y:S02]  /*e150*/  ISETP.GE.AND P6, PT, R6, R197, PT ;  /* 0x000000c50600720c */ /* 0x000fe40003fc6270 */
[----:B------:R-:W-:Y:S02]  /*e160*/  FMNMX3.FTZ R6, R2, R15, R13, !PT ;  /* 0x0000000f02067276 */ /* 0x000fe4000781000d */
[----:B------:R-:W-:Y:S02]  /*e170*/  FSEL R177, R177, -INF , !P4 ;  /* 0xff800000b1b17808 */ /* 0x000fe40006000000 */
[----:B------:R-:W-:Y:S02]  /*e180*/  ISETP.GE.AND P4, PT, R14, R199, PT ;  /* 0x000000c70e00720c */ /* 0x000fe40003f86270 */
[----:B------:R-:W-:Y:S02]  /*e190*/  FSEL R193, R193, -INF , !P5 ;  /* 0xff800000c1c17808 */ /* 0x000fe40006800000 */
[----:B------:R-:W-:Y:S02]  /*e1a0*/  FMNMX3.FTZ R8, R8, R221, R173, !PT ;  /* 0x000000dd08087276 */ /* 0x000fe400078100ad */
[----:B------:R-:W-:Y:S02]  /*e1b0*/  ISETP.GE.AND P5, PT, R18, R197, PT ;  /* 0x000000c51200720c */ /* 0x000fe40003fa6270 */
[----:B------:R-:W-:Y:S02]  /*e1c0*/  FMNMX3.FTZ R6, R6, R9, R7, !PT ;  /* 0x0000000906067276 */ /* 0x000fe40007810007 */
[----:B------:R-:W-:Y:S02]  /*e1d0*/  FSEL R163, R163, -INF , !P4 ;  /* 0xff800000a3a37808 */ /* 0x000fe40006000000 */
[----:B------:R-:W-:Y:S02]  /*e1e0*/  FMNMX3.FTZ R8, R8, R193, R177, !PT ;  /* 0x000000c108087276 */ /* 0x000fe400078100b1 */
[----:B------:R-:W-:Y:S02]  /*e1f0*/  FSEL R179, R179, -INF , !P5 ;  /* 0xff800000b3b37808 */ /* 0x000fe40006800000 */
[----:B------:R-:W-:Y:S02]  /*e200*/  FMNMX3.FTZ R6, R6, R219, R175, !PT ;  /* 0x000000db06067276 */ /* 0x000fe400078100af */
[----:B------:R-:W-:Y:S02]  /*e210*/  FSEL R147, R147, -INF , !P0 ;  /* 0xff80000093937808 */ /* 0x000fe40004000000 */
[----:B------:R-:W-:Y:S02]  /*e220*/  ISETP.GE.AND P5, PT, R10, R197, PT ;  /* 0x000000c50a00720c */ /* 0x000fe40003fa6270 */
[----:B------:R-:W-:Y:S02]  /*e230*/  ISETP.GE.AND P0, PT, R16, R199, PT ;  /* 0x000000c71000720c */ /* 0x000fe40003f06270 */
[----:B------:R-:W-:Y:S02]  /*e240*/  FMNMX3.FTZ R10, R8, R189, R163, !PT ;  /* 0x000000bd080a7276 */ /* 0x000fe400078100a3 */
[----:B------:R-:W-:Y:S02]  /*e250*/  ISETP.GE.AND P4, PT, R12, R197, PT ;  /* 0x000000c50c00720c */ /* 0x000fe40003f86270 */
[----:B------:R-:W-:Y:S02]  /*e260*/  FMNMX3.FTZ R8, R6, R191, R179, !PT ;  /* 0x000000bf06087276 */ /* 0x000fe400078100b3 */
[----:B------:R-:W-:Y:S02]  /*e270*/  FSEL R151, R151, -INF , !P5 ;  /* 0xff80000097977808 */ /* 0x000fe40006800000 */
[----:B------:R-:W-:Y:S02]  /*e280*/  FSEL R140, R140, -INF , !P0 ;  /* 0xff8000008c8c7808 */ /* 0x000fe40004000000 */
[----:B------:R-:W-:Y:S02]  /*e290*/  FMNMX3.FTZ R6, R10, R157, R155, !PT ;  /* 0x0000009d0a067276 */ /* 0x000fe4000781009b */
[C---:B------:R-:W-:Y:S02]  /*e2a0*/  ISETP.GE.AND P5, PT, R4.reuse, R199, PT ;  /* 0x000000c70400720c */ /* 0x040fe40003fa6270 */
[----:B------:R-:W-:Y:S02]  /*e2b0*/  ISETP.GE.AND P0, PT, R4, R197, PT ;  /* 0x000000c50400720c */ /* 0x000fe40003f06270 */
[----:B------:R-:W-:Y:S02]  /*e2c0*/  FSEL R153, R153, -INF , !P4 ;  /* 0xff80000099997808 */ /* 0x000fe40006000000 */
[----:B------:R-:W-:Y:S02]  /*e2d0*/  FMNMX3.FTZ R4, R8, R161, R159, !PT ;  /* 0x000000a108047276 */ /* 0x000fe4000781009f */
        /* <DEDUP_REMOVED lines=394> */
.L_x_2517:
[----:B------:R-:W1:Y:S01]  /*fb80*/  SHFL.BFLY PT, R2, R217, 0x2, 0x1f ;  /* 0x0c401f00d9027f89 */ /* 0x000e6200000e0000 */
[--C-:B------:R-:W-:Y:S01]  /*fb90*/  SHF.R.U32.HI R133, RZ, 0x2, R184.reuse ;  /* 0x00000002ff857819 */ /* 0x100fe200000116b8 */
[----:B------:R-:W-:Y:S01]  /*fba0*/  S2UR UR8, SR_CTAID.Y ;  /* 0x00000000000879c3 */ /* 0x000fe20000002600 */
[C---:B------:R-:W-:Y:S01]  /*fbb0*/  SHF.L.U32 R6, R184.reuse, 0x2, RZ ;  /* 0x00000002b8067819 */ /* 0x040fe200000006ff */
[----:B------:R-:W2:Y:S01]  /*fbc0*/  SHFL.BFLY PT, R0, R215, 0x2, 0x1f ;  /* 0x0c401f00d7007f89 */ /* 0x000ea200000e0000 */
[----:B------:R-:W-:Y:S01]  /*fbd0*/  R2P PR, R184, 0x18 ;  /* 0x00000018b8007804 */ /* 0x000fe20000000000 */
[----:B------:R-:W3:Y:S01]  /*fbe0*/  LDCU UR4, c[0x0][0x44c] ;  /* 0x00008980ff0477ac */ /* 0x000ee20008000800 */
[----:B------:R-:W-:Y:S01]  /*fbf0*/  SHF.R.U32.HI R135, RZ, 0x4, R184 ;  /* 0x00000004ff877819 */ /* 0x000fe200000116b8 */
[----:B------:R-:W-:Y:S01]  /*fc00*/  BSSY.RECONVERGENT B0, `(.L_x_2522) ;  /* 0x00000fa000007945 */ /* 0x000fe20003800200 */
[----:B------:R-:W-:Y:S01]  /*fc10*/  LOP3.LUT R11, R6, 0x1f8, RZ, 0xc0, !PT ;  /* 0x000001f8060b7812 */ /* 0x000fe200078ec0ff */
[----:B------:R-:W-:Y:S01]  /*fc20*/  S2UR UR7, SR_CTAID.Z ;  /* 0x00000000000779c3 */ /* 0x000fe20000002700 */
[----:B------:R-:W-:-:S02]  /*fc30*/  IADD3 R13, PT, PT, R135, 0x10, RZ ;  /* 0x00000010870d7810 */ /* 0x000fc40007ffe0ff */
[----:B------:R-:W-:Y:S02]  /*fc40*/  SEL R182, R182, 0xffffffe0, !P2 ;  /* 0xffffffe0b6b67807 */ /* 0x000fe40005000000 */
[----:B------:R-:W-:-:S03]  /*fc50*/  SEL R180, R180, 0xffffffc0, !P3 ;  /* 0xffffffc0b4b47807 */ /* 0x000fc60005800000 */
[----:B------:R-:W-:Y:S01]  /*fc60*/  BAR.SYNC.DEFER_BLOCKING 0x0 ;  /* 0x0000000000007b1d */ /* 0x000fe20000010000 */
[----:B------:R-:W-:Y:S02]  /*fc70*/  ISETP.GE.AND P1, PT, R13, R196, PT ;  /* 0x000000c40d00720c */ /* 0x000fe40003f26270 */
[C---:B------:R-:W-:Y:S02]  /*fc80*/  IADD3 R13, PT, PT, R135.reuse, 0x20, RZ ;  /* 0x00000020870d7810 */ /* 0x040fe40007ffe0ff */
[----:B------:R-:W-:-:S03]  /*fc90*/  IADD3 R15, PT, PT, R135, 0x8, RZ ;  /* 0x00000008870f7810 */ /* 0x000fc60007ffe0ff */
[----:B------:R-:W4:Y:S01]  /*fca0*/  LDC R18, c[0x0][0x3e0] ;  /* 0x0000f800ff127b82 */ /* 0x000f220000000800 */
[----:B------:R-:W-:Y:S01]  /*fcb0*/  LOP3.LUT P6, RZ, R184, 0x3, RZ, 0xc0, !PT ;  /* 0x00000003b8ff7812 */ /* 0x000fe200078cc0ff */
[----:B-1----:R-:W-:Y:S01]  /*fcc0*/  FADD.FTZ R2, R2, R217 ;  /* 0x000000d902027221 */ /* 0x002fe20000010000 */
[----:B------:R-:W-:Y:S01]  /*fcd0*/  ISETP.GE.AND P5, PT, R15, R196, PT ;  /* 0x000000c40f00720c */ /* 0x000fe20003fa6270 */
[----:B--2---:R-:W-:-:S03]  /*fce0*/  FADD.FTZ R5, R0, R215 ;  /* 0x000000d700057221 */ /* 0x004fc60000010000 */
[----:B------:R-:W1:Y:S01]  /*fcf0*/  SHFL.BFLY PT, R7, R2, 0x1, 0x1f ;  /* 0x0c201f0002077f89 */ /* 0x000e6200000e0000 */
[----:B------:R-:W-:Y:S01]  /*fd00*/  LOP3.LUT R0, R186, 0x30, RZ, 0xc0, !PT ;  /* 0x00000030ba007812 */ /* 0x000fe200078ec0ff */
        /* <DEDUP_REMOVED lines=13> */
[----:B------:R-:W-:Y:S02]  /*fde0*/  LOP3.LUT R2, R11, 0x38, R186, 0x78, !PT ;  /* 0x000000380b027812 */ /* 0x000fe400078e78ba */
[----:B------:R-:W-:Y:S01]  /*fdf0*/  LOP3.LUT R9, R10, R9, RZ, 0xfc, !PT ;  /* 0x000000090a097212 */ /* 0x000fe200078efcff */
[----:B------:R-:W2:Y:S01]  /*fe00*/  MUFU.RCP R5, R8 ;  /* 0x0000000800057308 */ /* 0x000ea20000001000 */
[----:B------:R-:W-:Y:S02]  /*fe10*/  IADD3 R11, PT, PT, R135, 0x18, RZ ;  /* 0x00000018870b7810 */ /* 0x000fe40007ffe0ff */
[----:B------:R-:W-:Y:S02]  /*fe20*/  FSETP.NE.FTZ.AND P3, PT, R7, RZ, PT ;  /* 0x000000ff0700720b */ /* 0x000fe40003f75000 */
[----:B------:R-:W-:Y:S02]  /*fe30*/  FSETP.NE.FTZ.AND P2, PT, R8, RZ, PT ;  /* 0x000000ff0800720b */ /* 0x000fe40003f55000 */
[----:B------:R-:W-:-:S02]  /*fe40*/  LEA R9, R9, UR5, 0x2 ;  /* 0x0000000509097c11 */ /* 0x000fc4000f8e10ff */
[----:B------:R-:W-:Y:S02]  /*fe50*/  ISETP.GE.AND P0, PT, R11, R196, PT ;  /* 0x000000c40b00720c */ /* 0x000fe40003f06270 */
[----:B-1----:R-:W-:Y:S02]  /*fe60*/  FSEL R4, R4, 1, P3 ;  /* 0x3f80000004047808 */ /* 0x002fe40001800000 */
[C---:B------:R-:W-:Y:S02]  /*fe70*/  IADD3 R11, PT, PT, R9.reuse, 0x80, RZ ;  /* 0x00000080090b7810 */ /* 0x040fe40007ffe0ff */
[----:B------:R-:W-:Y:S01]  /*fe80*/  @P4 IADD3 R11, PT, PT, R9, -0x80, RZ ;  /* 0xffffff80090b4810 */ /* 0x000fe20007ffe0ff */
[C---:B------:R-:W-:Y:S01]  /*fe90*/  FMUL.FTZ R128, R4.reuse, R128 ;  /* 0x0000008004807220 */ /* 0x040fe20000410000 */
[----:B--2---:R-:W-:Y:S01]  /*fea0*/  FSEL R5, R5, 1, P2 ;  /* 0x3f80000005057808 */ /* 0x004fe20001000000 */
[C---:B------:R-:W-:Y:S01]  /*feb0*/  FMUL.FTZ R129, R4.reuse, R129 ;  /* 0x0000008104817220 */ /* 0x040fe20000410000 */
[----:B------:R-:W-:Y:S01]  /*fec0*/  ISETP.GE.AND P4, PT, R13, R196, PT ;  /* 0x000000c40d00720c */ /* 0x000fe20003f86270 */
[C---:B------:R-:W-:Y:S01]  /*fed0*/  FMUL.FTZ R124, R4.reuse, R124 ;  /* 0x0000007c047c7220 */ /* 0x040fe20000410000 */
[----:B------:R-:W-:Y:S01]  /*fee0*/  IADD3 R13, PT, PT, R9, R180, RZ ;  /* 0x000000b4090d7210 */ /* 0x000fe20007ffe0ff */
        /* <DEDUP_REMOVED lines=16> */
[----:B------:R-:W-:Y:S01]  /*fff0*/  IADD3 R17, PT, PT, R180, R11, RZ ;  /* 0x0000000bb4117210 */ /* 0x000fe20007ffe0ff */
[C---:B------:R-:W-:Y:S01]  /*10000*/  FMUL.FTZ R113, R4.reuse, R113 ;  /* 0x0000007104717220 */ /* 0x040fe20000410000 */
[C---:B------:R-:W-:Y:S01]  /*10010*/  FMUL.FTZ R114, R5.reuse, R114 ;  /* 0x0000007205727220 */ /* 0x040fe20000410000 */
[C---:B------:R-:W-:Y:S01]  /*10020*/  FMUL.FTZ R115, R5.reuse, R115 ;  /* 0x0000007305737220 */ /* 0x040fe20000410000 */
[C---:B------:R-:W-:Y:S01]  /*10030*/  FMUL.FTZ R108, R4.reuse, R108 ;  /* 0x0000006c046c7220 */ /* 0x040fe20000410000 */
[----:B------:R-:W-:Y:S01]  /*10040*/  FMUL.FTZ R109, R4, R109 ;  /* 0x0000006d046d7220 */ /* 0x000fe20000410000 */
[C---:B------:R-:W-:Y:S01]  /*10050*/  FMUL.FTZ R110, R5.reuse, R110 ;  /* 0x0000006e056e7220 */ /* 0x040fe20000410000 */
[C---:B------:R-:W-:Y:S01]  /*10060*/  FMUL.FTZ R111, R5.reuse, R111 ;  /* 0x0000006f056f7220 */ /* 0x040fe20000410000 */
        /* <DEDUP_REMOVED lines=9> */
[----:B------:R-:W-:Y:S01]  /*10100*/  FMUL.FTZ R101, R4, R101 ;  /* 0x0000006504657220 */ /* 0x000fe20000410000 */
[C---:B------:R-:W-:Y:S01]  /*10110*/  FMUL.FTZ R102, R5.reuse, R102 ;  /* 0x0000006605667220 */ /* 0x040fe20000410000 */
[C---:B------:R-:W-:Y:S01]  /*10120*/  FMUL.FTZ R103, R5.reuse, R103 ;  /* 0x0000006705677220 */ /* 0x040fe20000410000 */
        /* <DEDUP_REMOVED lines=61> */
[----:B------:R-:W-:Y:S01]  /*10500*/  LEA R2, R2, R15, 0x2 ;  /* 0x0000000f02027211 */ /* 0x000fe200078e10ff */
        /* <DEDUP_REMOVED lines=28> */
[----:B------:R-:W5:Y:S01]  /*106d0*/  @P3 LDC R19, c[0x0][0x458] ;  /* 0x00011600ff133b82 */ /* 0x000f620000000800 */
[----:B------:R-:W3:Y:S01]  /*106e0*/  @P3 MUFU.LG2 R7, R7 ;  /* 0x0000000700073308 */ /* 0x000ee20000000c00 */
[----:B------:R-:W-:Y:S01]  /*106f0*/  STS.64 [R16+0x4000], R56 ;  /* 0x0040003810007388 */ /* 0x000fe20000000a00 */
[----:B-1----:R-:W-:-:S02]  /*10700*/  MOV R102, 0xff800000 ;  /* 0xff80000000667802 */ /* 0x002fc40000000f00 */
[----:B------:R-:W-:Y:S01]  /*10710*/  MOV R101, 0xff800000 ;  /* 0xff80000000657802 */ /* 0x000fe20000000f00 */
[----:B------:R-:W-:Y:S01]  /*10720*/  STS.64 [R16+0x4800], R58 ;  /* 0x0048003a10007388 */ /* 0x000fe20000000a00 */
[----:B------:R-:W-:Y:S01]  /*10730*/  LOP3.LUT R100, R6, 0x3c, RZ, 0xc0, !PT ;  /* 0x0000003c06647812 */ /* 0x000fe200078ec0ff */
[----:B------:R-:W1:Y:S01]  /*10740*/  @P2 LDC R20, c[0x0][0x458] ;  /* 0x00011600ff142b82 */ /* 0x000e620000000800 */
[----:B------:R-:W4:Y:S01]  /*10750*/  @P2 MUFU.LG2 R8, R8 ;  /* 0x0000000800082308 */ /* 0x000f220000000c00 */
[----:B------:R-:W-:Y:S01]  /*10760*/  STS.64 [R17+0x4000], R60 ;  /* 0x0040003c11007388 */ /* 0x000fe20000000a00 */
[----:B------:R-:W-:-:S03]  /*10770*/  P2R R0, PR, RZ, 0x10 ;  /* 0x00000010ff007803 */ /* 0x000fc60000000000 */
[----:B------:R-:W-:Y:S04]  /*10780*/  STS.64 [R17+0x4800], R62 ;  /* 0x0048003e11007388 */ /* 0x000fe80000000a00 */
[----:B------:R-:W-:Y:S01]  /*10790*/  STS.64 [R182+0x4000], R64 ;  /* 0x00400040b6007388 */ /* 0x000fe20000000a00 */
[----:B---3--:R-:W-:-:S03]  /*107a0*/  @P3 FMUL.FTZ R7, R7, 0.69314718246459960938 ;  /* 0x3f31721807073820 */ /* 0x008fc60000410000 */
[----:B------:R-:W-:Y:S01]  /*107b0*/  STS.64 [R182+0x4800], R66 ;  /* 0x00480042b6007388 */ /* 0x000fe20000000a00 */
[----:B-----5:R-:W-:-:S03]  /*107c0*/  @P3 FFMA.FTZ R102, R132, R19, R7 ;  /* 0x0000001384663223 */ /* 0x020fc60000010007 */
[----:B------:R-:W-:Y:S01]  /*107d0*/  STS.64 [R9+0x8000], R68 ;  /* 0x0080004409007388 */ /* 0x000fe20000000a00 */
[----:B----4-:R-:W-:-:S03]  /*107e0*/  @P2 FMUL.FTZ R8, R8, 0.69314718246459960938 ;  /* 0x3f31721808082820 */ /* 0x010fc60000410000 */
[----:B------:R3:W-:Y:S01]  /*107f0*/  STS.64 [R9+0x8800], R70 ;  /* 0x0088004609007388 */ /* 0x0007e20000000a00 */
[----:B-1----:R-:W-:Y:S01]  /*10800*/  @P2 FFMA.FTZ R101, R3, R20, R8 ;  /* 0x0000001403652223 */ /* 0x002fe20000010008 */
[----:B------:R-:W-:Y:S02]  /*10810*/  IADD3 R3, PT, PT, R135, 0x28, RZ ;  /* 0x0000002887037810 */ /* 0x000fe40007ffe0ff */
[----:B------:R1:W-:Y:S04]  /*10820*/  STS.64 [R10+0x8000], R72 ;  /* 0x008000480a007388 */ /* 0x0003e80000000a00 */
[----:B------:R1:W-:Y:S04]  /*10830*/  STS.64 [R10+0x8800], R74 ;  /* 0x0088004a0a007388 */ /* 0x0003e80000000a00 */
[----:B------:R1:W-:Y:S04]  /*10840*/  STS.64 [R13+0x8000], R76 ;  /* 0x0080004c0d007388 */ /* 0x0003e80000000a00 */
[----:B------:R1:W-:Y:S04]  /*10850*/  STS.64 [R13+0x8800], R78 ;  /* 0x0088004e0d007388 */ /* 0x0003e80000000a00 */
[----:B------:R1:W-:Y:S04]  /*10860*/  STS.64 [R12+0x8000], R80 ;  /* 0x008000500c007388 */ /* 0x0003e80000000a00 */
[----:B------:R1:W-:Y:S01]  /*10870*/  STS.64 [R12+0x8800], R82 ;  /* 0x008800520c007388 */ /* 0x0003e20000000a00 */
[----:B---3--:R-:W-:-:S03]  /*10880*/  IADD3 R9, PT, PT, -R211, RZ, RZ ;  /* 0x000000ffd3097210 */ /* 0x008fc60007ffe1ff */
[----:B------:R1:W-:Y:S01]  /*10890*/  STS.64 [R11+0x8000], R84 ;  /* 0x008000540b007388 */ /* 0x0003e20000000a00 */
[----:B--2---:R-:W-:-:S03]  /*108a0*/  IMAD R211, R14, UR8, R211 ;  /* 0x000000080ed37c24 */ /* 0x004fc6000f8e02d3 */
        /* <DEDUP_REMOVED lines=38> */
[C---:B------:R-:W-:Y:S01]  /*10b10*/  VIADD R103, R133.reuse, 0x8 ;  /* 0x0000000885677836 */ /* 0x040fe20000000000 */
[C---:B-1----:R-:W-:Y:S02]  /*10b20*/  IADD3 R2, P2, PT, R106.reuse, R133, RZ ;  /* 0x000000856a027210 */ /* 0x042fe40007f5e0ff */
[-C--:B------:R-:W-:Y:S02]  /*10b30*/  ISETP.GE.AND P4, PT, R133, R196.reuse, PT ;  /* 0x000000c48500720c */ /* 0x080fe40003f86270 */
[----:B------:R-:W-:Y:S02]  /*10b40*/  ISETP.GE.AND P3, PT, R103, R196, PT ;  /* 0x000000c46700720c */ /* 0x000fe40003f66270 */
[----:B------:R-:W-:Y:S02]  /*10b50*/  LEA.HI.X.SX32 R103, R106, RZ, 0x1, P2 ;  /* 0x000000ff6a677211 */ /* 0x000fe400010f0eff */
[----:B--2---:R-:W-:-:S04]  /*10b60*/  LEA R106, P2, R2, UR4, 0x2 ;  /* 0x00000004026a7c11 */ /* 0x004fc8000f8410ff */
[----:B------:R-:W-:-:S05]  /*10b70*/  LEA.HI.X R107, R2, UR5, R103, 0x2, P2 ;  /* 0x00000005026b7c11 */ /* 0x000fca00090f1467 */
[----:B------:R2:W-:Y:S04]  /*10b80*/  @!P4 STG.E desc[UR14][R106.64], R102 ;  /* 0x000000666a00c986 */ /* 0x0005e8000c10190e */
[----:B------:R2:W-:Y:S02]  /*10b90*/  @!P3 STG.E desc[UR14][R106.64+0x20], R101 ;  /* 0x000020656a00b986 */ /* 0x0005e4000c10190e */
.L_x_2523:
[----:B------:R-:W-:Y:S05]  /*10ba0*/  BSYNC.RECONVERGENT B0 ;  /* 0x0000000000007941 */ /* 0x000fea0003800200 */
.L_x_2522:
        /* <DEDUP_REMOVED lines=21> */
.L_x_2525:
[----:B------:R-:W-:Y:S05]  /*10d00*/  BSYNC.RECONVERGENT B0 ;  /* 0x0000000000007941 */ /* 0x000fea0003800200 */
.L_x_2524:
[----:B------:R-:W-:Y:S01]  /*10d10*/  BSSY.RECONVERGENT B0, `(.L_x_2526) ;  /* 0x0000014000007945 */ /* 0x000fe20003800200 */
[----:B------:R-:W-:Y:S02]  /*10d20*/  ISETP.GE.AND P6, PT, R3, R196, PT ;  /* 0x000000c40300720c */ /* 0x000fe40003fc6270 */
[----:B------:R-:W-:Y:S01]  /*10d30*/  IADD3 R135, PT, PT, R135, 0x38, RZ ;  /* 0x0000003887877810 */ /* 0x000fe20007ffe0ff */
[----:B------:R-:W-:Y:S10]  /*10d40*/  @P5 BRA `(.L_x_2527) ;  /* 0x0000000000405947 */ /* 0x000ff40003800000 */
[----:B------:R-:W3:Y:S02]  /*10d50*/  LDCU UR4, c[0x0][0x440] ;  /* 0x00008800ff0477ac */ /* 0x000ee40008000800 */
[----:B---3--:R-:W-:Y:S02]  /*10d60*/  ISETP.GE.AND P5, PT, R100, UR4, PT ;  /* 0x0000000464007c0c */ /* 0x008fe4000bfa6270 */
[----:B------:R-:W-:Y:S02]  /*10d70*/  ISETP.GE.AND P4, PT, R102, UR4, PT ;  /* 0x0000000466007c0c */ /* 0x000fe4000bf86270 */
[----:B------:R-:W-:-:S09]  /*10d80*/  ISETP.GE.AND P3, PT, R101, UR4, PT ;  /* 0x0000000465007c0c */ /* 0x000fd2000bf66270 */
[----:B-1----:R-:W2:Y:S02]  /*10d90*/  @!P5 LDC.64 R2, c[0x0][0x3f8] ;  /* 0x0000fe00ff02db82 */ /* 0x002ea40000000a00 */
[----:B--2---:R-:W-:-:S04]  /*10da0*/  @!P5 LEA R32, P2, R103, R2, 0x2 ;  /* 0x000000026720d211 */ /* 0x004fc800078410ff */
        /* <DEDUP_REMOVED lines=10> */
.L_x_2527:
[----:B------:R-:W-:Y:S05]  /*10e50*/  BSYNC.RECONVERGENT B0 ;  /* 0x0000000000007941 */ /* 0x000fea0003800200 */
.L_x_2526:
[----:B------:R-:W-:Y:S01]  /*10e60*/  BSSY.RECONVERGENT B0, `(.L_x_2528) ;  /* 0x0000013000007945 */ /* 0x000fe20003800200 */
[----:B------:R-:W-:-:S03]  /*10e70*/  ISETP.GE.AND P5, PT, R135, R196, PT ;  /* 0x000000c48700720c */ /* 0x000fc60003fa6270 */
[----:B------:R-:W-:Y:S10]  /*10e80*/  @P1 BRA `(.L_x_2529) ;  /* 0x0000000000401947 */ /* 0x000ff40003800000 */
        /* <DEDUP_REMOVED lines=16> */
.L_x_2529:
[----:B------:R-:W-:Y:S05]  /*10f90*/  BSYNC.RECONVERGENT B0 ;  /* 0x0000000000007941 */ /* 0x000fea0003800200 */
.L_x_2528:
[----:B------:R-:W-:Y:S04]  /*10fa0*/  BSSY.RECONVERGENT B0, `(.L_x_2530) ;  /* 0x0000012000007945 */ /* 0x000fe80003800200 */
[----:B------:R-:W-:Y:S05]  /*10fb0*/  @P0 BRA `(.L_x_2531) ;  /* 0x0000000000400947 */ /* 0x000fea0003800000 */
[----:B------:R-:W5:Y:S02]  /*10fc0*/  LDCU UR4, c[0x0][0x440] ;  /* 0x00008800ff0477ac */ /* 0x000f640008000800 */
[----:B-----5:R-:W-:Y:S02]  /*10fd0*/  ISETP.GE.AND P3, PT, R100, UR4, PT ;  /* 0x0000000464007c0c */ /* 0x020fe4000bf66270 */
[----:B------:R-:W-:Y:S02]  /*10fe0*/  ISETP.GE.AND P2, PT, R102, UR4, PT ;  /* 0x0000000466007c0c */ /* 0x000fe4000bf46270 */
[----:B------:R-:W-:-:S09]  /*10ff0*/  ISETP.GE.AND P1, PT, R101, UR4, PT ;  /* 0x0000000465007c0c */ /* 0x000fd2000bf26270 */
[----:B-1--4-:R-:W1:Y:S08]  /*11000*/  @!P3 LDC.64 R24, c[0x0][0x3f8] ;  /* 0x0000fe00ff18bb82 */ /* 0x012e700000000a00 */
[----:B---3--:R-:W3:Y:S01]  /*11010*/  @!P2 LDC.64 R2, c[0x0][0x3f8] ;  /* 0x0000fe00ff02ab82 */ /* 0x008ee20000000a00 */
        /* <DEDUP_REMOVED lines=10> */
.L_x_2531:
[----:B------:R-:W-:Y:S05]  /*110c0*/  BSYNC.RECONVERGENT B0 ;  /* 0x0000000000007941 */ /* 0x000fea0003800200 */
.L_x_2530:
        /* <DEDUP_REMOVED lines=19> */
.L_x_2533:
[----:B------:R-:W-:Y:S05]  /*11200*/  BSYNC.RECONVERGENT B0 ;  /* 0x0000000000007941 */ /* 0x000fea0003800200 */
.L_x_2532:
        /* <DEDUP_REMOVED lines=19> */
.L_x_2535:
[----:B------:R-:W-:Y:S05]  /*11340*/  BSYNC.RECONVERGENT B0 ;  /* 0x0000000000007941 */ /* 0x000fea0003800200 */
.L_x_2534:
        /* <DEDUP_REMOVED lines=18> */
.L_x_2537:
[----:B------:R-:W-:Y:S05]  /*11470*/  BSYNC.RECONVERGENT B0 ;  /* 0x0000000000007941 */ /* 0x000fea0003800200 */
.L_x_2536:
[----:B------:R-:W-:Y:S05]  /*11480*/  @P5 EXIT ;  /* 0x000000000000594d */ /* 0x000fea0003800000 */
[----:B------:R-:W5:Y:S02]  /*11490*/  LDCU UR4, c[0x0][0x440] ;  /* 0x00008800ff0477ac */ /* 0x000f640008000800 */
[----:B-----5:R-:W-:Y:S02]  /*114a0*/  ISETP.GE.AND P4, PT, R100, UR4, PT ;  /* 0x0000000464007c0c */ /* 0x020fe4000bf86270 */
[----:B------:R-:W-:Y:S02]  /*114b0*/  ISETP.GE.AND P2, PT, R102, UR4, PT ;  /* 0x0000000466007c0c */ /* 0x000fe4000bf46270 */
[----:B------:R-:W-:-:S09]  /*114c0*/  ISETP.GE.AND P0, PT, R101, UR4, PT ;  /* 0x0000000465007c0c */ /* 0x000fd2000bf06270 */
[----:B-1----:R-:W1:Y:S08]  /*114d0*/  @!P4 LDC.64 R8, c[0x0][0x3f8] ;  /* 0x0000fe00ff08cb82 */ /* 0x002e700000000a00 */
[----:B---34-:R-:W3:Y:S01]  /*114e0*/  @!P2 LDC.64 R2, c[0x0][0x3f8] ;  /* 0x0000fe00ff02ab82 */ /* 0x018ee20000000a00 */
        /* <DEDUP_REMOVED lines=12> */
.L_x_2538:
        /* <DEDUP_REMOVED lines=13> */
.L_x_6902:


//--------------------- .text._ZN5flash24flash_fwd_splitkv_kernelI23Flash_fwd_kernel_traitsILi192ELi64ELi64ELi4ELb0ELb0EN7cutlass6half_tE19Flash_kernel_traitsILi192ELi64ELi64ELi4ES3_EELb0ELb1ELb0ELb0ELb0ELb0ELb1ELb1EEEvNS_16Flash_fwd_paramsE --------------------------
	.section	.text._ZN5flash24flash_fwd_splitkv_kernelI23Flash_fwd_kernel_traitsILi192ELi64ELi64ELi4ELb0ELb0EN7cutlass6half_tE19Flash_kernel_traitsILi192ELi64ELi64ELi4ES3_EELb0ELb1ELb0ELb0ELb0ELb0ELb1ELb1EEEvNS_16Flash_fwd_paramsE,"ax",@progbits
	.align	128
        .global         _ZN5flash24flash_fwd_splitkv_kernelI23Flash_fwd_kernel_traitsILi192ELi64ELi64ELi4ELb0ELb0EN7cutlass6half_tE19Flash_kernel_traitsILi192ELi64ELi64ELi4ES3_EELb0ELb1ELb0ELb0ELb0ELb0ELb1ELb1EEEvNS_16Flash_fwd_paramsE
        .type           _ZN5flash24flash_fwd_splitkv_kernelI23Flash_fwd_kernel_traitsILi192ELi64ELi64ELi4ELb0ELb0EN7cutlass6half_tE19Flash_kernel_traitsILi192ELi64ELi64ELi4ES3_EELb0ELb1ELb0ELb0ELb0ELb0ELb1ELb1EEEvNS_16Flash_fwd_paramsE,@function
        .size           _ZN5flash24flash_fwd_splitkv_kernelI23Flash_fwd_kernel_traitsILi192ELi64ELi64ELi4ELb0ELb0EN7cutlass6half_tE19Flash_kernel_traitsILi192ELi64ELi64ELi4ES3_EELb0ELb1ELb0ELb0ELb0ELb0ELb1ELb1EEEvNS_16Flash_fwd_paramsE,(.L_x_6903 - _ZN5flash24flash_fwd_splitkv_kernelI23Flash_fwd_kernel_traitsILi192ELi64ELi64ELi4ELb0ELb0EN7cutlass6half_tE19Flash_kernel_traitsILi192ELi64ELi64ELi4ES3_EELb0ELb1ELb0ELb0ELb0ELb0ELb1ELb1EEEvNS_16Flash_fwd_paramsE)
        .other          _ZN5flash24flash_fwd_splitkv_kernelI23Flash_fwd_kernel_traitsILi192ELi64ELi64ELi4ELb0ELb0EN7cutlass6half_tE19Flash_kernel_traitsILi192ELi64ELi64ELi4ES3_EELb0ELb1ELb0ELb0ELb0ELb0ELb1ELb1EEEvNS_16Flash_fwd_paramsE,@"STO_CUDA_ENTRY STV_DEFAULT"
_ZN5flash24flash_fwd_splitkv_kernelI23Flash_fwd_kernel_traitsILi192ELi64ELi64ELi4ELb0ELb0EN7cutlass6half_tE19Flash_kernel_traitsILi192ELi64ELi64ELi4ES3_EELb0ELb1ELb0ELb0ELb0ELb0ELb1ELb1EEEvNS_16Flash_fwd_paramsE:
.text._ZN5flash24flash_fwd_splitkv_kernelI23Flash_fwd_kernel_traitsILi192ELi64ELi64ELi4ELb0ELb0EN7cutlass6half_tE19Flash_kernel_traitsILi192ELi64ELi64ELi4ES3_EELb0ELb1ELb0ELb0ELb0ELb0ELb1ELb1EEEvNS_16Flash_fwd_paramsE:
        /* <DEDUP_REMOVED lines=30> */
[----:B-1----:R-:W-:Y:S02]  /*01e0*/  ISETP.NE.U32.AND P3, PT, R2, RZ, PT ;  /* 0x000000ff0200720c */ /* 0x002fe40003f65070 */
[----:B------:R-:W-:Y:S02]  /*01f0*/  @!P2 LOP3.LUT R201, RZ, R7, RZ, 0x33, !PT ;  /* 0x00000007ffc9a212 */ /* 0x000fe400078e33ff */
[----:B------:R-:W-:-:S03]  /*0200*/  ISETP.NE.AND.EX P3, PT, R3, RZ, PT, P3 ;  /* 0x000000ff0300720c */ /* 0x000fc60003f65330 */
[----:B--2---:R-:W-:-:S04]  /*0210*/  IMAD.WIDE.U32 R16, R201, 0x4, R4 ;  /* 0x00000004c9107825 */ /* 0x004fc800078e0004 */
        /* <DEDUP_REMOVED lines=18> */
[----:B-1----:R-:W-:-:S02]  /*0340*/  IADD3 R16, P0, PT, R5, R2, RZ ;  /* 0x0000000205107210 */ /* 0x002fc40007f1e0ff */
[----:B------:R-:W-:-:S03]  /*0350*/  ISETP.EQ.OR.EX P5, PT, R3, RZ, !P2, P5 ;  /* 0x000000ff0300720c */ /* 0x000fc600057a2750 */
[----:B------:R-:W-:-:S10]  /*0360*/  IMAD.X R17, R0, 0x1, R3, P0 ;  /* 0x0000000100117824 */ /* 0x000fd400000e0603 */
[----:B------:R1:W5:Y:S01]  /*0370*/  @!P5 LDG.E R9, desc[UR6][R16.64] ;  /* 0x000000061009d981 */ /* 0x000362000c1e1900 */
[----:B------:R-:W3:Y:S01]  /*0380*/  @!P1 LDC R200, c[0x0][0x434] ;  /* 0x00010d00ffc89b82 */ /* 0x000ee20000000800 */
[----:B------:R-:W-:Y:S01]  /*0390*/  ISETP.NE.U32.AND P0, PT, R2, RZ, PT ;  /* 0x000000ff0200720c */ /* 0x000fe20003f05070 */
[----:B------:R-:W4:Y:S03]  /*03a0*/  S2R R11, SR_CTAID.X ;  /* 0x00000000000b7919 */ /* 0x000f260000002500 */
[----:B------:R-:W-:Y:S01]  /*03b0*/  ISETP.NE.AND.EX P0, PT, R3, RZ, PT, P0 ;  /* 0x000000ff0300720c */ /* 0x000fe20003f05300 */
[----:B----4-:R-:W-:Y:S02]  /*03c0*/  IMAD.SHL.U32 R67, R11, 0x40, RZ ;  /* 0x000000400b437824 */ /* 0x010fe400078e00ff */
[----:B--2---:R-:W-:-:S10]  /*03d0*/  @P1 IMAD.IADD R200, R15, 0x1, -R10 ;  /* 0x000000010fc81824 */ /* 0x004fd400078e0a0a */
[----:B------:R-:W2:Y:S01]  /*03e0*/  @!P0 LDC R15, c[0x0][0x438] ;  /* 0x00010e00ff0f8b82 */ /* 0x000ea20000000800 */
[----:B---3--:R-:W-:Y:S01]  /*03f0*/  ISETP.GT.AND P1, PT, R200, R67, PT ;  /* 0x00000043c800720c */ /* 0x008fe20003f24270 */
[----:B-1----:R-:W-:-:S12]  /*0400*/  @!P0 BRA `(.L_x_2539) ;  /* 0x00000000000c8947 */ /* 0x002fd80003800000 */
[----:B------:R-:W2:Y:S02]  /*0410*/  @P2 LDG.E R2, desc[UR6][R16.64+0x4] ;  /* 0x0000040610022981 */ /* 0x000ea4000c1e1900 */
[----:B--2--5:R-:W-:-:S06]  /*0420*/  @P2 IADD3 R15, PT, PT, R2, -R9, RZ ;  /* 0x80000009020f2210 */ /* 0x024fcc0007ffe0ff */
[----:B------:R1:W5:Y:S02]  /*0430*/  @!P2 LDG.E R15, desc[UR6][R16.64] ;  /* 0x00000006100fa981 */ /* 0x000364000c1e1900 */
.L_x_2539:
[----:B------:R-:W-:Y:S05]  /*0440*/  @!P1 EXIT ;  /* 0x000000000000994d */ /* 0x000fea0003800000 */
[----:B------:R-:W3:Y:S01]  /*0450*/  LDC R6, c[0x0][0x374] ;  /* 0x0000dd00ff067b82 */ /* 0x000ee20000000800 */
[--C-:B--2--5:R-:W-:Y:S01]  /*0460*/  IMAD.IADD R70, R15, 0x1, -R8.reuse ;  /* 0x000000010f467824 */ /* 0x124fe200078e0a08 */
[----:B------:R-:W2:Y:S01]  /*0470*/  S2R R134, SR_TID.X ;  /* 0x0000000000867919 */ /* 0x000ea20000002100 */
[----:B------:R-:W-:-:S05]  /*0480*/  @P3 IMAD.IADD R62, R13, 0x1, -R8 ;  /* 0x000000010d3e3824 */ /* 0x000fca00078e0a08 */
[----:B------:R-:W4:Y:S08]  /*0490*/  LDC R2, c[0x0][0x438] ;  /* 0x00010e00ff027b82 */ /* 0x000f300000000800 */
[----:B------:R-:W1:Y:S01]  /*04a0*/  LDC R65, c[0x0][0x504] ;  /* 0x00014100ff417b82 */ /* 0x000e620000000800 */
[----:B---3--:R-:W-:-:S04]  /*04b0*/  IABS R4, R6 ;  /* 0x0000000600047213 */ /* 0x008fc80000000000 */
[----:B------:R-:W3:Y:S01]  /*04c0*/  I2F.RP R12, R4 ;  /* 0x00000004000c7306 */ /* 0x000ee20000209400 */
[----:B----4-:R-:W-:-:S05]  /*04d0*/  VIADD R2, R2, 0x3f ;  /* 0x0000003f02027836 */ /* 0x010fca0000000000 */
[----:B------:R-:W-:Y:S01]  /*04e0*/  SHF.R.S32.HI R19, RZ, 0x1f, R2 ;  /* 0x0000001fff137819 */ /* 0x000fe20000011402 */
[----:B-1----:R-:W-:-:S03]  /*04f0*/  IMAD.IADD R65, R200, 0x1, R65 ;  /* 0x00000001c8417824 */ /* 0x002fc600078e0241 */
[----:B------:R-:W-:Y:S01]  /*0500*/  LEA.HI R19, R19, R2, RZ, 0x6 ;  /* 0x0000000213137211 */ /* 0x000fe200078f30ff */
[----:B------:R-:W-:Y:S01]  /*0510*/  IMAD.MOV.U32 R2, RZ, RZ, RZ ;  /* 0x000000ffff027224 */ /* 0x000fe200078e00ff */
[----:B---3--:R-:W1:Y:S02]  /*0520*/  MUFU.RCP R3, R12 ;  /* 0x0000000c00037308 */ /* 0x008e640000001000 */
[----:B------:R-:W-:-:S05]  /*0530*/  LEA.HI.SX32 R19, R19, R6, 0x1a ;  /* 0x0000000613137211 */ /* 0x000fca00078fd2ff */
[----:B------:R-:W-:-:S05]  /*0540*/  VIADD R19, R19, 0xffffffff ;  /* 0xffffffff13137836 */ /* 0x000fca0000000000 */
[----:B------:R-:W-:Y:S02]  /*0550*/  IABS R21, R19 ;  /* 0x0000001300157213 */ /* 0x000fe40000000000 */
[-C--:B------:R-:W-:Y:S01]  /*0560*/  LOP3.LUT R19, R19, R6.reuse, RZ, 0x3c, !PT ;  /* 0x0000000613137212 */ /* 0x080fe200078e3cff */
[----:B-1----:R-:W-:Y:S01]  /*0570*/  VIADD R3, R3, 0xffffffe ;  /* 0x0ffffffe03037836 */ /* 0x002fe20000000000 */
[----:B------:R-:W-:Y:S02]  /*0580*/  IABS R12, R6 ;  /* 0x00000006000c7213 */ /* 0x000fe40000000000 */
[----:B------:R-:W-:-:S03]  /*0590*/  ISETP.GE.AND P0, PT, R19, RZ, PT ;  /* 0x000000ff1300720c */ /* 0x000fc60003f06270 */
[----:B------:R-:W1:Y:S01]  /*05a0*/  F2I.FTZ.U32.TRUNC.NTZ R3, R3 ;  /* 0x0000000300037305 */ /* 0x000e62000021f000 */
[----:B------:R-:W-:Y:S02]  /*05b0*/  IMAD.MOV R12, RZ, RZ, -R12 ;  /* 0x000000ffff0c7224 */ /* 0x000fe400078e0a0c */
[----:B-1----:R-:W-:-:S04]  /*05c0*/  IMAD.MOV R17, RZ, RZ, -R3 ;  /* 0x000000ffff117224 */ /* 0x002fc800078e0a03 */
[----:B------:R-:W-:-:S04]  /*05d0*/  IMAD R14, R17, R4, RZ ;  /* 0x00000004110e7224 */ /* 0x000fc800078e02ff */
[----:B------:R-:W-:Y:S02]  /*05e0*/  IMAD.HI.U32 R14, R3, R14, R2 ;  /* 0x0000000e030e7227 */ /* 0x000fe400078e0002 */
[----:B------:R-:W1:Y:S04]  /*05f0*/  @!P3 LDC.64 R2, c[0x0][0x488] ;  /* 0x00012200ff02bb82 */ /* 0x000e680000000a00 */
[----:B------:R-:W-:-:S04]  /*0600*/  IMAD.HI.U32 R17, R14, R21, RZ ;  /* 0x000000150e117227 */ /* 0x000fc800078e00ff */
[----:B------:R-:W-:Y:S02]  /*0610*/  IMAD R21, R17, R12, R21 ;  /* 0x0000000c11157224 */ /* 0x000fe400078e0215 */
[----:B------:R-:W3:Y:S03]  /*0620*/  @!P3 LDC R12, c[0x0][0x43c] ;  /* 0x00010f00ff0cbb82 */ /* 0x000ee60000000800 */
[----:B------:R-:W-:Y:S02]  /*0630*/  ISETP.GT.U32.AND P1, PT, R4, R21, PT ;  /* 0x000000150400720c */ /* 0x000fe40003f24070 */
[----:B-1----:R-:W-:-:S11]  /*0640*/  @!P3 ISETP.NE.U32.AND P2, PT, R2, RZ, PT ;  /* 0x000000ff0200b20c */ /* 0x002fd60003f45070 */
[----:B------:R-:W-:Y:S01]  /*0650*/  @!P1 IMAD.IADD R21, R21, 0x1, -R4 ;  /* 0x0000000115159824 */ /* 0x000fe200078e0a04 */
[----:B------:R-:W1:Y:S01]  /*0660*/  S2R R2, SR_CTAID.Y ;  /* 0x0000000000027919 */ /* 0x000e620000002600 */
[----:B------:R-:W-:Y:S01]  /*0670*/  @!P3 ISETP.NE.AND.EX P2, PT, R3, RZ, PT, P2 ;  /* 0x000000ff0300b20c */ /* 0x000fe20003f45320 */
[----:B------:R-:W-:Y:S01]  /*0680*/  @!P1 VIADD R17, R17, 0x1 ;  /* 0x0000000111119836 */ /* 0x000fe20000000000 */
[----:B------:R-:W-:Y:S02]  /*0690*/  ISETP.NE.AND P1, PT, R6, RZ, PT ;  /* 0x000000ff0600720c */ /* 0x000fe40003f25270 */
[----:B------:R-:W-:Y:S02]  /*06a0*/  ISETP.GE.U32.AND P5, PT, R21, R4, PT ;  /* 0x000000041500720c */ /* 0x000fe40003fa6070 */
[----:B------:R-:W4:Y:S01]  /*06b0*/  LDC R4, c[0x0][0x508] ;  /* 0x00014200ff047b82 */ /* 0x000f220000000800 */
[----:B---3--:R-:W-:-:S05]  /*06c0*/  @!P3 SEL R3, R12, RZ, P2 ;  /* 0x000000ff0c03b207 */ /* 0x008fca0001000000 */
[----:B------:R-:W-:-:S04]  /*06d0*/  @!P3 IMAD.IADD R62, R70, 0x1, R3 ;  /* 0x00000001463eb824 */ /* 0x000fc800078e0203 */
[----:B------:R-:W-:Y:S01]  /*06e0*/  VIADD R3, R62, 0x3f ;  /* 0x0000003f3e037836 */ /* 0x000fe20000000000 */
[----:B------:R-:W-:Y:S01]  /*06f0*/  IADD3 R13, PT, PT, -R65, R67, R62 ;  /* 0x00000043410d7210 */ /* 0x000fe20007ffe13e */
[----:B------:R-:W-:-:S03]  /*0700*/  @P5 VIADD R17, R17, 0x1 ;  /* 0x0000000111115836 */ /* 0x000fc60000000000 */
[----:B------:R-:W-:Y:S01]  /*0710*/  IADD3 R15, PT, PT, R3, R67, -R200 ;  /* 0x00000043030f7210 */ /* 0x000fe20007ffe8c8 */
[----:B------:R-:W-:Y:S01]  /*0720*/  @!P0 IMAD.MOV R17, RZ, RZ, -R17 ;  /* 0x000000ffff118224 */ /* 0x000fe200078e0a11 */
[----:B------:R-:W-:Y:S02]  /*0730*/  @!P1 LOP3.LUT R17, RZ, R6, RZ, 0x33, !PT ;  /* 0x00000006ff119212 */ /* 0x000fe400078e33ff */
[----:B------:R-:W-:Y:S02]  /*0740*/  SHF.R.S32.HI R6, RZ, 0x1f, R3 ;  /* 0x0000001fff067819 */ /* 0x000fe40000011403 */
[----:B------:R-:W-:Y:S02]  /*0750*/  SHF.R.S32.HI R12, RZ, 0x1f, R13 ;  /* 0x0000001fff0c7819 */ /* 0x000fe4000001140d */
[----:B------:R-:W-:Y:S02]  /*0760*/  LEA.HI R6, R6, R3, RZ, 0x6 ;  /* 0x0000000306067211 */ /* 0x000fe400078f30ff */
[----:B----4-:R-:W-:Y:S01]  /*0770*/  IADD3 R4, PT, PT, R15, 0x40, R4 ;  /* 0x000000400f047810 */ /* 0x010fe20007ffe004 */
[----:B-1----:R-:W-:Y:S01]  /*0780*/  IMAD R15, R17, R2, RZ ;  /* 0x00000002110f7224 */ /* 0x002fe200078e02ff */
[----:B------:R-:W-:-:S02]  /*0790*/  SHF.R.S32.HI R6, RZ, 0x6, R6 ;  /* 0x00000006ff067819 */ /* 0x000fc40000011406 */
[----:B------:R-:W-:Y:S02]  /*07a0*/  SHF.R.S32.HI R3, RZ, 0x1f, R4 ;  /* 0x0000001fff037819 */ /* 0x000fe40000011404 */
[----:B------:R-:W-:Y:S02]  /*07b0*/  LEA.HI R12, R12, R13, RZ, 0x6 ;  /* 0x0000000d0c0c7211 */ /* 0x000fe400078f30ff */
[----:B------:R-:W-:Y:S02]  /*07c0*/  LEA.HI R3, R3, R4, RZ, 0x6 ;  /* 0x0000000403037211 */ /* 0x000fe400078f30ff */
[----:B------:R-:W-:Y:S02]  /*07d0*/  VIADDMNMX R6, R15, R17, R6, PT ;  /* 0x000000110f067246 */ /* 0x000fe40003800106 */
[----:B------:R-:W-:Y:S02]  /*07e0*/  SHF.R.S32.HI R12, RZ, 0x6, R12 ;  /* 0x00000006ff0c7819 */ /* 0x000fe4000001140c */
[----:B------:R-:W-:-:S02]  /*07f0*/  SHF.R.S32.HI R3, RZ, 0x6, R3 ;  /* 0x00000006ff037819 */ /* 0x000fc40000011403 */
[----:B------:R-:W-:Y:S01]  /*0800*/  VIMNMX R194, PT, PT, R15, R12, !PT ;  /* 0x0000000c0fc27248 */ /* 0x000fe20007fe0100 */
[----:B------:R-:W-:Y:S01]  /*0810*/  IMAD.MOV R12, RZ, RZ, -R201 ;  /* 0x000000ffff0c7224 */ /* 0x000fe200078e0ac9 */
[----:B------:R-:W-:-:S03]  /*0820*/  VIMNMX R135, PT, PT, R6, R3, PT ;  /* 0x0000000306877248 */ /* 0x000fc60003fe0100 */
[----:B------:R-:W-:Y:S01]  /*0830*/  IMAD R12, R7, R12, UR10 ;  /* 0x0000000a070c7e24 */ /* 0x000fe2000f8e020c */
[----:B------:R-:W-:-:S13]  /*0840*/  ISETP.GE.AND P0, PT, R194, R135, PT ;  /* 0x00000087c200720c */ /* 0x000fda0003f06270 */
[----:B--2---:R-:W-:Y:S05]  /*0850*/  @!P0 BRA `(.L_x_2540) ;  /* 0x0000000c00408947 */ /* 0x004fea0003800000 */
        /* <DEDUP_REMOVED lines=15> */
[C---:B------:R-:W-:Y:S02]  /*0950*/  LOP3.LUT R15, R17.reuse, 0x40, RZ, 0xfc, !PT ;  /* 0x00000040110f7812 */ /* 0x040fe400078efcff */
[----:B------:R-:W-:Y:S01]  /*0960*/  LOP3.LUT R13, R17, 0x80, RZ, 0xfc, !PT ;  /* 0x00000080110d7812 */ /* 0x000fe200078efcff */
[----:B-1----:R-:W-:-:S04]  /*0970*/  IMAD R4, R2, R4, R201 ;  /* 0x0000000402047224 */ /* 0x002fc800078e02c9 */
[----:B------:R-:W-:-:S04]  /*0980*/  IMAD R12, R4, R7, R12 ;  /* 0x00000007040c7224 */ /* 0x000fc800078e020c */
[----:B------:R-:W-:Y:S01]  /*0990*/  IMAD R67, R12, R5, R67 ;  /* 0x000000050c437224 */ /* 0x000fe200078e0243 */
[----:B------:R-:W-:-:S03]  /*09a0*/  IADD3 R12, PT, PT, R134, 0x20, RZ ;  /* 0x00000020860c7810 */ /* 0x000fc60007ffe0ff */
        /* <DEDUP_REMOVED lines=14> */
.L_x_2542:
[----:B------:R-:W-:Y:S05]  /*0a90*/  BSYNC.RECONVERGENT B0 ;  /* 0x0000000000007941 */ /* 0x000fea0003800200 */
.L_x_2541:
        /* <DEDUP_REMOVED lines=20> */
.L_x_2544:
[----:B------:R-:W-:Y:S05]  /*0be0*/  BSYNC.RECONVERGENT B0 ;  /* 0x0000000000007941 */ /* 0x000fea0003800200 */
.L_x_2543:
        /* <DEDUP_REMOVED lines=20> */
.L_x_2546:
[----:B------:R-:W-:Y:S05]  /*0d30*/  BSYNC.RECONVERGENT B0 ;  /* 0x0000000000007941 */ /* 0x000fea0003800200 */
.L_x_2545:
        /* <DEDUP_REMOVED lines=20> */
.L_x_2548:
[----:B------:R-:W-:Y:S05]  /*0e80*/  BSYNC.RECONVERGENT B0 ;  /* 0x0000000000007941 */ /* 0x000fea0003800200 */
.L_x_2547:
        /* <DEDUP_REMOVED lines=19> */
.L_x_2550:
[----:B------:R-:W-:Y:S05]  /*0fc0*/  BSYNC.RECONVERGENT B0 ;  /* 0x0000000000007941 */ /* 0x000fea0003800200 */
.L_x_2549:
        /* <DEDUP_REMOVED lines=18> */
.L_x_2552:
[----:B------:R-:W-:Y:S05]  /*10f0*/  BSYNC.RECONVERGENT B0 ;  /* 0x0000000000007941 */ /* 0x000fea0003800200 */
.L_x_2551:
        /* <DEDUP_REMOVED lines=18> */
.L_x_2554:
[----:B------:R-:W-:Y:S05]  /*1220*/  BSYNC.RECONVERGENT B0 ;  /* 0x0000000000007941 */ /* 0x000fea0003800200 */
.L_x_2553:
        /* <DEDUP_REMOVED lines=18> */
.L_x_2556:
[----:B------:R-:W-:Y:S05]  /*1350*/  BSYNC.RECONVERGENT B0 ;  /* 0x0000000000007941 */ /* 0x000fea0003800200 */
.L_x_2555:
        /* <DEDUP_REMOVED lines=32> */
.L_x_2540:
        /* <DEDUP_REMOVED lines=11> */
.L_x_2557:
[----:B------:R-:W-:Y:S05]  /*1610*/  BRA.U !UP0, `(.L_x_2558) ;  /* 0x0000000508947547 */ /* 0x000fea000b800000 */
[----:B-----5:R-:W1:Y:S01]  /*1620*/  LDC R7, c[0x0][0x4f0] ;  /* 0x00013c00ff077b82 */ /* 0x020e620000000800 */
[----:B------:R-:W-:Y:S01]  /*1630*/  LEA R6, R135, 0xffffffc0, 0x6 ;  /* 0xffffffc087067811 */ /* 0x000fe200078e30ff */
[----:B------:R-:W2:Y:S03]  /*1640*/  LDCU.64 UR4, c[0x0][0x4e8] ;  /* 0x00009d00ff0477ac */ /* 0x000ea60008000a00 */
[----:B------:R-:W-:Y:S01]  /*1650*/  IABS R0, R6 ;  /* 0x0000000600007213 */ /* 0x000fe20000000000 */
[----:B------:R-:W3:Y:S01]  /*1660*/  LDCU.64 UR8, c[0x0][0x3a0] ;  /* 0x00007400ff0877ac */ /* 0x000ee20008000a00 */
        /* <DEDUP_REMOVED lines=18> */
[----:B------:R-:W-:Y:S01]  /*1790*/  ISETP.GE.U32.AND P0, PT, R0, R3, PT ;  /* 0x000000030000720c */ /* 0x000fe20003f06070 */
[----:B--2---:R-:W-:Y:S01]  /*17a0*/  IMAD.WIDE.U32 R2, R201, UR4, RZ ;  /* 0x00000004c9027c25 */ /* 0x004fe2000f8e00ff */
[----:B------:R-:W-:-:S03]  /*17b0*/  LOP3.LUT R0, R6, R7, RZ, 0x3c, !PT ;  /* 0x0000000706007212 */ /* 0x000fc600078e3cff */
[----:B------:R-:W-:Y:S01]  /*17c0*/  IMAD R203, R201, UR5, R3 ;  /* 0x00000005c9cb7c24 */ /* 0x000fe2000f8e0203 */
[----:B------:R-:W-:Y:S01]  /*17d0*/  ISETP.GE.AND P1, PT, R0, RZ, PT ;  /* 0x000000ff0000720c */ /* 0x000fe20003f26270 */
[----:B------:R-:W1:Y:S01]  /*17e0*/  LDC R3, c[0x0][0x3e8] ;  /* 0x0000fa00ff037b82 */ /* 0x000e620000000800 */
[----:B------:R-:W2:Y:S05]  /*17f0*/  LDCU.64 UR4, c[0x0][0x3a8] ;  /* 0x00007500ff0477ac */ /* 0x000eaa0008000a00 */
[----:B------:R-:W-:Y:S01]  /*1800*/  @P0 VIADD R5, R5, 0x1 ;  /* 0x0000000105050836 */ /* 0x000fe20000000000 */
[----:B------:R-:W-:-:S04]  /*1810*/  LEA R202, P0, R2, UR12, 0x2 ;  /* 0x0000000c02ca7c11 */ /* 0x000fc8000f8010ff */
[----:B------:R-:W-:Y:S02]  /*1820*/  LEA.HI.X R203, R2, UR13, R203, 0x2, P0 ;  /* 0x0000000d02cb7c11 */ /* 0x000fe400080f14cb */
[----:B------:R-:W-:Y:S02]  /*1830*/  @!P1 IADD3 R5, PT, PT, -R5, RZ, RZ ;  /* 0x000000ff05059210 */ /* 0x000fe40007ffe1ff */
[----:B------:R-:W-:-:S05]  /*1840*/  @!P2 LOP3.LUT R5, RZ, R7, RZ, 0x33, !PT ;  /* 0x00000007ff05a212 */ /* 0x000fca00078e33ff */
[----:B------:R-:W-:-:S05]  /*1850*/  IMAD.WIDE R16, R5, 0x4, R202 ;  /* 0x0000000405107825 */ /* 0x000fca00078e02ca */
[----:B------:R-:W3:Y:S01]  /*1860*/  LDG.E R8, desc[UR6][R16.64] ;  /* 0x0000000610087981 */ /* 0x000ee2000c1e1900 */
[----:B-1----:R-:W-:Y:S02]  /*1870*/  IABS R2, R3 ;  /* 0x0000000300027213 */ /* 0x002fe40000000000 */
[----:B------:R-:W-:Y:S02]  /*1880*/  IADD3 R5, PT, PT, -R5, RZ, RZ ;  /* 0x000000ff05057210 */ /* 0x000fe40007ffe1ff */
[----:B------:R-:W1:Y:S03]  /*1890*/  I2F.RP R9, R2 ;  /* 0x0000000200097306 */ /* 0x000e660000209400 */
[----:B------:R-:W-:Y:S02]  /*18a0*/  IMAD R6, R7, R5, R6 ;  /* 0x0000000507067224 */ /* 0x000fe400078e0206 */
[----:B----4-:R-:W-:-:S03]  /*18b0*/  IMAD.U32 R5, RZ, RZ, UR15 ;  /* 0x0000000fff057e24 */ /* 0x010fc6000f8e00ff */
[----:B------:R-:W-:Y:S01]  /*18c0*/  SHF.R.S32.HI R7, RZ, 0x1f, R6 ;  /* 0x0000001fff077819 */ /* 0x000fe20000011406 */
[----:B-1----:R-:W1:Y:S02]  /*18d0*/  MUFU.RCP R14, R9 ;  /* 0x00000009000e7308 */ /* 0x002e640000001000 */
[----:B-1----:R-:W-:-:S06]  /*18e0*/  VIADD R14, R14, 0xffffffe ;  /* 0x0ffffffe0e0e7836 */ /* 0x002fcc0000000000 */
        /* <DEDUP_REMOVED lines=9> */
[----:B------:R-:W-:Y:S01]  /*1980*/  IMAD R13, R2, R9, R4 ;  /* 0x00000009020d7224 */ /* 0x000fe200078e0204 */
[----:B------:R-:W-:-:S04]  /*1990*/  MOV R4, UR14 ;  /* 0x0000000e00047c02 */ /* 0x000fc80008000f00 */
        /* <DEDUP_REMOVED lines=8> */
[----:B---3--:R-:W-:Y:S01]  /*1a20*/  SHF.R.S32.HI R9, RZ, 0x1f, R8 ;  /* 0x0000001fff097819 */ /* 0x008fe20000011408 */
[----:B------:R-:W-:-:S04]  /*1a30*/  IMAD.WIDE.U32 R16, R8, UR8, RZ ;  /* 0x0000000808107c25 */ /* 0x000fc8000f8e00ff */
[C---:B------:R-:W-:Y:S02]  /*1a40*/  IMAD R13, R9.reuse, UR8, RZ ;  /* 0x00000008090d7c24 */ /* 0x040fe4000f8e02ff */
[----:B--2---:R-:W-:Y:S02]  /*1a50*/  IMAD R9, R9, UR4, RZ ;  /* 0x0000000409097c24 */ /* 0x004fe4000f8e02ff */
[C---:B------:R-:W-:Y:S01]  /*1a60*/  IMAD R18, R8.reuse, UR9, R13 ;  /* 0x0000000908127c24 */ /* 0x040fe2000f8e020d */
[----:B------:R-:W1:Y:S01]  /*1a70*/  LDCU.128 UR8, c[0x0][0x3d0] ;  /* 0x00007a00ff0877ac */ /* 0x000e620008000c00 */
[C---:B------:R-:W-:Y:S02]  /*1a80*/  IMAD R14, R8.reuse, UR5, R9 ;  /* 0x00000005080e7c24 */ /* 0x040fe4000f8e0209 */
[----:B------:R-:W-:Y:S01]  /*1a90*/  IMAD.WIDE.U32 R8, R8, UR4, RZ ;  /* 0x0000000408087c25 */ /* 0x000fe2000f8e00ff */
[----:B------:R-:W2:Y:S03]  /*1aa0*/  LDCU.64 UR4, c[0x0][0x3c0] ;  /* 0x00007800ff0477ac */ /* 0x000ea60008000a00 */
[----:B------:R-:W-:Y:S01]  /*1ab0*/  IMAD.IADD R19, R17, 0x1, R18 ;  /* 0x0000000111137824 */ /* 0x000fe200078e0212 */
[----:B------:R-:W-:Y:S01]  /*1ac0*/  IADD3 R15, PT, PT, R9, R14, RZ ;  /* 0x0000000e090f7210 */ /* 0x000fe20007ffe0ff */
[----:B------:R-:W-:Y:S01]  /*1ad0*/  IMAD.MOV.U32 R18, RZ, RZ, R16 ;  /* 0x000000ffff127224 */ /* 0x000fe200078e0010 */
[----:B------:R-:W-:-:S02]  /*1ae0*/  MOV R9, R0 ;  /* 0x0000000000097202 */ /* 0x000fc40000000f00 */
[----:B------:R-:W-:Y:S01]  /*1af0*/  LOP3.LUT R16, RZ, R3, RZ, 0x33, !PT ;  /* 0x00000003ff107212 */ /* 0x000fe200078e33ff */
[----:B------:R-:W-:Y:S01]  /*1b00*/  IMAD.WIDE.U32 R18, R6, R4, R18 ;  /* 0x0000000406127225 */ /* 0x000fe200078e0012 */
[----:B------:R-:W-:-:S03]  /*1b10*/  MOV R14, R8 ;  /* 0x00000008000e7202 */ /* 0x000fc60000000f00 */
[----:B------:R-:W-:Y:S02]  /*1b20*/  @!P0 IMAD.MOV R9, RZ, RZ, -R9 ;  /* 0x000000ffff098224 */ /* 0x000fe400078e0a09 */
[----:B------:R-:W-:Y:S01]  /*1b30*/  IMAD R8, R7, R4, RZ ;  /* 0x0000000407087224 */ /* 0x000fe200078e02ff */
[----:B--2---:R-:W-:-:S03]  /*1b40*/  MOV R2, UR4 ;  /* 0x0000000400027c02 */ /* 0x004fc60008000f00 */
[----:B------:R-:W-:Y:S01]  /*1b50*/  IMAD R8, R6, R5, R8 ;  /* 0x0000000506087224 */ /* 0x000fe200078e0208 */
[----:B------:R-:W-:Y:S02]  /*1b60*/  MOV R3, UR5 ;  /* 0x0000000500037c02 */ /* 0x000fe40008000f00 */
[----:B------:R-:W-:Y:S01]  /*1b70*/  SEL R9, R16, R9, !P1 ;  /* 0x0000000910097207 */ /* 0x000fe20004800000 */
[----:B------:R-:W-:Y:S01]  /*1b80*/  IMAD R7, R7, R2, RZ ;  /* 0x0000000207077224 */ /* 0x000fe200078e02ff */
[----:B------:R-:W-:Y:S01]  /*1b90*/  IADD3 R19, PT, PT, R19, R8, RZ ;  /* 0x0000000813137210 */ /* 0x000fe20007ffe0ff */
[----:B------:R-:W-:-:S04]  /*1ba0*/  IMAD.WIDE.U32 R14, R6, R2, R14 ;  /* 0x00000002060e7225 */ /* 0x000fc800078e000e */
[----:B------:R-:W-:Y:S01]  /*1bb0*/  IMAD R7, R6, R3, R7 ;  /* 0x0000000306077224 */ /* 0x000fe200078e0207 */
[----:B------:R-:W-:Y:S01]  /*1bc0*/  SHF.R.S32.HI R6, RZ, 0x1f, R9 ;  /* 0x0000001fff067819 */ /* 0x000fe20000011409 */
[----:B-1----:R-:W-:-:S04]  /*1bd0*/  IMAD.WIDE.U32 R20, R9, UR8, R18 ;  /* 0x0000000809147c25 */ /* 0x002fc8000f8e0012 */
[C---:B------:R-:W-:Y:S02]  /*1be0*/  IMAD R8, R6.reuse, UR8, RZ ;  /* 0x0000000806087c24 */ /* 0x040fe4000f8e02ff */
[----:B------:R-:W-:Y:S02]  /*1bf0*/  IMAD.IADD R15, R15, 0x1, R7 ;  /* 0x000000010f0f7824 */ /* 0x000fe400078e0207 */
[----:B------:R-:W-:Y:S02]  /*1c00*/  IMAD R6, R6, UR10, RZ ;  /* 0x0000000a06067c24 */ /* 0x000fe4000f8e02ff */
[C---:B------:R-:W-:Y:S02]  /*1c10*/  IMAD R8, R9.reuse, UR9, R8 ;  /* 0x0000000909087c24 */ /* 0x040fe4000f8e0208 */
[C---:B------:R-:W-:Y:S02]  /*1c20*/  IMAD R6, R9.reuse, UR11, R6 ;  /* 0x0000000b09067c24 */ /* 0x040fe4000f8e0206 */
[----:B------:R-:W-:Y:S01]  /*1c30*/  IMAD.WIDE.U32 R18, R9, UR10, R14 ;  /* 0x0000000a09127c25 */ /* 0x000fe2000f8e000e */
[----:B------:R-:W-:-:S04]  /*1c40*/  IADD3 R8, PT, PT, R21, R8, RZ ;  /* 0x0000000815087210 */ /* 0x000fc80007ffe0ff */
[----:B------:R-:W-:Y:S01]  /*1c50*/  IADD3 R9, PT, PT, R19, R6, RZ ;  /* 0x0000000613097210 */ /* 0x000fe20007ffe0ff */
[----:B------:R-:W-:Y:S06]  /*1c60*/  BRA `(.L_x_2559) ;  /* 0x00000004006c7947 */ /* 0x000fec0003800000 */
.L_x_2558:
        /* <DEDUP_REMOVED lines=15> */
.L_x_2560:
[----:B------:R-:W2:Y:S01]  /*1d60*/  LDC.64 R4, c[0x0][0x3b8] ;  /* 0x0000ee00ff047b82 */ /* 0x000ea20000000a00 */
[----:B-1----:R-:W-:-:S05]  /*1d70*/  IADD3 R2, PT, PT, R8, R9, RZ ;  /* 0x0000000908027210 */ /* 0x002fca0007ffe0ff */
[C---:B--2---:R-:W-:Y:S02]  /*1d80*/  IMAD R21, R2.reuse, R5, RZ ;  /* 0x0000000502157224 */ /* 0x044fe400078e02ff */
[----:B------:R-:W-:-:S05]  /*1d90*/  IMAD.WIDE.U32 R2, R2, R4, RZ ;  /* 0x0000000402027225 */ /* 0x000fca00078e00ff */
[----:B------:R-:W-:Y:S02]  /*1da0*/  IADD3 R21, PT, PT, R3, R21, RZ ;  /* 0x0000001503157210 */ /* 0x000fe40007ffe0ff */
[----:B------:R-:W-:Y:S02]  /*1db0*/  MOV R20, R2 ;  /* 0x0000000200147202 */ /* 0x000fe40000000f00 */
.L_x_2561:
        /* <DEDUP_REMOVED lines=14> */
.L_x_2562:
[----:B------:R-:W1:Y:S01]  /*1ea0*/  LDC.64 R2, c[0x0][0x3c0] ;  /* 0x0000f000ff027b82 */ /* 0x000e620000000a00 */
[----:B------:R-:W-:-:S05]  /*1eb0*/  IADD3 R8, PT, PT, R8, R9, RZ ;  /* 0x0000000908087210 */ /* 0x000fca0007ffe0ff */
[C---:B-1----:R-:W-:Y:S02]  /*1ec0*/  IMAD R23, R8.reuse, R3, RZ ;  /* 0x0000000308177224 */ /* 0x042fe400078e02ff */
[----:B------:R-:W-:-:S05]  /*1ed0*/  IMAD.WIDE.U32 R8, R8, R2, RZ ;  /* 0x0000000208087225 */ /* 0x000fca00078e00ff */
[----:B------:R-:W-:Y:S02]  /*1ee0*/  IADD3 R23, PT, PT, R9, R23, RZ ;  /* 0x0000001709177210 */ /* 0x000fe40007ffe0ff */
[----:B------:R-:W-:-:S07]  /*1ef0*/  MOV R22, R8 ;  /* 0x0000000800167202 */ /* 0x000fce0000000f00 */
.L_x_2563:
[----:B------:R-:W1:Y:S01]  /*1f00*/  LDC R19, c[0x0][0x3e8] ;  /* 0x0000fa00ff137b82 */ /* 0x000e620000000800 */
[----:B------:R-:W-:Y:S02]  /*1f10*/  MOV R8, RZ ;  /* 0x000000ff00087202 */ /* 0x000fe40000000f00 */
[----:B------:R-:W-:Y:S02]  /*1f20*/  CS2R R202, SRZ ;  /* 0x0000000000ca7805 */ /* 0x000fe4000001ff00 */
[-C--:B-1----:R-:W-:Y:S02]  /*1f30*/  IABS R6, R19.reuse ;  /* 0x0000001300067213 */ /* 0x082fe40000000000 */
[----:B------:R-:W-:Y:S02]  /*1f40*/  LOP3.LUT R16, RZ, R19, RZ, 0x33, !PT ;  /* 0x00000013ff107212 */ /* 0x000fe400078e33ff */
[----:B------:R-:W1:Y:S08]  /*1f50*/  I2F.RP R13, R6 ;  /* 0x00000006000d7306 */ /* 0x000e700000209400 */
[----:B-1----:R-:W1:Y:S02]  /*1f60*/  MUFU.RCP R9, R13 ;  /* 0x0000000d00097308 */ /* 0x002e640000001000 */
[----:B-1----:R-:W-:-:S02]  /*1f70*/  IADD3 R9, PT, PT, R9, 0xffffffe, RZ ;  /* 0x0ffffffe09097810 */ /* 0x002fc40007ffe0ff */
[----:B------:R-:W-:-:S04]  /*1f80*/  LEA R13, R135, 0xffffffc0, 0x6 ;  /* 0xffffffc0870d7811 */ /* 0x000fc800078e30ff */
[----:B------:R-:W1:Y:S01]  /*1f90*/  F2I.FTZ.U32.TRUNC.NTZ R9, R9 ;  /* 0x0000000900097305 */ /* 0x000e62000021f000 */
[----:B------:R-:W-:Y:S01]  /*1fa0*/  SHF.R.S32.HI R15, RZ, 0x1f, R13 ;  /* 0x0000001fff0f7819 */ /* 0x000fe2000001140d */
[----:B------:R-:W-:-:S04]  /*1fb0*/  IMAD.WIDE.U32 R22, R13, R2, R22 ;  /* 0x000000020d167225 */ /* 0x000fc800078e0016 */
[C---:B------:R-:W-:Y:S02]  /*1fc0*/  IMAD R14, R15.reuse, R2, RZ ;  /* 0x000000020f0e7224 */ /* 0x040fe400078e02ff */
[-C--:B------:R-:W-:Y:S02]  /*1fd0*/  IMAD R18, R15, R4.reuse, RZ ;  /* 0x000000040f127224 */ /* 0x080fe400078e02ff */
[C---:B------:R-:W-:Y:S02]  /*1fe0*/  IMAD R15, R13.reuse, R3, R14 ;  /* 0x000000030d0f7224 */ /* 0x040fe400078e020e */
[----:B------:R-:W-:-:S03]  /*1ff0*/  IMAD.WIDE.U32 R20, R13, R4, R20 ;  /* 0x000000040d147225 */ /* 0x000fc600078e0014 */
[----:B------:R-:W-:Y:S01]  /*2000*/  IADD3 R23, PT, PT, R23, R15, RZ ;  /* 0x0000000f17177210 */ /* 0x000fe20007ffe0ff */
[--C-:B-1----:R-:W-:Y:S02]  /*2010*/  IMAD.MOV R0, RZ, RZ, -R9.reuse ;  /* 0x000000ffff007224 */ /* 0x102fe400078e0a09 */
[----:B------:R-:W-:Y:S02]  /*2020*/  IMAD R18, R13, R5, R18 ;  /* 0x000000050d127224 */ /* 0x000fe400078e0212 */
[----:B-----5:R-:W-:Y:S01]  /*2030*/  IMAD R7, R0, R6, RZ ;  /* 0x0000000600077224 */ /* 0x020fe200078e02ff */
[----:B------:R-:W-:Y:S02]  /*2040*/  IABS R0, R12 ;  /* 0x0000000c00007213 */ /* 0x000fe40000000000 */
[----:B------:R-:W-:Y:S01]  /*2050*/  IADD3 R21, PT, PT, R21, R18, RZ ;  /* 0x0000001215157210 */ /* 0x000fe20007ffe0ff */
        /* <DEDUP_REMOVED lines=14> */
[----:B------:R-:W-:-:S04]  /*2140*/  ISETP.NE.AND P1, PT, R19, RZ, PT ;  /* 0x000000ff1300720c */ /* 0x000fc80003f25270 */
[----:B------:R-:W-:-:S05]  /*2150*/  MOV R17, R0 ;  /* 0x0000000000117202 */ /* 0x000fca0000000f00 */
[----:B------:R-:W-:-:S05]  /*2160*/  @!P0 IMAD.MOV R17, RZ, RZ, -R17 ;  /* 0x000000ffff118224 */ /* 0x000fca00078e0a11 */
[----:B------:R-:W-:-:S04]  /*2170*/  SEL R13, R16, R17, !P1 ;  /* 0x00000011100d7207 */ /* 0x000fc80004800000 */
        /* <DEDUP_REMOVED lines=10> */
.L_x_2559:
[----:B------:R-:W-:Y:S01]  /*2220*/  IMAD.MOV.U32 R50, RZ, RZ, RZ ;  /* 0x000000ffff327224 */ /* 0x000fe200078e00ff */
[----:B------:R-:W-:Y:S01]  /*2230*/  ISETP.NE.AND P2, PT, R10, -0x1, PT ;  /* 0xffffffff0a00780c */ /* 0x000fe20003f45270 */
[----:B------:R-:W1:Y:S01]  /*2240*/  LDC.64 R110, c[0x0][0x3b0] ;  /* 0x0000ec00ff6e7b82 */ /* 0x000e620000000a00 */
[----:B------:R-:W2:Y:S03]  /*2250*/  LDCU.64 UR4, c[0x0][0x3c8] ;  /* 0x00007900ff0477ac */ /* 0x000ea60008000a00 */
[----:B------:R3:W5:Y:S01]  /*2260*/  @P4 LDG.E R50, desc[UR6][R114.64] ;  /* 0x0000000672324981 */ /* 0x000762000c1e1900 */
[C---:B------:R-:W-:Y:S01]  /*2270*/  IMAD.SHL.U32 R106, R134.reuse, 0x8, RZ ;  /* 0x00000008866a7824 */ /* 0x040fe200078e00ff */
[----:B------:R-:W4:Y:S01]  /*2280*/  LDCU.64 UR8, c[0x0][0x388] ;  /* 0x00007100ff0877ac */ /* 0x000f220008000a00 */
[----:B------:R-:W-:Y:S01]  /*2290*/  SHF.R.U32.HI R112, RZ, 0x3, R134 ;  /* 0x00000003ff707819 */ /* 0x000fe20000011686 */
[----:B------:R-:W-:Y:S01]  /*22a0*/  IMAD.SHL.U32 R103, R134, 0x4, RZ ;  /* 0x0000000486677824 */ /* 0x000fe200078e00ff */
[----:B------:R-:W-:Y:S01]  /*22b0*/  SHF.L.U64.HI R64, R2, 0x4, R3 ;  /* 0x0000000402407819 */ /* 0x000fe20000010203 */
[----:B------:R-:W-:Y:S01]  /*22c0*/  IMAD.MOV.U32 R113, RZ, RZ, RZ ;  /* 0x000000ffff717224 */ /* 0x000fe200078e00ff */
[----:B------:R-:W-:Y:S01]  /*22d0*/  IADD3 R63, PT, PT, R135, -0x1, RZ ;  /* 0xffffffff873f7810 */ /* 0x000fe20007ffe0ff */
[----:B------:R-:W2:Y:S01]  /*22e0*/  @!P2 LDC.64 R6, c[0x0][0x398] ;  /* 0x0000e600ff06ab82 */ /* 0x000ea20000000a00 */
[----:B------:R-:W-:Y:S01]  /*22f0*/  LOP3.LUT R103, R103, 0x1c, RZ, 0xc0, !PT ;  /* 0x0000001c67677812 */ /* 0x000fe200078ec0ff */
[----:B------:R-:W-:Y:S01]  /*2300*/  IMAD.SHL.U32 R71, R134, 0x40, RZ ;  /* 0x0000004086477824 */ /* 0x000fe200078e00ff */
[C---:B------:R-:W-:Y:S01]  /*2310*/  SHF.L.U64.HI R60, R4.reuse, 0x4, R5 ;  /* 0x00000004043c7819 */ /* 0x040fe20000010205 */
[----:B------:R-:W-:Y:S01]  /*2320*/  IMAD.SHL.U32 R61, R4, 0x10, RZ ;  /* 0x00000010043d7824 */ /* 0x000fe200078e00ff */
[----:B------:R-:W-:Y:S01]  /*2330*/  SHF.L.U32 R69, R2, 0x4, RZ ;  /* 0x0000000402457819 */ /* 0x000fe200000006ff */
[----:B------:R-:W-:Y:S01]  /*2340*/  IMAD.SHL.U32 R133, R63, 0x40, RZ ;  /* 0x000000403f857824 */ /* 0x000fe200078e00ff */
[----:B------:R-:W-:Y:S01]  /*2350*/  LOP3.LUT R71, R71, 0x1c0, RZ, 0xc0, !PT ;  /* 0x000001c047477812 */ /* 0x000fe200078ec0ff */
[----:B-1----:R-:W-:-:S04]  /*2360*/  @P2 IMAD.WIDE.U32 R22, R10, R110, RZ ;  /* 0x0000006e0a162225 */ /* 0x002fc800078e00ff */
[----:B--2---:R-:W-:-:S04]  /*2370*/  @!P2 IMAD.WIDE.U32 R14, R201, R6, RZ ;  /* 0x00000006c90ea225 */ /* 0x004fc800078e00ff */
[----:B------:R-:W-:Y:S01]  /*2380*/  @!P2 IMAD.MOV.U32 R13, RZ, RZ, R14 ;  /* 0x000000ffff0da224 */ /* 0x000fe200078e000e */
[----:B------:R-:W-:Y:S01]  /*2390*/  LOP3.LUT R14, R106, 0x38, RZ, 0xc0, !PT ;  /* 0x000000386a0e7812 */ /* 0x000fe200078ec0ff */
[----:B------:R-:W-:Y:S01]  /*23a0*/  @!P2 IMAD R6, R201, R7, R15 ;  /* 0x00000007c906a224 */ /* 0x000fe200078e020f */
[----:B------:R-:W-:Y:S01]  /*23b0*/  @P2 MOV R13, R22 ;  /* 0x00000016000d2202 */ /* 0x000fe20000000f00 */
[----:B------:R-:W-:Y:S01]  /*23c0*/  @P2 IMAD R6, R10, R111, R23 ;  /* 0x0000006f0a062224 */ /* 0x000fe200078e0217 */
[----:B------:R-:W-:Y:S01]  /*23d0*/  SHF.R.S32.HI R7, RZ, 0x1f, R12 ;  /* 0x0000001fff077819 */ /* 0x000fe2000001140c */
[----:B------:R-:W-:Y:S01]  /*23e0*/  IMAD.WIDE.U32 R10, R11, 0x40, R112 ;  /* 0x000000400b0a7825 */ /* 0x000fe200078e0070 */
[C---:B------:R-:W-:Y:S02]  /*23f0*/  IADD3 R22, P2, PT, R14.reuse, R13, RZ ;  /* 0x0000000d0e167210 */ /* 0x040fe40007f5e0ff */
[----:B------:R-:W-:Y:S01]  /*2400*/  IADD3 R20, P3, PT, R14, R20, RZ ;  /* 0x000000140e147210 */ /* 0x000fe20007f7e0ff */
[----:B------:R-:W-:-:S02]  /*2410*/  IMAD R7, R7, UR4, RZ ;  /* 0x0000000407077c24 */ /* 0x000fc4000f8e02ff */
[----:B------:R-:W-:Y:S01]  /*2420*/  IMAD.X R23, RZ, RZ, R6, P2 ;  /* 0x000000ffff177224 */ /* 0x000fe200010e0606 */
[----:B------:R-:W-:Y:S01]  /*2430*/  IADD3 R18, P2, PT, R14, R18, RZ ;  /* 0x000000120e127210 */ /* 0x000fe20007f5e0ff */
[----:B------:R-:W1:Y:S01]  /*2440*/  LDC R6, c[0x0][0x450] ;  /* 0x00011400ff067b82 */ /* 0x000e620000000800 */
[C---:B------:R-:W-:Y:S01]  /*2450*/  IMAD R7, R12.reuse, UR5, R7 ;  /* 0x000000050c077c24 */ /* 0x040fe2000f8e0207 */
[----:B------:R-:W-:Y:S01]  /*2460*/  IADD3.X R21, PT, PT, RZ, R8, RZ, P3, !PT ;  /* 0x00000008ff157210 */ /* 0x000fe20001ffe4ff */
[----:B------:R-:W-:Y:S01]  /*2470*/  IMAD.WIDE.U32 R12, R12, UR4, R22 ;  /* 0x000000040c0c7c25 */ /* 0x000fe2000f8e0016 */
[----:B------:R-:W2:Y:S03]  /*2480*/  LDCU.64 UR4, c[0x0][0x390] ;  /* 0x00007200ff0477ac */ /* 0x000ea60008000a00 */
[----:B------:R-:W-:Y:S01]  /*2490*/  IMAD.X R19, RZ, RZ, R9, P2 ;  /* 0x000000ffff137224 */ /* 0x000fe200010e0609 */
[----:B------:R-:W-:Y:S01]  /*24a0*/  IADD3 R13, PT, PT, R13, R7, RZ ;  /* 0x000000070d0d7210 */ /* 0x000fe20007ffe0ff */
[----:B------:R-:W-:Y:S01]  /*24b0*/  IMAD.WIDE.U32 R20, R112, R4, R20 ;  /* 0x0000000470147225 */ /* 0x000fe200078e0014 */
[----:B------:R-:W-:-:S03]  /*24c0*/  LOP3.LUT R9, R14, 0x80, RZ, 0xfc, !PT ;  /* 0x000000800e097812 */ /* 0x000fc600078efcff */
[----:B------:R-:W-:-:S04]  /*24d0*/  IMAD.WIDE.U32 R18, R112, R2, R18 ;  /* 0x0000000270127225 */ /* 0x000fc800078e0012 */
[C---:B------:R-:W-:Y:S01]  /*24e0*/  IMAD R73, R112.reuse, R3, R19 ;  /* 0x0000000370497224 */ /* 0x040fe200078e0213 */
[----:B------:R-:W-:Y:S01]  /*24f0*/  SHF.R.S32.HI R3, RZ, 0x1f, R70 ;  /* 0x0000001fff037819 */ /* 0x000fe20000011446 */
[----:B------:R-:W-:Y:S02]  /*2500*/  IMAD R75, R112, R5, R21 ;  /* 0x00000005704b7224 */ /* 0x000fe400078e0215 */
[----:B------:R-:W-:Y:S01]  /*2510*/  IMAD.SHL.U32 R74, R20, 0x2, RZ ;  /* 0x00000002144a7824 */ /* 0x000fe200078e00ff */
[----:B------:R-:W-:Y:S01]  /*2520*/  LEA.HI R3, R3, R70, RZ, 0x6 ;  /* 0x0000004603037211 */ /* 0x000fe200078f30ff */
[----:B------:R-:W-:Y:S01]  /*2530*/  IMAD.SHL.U32 R72, R18, 0x2, RZ ;  /* 0x0000000212487824 */ /* 0x000fe200078e00ff */
[----:B------:R-:W-:Y:S01]  /*2540*/  SHF.L.U64.HI R75, R20, 0x1, R75 ;  /* 0x00000001144b7819 */ /* 0x000fe2000001024b */
[-C--:B------:R-:W-:Y:S01]  /*2550*/  IMAD R8, R11, R110.reuse, RZ ;  /* 0x0000006e0b087224 */ /* 0x080fe200078e02ff */
[----:B----4-:R-:W-:Y:S02]  /*2560*/  IADD3 R74, P2, PT, R74, UR8, RZ ;  /* 0x000000084a4a7c10 */ /* 0x010fe4000ff5e0ff */
[----:B------:R-:W-:Y:S01]  /*2570*/  SHF.R.S32.HI R3, RZ, 0x6, R3 ;  /* 0x00000006ff037819 */ /* 0x000fe20000011403 */
[C---:B------:R-:W-:Y:S01]  /*2580*/  IMAD R7, R10.reuse, R111, R8 ;  /* 0x0000006f0a077224 */ /* 0x040fe200078e0208 */
[----:B------:R-:W-:Y:S01]  /*2590*/  IADD3.X R75, PT, PT, R75, UR9, RZ, P2, !PT ;  /* 0x000000094b4b7c10 */ /* 0x000fe200097fe4ff */
[----:B------:R-:W-:Y:S01]  /*25a0*/  IMAD.WIDE.U32 R110, R10, R110, R12 ;  /* 0x0000006e0a6e7225 */ /* 0x000fe200078e000c */
[----:B------:R-:W-:-:S02]  /*25b0*/  SHF.L.U64.HI R73, R18, 0x1, R73 ;  /* 0x0000000112497819 */ /* 0x000fc40000010249 */
[----:B--2---:R-:W-:Y:S01]  /*25c0*/  IADD3 R72, P2, PT, R72, UR4, RZ ;  /* 0x0000000448487c10 */ /* 0x004fe2000ff5e0ff */
[----:B------:R-:W-:Y:S01]  /*25d0*/  IMAD.MOV.U32 R195, RZ, RZ, R75 ;  /* 0x000000ffffc37224 */ /* 0x000fe200078e004b */
[----:B------:R-:W-:Y:S01]  /*25e0*/  VIMNMX R66, PT, PT, R194, R3, !PT ;  /* 0x00000003c2427248 */ /* 0x000fe20007fe0100 */
[----:B------:R-:W-:Y:S01]  /*25f0*/  IMAD.IADD R68, R111, 0x1, R7 ;  /* 0x000000016f447824 */ /* 0x000fe200078e0207 */
[----:B-1----:R-:W-:Y:S01]  /*2600*/  LEA.HI R105, R6, R6, RZ, 0x1 ;  /* 0x0000000606697211 */ /* 0x002fe200078f08ff */
[----:B------:R-:W-:Y:S01]  /*2610*/  IMAD.MOV.U32 R198, RZ, RZ, R72 ;  /* 0x000000ffffc67224 */ /* 0x000fe200078e0048 */
[----:B------:R-:W-:Y:S02]  /*2620*/  IADD3.X R73, PT, PT, R73, UR5, RZ, P2, !PT ;  /* 0x0000000549497c10 */ /* 0x000fe400097fe4ff */
[----:B------:R-:W-:Y:S02]  /*2630*/  ISETP.GT.AND P2, PT, R135, R66, PT ;  /* 0x000000428700720c */ /* 0x000fe40003f44270 */
[----:B------:R-:W-:-:S02]  /*2640*/  SHF.R.S32.HI R105, RZ, 0x1, R105 ;  /* 0x00000001ff697819 */ /* 0x000fc40000011469 */
[----:B------:R-:W-:Y:S02]  /*2650*/  LOP3.LUT R10, R14, 0x40, RZ, 0xfc, !PT ;  /* 0x000000400e0a7812 */ /* 0x000fe400078efcff */
        /* <DEDUP_REMOVED lines=9> */
[----:B------:R-:W-:Y:S01]  /*26f0*/  IMAD.MOV.U32 R102, RZ, RZ, R133 ;  /* 0x000000ffff667224 */ /* 0x000fe200078e0085 */
[----:B------:R-:W-:Y:S01]  /*2700*/  @!P0 IADD3 R0, PT, PT, -R0, RZ, RZ ;  /* 0x000000ff00008210 */ /* 0x000fe20007ffe1ff */
[----:B------:R-:W-:Y:S01]  /*2710*/  IMAD.MOV.U32 R15, RZ, RZ, RZ ;  /* 0x000000ffff0f7224 */ /* 0x000fe200078e00ff */
[----:B------:R-:W3:Y:S01]  /*2720*/  LDCU.128 UR12, c[0x0][0x4c0] ;  /* 0x00009800ff0c77ac */ /* 0x000ee20008000c00 */
[----:B-----5:R-:W-:Y:S01]  /*2730*/  IMAD.IADD R50, R133, 0x1, R50 ;  /* 0x0000000185327824 */ /* 0x020fe200078e0232 */
[----:B------:R-:W-:Y:S01]  /*2740*/  SHF.R.S32.HI R5, RZ, 0x1f, R102 ;  /* 0x0000001fff057819 */ /* 0x000fe20000011466 */
[----:B------:R-:W4:Y:S01]  /*2750*/  LDC.64 R88, c[0x0][0x4a8] ;  /* 0x00012a00ff587b82 */ /* 0x000f220000000a00 */
[----:B------:R-:W3:Y:S01]  /*2760*/  LDCU.128 UR8, c[0x0][0x490] ;  /* 0x00009200ff0877ac */ /* 0x000ee20008000c00 */
[----:B------:R-:W-:Y:S01]  /*2770*/  SEL R16, R16, R0, !P1 ;  /* 0x0000000010107207 */ /* 0x000fe20004800000 */
[----:B------:R-:W-:Y:S01]  /*2780*/  IMAD R50, R50, R105, RZ ;  /* 0x0000006932327224 */ /* 0x000fe200078e02ff */
[C---:B------:R-:W-:Y:S01]  /*2790*/  SHF.L.U32 R101, R105.reuse, 0x4, RZ ;  /* 0x0000000469657819 */ /* 0x040fe200000006ff */
[----:B------:R-:W3:Y:S01]  /*27a0*/  LDCU.64 UR4, c[0x0][0x488] ;  /* 0x00009100ff0477ac */ /* 0x000ee20008000a00 */
[C---:B------:R-:W-:Y:S01]  /*27b0*/  IMAD R97, R105.reuse, 0x30, RZ ;  /* 0x0000003069617824 */ /* 0x040fe200078e02ff */
[----:B------:R-:W-:Y:S01]  /*27c0*/  SHF.L.U32 R96, R105, 0x5, RZ ;  /* 0x0000000569607819 */ /* 0x000fe200000006ff */
[C---:B------:R-:W-:Y:S01]  /*27d0*/  VIADD R100, R112.reuse, 0x10 ;  /* 0x0000001070647836 */ /* 0x040fe20000000000 */
[----:B------:R-:W3:Y:S01]  /*27e0*/  LDCU.U8 UR20, c[0x0][0x533] ;  /* 0x0000a660ff1477ac */ /* 0x000ee20008000000 */
[C---:B------:R-:W-:Y:S01]  /*27f0*/  IADD3 R99, PT, PT, R112.reuse, 0x20, RZ ;  /* 0x0000002070637810 */ /* 0x040fe20007ffe0ff */
[----:B------:R-:W-:Y:S01]  /*2800*/  VIADD R98, R112, 0x30 ;  /* 0x0000003070627836 */ /* 0x000fe20000000000 */
[----:B------:R-:W-:Y:S01]  /*2810*/  SHF.R.S32.HI R86, RZ, 0x1f, R96 ;  /* 0x0000001fff567819 */ /* 0x000fe20000011460 */
[C---:B------:R-:W-:Y:S01]  /*2820*/  IMAD R95, R135.reuse, -0x40, R70 ;  /* 0xffffffc0875f7824 */ /* 0x040fe200078e0246 */
[----:B------:R-:W-:Y:S01]  /*2830*/  SHF.R.S32.HI R84, RZ, 0x1f, R97 ;  /* 0x0000001fff547819 */ /* 0x000fe20000011461 */
[----:B------:R-:W-:-:S02]  /*2840*/  IMAD R94, R135, -0x40, R62 ;  /* 0xffffffc0875e7824 */ /* 0x000fc400078e023e */
[----:B-1----:R-:W-:Y:S01]  /*2850*/  IMAD.WIDE.U32 R6, R201, R2, R14 ;  /* 0x00000002c9067225 */ /* 0x002fe200078e000e */
[----:B------:R-:W-:-:S03]  /*2860*/  IADD3 R2, P0, PT, -R70, R112, RZ ;  /* 0x0000007046027210 */ /* 0x000fc60007f1e1ff */
[----:B------:R-:W-:Y:S02]  /*2870*/  IMAD R7, R201, R3, R7 ;  /* 0x00000003c9077224 */ /* 0x000fe400078e0207 */
[----:B--2---:R-:W-:Y:S01]  /*2880*/  IMAD R3, R5, UR16, RZ ;  /* 0x0000001005037c24 */ /* 0x004fe2000f8e02ff */
[----:B----4-:R-:W-:Y:S01]  /*2890*/  SHF.L.U32 R91, R88, 0x4, RZ ;  /* 0x00000004585b7819 */ /* 0x010fe200000006ff */
[----:B------:R-:W-:Y:S01]  /*28a0*/  IMAD.WIDE.U32 R6, R102, UR16, R6 ;  /* 0x0000001066067c25 */ /* 0x000fe2000f8e0006 */
[----:B---3--:R-:W-:-:S03]  /*28b0*/  UISETP.NE.AND UP0, UPT, UR20, URZ, UPT ;  /* 0x000000ff1400728c */ /* 0x008fc6000bf05270 */
[----:B------:R-:W-:Y:S01]  /*28c0*/  IMAD R0, R102, UR17, R3 ;  /* 0x0000001166007c24 */ /* 0x000fe2000f8e0203 */
[----:B------:R-:W-:Y:S01]  /*28d0*/  SHF.R.S32.HI R3, RZ, 0x1f, R16 ;  /* 0x0000001fff037819 */ /* 0x000fe20000011410 */
[----:B------:R-:W-:Y:S02]  /*28e0*/  IMAD.MOV.U32 R12, RZ, RZ, R6 ;  /* 0x000000ffff0c7224 */ /* 0x000fe400078e0006 */
[----:B------:R-:W-:Y:S02]  /*28f0*/  IMAD.IADD R13, R7, 0x1, R0 ;  /* 0x00000001070d7824 */ /* 0x000fe400078e0200 */
[----:B------:R-:W-:Y:S02]  /*2900*/  IMAD R7, R3, UR12, RZ ;  /* 0x0000000c03077c24 */ /* 0x000fe4000f8e02ff */
[----:B------:R-:W-:-:S04]  /*2910*/  IMAD.WIDE.U32 R18, R201, UR10, R14 ;  /* 0x0000000ac9127c25 */ /* 0x000fc8000f8e000e */
[C---:B------:R-:W-:Y:S02]  /*2920*/  IMAD R4, R16.reuse, UR13, R7 ;  /* 0x0000000d10047c24 */ /* 0x040fe4000f8e0207 */
[----:B------:R-:W-:Y:S01]  /*2930*/  IMAD.WIDE.U32 R6, R16, UR12, R12 ;  /* 0x0000000c10067c25 */ /* 0x000fe2000f8e000c */
[----:B------:R-:W-:Y:S01]  /*2940*/  SHF.R.S32.HI R13, RZ, 0x1f, R70 ;  /* 0x0000001fff0d7819 */ /* 0x000fe20000011446 */
[----:B------:R-:W1:Y:S02]  /*2950*/  LDCU.64 UR12, c[0x0][0x4e0] ;  /* 0x00009c00ff0c77ac */ /* 0x000e640008000a00 */
[----:B------:R-:W-:Y:S02]  /*2960*/  IMAD R3, R3, UR18, RZ ;  /* 0x0000001203037c24 */ /* 0x000fe4000f8e02ff */
[----:B------:R-:W-:Y:S01]  /*2970*/  IMAD R0, R5, R88, RZ ;  /* 0x0000005805007224 */ /* 0x000fe200078e02ff */
[----:B------:R-:W-:Y:S01]  /*2980*/  IADD3 R5, PT, PT, R7, R4, RZ ;  /* 0x0000000407057210 */ /* 0x000fe20007ffe0ff */
[----:B------:R-:W-:Y:S01]  /*2990*/  IMAD R19, R201, UR11, R19 ;  /* 0x0000000bc9137c24 */ /* 0x000fe2000f8e0213 */
[----:B------:R-:W-:Y:S01]  /*29a0*/  MOV R4, R6 ;  /* 0x0000000600047202 */ /* 0x000fe20000000f00 */
[----:B------:R-:W-:Y:S01]  /*29b0*/  IMAD.X R13, RZ, RZ, ~R13, P0 ;  /* 0x000000ffff0d7224 */ /* 0x000fe200000e0e0d */
[----:B------:R-:W-:Y:S01]  /*29c0*/  IADD3 R78, P0, PT, R50, R103, RZ ;  /* 0x00000067324e7210 */ /* 0x000fe20007f1e0ff */
[----:B------:R-:W-:Y:S01]  /*29d0*/  IMAD R6, R16, UR19, R3 ;  /* 0x0000001310067c24 */ /* 0x000fe2000f8e0203 */
[----:B------:R-:W-:Y:S01]  /*29e0*/  SHF.R.S32.HI R3, RZ, 0x1f, R50 ;  /* 0x0000001fff037819 */ /* 0x000fe20000011432 */
[----:B------:R-:W-:Y:S01]  /*29f0*/  IMAD R0, R102, R89, R0 ;  /* 0x0000005966007224 */ /* 0x000fe200078e0200 */
[----:B------:R-:W-:Y:S01]  /*2a00*/  IADD3 R50, P1, PT, R50, R104, RZ ;  /* 0x0000006832327210 */ /* 0x000fe20007f3e0ff */
[----:B------:R-:W-:Y:S01]  /*2a10*/  IMAD.WIDE.U32 R18, R102, R88, R18 ;  /* 0x0000005866127225 */ /* 0x000fe200078e0012 */
[----:B------:R-:W2:Y:S01]  /*2a20*/  LDCU.64 UR10, c[0x0][0x4d0] ;  /* 0x00009a00ff0a77ac */ /* 0x000ea20008000a00 */
[----:B------:R-:W-:-:S02]  /*2a30*/  IADD3.X R79, PT, PT, R3, R90, RZ, P0, !PT ;  /* 0x0000005a034f7210 */ /* 0x000fc400007fe4ff */
[----:B------:R-:W-:Y:S01]  /*2a40*/  IMAD.IADD R19, R19, 0x1, R0 ;  /* 0x0000000113137824 */ /* 0x000fe200078e0200 */
[----:B------:R-:W-:Y:S01]  /*2a50*/  UMOV UR19, URZ ;  /* 0x000000ff00137c82 */ /* 0x000fe20008000000 */
[----:B------:R-:W-:Y:S01]  /*2a60*/  IMAD.X R3, R3, 0x1, R92, P1 ;  /* 0x0000000103037824 */ /* 0x000fe200008e065c */
[----:B------:R-:W-:Y:S01]  /*2a70*/  SHF.L.U64.HI R79, R78, 0x1, R79 ;  /* 0x000000014e4f7819 */ /* 0x000fe2000001024f */
[----:B------:R-:W-:Y:S01]  /*2a80*/  IMAD.WIDE.U32 R16, R16, UR18, R18 ;  /* 0x0000001210107c25 */ /* 0x000fe2000f8e0012 */
[----:B------:R-:W-:Y:S02]  /*2a90*/  USHF.L.U32 UR18, UR16, 0x6, URZ ;  /* 0x0000000610127899 */ /* 0x000fe400080006ff */
[C---:B------:R-:W-:Y:S01]  /*2aa0*/  SHF.L.U64.HI R0, R50.reuse, 0x1, R3 ;  /* 0x0000000132007819 */ /* 0x040fe20000010203 */
[----:B------:R-:W-:Y:S01]  /*2ab0*/  IMAD R77, R13, UR16, RZ ;  /* 0x000000100d4d7c24 */ /* 0x000fe2000f8e02ff */
[----:B------:R-:W-:Y:S01]  /*2ac0*/  SHF.L.U32 R50, R50, 0x1, RZ ;  /* 0x0000000132327819 */ /* 0x000fe200000006ff */
[----:B------:R-:W-:Y:S01]  /*2ad0*/  IMAD.WIDE.U32 R4, R2, UR16, R4 ;  /* 0x0000001002047c25 */ /* 0x000fe2000f8e0004 */
[----:B------:R-:W-:Y:S01]  /*2ae0*/  IADD3 R7, PT, PT, R17, R6, RZ ;  /* 0x0000000611077210 */ /* 0x000fe20007ffe0ff */
[----:B------:R-:W3:Y:S02]  /*2af0*/  LDCU UR16, c[0x0][0x450] ;  /* 0x00008a00ff1077ac */ /* 0x000ee40008000800 */
[----:B------:R-:W-:Y:S01]  /*2b00*/  IMAD.MOV.U32 R6, RZ, RZ, R16 ;  /* 0x000000ffff067224 */ /* 0x000fe200078e0010 */
[----:B------:R-:W-:Y:S01]  /*2b10*/  IADD3 R16, P0, PT, R50, UR14, RZ ;  /* 0x0000000e32107c10 */ /* 0x000fe2000ff1e0ff */
[-C--:B------:R-:W-:Y:S01]  /*2b20*/  IMAD R13, R13, R88.reuse, RZ ;  /* 0x000000580d0d7224 */ /* 0x080fe200078e02ff */
[----:B------:R-:W-:Y:S01]  /*2b30*/  LEA R76, P2, R4, UR8, 0x1 ;  /* 0x00000008044c7c11 */ /* 0x000fe2000f8408ff */
[----:B------:R-:W-:Y:S01]  /*2b40*/  IMAD R77, R2, UR17, R77 ;  /* 0x00000011024d7c24 */ /* 0x000fe2000f8e024d */
[----:B------:R-:W-:Y:S01]  /*2b50*/  IADD3.X R17, PT, PT, R0, UR15, RZ, P0, !PT ;  /* 0x0000000f00117c10 */ /* 0x000fe200087fe4ff */
[----:B------:R-:W-:Y:S01]  /*2b60*/  IMAD.SHL.U32 R78, R78, 0x2, RZ ;  /* 0x000000024e4e7824 */ /* 0x000fe200078e00ff */
[----:B--2---:R-:W-:Y:S01]  /*2b70*/  IADD3 R50, P0, PT, R50, UR10, RZ ;  /* 0x0000000a32327c10 */ /* 0x004fe2000ff1e0ff */
[----:B------:R-:W-:Y:S01]  /*2b80*/  IMAD R13, R2, R89, R13 ;  /* 0x00000059020d7224 */ /* 0x000fe200078e020d */
[----:B------:R-:W-:Y:S01]  /*2b90*/  IADD3 R77, PT, PT, R5, R77, RZ ;  /* 0x0000004d054d7210 */ /* 0x000fe20007ffe0ff */
[----:B------:R-:W-:Y:S01]  /*2ba0*/  IMAD.SHL.U32 R85, R88, 0x40, RZ ;  /* 0x0000004058557824 */ /* 0x000fe200078e00ff */
[----:B------:R-:W-:Y:S01]  /*2bb0*/  IADD3.X R51, PT, PT, R0, UR11, RZ, P0, !PT ;  /* 0x0000000b00337c10 */ /* 0x000fe200087fe4ff */
[----:B------:R-:W-:Y:S01]  /*2bc0*/  IMAD.WIDE.U32 R2, R2, R88, R6 ;  /* 0x0000005802027225 */ /* 0x000fe200078e0006 */
[----:B------:R-:W-:Y:S01]  /*2bd0*/  IADD3 R0, P0, PT, RZ, -UR19, RZ ;  /* 0x80000013ff007c10 */ /* 0x000fe2000ff1e0ff */
[----:B------:R-:W2:Y:S01]  /*2be0*/  LDCU UR17, c[0x0][0x440] ;  /* 0x00008800ff1177ac */ /* 0x000ea20008000800 */
[----:B------:R-:W-:Y:S01]  /*2bf0*/  IADD3 R80, P1, PT, R78, UR14, RZ ;  /* 0x0000000e4e507c10 */ /* 0x000fe2000ff3e0ff */
[----:B------:R-:W-:Y:S01]  /*2c00*/  IMAD.IADD R13, R3, 0x1, R13 ;  /* 0x00000001030d7824 */ /* 0x000fe200078e020d */
[----:B------:R-:W-:Y:S01]  /*2c10*/  IADD3.X R3, PT, PT, RZ, ~UR18, RZ, P0, !PT ;  /* 0x80000012ff037c10 */ /* 0x000fe200087fe4ff */
[----:B------:R-:W-:Y:S01]  /*2c20*/  IMAD.X R85, RZ, RZ, ~R85, P0 ;  /* 0x000000ffff557224 */ /* 0x000fe200000e0e55 */
[----:B------:R-:W-:Y:S01]  /*2c30*/  IADD3.X R81, PT, PT, R79, UR15, RZ, P1, !PT ;  /* 0x0000000f4f517c10 */ /* 0x000fe20008ffe4ff */
        /* <DEDUP_REMOVED lines=16> */
.L_x_2632:
[----:B------:R-:W-:Y:S01]  /*2d40*/  VIADD R94, R94, 0x40 ;  /* 0x000000405e5e7836 */ /* 0x000fe20000000000 */
[----:B------:R-:W-:Y:S01]  /*2d50*/  BSSY.RECONVERGENT B0, `(.L_x_2565) ;  /* 0x0000011000007945 */ /* 0x000fe20003800200 */
[----:B------:R-:W-:Y:S03]  /*2d60*/  VIADD R95, R95, 0x40 ;  /* 0x000000405f5f7836 */ /* 0x000fe60000000000 */
[-C--:B------:R-:W-:Y:S02]  /*2d70*/  ISETP.GE.AND P0, PT, R112, R94.reuse, PT ;  /* 0x0000005e7000720c */ /* 0x080fe40003f06270 */
[-C--:B------:R-:W-:Y:S02]  /*2d80*/  ISETP.GE.AND P5, PT, R100, R94.reuse, PT ;  /* 0x0000005e6400720c */ /* 0x080fe40003fa6270 */
[-C--:B------:R-:W-:Y:S02]  /*2d90*/  ISETP.GE.AND P0, PT, R112, R95.reuse, !P0 ;  /* 0x0000005f7000720c */ /* 0x080fe40004706270 */
[----:B------:R-:W-:Y:S02]  /*2da0*/  ISETP.GE.AND P4, PT, R99, R94, PT ;  /* 0x0000005e6300720c */ /* 0x000fe40003f86270 */
[----:B------:R-:W-:Y:S09]  /*2db0*/  ISETP.GE.AND P5, PT, R100, R95, !P5 ;  /* 0x0000005f6400720c */ /* 0x000ff20006fa6270 */
[----:B------:R-:W-:Y:S05]  /*2dc0*/  @!P0 BRA `(.L_x_2566) ;  /* 0x0000000000248947 */ /* 0x000fea0003800000 */
[----:B------:R-:W-:Y:S02]  /*2dd0*/  ISETP.GE.AND P1, PT, R14, UR17, PT ;  /* 0x000000110e007c0c */ /* 0x000fe4000bf26270 */
        /* <DEDUP_REMOVED lines=8> */
.L_x_2566:
[----:B-1-3--:R-:W-:Y:S05]  /*2e60*/  BSYNC.RECONVERGENT B0 ;  /* 0x0000000000007941 */ /* 0x00afea0003800200 */
.L_x_2565:
        /* <DEDUP_REMOVED lines=16> */
.L_x_2568:
[----:B------:R-:W-:Y:S05]  /*2f70*/  BSYNC.RECONVERGENT B0 ;  /* 0x0000000000007941 */ /* 0x000fea0003800200 */
.L_x_2567:
[-C--:B------:R-:W-:Y:S01]  /*2f80*/  ISETP.GE.AND P4, PT, R99, R95.reuse, !P4 ;  /* 0x0000005f6300720c */ /* 0x080fe20006786270 */
        /* <DEDUP_REMOVED lines=19> */
.L_x_2570:
[----:B------:R-:W-:Y:S05]  /*30c0*/  BSYNC.RECONVERGENT B0 ;  /* 0x0000000000007941 */ /* 0x000fea0003800200 */
.L_x_2569:
        /* <DEDUP_REMOVED lines=21> */
.L_x_2572:
[----:B------:R-:W-:Y:S05]  /*3220*/  BSYNC.RECONVERGENT B0 ;  /* 0x0000000000007941 */ /* 0x000fea0003800200 */
.L_x_2571:
        /* <DEDUP_REMOVED lines=16> */
.L_x_2576:
[----:B------:R-:W-:Y:S05]  /*3330*/  BSYNC.RECONVERGENT B0 ;  /* 0x0000000000007941 */ /* 0x000fea0003800200 */
.L_x_2575:
        /* <DEDUP_REMOVED lines=15> */
.L_x_2578:
[----:B------:R-:W-:Y:S05]  /*3430*/  BSYNC.RECONVERGENT B0 ;  /* 0x0000000000007941 */ /* 0x000fea0003800200 */
.L_x_2577:
        /* <DEDUP_REMOVED lines=17> */
.L_x_2580:
[----:B------:R-:W-:Y:S05]  /*3550*/  BSYNC.RECONVERGENT B0 ;  /* 0x0000000000007941 */ /* 0x000fea0003800200 */
.L_x_2579:
        /* <DEDUP_REMOVED lines=22> */
.L_x_2574:
        /* <DEDUP_REMOVED lines=59> */
.L_x_2586:
[----:B------:R-:W-:Y:S05]  /*3a70*/  BSYNC.RECONVERGENT B0 ;  /* 0x0000000000007941 */ /* 0x000fea0003800200 */
.L_x_2585:
        /* <DEDUP_REMOVED lines=52> */
.L_x_2588:
[----:B------:R-:W-:Y:S05]  /*3dc0*/  BSYNC.RECONVERGENT B0 ;  /* 0x0000000000007941 */ /* 0x000fea0003800200 */
.L_x_2587:
        /* <DEDUP_REMOVED lines=51> */
.L_x_2584:
[----:B------:R-:W-:Y:S05]  /*4100*/  BSYNC.RECONVERGENT B1 ;  /* 0x0000000000017941 */ /* 0x000fea0003800200 */
.L_x_2583:
        /* <DEDUP_REMOVED lines=68> */
.L_x_2592:
[----:B------:R-:W-:Y:S05]  /*4550*/  BSYNC.RECONVERGENT B0 ;  /* 0x0000000000007941 */ /* 0x000fea0003800200 */
.L_x_2591:
        /* <DEDUP_REMOVED lines=52> */
.L_x_2594:
[----:B------:R-:W-:Y:S05]  /*48a0*/  BSYNC.RECONVERGENT B0 ;  /* 0x0000000000007941 */ /* 0x000fea0003800200 */
.L_x_2593:
        /* <DEDUP_REMOVED lines=51> */
.L_x_2590:
[----:B------:R-:W-:Y:S05]  /*4be0*/  BSYNC.RECONVERGENT B1 ;  /* 0x0000000000017941 */ /* 0x000fea0003800200 */
.L_x_2589:
        /* <DEDUP_REMOVED lines=68> */
.L_x_2598:
[----:B------:R-:W-:Y:S05]  /*5030*/  BSYNC.RECONVERGENT B0 ;  /* 0x0000000000007941 */ /* 0x000fea0003800200 */
.L_x_2597:
        /* <DEDUP_REMOVED lines=52> */
.L_x_2600:
[----:B------:R-:W-:Y:S05]  /*5380*/  BSYNC.RECONVERGENT B0 ;  /* 0x0000000000007941 */ /* 0x000fea0003800200 */
.L_x_2599:
        /* <DEDUP_REMOVED lines=51> */
.L_x_2596:
[----:B------:R-:W-:Y:S05]  /*56c0*/  BSYNC.RECONVERGENT B1 ;  /* 0x0000000000017941 */ /* 0x000fea0003800200 */
.L_x_2595:
        /* <DEDUP_REMOVED lines=70> */
.L_x_2604:
[----:B------:R-:W-:Y:S05]  /*5b30*/  BSYNC.RECONVERGENT B0 ;  /* 0x0000000000007941 */ /* 0x000fea0003800200 */
.L_x_2603:
        /* <DEDUP_REMOVED lines=52> */
.L_x_2606:
[----:B------:R-:W-:Y:S05]  /*5e80*/  BSYNC.RECONVERGENT B0 ;  /* 0x0000000000007941 */ /* 0x000fea0003800200 */
.L_x_2605:
        /* <DEDUP_REMOVED lines=51> */
.L_x_2602:
[----:B------:R-:W-:Y:S05]  /*61c0*/  BSYNC.RECONVERGENT B1 ;  /* 0x0000000000017941 */ /* 0x000fea0003800200 */
.L_x_2601:
        /* <DEDUP_REMOVED lines=8> */
.L_x_2582:
        /* <DEDUP_REMOVED lines=99> */
.L_x_2610:
[----:B------:R-:W-:Y:S05]  /*6880*/  BSYNC.RECONVERGENT B0 ;  /* 0x0000000000007941 */ /* 0x000fea0003800200 */
.L_x_2609:
        /* <DEDUP_REMOVED lines=93> */
.L_x_2612:
[----:B------:R-:W-:Y:S05]  /*6e60*/  BSYNC.RECONVERGENT B0 ;  /* 0x0000000000007941 */ /* 0x000fea0003800200 */
.L_x_2611:
        /* <DEDUP_REMOVED lines=92> */
.L_x_2608:
[----:B------:R-:W-:Y:S05]  /*7430*/  BSYNC.RECONVERGENT B1 ;  /* 0x0000000000017941 */ /* 0x000fea0003800200 */
.L_x_2607:
        /* <DEDUP_REMOVED lines=100> */
.L_x_2616:
[----:B------:R-:W-:Y:S05]  /*7a80*/  BSYNC.RECONVERGENT B0 ;  /* 0x0000000000007941 */ /* 0x000fea0003800200 */
.L_x_2615:
        /* <DEDUP_REMOVED lines=93> */
.L_x_2618:
[----:B------:R-:W-:Y:S05]  /*8060*/  BSYNC.RECONVERGENT B0 ;  /* 0x0000000000007941 */ /* 0x000fea0003800200 */
.L_x_2617:
        /* <DEDUP_REMOVED lines=92> */
.L_x_2614:
[----:B------:R-:W-:Y:S05]  /*8630*/  BSYNC.RECONVERGENT B1 ;  /* 0x0000000000017941 */ /* 0x000fea0003800200 */
.L_x_2613:
        /* <DEDUP_REMOVED lines=101> */
.L_x_2622:
[----:B------:R-:W-:Y:S05]  /*8c90*/  BSYNC.RECONVERGENT B0 ;  /* 0x0000000000007941 */ /* 0x000fea0003800200 */
.L_x_2621:
        /* <DEDUP_REMOVED lines=93> */
.L_x_2624:
[----:B------:R-:W-:Y:S05]  /*9270*/  BSYNC.RECONVERGENT B0 ;  /* 0x0000000000007941 */ /* 0x000fea0003800200 */
.L_x_2623:
        /* <DEDUP_REMOVED lines=92> */
.L_x_2620:
[----:B------:R-:W-:Y:S05]  /*9840*/  BSYNC.RECONVERGENT B1 ;  /* 0x0000000000017941 */ /* 0x000fea0003800200 */
.L_x_2619:
        /* <DEDUP_REMOVED lines=104> */
.L_x_2628:
[----:B------:R-:W-:Y:S05]  /*9ed0*/  BSYNC.RECONVERGENT B0 ;  /* 0x0000000000007941 */ /* 0x000fea0003800200 */
.L_x_2627:
        /* <DEDUP_REMOVED lines=92> */
.L_x_2630:
[----:B------:R-:W-:Y:S05]  /*a4a0*/  BSYNC.RECONVERGENT B0 ;  /* 0x0000000000007941 */ /* 0x000fea0003800200 */
.L_x_2629:
        /* <DEDUP_REMOVED lines=90> */
.L_x_2626:
[----:B------:R-:W-:Y:S05]  /*aa50*/  BSYNC.RECONVERGENT B1 ;  /* 0x0000000000017941 */ /* 0x000fea0003800200 */
.L_x_2625:
[----:B------:R-:W5:Y:S08]  /*aa60*/  LDC R3, c[0x0][0x450] ;  /* 0x00011400ff037b82 */ /* 0x000f700000000800 */
[----:B------:R-:W1:Y:S01]  /*aa70*/  LDC R11, c[0x0][0x450] ;  /* 0x00011400ff0b7b82 */ /* 0x000e620000000800 */
[----:B-----5:R-:W-:Y:S05]  /*aa80*/  IMAD.U32 R3, R3, -0x20, RZ ;  /* 0xffffffe003037824 */ /* 0x020fea00078e00ff */
[C---:B------:R-:W-:Y:S02]  /*aa90*/  LEA R80, P1, R3.reuse, R80, 0x1 ;  /* 0x0000005003507211 */ /* 0x040fe400078208ff */
[C---:B------:R-:W-:Y:S02]  /*aaa0*/  LEA R78, P0, R3.reuse, R78, 0x1 ;  /* 0x0000004e034e7211 */ /* 0x040fe400078008ff */
[C---:B------:R-:W-:Y:S02]  /*aab0*/  LEA.HI.X.SX32 R81, R3.reuse, R81, 0x1, P1 ;  /* 0x0000005103517211 */ /* 0x040fe400008f0eff */
[----:B-1----:R-:W-:Y:S09]  /*aac0*/  LEA.HI.X.SX32 R79, R3, R79, 0x1, P0 ;  /* 0x0000004f034f7211 */ /* 0x002ff200000f0eff */
.L_x_2581:
[----:B------:R-:W-:Y:S05]  /*aad0*/  BSYNC.RECONVERGENT B2 ;  /* 0x0000000000027941 */ /* 0x000fea0003800200 */
.L_x_2573:
        /* <DEDUP_REMOVED lines=91> */
.L_x_2631:
[----:B------:R-:W-:Y:S02]  /*b090*/  IADD3 R76, P1, PT, R76, R83, RZ ;  /* 0x000000534c4c7210 */ /* 0x000fe40007f3e0ff */
[----:B------:R-:W-:Y:S03]  /*b0a0*/  IADD3 R12, P0, PT, R12, R87, RZ ;  /* 0x000000570c0c7210 */ /* 0x000fe60007f1e0ff */
[----:B------:R-:W-:Y:S02]  /*b0b0*/  IMAD.X R77, R77, 0x1, R82, P1 ;  /* 0x000000014d4d7824 */ /* 0x000fe400008e0652 */
[----:B------:R-:W-:Y:S01]  /*b0c0*/  IMAD.X R13, R13, 0x1, R85, P0 ;  /* 0x000000010d0d7824 */ /* 0x000fe200000e0655 */
[----:B------:R-:W-:Y:S07]  /*b0d0*/  @P2 BRA `(.L_x_2632) ;  /* 0xffffff7c00182947 */ /* 0x000fee000383ffff */
.L_x_2564:
        /* <DEDUP_REMOVED lines=42> */
.L_x_2637:
[----:B------:R2:W-:Y:S02]  /*b380*/  STS.128 [R0+0x4000], RZ ;  /* 0x004000ff00007388 */ /* 0x0005e40000000c00 */
.L_x_2636:
[----:B------:R-:W-:Y:S05]  /*b390*/  BSYNC.RECONVERGENT B0 ;  /* 0x0000000000007941 */ /* 0x000fea0003800200 */
.L_x_2635:
        /* <DEDUP_REMOVED lines=26> */
.L_x_2640:
[----:B------:R1:W-:Y:S02]  /*b540*/  STS.128 [R0+0x4800], RZ ;  /* 0x004800ff00007388 */ /* 0x0003e40000000c00 */
.L_x_2639:
[----:B------:R-:W-:Y:S05]  /*b550*/  BSYNC.RECONVERGENT B0 ;  /* 0x0000000000007941 */ /* 0x000fea0003800200 */
.L_x_2638:
        /* <DEDUP_REMOVED lines=26> */
.L_x_2643:
[----:B------:R2:W-:Y:S02]  /*b700*/  STS.128 [R0+0x5000], RZ ;  /* 0x005000ff00007388 */ /* 0x0005e40000000c00 */
.L_x_2642:
[----:B------:R-:W-:Y:S05]  /*b710*/  BSYNC.RECONVERGENT B0 ;  /* 0x0000000000007941 */ /* 0x000fea0003800200 */
.L_x_2641:
[----:B------:R-:W-:-:S04]  /*b720*/  IADD3 R37, PT, PT, R112, 0x30, RZ ;  /* 0x0000003070257810 */ /* 0x000fc80007ffe0ff */
[----:B------:R-:W-:-:S13]  /*b730*/  ISETP.GE.AND P0, PT, R37, R4, PT ;  /* 0x000000042500720c */ /* 0x000fda0003f06270 */
[----:B------:R-:W-:Y:S05]  /*b740*/  @P0 BRA `(.L_x_2644) ;  /* 0x0000007400a40947 */ /* 0x000fea0003800000 */
[----:B------:R-:W2:Y:S01]  /*b750*/  LDCU UR8, c[0x0][0x440] ;  /* 0x00008800ff0877ac */ /* 0x000ea20008000800 */
[----:B------:R-:W-:Y:S02]  /*b760*/  IMAD R3, R3, 0x60, RZ ;  /* 0x0000006003037824 */ /* 0x000fe400078e02ff */
[----:B-1-3--:R-:W-:-:S05]  /*b770*/  IMAD.WIDE.U32 R6, R2, 0x60, R6 ;  /* 0x0000006002067825 */ /* 0x00afca00078e0006 */
[----:B------:R-:W-:Y:S02]  /*b780*/  IADD3 R7, PT, PT, R7, R3, RZ ;  /* 0x0000000307077210 */ /* 0x000fe40007ffe0ff */
        /* <DEDUP_REMOVED lines=19> */
.L_x_2645:
[----:B------:R2:W-:Y:S01]  /*b8c0*/  STS.128 [R0+0x5800], RZ ;  /* 0x005800ff00007388 */ /* 0x0005e20000000c00 */
[----:B------:R-:W-:Y:S05]  /*b8d0*/  BRA `(.L_x_2644) ;  /* 0x0000007400407947 */ /* 0x000fea0003800000 */
.L_x_2634:
        /* <DEDUP_REMOVED lines=30> */
[C---:B--2---:R-:W-:Y:S02]  /*bac0*/  IADD3 R24, P2, PT, R26.reuse, UR10, RZ ;  /* 0x0000000a1a187c10 */ /* 0x044fe4000ff5e0ff */
[----:B---3--:R-:W-:-:S02]  /*bad0*/  IADD3 R26, P1, PT, R26, UR8, RZ ;  /* 0x000000081a1a7c10 */ /* 0x008fc4000ff3e0ff */
[----:B-1----:R-:W-:Y:S02]  /*bae0*/  ISETP.GE.AND P0, PT, R14, R13, PT ;  /* 0x0000000d0e00720c */ /* 0x002fe40003f06270 */
[C---:B------:R-:W-:Y:S02]  /*baf0*/  IADD3.X R25, PT, PT, R4.reuse, UR11, RZ, P2, !PT ;  /* 0x0000000b04197c10 */ /* 0x040fe400097fe4ff */
[----:B------:R-:W-:Y:S02]  /*bb00*/  IADD3.X R27, PT, PT, R4, UR9, RZ, P1, !PT ;  /* 0x00000009041b7c10 */ /* 0x000fe40008ffe4ff */
[----:B------:R-:W-:-:S07]  /*bb10*/  CS2R R4, SRZ ;  /* 0x0000000000047805 */ /* 0x000fce000001ff00 */
[----:B------:R-:W-:Y:S05]  /*bb20*/  @P0 BRA `(.L_x_2650) ;  /* 0x0000000000c40947 */ /* 0x000fea0003800000 */
[----:B------:R1:W5:Y:S01]  /*bb30*/  LDG.E.128 R16, desc[UR6][R28.64] ;  /* 0x000000061c107981 */ /* 0x000362000c1e1d00 */
[----:B------:R-:W-:Y:S01]  /*bb40*/  ISETP.GE.AND P0, PT, R14, R11, PT ;  /* 0x0000000b0e00720c */ /* 0x000fe20003f06270 */
[----:B------:R-:W-:-:S12]  /*bb50*/  BSSY.RECONVERGENT B0, `(.L_x_2651) ;  /* 0x000002a000007945 */ /* 0x000fd80003800200 */
[----:B------:R-:W-:Y:S05]  /*bb60*/  @P0 BRA `(.L_x_2652) ;  /* 0x0000000000a00947 */ /* 0x000fea0003800000 */
[----:B------:R-:W2:Y:S04]  /*bb70*/  LDG.E.64 R4, desc[UR6][R26.64] ;  /* 0x000000061a047981 */ /* 0x000ea8000c1e1b00 */
[----:B------:R-:W3:Y:S01]  /*bb80*/  LDG.E.64 R6, desc[UR6][R24.64] ;  /* 0x0000000618067981 */ /* 0x000ee2000c1e1b00 */
[--C-:B-----5:R-:W-:Y:S01]  /*bb90*/  HADD2.F32 R32, -RZ, R17.reuse.H0_H0 ;  /* 0x20000011ff207230 */ /* 0x120fe20000004100 */
[----:B------:R-:W-:Y:S01]  /*bba0*/  MOV R30, R18 ;  /* 0x00000012001e7202 */ /* 0x000fe20000000f00 */
[----:B------:R-:W-:Y:S02]  /*bbb0*/  HADD2.F32 R34, -RZ, R17.H1_H1 ;  /* 0x30000011ff227230 */ /* 0x000fe40000004100 */
[--C-:B------:R-:W-:Y:S02]  /*bbc0*/  HADD2.F32 R23, -RZ, R19.reuse.H1_H1 ;  /* 0x30000013ff177230 */ /* 0x100fe40000004100 */
        /* <DEDUP_REMOVED lines=12> */
[C---:B------:R-:W-:Y:S01]  /*bc90*/  FFMA.FTZ R34, R32.reuse, R17, R34 ;  /* 0x0000001120227223 */ /* 0x040fe20000010022 */
[----:B------:R-:W-:Y:S02]  /*bca0*/  HADD2.F32 R17, -RZ, R16.H1_H1 ;  /* 0x30000010ff117230 */ /* 0x000fe40000004100 */
[----:B------:R-:W-:Y:S01]  /*bcb0*/  FFMA.FTZ R33, R32, R21, -R33 ;  /* 0x0000001520217223 */ /* 0x000fe20000010821 */
[----:B------:R-:W-:Y:S02]  /*bcc0*/  HADD2.F32 R5, -RZ, R5.H0_H0 ;  /* 0x20000005ff057230 */ /* 0x000fe40000004100 */
[----:B------:R-:W-:Y:S01]  /*bcd0*/  FFMA.FTZ R12, R36, R12, R23 ;  /* 0x0000000c240c7223 */ /* 0x000fe20000010017 */
[----:B------:R-:W-:-:S02]  /*bce0*/  HADD2.F32 R18, -RZ, R30.H1_H1 ;  /* 0x3000001eff127230 */ /* 0x000fc40000004100 */
[C---:B------:R-:W-:Y:S01]  /*bcf0*/  FMUL.FTZ R23, R17.reuse, R6 ;  /* 0x0000000611177220 */ /* 0x040fe20000410000 */
        /* <DEDUP_REMOVED lines=15> */
.L_x_2652:
[----:B------:R-:W-:Y:S05]  /*bdf0*/  BSYNC.RECONVERGENT B0 ;  /* 0x0000000000007941 */ /* 0x000fea0003800200 */
.L_x_2651:
[----:B-----5:R-:W-:Y:S01]  /*be00*/  IMAD.MOV.U32 R6, RZ, RZ, R18 ;  /* 0x000000ffff067224 */ /* 0x020fe200078e0012 */
[----:B------:R-:W-:Y:S01]  /*be10*/  MOV R4, R16 ;  /* 0x0000001000047202 */ /* 0x000fe20000000f00 */
[----:B------:R-:W-:Y:S01]  /*be20*/  IMAD.MOV.U32 R7, RZ, RZ, R19 ;  /* 0x000000ffff077224 */ /* 0x000fe200078e0013 */
[----:B------:R-:W-:Y:S02]  /*be30*/  MOV R5, R17 ;  /* 0x0000001100057202 */ /* 0x000fe40000000f00 */
.L_x_2650:
[----:B------:R-:W-:Y:S05]  /*be40*/  BSYNC.RECONVERGENT B1 ;  /* 0x0000000000017941 */ /* 0x000fea0003800200 */
.L_x_2649:
        /* <DEDUP_REMOVED lines=11> */
[--C-:B-----5:R-:W-:Y:S01]  /*bf00*/  HADD2.F32 R32, -RZ, R17.reuse.H0_H0 ;  /* 0x20000011ff207230 */ /* 0x120fe20000004100 */
[----:B------:R-:W-:Y:S01]  /*bf10*/  MOV R30, R18 ;  /* 0x00000012001e7202 */ /* 0x000fe20000000f00 */
[----:B------:R-:W-:Y:S02]  /*bf20*/  HADD2.F32 R34, -RZ, R17.H1_H1 ;  /* 0x30000011ff227230 */ /* 0x000fe40000004100 */
[--C-:B------:R-:W-:Y:S02]  /*bf30*/  HADD2.F32 R23, -RZ, R19.reuse.H1_H1 ;  /* 0x30000013ff177230 */ /* 0x100fe40000004100 */
        /* <DEDUP_REMOVED lines=34> */
.L_x_2656:
[----:B------:R-:W-:Y:S05]  /*c160*/  BSYNC.RECONVERGENT B0 ;  /* 0x0000000000007941 */ /* 0x000fea0003800200 */
.L_x_2655:
[----:B-----5:R4:W-:Y:S02]  /*c170*/  STS.128 [R0+0x2000], R16 ;  /* 0x0020001000007388 */ /* 0x0209e40000000c00 */
.L_x_2654:
[----:B------:R-:W-:Y:S05]  /*c180*/  BSYNC.RECONVERGENT B1 ;  /* 0x0000000000017941 */ /* 0x000fea0003800200 */
.L_x_2653:
        /* <DEDUP_REMOVED lines=9> */
[----:B-----5:R-:W-:Y:S01]  /*c220*/  MOV R23, R18 ;  /* 0x0000001200177202 */ /* 0x020fe20000000f00 */
[--C-:B------:R-:W-:Y:S02]  /*c230*/  HADD2.F32 R30, -RZ, R17.reuse.H0_H0 ;  /* 0x20000011ff1e7230 */ /* 0x100fe40000004100 */
[----:B------:R-:W-:Y:S02]  /*c240*/  HADD2.F32 R32, -RZ, R17.H1_H1 ;  /* 0x30000011ff207230 */ /* 0x000fe40000004100 */
[----:B------:R-:W-:-:S02]  /*c250*/  HADD2.F32 R21, -RZ, R19.H1_H1 ;  /* 0x30000013ff157230 */ /* 0x000fc40000004100 */
[----:B-1----:R-:W-:Y:S02]  /*c260*/  HADD2.F32 R25, -RZ, R19.H0_H0 ;  /* 0x20000013ff197230 */ /* 0x002fe40000004100 */
        /* <DEDUP_REMOVED lines=9> */
[----:B------:R-:W-:Y:S01]  /*c300*/  FMUL.FTZ R21, R21, R17 ;  /* 0x0000001115157220 */ /* 0x000fe20000410000 */
[----:B------:R-:W-:Y:S02]  /*c310*/  HADD2.F32 R5, -RZ, R5.H0_H0 ;  /* 0x20000005ff057230 */ /* 0x000fe40000004100 */
[----:B------:R-:W-:Y:S01]  /*c320*/  FFMA.FTZ R26, R30, R13, R26 ;  /* 0x0000000d1e1a7223 */ /* 0x000fe2000001001a */
[----:B------:R-:W-:Y:S02]  /*c330*/  HADD2.F32 R13, -RZ, R16.H1_H1 ;  /* 0x30000010ff0d7230 */ /* 0x000fe40000004100 */
[----:B------:R-:W-:Y:S01]  /*c340*/  FFMA.FTZ R21, R25, R12, R21 ;  /* 0x0000000c19157223 */ /* 0x000fe20000010015 */
[----:B------:R-:W-:-:S02]  /*c350*/  HADD2.F32 R12, -RZ, R23.H1_H1 ;  /* 0x30000017ff0c7230 */ /* 0x000fc40000004100 */
[----:B------:R-:W-:Y:S01]  /*c360*/  FFMA.FTZ R19, R30, R18, -R19 ;  /* 0x000000121e137223 */ /* 0x000fe20000010813 */
[----:B------:R-:W-:Y:S02]  /*c370*/  HADD2.F32 R7, -RZ, R7.H0_H0 ;  /* 0x20000007ff077230 */ /* 0x000fe40000004100 */
[----:B------:R-:W-:Y:S01]  /*c380*/  FFMA.FTZ R24, R25, R17, -R24 ;  /* 0x0000001119187223 */ /* 0x000fe20000010818 */
        /* <DEDUP_REMOVED lines=14> */
.L_x_2658:
[----:B------:R-:W-:Y:S05]  /*c470*/  BSYNC.RECONVERGENT B0 ;  /* 0x0000000000007941 */ /* 0x000fea0003800200 */
.L_x_2657:
[----:B-----5:R1:W-:Y:S02]  /*c480*/  STS.128 [R0+0x4000], R16 ;  /* 0x0040001000007388 */ /* 0x0203e40000000c00 */
.L_x_2648:
[----:B------:R-:W-:Y:S05]  /*c490*/  BSYNC.RECONVERGENT B2 ;  /* 0x0000000000027941 */ /* 0x000fea0003800200 */
.L_x_2647:
        /* <DEDUP_REMOVED lines=24> */
[----:B------:R-:W-:-:S03]  /*c620*/  IADD3.X R35, PT, PT, R4, UR11, RZ, P1, !PT ;  /* 0x0000000b04237c10 */ /* 0x000fc60008ffe4ff */
[----:B------:R-:W2:Y:S04]  /*c630*/  LDG.E.64 R4, desc[UR6][R36.64] ;  /* 0x0000000624047981 */ /* 0x000ea8000c1e1b00 */
[----:B------:R4:W3:Y:S01]  /*c640*/  LDG.E.64 R6, desc[UR6][R34.64] ;  /* 0x0000000622067981 */ /* 0x0008e2000c1e1b00 */
[--C-:B-----5:R-:W-:Y:S01]  /*c650*/  HADD2.F32 R30, -RZ, R17.reuse.H0_H0 ;  /* 0x20000011ff1e7230 */ /* 0x120fe20000004100 */
[----:B------:R-:W-:Y:S01]  /*c660*/  MOV R24, R18 ;  /* 0x0000001200187202 */ /* 0x000fe20000000f00 */
[----:B------:R-:W-:Y:S02]  /*c670*/  HADD2.F32 R32, -RZ, R17.H1_H1 ;  /* 0x30000011ff207230 */ /* 0x000fe40000004100 */
[--C-:B------:R-:W-:Y:S02]  /*c680*/  HADD2.F32 R23, -RZ, R19.reuse.H1_H1 ;  /* 0x30000013ff177230 */ /* 0x100fe40000004100 */
[----:B----4-:R-:W-:-:S02]  /*c690*/  HADD2.F32 R34, -RZ, R19.H0_H0 ;  /* 0x20000013ff227230 */ /* 0x010fc40000004100 */
        /* <DEDUP_REMOVED lines=33> */
.L_x_2664:
[----:B------:R-:W-:Y:S05]  /*c8b0*/  BSYNC.RECONVERGENT B0 ;  /* 0x0000000000007941 */ /* 0x000fea0003800200 */
.L_x_2663:
[----:B-----5:R4:W-:Y:S02]  /*c8c0*/  STS.128 [R0+0x800], R16 ;  /* 0x0008001000007388 */ /* 0x0209e40000000c00 */
.L_x_2662:
[----:B------:R-:W-:Y:S05]  /*c8d0*/  BSYNC.RECONVERGENT B1 ;  /* 0x0000000000017941 */ /* 0x000fea0003800200 */
.L_x_2661:
        /* <DEDUP_REMOVED lines=27> */
[----:B------:R-:W-:Y:S02]  /*ca90*/  HADD2.F32 R12, -RZ, R5.H1_H1 ;  /* 0x30000005ff0c7230 */ /* 0x000fe40000004100 */
[----:B------:R-:W-:Y:S02]  /*caa0*/  HADD2.F32 R18, -RZ, R7.H1_H1 ;  /* 0x30000007ff127230 */ /* 0x000fe40000004100 */
[C---:B------:R-:W-:Y:S01]  /*cab0*/  FMUL.FTZ R33, R32.reuse, R17 ;  /* 0x0000001120217220 */ /* 0x040fe20000410000 */
[----:B------:R-:W-:Y:S01]  /*cac0*/  FMUL.FTZ R32, R32, R21 ;  /* 0x0000001520207220 */ /* 0x000fe20000410000 */
[----:B------:R-:W-:Y:S01]  /*cad0*/  FMUL.FTZ R19, R23, R12 ;  /* 0x0000000c17137220 */ /* 0x000fe20000410000 */
[----:B------:R-:W-:-:S02]  /*cae0*/  HADD2.F32 R6, -RZ, R6.H0_H0 ;  /* 0x20000006ff067230 */ /* 0x000fc40000004100 */
[-C--:B------:R-:W-:Y:S01]  /*caf0*/  FMUL.FTZ R23, R23, R18.reuse ;  /* 0x0000001217177220 */ /* 0x080fe20000410000 */
[----:B------:R-:W-:Y:S01]  /*cb00*/  FFMA.FTZ R32, R30, R17, R32 ;  /* 0x000000111e207223 */ /* 0x000fe20000010020 */
[----:B------:R-:W-:Y:S01]  /*cb10*/  FFMA.FTZ R19, R34, R18, -R19 ;  /* 0x0000001222137223 */ /* 0x000fe20000010813 */
[----:B------:R-:W-:Y:S02]  /*cb20*/  HADD2.F32 R17, -RZ, R16.H1_H1 ;  /* 0x30000010ff117230 */ /* 0x000fe40000004100 */
[----:B------:R-:W-:Y:S02]  /*cb30*/  HADD2.F32 R4, -RZ, R4.H0_H0 ;  /* 0x20000004ff047230 */ /* 0x000fe40000004100 */
[----:B------:R-:W-:Y:S02]  /*cb40*/  HADD2.F32 R5, -RZ, R5.H0_H0 ;  /* 0x20000005ff057230 */ /* 0x000fe40000004100 */
[----:B------:R-:W-:Y:S02]  /*cb50*/  HADD2.F32 R18, -RZ, R24.H1_H1 ;  /* 0x30000018ff127230 */ /* 0x000fe40000004100 */
[----:B------:R-:W-:Y:S01]  /*cb60*/  FFMA.FTZ R33, R30, R21, -R33 ;  /* 0x000000151e217223 */ /* 0x000fe20000010821 */
[----:B------:R-:W-:-:S02]  /*cb70*/  HADD2.F32 R7, -RZ, R7.H0_H0 ;  /* 0x20000007ff077230 */ /* 0x000fc40000004100 */
[----:B------:R-:W-:Y:S01]  /*cb80*/  FFMA.FTZ R12, R34, R12, R23 ;  /* 0x0000000c220c7223 */ /* 0x000fe20000010017 */
[----:B------:R-:W-:Y:S02]  /*cb90*/  HADD2.F32 R21, -RZ, R16.H0_H0 ;  /* 0x20000010ff157230 */ /* 0x000fe40000004100 */
[C---:B------:R-:W-:Y:S01]  /*cba0*/  FMUL.FTZ R16, R17.reuse, R4 ;  /* 0x0000000411107220 */ /* 0x040fe20000410000 */
[-C--:B------:R-:W-:Y:S01]  /*cbb0*/  FMUL.FTZ R23, R17, R6.reuse ;  /* 0x0000000611177220 */ /* 0x080fe20000410000 */
        /* <DEDUP_REMOVED lines=12> */
.L_x_2668:
[----:B------:R-:W-:Y:S05]  /*cc80*/  BSYNC.RECONVERGENT B0 ;  /* 0x0000000000007941 */ /* 0x000fea0003800200 */
.L_x_2667:
[----:B-----5:R4:W-:Y:S02]  /*cc90*/  STS.128 [R0+0x2800], R16 ;  /* 0x0028001000007388 */ /* 0x0209e40000000c00 */
.L_x_2666:
[----:B------:R-:W-:Y:S05]  /*cca0*/  BSYNC.RECONVERGENT B1 ;  /* 0x0000000000017941 */ /* 0x000fea0003800200 */
.L_x_2665:
        /* <DEDUP_REMOVED lines=19> */
[----:B-----5:R-:W-:Y:S01]  /*cde0*/  MOV R23, R18 ;  /* 0x0000001200177202 */ /* 0x020fe20000000f00 */
[--C-:B------:R-:W-:Y:S02]  /*cdf0*/  HADD2.F32 R30, -RZ, R17.reuse.H1_H1 ;  /* 0x30000011ff1e7230 */ /* 0x100fe40000004100 */
[----:B------:R-:W-:Y:S02]  /*ce00*/  HADD2.F32 R24, -RZ, R17.H0_H0 ;  /* 0x20000011ff187230 */ /* 0x000fe40000004100 */
[----:B------:R-:W-:-:S02]  /*ce10*/  HADD2.F32 R21, -RZ, R19.H1_H1 ;  /* 0x30000013ff157230 */ /* 0x000fc40000004100 */
[----:B-1----:R-:W-:Y:S02]  /*ce20*/  HADD2.F32 R27, -RZ, R19.H0_H0 ;  /* 0x20000013ff1b7230 */ /* 0x002fe40000004100 */
        /* <DEDUP_REMOVED lines=32> */
.L_x_2670:
[----:B------:R-:W-:Y:S05]  /*d030*/  BSYNC.RECONVERGENT B0 ;  /* 0x0000000000007941 */ /* 0x000fea0003800200 */
.L_x_2669:
[----:B-----5:R4:W-:Y:S02]  /*d040*/  STS.128 [R0+0x4800], R16 ;  /* 0x0048001000007388 */ /* 0x0209e40000000c00 */
.L_x_2660:
[----:B------:R-:W-:Y:S05]  /*d050*/  BSYNC.RECONVERGENT B2 ;  /* 0x0000000000027941 */ /* 0x000fea0003800200 */
.L_x_2659:
[----:B------:R-:W-:Y:S01]  /*d060*/  IADD3 R31, PT, PT, R112, 0x20, RZ ;  /* 0x00000020701f7810 */ /* 0x000fe20007ffe0ff */
[----:B------:R-:W-:Y:S03]  /*d070*/  BSSY.RECONVERGENT B2, `(.L_x_2671) ;  /* 0x00000bb000027945 */ /* 0x000fe60003800200 */
[----:B------:R-:W-:-:S13]  /*d080*/  ISETP.GE.AND P0, PT, R31, R8, PT ;  /* 0x000000081f00720c */ /* 0x000fda0003f06270 */
[----:B------:R-:W-:Y:S05]  /*d090*/  @P0 BRA `(.L_x_2672) ;  /* 0x0000000800e00947 */ /* 0x000fea0003800000 */
[----:B------:R-:W2:Y:S01]  /*d0a0*/  LDC R21, c[0x0][0x440] ;  /* 0x00011000ff157b82 */ /* 0x000ea20000000800 */
[C---:B-1----:R-:W-:Y:S01]  /*d0b0*/  LEA R26, P1, R2.reuse, R28, 0x6 ;  /* 0x0000001c021a7211 */ /* 0x042fe200078230ff */
[----:B------:R-:W-:Y:S01]  /*d0c0*/  BSSY.RECONVERGENT B1, `(.L_x_2673) ;  /* 0x000003e000017945 */ /* 0x000fe20003800200 */
[----:B------:R-:W-:Y:S02]  /*d0d0*/  IMAD.SHL.U32 R13, R105, 0x20, RZ ;  /* 0x00000020690d7824 */ /* 0x000fe400078e00ff */
[----:B------:R-:W-:Y:S02]  /*d0e0*/  LEA.HI.X R27, R2, R29, R3, 0x6, P1 ;  /* 0x0000001d021b7211 */ /* 0x000fe400008f3403 */
        /* <DEDUP_REMOVED lines=8> */
[C---:B------:R-:W-:Y:S01]  /*d170*/  IADD3 R5, P0, PT, R13.reuse, R20, RZ ;  /* 0x000000140d057210 */ /* 0x040fe20007f1e0ff */
[----:B------:R-:W1:Y:S03]  /*d180*/  LDCU.64 UR10, c[0x0][0x4c8] ;  /* 0x00009900ff0a77ac */ /* 0x000e660008000a00 */
[----:B------:R-:W-:Y:S02]  /*d190*/  LEA.HI.X.SX32 R4, R13, R22, 0x1, P0 ;  /* 0x000000160d047211 */ /* 0x000fe400000f0eff */
[C---:B------:R-:W-:Y:S02]  /*d1a0*/  SHF.L.U32 R6, R5.reuse, 0x1, RZ ;  /* 0x0000000105067819 */ /* 0x040fe400000006ff */
[----:B------:R-:W-:Y:S02]  /*d1b0*/  SHF.L.U64.HI R4, R5, 0x1, R4 ;  /* 0x0000000105047819 */ /* 0x000fe40000010204 */
[----:B----4-:R-:W-:-:S02]  /*d1c0*/  IADD3 R36, P0, PT, R6, UR8, RZ ;  /* 0x0000000806247c10 */ /* 0x010fc4000ff1e0ff */
[----:B-1----:R-:W-:Y:S02]  /*d1d0*/  IADD3 R34, P1, PT, R6, UR10, RZ ;  /* 0x0000000a06227c10 */ /* 0x002fe4000ff3e0ff */
[C---:B------:R-:W-:Y:S02]  /*d1e0*/  IADD3.X R37, PT, PT, R4.reuse, UR9, RZ, P0, !PT ;  /* 0x0000000904257c10 */ /* 0x040fe400087fe4ff */
[----:B------:R-:W-:-:S03]  /*d1f0*/  IADD3.X R35, PT, PT, R4, UR11, RZ, P1, !PT ;  /* 0x0000000b04237c10 */ /* 0x000fc60008ffe4ff */
[----:B------:R-:W4:Y:S04]  /*d200*/  LDG.E.64 R4, desc[UR6][R36.64] ;  /* 0x0000000624047981 */ /* 0x000f28000c1e1b00 */
[----:B------:R1:W3:Y:S01]  /*d210*/  LDG.E.64 R6, desc[UR6][R34.64] ;  /* 0x0000000622067981 */ /* 0x0002e2000c1e1b00 */
[--C-:B-----5:R-:W-:Y:S01]  /*d220*/  HADD2.F32 R30, -RZ, R17.reuse.H0_H0 ;  /* 0x20000011ff1e7230 */ /* 0x120fe20000004100 */
[----:B------:R-:W-:Y:S01]  /*d230*/  MOV R24, R18 ;  /* 0x0000001200187202 */ /* 0x000fe20000000f00 */
[----:B------:R-:W-:Y:S02]  /*d240*/  HADD2.F32 R32, -RZ, R17.H1_H1 ;  /* 0x30000011ff207230 */ /* 0x000fe40000004100 */
[--C-:B------:R-:W-:Y:S02]  /*d250*/  HADD2.F32 R33, -RZ, R19.reuse.H1_H1 ;  /* 0x30000013ff217230 */ /* 0x100fe40000004100 */
[----:B-1----:R-:W-:-:S02]  /*d260*/  HADD2.F32 R34, -RZ, R19.H0_H0 ;  /* 0x20000013ff227230 */ /* 0x002fc40000004100 */
[----:B----4-:R-:W-:Y:S02]  /*d270*/  HADD2.F32 R17, -RZ, R4.H1_H1 ;  /* 0x30000004ff117230 */ /* 0x010fe40000004100 */
        /* <DEDUP_REMOVED lines=32> */
.L_x_2676:
[----:B------:R-:W-:Y:S05]  /*d480*/  BSYNC.RECONVERGENT B0 ;  /* 0x0000000000007941 */ /* 0x000fea0003800200 */
.L_x_2675:
[----:B-----5:R4:W-:Y:S02]  /*d490*/  STS.128 [R0+0x1000], R16 ;  /* 0x0010001000007388 */ /* 0x0209e40000000c00 */
.L_x_2674:
[----:B------:R-:W-:Y:S05]  /*d4a0*/  BSYNC.RECONVERGENT B1 ;  /* 0x0000000000017941 */ /* 0x000fea0003800200 */
.L_x_2673:
        /* <DEDUP_REMOVED lines=10> */
[----:B------:R-:W2:Y:S03]  /*d550*/  LDCU.64 UR8, c[0x0][0x4d0] ;  /* 0x00009a00ff0877ac */ /* 0x000ea60008000a00 */
[----:B------:R-:W-:Y:S02]  /*d560*/  LEA.HI.X.SX32 R5, R13, R22, 0x1, P0 ;  /* 0x000000160d057211 */ /* 0x000fe400000f0eff */
[C---:B------:R-:W-:Y:S02]  /*d570*/  SHF.L.U32 R4, R6.reuse, 0x1, RZ ;  /* 0x0000000106047819 */ /* 0x040fe400000006ff */
[----:B------:R-:W-:Y:S02]  /*d580*/  SHF.L.U64.HI R5, R6, 0x1, R5 ;  /* 0x0000000106057819 */ /* 0x000fe40000010205 */
[----:B-1----:R-:W-:-:S02]  /*d590*/  IADD3 R6, P1, PT, R4, UR10, RZ ;  /* 0x0000000a04067c10 */ /* 0x002fc4000ff3e0ff */
[----:B--2---:R-:W-:Y:S02]  /*d5a0*/  IADD3 R4, P0, PT, R4, UR8, RZ ;  /* 0x0000000804047c10 */ /* 0x004fe4000ff1e0ff */
[C---:B------:R-:W-:Y:S02]  /*d5b0*/  IADD3.X R7, PT, PT, R5.reuse, UR11, RZ, P1, !PT ;  /* 0x0000000b05077c10 */ /* 0x040fe40008ffe4ff */
[----:B------:R-:W-:-:S04]  /*d5c0*/  IADD3.X R5, PT, PT, R5, UR9, RZ, P0, !PT ;  /* 0x0000000905057c10 */ /* 0x000fc800087fe4ff */
[----:B------:R-:W2:Y:S04]  /*d5d0*/  LDG.E.64 R6, desc[UR6][R6.64+0x40] ;  /* 0x0000400606067981 */ /* 0x000ea8000c1e1b00 */
[----:B------:R-:W3:Y:S01]  /*d5e0*/  LDG.E.64 R4, desc[UR6][R4.64+0x40] ;  /* 0x0000400604047981 */ /* 0x000ee2000c1e1b00 */
[--C-:B-----5:R-:W-:Y:S02]  /*d5f0*/  HADD2.F32 R30, -RZ, R17.reuse.H0_H0 ;  /* 0x20000011ff1e7230 */ /* 0x120fe40000004100 */
[----:B------:R-:W-:Y:S02]  /*d600*/  HADD2.F32 R32, -RZ, R17.H1_H1 ;  /* 0x30000011ff207230 */ /* 0x000fe40000004100 */
[--C-:B------:R-:W-:Y:S01]  /*d610*/  HADD2.F32 R33, -RZ, R19.reuse.H1_H1 ;  /* 0x30000013ff217230 */ /* 0x100fe20000004100 */
[----:B------:R-:W-:Y:S01]  /*d620*/  MOV R24, R18 ;  /* 0x0000001200187202 */ /* 0x000fe20000000f00 */
[----:B------:R-:W-:-:S02]  /*d630*/  HADD2.F32 R34, -RZ, R19.H0_H0 ;  /* 0x20000013ff227230 */ /* 0x000fc40000004100 */
[----:B--2---:R-:W-:Y:S02]  /*d640*/  HADD2.F32 R23, -RZ, R6.H1_H1 ;  /* 0x30000006ff177230 */ /* 0x004fe40000004100 */
[----:B---3--:R-:W-:Y:S02]  /*d650*/  HADD2.F32 R17, -RZ, R4.H1_H1 ;  /* 0x30000004ff117230 */ /* 0x008fe40000004100 */
        /* <DEDUP_REMOVED lines=31> */
.L_x_2680:
[----:B------:R-:W-:Y:S05]  /*d850*/  BSYNC.RECONVERGENT B0 ;  /* 0x0000000000007941 */ /* 0x000fea0003800200 */
.L_x_2679:
[----:B-----5:R1:W-:Y:S02]  /*d860*/  STS.128 [R0+0x3000], R16 ;  /* 0x0030001000007388 */ /* 0x0203e40000000c00 */
.L_x_2678:
[----:B------:R-:W-:Y:S05]  /*d870*/  BSYNC.RECONVERGENT B1 ;  /* 0x0000000000017941 */ /* 0x000fea0003800200 */
.L_x_2677:
        /* <DEDUP_REMOVED lines=56> */
.L_x_2682:
[----:B------:R-:W-:Y:S05]  /*dc00*/  BSYNC.RECONVERGENT B0 ;  /* 0x0000000000007941 */ /* 0x000fea0003800200 */
.L_x_2681:
[----:B-----5:R4:W-:Y:S02]  /*dc10*/  STS.128 [R0+0x5000], R16 ;  /* 0x0050001000007388 */ /* 0x0209e40000000c00 */
.L_x_2672:
[----:B------:R-:W-:Y:S05]  /*dc20*/  BSYNC.RECONVERGENT B2 ;  /* 0x0000000000027941 */ /* 0x000fea0003800200 */
.L_x_2671:
[----:B------:R-:W-:-:S04]  /*dc30*/  IADD3 R37, PT, PT, R112, 0x30, RZ ;  /* 0x0000003070257810 */ /* 0x000fc80007ffe0ff */
[----:B------:R-:W-:-:S13]  /*dc40*/  ISETP.GE.AND P0, PT, R37, R8, PT ;  /* 0x000000082500720c */ /* 0x000fda0003f06270 */
[----:B------:R-:W-:Y:S05]  /*dc50*/  @P0 BRA `(.L_x_2644) ;  /* 0x0000005000600947 */ /* 0x000fea0003800000 */
[----:B--2---:R-:W2:Y:S01]  /*dc60*/  LDC R7, c[0x0][0x440] ;  /* 0x00011000ff077b82 */ /* 0x004ea20000000800 */
[----:B------:R-:W-:Y:S01]  /*dc70*/  IMAD.WIDE.U32 R12, R2, 0x60, R28 ;  /* 0x00000060020c7825 */ /* 0x000fe200078e001c */
[----:B------:R-:W-:Y:S03]  /*dc80*/  BSSY.RECONVERGENT B1, `(.L_x_2683) ;  /* 0x000003f000017945 */ /* 0x000fe60003800200 */
[----:B------:R-:W-:Y:S02]  /*dc90*/  IMAD R3, R3, 0x60, RZ ;  /* 0x0000006003037824 */ /* 0x000fe400078e02ff */
[----:B------:R-:W-:-:S03]  /*dca0*/  IMAD R105, R105, 0x30, RZ ;  /* 0x0000003069697824 */ /* 0x000fc600078e02ff */
        /* <DEDUP_REMOVED lines=11> */
[----:B------:R-:W-:Y:S02]  /*dd60*/  LEA.HI.X.SX32 R2, R105, R22, 0x1, P0 ;  /* 0x0000001669027211 */ /* 0x000fe400000f0eff */
[C---:B------:R-:W-:Y:S02]  /*dd70*/  SHF.L.U32 R4, R3.reuse, 0x1, RZ ;  /* 0x0000000103047819 */ /* 0x040fe400000006ff */
[----:B------:R-:W-:Y:S02]  /*dd80*/  SHF.L.U64.HI R2, R3, 0x1, R2 ;  /* 0x0000000103027819 */ /* 0x000fe40000010202 */
[----:B----4-:R-:W-:-:S02]  /*dd90*/  IADD3 R34, P0, PT, R4, UR8, RZ ;  /* 0x0000000804227c10 */ /* 0x010fc4000ff1e0ff */
[----:B---3--:R-:W-:Y:S02]  /*dda0*/  IADD3 R28, P1, PT, R4, UR10, RZ ;  /* 0x0000000a041c7c10 */ /* 0x008fe4000ff3e0ff */
[C---:B------:R-:W-:Y:S02]  /*ddb0*/  IADD3.X R35, PT, PT, R2.reuse, UR9, RZ, P0, !PT ;  /* 0x0000000902237c10 */ /* 0x040fe400087fe4ff */
[----:B------:R-:W-:-:S03]  /*ddc0*/  IADD3.X R29, PT, PT, R2, UR11, RZ, P1, !PT ;  /* 0x0000000b021d7c10 */ /* 0x000fc60008ffe4ff */
[----:B------:R-:W3:Y:S04]  /*ddd0*/  LDG.E.64 R2, desc[UR6][R34.64] ;  /* 0x0000000622027981 */ /* 0x000ee8000c1e1b00 */
[----:B------:R4:W2:Y:S01]  /*dde0*/  LDG.E.64 R4, desc[UR6][R28.64] ;  /* 0x000000061c047981 */ /* 0x0008a2000c1e1b00 */
[--C-:B-----5:R-:W-:Y:S01]  /*ddf0*/  HADD2.F32 R27, -RZ, R17.reuse.H0_H0 ;  /* 0x20000011ff1b7230 */ /* 0x120fe20000004100 */
[----:B------:R-:W-:Y:S01]  /*de00*/  MOV R23, R18 ;  /* 0x0000001200177202 */ /* 0x000fe20000000f00 */
[----:B------:R-:W-:Y:S02]  /*de10*/  HADD2.F32 R33, -RZ, R17.H1_H1 ;  /* 0x30000011ff217230 */ /* 0x000fe40000004100 */
[--C-:B------:R-:W-:Y:S02]  /*de20*/  HADD2.F32 R21, -RZ, R19.reuse.H1_H1 ;  /* 0x30000013ff157230 */ /* 0x100fe40000004100 */
[----:B----4-:R-:W-:-:S02]  /*de30*/  HADD2.F32 R29, -RZ, R19.H0_H0 ;  /* 0x20000013ff1d7230 */ /* 0x010fc40000004100 */
[----:B---3--:R-:W-:Y:S02]  /*de40*/  HADD2.F32 R6, -RZ, R3.H1_H1 ;  /* 0x30000003ff067230 */ /* 0x008fe40000004100 */
[----:B------:R-:W-:Y:S02]  /*de50*/  HADD2.F32 R8, -RZ, R2.H1_H1 ;  /* 0x30000002ff087230 */ /* 0x000fe40000004100 */
[----:B--2---:R-:W-:Y:S02]  /*de60*/  HADD2.F32 R17, -RZ, R5.H1_H1 ;  /* 0x30000005ff117230 */ /* 0x004fe40000004100 */
        /* <DEDUP_REMOVED lines=30> */
.L_x_2686:
[----:B------:R-:W-:Y:S05]  /*e050*/  BSYNC.RECONVERGENT B0 ;  /* 0x0000000000007941 */ /* 0x000fea0003800200 */
.L_x_2685:
[----:B-----5:R4:W-:Y:S02]  /*e060*/  STS.128 [R0+0x1800], R16 ;  /* 0x0018001000007388 */ /* 0x0209e40000000c00 */
.L_x_2684:
[----:B------:R-:W-:Y:S05]  /*e070*/  BSYNC.RECONVERGENT B1 ;  /* 0x0000000000017941 */ /* 0x000fea0003800200 */
.L_x_2683:
        /* <DEDUP_REMOVED lines=24> */
[----:B---3--:R-:W-:-:S02]  /*e200*/  HADD2.F32 R29, -RZ, R19.H0_H0 ;  /* 0x20000013ff1d7230 */ /* 0x008fc40000004100 */
[----:B--2---:R-:W-:Y:S02]  /*e210*/  HADD2.F32 R17, -RZ, R5.H1_H1 ;  /* 0x30000005ff117230 */ /* 0x004fe40000004100 */
[----:B----4-:R-:W-:Y:S02]  /*e220*/  HADD2.F32 R6, -RZ, R3.H1_H1 ;  /* 0x30000003ff067230 */ /* 0x010fe40000004100 */
[----:B------:R-:W-:Y:S02]  /*e230*/  HADD2.F32 R8, -RZ, R2.H1_H1 ;  /* 0x30000002ff087230 */ /* 0x000fe40000004100 */
[--C-:B------:R-:W-:Y:S02]  /*e240*/  HADD2.F32 R18, -RZ, R4.reuse.H1_H1 ;  /* 0x30000004ff127230 */ /* 0x100fe40000004100 */
[C---:B------:R-:W-:Y:S01]  /*e250*/  FMUL.FTZ R24, R21.reuse, R6 ;  /* 0x0000000615187220 */ /* 0x040fe20000410000 */
[-C--:B------:R-:W-:Y:S01]  /*e260*/  FMUL.FTZ R21, R21, R17.reuse ;  /* 0x0000001115157220 */ /* 0x080fe20000410000 */
[C---:B------:R-:W-:Y:S01]  /*e270*/  FMUL.FTZ R26, R33.reuse, R8 ;  /* 0x00000008211a7220 */ /* 0x040fe20000410000 */
[----:B------:R-:W-:Y:S01]  /*e280*/  FMUL.FTZ R19, R33, R18 ;  /* 0x0000001221137220 */ /* 0x000fe20000410000 */
[C---:B------:R-:W-:Y:S01]  /*e290*/  FFMA.FTZ R24, R29.reuse, R17, -R24 ;  /* 0x000000111d187223 */ /* 0x040fe20000010818 */
[----:B------:R-:W-:Y:S01]  /*e2a0*/  FFMA.FTZ R21, R29, R6, R21 ;  /* 0x000000061d157223 */ /* 0x000fe20000010015 */
[----:B------:R-:W-:-:S02]  /*e2b0*/  HADD2.F32 R4, -RZ, R4.H0_H0 ;  /* 0x20000004ff047230 */ /* 0x000fc40000004100 */
[----:B------:R-:W-:Y:S02]  /*e2c0*/  HADD2.F32 R17, -RZ, R16.H1_H1 ;  /* 0x30000010ff117230 */ /* 0x000fe40000004100 */
[----:B------:R-:W-:Y:S02]  /*e2d0*/  HADD2.F32 R2, -RZ, R2.H0_H0 ;  /* 0x20000002ff027230 */ /* 0x000fe40000004100 */
[C---:B------:R-:W-:Y:S01]  /*e2e0*/  FFMA.FTZ R26, R27.reuse, R18, -R26 ;  /* 0x000000121b1a7223 */ /* 0x040fe2000001081a */
[----:B------:R-:W-:Y:S02]  /*e2f0*/  HADD2.F32 R3, -RZ, R3.H0_H0 ;  /* 0x20000003ff037230 */ /* 0x000fe40000004100 */
[----:B------:R-:W-:Y:S01]  /*e300*/  FFMA.FTZ R19, R27, R8, R19 ;  /* 0x000000081b137223 */ /* 0x000fe20000010013 */
[----:B------:R-:W-:Y:S02]  /*e310*/  HADD2.F32 R6, -RZ, R23.H1_H1 ;  /* 0x30000017ff067230 */ /* 0x000fe40000004100 */
[----:B------:R-:W-:-:S02]  /*e320*/  HADD2.F32 R5, -RZ, R5.H0_H0 ;  /* 0x20000005ff057230 */ /* 0x000fc40000004100 */
        /* <DEDUP_REMOVED lines=15> */
.L_x_2690:
[----:B------:R-:W-:Y:S05]  /*e420*/  BSYNC.RECONVERGENT B0 ;  /* 0x0000000000007941 */ /* 0x000fea0003800200 */
.L_x_2689:
[----:B-----5:R4:W-:Y:S02]  /*e430*/  STS.128 [R0+0x3800], R16 ;  /* 0x0038001000007388 */ /* 0x0209e40000000c00 */
.L_x_2688:
[----:B------:R-:W-:Y:S05]  /*e440*/  BSYNC.RECONVERGENT B1 ;  /* 0x0000000000017941 */ /* 0x000fea0003800200 */
.L_x_2687:
        /* <DEDUP_REMOVED lines=19> */
[----:B-----5:R-:W-:Y:S02]  /*e580*/  HADD2.F32 R20, -RZ, R17.H1_H1 ;  /* 0x30000011ff147230 */ /* 0x020fe40000004100 */
[--C-:B-1----:R-:W-:Y:S02]  /*e590*/  HADD2.F32 R13, -RZ, R19.reuse.H1_H1 ;  /* 0x30000013ff0d7230 */ /* 0x102fe40000004100 */
[----:B------:R-:W-:Y:S02]  /*e5a0*/  HADD2.F32 R22, -RZ, R19.H0_H0 ;  /* 0x20000013ff167230 */ /* 0x000fe40000004100 */
        /* <DEDUP_REMOVED lines=16> */
[----:B------:R-:W-:-:S02]  /*e6b0*/  HADD2.F32 R5, -RZ, R5.H0_H0 ;  /* 0x20000005ff057230 */ /* 0x000fc40000004100 */
[----:B------:R-:W-:Y:S01]  /*e6c0*/  FFMA.FTZ R19, R12, R11, -R19 ;  /* 0x0000000b0c137223 */ /* 0x000fe20000010813 */
[----:B------:R-:W-:Y:S01]  /*e6d0*/  FFMA.FTZ R6, R22, R6, R13 ;  /* 0x0000000616067223 */ /* 0x000fe2000001000d */
[C---:B------:R-:W-:Y:S01]  /*e6e0*/  FMUL.FTZ R12, R7.reuse, R2 ;  /* 0x00000002070c7220 */ /* 0x040fe20000410000 */
[-C--:B------:R-:W-:Y:S01]  /*e6f0*/  FMUL.FTZ R13, R7, R4.reuse ;  /* 0x00000004070d7220 */ /* 0x080fe20000410000 */
[----:B------:R-:W-:Y:S02]  /*e700*/  HADD2.F32 R11, -RZ, R16.H0_H0 ;  /* 0x20000010ff0b7230 */ /* 0x000fe40000004100 */
[C---:B------:R-:W-:Y:S01]  /*e710*/  FMUL.FTZ R7, R8.reuse, R3 ;  /* 0x0000000308077220 */ /* 0x040fe20000410000 */
[----:B------:R-:W-:Y:S02]  /*e720*/  HADD2.F32 R18, -RZ, R18.H0_H0 ;  /* 0x20000012ff127230 */ /* 0x000fe40000004100 */
[----:B------:R-:W-:Y:S01]  /*e730*/  FMUL.FTZ R8, R8, R5 ;  /* 0x0000000508087220 */ /* 0x000fe20000410000 */
        /* <DEDUP_REMOVED lines=9> */
.L_x_2692:
[----:B------:R-:W-:Y:S05]  /*e7d0*/  BSYNC.RECONVERGENT B0 ;  /* 0x0000000000007941 */ /* 0x000fea0003800200 */
.L_x_2691:
[----:B-----5:R4:W-:Y:S01]  /*e7e0*/  STS.128 [R0+0x5800], R16 ;  /* 0x0058001000007388 */ /* 0x0209e20000000c00 */
[----:B------:R-:W-:Y:S05]  /*e7f0*/  BRA `(.L_x_2644) ;  /* 0x0000004400787947 */ /* 0x000fea0003800000 */
.L_x_2646:
        /* <DEDUP_REMOVED lines=46> */
[--C-:B----4-:R-:W-:Y:S02]  /*eae0*/  HADD2.F32 R23, -RZ, R4.reuse.H0_H0 ;  /* 0x20000004ff177230 */ /* 0x110fe40000004100 */
[----:B------:R-:W-:Y:S02]  /*eaf0*/  HADD2.F32 R45, -RZ, R4.H1_H1 ;  /* 0x30000004ff2d7230 */ /* 0x000fe40000004100 */
[----:B------:R-:W-:-:S02]  /*eb00*/  HADD2.F32 R43, -RZ, R5.H0_H0 ;  /* 0x20000005ff2b7230 */ /* 0x000fc40000004100 */
[----:B------:R-:W-:Y:S01]  /*eb10*/  @!P1 FADD.FTZ R23, -R23, -RZ ;  /* 0x800000ff17179221 */ /* 0x000fe20000010100 */
[--C-:B------:R-:W-:Y:S02]  /*eb20*/  HADD2.F32 R4, -RZ, R6.reuse.H0_H0 ;  /* 0x20000006ff047230 */ /* 0x100fe40000004100 */
[----:B------:R-:W-:Y:S01]  /*eb30*/  @!P1 FADD.FTZ R45, -R45, -RZ ;  /* 0x800000ff2d2d9221 */ /* 0x000fe20000010100 */
[----:B------:R-:W-:Y:S02]  /*eb40*/  HADD2.F32 R5, -RZ, R5.H1_H1 ;  /* 0x30000005ff057230 */ /* 0x000fe40000004100 */
[----:B------:R-:W-:Y:S01]  /*eb50*/  FMUL.FTZ R34, R34, R23 ;  /* 0x0000001722227220 */ /* 0x000fe20000410000 */
[----:B------:R-:W-:Y:S02]  /*eb60*/  HADD2.F32 R47, -RZ, R7.H0_H0 ;  /* 0x20000007ff2f7230 */ /* 0x000fe40000004100 */
[----:B------:R-:W-:Y:S01]  /*eb70*/  @!P1 FADD.FTZ R4, -R4, -RZ ;  /* 0x800000ff04049221 */ /* 0x000fe20000010100 */
[----:B------:R-:W-:-:S02]  /*eb80*/  HADD2.F32 R6, -RZ, R6.H1_H1 ;  /* 0x30000006ff067230 */ /* 0x000fc40000004100 */
[----:B------:R-:W-:Y:S01]  /*eb90*/  @!P1 FADD.FTZ R5, -R5, -RZ ;  /* 0x800000ff05059221 */ /* 0x000fe20000010100 */
[----:B------:R-:W-:Y:S02]  /*eba0*/  HADD2.F32 R7, -RZ, R7.H1_H1 ;  /* 0x30000007ff077230 */ /* 0x000fe40000004100 */
[----:B------:R-:W-:Y:S01]  /*ebb0*/  FMUL.FTZ R21, R21, R4 ;  /* 0x0000000415157220 */ /* 0x000fe20000410000 */
[----:B---3--:R-:W-:Y:S02]  /*ebc0*/  HADD2.F32 R4, -RZ, R16.H0_H0 ;  /* 0x20000010ff047230 */ /* 0x008fe40000004100 */
[----:B------:R-:W-:Y:S01]  /*ebd0*/  FMUL.FTZ R40, R40, R5 ;  /* 0x0000000528287220 */ /* 0x000fe20000410000 */
[--C-:B------:R-:W-:Y:S02]  /*ebe0*/  HADD2.F32 R5, -RZ, R32.reuse.H0_H0 ;  /* 0x20000020ff057230 */ /* 0x100fe40000004100 */
[----:B------:R-:W-:Y:S01]  /*ebf0*/  @!P1 FADD.FTZ R43, -R43, -RZ ;  /* 0x800000ff2b2b9221 */ /* 0x000fe20000010100 */
[----:B------:R-:W-:-:S02]  /*ec00*/  HADD2.F32 R23, -RZ, R32.H1_H1 ;  /* 0x30000020ff177230 */ /* 0x000fc40000004100 */
[----:B------:R-:W-:Y:S01]  /*ec10*/  FMUL.FTZ R38, R38, R45 ;  /* 0x0000002d26267220 */ /* 0x000fe20000410000 */
[----:B------:R-:W-:Y:S02]  /*ec20*/  HADD2.F32 R16, -RZ, R16.H1_H1 ;  /* 0x30000010ff107230 */ /* 0x000fe40000004100 */
        /* <DEDUP_REMOVED lines=20> */
[----:B------:R-:W-:Y:S01]  /*ed70*/  HADD2.F32 R19, -RZ, R19.H1_H1 ;  /* 0x30000013ff137230 */ /* 0x000fe20000004100 */
[----:B------:R-:W-:Y:S01]  /*ed80*/  F2FP.F16.F32.PACK_AB R32, R23, R4 ;  /* 0x000000041720723e */ /* 0x000fe200000000ff */
[----:B------:R-:W-:Y:S02]  /*ed90*/  HADD2.F32 R33, -RZ, R33.H1_H1 ;  /* 0x30000021ff217230 */ /* 0x000fe40000004100 */
[----:B------:R-:W-:-:S02]  /*eda0*/  HADD2.F32 R36, -RZ, R36.H1_H1 ;  /* 0x30000024ff247230 */ /* 0x000fc40000004100 */
[----:B------:R-:W-:Y:S02]  /*edb0*/  HADD2.F32 R35, -RZ, R35.H1_H1 ;  /* 0x30000023ff237230 */ /* 0x000fe40000004100 */
[----:B------:R-:W-:Y:S01]  /*edc0*/  FFMA.FTZ R17, R33, R17, R40 ;  /* 0x0000001121117223 */ /* 0x000fe20000010028 */
[----:B------:R-:W-:Y:S02]  /*edd0*/  FFMA.FTZ R41, R36, R18, R41 ;  /* 0x0000001224297223 */ /* 0x000fe40000010029 */
[----:B------:R-:W-:Y:S02]  /*ede0*/  FFMA.FTZ R42, R35, R19, R42 ;  /* 0x00000013232a7223 */ /* 0x000fe4000001002a */
[----:B------:R-:W-:Y:S02]  /*edf0*/  F2FP.F16.F32.PACK_AB R33, R17, R6 ;  /* 0x000000061121723e */ /* 0x000fe400000000ff */
[----:B------:R-:W-:Y:S02]  /*ee00*/  F2FP.F16.F32.PACK_AB R34, R41, R16 ;  /* 0x000000102922723e */ /* 0x000fe400000000ff */
[----:B------:R-:W-:-:S02]  /*ee10*/  F2FP.F16.F32.PACK_AB R35, R42, R5 ;  /* 0x000000052a23723e */ /* 0x000fc400000000ff */
.L_x_2698:
[----:B------:R-:W-:Y:S05]  /*ee20*/  BSYNC.RECONVERGENT B0 ;  /* 0x0000000000007941 */ /* 0x000fea0003800200 */
.L_x_2697:
[----:B-----5:R-:W-:Y:S01]  /*ee30*/  IMAD.MOV.U32 R6, RZ, RZ, R34 ;  /* 0x000000ffff067224 */ /* 0x020fe200078e0022 */
[----:B------:R-:W-:Y:S01]  /*ee40*/  MOV R4, R32 ;  /* 0x0000002000047202 */ /* 0x000fe20000000f00 */
[----:B------:R-:W-:Y:S01]  /*ee50*/  IMAD.MOV.U32 R7, RZ, RZ, R35 ;  /* 0x000000ffff077224 */ /* 0x000fe200078e0023 */
[----:B------:R-:W-:Y:S02]  /*ee60*/  MOV R5, R33 ;  /* 0x0000002100057202 */ /* 0x000fe40000000f00 */
.L_x_2696:
[----:B------:R-:W-:Y:S05]  /*ee70*/  BSYNC.RECONVERGENT B1 ;  /* 0x0000000000017941 */ /* 0x000fea0003800200 */
.L_x_2695:
        /* <DEDUP_REMOVED lines=50> */
[----:B----4-:R-:W-:Y:S02]  /*f1a0*/  HADD2.F32 R4, -RZ, R16.H0_H0 ;  /* 0x20000010ff047230 */ /* 0x010fe40000004100 */
        /* <DEDUP_REMOVED lines=37> */
.L_x_2702:
[----:B------:R-:W-:Y:S05]  /*f400*/  BSYNC.RECONVERGENT B0 ;  /* 0x0000000000007941 */ /* 0x000fea0003800200 */
.L_x_2701:
[----:B-----5:R4:W-:Y:S02]  /*f410*/  STS.128 [R0+0x2000], R32 ;  /* 0x0020002000007388 */ /* 0x0209e40000000c00 */
.L_x_2700:
[----:B------:R-:W-:Y:S05]  /*f420*/  BSYNC.RECONVERGENT B1 ;  /* 0x0000000000017941 */ /* 0x000fea0003800200 */
.L_x_2699:
        /* <DEDUP_REMOVED lines=39> */
[----:B------:R-:W-:-:S02]  /*f6a0*/  HADD2.F32 R6, -RZ, R7.H1_H1 ;  /* 0x30000007ff067230 */ /* 0x000fc40000004100 */
[----:B------:R-:W-:Y:S01]  /*f6b0*/  @!P1 FADD.FTZ R4, -R4, -RZ ;  /* 0x800000ff04049221 */ /* 0x000fe20000010100 */
[--C-:B------:R-:W-:Y:S02]  /*f6c0*/  HADD2.F32 R21, -RZ, R22.reuse.H0_H0 ;  /* 0x20000016ff157230 */ /* 0x100fe40000004100 */
[----:B------:R-:W-:Y:S01]  /*f6d0*/  FMUL.FTZ R38, R38, R5 ;  /* 0x0000000526267220 */ /* 0x000fe20000410000 */
[----:B------:R-:W-:Y:S02]  /*f6e0*/  HADD2.F32 R40, -RZ, R22.H1_H1 ;  /* 0x30000016ff287230 */ /* 0x000fe40000004100 */
[----:B------:R-:W-:Y:S01]  /*f6f0*/  @!P1 FADD.FTZ R6, -R6, -RZ ;  /* 0x800000ff06069221 */ /* 0x000fe20000010100 */
[--C-:B------:R-:W-:Y:S02]  /*f700*/  HADD2.F32 R22, -RZ, R23.reuse.H0_H0 ;  /* 0x20000017ff167230 */ /* 0x100fe40000004100 */
[----:B------:R-:W-:Y:S01]  /*f710*/  FMUL.FTZ R20, R20, R41 ;  /* 0x0000002914147220 */ /* 0x000fe20000410000 */
[----:B------:R-:W-:-:S02]  /*f720*/  HADD2.F32 R23, -RZ, R23.H1_H1 ;  /* 0x30000017ff177230 */ /* 0x000fc40000004100 */
[----:B------:R-:W-:Y:S01]  /*f730*/  FMUL.FTZ R21, R21, R4 ;  /* 0x0000000415157220 */ /* 0x000fe20000410000 */
[----:B------:R-:W-:Y:S02]  /*f740*/  HADD2.F32 R45, -RZ, R7.H0_H0 ;  /* 0x20000007ff2d7230 */ /* 0x000fe40000004100 */
[----:B------:R-:W-:Y:S01]  /*f750*/  FMUL.FTZ R25, R25, R42 ;  /* 0x0000002a19197220 */ /* 0x000fe20000410000 */
[----:B----4-:R-:W-:Y:S02]  /*f760*/  HADD2.F32 R5, -RZ, R16.H0_H0 ;  /* 0x20000010ff057230 */ /* 0x010fe40000004100 */
[----:B------:R-:W-:Y:S01]  /*f770*/  FMUL.FTZ R23, R23, R6 ;  /* 0x0000000617177220 */ /* 0x000fe20000410000 */
[--C-:B-----5:R-:W-:Y:S02]  /*f780*/  HADD2.F32 R4, -RZ, R32.reuse.H0_H0 ;  /* 0x20000020ff047230 */ /* 0x120fe40000004100 */
[----:B------:R-:W-:Y:S01]  /*f790*/  @!P1 FADD.FTZ R45, -R45, -RZ ;  /* 0x800000ff2d2d9221 */ /* 0x000fe20000010100 */
[----:B------:R-:W-:-:S02]  /*f7a0*/  HADD2.F32 R41, -RZ, R32.H1_H1 ;  /* 0x30000020ff297230 */ /* 0x000fc40000004100 */
[----:B------:R-:W-:Y:S01]  /*f7b0*/  FMUL.FTZ R36, R36, R43 ;  /* 0x0000002b24247220 */ /* 0x000fe20000410000 */
[----:B------:R-:W-:Y:S02]  /*f7c0*/  HADD2.F32 R7, -RZ, R33.H0_H0 ;  /* 0x20000021ff077230 */ /* 0x000fe40000004100 */
[----:B------:R-:W-:Y:S01]  /*f7d0*/  @!P1 FADD.FTZ R47, -R47, -RZ ;  /* 0x800000ff2f2f9221 */ /* 0x000fe20000010100 */
[----:B------:R-:W-:Y:S02]  /*f7e0*/  HADD2.F32 R16, -RZ, R16.H1_H1 ;  /* 0x30000010ff107230 */ /* 0x000fe40000004100 */
[----:B------:R-:W-:Y:S01]  /*f7f0*/  FMUL.FTZ R22, R22, R45 ;  /* 0x0000002d16167220 */ /* 0x000fe20000410000 */
[----:B------:R-:W-:Y:S02]  /*f800*/  HADD2.F32 R6, -RZ, R17.H0_H0 ;  /* 0x20000011ff067230 */ /* 0x000fe40000004100 */
[----:B------:R-:W-:Y:S01]  /*f810*/  FFMA.FTZ R4, R4, R5, R25 ;  /* 0x0000000504047223 */ /* 0x000fe20000010019 */
[----:B------:R-:W-:-:S02]  /*f820*/  HADD2.F32 R32, -RZ, R18.H0_H0 ;  /* 0x20000012ff207230 */ /* 0x000fc40000004100 */
[----:B------:R-:W-:Y:S01]  /*f830*/  FFMA.FTZ R41, R41, R16, R36 ;  /* 0x0000001029297223 */ /* 0x000fe20000010024 */
[----:B------:R-:W-:Y:S02]  /*f840*/  HADD2.F32 R45, -RZ, R18.H1_H1 ;  /* 0x30000012ff2d7230 */ /* 0x000fe40000004100 */
[----:B------:R-:W-:Y:S01]  /*f850*/  FFMA.FTZ R6, R7, R6, R20 ;  /* 0x0000000607067223 */ /* 0x000fe20000010014 */
[----:B------:R-:W-:Y:S02]  /*f860*/  HADD2.F32 R17, -RZ, R17.H1_H1 ;  /* 0x30000011ff117230 */ /* 0x000fe40000004100 */
[----:B------:R-:W-:Y:S01]  /*f870*/  FMUL.FTZ R40, R40, R47 ;  /* 0x0000002f28287220 */ /* 0x000fe20000410000 */
[--C-:B------:R-:W-:Y:S02]  /*f880*/  HADD2.F32 R43, -RZ, R19.reuse.H0_H0 ;  /* 0x20000013ff2b7230 */ /* 0x100fe40000004100 */
        /* <DEDUP_REMOVED lines=15> */
.L_x_2704:
[----:B------:R-:W-:Y:S05]  /*f980*/  BSYNC.RECONVERGENT B0 ;  /* 0x0000000000007941 */ /* 0x000fea0003800200 */
.L_x_2703:
[----:B-----5:R1:W-:Y:S02]  /*f990*/  STS.128 [R0+0x4000], R32 ;  /* 0x0040002000007388 */ /* 0x0203e40000000c00 */
.L_x_2694:
[----:B------:R-:W-:Y:S05]  /*f9a0*/  BSYNC.RECONVERGENT B2 ;  /* 0x0000000000027941 */ /* 0x000fea0003800200 */
.L_x_2693:
        /* <DEDUP_REMOVED lines=34> */
[----:B-----5:R-:W-:Y:S01]  /*fbd0*/  MOV R38, R34 ;  /* 0x0000002200267202 */ /* 0x020fe20000000f00 */
[--C-:B----4-:R-:W-:Y:S02]  /*fbe0*/  HADD2.F32 R34, -RZ, R20.reuse.H0_H0 ;  /* 0x20000014ff227230 */ /* 0x110fe40000004100 */
        /* <DEDUP_REMOVED lines=8> */
[----:B------:R-:W-:Y:S02]  /*fc70*/  HADD2.F32 R45, -RZ, R5.H0_H0 ;  /* 0x20000005ff2d7230 */ /* 0x000fe40000004100 */
[----:B------:R-:W-:-:S02]  /*fc80*/  HADD2.F32 R4, -RZ, R4.H1_H1 ;  /* 0x30000004ff047230 */ /* 0x000fc40000004100 */
        /* <DEDUP_REMOVED lines=8> */
[----:B------:R-:W-:Y:S01]  /*fd10*/  FMUL.FTZ R39, R39, R4 ;  /* 0x0000000427277220 */ /* 0x000fe20000410000 */
[----:B------:R-:W-:Y:S02]  /*fd20*/  HADD2.F32 R47, -RZ, R7.H0_H0 ;  /* 0x20000007ff2f7230 */ /* 0x000fe40000004100 */
[----:B------:R-:W-:Y:S01]  /*fd30*/  FMUL.FTZ R40, R40, R5 ;  /* 0x0000000528287220 */ /* 0x000fe20000410000 */
[----:B------:R-:W-:Y:S02]  /*fd40*/  HADD2.F32 R5, -RZ, R32.H0_H0 ;  /* 0x20000020ff057230 */ /* 0x000fe40000004100 */
[----:B------:R-:W-:Y:S01]  /*fd50*/  @!P0 FADD.FTZ R6, -R6, -RZ ;  /* 0x800000ff06068221 */ /* 0x000fe20000010100 */
[----:B--2---:R-:W-:Y:S02]  /*fd60*/  HADD2.F32 R4, -RZ, R16.H0_H0 ;  /* 0x20000010ff047230 */ /* 0x004fe40000004100 */
[----:B------:R-:W-:Y:S01]  /*fd70*/  @!P0 FADD.FTZ R44, -R44, -RZ ;  /* 0x800000ff2c2c8221 */ /* 0x000fe20000010100 */
[----:B------:R-:W-:-:S02]  /*fd80*/  HADD2.F32 R32, -RZ, R32.H1_H1 ;  /* 0x30000020ff207230 */ /* 0x000fc40000004100 */
[----:B------:R-:W-:Y:S01]  /*fd90*/  FMUL.FTZ R43, R43, R6 ;  /* 0x000000062b2b7220 */ /* 0x000fe20000410000 */
[----:B------:R-:W-:Y:S02]  /*fda0*/  HADD2.F32 R7, -RZ, R33.H0_H0 ;  /* 0x20000021ff077230 */ /* 0x000fe40000004100 */
[----:B------:R-:W-:Y:S01]  /*fdb0*/  FMUL.FTZ R34, R34, R23 ;  /* 0x0000001722227220 */ /* 0x000fe20000410000 */
[----:B------:R-:W-:Y:S02]  /*fdc0*/  HADD2.F32 R16, -RZ, R16.H1_H1 ;  /* 0x30000010ff107230 */ /* 0x000fe40000004100 */
[----:B------:R-:W-:Y:S01]  /*fdd0*/  FMUL.FTZ R20, R20, R45 ;  /* 0x0000002d14147220 */ /* 0x000fe20000410000 */
[----:B------:R-:W-:Y:S02]  /*fde0*/  HADD2.F32 R6, -RZ, R17.H0_H0 ;  /* 0x20000011ff067230 */ /* 0x000fe40000004100 */
[----:B------:R-:W-:Y:S01]  /*fdf0*/  @!P0 FADD.FTZ R49, -R49, -RZ ;  /* 0x800000ff31318221 */ /* 0x000fe20000010100 */
[----:B------:R-:W-:Y:S01]  /*fe00*/  @!P0 FADD.FTZ R47, -R47, -RZ ;  /* 0x800000ff2f2f8221 */ /* 0x000fe20000010100 */
[----:B------:R-:W-:Y:S01]  /*fe10*/  FMUL.FTZ R21, R21, R44 ;  /* 0x0000002c15157220 */ /* 0x000fe20000410000 */
[----:B------:R-:W-:-:S02]  /*fe20*/  HADD2.F32 R44, -RZ, R18.H0_H0 ;  /* 0x20000012ff2c7230 */ /* 0x000fc40000004100 */
[----:B------:R-:W-:Y:S01]  /*fe30*/  FFMA.FTZ R4, R5, R4, R34 ;  /* 0x0000000405047223 */ /* 0x000fe20000010022 */
[----:B------:R-:W-:Y:S02]  /*fe40*/  HADD2.F32 R45, -RZ, R18.H1_H1 ;  /* 0x30000012ff2d7230 */ /* 0x000fe40000004100 */
[----:B------:R-:W-:Y:S01]  /*fe50*/  FFMA.FTZ R39, R32, R16, R39 ;  /* 0x0000001020277223 */ /* 0x000fe20000010027 */
[----:B------:R-:W-:Y:S01]  /*fe60*/  FFMA.FTZ R6, R7, R6, R20 ;  /* 0x0000000607067223 */ /* 0x000fe20000010014 */
[----:B------:R-:W-:Y:S02]  /*fe70*/  HADD2.F32 R17, -RZ, R17.H1_H1 ;  /* 0x30000011ff117230 */ /* 0x000fe40000004100 */
[----:B------:R-:W-:Y:S01]  /*fe80*/  FMUL.FTZ R42, R42, R49 ;  /* 0x000000312a2a7220 */ /* 0x000fe20000410000 */
[--C-:B------:R-:W-:Y:S02]  /*fe90*/  HADD2.F32 R23, -RZ, R19.reuse.H0_H0 ;  /* 0x20000013ff177230 */ /* 0x100fe40000004100 */
[----:B------:R-:W-:Y:S01]  /*fea0*/  FMUL.FTZ R22, R22, R47 ;  /* 0x0000002f16167220 */ /* 0x000fe20000410000 */
[----:B------:R-:W-:Y:S01]  /*feb0*/  HADD2.F32 R18, -RZ, R19.H1_H1 ;  /* 0x30000013ff127230 */ /* 0x000fe20000004100 */
[----:B------:R-:W-:Y:S01]  /*fec0*/  F2FP.F16.F32.PACK_AB R32, R39, R4 ;  /* 0x000000042720723e */ /* 0x000fe200000000ff */
        /* <DEDUP_REMOVED lines=10> */
[----:B------:R-:W-:-:S02]  /*ff70*/  FFMA.FTZ R18, R20, R18, R43 ;  /* 0x0000001214127223 */ /* 0x000fc4000001002b */
[----:B------:R-:W-:-:S03]  /*ff80*/  F2FP.F16.F32.PACK_AB R34, R7, R16 ;  /* 0x000000100722723e */ /* 0x000fc600000000ff */
[----:B------:R-:W-:-:S03]  /*ff90*/  F2FP.F16.F32.PACK_AB R35, R18, R5 ;  /* 0x000000051223723e */ /* 0x000fc600000000ff */
.L_x_2710:
[----:B------:R-:W-:Y:S05]  /*ffa0*/  BSYNC.RECONVERGENT B0 ;  /* 0x0000000000007941 */ /* 0x000fea0003800200 */
.L_x_2709:
[----:B-----5:R4:W-:Y:S02]  /*ffb0*/  STS.128 [R0+0x800], R32 ;  /* 0x0008002000007388 */ /* 0x0209e40000000c00 */
.L_x_2708:
[----:B------:R-:W-:Y:S05]  /*ffc0*/  BSYNC.RECONVERGENT B1 ;  /* 0x0000000000017941 */ /* 0x000fea0003800200 */
.L_x_2707:
        /* <DEDUP_REMOVED lines=88> */
.L_x_2714:
[----:B------:R-:W-:Y:S05]  /*10550*/  BSYNC.RECONVERGENT B0 ;  /* 0x0000000000007941 */ /* 0x000fea0003800200 */
.L_x_2713:
[----:B-----5:R4:W-:Y:S02]  /*10560*/  STS.128 [R0+0x2800], R32 ;  /* 0x0028002000007388 */ /* 0x0209e40000000c00 */
.L_x_2712:
[----:B------:R-:W-:Y:S05]  /*10570*/  BSYNC.RECONVERGENT B1 ;  /* 0x0000000000017941 */ /* 0x000fea0003800200 */
.L_x_2711:
        /* <DEDUP_REMOVED lines=54> */
[----:B--2---:R-:W-:Y:S02]  /*108e0*/  HADD2.F32 R5, -RZ, R16.H0_H0 ;  /* 0x20000010ff057230 */ /* 0x004fe40000004100 */
        /* <DEDUP_REMOVED lines=31> */
.L_x_2716:
[----:B------:R-:W-:Y:S05]  /*10ae0*/  BSYNC.RECONVERGENT B0 ;  /* 0x0000000000007941 */ /* 0x000fea0003800200 */
.L_x_2715:
[----:B-----5:R4:W-:Y:S02]  /*10af0*/  STS.128 [R0+0x4800], R32 ;  /* 0x0048002000007388 */ /* 0x0209e40000000c00 */
.L_x_2706:
[----:B------:R-:W-:Y:S05]  /*10b00*/  BSYNC.RECONVERGENT B2 ;  /* 0x0000000000027941 */ /* 0x000fea0003800200 */
.L_x_2705:
[----:B------:R-:W-:Y:S01]  /*10b10*/  IADD3 R31, PT, PT, R112, 0x20, RZ ;  /* 0x00000020701f7810 */ /* 0x000fe20007ffe0ff */
[----:B------:R-:W-:Y:S03]  /*10b20*/  BSSY.RECONVERGENT B2, `(.L_x_2717) ;  /* 0x0000116000027945 */ /* 0x000fe60003800200 */
[----:B------:R-:W-:-:S13]  /*10b30*/  ISETP.GE.AND P0, PT, R31, R30, PT ;  /* 0x0000001e1f00720c */ /* 0x000fda0003f06270 */
[----:B------:R-:W-:Y:S05]  /*10b40*/  @P0 BRA `(.L_x_2718) ;  /* 0x00000010004c0947 */ /* 0x000fea0003800000 */
[----:B------:R-:W2:Y:S01]  /*10b50*/  LDC R39, c[0x0][0x440] ;  /* 0x00011000ff277b82 */ /* 0x000ea20000000800 */
[C---:B------:R-:W-:Y:S01]  /*10b60*/  LEA R40, P0, R2.reuse, R28, 0x6 ;  /* 0x0000001c02287211 */ /* 0x040fe200078030ff */
[----:B------:R-:W-:Y:S01]  /*10b70*/  BSSY.RECONVERGENT B1, `(.L_x_2719) ;  /* 0x000005c000017945 */ /* 0x000fe20003800200 */
[----:B-1----:R-:W-:Y:S02]  /*10b80*/  IMAD.SHL.U32 R37, R27, 0x20, RZ ;  /* 0x000000201b257824 */ /* 0x002fe400078e00ff */
        /* <DEDUP_REMOVED lines=22> */
[----:B------:R-:W1:Y:S05]  /*10cf0*/  LDCU.64 UR8, c[0x0][0x4c8] ;  /* 0x00009900ff0877ac */ /* 0x000e6a0008000a00 */
[----:B------:R-:W3:Y:S01]  /*10d00*/  LDG.E.128 R4, desc[UR6][R4.64] ;  /* 0x0000000604047981 */ /* 0x000ee2000c1e1d00 */
[----:B-1----:R-:W-:-:S04]  /*10d10*/  IADD3 R18, P1, PT, R17, UR8, RZ ;  /* 0x0000000811127c10 */ /* 0x002fc8000ff3e0ff */
        /* <DEDUP_REMOVED lines=25> */
[----:B--2---:R-:W-:Y:S02]  /*10eb0*/  HADD2.F32 R4, -RZ, R16.H0_H0 ;  /* 0x20000010ff047230 */ /* 0x004fe40000004100 */
        /* <DEDUP_REMOVED lines=37> */
.L_x_2722:
[----:B------:R-:W-:Y:S05]  /*11110*/  BSYNC.RECONVERGENT B0 ;  /* 0x0000000000007941 */ /* 0x000fea0003800200 */
.L_x_2721:
[----:B-----5:R4:W-:Y:S02]  /*11120*/  STS.128 [R0+0x1000], R32 ;  /* 0x0010002000007388 */ /* 0x0209e40000000c00 */
.L_x_2720:
[----:B------:R-:W-:Y:S05]  /*11130*/  BSYNC.RECONVERGENT B1 ;  /* 0x0000000000017941 */ /* 0x000fea0003800200 */
.L_x_2719:
        /* <DEDUP_REMOVED lines=88> */
.L_x_2726:
[----:B------:R-:W-:Y:S05]  /*116c0*/  BSYNC.RECONVERGENT B0 ;  /* 0x0000000000007941 */ /* 0x000fea0003800200 */
.L_x_2725:
[----:B-----5:R1:W-:Y:S02]  /*116d0*/  STS.128 [R0+0x3000], R32 ;  /* 0x0030002000007388 */ /* 0x0203e40000000c00 */
.L_x_2724:
[----:B------:R-:W-:Y:S05]  /*116e0*/  BSYNC.RECONVERGENT B1 ;  /* 0x0000000000017941 */ /* 0x000fea0003800200 */
.L_x_2723:
        /* <DEDUP_REMOVED lines=34> */
[----:B-1----:R-:W-:Y:S02]  /*11910*/  HADD2.F32 R40, -RZ, R23.H1_H1 ;  /* 0x30000017ff287230 */ /* 0x002fe40000004100 */
        /* <DEDUP_REMOVED lines=8> */
[----:B------:R-:W-:Y:S02]  /*119a0*/  HADD2.F32 R43, -RZ, R7.H0_H0 ;  /* 0x20000007ff2b7230 */ /* 0x000fe40000004100 */
[----:B------:R-:W-:Y:S01]  /*119b0*/  @!P0 FADD.FTZ R5, -R5, -RZ ;  /* 0x800000ff05058221 */ /* 0x000fe20000010100 */
[----:B------:R-:W-:-:S02]  /*119c0*/  HADD2.F32 R6, -RZ, R6.H1_H1 ;  /* 0x30000006ff067230 */ /* 0x000fc40000004100 */
[----:B------:R-:W-:Y:S01]  /*119d0*/  FMUL.FTZ R37, R37, R4 ;  /* 0x0000000425257220 */ /* 0x000fe20000410000 */
[----:B------:R-:W-:Y:S02]  /*119e0*/  HADD2.F32 R7, -RZ, R7.H1_H1 ;  /* 0x30000007ff077230 */ /* 0x000fe40000004100 */
[----:B------:R-:W-:Y:S01]  /*119f0*/  FMUL.FTZ R38, R38, R5 ;  /* 0x0000000526267220 */ /* 0x000fe20000410000 */
[----:B------:R-:W-:Y:S02]  /*11a00*/  HADD2.F32 R5, -RZ, R32.H0_H0 ;  /* 0x20000020ff057230 */ /* 0x000fe40000004100 */
[----:B------:R-:W-:Y:S01]  /*11a10*/  FMUL.FTZ R34, R34, R23 ;  /* 0x0000001722227220 */ /* 0x000fe20000410000 */
[----:B--2---:R-:W-:Y:S02]  /*11a20*/  HADD2.F32 R4, -RZ, R16.H0_H0 ;  /* 0x20000010ff047230 */ /* 0x004fe40000004100 */
[----:B------:R-:W-:Y:S01]  /*11a30*/  @!P0 FADD.FTZ R42, -R42, -RZ ;  /* 0x800000ff2a2a8221 */ /* 0x000fe20000010100 */
[----:B------:R-:W-:-:S02]  /*11a40*/  HADD2.F32 R32, -RZ, R32.H1_H1 ;  /* 0x30000020ff207230 */ /* 0x000fc40000004100 */
[----:B------:R-:W-:Y:S01]  /*11a50*/  @!P0 FADD.FTZ R6, -R6, -RZ ;  /* 0x800000ff06068221 */ /* 0x000fe20000010100 */
[----:B------:R-:W-:Y:S02]  /*11a60*/  HADD2.F32 R16, -RZ, R16.H1_H1 ;  /* 0x30000010ff107230 */ /* 0x000fe40000004100 */
        /* <DEDUP_REMOVED lines=10> */
[----:B------:R-:W-:Y:S01]  /*11b10*/  FMUL.FTZ R22, R22, R43 ;  /* 0x0000002b16167220 */ /* 0x000fe20000410000 */
[----:B------:R-:W-:Y:S01]  /*11b20*/  HADD2.F32 R42, -RZ, R18.H0_H0 ;  /* 0x20000012ff2a7230 */ /* 0x000fe20000004100 */
[----:B------:R-:W-:Y:S01]  /*11b30*/  F2FP.F16.F32.PACK_AB R32, R37, R4 ;  /* 0x000000042520723e */ /* 0x000fe200000000ff */
        /* <DEDUP_REMOVED lines=18> */
.L_x_2728:
[----:B------:R-:W-:Y:S05]  /*11c60*/  BSYNC.RECONVERGENT B0 ;  /* 0x0000000000007941 */ /* 0x000fea0003800200 */
.L_x_2727:
[----:B-----5:R4:W-:Y:S02]  /*11c70*/  STS.128 [R0+0x5000], R32 ;  /* 0x0050002000007388 */ /* 0x0209e40000000c00 */
.L_x_2718:
[----:B------:R-:W-:Y:S05]  /*11c80*/  BSYNC.RECONVERGENT B2 ;  /* 0x0000000000027941 */ /* 0x000fea0003800200 */
.L_x_2717:
[----:B-1----:R-:W-:-:S04]  /*11c90*/  IADD3 R37, PT, PT, R112, 0x30, RZ ;  /* 0x0000003070257810 */ /* 0x002fc80007ffe0ff */
[----:B------:R-:W-:-:S13]  /*11ca0*/  ISETP.GE.AND P0, PT, R37, R30, PT ;  /* 0x0000001e2500720c */ /* 0x000fda0003f06270 */
[----:B------:R-:W-:Y:S05]  /*11cb0*/  @P0 BRA `(.L_x_2644) ;  /* 0x0000001000480947 */ /* 0x000fea0003800000 */
[----:B------:R-:W1:Y:S01]  /*11cc0*/  LDC R39, c[0x0][0x440] ;  /* 0x00011000ff277b82 */ /* 0x000e620000000800 */
[----:B---34-:R-:W-:Y:S01]  /*11cd0*/  IMAD.WIDE.U32 R28, R2, 0x60, R28 ;  /* 0x00000060021c7825 */ /* 0x018fe200078e001c */
[----:B------:R-:W-:Y:S03]  /*11ce0*/  BSSY.RECONVERGENT B1, `(.L_x_2729) ;  /* 0x000005d000017945 */ /* 0x000fe60003800200 */
[----:B------:R-:W-:Y:S01]  /*11cf0*/  IMAD R3, R3, 0x60, RZ ;  /* 0x0000006003037824 */ /* 0x000fe200078e02ff */
[----:B------:R-:W-:Y:S01]  /*11d00*/  MOV R2, R28 ;  /* 0x0000001c00027202 */ /* 0x000fe20000000f00 */
[----:B------:R-:W-:-:S03]  /*11d10*/  IMAD R27, R27, 0x30, RZ ;  /* 0x000000301b1b7824 */ /* 0x000fc600078e02ff */
        /* <DEDUP_REMOVED lines=48> */
[----:B------:R-:W-:Y:S01]  /*12020*/  @!P0 FADD.FTZ R7, -R7, -RZ ;  /* 0x800000ff07078221 */ /* 0x000fe20000010100 */
[----:B------:R-:W-:Y:S01]  /*12030*/  FMUL.FTZ R30, R30, R5 ;  /* 0x000000051e1e7220 */ /* 0x000fe20000410000 */
[----:B-----5:R-:W-:Y:S02]  /*12040*/  HADD2.F32 R5, -RZ, R32.H0_H0 ;  /* 0x20000020ff057230 */ /* 0x020fe40000004100 */
[----:B------:R-:W-:Y:S01]  /*12050*/  FMUL.FTZ R28, R28, R23 ;  /* 0x000000171c1c7220 */ /* 0x000fe20000410000 */
[----:B------:R-:W-:Y:S01]  /*12060*/  FMUL.FTZ R38, R38, R7 ;  /* 0x0000000726267220 */ /* 0x000fe20000410000 */
[----:B----4-:R-:W-:Y:S02]  /*12070*/  HADD2.F32 R4, -RZ, R16.H0_H0 ;  /* 0x20000010ff047230 */ /* 0x010fe40000004100 */
[----:B------:R-:W-:Y:S01]  /*12080*/  FMUL.FTZ R20, R20, R41 ;  /* 0x0000002914147220 */ /* 0x000fe20000410000 */
[----:B------:R-:W-:Y:S02]  /*12090*/  HADD2.F32 R32, -RZ, R32.H1_H1 ;  /* 0x30000020ff207230 */ /* 0x000fe40000004100 */
[----:B------:R-:W-:Y:S01]  /*120a0*/  @!P0 FADD.FTZ R40, -R40, -RZ ;  /* 0x800000ff28288221 */ /* 0x000fe20000010100 */
[----:B------:R-:W-:-:S02]  /*120b0*/  HADD2.F32 R7, -RZ, R33.H0_H0 ;  /* 0x20000021ff077230 */ /* 0x000fc40000004100 */
[----:B------:R-:W-:Y:S01]  /*120c0*/  @!P0 FADD.FTZ R45, -R45, -RZ ;  /* 0x800000ff2d2d8221 */ /* 0x000fe20000010100 */
[----:B------:R-:W-:Y:S02]  /*120d0*/  HADD2.F32 R16, -RZ, R16.H1_H1 ;  /* 0x30000010ff107230 */ /* 0x000fe40000004100 */
[----:B------:R-:W-:Y:S01]  /*120e0*/  @!P0 FADD.FTZ R43, -R43, -RZ ;  /* 0x800000ff2b2b8221 */ /* 0x000fe20000010100 */
[----:B------:R-:W-:Y:S02]  /*120f0*/  HADD2.F32 R6, -RZ, R17.H0_H0 ;  /* 0x20000011ff067230 */ /* 0x000fe40000004100 */
[----:B------:R-:W-:Y:S01]  /*12100*/  FFMA.FTZ R4, R5, R4, R28 ;  /* 0x0000000405047223 */ /* 0x000fe2000001001c */
[----:B------:R-:W-:Y:S01]  /*12110*/  FMUL.FTZ R21, R21, R40 ;  /* 0x0000002815157220 */ /* 0x000fe20000410000 */
[----:B------:R-:W-:Y:S02]  /*12120*/  HADD2.F32 R23, -RZ, R19.H0_H0 ;  /* 0x20000013ff177230 */ /* 0x000fe40000004100 */
[----:B------:R-:W-:Y:S01]  /*12130*/  FFMA.FTZ R29, R32, R16, R29 ;  /* 0x00000010201d7223 */ /* 0x000fe2000001001d */
[----:B------:R-:W-:Y:S01]  /*12140*/  FFMA.FTZ R6, R7, R6, R20 ;  /* 0x0000000607067223 */ /* 0x000fe20000010014 */
[----:B------:R-:W-:-:S02]  /*12150*/  HADD2.F32 R5, -RZ, R35.H0_H0 ;  /* 0x20000023ff057230 */ /* 0x000fc40000004100 */
[----:B------:R-:W-:Y:S01]  /*12160*/  FMUL.FTZ R36, R36, R45 ;  /* 0x0000002d24247220 */ /* 0x000fe20000410000 */
[----:B------:R-:W-:Y:S02]  /*12170*/  HADD2.F32 R17, -RZ, R17.H1_H1 ;  /* 0x30000011ff117230 */ /* 0x000fe40000004100 */
[----:B------:R-:W-:Y:S01]  /*12180*/  FMUL.FTZ R22, R22, R43 ;  /* 0x0000002b16167220 */ /* 0x000fe20000410000 */
[--C-:B------:R-:W-:Y:S01]  /*12190*/  HADD2.F32 R40, -RZ, R18.reuse.H0_H0 ;  /* 0x20000012ff287230 */ /* 0x100fe20000004100 */
[----:B------:R-:W-:Y:S01]  /*121a0*/  F2FP.F16.F32.PACK_AB R32, R29, R4 ;  /* 0x000000041d20723e */ /* 0x000fe200000000ff */
[----:B------:R-:W-:Y:S02]  /*121b0*/  HADD2.F32 R41, -RZ, R18.H1_H1 ;  /* 0x30000012ff297230 */ /* 0x000fe40000004100 */
[----:B------:R-:W-:Y:S01]  /*121c0*/  FFMA.FTZ R5, R5, R23, R22 ;  /* 0x0000001705057223 */ /* 0x000fe20000010016 */
[----:B------:R-:W-:Y:S02]  /*121d0*/  HADD2.F32 R19, -RZ, R19.H1_H1 ;  /* 0x30000013ff137230 */ /* 0x000fe40000004100 */
[----:B------:R-:W-:-:S02]  /*121e0*/  HADD2.F32 R33, -RZ, R33.H1_H1 ;  /* 0x30000021ff217230 */ /* 0x000fc40000004100 */
[--C-:B------:R-:W-:Y:S02]  /*121f0*/  HADD2.F32 R16, -RZ, R34.reuse.H0_H0 ;  /* 0x20000022ff107230 */ /* 0x100fe40000004100 */
[----:B------:R-:W-:Y:S02]  /*12200*/  HADD2.F32 R7, -RZ, R34.H1_H1 ;  /* 0x30000022ff077230 */ /* 0x000fe40000004100 */
[----:B------:R-:W-:Y:S01]  /*12210*/  FFMA.FTZ R17, R33, R17, R30 ;  /* 0x0000001121117223 */ /* 0x000fe2000001001e */
[----:B------:R-:W-:Y:S02]  /*12220*/  HADD2.F32 R35, -RZ, R35.H1_H1 ;  /* 0x30000023ff237230 */ /* 0x000fe40000004100 */
[----:B------:R-:W-:Y:S01]  /*12230*/  FFMA.FTZ R16, R16, R40, R21 ;  /* 0x0000002810107223 */ /* 0x000fe20000010015 */
[----:B------:R-:W-:Y:S01]  /*12240*/  FFMA.FTZ R7, R7, R41, R36 ;  /* 0x0000002907077223 */ /* 0x000fe20000010024 */
[----:B------:R-:W-:Y:S01]  /*12250*/  F2FP.F16.F32.PACK_AB R33, R17, R6 ;  /* 0x000000061121723e */ /* 0x000fe200000000ff */
[----:B------:R-:W-:-:S03]  /*12260*/  FFMA.FTZ R38, R35, R19, R38 ;  /* 0x0000001323267223 */ /* 0x000fc60000010026 */
[----:B------:R-:W-:Y:S02]  /*12270*/  F2FP.F16.F32.PACK_AB R34, R7, R16 ;  /* 0x000000100722723e */ /* 0x000fe400000000ff */
[----:B------:R-:W-:Y:S02]  /*12280*/  F2FP.F16.F32.PACK_AB R35, R38, R5 ;  /* 0x000000052623723e */ /* 0x000fe400000000ff */
.L_x_2732:
[----:B------:R-:W-:Y:S05]  /*12290*/  BSYNC.RECONVERGENT B0 ;  /* 0x0000000000007941 */ /* 0x000fea0003800200 */
.L_x_2731:
[----:B-----5:R4:W-:Y:S02]  /*122a0*/  STS.128 [R0+0x1800], R32 ;  /* 0x0018002000007388 */ /* 0x0209e40000000c00 */
.L_x_2730:
[----:B------:R-:W-:Y:S05]  /*122b0*/  BSYNC.RECONVERGENT B1 ;  /* 0x0000000000017941 */ /* 0x000fea0003800200 */
.L_x_2729:
        /* <DEDUP_REMOVED lines=87> */
.L_x_2736:
[----:B------:R-:W-:Y:S05]  /*12830*/  BSYNC.RECONVERGENT B0 ;  /* 0x0000000000007941 */ /* 0x000fea0003800200 */
.L_x_2735:
[----:B-----5:R1:W-:Y:S02]  /*12840*/  STS.128 [R0+0x3800], R32 ;  /* 0x0038002000007388 */ /* 0x0203e40000000c00 */
.L_x_2734:
[----:B------:R-:W-:Y:S05]  /*12850*/  BSYNC.RECONVERGENT B1 ;  /* 0x0000000000017941 */ /* 0x000fea0003800200 */
.L_x_2733:
        /* <DEDUP_REMOVED lines=17> */
[----:B-1-3--:R-:W-:Y:S02]  /*12970*/  SHF.L.U64.HI R2, R4, 0x1, R5 ;  /* 0x0000000104027819 */ /* 0x00afe40000010205 */
        /* <DEDUP_REMOVED lines=26> */
[----:B------:R-:W-:Y:S02]  /*12b20*/  HADD2.F32 R2, -RZ, R20.H0_H0 ;  /* 0x20000014ff027230 */ /* 0x000fe40000004100 */
[----:B------:R-:W-:Y:S01]  /*12b30*/  @!P0 FADD.FTZ R6, -R6, -RZ ;  /* 0x800000ff06068221 */ /* 0x000fe20000010100 */
[----:B------:R-:W-:Y:S02]  /*12b40*/  HADD2.F32 R23, -RZ, R23.H1_H1 ;  /* 0x30000017ff177230 */ /* 0x000fe40000004100 */
[----:B------:R-:W-:Y:S01]  /*12b50*/  @!P0 FADD.FTZ R24, -R24, -RZ ;  /* 0x800000ff18188221 */ /* 0x000fe20000010100 */
[----:B------:R-:W-:Y:S01]  /*12b60*/  FMUL.FTZ R21, R21, R12 ;  /* 0x0000000c15157220 */ /* 0x000fe20000410000 */
[----:B------:R-:W-:Y:S01]  /*12b70*/  FMUL.FTZ R8, R8, R5 ;  /* 0x0000000508087220 */ /* 0x000fe20000410000 */
[----:B------:R-:W-:Y:S01]  /*12b80*/  FMUL.FTZ R11, R11, R6 ;  /* 0x000000060b0b7220 */ /* 0x000fe20000410000 */
[----:B-----5:R-:W-:-:S02]  /*12b90*/  HADD2.F32 R5, -RZ, R32.H0_H0 ;  /* 0x20000020ff057230 */ /* 0x020fc40000004100 */
[----:B------:R-:W-:Y:S01]  /*12ba0*/  FMUL.FTZ R2, R2, R13 ;  /* 0x0000000d02027220 */ /* 0x000fe20000410000 */
[----:B------:R-:W-:Y:S02]  /*12bb0*/  HADD2.F32 R6, -RZ, R33.H0_H0 ;  /* 0x20000021ff067230 */ /* 0x000fe40000004100 */
[----:B------:R-:W-:Y:S01]  /*12bc0*/  FMUL.FTZ R23, R23, R24 ;  /* 0x0000001817177220 */ /* 0x000fe20000410000 */
[----:B----4-:R-:W-:Y:S02]  /*12bd0*/  HADD2.F32 R4, -RZ, R16.H0_H0 ;  /* 0x20000010ff047230 */ /* 0x010fe40000004100 */
[----:B------:R-:W-:Y:S01]  /*12be0*/  @!P0 FADD.FTZ R29, -R29, -RZ ;  /* 0x800000ff1d1d8221 */ /* 0x000fe20000010100 */
[----:B------:R-:W-:Y:S02]  /*12bf0*/  HADD2.F32 R12, -RZ, R17.H0_H0 ;  /* 0x20000011ff0c7230 */ /* 0x000fe40000004100 */
[----:B------:R-:W-:Y:S02]  /*12c00*/  HADD2.F32 R20, -RZ, R20.H1_H1 ;  /* 0x30000014ff147230 */ /* 0x000fe40000004100 */
[----:B------:R-:W-:Y:S01]  /*12c10*/  FFMA.FTZ R2, R5, R4, R2 ;  /* 0x0000000405027223 */ /* 0x000fe20000010002 */
[----:B------:R-:W-:-:S02]  /*12c20*/  HADD2.F32 R22, -RZ, R22.H1_H1 ;  /* 0x30000016ff167230 */ /* 0x000fc40000004100 */
[----:B------:R-:W-:Y:S01]  /*12c30*/  FFMA.FTZ R3, R6, R12, R3 ;  /* 0x0000000c06037223 */ /* 0x000fe20000010003 */
[----:B------:R-:W-:Y:S02]  /*12c40*/  HADD2.F32 R24, -RZ, R17.H1_H1 ;  /* 0x30000011ff187230 */ /* 0x000fe40000004100 */
[----:B------:R-:W-:Y:S01]  /*12c50*/  FMUL.FTZ R20, R20, R27 ;  /* 0x0000001b14147220 */ /* 0x000fe20000410000 */
[--C-:B------:R-:W-:Y:S02]  /*12c60*/  HADD2.F32 R13, -RZ, R18.reuse.H0_H0 ;  /* 0x20000012ff0d7230 */ /* 0x100fe40000004100 */
[----:B------:R-:W-:Y:S01]  /*12c70*/  FMUL.FTZ R22, R22, R29 ;  /* 0x0000001d16167220 */ /* 0x000fe20000410000 */
[----:B------:R-:W-:Y:S02]  /*12c80*/  HADD2.F32 R17, -RZ, R18.H1_H1 ;  /* 0x30000012ff117230 */ /* 0x000fe40000004100 */
[--C-:B------:R-:W-:Y:S02]  /*12c90*/  HADD2.F32 R18, -RZ, R19.reuse.H0_H0 ;  /* 0x20000013ff127230 */ /* 0x100fe40000004100 */
[----:B------:R-:W-:-:S02]  /*12ca0*/  HADD2.F32 R26, -RZ, R19.H1_H1 ;  /* 0x30000013ff1a7230 */ /* 0x000fc40000004100 */
[----:B------:R-:W-:Y:S02]  /*12cb0*/  HADD2.F32 R7, -RZ, R32.H1_H1 ;  /* 0x30000020ff077230 */ /* 0x000fe40000004100 */
[----:B------:R-:W-:Y:S02]  /*12cc0*/  HADD2.F32 R16, -RZ, R16.H1_H1 ;  /* 0x30000010ff107230 */ /* 0x000fe40000004100 */
[----:B------:R-:W-:Y:S02]  /*12cd0*/  HADD2.F32 R4, -RZ, R33.H1_H1 ;  /* 0x30000021ff047230 */ /* 0x000fe40000004100 */
[--C-:B------:R-:W-:Y:S02]  /*12ce0*/  HADD2.F32 R5, -RZ, R34.reuse.H0_H0 ;  /* 0x20000022ff057230 */ /* 0x100fe40000004100 */
[----:B------:R-:W-:Y:S01]  /*12cf0*/  FFMA.FTZ R7, R7, R16, R20 ;  /* 0x0000001007077223 */ /* 0x000fe20000010014 */
[----:B------:R-:W-:Y:S02]  /*12d00*/  HADD2.F32 R19, -RZ, R34.H1_H1 ;  /* 0x30000022ff137230 */ /* 0x000fe40000004100 */
[----:B------:R-:W-:Y:S01]  /*12d10*/  FFMA.FTZ R4, R4, R24, R21 ;  /* 0x0000001804047223 */ /* 0x000fe20000010015 */
[----:B------:R-:W-:-:S02]  /*12d20*/  HADD2.F32 R6, -RZ, R35.H0_H0 ;  /* 0x20000023ff067230 */ /* 0x000fc40000004100 */
        /* <DEDUP_REMOVED lines=9> */
.L_x_2738:
[----:B------:R-:W-:Y:S05]  /*12dc0*/  BSYNC.RECONVERGENT B0 ;  /* 0x0000000000007941 */ /* 0x000fea0003800200 */
.L_x_2737:
[----:B-----5:R4:W-:Y:S02]  /*12dd0*/  STS.128 [R0+0x5800], R32 ;  /* 0x0058002000007388 */ /* 0x0209e40000000c00 */
.L_x_2644:
[----:B------:R-:W-:Y:S05]  /*12de0*/  BSYNC.RECONVERGENT B3 ;  /* 0x0000000000037941 */ /* 0x000fea0003800200 */
.L_x_2633:
        /* <DEDUP_REMOVED lines=28> */
.L_x_2741:
[----:B------:R2:W-:Y:S02]  /*12fb0*/  STS.128 [R0+0xa000], RZ ;  /* 0x00a000ff00007388 */ /* 0x0005e40000000c00 */
.L_x_2740:
[----:B------:R-:W-:Y:S05]  /*12fc0*/  BSYNC.RECONVERGENT B0 ;  /* 0x0000000000007941 */ /* 0x000fea0003800200 */
.L_x_2739:
        /* <DEDUP_REMOVED lines=25> */
.L_x_2744:
[----:B------:R3:W-:Y:S02]  /*13160*/  STS.128 [R0+0xa800], RZ ;  /* 0x00a800ff00007388 */ /* 0x0007e40000000c00 */
.L_x_2743:
[----:B------:R-:W-:Y:S05]  /*13170*/  BSYNC.RECONVERGENT B0 ;  /* 0x0000000000007941 */ /* 0x000fea0003800200 */
.L_x_2742:
        /* <DEDUP_REMOVED lines=26> */
.L_x_2747:
[----:B------:R3:W-:Y:S02]  /*13320*/  STS.128 [R0+0xb000], RZ ;  /* 0x00b000ff00007388 */ /* 0x0007e40000000c00 */
.L_x_2746:
[----:B------:R-:W-:Y:S05]  /*13330*/  BSYNC.RECONVERGENT B0 ;  /* 0x0000000000007941 */ /* 0x000fea0003800200 */
.L_x_2745:
[----:B------:R-:W-:Y:S01]  /*13340*/  ISETP.GE.AND P0, PT, R37, R6, PT ;  /* 0x000000062500720c */ /* 0x000fe20003f06270 */
[C---:B------:R-:W-:Y:S01]  /*13350*/  IMAD.SHL.U32 R144, R134.reuse, 0x8, RZ ;  /* 0x0000000886907824 */ /* 0x040fe200078e00ff */
[----:B------:R-:W-:Y:S01]  /*13360*/  SHF.R.U32.HI R183, RZ, 0x1, R134 ;  /* 0x00000001ffb77819 */ /* 0x000fe20000011686 */
[C---:B------:R-:W-:Y:S01]  /*13370*/  IMAD.SHL.U32 R146, R134.reuse, 0x20, RZ ;  /* 0x0000002086927824 */ /* 0x040fe200078e00ff */
[----:B------:R-:W-:Y:S01]  /*13380*/  BSSY.RECONVERGENT B0, `(.L_x_2748) ;  /* 0x0000022000007945 */ /* 0x000fe20003800200 */
[----:B------:R-:W-:Y:S01]  /*13390*/  IMAD.SHL.U32 R145, R134, 0x40, RZ ;  /* 0x0000004086917824 */ /* 0x000fe200078e00ff */
[----:B------:R-:W-:Y:S02]  /*133a0*/  LOP3.LUT R144, R144, 0x38, RZ, 0xc0, !PT ;  /* 0x0000003890907812 */ /* 0x000fe400078ec0ff */
[----:B-1-34-:R-:W-:Y:S02]  /*133b0*/  LOP3.LUT R2, R183, 0x8, RZ, 0xc0, !PT ;  /* 0x00000008b7027812 */ /* 0x01afe400078ec0ff */
[----:B------:R-:W-:-:S02]  /*133c0*/  LOP3.LUT R182, R146, 0x7c00, RZ, 0xc0, !PT ;  /* 0x00007c0092b67812 */ /* 0x000fc400078ec0ff */
[----:B------:R-:W-:Y:S02]  /*133d0*/  LOP3.LUT R2, R144, R71, R2, 0x1e, !PT ;  /* 0x0000004790027212 */ /* 0x000fe400078e1e02 */
[----:B------:R-:W-:Y:S01]  /*133e0*/  LOP3.LUT R99, R182, 0x200, R145, 0xf8, !PT ;  /* 0x00000200b6637812 */ /* 0x000fe200078ef891 */
[----:B------:R-:W-:Y:S06]  /*133f0*/  @P0 BRA `(.L_x_2749) ;  /* 0x0000000000680947 */ /* 0x000fec0003800000 */
[----:B------:R-:W1:Y:S01]  /*13400*/  LDC.64 R4, c[0x0][0x3b8] ;  /* 0x0000ee00ff047b82 */ /* 0x000e620000000a00 */
        /* <DEDUP_REMOVED lines=24> */
.L_x_2750:
[----:B------:R4:W-:Y:S02]  /*13590*/  STS.128 [R0+0xb800], RZ ;  /* 0x00b800ff00007388 */ /* 0x0009e40000000c00 */
.L_x_2749:
[----:B------:R-:W-:Y:S05]  /*135a0*/  BSYNC.RECONVERGENT B0 ;  /* 0x0000000000007941 */ /* 0x000fea0003800200 */
.L_x_2748:
[----:B------:R-:W0:Y:S01]  /*135b0*/  LDGDEPBAR ;  /* 0x00000000000079af */ /* 0x000e220000000000 */
[----:B------:R-:W-:Y:S01]  /*135c0*/  BSSY.RECONVERGENT B0, `(.L_x_2751) ;  /* 0x0000020000007945 */ /* 0x000fe20003800200 */
[----:B------:R-:W-:Y:S01]  /*135d0*/  IADD3 R99, PT, PT, R99, R2, RZ ;  /* 0x0000000263637210 */ /* 0x000fe20007ffe0ff */
        /* <DEDUP_REMOVED lines=25> */
.L_x_2753:
[----:B------:R1:W-:Y:S01]  /*13770*/  STS.128 [R0+0x10000], RZ ;  /* 0x010000ff00007388 */ /* 0x0003e20000000c00 */
[----:B------:R-:W-:Y:S05]  /*13780*/  BRA `(.L_x_2754) ;  /* 0x00000000000c7947 */ /* 0x000fea0003800000 */
.L_x_2752:
[----:B------:R1:W-:Y:S04]  /*13790*/  STS.128 [R0+0xc000], RZ ;  /* 0x00c000ff00007388 */ /* 0x0003e80000000c00 */
[----:B------:R1:W-:Y:S04]  /*137a0*/  STS.128 [R0+0xe000], RZ ;  /* 0x00e000ff00007388 */ /* 0x0003e80000000c00 */
[----:B------:R1:W-:Y:S02]  /*137b0*/  STS.128 [R0+0x10000], RZ ;  /* 0x010000ff00007388 */ /* 0x0003e40000000c00 */
.L_x_2754:
[----:B------:R-:W-:Y:S05]  /*137c0*/  BSYNC.RECONVERGENT B0 ;  /* 0x0000000000007941 */ /* 0x000fea0003800200 */
.L_x_2751:
        /* <DEDUP_REMOVED lines=28> */
.L_x_2757:
[----:B------:R2:W-:Y:S02]  /*13990*/  STS.128 [R0+0x10800], RZ ;  /* 0x010800ff00007388 */ /* 0x0005e40000000c00 */
.L_x_2756:
[----:B------:R-:W-:Y:S05]  /*139a0*/  BSYNC.RECONVERGENT B0 ;  /* 0x0000000000007941 */ /* 0x000fea0003800200 */
.L_x_2755:
[----:B------:R-:W-:Y:S01]  /*139b0*/  ISETP.GE.AND P0, PT, R31, R6, PT ;  /* 0x000000061f00720c */ /* 0x000fe20003f06270 */
[----:B------:R-:W-:-:S12]  /*139c0*/  BSSY.RECONVERGENT B0, `(.L_x_2758) ;  /* 0x000001d000007945 */ /* 0x000fd80003800200 */
[----:B------:R1:W-:Y:S04]  /*139d0*/  @P0 STS.128 [R0+0xd000], RZ ;  /* 0x00d000ff00000388 */ /* 0x0003e80000000c00 */
[----:B------:R1:W-:Y:S04]  /*139e0*/  @P0 STS.128 [R0+0xf000], RZ ;  /* 0x00f000ff00000388 */ /* 0x0003e80000000c00 */
[----:B------:R1:W-:Y:S01]  /*139f0*/  @P0 STS.128 [R0+0x11000], RZ ;  /* 0x011000ff00000388 */ /* 0x0003e20000000c00 */
[----:B------:R-:W-:Y:S05]  /*13a00*/  @P0 BRA `(.L_x_2759) ;  /* 0x0000000000600947 */ /* 0x000fea0003800000 */
[----:B-12---:R-:W3:Y:S01]  /*13a10*/  LDC.64 R4, c[0x0][0x3c0] ;  /* 0x0000f000ff047b82 */ /* 0x006ee20000000a00 */
[----:B------:R-:W1:Y:S02]  /*13a20*/  LDCU UR8, c[0x0][0x440] ;  /* 0x00008800ff0877ac */ /* 0x000e640008000800 */
[----:B-1----:R-:W-:Y:S02]  /*13a30*/  ISETP.GE.AND P1, PT, R144, UR8, PT ;  /* 0x0000000890007c0c */ /* 0x002fe4000bf26270 */
[----:B------:R-:W-:Y:S02]  /*13a40*/  ISETP.GE.AND P0, PT, R10, UR8, PT ;  /* 0x000000080a007c0c */ /* 0x000fe4000bf06270 */
[----:B---3--:R-:W-:-:S04]  /*13a50*/  LEA R12, P2, R4, R198, 0x6 ;  /* 0x000000c6040c7211 */ /* 0x008fc800078430ff */
        /* <DEDUP_REMOVED lines=18> */
.L_x_2760:
[----:B------:R2:W-:Y:S02]  /*13b80*/  STS.128 [R0+0x11000], RZ ;  /* 0x011000ff00007388 */ /* 0x0005e40000000c00 */
.L_x_2759:
[----:B------:R-:W-:Y:S05]  /*13b90*/  BSYNC.RECONVERGENT B0 ;  /* 0x0000000000007941 */ /* 0x000fea0003800200 */
.L_x_2758:
[----:B------:R-:W-:Y:S01]  /*13ba0*/  ISETP.GE.AND P0, PT, R37, R6, PT ;  /* 0x000000062500720c */ /* 0x000fe20003f06270 */
[----:B------:R-:W-:Y:S01]  /*13bb0*/  BSSY.RECONVERGENT B0, `(.L_x_2761) ;  /* 0x0000021000007945 */ /* 0x000fe20003800200 */
[--C-:B------:R-:W-:Y:S02]  /*13bc0*/  SHF.R.U32.HI R8, RZ, 0x2, R134.reuse ;  /* 0x00000002ff087819 */ /* 0x100fe40000011686 */
[----:B------:R-:W-:Y:S02]  /*13bd0*/  SHF.R.U32.HI R3, RZ, 0x4, R134 ;  /* 0x00000004ff037819 */ /* 0x000fe40000011686 */
        /* <DEDUP_REMOVED lines=29> */
.L_x_2763:
[----:B------:R2:W-:Y:S02]  /*13db0*/  STS.128 [R0+0x11800], RZ ;  /* 0x011800ff00007388 */ /* 0x0005e40000000c00 */
.L_x_2762:
[----:B------:R-:W-:Y:S05]  /*13dc0*/  BSYNC.RECONVERGENT B0 ;  /* 0x0000000000007941 */ /* 0x000fea0003800200 */
.L_x_2761:
[----:B------:R-:W-:Y:S01]  /*13dd0*/  IMAD.SHL.U32 R98, R3, 0x400, RZ ;  /* 0x0000040003627824 */ /* 0x000fe200078e00ff */
[----:B------:R-:W-:Y:S01]  /*13de0*/  LOP3.LUT R71, R71, 0x8, R134, 0x78, !PT ;  /* 0x0000000847477812 */ /* 0x000fe200078e7886 */
[----:B------:R-:W-:Y:S01]  /*13df0*/  IMAD.MOV.U32 R181, RZ, RZ, 0x20 ;  /* 0x00000020ffb57424 */ /* 0x000fe200078e00ff */
[----:B------:R-:W-:Y:S01]  /*13e00*/  LEA R99, R99, UR5, 0x1 ;  /* 0x0000000563637c11 */ /* 0x000fe2000f8e08ff */
[----:B------:R-:W-:Y:S01]  /*13e10*/  IMAD.MOV.U32 R180, RZ, RZ, 0x40 ;  /* 0x00000040ffb47424 */ /* 0x000fe200078e00ff */
[----:B------:R-:W-:Y:S01]  /*13e20*/  LOP3.LUT R3, R71, R144, RZ, 0x3c, !PT ;  /* 0x0000009047037212 */ /* 0x000fe200078e3cff */
[----:B------:R-:W0:Y:S01]  /*13e30*/  LDGDEPBAR ;  /* 0x00000000000079af */ /* 0x000e220000000000 */
[----:B------:R-:W-:Y:S01]  /*13e40*/  LOP3.LUT R98, R98, 0x400, RZ, 0xc0, !PT ;  /* 0x0000040062627812 */ /* 0x000fe200078ec0ff */
[----:B------:R-:W4:Y:S01]  /*13e50*/  LDCU UR8, c[0x0][0x508] ;  /* 0x0000a100ff0877ac */ /* 0x000f220008000800 */
[C---:B------:R-:W-:Y:S01]  /*13e60*/  LOP3.LUT P0, RZ, R134.reuse, 0x2, RZ, 0xc0, !PT ;  /* 0x0000000286ff7812 */ /* 0x040fe2000780c0ff */
[----:B------:R-:W-:Y:S01]  /*13e70*/  LDSM.16.M88.4 R84, [R99] ;  /* 0x000000006354783b */ /* 0x000fe20000000200 */
[----:B------:R-:W-:Y:S01]  /*13e80*/  LOP3.LUT P2, RZ, R134, 0x4, RZ, 0xc0, !PT ;  /* 0x0000000486ff7812 */ /* 0x000fe2000784c0ff */
[----:B------:R-:W-:Y:S01]  /*13e90*/  IMAD R98, R3, 0x2, R98 ;  /* 0x0000000203627824 */ /* 0x000fe200078e0262 */
[----:B------:R-:W-:-:S02]  /*13ea0*/  SEL R169, R181, 0xffffffe0, !P0 ;  /* 0xffffffe0b5a97807 */ /* 0x000fc40004000000 */
[----:B------:R-:W-:Y:S01]  /*13eb0*/  SEL R152, R180, 0xffffffc0, !P2 ;  /* 0xffffffc0b4987807 */ /* 0x000fe20005000000 */
[----:B------:R-:W-:Y:S01]  /*13ec0*/  VIADD R64, R98, UR5 ;  /* 0x0000000562407c36 */ /* 0x000fe20008000000 */
[----:B-----5:R-:W4:Y:S01]  /*13ed0*/  LDSM.16.M88.4 R48, [R98+UR5+0x6000] ;  /* 0x006000056230783b */ /* 0x020f220008000200 */
[--C-:B------:R-:W-:Y:S01]  /*13ee0*/  IMAD.IADD R97, R99, 0x1, R169.reuse ;  /* 0x0000000163617824 */ /* 0x100fe200078e02a9 */
[----:B------:R-:W-:Y:S01]  /*13ef0*/  ISETP.GT.AND P1, PT, R63, R194, PT ;  /* 0x000000c23f00720c */ /* 0x000fe20003f24270 */
[C---:B------:R-:W-:Y:S01]  /*13f00*/  IMAD.IADD R11, R64.reuse, 0x1, R169 ;  /* 0x00000001400b7824 */ /* 0x040fe200078e02a9 */
[----:B------:R-:W4:Y:S01]  /*13f10*/  LDSM.16.M88.4 R40, [R98+UR5+0x6800] ;  /* 0x006800056228783b */ /* 0x000f220008000200 */
[--C-:B------:R-:W-:Y:S02]  /*13f20*/  IMAD.IADD R96, R99, 0x1, R152.reuse ;  /* 0x0000000163607824 */ /* 0x100fe400078e0298 */
[----:B------:R-:W-:Y:S01]  /*13f30*/  IMAD.IADD R64, R64, 0x1, R152 ;  /* 0x0000000140407824 */ /* 0x000fe200078e0298 */
[----:B------:R-:W4:Y:S01]  /*13f40*/  LDSM.16.M88.4 R32, [R98+UR5+0x7000] ;  /* 0x007000056220783b */ /* 0x000f220008000200 */
[----:B------:R-:W-:-:S02]  /*13f50*/  IMAD.IADD R66, R169, 0x1, R96 ;  /* 0x00000001a9427824 */ /* 0x000fc400078e0260 */
[----:B------:R-:W-:Y:S01]  /*13f60*/  IMAD.IADD R3, R169, 0x1, R64 ;  /* 0x00000001a9037824 */ /* 0x000fe200078e0240 */
[----:B------:R-:W4:Y:S04]  /*13f70*/  LDSM.16.M88.4 R16, [R98+UR5+0x7800] ;  /* 0x007800056210783b */ /* 0x000f280008000200 */
[----:B------:R-:W-:Y:S04]  /*13f80*/  LDSM.16.M88.4 R20, [R97] ;  /* 0x000000006114783b */ /* 0x000fe80000000200 */
[----:B-123--:R-:W1:Y:S04]  /*13f90*/  LDSM.16.M88.4 R12, [R11+0x6000] ;  /* 0x006000000b0c783b */ /* 0x00ee680000000200 */
[----:B------:R-:W2:Y:S04]  /*13fa0*/  LDSM.16.M88.4 R4, [R11+0x6800] ;  /* 0x006800000b04783b */ /* 0x000ea80000000200 */
[----:B------:R-:W3:Y:S04]  /*13fb0*/  LDSM.16.M88.4 R68, [R11+0x7000] ;  /* 0x007000000b44783b */ /* 0x000ee80000000200 */
[----:B------:R-:W3:Y:S04]  /*13fc0*/  LDSM.16.M88.4 R24, [R11+0x7800] ;  /* 0x007800000b18783b */ /* 0x000ee80000000200 */
[----:B------:R-:W-:Y:S01]  /*13fd0*/  LDSM.16.M88.4 R56, [R96] ;  /* 0x000000006038783b */ /* 0x000fe20000000200 */
[C---:B----4-:R-:W-:Y:S03]  /*13fe0*/  HMMA.16816.F32 R52, R84.reuse, R48, RZ ;  /* 0x000000305434723c */ /* 0x050fe600000018ff */
[----:B------:R-:W-:Y:S04]  /*13ff0*/  LDSM.16.M88.4 R80, [R64+0x7800] ;  /* 0x007800004050783b */ /* 0x000fe80000000200 */
[----:B------:R-:W-:Y:S01]  /*14000*/  LDSM.16.M88.4 R76, [R3+0x7000] ;  /* 0x00700000034c783b */ /* 0x000fe20000000200 */
[C---:B------:R-:W-:Y:S03]  /*14010*/  HMMA.16816.F32 R44, R84.reuse, R40, RZ ;  /* 0x00000028542c723c */ /* 0x040fe600000018ff */
[----:B------:R-:W-:Y:S04]  /*14020*/  LDSM.16.M88.4 R72, [R3+0x7800] ;  /* 0x007800000348783b */ /* 0x000fe80000000200 */
[----:B------:R-:W-:Y:S01]  /*14030*/  LDSM.16.M88.4 R88, [R97+0x2000] ;  /* 0x002000006158783b */ /* 0x000fe20000000200 */
[C---:B------:R-:W-:Y:S03]  /*14040*/  HMMA.16816.F32 R36, R84.reuse, R32, RZ ;  /* 0x000000205424723c */ /* 0x040fe600000018ff */
[----:B------:R-:W-:Y:S05]  /*14050*/  LDSM.16.M88.4 R92, [R11+0x9800] ;  /* 0x009800000b5c783b */ /* 0x000fea0000000200 */
[C---:B------:R-:W-:Y:S08]  /*14060*/  HMMA.16816.F32 R48, R84.reuse, R50, RZ ;  /* 0x000000325430723c */ /* 0x040ff000000018ff */
[C---:B------:R-:W-:Y:S08]  /*14070*/  HMMA.16816.F32 R40, R84.reuse, R42, RZ ;  /* 0x0000002a5428723c */ /* 0x040ff000000018ff */
[C---:B------:R-:W-:Y:S08]  /*14080*/  HMMA.16816.F32 R32, R84.reuse, R34, RZ ;  /* 0x000000225420723c */ /* 0x040ff000000018ff */
[C---:B------:R-:W-:Y:S08]  /*14090*/  HMMA.16816.F32 R28, R84.reuse, R16, RZ ;  /* 0x00000010541c723c */ /* 0x040ff000000018ff */
[----:B------:R-:W-:Y:S01]  /*140a0*/  HMMA.16816.F32 R84, R84, R18, RZ ;  /* 0x000000125454723c */ /* 0x000fe200000018ff */
[----:B------:R-:W4:Y:S07]  /*140b0*/  LDSM.16.M88.4 R16, [R64+0x6000] ;  /* 0x006000004010783b */ /* 0x000f2e0000000200 */
[C---:B-1----:R-:W-:Y:S08]  /*140c0*/  HMMA.16816.F32 R52, R20.reuse, R12, R52 ;  /* 0x0000000c1434723c */ /* 0x042ff00000001834 */
[C---:B------:R-:W-:Y:S01]  /*140d0*/  HMMA.16816.F32 R48, R20.reuse, R14, R48 ;  /* 0x0000000e1430723c */ /* 0x040fe20000001830 */
[----:B------:R-:W1:Y:S07]  /*140e0*/  LDSM.16.M88.4 R12, [R64+0x6800] ;  /* 0x00680000400c783b */ /* 0x000e6e0000000200 */
[C---:B--2---:R-:W-:Y:S08]  /*140f0*/  HMMA.16816.F32 R44, R20.reuse, R4, R44 ;  /* 0x00000004142c723c */ /* 0x044ff0000000182c */
[C---:B------:R-:W-:Y:S01]  /*14100*/  HMMA.16816.F32 R40, R20.reuse, R6, R40 ;  /* 0x000000061428723c */ /* 0x040fe20000001828 */
[----:B------:R-:W2:Y:S07]  /*14110*/  LDSM.16.M88.4 R4, [R64+0x7000] ;  /* 0x007000004004783b */ /* 0x000eae0000000200 */
[C---:B---3--:R-:W-:Y:S08]  /*14120*/  HMMA.16816.F32 R36, R20.reuse, R68, R36 ;  /* 0x000000441424723c */ /* 0x048ff00000001824 */
[C---:B------:R-:W-:Y:S01]  /*14130*/  HMMA.16816.F32 R32, R20.reuse, R70, R32 ;  /* 0x000000461420723c */ /* 0x040fe20000001820 */
[----:B------:R-:W-:Y:S07]  /*14140*/  LDSM.16.M88.4 R68, [R66] ;  /* 0x000000004244783b */ /* 0x000fee0000000200 */
[C---:B------:R-:W-:Y:S08]  /*14150*/  HMMA.16816.F32 R28, R20.reuse, R24, R28 ;  /* 0x00000018141c723c */ /* 0x040ff0000000181c */
[----:B------:R-:W-:Y:S01]  /*14160*/  HMMA.16816.F32 R84, R20, R26, R84 ;  /* 0x0000001a1454723c */ /* 0x000fe20000001854 */
[----:B------:R-:W3:Y:S04]  /*14170*/  LDSM.16.M88.4 R24, [R3+0x6000] ;  /* 0x006000000318783b */ /* 0x000ee80000000200 */
[----:B------:R-:W-:Y:S03]  /*14180*/  LDSM.16.M88.4 R20, [R99+0x2000] ;  /* 0x002000006314783b */ /* 0x000fe60000000200 */
[C---:B----4-:R-:W-:Y:S08]  /*14190*/  HMMA.16816.F32 R52, R56.reuse, R16, R52 ;  /* 0x000000103834723c */ /* 0x050ff00000001834 */
[C---:B------:R-:W-:Y:S01]  /*141a0*/  HMMA.16816.F32 R48, R56.reuse, R18, R48 ;  /* 0x000000123830723c */ /* 0x040fe20000001830 */
[----:B------:R-:W4:Y:S07]  /*141b0*/  LDSM.16.M88.4 R16, [R3+0x6800] ;  /* 0x006800000310783b */ /* 0x000f2e0000000200 */
[C---:B-1----:R-:W-:Y:S08]  /*141c0*/  HMMA.16816.F32 R44, R56.reuse, R12, R44 ;  /* 0x0000000c382c723c */ /* 0x042ff0000000182c */
[C---:B------:R-:W-:Y:S01]  /*141d0*/  HMMA.16816.F32 R40, R56.reuse, R14, R40 ;  /* 0x0000000e3828723c */ /* 0x040fe20000001828 */
[----:B------:R-:W1:Y:S07]  /*141e0*/  LDSM.16.M88.4 R12, [R98+UR5+0x8000] ;  /* 0x00800005620c783b */ /* 0x000e6e0008000200 */
[C---:B--2---:R-:W-:Y:S08]  /*141f0*/  HMMA.16816.F32 R36, R56.reuse, R4, R36 ;  /* 0x000000043824723c */ /* 0x044ff00000001824 */
[----:B------:R-:W-:Y:S01]  /*14200*/  HMMA.16816.F32 R32, R56, R6, R32 ;  /* 0x000000063820723c */ /* 0x000fe20000001820 */
[----:B------:R-:W2:Y:S07]  /*14210*/  LDSM.16.M88.4 R4, [R98+UR5+0x8800] ;  /* 0x008800056204783b */ /* 0x000eae0008000200 */
[C---:B---3--:R-:W-:Y:S08]  /*14220*/  HMMA.16816.F32 R52, R68.reuse, R24, R52 ;  /* 0x000000184434723c */ /* 0x048ff00000001834 */
[----:B------:R-:W-:Y:S01]  /*14230*/  HMMA.16816.F32 R48, R68, R26, R48 ;  /* 0x0000001a4430723c */ /* 0x000fe20000001830 */
[----:B------:R-:W-:Y:S07]  /*14240*/  LDSM.16.M88.4 R24, [R98+UR5+0x9800] ;  /* 0x009800056218783b */ /* 0x000fee0008000200 */
[C---:B------:R-:W-:Y:S08]  /*14250*/  HMMA.16816.F32 R28, R56.reuse, R80, R28 ;  /* 0x00000050381c723c */ /* 0x040ff0000000181c */
[----:B------:R-:W-:Y:S01]  /*14260*/  HMMA.16816.F32 R84, R56, R82, R84 ;  /* 0x000000523854723c */ /* 0x000fe20000001854 */
[----:B------:R-:W3:Y:S04]  /*14270*/  LDSM.16.M88.4 R56, [R98+UR5+0x9000] ;  /* 0x009000056238783b */ /* 0x000ee80008000200 */
[----:B------:R-:W-:Y:S03]  /*14280*/  LDSM.16.M88.4 R80, [R96+0x2000] ;  /* 0x002000006050783b */ /* 0x000fe60000000200 */
[C---:B----4-:R-:W-:Y:S08]  /*14290*/  HMMA.16816.F32 R44, R68.reuse, R16, R44 ;  /* 0x00000010442c723c */ /* 0x050ff0000000182c */
[----:B------:R-:W-:Y:S01]  /*142a0*/  HMMA.16816.F32 R40, R68, R18, R40 ;  /* 0x000000124428723c */ /* 0x000fe20000001828 */
[----:B------:R-:W-:Y:S07]  /*142b0*/  LDSM.16.M88.4 R16, [R11+0x8000] ;  /* 0x008000000b10783b */ /* 0x000fee0000000200 */
[C---:B-1----:R-:W-:Y:S08]  /*142c0*/  HMMA.16816.F32 R52, R20.reuse, R12, R52 ;  /* 0x0000000c1434723c */ /* 0x042ff00000001834 */
[C---:B------:R-:W-:Y:S01]  /*142d0*/  HMMA.16816.F32 R48, R20.reuse, R14, R48 ;  /* 0x0000000e1430723c */ /* 0x040fe20000001830 */
[----:B------:R-:W1:Y:S07]  /*142e0*/  LDSM.16.M88.4 R12, [R11+0x8800] ;  /* 0x008800000b0c783b */ /* 0x000e6e0000000200 */
[C---:B--2---:R-:W-:Y:S08]  /*142f0*/  HMMA.16816.F32 R44, R20.reuse, R4, R44 ;  /* 0x00000004142c723c */ /* 0x044ff0000000182c */
[----:B------:R-:W-:Y:S01]  /*14300*/  HMMA.16816.F32 R40, R20, R6, R40 ;  /* 0x000000061428723c */ /* 0x000fe20000001828 */
[----:B------:R-:W2:Y:S07]  /*14310*/  LDSM.16.M88.4 R4, [R11+0x9000] ;  /* 0x009000000b04783b */ /* 0x000eae0000000200 */
[C---:B------:R-:W-:Y:S08]  /*14320*/  HMMA.16816.F32 R36, R68.reuse, R76, R36 ;  /* 0x0000004c4424723c */ /* 0x040ff00000001824 */
[C---:B------:R-:W-:Y:S01]  /*14330*/  HMMA.16816.F32 R32, R68.reuse, R78, R32 ;  /* 0x0000004e4420723c */ /* 0x040fe20000001820 */
[----:B------:R-:W-:Y:S07]  /*14340*/  LDSM.16.M88.4 R76, [R64+0x8000] ;  /* 0x00800000404c783b */ /* 0x000fee0000000200 */
[C---:B------:R-:W-:Y:S08]  /*14350*/  HMMA.16816.F32 R28, R68.reuse, R72, R28 ;  /* 0x00000048441c723c */ /* 0x040ff0000000181c */
[----:B------:R-:W-:Y:S01]  /*14360*/  HMMA.16816.F32 R84, R68, R74, R84 ;  /* 0x0000004a4454723c */ /* 0x000fe20000001854 */
[----:B------:R-:W4:Y:S04]  /*14370*/  LDSM.16.M88.4 R72, [R64+0x8800] ;  /* 0x008800004048783b */ /* 0x000f280000000200 */
[----:B------:R-:W4:Y:S03]  /*14380*/  LDSM.16.M88.4 R68, [R64+0x9000] ;  /* 0x009000004044783b */ /* 0x000f260000000200 */
[C---:B---3--:R-:W-:Y:S08]  /*14390*/  HMMA.16816.F32 R36, R20.reuse, R56, R36 ;  /* 0x000000381424723c */ /* 0x048ff00000001824 */
[C---:B------:R-:W-:Y:S01]  /*143a0*/  HMMA.16816.F32 R32, R20.reuse, R58, R32 ;  /* 0x0000003a1420723c */ /* 0x040fe20000001820 */
[----:B------:R-:W3:Y:S07]  /*143b0*/  LDSM.16.M88.4 R56, [R64+0x9800] ;  /* 0x009800004038783b */ /* 0x000eee0000000200 */
[C---:B------:R-:W-:Y:S08]  /*143c0*/  HMMA.16816.F32 R28, R20.reuse, R24, R28 ;  /* 0x00000018141c723c */ /* 0x040ff0000000181c */
[----:B------:R-:W-:Y:S01]  /*143d0*/  HMMA.16816.F32 R84, R20, R26, R84 ;  /* 0x0000001a1454723c */ /* 0x000fe20000001854 */
[----:B------:R-:W-:Y:S04]  /*143e0*/  LDSM.16.M88.4 R24, [R66+0x2000] ;  /* 0x002000004218783b */ /* 0x000fe80000000200 */
[----:B------:R-:W-:Y:S03]  /*143f0*/  LDSM.16.M88.4 R20, [R3+0x8000] ;  /* 0x008000000314783b */ /* 0x000fe60000000200 */
[C---:B-1----:R-:W-:Y:S08]  /*14400*/  HMMA.16816.F32 R44, R88.reuse, R12, R44 ;  /* 0x0000000c582c723c */ /* 0x042ff0000000182c */
[C---:B------:R-:W-:Y:S01]  /*14410*/  HMMA.16816.F32 R40, R88.reuse, R14, R40 ;  /* 0x0000000e5828723c */ /* 0x040fe20000001828 */
[----:B------:R-:W1:Y:S07]  /*14420*/  LDSM.16.M88.4 R12, [R3+0x9000] ;  /* 0x00900000030c783b */ /* 0x000e6e0000000200 */
[C---:B--2---:R-:W-:Y:S08]  /*14430*/  HMMA.16816.F32 R36, R88.reuse, R4, R36 ;  /* 0x000000045824723c */ /* 0x044ff00000001824 */
[C---:B------:R-:W-:Y:S01]  /*14440*/  HMMA.16816.F32 R32, R88.reuse, R6, R32 ;  /* 0x000000065820723c */ /* 0x040fe20000001820 */
[----:B------:R-:W-:Y:S07]  /*14450*/  LDSM.16.M88.4 R4, [R3+0x9800] ;  /* 0x009800000304783b */ /* 0x000fee0000000200 */
[C---:B------:R-:W-:Y:S08]  /*14460*/  HMMA.16816.F32 R52, R88.reuse, R16, R52 ;  /* 0x000000105834723c */ /* 0x040ff00000001834 */
[----:B------:R-:W-:Y:S01]  /*14470*/  HMMA.16816.F32 R48, R88, R18, R48 ;  /* 0x000000125830723c */ /* 0x000fe20000001830 */
[----:B------:R-:W2:Y:S07]  /*14480*/  LDSM.16.M88.4 R16, [R3+0x8800] ;  /* 0x008800000310783b */ /* 0x000eae0000000200 */
[C---:B----4-:R-:W-:Y:S08]  /*14490*/  HMMA.16816.F32 R44, R80.reuse, R72, R44 ;  /* 0x00000048502c723c */ /* 0x050ff0000000182c */
[----:B------:R-:W-:Y:S08]  /*144a0*/  HMMA.16816.F32 R40, R80, R74, R40 ;  /* 0x0000004a5028723c */ /* 0x000ff00000001828 */
[----:B------:R-:W-:Y:S08]  /*144b0*/  HMMA.16816.F32 R28, R88, R92, R28 ;  /* 0x0000005c581c723c */ /* 0x000ff0000000181c */
[C---:B------:R-:W-:Y:S08]  /*144c0*/  HMMA.16816.F32 R36, R80.reuse, R68, R36 ;  /* 0x000000445024723c */ /* 0x040ff00000001824 */
[----:B------:R-:W-:Y:S01]  /*144d0*/  HMMA.16816.F32 R72, R80, R70, R32 ;  /* 0x000000465048723c */ /* 0x000fe20000001820 */
[----:B------:R-:W-:Y:S04]  /*144e0*/  LDSM.16.M88.4 R68, [R99+0x4000] ;  /* 0x004000006344783b */ /* 0x000fe80000000200 */
[----:B------:R-:W-:Y:S03]  /*144f0*/  LDSM.16.M88.4 R32, [R98+UR5+0xa000] ;  /* 0x00a000056220783b */ /* 0x000fe60008000200 */
[----:B------:R-:W-:Y:S08]  /*14500*/  HMMA.16816.F32 R84, R88, R94, R84 ;  /* 0x0000005e5854723c */ /* 0x000ff00000001854 */
[C---:B------:R-:W-:Y:S08]  /*14510*/  HMMA.16816.F32 R52, R80.reuse, R76, R52 ;  /* 0x0000004c5034723c */ /* 0x040ff00000001834 */
[C---:B------:R-:W-:Y:S08]  /*14520*/  HMMA.16816.F32 R48, R80.reuse, R78, R48 ;  /* 0x0000004e5030723c */ /* 0x040ff00000001830 */
[----:B---3--:R-:W-:Y:S01]  /*14530*/  HMMA.16816.F32 R76, R80, R56, R28 ;  /* 0x00000038504c723c */ /* 0x008fe2000000181c */
[----:B------:R-:W3:Y:S07]  /*14540*/  LDSM.16.M88.4 R28, [R98+UR5+0xa800] ;  /* 0x00a80005621c783b */ /* 0x000eee0008000200 */
[C---:B-1----:R-:W-:Y:S08]  /*14550*/  HMMA.16816.F32 R36, R24.reuse, R12, R36 ;  /* 0x0000000c1824723c */ /* 0x042ff00000001824 */
[----:B------:R-:W-:Y:S01]  /*14560*/  HMMA.16816.F32 R72, R24, R14, R72 ;  /* 0x0000000e1848723c */ /* 0x000fe20000001848 */
[----:B------:R-:W1:Y:S07]  /*14570*/  LDSM.16.M88.4 R12, [R98+UR5+0xb000] ;  /* 0x00b00005620c783b */ /* 0x000e6e0008000200 */
[----:B------:R-:W-:Y:S01]  /*14580*/  HMMA.16816.F32 R84, R80, R58, R84 ;  /* 0x0000003a5054723c */ /* 0x000fe20000001854 */
[----:B------:R-:W-:Y:S07]  /*14590*/  LDSM.16.M88.4 R56, [R3+0xa000] ;  /* 0x00a000000338783b */ /* 0x000fee0000000200 */
[C---:B------:R-:W-:Y:S08]  /*145a0*/  HMMA.16816.F32 R52, R24.reuse, R20, R52 ;  /* 0x000000141834723c */ /* 0x040ff00000001834 */
[C---:B------:R-:W-:Y:S01]  /*145b0*/  HMMA.16816.F32 R48, R24.reuse, R22, R48 ;  /* 0x000000161830723c */ /* 0x040fe20000001830 */
[----:B------:R-:W-:Y:S07]  /*145c0*/  LDSM.16.M88.4 R20, [R97+0x4000] ;  /* 0x004000006114783b */ /* 0x000fee0000000200 */
[C---:B--2---:R-:W-:Y:S08]  /*145d0*/  HMMA.16816.F32 R44, R24.reuse, R16, R44 ;  /* 0x00000010182c723c */ /* 0x044ff0000000182c */
[C---:B------:R-:W-:Y:S01]  /*145e0*/  HMMA.16816.F32 R40, R24.reuse, R18, R40 ;  /* 0x000000121828723c */ /* 0x040fe20000001828 */
[----:B------:R-:W2:Y:S04]  /*145f0*/  LDSM.16.M88.4 R16, [R98+UR5+0xb800] ;  /* 0x00b800056210783b */ /* 0x000ea80008000200 */
[----:B------:R-:W-:Y:S03]  /*14600*/  LDSM.16.M88.4 R96, [R96+0x4000] ;  /* 0x004000006060783b */ /* 0x000fe60000000200 */
[C---:B------:R-:W-:Y:S08]  /*14610*/  HMMA.16816.F32 R76, R24.reuse, R4, R76 ;  /* 0x00000004184c723c */ /* 0x040ff0000000184c */
[----:B------:R-:W-:Y:S01]  /*14620*/  HMMA.16816.F32 R84, R24, R6, R84 ;  /* 0x000000061854723c */ /* 0x000fe20000001854 */
[----:B------:R-:W4:Y:S04]  /*14630*/  LDSM.16.M88.4 R4, [R11+0xa000] ;  /* 0x00a000000b04783b */ /* 0x000f280000000200 */
[----:B------:R-:W4:Y:S03]  /*14640*/  LDSM.16.M88.4 R24, [R11+0xa800] ;  /* 0x00a800000b18783b */ /* 0x000f260000000200 */
[C---:B---3--:R-:W-:Y:S08]  /*14650*/  HMMA.16816.F32 R44, R68.reuse, R28, R44 ;  /* 0x0000001c442c723c */ /* 0x048ff0000000182c */
[C---:B------:R-:W-:Y:S01]  /*14660*/  HMMA.16816.F32 R40, R68.reuse, R30, R40 ;  /* 0x0000001e4428723c */ /* 0x040fe20000001828 */
[----:B------:R-:W3:Y:S07]  /*14670*/  LDSM.16.M88.4 R28, [R11+0xb000] ;  /* 0x00b000000b1c783b */ /* 0x000eee0000000200 */
[C---:B-1----:R-:W-:Y:S08]  /*14680*/  HMMA.16816.F32 R36, R68.reuse, R12, R36 ;  /* 0x0000000c4424723c */ /* 0x042ff00000001824 */
[C---:B------:R-:W-:Y:S01]  /*14690*/  HMMA.16816.F32 R72, R68.reuse, R14, R72 ;  /* 0x0000000e4448723c */ /* 0x040fe20000001848 */
[----:B------:R-:W1:Y:S07]  /*146a0*/  LDSM.16.M88.4 R12, [R11+0xb800] ;  /* 0x00b800000b0c783b */ /* 0x000e6e0000000200 */
[C---:B------:R-:W-:Y:S08]  /*146b0*/  HMMA.16816.F32 R52, R68.reuse, R32, R52 ;  /* 0x000000204434723c */ /* 0x040ff00000001834 */
[C---:B------:R-:W-:Y:S01]  /*146c0*/  HMMA.16816.F32 R48, R68.reuse, R34, R48 ;  /* 0x000000224430723c */ /* 0x040fe20000001830 */
[----:B------:R-:W-:Y:S07]  /*146d0*/  LDSM.16.M88.4 R32, [R64+0xb800] ;  /* 0x00b800004020783b */ /* 0x000fee0000000200 */
[C---:B--2---:R-:W-:Y:S08]  /*146e0*/  HMMA.16816.F32 R76, R68.reuse, R16, R76 ;  /* 0x00000010444c723c */ /* 0x044ff0000000184c */
[----:B------:R-:W-:Y:S01]  /*146f0*/  HMMA.16816.F32 R84, R68, R18, R84 ;  /* 0x000000124454723c */ /* 0x000fe20000001854 */
[----:B------:R-:W-:Y:S04]  /*14700*/  LDSM.16.M88.4 R16, [R64+0xb000] ;  /* 0x00b000004010783b */ /* 0x000fe80000000200 */
[----:B------:R-:W-:Y:S03]  /*14710*/  LDSM.16.M88.4 R68, [R66+0x4000] ;  /* 0x004000004244783b */ /* 0x000fe60000000200 */
[C---:B----4-:R-:W-:Y:S08]  /*14720*/  HMMA.16816.F32 R52, R20.reuse, R4, R52 ;  /* 0x000000041434723c */ /* 0x050ff00000001834 */
[C---:B------:R-:W-:Y:S01]  /*14730*/  HMMA.16816.F32 R48, R20.reuse, R6, R48 ;  /* 0x000000061430723c */ /* 0x040fe20000001830 */
[----:B------:R-:W2:Y:S07]  /*14740*/  LDSM.16.M88.4 R4, [R64+0xa000] ;  /* 0x00a000004004783b */ /* 0x000eae0000000200 */
[C---:B------:R-:W-:Y:S08]  /*14750*/  HMMA.16816.F32 R44, R20.reuse, R24, R44 ;  /* 0x00000018142c723c */ /* 0x040ff0000000182c */
[C---:B------:R-:W-:Y:S01]  /*14760*/  HMMA.16816.F32 R40, R20.reuse, R26, R40 ;  /* 0x0000001a1428723c */ /* 0x040fe20000001828 */
[----:B------:R-:W4:Y:S07]  /*14770*/  LDSM.16.M88.4 R24, [R64+0xa800] ;  /* 0x00a800004018783b */ /* 0x000f2e0000000200 */
[C---:B---3--:R-:W-:Y:S08]  /*14780*/  HMMA.16816.F32 R36, R20.reuse, R28, R36 ;  /* 0x0000001c1424723c */ /* 0x048ff00000001824 */
[C---:B------:R-:W-:Y:S01]  /*14790*/  HMMA.16816.F32 R72, R20.reuse, R30, R72 ;  /* 0x0000001e1448723c */ /* 0x040fe20000001848 */
[----:B------:R-:W3:Y:S07]  /*147a0*/  LDSM.16.M88.4 R28, [R3+0xa800] ;  /* 0x00a80000031c783b */ /* 0x000eee0000000200 */
[C---:B-1----:R-:W-:Y:S08]  /*147b0*/  HMMA.16816.F32 R76, R20.reuse, R12, R76 ;  /* 0x0000000c144c723c */ /* 0x042ff0000000184c */
[----:B------:R-:W-:Y:S01]  /*147c0*/  HMMA.16816.F32 R84, R20, R14, R84 ;  /* 0x0000000e1454723c */ /* 0x000fe20000001854 */
[----:B------:R-:W1:Y:S04]  /*147d0*/  LDSM.16.M88.4 R12, [R3+0xb000] ;  /* 0x00b00000030c783b */ /* 0x000e680000000200 */
[----:B------:R3:W1:Y:S01]  /*147e0*/  LDSM.16.M88.4 R20, [R3+0xb800] ;  /* 0x00b800000314783b */ /* 0x0006620000000200 */
[----:B------:R-:W-:-:S04]  /*147f0*/  DEPBAR.LE SB0, 0x0 ;  /* 0x000080000000791a */ /* 0x000fc80000000000 */
[C---:B--2---:R-:W-:Y:S08]  /*14800*/  HMMA.16816.F32 R52, R96.reuse, R4, R52 ;  /* 0x000000046034723c */ /* 0x044ff00000001834 */
[C---:B------:R-:W-:Y:S08]  /*14810*/  HMMA.16816.F32 R48, R96.reuse, R6, R48 ;  /* 0x000000066030723c */ /* 0x040ff00000001830 */
[----:B----4-:R-:W-:Y:S01]  /*14820*/  HMMA.16816.F32 R44, R96, R24, R44 ;  /* 0x00000018602c723c */ /* 0x010fe2000000182c */
[----:B---3--:R-:W-:-:S04]  /*14830*/  LOP3.LUT R3, R183, 0x1f0, RZ, 0xc0, !PT ;  /* 0x000001f0b7037812 */ /* 0x008fc800078ec0ff */
[----:B------:R-:W-:-:S03]  /*14840*/  IADD3 R8, PT, PT, R8, R3, R67 ;  /* 0x0000000308087210 */ /* 0x000fc60007ffe043 */
[----:B------:R-:W-:Y:S01]  /*14850*/  HMMA.16816.F32 R40, R96, R26, R40 ;  /* 0x0000001a6028723c */ /* 0x000fe20000001828 */
[----:B------:R-:W-:Y:S02]  /*14860*/  IADD3 R3, PT, PT, R62, UR8, -R200 ;  /* 0x000000083e037c10 */ /* 0x000fe4000fffe8c8 */
[----:B------:R-:W-:-:S03]  /*14870*/  IADD3 R65, PT, PT, R8, R62, -R65 ;  /* 0x0000003e08417210 */ /* 0x000fc60007ffe841 */
[----:B------:R-:W-:Y:S01]  /*14880*/  IMAD.IADD R3, R8, 0x1, R3 ;  /* 0x0000000108037824 */ /* 0x000fe200078e0203 */
[----:B------:R-:W-:Y:S01]  /*14890*/  VIMNMX R207, PT, PT, RZ, R65, !PT ;  /* 0x00000041ffcf7248 */ /* 0x000fe20007fe0100 */
[----:B------:R-:W-:Y:S01]  /*148a0*/  HMMA.16816.F32 R36, R96, R16, R36 ;  /* 0x000000106024723c */ /* 0x000fe20000001824 */
[----:B------:R-:W-:Y:S02]  /*148b0*/  VIADDMNMX R205, R65, 0x8, RZ, !PT ;  /* 0x0000000841cd7846 */ /* 0x000fe400078001ff */
[C-C-:B------:R-:W-:Y:S02]  /*148c0*/  VIADDMNMX R206, R3.reuse, 0x1, R62.reuse, PT ;  /* 0x0000000103ce7846 */ /* 0x140fe4000380013e */
[----:B------:R-:W-:-:S03]  /*148d0*/  VIADDMNMX R204, R3, 0x9, R62, PT ;  /* 0x0000000903cc7846 */ /* 0x000fc6000380013e */
[C---:B------:R-:W-:Y:S08]  /*148e0*/  HMMA.16816.F32 R72, R96.reuse, R18, R72 ;  /* 0x000000126048723c */ /* 0x040ff00000001848 */
[C---:B------:R-:W-:Y:S08]  /*148f0*/  HMMA.16816.F32 R76, R96.reuse, R32, R76 ;  /* 0x00000020604c723c */ /* 0x040ff0000000184c */
[----:B------:R-:W-:Y:S08]  /*14900*/  HMMA.16816.F32 R84, R96, R34, R84 ;  /* 0x000000226054723c */ /* 0x000ff00000001854 */
[C---:B------:R-:W-:Y:S08]  /*14910*/  HMMA.16816.F32 R52, R68.reuse, R56, R52 ;  /* 0x000000384434723c */ /* 0x040ff00000001834 */
[C---:B------:R-:W-:Y:S08]  /*14920*/  HMMA.16816.F32 R48, R68.reuse, R58, R48 ;  /* 0x0000003a4430723c */ /* 0x040ff00000001830 */
[C---:B------:R-:W-:Y:S08]  /*14930*/  HMMA.16816.F32 R44, R68.reuse, R28, R44 ;  /* 0x0000001c442c723c */ /* 0x040ff0000000182c */
[C---:B------:R-:W-:Y:S08]  /*14940*/  HMMA.16816.F32 R40, R68.reuse, R30, R40 ;  /* 0x0000001e4428723c */ /* 0x040ff00000001828 */
[C---:B-1----:R-:W-:Y:S08]  /*14950*/  HMMA.16816.F32 R36, R68.reuse, R12, R36 ;  /* 0x0000000c4424723c */ /* 0x042ff00000001824 */
[C---:B------:R-:W-:Y:S08]  /*14960*/  HMMA.16816.F32 R72, R68.reuse, R14, R72 ;  /* 0x0000000e4448723c */ /* 0x040ff00000001848 */
[C---:B------:R-:W-:Y:S08]  /*14970*/  HMMA.16816.F32 R76, R68.reuse, R20, R76 ;  /* 0x00000014444c723c */ /* 0x040ff0000000184c */
        /* <DEDUP_REMOVED lines=15> */
.L_x_2765:
        /* <DEDUP_REMOVED lines=49> */
[----:B------:R-:W-:Y:S01]  /*14d80*/  IMAD R3, R4, UR11, R3 ;  /* 0x0000000b04037c24 */ /* 0x000fe2000f8e0203 */
        /* <DEDUP_REMOVED lines=10> */
.L_x_2766:
        /* <DEDUP_REMOVED lines=77> */
.L_x_2764:
[----:B------:R-:W1:Y:S01]  /*15300*/  S2R R185, SR_TID.X ;  /* 0x0000000000b97919 */ /* 0x000e620000002100 */
[----:B------:R-:W-:Y:S01]  /*15310*/  VIADD R153, R135, 0xffffffff ;  /* 0xffffffff87997836 */ /* 0x000fe20000000000 */
[----:B------:R-:W3:Y:S01]  /*15320*/  LDCU UR8, c[0x0][0x45c] ;  /* 0x00008b80ff0877ac */ /* 0x000ee20008000800 */
[----:B------:R-:W-:-:S04]  /*15330*/  LOP3.LUT R2, R2, 0x200, R145, 0xf8, !PT ;  /* 0x0000020002027812 */ /* 0x000fc800078ef891 */
[----:B------:R-:W-:-:S05]  /*15340*/  LEA R186, R2, UR5, 0x1 ;  /* 0x0000000502ba7c11 */ /* 0x000fca000f8e08ff */
[----:B------:R-:W-:Y:S01]  /*15350*/  VIADD R168, R186, 0xc040 ;  /* 0x0000c040baa87836 */ /* 0x000fe20000000000 */
[----:B------:R-:W-:Y:S01]  /*15360*/  LDSM.16.MT88.4 R124, [R186+0xc000] ;  /* 0x00c00000ba7c783b */ /* 0x000fe20000004200 */
[----:B------:R-:W-:-:S05]  /*15370*/  IMAD.IADD R173, R169, 0x1, R186 ;  /* 0x00000001a9ad7824 */ /* 0x000fca00078e02ba */
[----:B------:R-:W-:Y:S04]  /*15380*/  LDSM.16.MT88.4 R116, [R173+0xc000] ;  /* 0x00c00000ad74783b */ /* 0x000fe80000004200 */
[----:B------:R-:W-:Y:S04]  /*15390*/  LDSM.16.MT88.4 R80, [R173+0x10000] ;  /* 0x01000000ad50783b */ /* 0x000fe80000004200 */
[----:B------:R-:W-:Y:S01]  /*153a0*/  LDSM.16.MT88.4 R136, [R173+0xc800] ;  /* 0x00c80000ad88783b */ /* 0x000fe20000004200 */
[----:B-1----:R-:W-:-:S05]  /*153b0*/  IMAD.SHL.U32 R184, R185, 0x2, RZ ;  /* 0x00000002b9b87824 */ /* 0x002fca00078e00ff */
[----:B------:R-:W-:-:S05]  /*153c0*/  LOP3.LUT R184, R184, 0x6, RZ, 0xc0, !PT ;  /* 0x00000006b8b87812 */ /* 0x000fca00078ec0ff */
[----:B------:R-:W-:-:S04]  /*153d0*/  IMAD R20, R153, 0x40, R184 ;  /* 0x0000004099147824 */ /* 0x000fc800078e02b8 */
[C---:B------:R-:W-:Y:S01]  /*153e0*/  VIADD R22, R20.reuse, 0x1 ;  /* 0x0000000114167836 */ /* 0x040fe20000000000 */
[CC--:B------:R-:W-:Y:S01]  /*153f0*/  ISETP.GE.AND P4, PT, R20.reuse, R207.reuse, PT ;  /* 0x000000cf1400720c */ /* 0x0c0fe20003f86270 */
[C---:B------:R-:W-:Y:S01]  /*15400*/  VIADD R21, R20.reuse, 0x8 ;  /* 0x0000000814157836 */ /* 0x040fe20000000000 */
[CC--:B------:R-:W-:Y:S01]  /*15410*/  ISETP.GE.AND P6, PT, R20.reuse, R206.reuse, PT ;  /* 0x000000ce1400720c */ /* 0x0c0fe20003fc6270 */
[----:B------:R-:W-:Y:S01]  /*15420*/  VIADD R17, R20, 0x9 ;  /* 0x0000000914117836 */ /* 0x000fe20000000000 */
[-C--:B------:R-:W-:Y:S01]  /*15430*/  ISETP.GE.AND P1, PT, R22, R207.reuse, PT ;  /* 0x000000cf1600720c */ /* 0x080fe20003f26270 */
[----:B------:R-:W-:Y:S01]  /*15440*/  VIADD R15, R20, 0x10 ;  /* 0x00000010140f7836 */ /* 0x000fe20000000000 */
[----:B------:R-:W-:Y:S01]  /*15450*/  FSEL R27, R52, -INF , P4 ;  /* 0xff800000341b7808 */ /* 0x000fe20002000000 */
[----:B------:R-:W-:Y:S01]  /*15460*/  VIADD R14, R20, 0x11 ;  /* 0x00000011140e7836 */ /* 0x000fe20000000000 */
[-C--:B------:R-:W-:Y:S01]  /*15470*/  ISETP.GE.AND P4, PT, R22, R206.reuse, PT ;  /* 0x000000ce1600720c */ /* 0x080fe20003f86270 */
[C---:B------:R-:W-:Y:S01]  /*15480*/  VIADD R11, R20.reuse, 0x18 ;  /* 0x00000018140b7836 */ /* 0x040fe20000000000 */
[----:B------:R-:W-:Y:S01]  /*15490*/  FSEL R3, R53, -INF , P1 ;  /* 0xff80000035037808 */ /* 0x000fe20000800000 */
[C---:B--2---:R-:W-:Y:S01]  /*154a0*/  VIADD R9, R20.reuse, 0x19 ;  /* 0x0000001914097836 */ /* 0x044fe20000000000 */
        /* <DEDUP_REMOVED lines=12> */
[----:B------:R-:W-:Y:S01]  /*15570*/  ISETP.GE.AND P4, PT, R15, R207, PT ;  /* 0x000000cf0f00720c */ /* 0x000fe20003f86270 */
[----:B------:R-:W-:Y:S01]  /*15580*/  VIADD R18, R20, 0x38 ;  /* 0x0000003814127836 */ /* 0x000fe20000000000 */
[----:B------:R-:W-:-:S02]  /*15590*/  FSEL R23, R23, -INF , !P1 ;  /* 0xff80000017177808 */ /* 0x000fc40004800000 */
[-C--:B------:R-:W-:Y:S02]  /*155a0*/  ISETP.GE.AND P1, PT, R14, R207.reuse, PT ;  /* 0x000000cf0e00720c */ /* 0x080fe40003f26270 */
[----:B------:R-:W-:Y:S02]  /*155b0*/  FSEL R19, R44, -INF , P4 ;  /* 0xff8000002c137808 */ /* 0x000fe40002000000 */
[----:B------:R-:W-:Y:S02]  /*155c0*/  ISETP.GE.AND P4, PT, R14, R206, PT ;  /* 0x000000ce0e00720c */ /* 0x000fe40003f86270 */
[----:B------:R-:W-:Y:S02]  /*155d0*/  FSEL R7, R45, -INF , P1 ;  /* 0xff8000002d077808 */ /* 0x000fe40000800000 */
[----:B------:R-:W-:Y:S02]  /*155e0*/  ISETP.GE.AND P1, PT, R11, R207, PT ;  /* 0x000000cf0b00720c */ /* 0x000fe40003f26270 */
[----:B------:R-:W-:-:S02]  /*155f0*/  FSEL R7, R7, -INF , !P4 ;  /* 0xff80000007077808 */ /* 0x000fc40006000000 */
[CC--:B------:R-:W-:Y:S02]  /*15600*/  ISETP.GE.AND P4, PT, R9.reuse, R207.reuse, PT ;  /* 0x000000cf0900720c */ /* 0x0c0fe40003f86270 */
[----:B------:R-:W-:Y:S02]  /*15610*/  FSEL R5, R40, -INF , P1 ;  /* 0xff80000028057808 */ /* 0x000fe40000800000 */
[----:B------:R-:W-:Y:S02]  /*15620*/  ISETP.GE.AND P1, PT, R9, R206, PT ;  /* 0x000000ce0900720c */ /* 0x000fe40003f26270 */
[----:B------:R-:W-:Y:S02]  /*15630*/  FSEL R13, R41, -INF , P4 ;  /* 0xff800000290d7808 */ /* 0x000fe40002000000 */
[----:B------:R-:W-:Y:S02]  /*15640*/  ISETP.GE.AND P4, PT, R6, R207, PT ;  /* 0x000000cf0600720c */ /* 0x000fe40003f86270 */
[----:B------:R-:W-:-:S02]  /*15650*/  FSEL R13, R13, -INF , !P1 ;  /* 0xff8000000d0d7808 */ /* 0x000fc40004800000 */
[----:B------:R-:W-:Y:S02]  /*15660*/  FSEL R27, R27, -INF , !P6 ;  /* 0xff8000001b1b7808 */ /* 0x000fe40007000000 */
[----:B------:R-:W-:Y:S02]  /*15670*/  ISETP.GE.AND P1, PT, R4, R207, PT ;  /* 0x000000cf0400720c */ /* 0x000fe40003f26270 */
[-C--:B------:R-:W-:Y:S02]  /*15680*/  ISETP.GE.AND P6, PT, R21, R206.reuse, PT ;  /* 0x000000ce1500720c */ /* 0x080fe40003fc6270 */
[----:B------:R-:W-:Y:S02]  /*15690*/  FSEL R36, R36, -INF , P4 ;  /* 0xff80000024247808 */ /* 0x000fe40002000000 */
[----:B------:R-:W-:Y:S02]  /*156a0*/  ISETP.GE.AND P4, PT, R4, R206, PT ;  /* 0x000000ce0400720c */ /* 0x000fe40003f86270 */
[----:B------:R-:W-:-:S02]  /*156b0*/  FSEL R37, R37, -INF , P1 ;  /* 0xff80000025257808 */ /* 0x000fc40000800000 */
[----:B------:R-:W-:Y:S02]  /*156c0*/  FSEL R25, R25, -INF , !P6 ;  /* 0xff80000019197808 */ /* 0x000fe40007000000 */
[----:B------:R-:W-:Y:S02]  /*156d0*/  ISETP.GE.AND P6, PT, R15, R206, PT ;  /* 0x000000ce0f00720c */ /* 0x000fe40003fc6270 */
[-C--:B------:R-:W-:Y:S02]  /*156e0*/  ISETP.GE.AND P1, PT, R8, R207.reuse, PT ;  /* 0x000000cf0800720c */ /* 0x080fe40003f26270 */
[----:B------:R-:W-:Y:S02]  /*156f0*/  FSEL R167, R37, -INF , !P4 ;  /* 0xff80000025a77808 */ /* 0x000fe40006000000 */
[----:B------:R-:W-:Y:S02]  /*15700*/  ISETP.GE.AND P4, PT, R10, R207, PT ;  /* 0x000000cf0a00720c */ /* 0x000fe40003f86270 */
[----:B------:R-:W-:-:S02]  /*15710*/  FSEL R19, R19, -INF , !P6 ;  /* 0xff80000013137808 */ /* 0x000fc40007000000 */
[-C--:B------:R-:W-:Y:S02]  /*15720*/  ISETP.GE.AND P6, PT, R11, R206.reuse, PT ;  /* 0x000000ce0b00720c */ /* 0x080fe40003fc6270 */
[----:B------:R-:W-:Y:S02]  /*15730*/  FSEL R72, R72, -INF , P1 ;  /* 0xff80000048487808 */ /* 0x000fe40000800000 */
[-C--:B------:R-:W-:Y:S02]  /*15740*/  ISETP.GE.AND P1, PT, R10, R206.reuse, PT ;  /* 0x000000ce0a00720c */ /* 0x080fe40003f26270 */
[----:B------:R-:W-:Y:S02]  /*15750*/  FSEL R73, R73, -INF , P4 ;  /* 0xff80000049497808 */ /* 0x000fe40002000000 */
[----:B------:R-:W-:Y:S02]  /*15760*/  FSEL R5, R5, -INF , !P6 ;  /* 0xff80000005057808 */ /* 0x000fe40007000000 */
[----:B------:R-:W-:-:S02]  /*15770*/  ISETP.GE.AND P6, PT, R6, R206, PT ;  /* 0x000000ce0600720c */ /* 0x000fc40003fc6270 */
[----:B------:R-:W-:Y:S02]  /*15780*/  FSEL R143, R73, -INF , !P1 ;  /* 0xff800000498f7808 */ /* 0x000fe40004800000 */
[-C--:B------:R-:W-:Y:S02]  /*15790*/  ISETP.GE.AND P1, PT, R16, R207.reuse, PT ;  /* 0x000000cf1000720c */ /* 0x080fe40003f26270 */
[----:B------:R-:W-:Y:S02]  /*157a0*/  FSEL R215, R36, -INF , !P6 ;  /* 0xff80000024d77808 */ /* 0x000fe40007000000 */
[----:B------:R-:W-:Y:S02]  /*157b0*/  ISETP.GE.AND P4, PT, R12, R207, PT ;  /* 0x000000cf0c00720c */ /* 0x000fe40003f86270 */
[----:B------:R-:W-:Y:S02]  /*157c0*/  ISETP.GE.AND P6, PT, R8, R206, PT ;  /* 0x000000ce0800720c */ /* 0x000fe40003fc6270 */
[----:B------:R-:W-:-:S02]  /*157d0*/  FSEL R77, R77, -INF , P1 ;  /* 0xff8000004d4d7808 */ /* 0x000fc40000800000 */
[----:B------:R-:W-:Y:S02]  /*157e0*/  ISETP.GE.AND P1, PT, R18, R207, PT ;  /* 0x000000cf1200720c */ /* 0x000fe40003f26270 */
[----:B------:R-:W-:Y:S02]  /*157f0*/  FSEL R76, R76, -INF , P4 ;  /* 0xff8000004c4c7808 */ /* 0x000fe40002000000 */
[C---:B------:R-:W-:Y:S02]  /*15800*/  ISETP.GE.AND P3, PT, R20.reuse, R205, PT ;  /* 0x000000cd1400720c */ /* 0x040fe40003f66270 */
[C---:B------:R-:W-:Y:S01]  /*15810*/  ISETP.GE.AND P5, PT, R20.reuse, R204, PT ;  /* 0x000000cc1400720c */ /* 0x040fe20003fa6270 */
[----:B------:R-:W-:Y:S01]  /*15820*/  VIADD R20, R20, 0x39 ;  /* 0x0000003914147836 */ /* 0x000fe20000000000 */
[----:B------:R-:W-:Y:S02]  /*15830*/  FSEL R171, R72, -INF , !P6 ;  /* 0xff80000048ab7808 */ /* 0x000fe40007000000 */
[----:B------:R-:W-:-:S02]  /*15840*/  ISETP.GE.AND P4, PT, R16, R206, PT ;  /* 0x000000ce1000720c */ /* 0x000fc40003f86270 */
[-C--:B------:R-:W-:Y:S02]  /*15850*/  ISETP.GE.AND P6, PT, R12, R206.reuse, PT ;  /* 0x000000ce0c00720c */ /* 0x080fe40003fc6270 */
[----:B------:R-:W-:Y:S02]  /*15860*/  FSEL R84, R84, -INF , P1 ;  /* 0xff80000054547808 */ /* 0x000fe40000800000 */
[----:B------:R-:W-:Y:S02]  /*15870*/  ISETP.GE.AND P1, PT, R22, R205, PT ;  /* 0x000000cd1600720c */ /* 0x000fe40003f26270 */
[----:B------:R-:W-:Y:S02]  /*15880*/  FSEL R209, R77, -INF , !P4 ;  /* 0xff8000004dd17808 */ /* 0x000fe40006000000 */
[----:B------:R-:W-:Y:S02]  /*15890*/  FSEL R211, R76, -INF , !P6 ;  /* 0xff8000004cd37808 */ /* 0x000fe40007000000 */
[----:B------:R-:W-:-:S02]  /*158a0*/  ISETP.GE.AND P4, PT, R18, R206, PT ;  /* 0x000000ce1200720c */ /* 0x000fc40003f86270 */
[----:B------:R-:W-:Y:S02]  /*158b0*/  ISETP.GE.AND P6, PT, R20, R207, PT ;  /* 0x000000cf1400720c */ /* 0x000fe40003fc6270 */
[----:B------:R-:W-:Y:S02]  /*158c0*/  FSEL R33, R54, -INF , P3 ;  /* 0xff80000036217808 */ /* 0x000fe40001800000 */
[-C--:B------:R-:W-:Y:S02]  /*158d0*/  ISETP.GE.AND P3, PT, R21, R205.reuse, PT ;  /* 0x000000cd1500720c */ /* 0x080fe40003f66270 */
[----:B------:R-:W-:Y:S02]  /*158e0*/  FSEL R31, R55, -INF , P1 ;  /* 0xff800000371f7808 */ /* 0x000fe40000800000 */
[----:B------:R-:W-:Y:S02]  /*158f0*/  ISETP.GE.AND P1, PT, R17, R205, PT ;  /* 0x000000cd1100720c */ /* 0x000fe40003f26270 */
[----:B------:R-:W-:-:S02]  /*15900*/  FSEL R197, R84, -INF , !P4 ;  /* 0xff80000054c57808 */ /* 0x000fc40006000000 */
[----:B------:R-:W-:Y:S02]  /*15910*/  FSEL R85, R85, -INF , P6 ;  /* 0xff80000055557808 */ /* 0x000fe40003000000 */
[----:B------:R-:W-:Y:S02]  /*15920*/  ISETP.GE.AND P4, PT, R20, R206, PT ;  /* 0x000000ce1400720c */ /* 0x000fe40003f86270 */
[----:B------:R-:W-:Y:S02]  /*15930*/  FSEL R33, R33, -INF , !P5 ;  /* 0xff80000021217808 */ /* 0x000fe40006800000 */
[-C--:B------:R-:W-:Y:S02]  /*15940*/  ISETP.GE.AND P6, PT, R22, R204.reuse, PT ;  /* 0x000000cc1600720c */ /* 0x080fe40003fc6270 */
[----:B------:R-:W-:Y:S02]  /*15950*/  ISETP.GE.AND P5, PT, R21, R204, PT ;  /* 0x000000cc1500720c */ /* 0x000fe40003fa6270 */
[----:B------:R-:W-:-:S02]  /*15960*/  FSEL R29, R50, -INF , P3 ;  /* 0xff800000321d7808 */ /* 0x000fc40001800000 */
[-C--:B------:R-:W-:Y:S02]  /*15970*/  ISETP.GE.AND P3, PT, R15, R205.reuse, PT ;  /* 0x000000cd0f00720c */ /* 0x080fe40003f66270 */
[----:B------:R-:W-:Y:S02]  /*15980*/  FSEL R21, R51, -INF , P1 ;  /* 0xff80000033157808 */ /* 0x000fe40000800000 */
[----:B------:R-:W-:Y:S01]  /*15990*/  ISETP.GE.AND P1, PT, R14, R205, PT ;  /* 0x000000cd0e00720c */ /* 0x000fe20003f26270 */
[----:B------:R-:W-:Y:S01]  /*159a0*/  LDSM.16.MT88.4 R48, [R173+0xe000] ;  /* 0x00e00000ad30783b */ /* 0x000fe20000004200 */
[----:B------:R-:W-:Y:S02]  /*159b0*/  FSEL R193, R85, -INF , !P4 ;  /* 0xff80000055c17808 */ /* 0x000fe40006000000 */
[----:B------:R-:W-:Y:S02]  /*159c0*/  ISETP.GE.AND P4, PT, R17, R204, PT ;  /* 0x000000cc1100720c */ /* 0x000fe40003f86270 */
[----:B------:R-:W-:-:S02]  /*159d0*/  FSEL R31, R31, -INF , !P6 ;  /* 0xff8000001f1f7808 */ /* 0x000fc40007000000 */
[-C--:B------:R-:W-:Y:S02]  /*159e0*/  ISETP.GE.AND P6, PT, R15, R204.reuse, PT ;  /* 0x000000cc0f00720c */ /* 0x080fe40003fc6270 */
[----:B------:R-:W-:Y:S02]  /*159f0*/  FSEL R29, R29, -INF , !P5 ;  /* 0xff8000001d1d7808 */ /* 0x000fe40006800000 */
[----:B------:R-:W-:Y:S02]  /*15a00*/  FSEL R17, R46, -INF , P3 ;  /* 0xff8000002e117808 */ /* 0x000fe40001800000 */
[----:B------:R-:W-:Y:S02]  /*15a10*/  ISETP.GE.AND P5, PT, R14, R204, PT ;  /* 0x000000cc0e00720c */ /* 0x000fe40003fa6270 */
[----:B------:R-:W-:Y:S02]  /*15a20*/  ISETP.GE.AND P3, PT, R11, R205, PT ;  /* 0x000000cd0b00720c */ /* 0x000fe40003f66270 */
[----:B------:R-:W-:-:S02]  /*15a30*/  FSEL R15, R47, -INF , P1 ;  /* 0xff8000002f0f7808 */ /* 0x000fc40000800000 */
[----:B------:R-:W-:Y:S02]  /*15a40*/  FSEL R21, R21, -INF , !P4 ;  /* 0xff80000015157808 */ /* 0x000fe40006000000 */
[-C--:B------:R-:W-:Y:S02]  /*15a50*/  ISETP.GE.AND P4, PT, R11, R204.reuse, PT ;  /* 0x000000cc0b00720c */ /* 0x080fe40003f86270 */
[----:B------:R-:W-:Y:S02]  /*15a60*/  FSEL R15, R15, -INF , !P5 ;  /* 0xff8000000f0f7808 */ /* 0x000fe40006800000 */
[----:B------:R-:W-:Y:S02]  /*15a70*/  FSEL R11, R42, -INF , P3 ;  /* 0xff8000002a0b7808 */ /* 0x000fe40001800000 */
[C---:B------:R-:W-:Y:S02]  /*15a80*/  ISETP.GE.AND P5, PT, R6.reuse, R205, PT ;  /* 0x000000cd0600720c */ /* 0x040fe40003fa6270 */
[----:B------:R-:W-:-:S02]  /*15a90*/  ISETP.GE.AND P3, PT, R6, R204, PT ;  /* 0x000000cc0600720c */ /* 0x000fc40003f66270 */
[----:B------:R-:W-:Y:S02]  /*15aa0*/  FMNMX3.FTZ R6, R27, R3, R25, !PT ;  /* 0x000000031b067276 */ /* 0x000fe40007810019 */
[----:B------:R-:W-:Y:S02]  /*15ab0*/  ISETP.GE.AND P1, PT, R9, R205, PT ;  /* 0x000000cd0900720c */ /* 0x000fe40003f26270 */
[----:B------:R-:W-:Y:S02]  /*15ac0*/  FMNMX3.FTZ R6, R6, R23, R19, !PT ;  /* 0x0000001706067276 */ /* 0x000fe40007810013 */
[----:B------:R-:W-:Y:S02]  /*15ad0*/  FSEL R17, R17, -INF , !P6 ;  /* 0xff80000011117808 */ /* 0x000fe40007000000 */
[----:B------:R-:W-:Y:S02]  /*15ae0*/  FMNMX3.FTZ R6, R6, R7, R5, !PT ;  /* 0x0000000706067276 */ /* 0x000fe40007810005 */
[----:B------:R-:W-:-:S02]  /*15af0*/  ISETP.GE.AND P6, PT, R9, R204, PT ;  /* 0x000000cc0900720c */ /* 0x000fc40003fc6270 */
[----:B------:R-:W-:Y:S02]  /*15b00*/  FMNMX3.FTZ R6, R6, R13, R215, !PT ;  /* 0x0000000d06067276 */ /* 0x000fe400078100d7 */
[----:B------:R-:W-:Y:S02]  /*15b10*/  FSEL R9, R43, -INF , P1 ;  /* 0xff8000002b097808 */ /* 0x000fe40000800000 */
[----:B------:R-:W-:Y:S01]  /*15b20*/  FSEL R11, R11, -INF , !P4 ;  /* 0xff8000000b0b7808 */ /* 0x000fe20006000000 */
[----:B------:R-:W-:Y:S01]  /*15b30*/  LDSM.16.MT88.4 R40, [R186+0xe000] ;  /* 0x00e00000ba28783b */ /* 0x000fe20000004200 */
[C---:B------:R-:W-:Y:S02]  /*15b40*/  ISETP.GE.AND P1, PT, R4.reuse, R205, PT ;  /* 0x000000cd0400720c */ /* 0x040fe40003f26270 */
[----:B------:R-:W-:Y:S02]  /*15b50*/  ISETP.GE.AND P4, PT, R4, R204, PT ;  /* 0x000000cc0400720c */ /* 0x000fe40003f86270 */
[----:B------:R-:W-:-:S02]  /*15b60*/  FMNMX3.FTZ R4, R6, R167, R171, !PT ;  /* 0x000000a706047276 */ /* 0x000fc400078100ab */
[----:B------:R-:W-:Y:S02]  /*15b70*/  FSEL R38, R38, -INF , P5 ;  /* 0xff80000026267808 */ /* 0x000fe40002800000 */
[----:B------:R-:W-:Y:S02]  /*15b80*/  FMNMX3.FTZ R4, R4, R143, R211, !PT ;  /* 0x0000008f04047276 */ /* 0x000fe400078100d3 */
[----:B------:R-:W-:Y:S02]  /*15b90*/  FMNMX3.FTZ R6, R33, R31, R29, !PT ;  /* 0x0000001f21067276 */ /* 0x000fe4000781001d */
[----:B------:R-:W-:Y:S02]  /*15ba0*/  FMNMX3.FTZ R4, R4, R209, R197, !PT ;  /* 0x000000d104047276 */ /* 0x000fe400078100c5 */
[----:B------:R-:W-:Y:S02]  /*15bb0*/  FSEL R175, R38, -INF , !P3 ;  /* 0xff80000026af7808 */ /* 0x000fe40005800000 */
[----:B------:R-:W-:-:S02]  /*15bc0*/  FSEL R9, R9, -INF , !P6 ;  /* 0xff80000009097808 */ /* 0x000fc40007000000 */
[----:B------:R-:W-:Y:S02]  /*15bd0*/  FSEL R39, R39, -INF , P1 ;  /* 0xff80000027277808 */ /* 0x000fe40000800000 */
[-C--:B------:R-:W-:Y:S02]  /*15be0*/  ISETP.GE.AND P3, PT, R10, R205.reuse, PT ;  /* 0x000000cd0a00720c */ /* 0x080fe40003f66270 */
[----:B------:R-:W-:Y:S02]  /*15bf0*/  FMNMX.FTZ R4, R193, R4, !PT ;  /* 0x00000004c1047209 */ /* 0x000fe40007810000 */
[----:B------:R-:W-:Y:S02]  /*15c00*/  ISETP.GE.AND P6, PT, R8, R205, PT ;  /* 0x000000cd0800720c */ /* 0x000fe40003fc6270 */
[----:B------:R-:W-:Y:S01]  /*15c10*/  FMNMX3.FTZ R6, R6, R21, R17, !PT ;  /* 0x0000001506067276 */ /* 0x000fe20007810011 */
[----:B------:R-:W1:Y:S01]  /*15c20*/  SHFL.BFLY PT, R35, R4, 0x2, 0x1f ;  /* 0x0c401f0004237f89 */ /* 0x000e6200000e0000 */
[----:B------:R-:W-:-:S02]  /*15c30*/  ISETP.GE.AND P1, PT, R10, R204, PT ;  /* 0x000000cc0a00720c */ /* 0x000fc40003f26270 */
[----:B------:R-:W-:Y:S02]  /*15c40*/  FSEL R141, R39, -INF , !P4 ;  /* 0xff800000278d7808 */ /* 0x000fe40006000000 */
[----:B------:R-:W-:Y:S02]  /*15c50*/  FSEL R75, R75, -INF , P3 ;  /* 0xff8000004b4b7808 */ /* 0x000fe40001800000 */
[----:B------:R-:W-:Y:S02]  /*15c60*/  ISETP.GE.AND P5, PT, R8, R204, PT ;  /* 0x000000cc0800720c */ /* 0x000fe40003fa6270 */
[----:B------:R-:W-:Y:S02]  /*15c70*/  ISETP.GE.AND P4, PT, R12, R205, PT ;  /* 0x000000cd0c00720c */ /* 0x000fe40003f86270 */
[----:B------:R-:W-:Y:S02]  /*15c80*/  FSEL R74, R74, -INF , P6 ;  /* 0xff8000004a4a7808 */ /* 0x000fe40003000000 */
[----:B------:R-:W-:-:S02]  /*15c90*/  FMNMX3.FTZ R6, R6, R15, R11, !PT ;  /* 0x0000000f06067276 */ /* 0x000fc4000781000b */
[-C--:B------:R-:W-:Y:S02]  /*15ca0*/  ISETP.GE.AND P3, PT, R16, R205.reuse, PT ;  /* 0x000000cd1000720c */ /* 0x080fe40003f66270 */
[----:B------:R-:W-:Y:S02]  /*15cb0*/  FSEL R187, R75, -INF , !P1 ;  /* 0xff8000004bbb7808 */ /* 0x000fe40004800000 */
[----:B------:R-:W-:Y:S02]  /*15cc0*/  ISETP.GE.AND P6, PT, R12, R204, PT ;  /* 0x000000cc0c00720c */ /* 0x000fe40003fc6270 */
[----:B------:R-:W-:Y:S02]  /*15cd0*/  FSEL R213, R74, -INF , !P5 ;  /* 0xff8000004ad57808 */ /* 0x000fe40006800000 */
[----:B------:R-:W-:Y:S01]  /*15ce0*/  ISETP.GE.AND P1, PT, R18, R205, PT ;  /* 0x000000cd1200720c */ /* 0x000fe20003f26270 */
[----:B------:R-:W-:Y:S01]  /*15cf0*/  LDSM.16.MT88.4 R72, [R186+0x10000] ;  /* 0x01000000ba48783b */ /* 0x000fe20000004200 */
[----:B------:R-:W-:-:S02]  /*15d00*/  FSEL R78, R78, -INF , P4 ;  /* 0xff8000004e4e7808 */ /* 0x000fc40002000000 */
[----:B------:R-:W-:Y:S02]  /*15d10*/  FMNMX3.FTZ R6, R6, R9, R175, !PT ;  /* 0x0000000906067276 */ /* 0x000fe400078100af */
[----:B------:R-:W-:Y:S02]  /*15d20*/  FSEL R79, R79, -INF , P3 ;  /* 0xff8000004f4f7808 */ /* 0x000fe40001800000 */
[-C--:B------:R-:W-:Y:S02]  /*15d30*/  ISETP.GE.AND P5, PT, R16, R204.reuse, PT ;  /* 0x000000cc1000720c */ /* 0x080fe40003fa6270 */
[----:B------:R-:W-:Y:S02]  /*15d40*/  ISETP.GE.AND P4, PT, R18, R204, PT ;  /* 0x000000cc1200720c */ /* 0x000fe40003f86270 */
[----:B------:R-:W-:Y:S02]  /*15d50*/  FSEL R191, R78, -INF , !P6 ;  /* 0xff8000004ebf7808 */ /* 0x000fe40007000000 */
[----:B------:R-:W-:-:S02]  /*15d60*/  ISETP.GE.AND P3, PT, R20, R205, PT ;  /* 0x000000cd1400720c */ /* 0x000fc40003f66270 */
[----:B------:R-:W-:Y:S02]  /*15d70*/  FSEL R86, R86, -INF , P1 ;  /* 0xff80000056567808 */ /* 0x000fe40000800000 */
[----:B------:R-:W-:Y:S02]  /*15d80*/  FMNMX3.FTZ R6, R6, R141, R213, !PT ;  /* 0x0000008d06067276 */ /* 0x000fe400078100d5 */
[----:B------:R-:W-:Y:S02]  /*15d90*/  ISETP.GE.AND P6, PT, R20, R204, PT ;  /* 0x000000cc1400720c */ /* 0x000fe40003fc6270 */
[----:B------:R-:W-:Y:S02]  /*15da0*/  FSEL R87, R87, -INF , P3 ;  /* 0xff80000057577808 */ /* 0x000fe40001800000 */
        /* <DEDUP_REMOVED lines=31> */
[--C-:B------:R-:W-:Y:S01]  /*15fa0*/  FFMA.FTZ R190, R197, UR8, -R178.reuse ;  /* 0x00000008c5be7c23 */ /* 0x100fe200080108b2 */
[----:B------:R-:W-:Y:S01]  /*15fb0*/  FFMA.FTZ R215, R193, UR8, -R178 ;  /* 0x00000008c1d77c23 */ /* 0x000fe200080108b2 */
[----:B-1----:R-:W-:Y:S01]  /*15fc0*/  FMNMX.FTZ R3, R35, R4, !PT ;  /* 0x0000000423037209 */ /* 0x002fe20007810000 */
[----:B------:R-:W-:-:S03]  /*15fd0*/  VIADD R4, R186, 0xc000 ;  /* 0x0000c000ba047836 */ /* 0x000fc60000000000 */
[C---:B------:R-:W-:Y:S01]  /*15fe0*/  FSETP.NEU.FTZ.AND P1, PT, R3.reuse, -INF , PT ;  /* 0xff8000000300780b */ /* 0x040fe20003f3d000 */
[----:B------:R-:W-:Y:S02]  /*15ff0*/  @P2 VIADD R168, R4, 0xffffffc0 ;  /* 0xffffffc004a82836 */ /* 0x000fe40000000000 */
[----:B------:R-:W-:Y:S01]  /*16000*/  FMUL.FTZ R174, R3, UR8 ;  /* 0x0000000803ae7c20 */ /* 0x000fe20008410000 */
[----:B------:R-:W-:Y:S01]  /*16010*/  MUFU.EX2 R160, R160 ;  /* 0x000000a000a07308 */ /* 0x000fe20000000800 */
[----:B------:R-:W-:Y:S01]  /*16020*/  IMAD.IADD R165, R169, 0x1, R168 ;  /* 0x00000001a9a57824 */ /* 0x000fe200078e02a8 */
[----:B------:R-:W1:Y:S02]  /*16030*/  LDSM.16.MT88.4 R108, [R168] ;  /* 0x00000000a86c783b */ /* 0x000e640000004200 */
[----:B------:R-:W-:Y:S02]  /*16040*/  FSEL R174, R174, RZ, P1 ;  /* 0x000000ffaeae7208 */ /* 0x000fe40000800000 */
[----:B--2---:R-:W-:Y:S01]  /*16050*/  F2FP.F16.F32.PACK_AB R96, R163, R164 ;  /* 0x000000a4a360723e */ /* 0x004fe200000000ff */
[----:B------:R-:W2:Y:S01]  /*16060*/  LDSM.16.MT88.4 R56, [R168+0x2000] ;  /* 0x00200000a838783b */ /* 0x000ea20000004200 */
[----:B------:R-:W3:Y:S01]  /*16070*/  MUFU.EX2 R159, R159 ;  /* 0x0000009f009f7308 */ /* 0x000ee20000000800 */
[--C-:B------:R-:W-:Y:S01]  /*16080*/  FFMA.FTZ R162, R33, UR8, -R174.reuse ;  /* 0x0000000821a27c23 */ /* 0x100fe200080108ae */
[--C-:B------:R-:W-:Y:S01]  /*16090*/  FFMA.FTZ R161, R31, UR8, -R174.reuse ;  /* 0x000000081fa17c23 */ /* 0x100fe200080108ae */
[--C-:B------:R-:W-:Y:S01]  /*160a0*/  FFMA.FTZ R158, R29, UR8, -R174.reuse ;  /* 0x000000081d9e7c23 */ /* 0x100fe200080108ae */
[--C-:B------:R-:W-:Y:S01]  /*160b0*/  FFMA.FTZ R157, R21, UR8, -R174.reuse ;  /* 0x00000008159d7c23 */ /* 0x100fe200080108ae */
[----:B------:R-:W4:Y:S01]  /*160c0*/  LDSM.16.MT88.4 R100, [R165] ;  /* 0x00000000a564783b */ /* 0x000f220000004200 */
[--C-:B------:R-:W-:Y:S01]  /*160d0*/  FFMA.FTZ R154, R17, UR8, -R174.reuse ;  /* 0x00000008119a7c23 */ /* 0x100fe200080108ae */
[--C-:B------:R-:W-:Y:S01]  /*160e0*/  FFMA.FTZ R151, R15, UR8, -R174.reuse ;  /* 0x000000080f977c23 */ /* 0x100fe200080108ae */
[----:B------:R-:W-:Y:S01]  /*160f0*/  MUFU.EX2 R162, R162 ;  /* 0x000000a200a27308 */ /* 0x000fe20000000800 */
[----:B------:R-:W5:Y:S01]  /*16100*/  LDSM.16.MT88.4 R64, [R165+0x2000] ;  /* 0x00200000a540783b */ /* 0x000f620000004200 */
[--C-:B------:R-:W-:Y:S01]  /*16110*/  FFMA.FTZ R148, R11, UR8, -R174.reuse ;  /* 0x000000080b947c23 */ /* 0x100fe200080108ae */
[--C-:B------:R-:W-:Y:S01]  /*16120*/  FFMA.FTZ R147, R9, UR8, -R174.reuse ;  /* 0x0000000809937c23 */ /* 0x100fe200080108ae */
[--C-:B------:R-:W-:Y:S01]  /*16130*/  FFMA.FTZ R172, R175, UR8, -R174.reuse ;  /* 0x00000008afac7c23 */ /* 0x100fe200080108ae */
[----:B------:R-:W5:Y:S01]  /*16140*/  LDSM.16.MT88.4 R88, [R168+0x4000] ;  /* 0x00400000a858783b */ /* 0x000f620000004200 */
[--C-:B------:R-:W-:Y:S01]  /*16150*/  FFMA.FTZ R175, R141, UR8, -R174.reuse ;  /* 0x000000088daf7c23 */ /* 0x100fe200080108ae */
[--C-:B------:R-:W-:Y:S01]  /*16160*/  FFMA.FTZ R176, R213, UR8, -R174.reuse ;  /* 0x00000008d5b07c23 */ /* 0x100fe200080108ae */
[----:B------:R-:W1:Y:S01]  /*16170*/  MUFU.EX2 R161, R161 ;  /* 0x000000a100a17308 */ /* 0x000e620000000800 */
[----:B------:R-:W5:Y:S01]  /*16180*/  LDSM.16.MT88.4 R4, [R165+0x4000] ;  /* 0x00400000a504783b */ /* 0x000f620000004200 */
[----:B---3--:R-:W-:Y:S01]  /*16190*/  F2FP.F16.F32.PACK_AB R98, R159, R160 ;  /* 0x000000a09f62723e */ /* 0x008fe200000000ff */
[--C-:B------:R-:W-:Y:S01]  /*161a0*/  FFMA.FTZ R187, R187, UR8, -R174.reuse ;  /* 0x00000008bbbb7c23 */ /* 0x100fe200080108ae */
[--C-:B------:R-:W-:Y:S01]  /*161b0*/  FFMA.FTZ R178, R191, UR8, -R174.reuse ;  /* 0x00000008bfb27c23 */ /* 0x100fe200080108ae */
[----:B------:R-:W3:Y:S01]  /*161c0*/  LDSM.16.MT88.4 R12, [R168+0x800] ;  /* 0x00080000a80c783b */ /* 0x000ee20000004200 */
[--C-:B------:R-:W-:Y:S01]  /*161d0*/  FFMA.FTZ R189, R189, UR8, -R174.reuse ;  /* 0x00000008bdbd7c23 */ /* 0x100fe200080108ae */
[--C-:B------:R-:W-:Y:S01]  /*161e0*/  FFMA.FTZ R179, R179, UR8, -R174.reuse ;  /* 0x00000008b3b37c23 */ /* 0x100fe200080108ae */
[----:B------:R-:W-:Y:S01]  /*161f0*/  MUFU.EX2 R158, R158 ;  /* 0x0000009e009e7308 */ /* 0x000fe20000000800 */
[----:B------:R-:W3:Y:S01]  /*16200*/  LDSM.16.MT88.4 R8, [R186+0xe800] ;  /* 0x00e80000ba08783b */ /* 0x000ee20000004200 */
[----:B------:R-:W-:Y:S01]  /*16210*/  FFMA.FTZ R174, R177, UR8, -R174 ;  /* 0x00000008b1ae7c23 */ /* 0x000fe200080108ae */
[----:B------:R-:W-:Y:S01]  /*16220*/  FADD.FTZ R163, R164, R163 ;  /* 0x000000a3a4a37221 */ /* 0x000fe20000010000 */
[----:B------:R-:W-:Y:S01]  /*16230*/  ISETP.GT.AND P1, PT, R153, R194, PT ;  /* 0x000000c29900720c */ /* 0x000fe20003f24270 */
[----:B------:R-:W3:Y:S02]  /*16240*/  LDSM.16.MT88.4 R16, [R168+0x2800] ;  /* 0x00280000a810783b */ /* 0x000ee40000004200 */
[----:B------:R-:W-:Y:S01]  /*16250*/  FADD.FTZ R160, R160, R163 ;  /* 0x000000a3a0a07221 */ /* 0x000fe20000010000 */
[----:B------:R-:W2:Y:S01]  /*16260*/  MUFU.EX2 R157, R157 ;  /* 0x0000009d009d7308 */ /* 0x000ea20000000800 */
[----:B-1----:R-:W-:Y:S01]  /*16270*/  F2FP.F16.F32.PACK_AB R97, R161, R162 ;  /* 0x000000a2a161723e */ /* 0x002fe200000000ff */
[----:B------:R-:W1:Y:S01]  /*16280*/  LDSM.16.MT88.4 R20, [R173+0xe800] ;  /* 0x00e80000ad14783b */ /* 0x000e620000004200 */
[----:B------:R-:W-:Y:S01]  /*16290*/  FADD.FTZ R161, R162, R161 ;  /* 0x000000a1a2a17221 */ /* 0x000fe20000010000 */
[----:B------:R-:W-:-:S02]  /*162a0*/  FADD.FTZ R159, R159, R160 ;  /* 0x000000a09f9f7221 */ /* 0x000fc40000010000 */
[----:B------:R-:W-:Y:S02]  /*162b0*/  LDSM.16.MT88.4 R32, [R173+0x10800] ;  /* 0x01080000ad20783b */ /* 0x000fe40000004200 */
[----:B------:R-:W-:Y:S02]  /*162c0*/  MUFU.EX2 R156, R156 ;  /* 0x0000009c009c7308 */ /* 0x000fe40000000800 */
[----:B------:R-:W-:Y:S04]  /*162d0*/  LDSM.16.MT88.4 R28, [R186+0xc800] ;  /* 0x00c80000ba1c783b */ /* 0x000fe80000004200 */
[----:B------:R-:W-:Y:S02]  /*162e0*/  LDSM.16.MT88.4 R24, [R165+0x800] ;  /* 0x00080000a518783b */ /* 0x000fe40000004200 */
[----:B------:R-:W3:Y:S01]  /*162f0*/  MUFU.EX2 R155, R155 ;  /* 0x0000009b009b7308 */ /* 0x000ee20000000800 */
[----:B--2---:R-:W-:Y:S01]  /*16300*/  F2FP.F16.F32.PACK_AB R99, R157, R158 ;  /* 0x0000009e9d63723e */ /* 0x004fe200000000ff */
[----:B------:R-:W-:Y:S01]  /*16310*/  LDSM.16.MT88.4 R140, [R173+0xd000] ;  /* 0x00d00000ad8c783b */ /* 0x000fe20000004200 */
[----:B------:R-:W-:-:S04]  /*16320*/  FADD.FTZ R158, R158, R161 ;  /* 0x000000a19e9e7221 */ /* 0x000fc80000010000 */
[----:B------:R-:W-:Y:S01]  /*16330*/  FADD.FTZ R157, R157, R158 ;  /* 0x0000009e9d9d7221 */ /* 0x000fe20000010000 */
        /* <DEDUP_REMOVED lines=21> */
[C---:B----4-:R-:W-:Y:S07]  /*16490*/  HMMA.16816.F32 R104, R96.reuse, R100, RZ ;  /* 0x000000646068723c */ /* 0x050fee00000018ff */
[----:B------:R-:W4:Y:S01]  /*164a0*/  MUFU.EX2 R175, R175 ;  /* 0x000000af00af7308 */ /* 0x000f220000000800 */
[C---:B-----5:R-:W-:Y:S07]  /*164b0*/  HMMA.16816.F32 R60, R96.reuse, R64, RZ ;  /* 0x00000040603c723c */ /* 0x060fee00000018ff */
        /* <DEDUP_REMOVED lines=29> */
[----:B-1----:R-:W-:Y:S01]  /*16690*/  F2FP.F16.F32.PACK_AB R7, R147, R148 ;  /* 0x000000949307723e */ /* 0x002fe200000000ff */
        /* <DEDUP_REMOVED lines=12> */
[----:B------:R-:W3:Y:S07]  /*16760*/  LDSM.16.MT88.4 R16, [R165+0x4800] ;  /* 0x00480000a510783b */ /* 0x000eee0000004200 */
[C---:B------:R-:W-:Y:S08]  /*16770*/  HMMA.16816.F32 R44, R4.reuse, R20, R44 ;  /* 0x00000014042c723c */ /* 0x040ff0000000182c */
        /* <DEDUP_REMOVED lines=31> */
[----:B-----5:R-:W-:Y:S01]  /*16970*/  F2FP.F16.F32.PACK_AB R7, R187, R176 ;  /* 0x000000b0bb07723e */ /* 0x020fe200000000ff */
        /* <DEDUP_REMOVED lines=152> */
.L_x_2768:
        /* <DEDUP_REMOVED lines=8> */
.L_x_2769:
[----:B------:R-:W1:Y:S01]  /*17380*/  LDCU UR8, c[0x0][0x440] ;  /* 0x00008800ff0877ac */ /* 0x000e620008000800 */
[----:B------:R-:W2:Y:S01]  /*17390*/  LDC R4, c[0x0][0x3c4] ;  /* 0x0000f100ff047b82 */ /* 0x000ea20000000800 */
[C---:B------:R-:W-:Y:S02]  /*173a0*/  LOP3.LUT R6, R144.reuse, 0x40, RZ, 0xfc, !PT ;  /* 0x0000004090067812 */ /* 0x040fe400078efcff */
[----:B------:R-:W-:Y:S02]  /*173b0*/  LOP3.LUT R8, R144, 0x80, RZ, 0xfc, !PT ;  /* 0x0000008090087812 */ /* 0x000fe400078efcff */
[----:B------:R-:W-:Y:S02]  /*173c0*/  SHF.R.U32.HI R183, RZ, 0x1, R185 ;  /* 0x00000001ffb77819 */ /* 0x000fe400000116b9 */
[----:B------:R-:W-:Y:S02]  /*173d0*/  LOP3.LUT R5, R5, 0x8, R134, 0xf8, !PT ;  /* 0x0000000805057812 */ /* 0x000fe400078ef886 */
[----:B------:R-:W-:-:S02]  /*173e0*/  LOP3.LUT R182, R146, 0x7c00, RZ, 0xc0, !PT ;  /* 0x00007c0092b67812 */ /* 0x000fc400078ec0ff */
[----:B------:R-:W-:Y:S02]  /*173f0*/  LOP3.LUT R10, R5, R144, RZ, 0x3c, !PT ;  /* 0x00000090050a7212 */ /* 0x000fe400078e3cff */
[----:B------:R-:W-:Y:S02]  /*17400*/  LOP3.LUT R197, R145, 0x400, RZ, 0xc0, !PT ;  /* 0x0000040091c57812 */ /* 0x000fe400078ec0ff */
[----:B-1----:R-:W-:-:S03]  /*17410*/  ISETP.GE.AND P4, PT, R144, UR8, PT ;  /* 0x0000000890007c0c */ /* 0x002fc6000bf86270 */
[----:B------:R-:W-:Y:S01]  /*17420*/  IMAD R197, R10, 0x2, R197 ;  /* 0x000000020ac57824 */ /* 0x000fe200078e02c5 */
[----:B------:R-:W-:Y:S02]  /*17430*/  ISETP.GE.AND P3, PT, R6, UR8, PT ;  /* 0x0000000806007c0c */ /* 0x000fe4000bf66270 */
[----:B------:R-:W-:Y:S01]  /*17440*/  ISETP.GE.AND P1, PT, R8, UR8, PT ;  /* 0x0000000808007c0c */ /* 0x000fe2000bf26270 */
[----:B------:R-:W-:Y:S01]  /*17450*/  VIADD R192, R197, UR5 ;  /* 0x00000005c5c07c36 */ /* 0x000fe20008000000 */
[----:B------:R-:W-:Y:S02]  /*17460*/  LOP3.LUT R6, R183, 0x8, RZ, 0xc0, !PT ;  /* 0x00000008b7067812 */ /* 0x000fe400078ec0ff */
[----:B------:R-:W-:Y:S01]  /*17470*/  LEA R8, P5, R7, R198, 0x5 ;  /* 0x000000c607087211 */ /* 0x000fe200078a28ff */
[----:B------:R-:W-:Y:S01]  /*17480*/  IMAD.IADD R187, R169, 0x1, R192 ;  /* 0x00000001a9bb7824 */ /* 0x000fe200078e02c0 */
[--C-:B------:R-:W-:Y:S01]  /*17490*/  LOP3.LUT R5, R6, 0x1c0, R145.reuse, 0xf8, !PT ;  /* 0x000001c006057812 */ /* 0x100fe200078ef891 */
[C---:B------:R-:W-:Y:S01]  /*174a0*/  IMAD.SHL.U32 R6, R7.reuse, 0x20, RZ ;  /* 0x0000002007067824 */ /* 0x040fe200078e00ff */
[----:B------:R-:W-:Y:S01]  /*174b0*/  LOP3.LUT R145, R182, 0x200, R145, 0xf8, !PT ;  /* 0x00000200b6917812 */ /* 0x000fe200078ef891 */
[----:B------:R-:W-:Y:S01]  /*174c0*/  @!PT LDS RZ, [RZ] ;  /* 0x00000000fffff984 */ /* 0x000fe20000000800 */
[----:B------:R-:W-:Y:S01]  /*174d0*/  @!PT LDS RZ, [RZ] ;  /* 0x00000000fffff984 */ /* 0x000fe20000000800 */
[----:B------:R-:W-:Y:S01]  /*174e0*/  @!PT LDS RZ, [RZ] ;  /* 0x00000000fffff984 */ /* 0x000fe20000000800 */
[----:B------:R-:W-:Y:S01]  /*174f0*/  @!P4 LDGSTS.E.BYPASS.LTC128B.128 [R0+0xc000], desc[UR6][R198.64] ;  /* 0x0c000000c600cfae */ /* 0x000fe2000b981a06 */
[----:B--2---:R-:W-:Y:S01]  /*17500*/  LEA.HI.X R9, R7, R199, R4, 0x5, P5 ;  /* 0x000000c707097211 */ /* 0x004fe200028f2c04 */
[----:B------:R-:W-:Y:S01]  /*17510*/  IMAD.IADD R192, R152, 0x1, R192 ;  /* 0x0000000198c07824 */ /* 0x000fe200078e02c0 */
[----:B------:R-:W-:Y:S01]  /*17520*/  LOP3.LUT R145, R145, R5, R144, 0xf6, !PT ;  /* 0x0000000591917212 */ /* 0x000fe200078ef690 */
[----:B------:R-:W-:Y:S01]  /*17530*/  @P4 STS.128 [R0+0xc000], RZ ;  /* 0x00c000ff00004388 */ /* 0x000fe20000000c00 */
[----:B------:R-:W-:Y:S01]  /*17540*/  SHF.L.U64.HI R5, R7, 0x5, R4 ;  /* 0x0000000507057819 */ /* 0x000fe20000010204 */
[----:B------:R-:W-:Y:S01]  /*17550*/  IMAD.IADD R134, R169, 0x1, R192 ;  /* 0x00000001a9867824 */ /* 0x000fe200078e02c0 */
[----:B------:R-:W-:Y:S01]  /*17560*/  IADD3 R10, P6, PT, R6, R8, RZ ;  /* 0x00000008060a7210 */ /* 0x000fe20007fde0ff */
[----:B------:R-:W-:Y:S01]  /*17570*/  @!PT LDS RZ, [RZ] ;  /* 0x00000000fffff984 */ /* 0x000fe20000000800 */
[----:B------:R-:W-:Y:S01]  /*17580*/  @!PT LDS RZ, [RZ] ;  /* 0x00000000fffff984 */ /* 0x000fe20000000800 */
[----:B------:R-:W-:Y:S01]  /*17590*/  @!PT LDS RZ, [RZ] ;  /* 0x00000000fffff984 */ /* 0x000fe20000000800 */
[----:B------:R-:W-:Y:S01]  /*175a0*/  @!P3 LDGSTS.E.BYPASS.LTC128B.128 [R0+0xe000], desc[UR6][R198.64+0x80] ;  /* 0x0e000080c600bfae */ /* 0x000fe2000b981a06 */
[----:B------:R-:W-:-:S02]  /*175b0*/  LEA R209, R145, UR5, 0x1 ;  /* 0x0000000591d17c11 */ /* 0x000fc4000f8e08ff */
[----:B------:R-:W-:Y:S01]  /*175c0*/  IADD3 R6, P5, PT, R6, R10, RZ ;  /* 0x0000000a06067210 */ /* 0x000fe20007fbe0ff */
[----:B------:R-:W-:Y:S01]  /*175d0*/  @P3 STS.128 [R0+0xe000], RZ ;  /* 0x00e000ff00003388 */ /* 0x000fe20000000c00 */
[----:B------:R-:W-:Y:S02]  /*175e0*/  IMAD.X R11, R5, 0x1, R9, P6 ;  /* 0x00000001050b7824 */ /* 0x000fe400030e0609 */
        /* <DEDUP_REMOVED lines=280> */
.L_x_2771:
        /* <DEDUP_REMOVED lines=8> */
.L_x_2772:
        /* <DEDUP_REMOVED lines=73> */
.L_x_2770:
[----:B---3--:R-:W-:Y:S01]  /*18c80*/  IMAD R5, R135, 0x40, R184 ;  /* 0x0000004087057824 */ /* 0x008fe200078e02b8 */
[----:B------:R-:W1:Y:S01]  /*18c90*/  LDCU UR8, c[0x0][0x45c] ;  /* 0x00008b80ff0877ac */ /* 0x000e620008000800 */
[----:B------:R-:W2:Y:S01]  /*18ca0*/  S2UR UR5, SR_CgaCtaId ;  /* 0x00000000000579c3 */ /* 0x000ea20000008800 */
[----:B------:R-:W-:Y:S01]  /*18cb0*/  SEL R155, R181, 0xffffffe0, !P0 ;  /* 0xffffffe0b59b7807 */ /* 0x000fe20004000000 */
[C---:B------:R-:W-:Y:S01]  /*18cc0*/  VIADD R0, R5.reuse, 0xffffff80 ;  /* 0xffffff8005007836 */ /* 0x040fe20000000000 */
[C---:B------:R-:W-:Y:S01]  /*18cd0*/  IADD3 R22, PT, PT, R5.reuse, -0x7f, RZ ;  /* 0xffffff8105167810 */ /* 0x040fe20007ffe0ff */
[C---:B------:R-:W-:Y:S01]  /*18ce0*/  VIADD R21, R5.reuse, 0xffffff88 ;  /* 0xffffff8805157836 */ /* 0x040fe20000000000 */
[C---:B------:R-:W-:Y:S01]  /*18cf0*/  IADD3 R18, PT, PT, R5.reuse, -0x70, RZ ;  /* 0xffffff9005127810 */ /* 0x040fe20007ffe0ff */
[C---:B------:R-:W-:Y:S01]  /*18d00*/  VIADD R20, R5.reuse, 0xffffff89 ;  /* 0xffffff8905147836 */ /* 0x040fe20000000000 */
[C---:B------:R-:W-:Y:S01]  /*18d10*/  ISETP.GE.AND P1, PT, R0.reuse, R207, PT ;  /* 0x000000cf0000720c */ /* 0x040fe20003f26270 */
[C---:B------:R-:W-:Y:S01]  /*18d20*/  VIADD R16, R5.reuse, 0xffffff91 ;  /* 0xffffff9105107836 */ /* 0x040fe20000000000 */
[C---:B------:R-:W-:Y:S01]  /*18d30*/  ISETP.GE.AND P5, PT, R0.reuse, R206, PT ;  /* 0x000000ce0000720c */ /* 0x040fe20003fa6270 */
[C---:B------:R-:W-:Y:S01]  /*18d40*/  VIADD R19, R5.reuse, 0xffffff98 ;  /* 0xffffff9805137836 */ /* 0x040fe20000000000 */
[C---:B------:R-:W-:Y:S01]  /*18d50*/  ISETP.GE.AND P3, PT, R0.reuse, R205, PT ;  /* 0x000000cd0000720c */ /* 0x040fe20003f66270 */
[C---:B------:R-:W-:Y:S01]  /*18d60*/  VIADD R14, R5.reuse, 0xffffffa1 ;  /* 0xffffffa1050e7836 */ /* 0x040fe20000000000 */
[----:B------:R-:W-:Y:S01]  /*18d70*/  ISETP.GE.AND P4, PT, R0, R204, PT ;  /* 0x000000cc0000720c */ /* 0x000fe20003f86270 */
[C---:B------:R-:W-:Y:S01]  /*18d80*/  VIADD R15, R5.reuse, 0xffffffa0 ;  /* 0xffffffa0050f7836 */ /* 0x040fe20000000000 */
[----:B------:R-:W-:Y:S01]  /*18d90*/  FSEL R0, R148, -INF , P1 ;  /* 0xff80000094007808 */ /* 0x000fe20000800000 */
[C---:B------:R-:W-:Y:S01]  /*18da0*/  VIADD R12, R5.reuse, 0xffffffa9 ;  /* 0xffffffa9050c7836 */ /* 0x040fe20000000000 */
[----:B------:R-:W-:Y:S01]  /*18db0*/  ISETP.GE.AND P1, PT, R22, R207, PT ;  /* 0x000000cf1600720c */ /* 0x000fe20003f26270 */
[C---:B------:R-:W-:Y:S01]  /*18dc0*/  VIADD R11, R5.reuse, 0xffffffb0 ;  /* 0xffffffb0050b7836 */ /* 0x040fe20000000000 */
[----:B------:R-:W-:Y:S01]  /*18dd0*/  FSEL R4, R150, -INF , P3 ;  /* 0xff80000096047808 */ /* 0x000fe20001800000 */
[----:B------:R-:W-:Y:S01]  /*18de0*/  VIADD R7, R5, 0xffffffb8 ;  /* 0xffffffb805077836 */ /* 0x000fe20000000000 */
[----:B------:R-:W-:-:S02]  /*18df0*/  FSEL R10, R149, -INF , P1 ;  /* 0xff800000950a7808 */ /* 0x000fc40000800000 */
[-C--:B------:R-:W-:Y:S01]  /*18e00*/  ISETP.GE.AND P3, PT, R21, R207.reuse, PT ;  /* 0x000000cf1500720c */ /* 0x080fe20003f66270 */
[----:B--2---:R-:W-:Y:S01]  /*18e10*/  ULEA UR5, UR5, UR4, 0x18 ;  /* 0x0000000405057291 */ /* 0x004fe2000f8ec0ff */
[-C--:B------:R-:W-:Y:S02]  /*18e20*/  ISETP.GE.AND P1, PT, R20, R207.reuse, PT ;  /* 0x000000cf1400720c */ /* 0x080fe40003f26270 */
[----:B------:R-:W-:Y:S02]  /*18e30*/  FSEL R8, R144, -INF , P3 ;  /* 0xff80000090087808 */ /* 0x000fe40001800000 */
[----:B------:R-:W-:Y:S02]  /*18e40*/  FSEL R6, R145, -INF , P1 ;  /* 0xff80000091067808 */ /* 0x000fe40000800000 */
[-C--:B------:R-:W-:Y:S02]  /*18e50*/  ISETP.GE.AND P3, PT, R18, R207.reuse, PT ;  /* 0x000000cf1200720c */ /* 0x080fe40003f66270 */
[----:B------:R-:W-:-:S02]  /*18e60*/  ISETP.GE.AND P1, PT, R16, R207, PT ;  /* 0x000000cf1000720c */ /* 0x000fc40003f26270 */
[----:B------:R-:W-:Y:S02]  /*18e70*/  IADD3 R17, PT, PT, R5, -0x67, RZ ;  /* 0xffffff9905117810 */ /* 0x000fe40007ffe0ff */
[----:B------:R-:W-:Y:S02]  /*18e80*/  FSEL R4, R4, -INF , !P4 ;  /* 0xff80000004047808 */ /* 0x000fe40006000000 */
[----:B------:R-:W-:Y:S02]  /*18e90*/  ISETP.GE.AND P4, PT, R20, R206, PT ;  /* 0x000000ce1400720c */ /* 0x000fe40003f86270 */
[----:B------:R-:W-:Y:S02]  /*18ea0*/  FSEL R140, R140, -INF , P3 ;  /* 0xff8000008c8c7808 */ /* 0x000fe40001800000 */
[----:B------:R-:W-:Y:S02]  /*18eb0*/  FSEL R141, R141, -INF , P1 ;  /* 0xff8000008d8d7808 */ /* 0x000fe40000800000 */
[----:B------:R-:W-:-:S02]  /*18ec0*/  ISETP.GE.AND P3, PT, R19, R207, PT ;  /* 0x000000cf1300720c */ /* 0x000fc40003f66270 */
[-C--:B------:R-:W-:Y:S02]  /*18ed0*/  ISETP.GE.AND P1, PT, R17, R207.reuse, PT ;  /* 0x000000cf1100720c */ /* 0x080fe40003f26270 */
        /* <DEDUP_REMOVED lines=8> */
[----:B------:R-:W-:Y:S02]  /*18f60*/  ISETP.GE.AND P3, PT, R15, R207, PT ;  /* 0x000000cf0f00720c */ /* 0x000fe40003f66270 */
[----:B------:R-:W-:Y:S02]  /*18f70*/  FSEL R214, R136, -INF , !P4 ;  /* 0xff80000088d67808 */ /* 0x000fe40006000000 */
[----:B------:R-:W-:-:S02]  /*18f80*/  IADD3 R13, PT, PT, R5, -0x58, RZ ;  /* 0xffffffa8050d7810 */ /* 0x000fc40007ffe0ff */
[-C--:B------:R-:W-:Y:S02]  /*18f90*/  ISETP.GE.AND P4, PT, R14, R206.reuse, PT ;  /* 0x000000ce0e00720c */ /* 0x080fe40003f86270 */
[----:B------:R-:W-:Y:S02]  /*18fa0*/  FSEL R33, R33, -INF , P1 ;  /* 0xff80000021217808 */ /* 0x000fe40000800000 */
[----:B------:R-:W-:Y:S02]  /*18fb0*/  FSEL R10, R10, -INF , !P6 ;  /* 0xff8000000a0a7808 */ /* 0x000fe40007000000 */
[----:B------:R-:W-:Y:S02]  /*18fc0*/  ISETP.GE.AND P6, PT, R18, R206, PT ;  /* 0x000000ce1200720c */ /* 0x000fe40003fc6270 */
[----:B------:R-:W-:Y:S02]  /*18fd0*/  FSEL R8, R8, -INF , !P5 ;  /* 0xff80000008087808 */ /* 0x000fe40006800000 */
[----:B------:R-:W-:-:S02]  /*18fe0*/  FSEL R32, R32, -INF , P3 ;  /* 0xff80000020207808 */ /* 0x000fc40001800000 */
[----:B------:R-:W-:Y:S02]  /*18ff0*/  ISETP.GE.AND P5, PT, R16, R206, PT ;  /* 0x000000ce1000720c */ /* 0x000fe40003fa6270 */
[-C--:B------:R-:W-:Y:S02]  /*19000*/  ISETP.GE.AND P3, PT, R13, R207.reuse, PT ;  /* 0x000000cf0d00720c */ /* 0x080fe40003f66270 */
[----:B------:R-:W-:Y:S02]  /*19010*/  FSEL R208, R33, -INF , !P4 ;  /* 0xff80000021d07808 */ /* 0x000fe40006000000 */
[-C--:B------:R-:W-:Y:S02]  /*19020*/  ISETP.GE.AND P1, PT, R12, R207.reuse, PT ;  /* 0x000000cf0c00720c */ /* 0x080fe40003f26270 */
[----:B------:R-:W-:Y:S02]  /*19030*/  ISETP.GE.AND P4, PT, R11, R207, PT ;  /* 0x000000cf0b00720c */ /* 0x000fe40003f86270 */
[----:B------:R-:W-:-:S02]  /*19040*/  IADD3 R9, PT, PT, R5, -0x4f, RZ ;  /* 0xffffffb105097810 */ /* 0x000fc40007ffe0ff */
[----:B------:R-:W-:Y:S02]  /*19050*/  FSEL R216, R140, -INF , !P6 ;  /* 0xff8000008cd87808 */ /* 0x000fe40007000000 */
[-C--:B------:R-:W-:Y:S02]  /*19060*/  ISETP.GE.AND P6, PT, R17, R206.reuse, PT ;  /* 0x000000ce1100720c */ /* 0x080fe40003fc6270 */
[----:B------:R-:W-:Y:S02]  /*19070*/  FSEL R170, R141, -INF , !P5 ;  /* 0xff8000008daa7808 */ /* 0x000fe40006800000 */
[----:B------:R-:W-:Y:S02]  /*19080*/  FSEL R28, R28, -INF , P3 ;  /* 0xff8000001c1c7808 */ /* 0x000fe40001800000 */
[-C--:B------:R-:W-:Y:S02]  /*19090*/  ISETP.GE.AND P5, PT, R15, R206.reuse, PT ;  /* 0x000000ce0f00720c */ /* 0x080fe40003fa6270 */
[----:B------:R-:W-:-:S02]  /*190a0*/  ISETP.GE.AND P3, PT, R11, R206, PT ;  /* 0x000000ce0b00720c */ /* 0x000fc40003f66270 */
[----:B------:R-:W-:Y:S02]  /*190b0*/  FSEL R29, R29, -INF , P1 ;  /* 0xff8000001d1d7808 */ /* 0x000fe40000800000 */
[----:B------:R-:W-:Y:S02]  /*190c0*/  FSEL R24, R24, -INF , P4 ;  /* 0xff80000018187808 */ /* 0x000fe40002000000 */
[----:B------:R-:W-:Y:S02]  /*190d0*/  IADD3 R5, PT, PT, R5, -0x47, RZ ;  /* 0xffffffb905057810 */ /* 0x000fe40007ffe0ff */
[----:B------:R-:W-:Y:S02]  /*190e0*/  ISETP.GE.AND P1, PT, R9, R207, PT ;  /* 0x000000cf0900720c */ /* 0x000fe40003f26270 */
[----:B------:R-:W-:Y:S02]  /*190f0*/  FSEL R176, R137, -INF , !P6 ;  /* 0xff80000089b07808 */ /* 0x000fe40007000000 */
[----:B------:R-:W-:-:S02]  /*19100*/  ISETP.GE.AND P6, PT, R13, R206, PT ;  /* 0x000000ce0d00720c */ /* 0x000fc40003fc6270 */
[----:B------:R-:W-:Y:S02]  /*19110*/  FSEL R210, R32, -INF , !P5 ;  /* 0xff80000020d27808 */ /* 0x000fe40006800000 */
[----:B------:R-:W-:Y:S02]  /*19120*/  FSEL R163, R24, -INF , !P3 ;  /* 0xff80000018a37808 */ /* 0x000fe40005800000 */
[----:B------:R-:W-:Y:S02]  /*19130*/  ISETP.GE.AND P5, PT, R12, R206, PT ;  /* 0x000000ce0c00720c */ /* 0x000fe40003fa6270 */
[----:B------:R-:W-:Y:S02]  /*19140*/  FSEL R25, R25, -INF , P1 ;  /* 0xff80000019197808 */ /* 0x000fe40000800000 */
[-C--:B------:R-:W-:Y:S02]  /*19150*/  ISETP.GE.AND P3, PT, R5, R207.reuse, PT ;  /* 0x000000cf0500720c */ /* 0x080fe40003f66270 */
[----:B------:R-:W-:-:S02]  /*19160*/  ISETP.GE.AND P4, PT, R7, R207, PT ;  /* 0x000000cf0700720c */ /* 0x000fc40003f86270 */
[----:B------:R-:W-:Y:S02]  /*19170*/  ISETP.GE.AND P1, PT, R22, R205, PT ;  /* 0x000000cd1600720c */ /* 0x000fe40003f26270 */
[----:B------:R-:W-:Y:S02]  /*19180*/  FSEL R190, R28, -INF , !P6 ;  /* 0xff8000001cbe7808 */ /* 0x000fe40007000000 */
[-C--:B------:R-:W-:Y:S02]  /*19190*/  ISETP.GE.AND P6, PT, R9, R206.reuse, PT ;  /* 0x000000ce0900720c */ /* 0x080fe40003fc6270 */
[----:B------:R-:W-:Y:S02]  /*191a0*/  FSEL R140, R29, -INF , !P5 ;  /* 0xff8000001d8c7808 */ /* 0x000fe40006800000 */
[----:B------:R-:W-:Y:S02]  /*191b0*/  FSEL R161, R173, -INF , P3 ;  /* 0xff800000ada17808 */ /* 0x000fe40001800000 */
[----:B------:R-:W-:-:S02]  /*191c0*/  ISETP.GE.AND P5, PT, R7, R206, PT ;  /* 0x000000ce0700720c */ /* 0x000fc40003fa6270 */
[----:B------:R-:W-:Y:S02]  /*191d0*/  FSEL R162, R172, -INF , P4 ;  /* 0xff800000aca27808 */ /* 0x000fe40002000000 */
[-C--:B------:R-:W-:Y:S02]  /*191e0*/  ISETP.GE.AND P3, PT, R21, R205.reuse, PT ;  /* 0x000000cd1500720c */ /* 0x080fe40003f66270 */
[----:B------:R-:W-:Y:S02]  /*191f0*/  FSEL R151, R151, -INF , P1 ;  /* 0xff80000097977808 */ /* 0x000fe40000800000 */
[----:B------:R-:W-:Y:S02]  /*19200*/  ISETP.GE.AND P4, PT, R5, R206, PT ;  /* 0x000000ce0500720c */ /* 0x000fe40003f86270 */
[----:B------:R-:W-:Y:S02]  /*19210*/  ISETP.GE.AND P1, PT, R20, R205, PT ;  /* 0x000000cd1400720c */ /* 0x000fe40003f26270 */
[----:B------:R-:W-:-:S02]  /*19220*/  FSEL R168, R25, -INF , !P6 ;  /* 0xff80000019a87808 */ /* 0x000fc40007000000 */
[-C--:B------:R-:W-:Y:S02]  /*19230*/  ISETP.GE.AND P6, PT, R22, R204.reuse, PT ;  /* 0x000000cc1600720c */ /* 0x080fe40003fc6270 */
[----:B------:R-:W-:Y:S02]  /*19240*/  FSEL R162, R162, -INF , !P5 ;  /* 0xff800000a2a27808 */ /* 0x000fe40006800000 */
[----:B------:R-:W-:Y:S02]  /*19250*/  FSEL R146, R146, -INF , P3 ;  /* 0xff80000092927808 */ /* 0x000fe40001800000 */
[----:B------:R-:W-:Y:S02]  /*19260*/  ISETP.GE.AND P5, PT, R21, R204, PT ;  /* 0x000000cc1500720c */ /* 0x000fe40003fa6270 */
[----:B------:R-:W-:Y:S02]  /*19270*/  FSEL R161, R161, -INF , !P4 ;  /* 0xff800000a1a17808 */ /* 0x000fe40006000000 */
[----:B------:R-:W-:-:S02]  /*19280*/  ISETP.GE.AND P3, PT, R18, R205, PT ;  /* 0x000000cd1200720c */ /* 0x000fc40003f66270 */
[----:B------:R-:W-:Y:S02]  /*19290*/  FSEL R147, R147, -INF , P1 ;  /* 0xff80000093937808 */ /* 0x000fe40000800000 */
[-C--:B------:R-:W-:Y:S02]  /*192a0*/  ISETP.GE.AND P4, PT, R20, R204.reuse, PT ;  /* 0x000000cc1400720c */ /* 0x080fe40003f86270 */
[----:B------:R-:W-:Y:S02]  /*192b0*/  ISETP.GE.AND P1, PT, R16, R205, PT ;  /* 0x000000cd1000720c */ /* 0x000fe40003f26270 */
[----:B------:R-:W-:Y:S02]  /*192c0*/  FSEL R20, R151, -INF , !P6 ;  /* 0xff80000097147808 */ /* 0x000fe40007000000 */
[----:B------:R-:W-:Y:S02]  /*192d0*/  ISETP.GE.AND P6, PT, R18, R204, PT ;  /* 0x000000cc1200720c */ /* 0x000fe40003fc6270 */
[----:B------:R-:W-:-:S02]  /*192e0*/  FSEL R18, R146, -INF , !P5 ;  /* 0xff80000092127808 */ /* 0x000fc40006800000 */
[----:B------:R-:W-:Y:S02]  /*192f0*/  FSEL R142, R142, -INF , P3 ;  /* 0xff8000008e8e7808 */ /* 0x000fe40001800000 */
[----:B------:R-:W-:Y:S02]  /*19300*/  ISETP.GE.AND P5, PT, R16, R204, PT ;  /* 0x000000cc1000720c */ /* 0x000fe40003fa6270 */
[----:B------:R-:W-:Y:S02]  /*19310*/  ISETP.GE.AND P3, PT, R19, R205, PT ;  /* 0x000000cd1300720c */ /* 0x000fe40003f66270 */
[----:B------:R-:W-:Y:S02]  /*19320*/  FSEL R136, R143, -INF , P1 ;  /* 0xff8000008f887808 */ /* 0x000fe40000800000 */
[----:B------:R-:W-:Y:S02]  /*19330*/  FSEL R138, R138, -INF , P3 ;  /* 0xff8000008a8a7808 */ /* 0x000fe40001800000 */
[----:B------:R-:W-:-:S02]  /*19340*/  FSEL R136, R136, -INF , !P5 ;  /* 0xff80000088887808 */ /* 0x000fc40006800000 */
[CC--:B------:R-:W-:Y:S02]  /*19350*/  ISETP.GE.AND P5, PT, R15.reuse, R205.reuse, PT ;  /* 0x000000cd0f00720c */ /* 0x0c0fe40003fa6270 */
[----:B------:R-:W-:Y:S02]  /*19360*/  ISETP.GE.AND P3, PT, R15, R204, PT ;  /* 0x000000cc0f00720c */ /* 0x000fe40003f66270 */
[----:B------:R-:W-:Y:S02]  /*19370*/  FMNMX3.FTZ R15, R132, R0, R10, !PT ;  /* 0x00000000840f7276 */ /* 0x000fe4000781000a */
[----:B------:R-:W-:Y:S02]  /*19380*/  ISETP.GE.AND P1, PT, R17, R205, PT ;  /* 0x000000cd1100720c */ /* 0x000fe40003f26270 */
[----:B------:R-:W-:Y:S02]  /*19390*/  FSEL R16, R147, -INF , !P4 ;  /* 0xff80000093107808 */ /* 0x000fe40006000000 */
[----:B------:R-:W-:-:S02]  /*193a0*/  FSEL R212, R142, -INF , !P6 ;  /* 0xff8000008ed47808 */ /* 0x000fc40007000000 */
[----:B------:R-:W-:Y:S02]  /*193b0*/  FMNMX3.FTZ R15, R15, R8, R6, !PT ;  /* 0x000000080f0f7276 */ /* 0x000fe40007810006 */
[-C--:B------:R-:W-:Y:S02]  /*193c0*/  ISETP.GE.AND P4, PT, R19, R204.reuse, PT ;  /* 0x000000cc1300720c */ /* 0x080fe40003f86270 */
[----:B------:R-:W-:Y:S02]  /*193d0*/  ISETP.GE.AND P6, PT, R17, R204, PT ;  /* 0x000000cc1100720c */ /* 0x000fe40003fc6270 */
[----:B------:R-:W-:Y:S02]  /*193e0*/  FSEL R139, R139, -INF , P1 ;  /* 0xff8000008b8b7808 */ /* 0x000fe40000800000 */
[----:B------:R-:W-:Y:S02]  /*193f0*/  ISETP.GE.AND P1, PT, R14, R205, PT ;  /* 0x000000cd0e00720c */ /* 0x000fe40003f26270 */
[----:B------:R-:W-:-:S02]  /*19400*/  FMNMX3.FTZ R15, R15, R216, R170, !PT ;  /* 0x000000d80f0f7276 */ /* 0x000fc400078100aa */
[----:B------:R-:W-:Y:S02]  /*19410*/  FSEL R146, R138, -INF , !P4 ;  /* 0xff8000008a927808 */ /* 0x000fe40006000000 */
[----:B------:R-:W-:Y:S02]  /*19420*/  FSEL R144, R139, -INF , !P6 ;  /* 0xff8000008b907808 */ /* 0x000fe40007000000 */
[----:B------:R-:W-:Y:S02]  /*19430*/  ISETP.GE.AND P4, PT, R14, R204, PT ;  /* 0x000000cc0e00720c */ /* 0x000fe40003f86270 */
[----:B------:R-:W-:Y:S02]  /*19440*/  ISETP.GE.AND P6, PT, R13, R205, PT ;  /* 0x000000cd0d00720c */ /* 0x000fe40003fc6270 */
[----:B------:R-:W-:Y:S02]  /*19450*/  FSEL R35, R35, -INF , P1 ;  /* 0xff80000023237808 */ /* 0x000fe40000800000 */
[----:B------:R-:W-:-:S02]  /*19460*/  FMNMX3.FTZ R15, R15, R214, R176, !PT ;  /* 0x000000d60f0f7276 */ /* 0x000fc400078100b0 */
[----:B------:R-:W-:Y:S02]  /*19470*/  FSEL R142, R35, -INF , !P4 ;  /* 0xff800000238e7808 */ /* 0x000fe40006000000 */
[----:B------:R-:W-:Y:S02]  /*19480*/  FSEL R30, R30, -INF , P6 ;  /* 0xff8000001e1e7808 */ /* 0x000fe40003000000 */
[C---:B------:R-:W-:Y:S02]  /*19490*/  ISETP.GE.AND P4, PT, R11.reuse, R205, PT ;  /* 0x000000cd0b00720c */ /* 0x040fe40003f86270 */
[----:B------:R-:W-:Y:S02]  /*194a0*/  ISETP.GE.AND P6, PT, R11, R204, PT ;  /* 0x000000cc0b00720c */ /* 0x000fe40003fc6270 */
[----:B------:R-:W-:Y:S02]  /*194b0*/  FSEL R34, R34, -INF , P5 ;  /* 0xff80000022227808 */ /* 0x000fe40002800000 */
[----:B------:R-:W-:-:S02]  /*194c0*/  FMNMX3.FTZ R15, R15, R210, R208, !PT ;  /* 0x000000d20f0f7276 */ /* 0x000fc400078100d0 */
[----:B------:R-:W-:Y:S02]  /*194d0*/  FMNMX3.FTZ R11, R3, R4, R20, !PT ;  /* 0x00000004030b7276 */ /* 0x000fe40007810014 */
[----:B------:R-:W-:Y:S02]  /*194e0*/  ISETP.GE.AND P1, PT, R12, R205, PT ;  /* 0x000000cd0c00720c */ /* 0x000fe40003f26270 */
[----:B------:R-:W-:Y:S02]  /*194f0*/  ISETP.GE.AND P5, PT, R13, R204, PT ;  /* 0x000000cc0d00720c */ /* 0x000fe40003fa6270 */
[----:B------:R-:W-:Y:S02]  /*19500*/  FSEL R192, R34, -INF , !P3 ;  /* 0xff80000022c07808 */ /* 0x000fe40005800000 */
[----:B------:R-:W-:Y:S02]  /*19510*/  FMNMX3.FTZ R15, R15, R190, R140, !PT ;  /* 0x000000be0f0f7276 */ /* 0x000fe4000781008c */
[----:B------:R-:W-:-:S02]  /*19520*/  FMNMX3.FTZ R11, R11, R18, R16, !PT ;  /* 0x000000120b0b7276 */ /* 0x000fc40007810010 */
[-C--:B------:R-:W-:Y:S02]  /*19530*/  ISETP.GE.AND P3, PT, R12, R204.reuse, PT ;  /* 0x000000cc0c00720c */ /* 0x080fe40003f66270 */
[----:B------:R-:W-:Y:S02]  /*19540*/  FSEL R31, R31, -INF , P1 ;  /* 0xff8000001f1f7808 */ /* 0x000fe40000800000 */
[----:B------:R-:W-:Y:S02]  /*19550*/  FSEL R188, R30, -INF , !P5 ;  /* 0xff8000001ebc7808 */ /* 0x000fe40006800000 */
[C---:B------:R-:W-:Y:S02]  /*19560*/  ISETP.GE.AND P1, PT, R9.reuse, R205, PT ;  /* 0x000000cd0900720c */ /* 0x040fe40003f26270 */
[----:B------:R-:W-:Y:S02]  /*19570*/  ISETP.GE.AND P5, PT, R9, R204, PT ;  /* 0x000000cc0900720c */ /* 0x000fe40003fa6270 */
[----:B------:R-:W-:-:S02]  /*19580*/  FMNMX3.FTZ R9, R15, R163, R168, !PT ;  /* 0x000000a30f097276 */ /* 0x000fc400078100a8 */
[----:B------:R-:W-:Y:S02]  /*19590*/  FMNMX3.FTZ R11, R11, R212, R136, !PT ;  /* 0x000000d40b0b7276 */ /* 0x000fe40007810088 */
[----:B------:R-:W-:Y:S02]  /*195a0*/  FSEL R178, R31, -INF , !P3 ;  /* 0xff8000001fb27808 */ /* 0x000fe40005800000 */
[----:B------:R-:W-:Y:S02]  /*195b0*/  ISETP.GE.AND P3, PT, R7, R205, PT ;  /* 0x000000cd0700720c */ /* 0x000fe40003f66270 */
[----:B------:R-:W-:Y:S02]  /*195c0*/  FMNMX3.FTZ R9, R9, R162, R161, !PT ;  /* 0x000000a209097276 */ /* 0x000fe400078100a1 */
[----:B------:R-:W-:Y:S02]  /*195d0*/  FMNMX3.FTZ R11, R11, R146, R144, !PT ;  /* 0x000000920b0b7276 */ /* 0x000fe40007810090 */
[----:B------:R-:W-:Y:S01]  /*195e0*/  FSEL R27, R27, -INF , P1 ;  /* 0xff8000001b1b7808 */ /* 0x000fe20000800000 */
[----:B------:R-:W2:Y:S01]  /*195f0*/  SHFL.BFLY PT, R12, R9, 0x2, 0x1f ;  /* 0x0c401f00090c7f89 */ /* 0x000ea200000e0000 */
[----:B------:R-:W-:-:S02]  /*19600*/  FSEL R160, R174, -INF , P3 ;  /* 0xff800000aea07808 */ /* 0x000fc40001800000 */
[C---:B------:R-:W-:Y:S02]  /*19610*/  ISETP.GE.AND P1, PT, R5.reuse, R205, PT ;  /* 0x000000cd0500720c */ /* 0x040fe40003f26270 */
[----:B------:R-:W-:Y:S02]  /*19620*/  ISETP.GE.AND P3, PT, R5, R204, PT ;  /* 0x000000cc0500720c */ /* 0x000fe40003f66270 */
        /* <DEDUP_REMOVED lines=8> */
[----:B------:R-:W-:Y:S02]  /*196b0*/  FSEL R158, R158, -INF , !P3 ;  /* 0xff8000009e9e7808 */ /* 0x000fe40005800000 */
[----:B------:R-:W-:-:S02]  /*196c0*/  FMNMX3.FTZ R5, R5, R166, R164, !PT ;  /* 0x000000a605057276 */ /* 0x000fc400078100a4 */
[----:B--2---:R-:W-:Y:S02]  /*196d0*/  FMNMX.FTZ R14, R9, R12, !PT ;  /* 0x0000000c090e7209 */ /* 0x004fe40007810000 */
[----:B------:R-:W-:Y:S02]  /*196e0*/  FMNMX3.FTZ R22, R5, R160, R158, !PT ;  /* 0x000000a005167276 */ /* 0x000fe4000781009e */
[----:B------:R-:W-:Y:S01]  /*196f0*/  LEA R186, R2, UR5, 0x1 ;  /* 0x0000000502ba7c11 */ /* 0x000fe2000f8e08ff */
[----:B------:R-:W2:Y:S04]  /*19700*/  SHFL.BFLY PT, R133, R14, 0x1, 0x1f ;  /* 0x0c201f000e857f89 */ /* 0x000ea800000e0000 */
[----:B------:R-:W3:Y:S01]  /*19710*/  SHFL.BFLY PT, R5, R22, 0x2, 0x1f ;  /* 0x0c401f0016057f89 */ /* 0x000ee200000e0000 */
[----:B------:R-:W-:-:S02]  /*19720*/  VIADD R156, R186, 0xc040 ;  /* 0x0000c040ba9c7836 */ /* 0x000fc40000000000 */
[----:B------:R-:W-:Y:S01]  /*19730*/  IMAD.IADD R159, R155, 0x1, R186 ;  /* 0x000000019b9f7824 */ /* 0x000fe200078e02ba */
        /* <DEDUP_REMOVED lines=24> */
[----:B-1----:R-:W-:-:S02]  /*198c0*/  FMNMX.FTZ R0, R12, R5, !PT ;  /* 0x000000050c007209 */ /* 0x002fc40007810000 */
[----:B------:R-:W-:Y:S01]  /*198d0*/  FSEL R5, R133, RZ, P3 ;  /* 0x000000ff85057208 */ /* 0x000fe20001800000 */
[----:B------:R-:W-:Y:S01]  /*198e0*/  LDSM.16.MT88.4 R12, [R186+0xc000] ;  /* 0x00c00000ba0c783b */ /* 0x000fe20000004200 */
[C---:B------:R-:W-:Y:S01]  /*198f0*/  FSETP.NEU.FTZ.AND P1, PT, R0.reuse, -INF , PT ;  /* 0xff8000000000780b */ /* 0x040fe20003f3d000 */
[C---:B------:R-:W-:Y:S01]  /*19900*/  FMUL.FTZ R157, R0.reuse, UR8 ;  /* 0x00000008009d7c20 */ /* 0x040fe20008410000 */
[----:B------:R-:W-:Y:S02]  /*19910*/  MUFU.EX2 R149, R149 ;  /* 0x0000009500957308 */ /* 0x000fe40000000800 */
[----:B------:R-:W-:Y:S02]  /*19920*/  FSEL R6, R0, RZ, P1 ;  /* 0x000000ff00067208 */ /* 0x000fe40000800000 */
[----:B------:R-:W-:Y:S02]  /*19930*/  FSEL R157, R157, RZ, P1 ;  /* 0x000000ff9d9d7208 */ /* 0x000fe40000800000 */
[----:B------:R-:W-:Y:S01]  /*19940*/  ISETP.GT.AND P1, PT, R153, R194, PT ;  /* 0x000000c29900720c */ /* 0x000fe20003f24270 */
[----:B------:R-:W-:Y:S01]  /*19950*/  FADD.FTZ R3, R3, -R6 ;  /* 0x8000000603037221 */ /* 0x000fe20000010000 */
[----:B------:R-:W1:Y:S01]  /*19960*/  MUFU.EX2 R148, R148 ;  /* 0x0000009400947308 */ /* 0x000e620000000800 */
[--C-:B------:R-:W-:Y:S01]  /*19970*/  FFMA.FTZ R151, R16, UR8, -R157.reuse ;  /* 0x0000000810977c23 */ /* 0x100fe2000801089d */
[----:B------:R-:W-:Y:S01]  /*19980*/  IADD3 R16, PT, PT, R186, 0xc000, RZ ;  /* 0x0000c000ba107810 */ /* 0x000fe20007ffe0ff */
[----:B------:R-:W-:Y:S01]  /*19990*/  FFMA.FTZ R152, R4, UR8, -R157 ;  /* 0x0000000804987c23 */ /* 0x000fe2000801089d */
[----:B------:R-:W-:Y:S01]  /*199a0*/  FADD.FTZ R4, R132, -R5 ;  /* 0x8000000584047221 */ /* 0x000fe20000010000 */
[----:B------:R-:W-:Y:S01]  /*199b0*/  FMUL.FTZ R3, R3, UR8 ;  /* 0x0000000803037c20 */ /* 0x000fe20008410000 */
[----:B------:R-:W-:Y:S01]  /*199c0*/  @P2 IADD3 R156, PT, PT, R16, -0x40, RZ ;  /* 0xffffffc0109c2810 */ /* 0x000fe20007ffe0ff */
[--C-:B------:R-:W-:Y:S01]  /*199d0*/  FFMA.FTZ R134, R20, UR8, -R157.reuse ;  /* 0x0000000814867c23 */ /* 0x100fe2000801089d */
[----:B------:R-:W-:Y:S01]  /*199e0*/  FMUL.FTZ R132, R4, UR8 ;  /* 0x0000000804847c20 */ /* 0x000fe20008410000 */
[----:B------:R-:W-:Y:S01]  /*199f0*/  FFMA.FTZ R18, R18, UR8, -R157 ;  /* 0x0000000812127c23 */ /* 0x000fe2000801089d */
[----:B------:R-:W-:Y:S01]  /*19a00*/  MUFU.EX2 R152, R152 ;  /* 0x0000009800987308 */ /* 0x000fe20000000800 */
[----:B------:R-:W3:Y:S01]  /*19a10*/  LDSM.16.MT88.4 R28, [R156] ;  /* 0x000000009c1c783b */ /* 0x000ee20000004200 */
[----:B--2---:R-:W-:Y:S01]  /*19a20*/  F2FP.F16.F32.PACK_AB R4, R150, R154 ;  /* 0x0000009a9604723e */ /* 0x004fe200000000ff */
[----:B------:R-:W-:-:S02]  /*19a30*/  IMAD.IADD R155, R155, 0x1, R156 ;  /* 0x000000019b9b7824 */ /* 0x000fc400078e029c */
[--C-:B------:R-:W-:Y:S01]  /*19a40*/  FFMA.FTZ R171, R212, UR8, -R157.reuse ;  /* 0x00000008d4ab7c23 */ /* 0x100fe2000801089d */
[----:B------:R-:W-:Y:S01]  /*19a50*/  LDSM.16.MT88.4 R20, [R159+0xc000] ;  /* 0x00c000009f14783b */ /* 0x000fe20000004200 */
[--C-:B------:R-:W-:Y:S01]  /*19a60*/  FFMA.FTZ R174, R136, UR8, -R157.reuse ;  /* 0x0000000888ae7c23 */ /* 0x100fe2000801089d */
[----:B-1----:R-:W-:Y:S01]  /*19a70*/  F2FP.F16.F32.PACK_AB R6, R148, R149 ;  /* 0x000000959406723e */ /* 0x002fe200000000ff */
        /* <DEDUP_REMOVED lines=11> */
[----:B------:R-:W-:Y:S01]  /*19b30*/  LDSM.16.MT88.4 R140, [R186+0xd000] ;  /* 0x00d00000ba8c783b */ /* 0x000fe20000004200 */
[--C-:B------:R-:W-:Y:S01]  /*19b40*/  FFMA.FTZ R164, R164, UR8, -R157.reuse ;  /* 0x00000008a4a47c23 */ /* 0x100fe2000801089d */
[--C-:B------:R-:W-:Y:S01]  /*19b50*/  FFMA.FTZ R160, R160, UR8, -R157.reuse ;  /* 0x00000008a0a07c23 */ /* 0x100fe2000801089d */
[----:B------:R-:W-:Y:S01]  /*19b60*/  FFMA.FTZ R157, R158, UR8, -R157 ;  /* 0x000000089e9d7c23 */ /* 0x000fe2000801089d */
[----:B------:R-:W-:Y:S01]  /*19b70*/  @P1 IADD3 R135, PT, PT, R135, -0x3, RZ ;  /* 0xfffffffd87871810 */ /* 0x000fe20007ffe0ff */
[----:B------:R-:W4:Y:S01]  /*19b80*/  MUFU.EX2 R134, R134 ;  /* 0x0000008600867308 */ /* 0x000f220000000800 */
        /* <DEDUP_REMOVED lines=16> */
[----:B----4-:R-:W-:Y:S01]  /*19c90*/  F2FP.F16.F32.PACK_AB R5, R134, R152 ;  /* 0x000000988605723e */ /* 0x010fe200000000ff */
[----:B------:R-:W4:Y:S01]  /*19ca0*/  LDSM.16.MT88.4 R112, [R156+0x2000] ;  /* 0x002000009c70783b */ /* 0x000f220000004200 */
        /* <DEDUP_REMOVED lines=80> */
[----:B------:R-:W-:Y:S01]  /*1a1b0*/  MUFU.EX2 R167, R167 ;  /* 0x000000a700a77308 */ /* 0x000fe20000000800 */
[-C--:B------:R-:W-:Y:S01]  /*1a1c0*/  FMUL.FTZ R8, R128, R132.reuse ;  /* 0x0000008480087220 */ /* 0x080fe20000410000 */
[-C--:B------:R-:W-:Y:S01]  /*1a1d0*/  FMUL.FTZ R9, R129, R132.reuse ;  /* 0x0000008481097220 */ /* 0x080fe20000410000 */
[-C--:B------:R-:W-:Y:S01]  /*1a1e0*/  FMUL.FTZ R10, R130, R3.reuse ;  /* 0x00000003820a7220 */ /* 0x080fe20000410000 */
[-C--:B------:R-:W-:Y:S01]  /*1a1f0*/  FMUL.FTZ R11, R131, R3.reuse ;  /* 0x00000003830b7220 */ /* 0x080fe20000410000 */
[C---:B------:R-:W-:Y:S01]  /*1a200*/  HMMA.16816.F32 R64, R4.reuse, R110, R64 ;  /* 0x0000006e0440723c */ /* 0x040fe20000001840 */
[----:B------:R-:W2:Y:S01]  /*1a210*/  LDSM.16.MT88.4 R108, [R156+0x4000] ;  /* 0x004000009c6c783b */ /* 0x000ea20000004200 */
[-C--:B------:R-:W-:Y:S01]  /*1a220*/  FMUL.FTZ R124, R124, R132.reuse ;  /* 0x000000847c7c7220 */ /* 0x080fe20000410000 */
[----:B------:R-:W4:Y:S01]  /*1a230*/  MUFU.EX2 R170, R170 ;  /* 0x000000aa00aa7308 */ /* 0x000f220000000800 */
[-C--:B------:R-:W-:Y:S01]  /*1a240*/  FMUL.FTZ R125, R125, R132.reuse ;  /* 0x000000847d7d7220 */ /* 0x080fe20000410000 */
[-C--:B------:R-:W-:Y:S01]  /*1a250*/  FMUL.FTZ R126, R126, R3.reuse ;  /* 0x000000037e7e7220 */ /* 0x080fe20000410000 */
[-C--:B------:R-:W-:Y:S01]  /*1a260*/  FMUL.FTZ R127, R127, R3.reuse ;  /* 0x000000037f7f7220 */ /* 0x080fe20000410000 */
[-C--:B------:R-:W-:Y:S01]  /*1a270*/  FMUL.FTZ R92, R92, R132.reuse ;  /* 0x000000845c5c7220 */ /* 0x080fe20000410000 */
[C---:B------:R-:W-:Y:S01]  /*1a280*/  HMMA.16816.F32 R20, R4.reuse, R22, R116 ;  /* 0x000000160414723c */ /* 0x040fe20000001874 */
[----:B------:R-:W5:Y:S01]  /*1a290*/  LDSM.16.MT88.4 R116, [R186+0xe000] ;  /* 0x00e00000ba74783b */ /* 0x000f620000004200 */
[-C--:B------:R-:W-:Y:S01]  /*1a2a0*/  FMUL.FTZ R93, R93, R132.reuse ;  /* 0x000000845d5d7220 */ /* 0x080fe20000410000 */
[----:B------:R-:W-:Y:S01]  /*1a2b0*/  MUFU.EX2 R169, R169 ;  /* 0x000000a900a97308 */ /* 0x000fe20000000800 */
[-C--:B------:R-:W-:Y:S01]  /*1a2c0*/  FMUL.FTZ R94, R94, R3.reuse ;  /* 0x000000035e5e7220 */ /* 0x080fe20000410000 */
[-C--:B------:R-:W-:Y:S01]  /*1a2d0*/  FMUL.FTZ R95, R95, R3.reuse ;  /* 0x000000035f5f7220 */ /* 0x080fe20000410000 */
[-C--:B------:R-:W-:Y:S01]  /*1a2e0*/  FMUL.FTZ R96, R96, R132.reuse ;  /* 0x0000008460607220 */ /* 0x080fe20000410000 */
[-C--:B------:R-:W-:Y:S01]  /*1a2f0*/  FMUL.FTZ R97, R97, R132.reuse ;  /* 0x0000008461617220 */ /* 0x080fe20000410000 */
[C---:B-1----:R-:W-:Y:S01]  /*1a300*/  HMMA.16816.F32 R68, R4.reuse, R104, R68 ;  /* 0x000000680444723c */ /* 0x042fe20000001844 */
[-C--:B------:R-:W-:Y:S01]  /*1a310*/  FMUL.FTZ R98, R98, R3.reuse ;  /* 0x0000000362627220 */ /* 0x080fe20000410000 */
[-C--:B------:R-:W-:Y:S01]  /*1a320*/  FMUL.FTZ R99, R99, R3.reuse ;  /* 0x0000000363637220 */ /* 0x080fe20000410000 */
[----:B------:R-:W-:Y:S01]  /*1a330*/  MUFU.EX2 R172, R172 ;  /* 0x000000ac00ac7308 */ /* 0x000fe20000000800 */
[----:B------:R-:W-:Y:S01]  /*1a340*/  LDSM.16.MT88.4 R128, [R156+0x800] ;  /* 0x000800009c80783b */ /* 0x000fe20000004200 */
[----:B------:R-:W-:Y:S01]  /*1a350*/  FFMA.FTZ R215, R215, R132, R154 ;  /* 0x00000084d7d77223 */ /* 0x000fe2000001009a */
[----:B------:R-:W-:Y:S01]  /*1a360*/  FFMA.FTZ R3, R213, R3, R152 ;  /* 0x00000003d5037223 */ /* 0x000fe20000010098 */
[----:B------:R-:W-:Y:S01]  /*1a370*/  IMAD.MOV.U32 R132, RZ, RZ, R133 ;  /* 0x000000ffff847224 */ /* 0x000fe200078e0085 */
[----:B------:R-:W-:Y:S01]  /*1a380*/  HMMA.16816.F32 R72, R4, R106, R72 ;  /* 0x0000006a0448723c */ /* 0x000fe20000001848 */
[----:B------:R-:W1:Y:S01]  /*1a390*/  LDSM.16.MT88.4 R104, [R155+0x4000] ;  /* 0x004000009b68783b */ /* 0x000e620000004200 */
[----:B------:R-:W-:Y:S01]  /*1a3a0*/  FADD.FTZ R150, R150, R215 ;  /* 0x000000d796967221 */ /* 0x000fe20000010000 */
[----:B------:R-:W-:Y:S01]  /*1a3b0*/  MUFU.EX2 R171, R171 ;  /* 0x000000ab00ab7308 */ /* 0x000fe20000000800 */
[----:B------:R-:W-:Y:S01]  /*1a3c0*/  FADD.FTZ R3, R134, R3 ;  /* 0x0000000386037221 */ /* 0x000fe20000010000 */
[----:B------:R-:W-:-:S02]  /*1a3d0*/  @P1 IMAD.MOV.U32 R132, RZ, RZ, R133 ;  /* 0x000000ffff841224 */ /* 0x000fc400078e0085 */
[----:B------:R-:W-:Y:S01]  /*1a3e0*/  FADD.FTZ R149, R149, R150 ;  /* 0x0000009695957221 */ /* 0x000fe20000010000 */
[C---:B------:R-:W-:Y:S01]  /*1a3f0*/  HMMA.16816.F32 R32, R4.reuse, R120, R32 ;  /* 0x000000780420723c */ /* 0x040fe20000001820 */
[----:B------:R-:W-:Y:S02]  /*1a400*/  FADD.FTZ R2, R2, R3 ;  /* 0x0000000302027221 */ /* 0x000fe40000010000 */
[----:B------:R-:W-:Y:S01]  /*1a410*/  FADD.FTZ R148, R148, R149 ;  /* 0x0000009594947221 */ /* 0x000fe20000010000 */
[----:B------:R-:W4:Y:S01]  /*1a420*/  MUFU.EX2 R174, R174 ;  /* 0x000000ae00ae7308 */ /* 0x000f220000000800 */
[-C--:B------:R-:W-:Y:S01]  /*1a430*/  MOV R3, R0.reuse ;  /* 0x0000000000037202 */ /* 0x080fe20000000f00 */
[----:B------:R-:W-:Y:S01]  /*1a440*/  FADD.FTZ R2, R151, R2 ;  /* 0x0000000297027221 */ /* 0x000fe20000010000 */
[----:B------:R-:W-:Y:S01]  /*1a450*/  @P1 MOV R3, R0 ;  /* 0x0000000000031202 */ /* 0x000fe20000000f00 */
        /* <DEDUP_REMOVED lines=8> */
[C---:B--2---:R-:W-:Y:S04]  /*1a4e0*/  HMMA.16816.F32 R84, R4.reuse, R108, R84 ;  /* 0x0000006c0454723c */ /* 0x044fe80000001854 */
[----:B------:R-:W2:Y:S04]  /*1a4f0*/  MUFU.EX2 R208, R208 ;  /* 0x000000d000d07308 */ /* 0x000ea80000000800 */
[C---:B------:R-:W-:Y:S01]  /*1a500*/  HMMA.16816.F32 R88, R4.reuse, R110, R88 ;  /* 0x0000006e0458723c */ /* 0x040fe20000001858 */
[----:B------:R-:W2:Y:S03]  /*1a510*/  LDSM.16.MT88.4 R108, [R156+0x2800] ;  /* 0x002800009c6c783b */ /* 0x000ea60000004200 */
[----:B------:R-:W-:Y:S04]  /*1a520*/  MUFU.EX2 R177, R177 ;  /* 0x000000b100b17308 */ /* 0x000fe80000000800 */
[C---:B-----5:R-:W-:Y:S04]  /*1a530*/  HMMA.16816.F32 R36, R4.reuse, R116, R36 ;  /* 0x000000740424723c */ /* 0x060fe80000001824 */
[----:B------:R-:W-:Y:S04]  /*1a540*/  MUFU.EX2 R190, R190 ;  /* 0x000000be00be7308 */ /* 0x000fe80000000800 */
        /* <DEDUP_REMOVED lines=8> */
[C---:B-1----:R-:W-:Y:S04]  /*1a5d0*/  HMMA.16816.F32 R92, R4.reuse, R104, R92 ;  /* 0x00000068045c723c */ /* 0x042fe8000000185c */
[----:B------:R-:W1:Y:S04]  /*1a5e0*/  MUFU.EX2 R178, R178 ;  /* 0x000000b200b27308 */ /* 0x000e680000000800 */
[----:B------:R-:W-:Y:S01]  /*1a5f0*/  HMMA.16816.F32 R4, R4, R106, R96 ;  /* 0x0000006a0404723c */ /* 0x000fe20000001860 */
[----:B----4-:R-:W-:Y:S01]  /*1a600*/  F2FP.F16.F32.PACK_AB R96, R170, R167 ;  /* 0x000000a7aa60723e */ /* 0x010fe200000000ff */
[----:B------:R-:W4:Y:S01]  /*1a610*/  LDSM.16.MT88.4 R104, [R155+0x2800] ;  /* 0x002800009b68783b */ /* 0x000f220000004200 */
[----:B------:R-:W-:Y:S01]  /*1a620*/  F2FP.F16.F32.PACK_AB R97, R174, R171 ;  /* 0x000000abae61723e */ /* 0x000fe200000000ff */
[----:B------:R-:W-:Y:S01]  /*1a630*/  MUFU.EX2 R163, R163 ;  /* 0x000000a300a37308 */ /* 0x000fe20000000800 */
[----:B------:R-:W-:Y:S01]  /*1a640*/  F2FP.F16.F32.PACK_AB R98, R172, R169 ;  /* 0x000000a9ac62723e */ /* 0x000fe200000000ff */
[----:B------:R-:W-:Y:S01]  /*1a650*/  FADD.FTZ R167, R167, R148 ;  /* 0x00000094a7a77221 */ /* 0x000fe20000010000 */
[----:B---3--:R-:W-:Y:S01]  /*1a660*/  F2FP.F16.F32.PACK_AB R99, R173, R176 ;  /* 0x000000b0ad63723e */ /* 0x008fe200000000ff */
[----:B------:R-:W-:-:S02]  /*1a670*/  FADD.FTZ R171, R171, R2 ;  /* 0x00000002abab7221 */ /* 0x000fc40000010000 */
[----:B------:R-:W-:Y:S02]  /*1a680*/  FADD.FTZ R170, R170, R167 ;  /* 0x000000a7aaaa7221 */ /* 0x000fe40000010000 */
[----:B------:R-:W3:Y:S01]  /*1a690*/  MUFU.EX2 R168, R168 ;  /* 0x000000a800a87308 */ /* 0x000ee20000000800 */
[----:B------:R-:W-:Y:S01]  /*1a6a0*/  FADD.FTZ R171, R174, R171 ;  /* 0x000000abaeab7221 */ /* 0x000fe20000010000 */
[C---:B------:R-:W-:Y:S01]  /*1a6b0*/  HMMA.16816.F32 R16, R96.reuse, R112, R16 ;  /* 0x000000706010723c */ /* 0x040fe20000001810 */
[----:B------:R-:W-:Y:S02]  /*1a6c0*/  FADD.FTZ R169, R169, R170 ;  /* 0x000000aaa9a97221 */ /* 0x000fe40000010000 */
[----:B------:R-:W-:Y:S02]  /*1a6d0*/  FADD.FTZ R176, R176, R171 ;  /* 0x000000abb0b07221 */ /* 0x000fe40000010000 */
[----:B------:R-:W-:Y:S01]  /*1a6e0*/  FADD.FTZ R172, R172, R169 ;  /* 0x000000a9acac7221 */ /* 0x000fe20000010000 */
[----:B------:R-:W-:Y:S01]  /*1a6f0*/  MUFU.EX2 R162, R162 ;  /* 0x000000a200a27308 */ /* 0x000fe20000000800 */
[----:B------:R-:W-:Y:S01]  /*1a700*/  FADD.FTZ R176, R173, R176 ;  /* 0x000000b0adb07221 */ /* 0x000fe20000010000 */
[C---:B------:R-:W-:Y:S01]  /*1a710*/  HMMA.16816.F32 R20, R96.reuse, R114, R20 ;  /* 0x000000726014723c */ /* 0x040fe20000001814 */
[----:B------:R-:W1:Y:S05]  /*1a720*/  LDSM.16.MT88.4 R112, [R186+0x10800] ;  /* 0x01080000ba70783b */ /* 0x000e6a0000004200 */
[----:B------:R-:W-:Y:S02]  /*1a730*/  MUFU.EX2 R161, R161 ;  /* 0x000000a100a17308 */ /* 0x000fe40000000800 */
[C---:B------:R-:W-:Y:S06]  /*1a740*/  HMMA.16816.F32 R36, R96.reuse, R120, R36 ;  /* 0x000000786024723c */ /* 0x040fec0000001824 */
[----:B------:R-:W-:Y:S02]  /*1a750*/  MUFU.EX2 R165, R165 ;  /* 0x000000a500a57308 */ /* 0x000fe40000000800 */
[C---:B------:R-:W-:Y:S01]  /*1a760*/  HMMA.16816.F32 R40, R96.reuse, R122, R40 ;  /* 0x0000007a6028723c */ /* 0x040fe20000001828 */
[----:B------:R-:W3:Y:S05]  /*1a770*/  LDSM.16.MT88.4 R120, [R159+0x10800] ;  /* 0x010800009f78783b */ /* 0x000eea0000004200 */
[----:B------:R-:W3:Y:S02]  /*1a780*/  MUFU.EX2 R164, R164 ;  /* 0x000000a400a47308 */ /* 0x000ee40000000800 */
[C---:B--2---:R-:W-:Y:S06]  /*1a790*/  HMMA.16816.F32 R52, R96.reuse, R108, R52 ;  /* 0x0000006c6034723c */ /* 0x044fec0000001834 */
[----:B------:R-:W-:Y:S02]  /*1a7a0*/  MUFU.EX2 R160, R160 ;  /* 0x000000a000a07308 */ /* 0x000fe40000000800 */
[C---:B------:R-:W-:Y:S01]  /*1a7b0*/  HMMA.16816.F32 R56, R96.reuse, R110, R56 ;  /* 0x0000006e6038723c */ /* 0x040fe20000001838 */
[----:B------:R-:W2:Y:S05]  /*1a7c0*/  LDSM.16.MT88.4 R108, [R155+0x4800] ;  /* 0x004800009b6c783b */ /* 0x000eaa0000004200 */
[----:B------:R-:W2:Y:S02]  /*1a7d0*/  MUFU.EX2 R157, R157 ;  /* 0x0000009d009d7308 */ /* 0x000ea40000000800 */
        /* <DEDUP_REMOVED lines=115> */
.L_x_2767:
[----:B------:R-:W-:-:S07]  /*1af10*/  IADD3 R135, PT, PT, R153, -0x1, RZ ;  /* 0xffffffff99877810 */ /* 0x000fce0007ffe0ff */
.L_x_2773:
        /* <DEDUP_REMOVED lines=12> */
[C---:B------:R-:W-:Y:S01]  /*1afe0*/  LOP3.LUT R210, R5.reuse, 0x20, R184, 0xfe, !PT ;  /* 0x0000002005d27812 */ /* 0x040fe200078efeb8 */
[----:B------:R-:W-:Y:S01]  /*1aff0*/  VIADD R212, R5, 0x40 ;  /* 0x0000004005d47836 */ /* 0x000fe20000000000 */
[----:B------:R-:W-:Y:S01]  /*1b000*/  MOV R209, RZ ;  /* 0x000000ff00d17202 */ /* 0x000fe20000000f00 */
[----:B------:R-:W-:Y:S01]  /*1b010*/  UMOV UR13, 0x400 ;  /* 0x00000400000d7882 */ /* 0x000fe20000000000 */
[----:B------:R-:W-:Y:S01]  /*1b020*/  PLOP3.LUT P3, PT, PT, PT, UP0, 0x80, 0x8 ;  /* 0x000000000008781c */ /* 0x000fe20003f6f008 */
[----:B------:R-:W2:Y:S01]  /*1b030*/  LDCU UR12, c[0x0][0x440] ;  /* 0x00008800ff0c77ac */ /* 0x000ea20008000800 */
[----:B------:R-:W-:Y:S01]  /*1b040*/  IADD3 R184, PT, PT, R3, R186, RZ ;  /* 0x000000ba03b87210 */ /* 0x000fe20007ffe0ff */
[----:B------:R-:W3:Y:S01]  /*1b050*/  LDCU UR4, c[0x0][0x45c] ;  /* 0x00008b80ff0477ac */ /* 0x000ee20008000800 */
[----:B------:R-:W4:Y:S01]  /*1b060*/  LDCU.64 UR8, c[0x0][0x3a0] ;  /* 0x00007400ff0877ac */ /* 0x000f220008000a00 */
[----:B------:R-:W2:Y:S01]  /*1b070*/  LDCU.64 UR10, c[0x0][0x3a8] ;  /* 0x00007500ff0a77ac */ /* 0x000ea20008000a00 */
[----:B-1----:R-:W-:-:S12]  /*1b080*/  ULEA UR5, UR5, UR13, 0x18 ;  /* 0x0000000d05057291 */ /* 0x002fd8000f8ec0ff */
.L_x_2778:
        /* <DEDUP_REMOVED lines=71> */
[----:B------:R-:W-:Y:S02]  /*1b500*/  ISETP.GE.AND P6, PT, R6, RZ, PT ;  /* 0x000000ff0600720c */ /* 0x000fe40003fc6270 */
[----:B------:R-:W1:Y:S01]  /*1b510*/  LDC.64 R6, c[0x0][0x3c0] ;  /* 0x0000f000ff067b82 */ /* 0x000e620000000a00 */
        /* <DEDUP_REMOVED lines=27> */
.L_x_2775:
        /* <DEDUP_REMOVED lines=20> */
[C---:B------:R-:W-:Y:S02]  /*1b810*/  LOP3.LUT P2, RZ, R185.reuse, 0x4, RZ, 0xc0, !PT ;  /* 0x00000004b9ff7812 */ /* 0x040fe4000784c0ff */
        /* <DEDUP_REMOVED lines=63> */
[----:B------:R-:W5:Y:S04]  /*1bc10*/  LDSM.16.M88.4 R16, [R193+UR5+0x6800] ;  /* 0x00680005c110783b */ /* 0x000f680008000200 */
[----:B------:R-:W1:Y:S04]  /*1bc20*/  LDSM.16.M88.4 R24, [R193+UR5+0x7000] ;  /* 0x00700005c118783b */ /* 0x000e680008000200 */
[----:B------:R-:W0:Y:S04]  /*1bc30*/  LDGDEPBAR ;  /* 0x00000000000079af */ /* 0x000e280000000000 */
[----:B------:R-:W3:Y:S04]  /*1bc40*/  LDSM.16.M88.4 R32, [R193+UR5+0x7800] ;  /* 0x00780005c120783b */ /* 0x000ee80008000200 */
        /* <DEDUP_REMOVED lines=11> */
[C---:B-----5:R-:W-:Y:S03]  /*1bd00*/  HMMA.16816.F32 R12, R132.reuse, R16, RZ ;  /* 0x00000010840c723c */ /* 0x060fe600000018ff */
[----:B------:R-:W-:Y:S05]  /*1bd10*/  LDSM.16.M88.4 R176, [R193+UR5+0xa000] ;  /* 0x00a00005c1b0783b */ /* 0x000fea0008000200 */
[C---:B------:R-:W-:Y:S08]  /*1bd20*/  HMMA.16816.F32 R16, R132.reuse, R18, RZ ;  /* 0x000000128410723c */ /* 0x040ff000000018ff */
[C---:B-1----:R-:W-:Y:S08]  /*1bd30*/  HMMA.16816.F32 R20, R132.reuse, R24, RZ ;  /* 0x000000188414723c */ /* 0x042ff000000018ff */
        /* <DEDUP_REMOVED lines=216> */
.L_x_2777:
        /* <DEDUP_REMOVED lines=72> */
.L_x_2776:
[C---:B--2---:R-:W-:Y:S01]  /*1cf40*/  VIADD R139, R210.reuse, 0xffffffe0 ;  /* 0xffffffe0d28b7836 */ /* 0x044fe20000000000 */
[C---:B------:R-:W-:Y:S01]  /*1cf50*/  IADD3 R133, PT, PT, R210.reuse, -0x18, RZ ;  /* 0xffffffe8d2857810 */ /* 0x040fe20007ffe0ff */
[C---:B------:R-:W-:Y:S01]  /*1cf60*/  VIADD R136, R210.reuse, 0xffffffe1 ;  /* 0xffffffe1d2887836 */ /* 0x040fe20000000000 */
[C---:B------:R-:W-:Y:S01]  /*1cf70*/  IADD3 R135, PT, PT, R210.reuse, -0xf, RZ ;  /* 0xfffffff1d2877810 */ /* 0x040fe20007ffe0ff */
[C---:B------:R-:W-:Y:S01]  /*1cf80*/  VIADD R132, R210.reuse, 0xffffffe9 ;  /* 0xffffffe9d2847836 */ /* 0x040fe20000000000 */
        /* <DEDUP_REMOVED lines=47> */
[C---:B------:R-:W-:Y:S02]  /*1d280*/  ISETP.GE.AND P4, PT, R139.reuse, R207, PT ;  /* 0x000000cf8b00720c */ /* 0x040fe40003f86270 */
[----:B------:R-:W-:Y:S02]  /*1d290*/  FSEL R189, R20, -INF , P1 ;  /* 0xff80000014bd7808 */ /* 0x000fe40000800000 */
[-C--:B------:R-:W-:Y:S02]  /*1d2a0*/  ISETP.GE.AND P0, PT, R10, R205.reuse, PT ;  /* 0x000000cd0a00720c */ /* 0x080fe40003f06270 */
[C---:B------:R-:W-:Y:S02]  /*1d2b0*/  IADD3 R20, PT, PT, R210.reuse, 0x10, RZ ;  /* 0x00000010d2147810 */ /* 0x040fe40007ffe0ff */
        /* <DEDUP_REMOVED lines=8> */
[C---:B------:R-:W-:Y:S02]  /*1d340*/  ISETP.GE.AND P0, PT, R21.reuse, R205, PT ;  /* 0x000000cd1500720c */ /* 0x040fe40003f06270 */
        /* <DEDUP_REMOVED lines=478> */
.L_x_2774:
[----:B------:R-:W1:Y:S01]  /*1f130*/  SHFL.BFLY PT, R2, R215, 0x2, 0x1f ;  /* 0x0c401f00d7027f89 */ /* 0x000e6200000e0000 */
[----:B------:R-:W2:Y:S01]  /*1f140*/  S2UR UR8, SR_CTAID.X ;  /* 0x00000000000879c3 */ /* 0x000ea20000002500 */
[C---:B------:R-:W-:Y:S01]  /*1f150*/  SHF.L.U32 R134, R185.reuse, 0x4, RZ ;  /* 0x00000004b9867819 */ /* 0x040fe200000006ff */
[----:B------:R-:W3:Y:S01]  /*1f160*/  LDCU UR4, c[0x0][0x44c] ;  /* 0x00008980ff0477ac */ /* 0x000ee20008000800 */
[----:B------:R-:W4:Y:S01]  /*1f170*/  SHFL.BFLY PT, R0, R213, 0x2, 0x1f ;  /* 0x0c401f00d5007f89 */ /* 0x000f2200000e0000 */
[C---:B------:R-:W-:Y:S01]  /*1f180*/  SHF.L.U32 R6, R185.reuse, 0x2, RZ ;  /* 0x00000002b9067819 */ /* 0x040fe200000006ff */
[----:B------:R-:W-:Y:S01]  /*1f190*/  BSSY.RECONVERGENT B0, `(.L_x_2779) ;  /* 0x00000fe000007945 */ /* 0x000fe20003800200 */
[C---:B------:R-:W-:Y:S02]  /*1f1a0*/  R2P PR, R185.reuse, 0x18 ;  /* 0x00000018b9007804 */ /* 0x040fe40000000000 */
[----:B------:R-:W-:Y:S01]  /*1f1b0*/  SHF.L.U32 R9, R185, 0x1, RZ ;  /* 0x00000001b9097819 */ /* 0x000fe200000006ff */
[----:B------:R-:W5:Y:S01]  /*1f1c0*/  S2UR UR10, SR_CTAID.Y ;  /* 0x00000000000a79c3 */ /* 0x000f620000002600 */
[----:B------:R-:W-:-:S02]  /*1f1d0*/  LOP3.LUT R12, R134, 0x1c0, RZ, 0xc0, !PT ;  /* 0x000001c0860c7812 */ /* 0x000fc400078ec0ff */
[----:B------:R-:W-:Y:S02]  /*1f1e0*/  LOP3.LUT P6, RZ, R185, 0x3, RZ, 0xc0, !PT ;  /* 0x00000003b9ff7812 */ /* 0x000fe400078cc0ff */
[----:B------:R-:W-:Y:S02]  /*1f1f0*/  LOP3.LUT R11, R183, 0x30, RZ, 0xc0, !PT ;  /* 0x00000030b70b7812 */ /* 0x000fe400078ec0ff */
[--C-:B------:R-:W-:Y:S01]  /*1f200*/  LOP3.LUT R13, R182, 0x6, R9.reuse, 0xf8, !PT ;  /* 0x00000006b60d7812 */ /* 0x100fe200078ef809 */
[----:B------:R-:W3:Y:S01]  /*1f210*/  S2UR UR9, SR_CTAID.Z ;  /* 0x00000000000979c3 */ /* 0x000ee20000002700 */
[----:B------:R-:W-:Y:S02]  /*1f220*/  LOP3.LUT R12, R12, 0x38, R9, 0xf8, !PT ;  /* 0x000000380c0c7812 */ /* 0x000fe400078ef809 */
[----:B------:R-:W-:Y:S02]  /*1f230*/  SEL R181, R181, 0xffffffe0, !P2 ;  /* 0xffffffe0b5b57807 */ /* 0x000fe40005000000 */
[----:B------:R-:W-:Y:S01]  /*1f240*/  LOP3.LUT R12, R13, R12, RZ, 0xfc, !PT ;  /* 0x0000000c0d0c7212 */ /* 0x000fe200078efcff */
[----:B-1----:R-:W-:Y:S01]  /*1f250*/  FADD.FTZ R2, R2, R215 ;  /* 0x000000d702027221 */ /* 0x002fe20000010000 */
[----:B--2---:R-:W-:Y:S01]  /*1f260*/  USHF.L.U32 UR8, UR8, 0x6, URZ ;  /* 0x0000000608087899 */ /* 0x004fe200080006ff */
[----:B------:R-:W5:Y:S01]  /*1f270*/  LDC.64 R16, c[0x0][0x430] ;  /* 0x00010c00ff107b82 */ /* 0x000f620000000a00 */
[----:B------:R-:W-:Y:S01]  /*1f280*/  LEA R12, R12, UR5, 0x2 ;  /* 0x000000050c0c7c11 */ /* 0x000fe2000f8e10ff */
[----:B----4-:R-:W-:Y:S01]  /*1f290*/  FADD.FTZ R5, R0, R213 ;  /* 0x000000d500057221 */ /* 0x010fe20000010000 */
[----:B------:R-:W1:Y:S01]  /*1f2a0*/  SHFL.BFLY PT, R7, R2, 0x1, 0x1f ;  /* 0x0c201f0002077f89 */ /* 0x000e6200000e0000 */
[----:B------:R-:W-:-:S02]  /*1f2b0*/  SHF.R.U32.HI R0, RZ, 0x2, R185 ;  /* 0x00000002ff007819 */ /* 0x000fc400000116b9 */
[----:B------:R-:W-:Y:S01]  /*1f2c0*/  SHF.R.U32.HI R185, RZ, 0x4, R185 ;  /* 0x00000004ffb97819 */ /* 0x000fe200000116b9 */
[----:B------:R-:W2:Y:S01]  /*1f2d0*/  SHFL.BFLY PT, R8, R5, 0x1, 0x1f ;  /* 0x0c201f0005087f89 */ /* 0x000ea200000e0000 */
[----:B------:R-:W-:Y:S01]  /*1f2e0*/  LOP3.LUT R0, R11, 0x7, R0, 0xf8, !PT ;  /* 0x000000070b007812 */ /* 0x000fe200078ef800 */
[----:B------:R-:W3:Y:S01]  /*1f2f0*/  LDC R15, c[0x0][0x3e0] ;  /* 0x0000f800ff0f7b82 */ /* 0x000ee20000000800 */
[C---:B------:R-:W-:Y:S02]  /*1f300*/  IADD3 R9, PT, PT, R185.reuse, 0x10, RZ ;  /* 0x00000010b9097810 */ /* 0x040fe40007ffe0ff */
[C---:B------:R-:W-:Y:S02]  /*1f310*/  IADD3 R11, PT, PT, R185.reuse, 0x8, RZ ;  /* 0x00000008b90b7810 */ /* 0x040fe40007ffe0ff */
[----:B------:R-:W-:Y:S02]  /*1f320*/  IADD3 R13, PT, PT, R185, 0x18, RZ ;  /* 0x00000018b90d7810 */ /* 0x000fe40007ffe0ff */
[----:B------:R-:W-:-:S02]  /*1f330*/  IADD3 R10, PT, PT, R12, 0x80, RZ ;  /* 0x000000800c0a7810 */ /* 0x000fc40007ffe0ff */
[----:B------:R-:W-:Y:S02]  /*1f340*/  @P4 IADD3 R10, PT, PT, R12, -0x80, RZ ;  /* 0xffffff800c0a4810 */ /* 0x000fe40007ffe0ff */
[----:B------:R-:W-:Y:S01]  /*1f350*/  LOP3.LUT R134, R134, 0x10, RZ, 0xc0, !PT ;  /* 0x0000001086867812 */ /* 0x000fe200078ec0ff */
[----:B-----5:R-:W-:Y:S02]  /*1f360*/  IMAD R16, R16, UR10, R201 ;  /* 0x0000000a10107c24 */ /* 0x020fe4000f8e02c9 */
[----:B-1----:R-:W-:Y:S01]  /*1f370*/  FADD.FTZ R7, R2, R7 ;  /* 0x0000000702077221 */ /* 0x002fe20000010000 */
[----:B------:R-:W-:Y:S01]  /*1f380*/  LOP3.LUT R2, R6, 0x1f8, RZ, 0xc0, !PT ;  /* 0x000001f806027812 */ /* 0x000fe200078ec0ff */
[----:B--2---:R-:W-:Y:S02]  /*1f390*/  FADD.FTZ R8, R5, R8 ;  /* 0x0000000805087221 */ /* 0x004fe40000010000 */
[----:B------:R-:W1:Y:S01]  /*1f3a0*/  MUFU.RCP R4, R7 ;  /* 0x0000000700047308 */ /* 0x000e620000001000 */
[----:B------:R-:W-:-:S02]  /*1f3b0*/  LOP3.LUT R183, R2, 0x38, R183, 0x78, !PT ;  /* 0x0000003802b77812 */ /* 0x000fc400078e78b7 */
[----:B------:R-:W-:Y:S01]  /*1f3c0*/  IADD3 R2, PT, PT, R200, -UR8, RZ ;  /* 0x80000008c8027c10 */ /* 0x000fe2000fffe0ff */
[----:B------:R-:W-:Y:S01]  /*1f3d0*/  BAR.SYNC.DEFER_BLOCKING 0x0 ;  /* 0x0000000000007b1d */ /* 0x000fe20000010000 */
[----:B------:R-:W-:Y:S02]  /*1f3e0*/  FSETP.NE.FTZ.AND P2, PT, R8, RZ, PT ;  /* 0x000000ff0800720b */ /* 0x000fe40003f55000 */
[-C--:B------:R-:W-:Y:S02]  /*1f3f0*/  ISETP.GE.AND P1, PT, R9, R2.reuse, PT ;  /* 0x000000020900720c */ /* 0x080fe40003f26270 */
[----:B------:R-:W-:Y:S01]  /*1f400*/  SEL R9, R180, 0xffffffc0, !P3 ;  /* 0xffffffc0b4097807 */ /* 0x000fe20005800000 */
[----:B------:R-:W2:Y:S01]  /*1f410*/  MUFU.RCP R5, R8 ;  /* 0x0000000800057308 */ /* 0x000ea20000001000 */
[----:B------:R-:W-:Y:S02]  /*1f420*/  FSETP.NE.FTZ.AND P3, PT, R7, RZ, PT ;  /* 0x000000ff0700720b */ /* 0x000fe40003f75000 */
[----:B------:R-:W-:-:S02]  /*1f430*/  ISETP.GE.AND P5, PT, R11, R2, PT ;  /* 0x000000020b00720c */ /* 0x000fc40003fa6270 */
[----:B------:R-:W-:Y:S02]  /*1f440*/  IADD3 R11, PT, PT, R185, 0x20, RZ ;  /* 0x00000020b90b7810 */ /* 0x000fe40007ffe0ff */
        /* <DEDUP_REMOVED lines=8> */
[----:B------:R-:W-:Y:S01]  /*1f4d0*/  FMUL.FTZ R125, R4, R125 ;  /* 0x0000007d047d7220 */ /* 0x000fe20000410000 */
[----:B------:R-:W-:Y:S01]  /*1f4e0*/  IADD3 R11, PT, PT, R12, R181, RZ ;  /* 0x000000b50c0b7210 */ /* 0x000fe20007ffe0ff */
[C---:B------:R-:W-:Y:S01]  /*1f4f0*/  FMUL.FTZ R120, R4.reuse, R120 ;  /* 0x0000007804787220 */ /* 0x040fe20000410000 */
[----:B--2---:R-:W-:Y:S01]  /*1f500*/  FSEL R5, R5, 1, P2 ;  /* 0x3f80000005057808 */ /* 0x004fe20001000000 */
[C---:B------:R-:W-:Y:S01]  /*1f510*/  FMUL.FTZ R121, R4.reuse, R121 ;  /* 0x0000007904797220 */ /* 0x040fe20000410000 */
[----:B------:R-:W-:Y:S01]  /*1f520*/  ISETP.GE.AND P0, PT, R13, R2, PT ;  /* 0x000000020d00720c */ /* 0x000fe20003f06270 */
        /* <DEDUP_REMOVED lines=123> */
[----:B------:R-:W-:Y:S01]  /*1fce0*/  LEA R134, R183, R134, 0x2 ;  /* 0x00000086b7867211 */ /* 0x000fe200078e10ff */
[----:B------:R-:W-:Y:S01]  /*1fcf0*/  STS.64 [R9+0x4000], R56 ;  /* 0x0040003809007388 */ /* 0x000fe20000000a00 */
[----:B--2---:R-:W-:-:S02]  /*1fd00*/  MOV R102, 0xff800000 ;  /* 0xff80000000667802 */ /* 0x004fc40000000f00 */
[----:B------:R-:W-:Y:S01]  /*1fd10*/  MOV R101, 0xff800000 ;  /* 0xff80000000657802 */ /* 0x000fe20000000f00 */
[----:B------:R-:W-:Y:S01]  /*1fd20*/  STS.64 [R9+0x4800], R58 ;  /* 0x0048003a09007388 */ /* 0x000fe20000000a00 */
[----:B-1----:R-:W-:Y:S01]  /*1fd30*/  @P2 FFMA.FTZ R101, R3, R20, R8 ;  /* 0x0000001403652223 */ /* 0x002fe20000010008 */
[----:B------:R-:W-:Y:S02]  /*1fd40*/  LOP3.LUT R100, R6, 0x3c, RZ, 0xc0, !PT ;  /* 0x0000003c06647812 */ /* 0x000fe400078ec0ff */
[----:B------:R-:W-:Y:S01]  /*1fd50*/  STS.64 [R18+0x4000], R60 ;  /* 0x0040003c12007388 */ /* 0x000fe20000000a00 */
[----:B------:R-:W-:Y:S02]  /*1fd60*/  P2R R133, PR, RZ, 0x10 ;  /* 0x00000010ff857803 */ /* 0x000fe40000000000 */
[----:B------:R-:W-:Y:S01]  /*1fd70*/  IADD3 R105, PT, PT, R185, 0x28, RZ ;  /* 0x00000028b9697810 */ /* 0x000fe20007ffe0ff */
        /* <DEDUP_REMOVED lines=63> */
.L_x_2780:
[----:B------:R-:W-:Y:S05]  /*20170*/  BSYNC.RECONVERGENT B0 ;  /* 0x0000000000007941 */ /* 0x000fea0003800200 */
.L_x_2779:
        /* <DEDUP_REMOVED lines=21> */
.L_x_2782:
[----:B------:R-:W-:Y:S05]  /*202d0*/  BSYNC.RECONVERGENT B0 ;  /* 0x0000000000007941 */ /* 0x000fea0003800200 */
.L_x_2781:
        /* <DEDUP_REMOVED lines=20> */
.L_x_2784:
[----:B------:R-:W-:Y:S05]  /*20420*/  BSYNC.RECONVERGENT B0 ;  /* 0x0000000000007941 */ /* 0x000fea0003800200 */
.L_x_2783:
        /* <DEDUP_REMOVED lines=19> */
.L_x_2786:
[----:B------:R-:W-:Y:S05]  /*20560*/  BSYNC.RECONVERGENT B0 ;  /* 0x0000000000007941 */ /* 0x000fea0003800200 */
.L_x_2785:
        /* <DEDUP_REMOVED lines=18> */
.L_x_2788:
[----:B------:R-:W-:Y:S05]  /*20690*/  BSYNC.RECONVERGENT B0 ;  /* 0x0000000000007941 */ /* 0x000fea0003800200 */
.L_x_2787:
        /* <DEDUP_REMOVED lines=19> */
.L_x_2790:
[----:B------:R-:W-:Y:S05]  /*207d0*/  BSYNC.RECONVERGENT B0 ;  /* 0x0000000000007941 */ /* 0x000fea0003800200 */
.L_x_2789:
        /* <DEDUP_REMOVED lines=19> */
.L_x_2792:
[----:B------:R-:W-:Y:S05]  /*20910*/  BSYNC.RECONVERGENT B0 ;  /* 0x0000000000007941 */ /* 0x000fea0003800200 */
.L_x_2791:
        /* <DEDUP_REMOVED lines=18> */
.L_x_2794:
[----:B------:R-:W-:Y:S05]  /*20a40*/  BSYNC.RECONVERGENT B0 ;  /* 0x0000000000007941 */ /* 0x000fea0003800200 */
.L_x_2793:
        /* <DEDUP_REMOVED lines=19> */
.L_x_2795:
        /* <DEDUP_REMOVED lines=16> */
.L_x_6903:


//--------------------- .text._ZN5flash24flash_fwd_splitkv_kernelI23Flash_fwd_kernel_traitsILi192ELi64ELi64ELi4ELb0ELb0EN7cutlass6half_tE19Flash_kernel_traitsILi192ELi64ELi64ELi4ES3_EELb0ELb1ELb0ELb0ELb0ELb1ELb1ELb1EEEvNS_16Flash_fwd_paramsE --------------------------
	.section	.text._ZN5flash24flash_fwd_splitkv_kernelI23Flash_fwd_kernel_traitsILi192ELi64ELi64ELi4ELb0ELb0EN7cutlass6half_tE19Flash_kernel_traitsILi192ELi64ELi64ELi4ES3_EELb0ELb1ELb0ELb0ELb0ELb1ELb1ELb1EEEvNS_16Flash_fwd_paramsE,"ax",@progbits
	.align	128
        .global         _ZN5flash24flash_fwd_splitkv_kernelI23Flash_fwd_kernel_traitsILi192ELi64ELi64ELi4ELb0ELb0EN7cutlass6half_tE19Flash_kernel_traitsILi192ELi64ELi64ELi4ES3_EELb0ELb1ELb0ELb0ELb0ELb1ELb1ELb1EEEvNS_16Flash_fwd_paramsE
        .type           _ZN5flash24flash_fwd_splitkv_kernelI23Flash_fwd_kernel_traitsILi192ELi64ELi64ELi4ELb0ELb0EN7cutlass6half_tE19Flash_kernel_traitsILi192ELi64ELi64ELi4ES3_EELb0ELb1ELb0ELb0ELb0ELb1ELb1ELb1EEEvNS_16Flash_fwd_paramsE,@function
        .size           _ZN5flash24flash_fwd_splitkv_kernelI23Flash_fwd_kernel_traitsILi192ELi64ELi64ELi4ELb0ELb0EN7cutlass6half_tE19Flash_kernel_traitsILi192ELi64ELi64ELi4ES3_EELb0ELb1ELb0ELb0ELb0ELb1ELb1ELb1EEEvNS_16Flash_fwd_paramsE,(.L_x_6904 - _ZN5flash24flash_fwd_splitkv_kernelI23Flash_fwd_kernel_traitsILi192ELi64ELi64ELi4ELb0ELb0EN7cutlass6half_tE19Flash_kernel_traitsILi192ELi64ELi64ELi4ES3_EELb0ELb1ELb0ELb0ELb0ELb1ELb1ELb1EEEvNS_16Flash_fwd_paramsE)
        .other          _ZN5flash24flash_fwd_splitkv_kernelI23Flash_fwd_kernel_traitsILi192ELi64ELi64ELi4ELb0ELb0EN7cutlass6half_tE19Flash_kernel_traitsILi192ELi64ELi64ELi4ES3_EELb0ELb1ELb0ELb0ELb0ELb1ELb1ELb1EEEvNS_16Flash_fwd_paramsE,@"STO_CUDA_ENTRY STV_DEFAULT"
_ZN5flash24flash_fwd_splitkv_kernelI23Flash_fwd_kernel_traitsILi192ELi64ELi64ELi4ELb0ELb0EN7cutlass6half_tE19Flash_kernel_traitsILi192ELi64ELi64ELi4ES3_EELb0ELb1ELb0ELb0ELb0ELb1ELb1ELb1EEEvNS_16Flash_fwd_paramsE:
.text._ZN5flash24flash_fwd_splitkv_kernelI23Flash_fwd_kernel_traitsILi192ELi64ELi64ELi4ELb0ELb0EN7cutlass6half_tE19Flash_kernel_traitsILi192ELi64ELi64ELi4ES3_EELb0ELb1ELb0ELb0ELb0ELb1ELb1ELb1EEEvNS_16Flash_fwd_paramsE:
        /* <DEDUP_REMOVED lines=68> */
.L_x_2796:
[----:B------:R-:W-:Y:S05]  /*0440*/  @!P1 EXIT ;  /* 0x000000000000994d */ /* 0x000fea0003800000 */
[----:B------:R-:W2:Y:S01]  /*0450*/  LDC R6, c[0x0][0x374] ;  /* 0x0000dd00ff067b82 */ /* 0x000ea20000000800 */
[--C-:B-----5:R-:W-:Y:S01]  /*0460*/  IMAD.IADD R71, R71, 0x1, -R8.reuse ;  /* 0x0000000147477824 */ /* 0x120fe200078e0a08 */
[----:B------:R-:W3:Y:S01]  /*0470*/  S2R R135, SR_TID.X ;  /* 0x0000000000877919 */ /* 0x000ee20000002100 */
[----:B------:R-:W-:-:S05]  /*0480*/  @P3 IMAD.IADD R63, R63, 0x1, -R8 ;  /* 0x000000013f3f3824 */ /* 0x000fca00078e0a08 */
[----:B------:R-:W4:Y:S01]  /*0490*/  LDC R2, c[0x0][0x438] ;  /* 0x00010e00ff027b82 */ /* 0x000f220000000800 */
[----:B--2---:R-:W-:-:S04]  /*04a0*/  IABS R4, R6 ;  /* 0x0000000600047213 */ /* 0x004fc80000000000 */
[----:B------:R-:W2:Y:S01]  /*04b0*/  I2F.RP R12, R4 ;  /* 0x00000004000c7306 */ /* 0x000ea20000209400 */
[----:B----4-:R-:W-:-:S05]  /*04c0*/  VIADD R2, R2, 0x3f ;  /* 0x0000003f02027836 */ /* 0x010fca0000000000 */
[----:B------:R-:W-:-:S04]  /*04d0*/  SHF.R.S32.HI R17, RZ, 0x1f, R2 ;  /* 0x0000001fff117819 */ /* 0x000fc80000011402 */
[----:B------:R-:W-:Y:S01]  /*04e0*/  LEA.HI R17, R17, R2, RZ, 0x6 ;  /* 0x0000000211117211 */ /* 0x000fe200078f30ff */
[----:B------:R-:W-:Y:S01]  /*04f0*/  IMAD.MOV.U32 R2, RZ, RZ, RZ ;  /* 0x000000ffff027224 */ /* 0x000fe200078e00ff */
[----:B--2---:R-:W2:Y:S02]  /*0500*/  MUFU.RCP R3, R12 ;  /* 0x0000000c00037308 */ /* 0x004ea40000001000 */
[----:B------:R-:W-:-:S05]  /*0510*/  LEA.HI.SX32 R17, R17, R6, 0x1a ;  /* 0x0000000611117211 */ /* 0x000fca00078fd2ff */
[----:B------:R-:W-:-:S05]  /*0520*/  VIADD R17, R17, 0xffffffff ;  /* 0xffffffff11117836 */ /* 0x000fca0000000000 */
[----:B------:R-:W-:Y:S02]  /*0530*/  IABS R19, R17 ;  /* 0x0000001100137213 */ /* 0x000fe40000000000 */
[-C--:B------:R-:W-:Y:S01]  /*0540*/  LOP3.LUT R17, R17, R6.reuse, RZ, 0x3c, !PT ;  /* 0x0000000611117212 */ /* 0x080fe200078e3cff */
[----:B--2---:R-:W-:Y:S01]  /*0550*/  VIADD R3, R3, 0xffffffe ;  /* 0x0ffffffe03037836 */ /* 0x004fe20000000000 */
[----:B------:R-:W-:Y:S02]  /*0560*/  IABS R12, R6 ;  /* 0x00000006000c7213 */ /* 0x000fe40000000000 */
[----:B------:R-:W-:-:S03]  /*0570*/  ISETP.GE.AND P0, PT, R17, RZ, PT ;  /* 0x000000ff1100720c */ /* 0x000fc60003f06270 */
[----:B------:R-:W2:Y:S01]  /*0580*/  F2I.FTZ.U32.TRUNC.NTZ R3, R3 ;  /* 0x0000000300037305 */ /* 0x000ea2000021f000 */
[----:B------:R-:W-:Y:S02]  /*0590*/  IMAD.MOV R12, RZ, RZ, -R12 ;  /* 0x000000ffff0c7224 */ /* 0x000fe400078e0a0c */
[----:B--2---:R-:W-:-:S04]  /*05a0*/  IMAD.MOV R13, RZ, RZ, -R3 ;  /* 0x000000ffff0d7224 */ /* 0x004fc800078e0a03 */
[----:B-1----:R-:W-:Y:S02]  /*05b0*/  IMAD R14, R13, R4, RZ ;  /* 0x000000040d0e7224 */ /* 0x002fe400078e02ff */
[----:B------:R-:W1:Y:S02]  /*05c0*/  LDC R13, c[0x0][0x504] ;  /* 0x00014100ff0d7b82 */ /* 0x000e640000000800 */
[----:B------:R-:W-:-:S06]  /*05d0*/  IMAD.HI.U32 R14, R3, R14, R2 ;  /* 0x0000000e030e7227 */ /* 0x000fcc00078e0002 */
[----:B------:R-:W-:Y:S01]  /*05e0*/  IMAD.HI.U32 R15, R14, R19, RZ ;  /* 0x000000130e0f7227 */ /* 0x000fe200078e00ff */
[----:B------:R-:W2:Y:S03]  /*05f0*/  @!P3 LDC.64 R2, c[0x0][0x488] ;  /* 0x00012200ff02bb82 */ /* 0x000ea60000000a00 */
[----:B------:R-:W-:-:S05]  /*0600*/  IMAD R19, R15, R12, R19 ;  /* 0x0000000c0f137224 */ /* 0x000fca00078e0213 */
[----:B------:R-:W-:Y:S01]  /*0610*/  ISETP.GT.U32.AND P1, PT, R4, R19, PT ;  /* 0x000000130400720c */ /* 0x000fe20003f24070 */
[----:B------:R-:W4:Y:S01]  /*0620*/  @!P3 LDC R12, c[0x0][0x43c] ;  /* 0x00010f00ff0cbb82 */ /* 0x000f220000000800 */
[----:B-1----:R-:W-:-:S11]  /*0630*/  IMAD.IADD R64, R200, 0x1, R13 ;  /* 0x00000001c8407824 */ /* 0x002fd600078e020d */
[----:B------:R-:W-:Y:S02]  /*0640*/  @!P1 IMAD.IADD R19, R19, 0x1, -R4 ;  /* 0x0000000113139824 */ /* 0x000fe400078e0a04 */
[----:B------:R-:W-:Y:S01]  /*0650*/  @!P1 VIADD R15, R15, 0x1 ;  /* 0x000000010f0f9836 */ /* 0x000fe20000000000 */
[----:B--2---:R-:W-:Y:S02]  /*0660*/  @!P3 ISETP.NE.U32.AND P2, PT, R2, RZ, PT ;  /* 0x000000ff0200b20c */ /* 0x004fe40003f45070 */
[----:B------:R-:W-:Y:S01]  /*0670*/  ISETP.GE.U32.AND P5, PT, R19, R4, PT ;  /* 0x000000041300720c */ /* 0x000fe20003fa6070 */
[----:B------:R-:W1:Y:S01]  /*0680*/  S2R R2, SR_CTAID.Y ;  /* 0x0000000000027919 */ /* 0x000e620000002600 */
[----:B------:R-:W2:Y:S01]  /*0690*/  LDC R4, c[0x0][0x508] ;  /* 0x00014200ff047b82 */ /* 0x000ea20000000800 */
[----:B------:R-:W-:Y:S02]  /*06a0*/  @!P3 ISETP.NE.AND.EX P2, PT, R3, RZ, PT, P2 ;  /* 0x000000ff0300b20c */ /* 0x000fe40003f45320 */
[----:B------:R-:W-:-:S02]  /*06b0*/  ISETP.NE.AND P1, PT, R6, RZ, PT ;  /* 0x000000ff0600720c */ /* 0x000fc40003f25270 */
[----:B----4-:R-:W-:-:S05]  /*06c0*/  @!P3 SEL R12, R12, RZ, P2 ;  /* 0x000000ff0c0cb207 */ /* 0x010fca0001000000 */
[----:B------:R-:W-:Y:S02]  /*06d0*/  @!P3 IMAD.IADD R63, R71, 0x1, R12 ;  /* 0x00000001473fb824 */ /* 0x000fe400078e020c */
[----:B------:R-:W-:Y:S02]  /*06e0*/  @P5 VIADD R15, R15, 0x1 ;  /* 0x000000010f0f5836 */ /* 0x000fe40000000000 */
[----:B------:R-:W-:Y:S01]  /*06f0*/  VIADD R3, R63, 0x3f ;  /* 0x0000003f3f037836 */ /* 0x000fe20000000000 */
[-C--:B------:R-:W-:Y:S01]  /*0700*/  IADD3 R13, PT, PT, -R64, R65.reuse, R63 ;  /* 0x00000041400d7210 */ /* 0x080fe20007ffe13f */
[----:B------:R-:W-:Y:S01]  /*0710*/  @!P0 IMAD.MOV R15, RZ, RZ, -R15 ;  /* 0x000000ffff0f8224 */ /* 0x000fe200078e0a0f */
[----:B------:R-:W-:Y:S02]  /*0720*/  @!P1 LOP3.LUT R15, RZ, R6, RZ, 0x33, !PT ;  /* 0x00000006ff0f9212 */ /* 0x000fe400078e33ff */
[----:B------:R-:W-:Y:S02]  /*0730*/  IADD3 R17, PT, PT, R3, R65, -R200 ;  /* 0x0000004103117210 */ /* 0x000fe40007ffe8c8 */
[----:B------:R-:W-:-:S02]  /*0740*/  SHF.R.S32.HI R6, RZ, 0x1f, R3 ;  /* 0x0000001fff067819 */ /* 0x000fc40000011403 */
[----:B------:R-:W-:Y:S02]  /*0750*/  SHF.R.S32.HI R12, RZ, 0x1f, R13 ;  /* 0x0000001fff0c7819 */ /* 0x000fe4000001140d */
[----:B--2---:R-:W-:Y:S02]  /*0760*/  IADD3 R4, PT, PT, R17, 0x40, R4 ;  /* 0x0000004011047810 */ /* 0x004fe40007ffe004 */
[----:B------:R-:W-:Y:S02]  /*0770*/  LEA.HI R6, R6, R3, RZ, 0x6 ;  /* 0x0000000306067211 */ /* 0x000fe400078f30ff */
[----:B------:R-:W-:Y:S01]  /*0780*/  SHF.R.S32.HI R3, RZ, 0x1f, R4 ;  /* 0x0000001fff037819 */ /* 0x000fe20000011404 */
[----:B-1----:R-:W-:Y:S01]  /*0790*/  IMAD R195, R15, R2, RZ ;  /* 0x000000020fc37224 */ /* 0x002fe200078e02ff */
[----:B------:R-:W-:Y:S02]  /*07a0*/  SHF.R.S32.HI R6, RZ, 0x6, R6 ;  /* 0x00000006ff067819 */ /* 0x000fe40000011406 */
[----:B------:R-:W-:-:S02]  /*07b0*/  LEA.HI R12, R12, R13, RZ, 0x6 ;  /* 0x0000000d0c0c7211 */ /* 0x000fc400078f30ff */
[----:B------:R-:W-:Y:S02]  /*07c0*/  LEA.HI R3, R3, R4, RZ, 0x6 ;  /* 0x0000000403037211 */ /* 0x000fe400078f30ff */
[C---:B------:R-:W-:Y:S02]  /*07d0*/  VIADDMNMX R6, R195.reuse, R15, R6, PT ;  /* 0x0000000fc3067246 */ /* 0x040fe40003800106 */
[----:B------:R-:W-:Y:S02]  /*07e0*/  SHF.R.S32.HI R12, RZ, 0x6, R12 ;  /* 0x00000006ff0c7819 */ /* 0x000fe4000001140c */
[----:B------:R-:W-:Y:S02]  /*07f0*/  SHF.R.S32.HI R3, RZ, 0x6, R3 ;  /* 0x00000006ff037819 */ /* 0x000fe40000011403 */
[----:B------:R-:W-:Y:S01]  /*0800*/  VIMNMX R195, PT, PT, R195, R12, !PT ;  /* 0x0000000cc3c37248 */ /* 0x000fe20007fe0100 */
[----:B------:R-:W-:Y:S01]  /*0810*/  IMAD.MOV R12, RZ, RZ, -R201 ;  /* 0x000000ffff0c7224 */ /* 0x000fe200078e0ac9 */
[----:B------:R-:W-:-:S03]  /*0820*/  VIMNMX R134, PT, PT, R6, R3, PT ;  /* 0x0000000306867248 */ /* 0x000fc60003fe0100 */
[----:B------:R-:W-:Y:S01]  /*0830*/  IMAD R12, R7, R12, UR10 ;  /* 0x0000000a070c7e24 */ /* 0x000fe2000f8e020c */
[----:B------:R-:W-:-:S13]  /*0840*/  ISETP.GE.AND P0, PT, R195, R134, PT ;  /* 0x00000086c300720c */ /* 0x000fda0003f06270 */
[----:B---3--:R-:W-:Y:S05]  /*0850*/  @!P0 BRA `(.L_x_2797) ;  /* 0x0000000c00408947 */ /* 0x008fea0003800000 */
        /* <DEDUP_REMOVED lines=35> */
.L_x_2799:
[----:B------:R-:W-:Y:S05]  /*0a90*/  BSYNC.RECONVERGENT B0 ;  /* 0x0000000000007941 */ /* 0x000fea0003800200 */
.L_x_2798:
        /* <DEDUP_REMOVED lines=20> */
.L_x_2801:
[----:B------:R-:W-:Y:S05]  /*0be0*/  BSYNC.RECONVERGENT B0 ;  /* 0x0000000000007941 */ /* 0x000fea0003800200 */
.L_x_2800:
        /* <DEDUP_REMOVED lines=20> */
.L_x_2803:
[----:B------:R-:W-:Y:S05]  /*0d30*/  BSYNC.RECONVERGENT B0 ;  /* 0x0000000000007941 */ /* 0x000fea0003800200 */
.L_x_2802:
        /* <DEDUP_REMOVED lines=20> */
.L_x_2805:
[----:B------:R-:W-:Y:S05]  /*0e80*/  BSYNC.RECONVERGENT B0 ;  /* 0x0000000000007941 */ /* 0x000fea0003800200 */
.L_x_2804:
        /* <DEDUP_REMOVED lines=19> */
.L_x_2807:
[----:B------:R-:W-:Y:S05]  /*0fc0*/  BSYNC.RECONVERGENT B0 ;  /* 0x0000000000007941 */ /* 0x000fea0003800200 */
.L_x_2806:
        /* <DEDUP_REMOVED lines=18> */
.L_x_2809:
[----:B------:R-:W-:Y:S05]  /*10f0*/  BSYNC.RECONVERGENT B0 ;  /* 0x0000000000007941 */ /* 0x000fea0003800200 */
.L_x_2808:
        /* <DEDUP_REMOVED lines=18> */
.L_x_2811:
[----:B------:R-:W-:Y:S05]  /*1220*/  BSYNC.RECONVERGENT B0 ;  /* 0x0000000000007941 */ /* 0x000fea0003800200 */
.L_x_2810:
        /* <DEDUP_REMOVED lines=18> */
.L_x_2813:
[----:B------:R-:W-:Y:S05]  /*1350*/  BSYNC.RECONVERGENT B0 ;  /* 0x0000000000007941 */ /* 0x000fea0003800200 */
.L_x_2812:
        /* <DEDUP_REMOVED lines=32> */
.L_x_2797:
        /* <DEDUP_REMOVED lines=11> */
.L_x_2814:
        /* <DEDUP_REMOVED lines=102> */
.L_x_2815:
        /* <DEDUP_REMOVED lines=15> */
.L_x_2817:
[----:B------:R-:W2:Y:S01]  /*1d60*/  LDC.64 R4, c[0x0][0x3b8] ;  /* 0x0000ee00ff047b82 */ /* 0x000ea20000000a00 */
[----:B-1----:R-:W-:-:S05]  /*1d70*/  IADD3 R2, PT, PT, R8, R9, RZ ;  /* 0x0000000908027210 */ /* 0x002fca0007ffe0ff */
[C---:B--2---:R-:W-:Y:S02]  /*1d80*/  IMAD R21, R2.reuse, R5, RZ ;  /* 0x0000000502157224 */ /* 0x044fe400078e02ff */
[----:B------:R-:W-:-:S05]  /*1d90*/  IMAD.WIDE.U32 R2, R2, R4, RZ ;  /* 0x0000000402027225 */ /* 0x000fca00078e00ff */
[----:B------:R-:W-:Y:S02]  /*1da0*/  IADD3 R21, PT, PT, R3, R21, RZ ;  /* 0x0000001503157210 */ /* 0x000fe40007ffe0ff */
[----:B------:R-:W-:Y:S02]  /*1db0*/  MOV R20, R2 ;  /* 0x0000000200147202 */ /* 0x000fe40000000f00 */
.L_x_2818:
        /* <DEDUP_REMOVED lines=14> */
.L_x_2819:
[----:B------:R-:W1:Y:S01]  /*1ea0*/  LDC.64 R2, c[0x0][0x3c0] ;  /* 0x0000f000ff027b82 */ /* 0x000e620000000a00 */
[----:B------:R-:W-:-:S05]  /*1eb0*/  IADD3 R8, PT, PT, R8, R9, RZ ;  /* 0x0000000908087210 */ /* 0x000fca0007ffe0ff */
[C---:B-1----:R-:W-:Y:S02]  /*1ec0*/  IMAD R23, R8.reuse, R3, RZ ;  /* 0x0000000308177224 */ /* 0x042fe400078e02ff */
[----:B------:R-:W-:-:S05]  /*1ed0*/  IMAD.WIDE.U32 R8, R8, R2, RZ ;  /* 0x0000000208087225 */ /* 0x000fca00078e00ff */
[----:B------:R-:W-:Y:S02]  /*1ee0*/  IADD3 R23, PT, PT, R9, R23, RZ ;  /* 0x0000001709177210 */ /* 0x000fe40007ffe0ff */
[----:B------:R-:W-:-:S07]  /*1ef0*/  MOV R22, R8 ;  /* 0x0000000800167202 */ /* 0x000fce0000000f00 */
.L_x_2820:
        /* <DEDUP_REMOVED lines=50> */
.L_x_2816:
        /* <DEDUP_REMOVED lines=8> */
[C---:B------:R-:W-:Y:S01]  /*22a0*/  IMAD.SHL.U32 R61, R4.reuse, 0x10, RZ ;  /* 0x00000010043d7824 */ /* 0x040fe200078e00ff */
[----:B------:R-:W-:Y:S01]  /*22b0*/  SHF.L.U64.HI R60, R4, 0x4, R5 ;  /* 0x00000004043c7819 */ /* 0x000fe20000010205 */
[----:B------:R-:W-:Y:S01]  /*22c0*/  IMAD.MOV.U32 R113, RZ, RZ, RZ ;  /* 0x000000ffff717224 */ /* 0x000fe200078e00ff */
[C---:B------:R-:W-:Y:S01]  /*22d0*/  SHF.L.U64.HI R66, R2.reuse, 0x4, R3 ;  /* 0x0000000402427819 */ /* 0x040fe20000010203 */
[----:B------:R-:W2:Y:S01]  /*22e0*/  @!P2 LDC.64 R6, c[0x0][0x398] ;  /* 0x0000e600ff06ab82 */ /* 0x000ea20000000a00 */
[----:B------:R-:W-:Y:S01]  /*22f0*/  SHF.L.U32 R67, R2, 0x4, RZ ;  /* 0x0000000402437819 */ /* 0x000fe200000006ff */
[----:B------:R-:W-:Y:S01]  /*2300*/  IMAD.SHL.U32 R68, R135, 0x40, RZ ;  /* 0x0000004087447824 */ /* 0x000fe200078e00ff */
[----:B------:R-:W-:-:S04]  /*2310*/  IADD3 R62, PT, PT, R134, -0x1, RZ ;  /* 0xffffffff863e7810 */ /* 0x000fc80007ffe0ff */
[----:B------:R-:W-:Y:S01]  /*2320*/  LOP3.LUT R68, R68, 0x1c0, RZ, 0xc0, !PT ;  /* 0x000001c044447812 */ /* 0x000fe200078ec0ff */
[----:B------:R-:W-:Y:S02]  /*2330*/  IMAD.SHL.U32 R133, R62, 0x40, RZ ;  /* 0x000000403e857824 */ /* 0x000fe400078e00ff */
        /* <DEDUP_REMOVED lines=13> */
[----:B------:R-:W-:Y:S01]  /*2410*/  IADD3.X R21, PT, PT, RZ, R8, RZ, P3, !PT ;  /* 0x00000008ff157210 */ /* 0x000fe20001ffe4ff */
[----:B------:R-:W1:Y:S01]  /*2420*/  LDC R6, c[0x0][0x450] ;  /* 0x00011400ff067b82 */ /* 0x000e620000000800 */
[----:B------:R-:W-:Y:S01]  /*2430*/  IMAD R7, R12, UR5, R7 ;  /* 0x000000050c077c24 */ /* 0x000fe2000f8e0207 */
[----:B------:R-:W-:Y:S01]  /*2440*/  IADD3 R18, P2, PT, R14, R18, RZ ;  /* 0x000000120e127210 */ /* 0x000fe20007f5e0ff */
[----:B------:R-:W-:Y:S01]  /*2450*/  IMAD.WIDE.U32 R12, R12, UR4, R22 ;  /* 0x000000040c0c7c25 */ /* 0x000fe2000f8e0016 */
[----:B------:R-:W2:Y:S03]  /*2460*/  LDCU.64 UR4, c[0x0][0x390] ;  /* 0x00007200ff0477ac */ /* 0x000ea60008000a00 */
[----:B------:R-:W-:Y:S01]  /*2470*/  IMAD.WIDE.U32 R20, R112, R4, R20 ;  /* 0x0000000470147225 */ /* 0x000fe200078e0014 */
[----:B------:R-:W-:-:S02]  /*2480*/  SHF.R.S32.HI R4, RZ, 0x1f, R71 ;  /* 0x0000001fff047819 */ /* 0x000fc40000011447 */
[----:B------:R-:W-:Y:S01]  /*2490*/  IADD3 R13, PT, PT, R13, R7, RZ ;  /* 0x000000070d0d7210 */ /* 0x000fe20007ffe0ff */
[----:B------:R-:W-:Y:S01]  /*24a0*/  IMAD.X R19, RZ, RZ, R9, P2 ;  /* 0x000000ffff137224 */ /* 0x000fe200010e0609 */
[----:B------:R-:W-:Y:S01]  /*24b0*/  LEA.HI R4, R4, R71, RZ, 0x6 ;  /* 0x0000004704047211 */ /* 0x000fe200078f30ff */
[----:B------:R-:W-:Y:S01]  /*24c0*/  IMAD R75, R112, R5, R21 ;  /* 0x00000005704b7224 */ /* 0x000fe200078e0215 */
[----:B------:R-:W-:Y:S01]  /*24d0*/  LOP3.LUT R9, R14, 0x80, RZ, 0xfc, !PT ;  /* 0x000000800e097812 */ /* 0x000fe200078efcff */
[----:B------:R-:W-:Y:S01]  /*24e0*/  IMAD.SHL.U32 R74, R20, 0x2, RZ ;  /* 0x00000002144a7824 */ /* 0x000fe200078e00ff */
[----:B------:R-:W-:Y:S01]  /*24f0*/  SHF.R.S32.HI R4, RZ, 0x6, R4 ;  /* 0x00000006ff047819 */ /* 0x000fe20000011404 */
[----:B------:R-:W-:Y:S01]  /*2500*/  IMAD.WIDE.U32 R18, R112, R2, R18 ;  /* 0x0000000270127225 */ /* 0x000fe200078e0012 */
[----:B------:R-:W-:Y:S02]  /*2510*/  SHF.L.U64.HI R75, R20, 0x1, R75 ;  /* 0x00000001144b7819 */ /* 0x000fe4000001024b */
[----:B----4-:R-:W-:Y:S01]  /*2520*/  IADD3 R74, P2, PT, R74, UR8, RZ ;  /* 0x000000084a4a7c10 */ /* 0x010fe2000ff5e0ff */
[----:B------:R-:W-:Y:S01]  /*2530*/  IMAD R73, R112, R3, R19 ;  /* 0x0000000370497224 */ /* 0x000fe200078e0213 */
[----:B------:R-:W-:Y:S01]  /*2540*/  VIMNMX R69, PT, PT, R195, R4, !PT ;  /* 0x00000004c3457248 */ /* 0x000fe20007fe0100 */
[C---:B------:R-:W-:Y:S01]  /*2550*/  IMAD.SHL.U32 R72, R18.reuse, 0x2, RZ ;  /* 0x0000000212487824 */ /* 0x040fe200078e00ff */
[----:B------:R-:W-:Y:S01]  /*2560*/  IADD3.X R75, PT, PT, R75, UR9, RZ, P2, !PT ;  /* 0x000000094b4b7c10 */ /* 0x000fe200097fe4ff */
[----:B------:R-:W-:Y:S01]  /*2570*/  IMAD.SHL.U32 R2, R135, 0x4, RZ ;  /* 0x0000000487027824 */ /* 0x000fe200078e00ff */
[----:B------:R-:W-:Y:S01]  /*2580*/  SHF.L.U64.HI R73, R18, 0x1, R73 ;  /* 0x0000000112497819 */ /* 0x000fe20000010249 */
[----:B------:R-:W-:Y:S01]  /*2590*/  IMAD R8, R11, R110, RZ ;  /* 0x0000006e0b087224 */ /* 0x000fe200078e02ff */
[----:B--2---:R-:W-:Y:S01]  /*25a0*/  IADD3 R72, P2, PT, R72, UR4, RZ ;  /* 0x0000000448487c10 */ /* 0x004fe2000ff5e0ff */
[----:B------:R-:W-:Y:S01]  /*25b0*/  IMAD.MOV.U32 R197, RZ, RZ, R75 ;  /* 0x000000ffffc57224 */ /* 0x000fe200078e004b */
[----:B-1----:R-:W-:Y:S01]  /*25c0*/  LEA.HI R105, R6, R6, RZ, 0x1 ;  /* 0x0000000606697211 */ /* 0x002fe200078f08ff */
[C---:B------:R-:W-:Y:S01]  /*25d0*/  IMAD R7, R10.reuse, R111, R8 ;  /* 0x0000006f0a077224 */ /* 0x040fe200078e0208 */
[----:B------:R-:W-:Y:S01]  /*25e0*/  IADD3.X R73, PT, PT, R73, UR5, RZ, P2, !PT ;  /* 0x0000000549497c10 */ /* 0x000fe200097fe4ff */
[----:B------:R-:W-:Y:S01]  /*25f0*/  IMAD.WIDE.U32 R110, R10, R110, R12 ;  /* 0x0000006e0a6e7225 */ /* 0x000fe200078e000c */
[----:B------:R-:W-:-:S02]  /*2600*/  ISETP.GT.AND P2, PT, R134, R69, PT ;  /* 0x000000458600720c */ /* 0x000fc40003f44270 */
[----:B------:R-:W-:Y:S01]  /*2610*/  LOP3.LUT R2, R2, 0x1c, RZ, 0xc0, !PT ;  /* 0x0000001c02027812 */ /* 0x000fe200078ec0ff */
[----:B------:R-:W-:Y:S01]  /*2620*/  IMAD.MOV.U32 R198, RZ, RZ, R72 ;  /* 0x000000ffffc67224 */ /* 0x000fe200078e0048 */
[----:B------:R-:W-:Y:S01]  /*2630*/  SHF.R.S32.HI R105, RZ, 0x1, R105 ;  /* 0x00000001ff697819 */ /* 0x000fe20000011469 */
[----:B------:R-:W-:Y:S01]  /*2640*/  IMAD.IADD R70, R111, 0x1, R7 ;  /* 0x000000016f467824 */ /* 0x000fe200078e0207 */
        /* <DEDUP_REMOVED lines=111> */
.L_x_2889:
        /* <DEDUP_REMOVED lines=18> */
.L_x_2823:
[----:B-1-3--:R-:W-:Y:S05]  /*2e60*/  BSYNC.RECONVERGENT B0 ;  /* 0x0000000000007941 */ /* 0x00afea0003800200 */
.L_x_2822:
        /* <DEDUP_REMOVED lines=16> */
.L_x_2825:
[----:B------:R-:W-:Y:S05]  /*2f70*/  BSYNC.RECONVERGENT B0 ;  /* 0x0000000000007941 */ /* 0x000fea0003800200 */
.L_x_2824:
        /* <DEDUP_REMOVED lines=20> */
.L_x_2827:
[----:B------:R-:W-:Y:S05]  /*30c0*/  BSYNC.RECONVERGENT B0 ;  /* 0x0000000000007941 */ /* 0x000fea0003800200 */
.L_x_2826:
        /* <DEDUP_REMOVED lines=21> */
.L_x_2829:
[----:B------:R-:W-:Y:S05]  /*3220*/  BSYNC.RECONVERGENT B0 ;  /* 0x0000000000007941 */ /* 0x000fea0003800200 */
.L_x_2828:
        /* <DEDUP_REMOVED lines=16> */
.L_x_2833:
[----:B------:R-:W-:Y:S05]  /*3330*/  BSYNC.RECONVERGENT B0 ;  /* 0x0000000000007941 */ /* 0x000fea0003800200 */
.L_x_2832:
        /* <DEDUP_REMOVED lines=15> */
.L_x_2835:
[----:B------:R-:W-:Y:S05]  /*3430*/  BSYNC.RECONVERGENT B0 ;  /* 0x0000000000007941 */ /* 0x000fea0003800200 */
.L_x_2834:
        /* <DEDUP_REMOVED lines=17> */
.L_x_2837:
[----:B------:R-:W-:Y:S05]  /*3550*/  BSYNC.RECONVERGENT B0 ;  /* 0x0000000000007941 */ /* 0x000fea0003800200 */
.L_x_2836:
        /* <DEDUP_REMOVED lines=22> */
.L_x_2831:
        /* <DEDUP_REMOVED lines=59> */
.L_x_2843:
[----:B------:R-:W-:Y:S05]  /*3a70*/  BSYNC.RECONVERGENT B0 ;  /* 0x0000000000007941 */ /* 0x000fea0003800200 */
.L_x_2842:
        /* <DEDUP_REMOVED lines=52> */
.L_x_2845:
[----:B------:R-:W-:Y:S05]  /*3dc0*/  BSYNC.RECONVERGENT B0 ;  /* 0x0000000000007941 */ /* 0x000fea0003800200 */
.L_x_2844:
        /* <DEDUP_REMOVED lines=51> */
.L_x_2841:
[----:B------:R-:W-:Y:S05]  /*4100*/  BSYNC.RECONVERGENT B1 ;  /* 0x0000000000017941 */ /* 0x000fea0003800200 */
.L_x_2840:
        /* <DEDUP_REMOVED lines=68> */
.L_x_2849:
[----:B------:R-:W-:Y:S05]  /*4550*/  BSYNC.RECONVERGENT B0 ;  /* 0x0000000000007941 */ /* 0x000fea0003800200 */
.L_x_2848:
        /* <DEDUP_REMOVED lines=52> */
.L_x_2851:
[----:B------:R-:W-:Y:S05]  /*48a0*/  BSYNC.RECONVERGENT B0 ;  /* 0x0000000000007941 */ /* 0x000fea0003800200 */
.L_x_2850:
        /* <DEDUP_REMOVED lines=51> */
.L_x_2847:
[----:B------:R-:W-:Y:S05]  /*4be0*/  BSYNC.RECONVERGENT B1 ;  /* 0x0000000000017941 */ /* 0x000fea0003800200 */
.L_x_2846:
        /* <DEDUP_REMOVED lines=68> */
.L_x_2855:
[----:B------:R-:W-:Y:S05]  /*5030*/  BSYNC.RECONVERGENT B0 ;  /* 0x0000000000007941 */ /* 0x000fea0003800200 */
.L_x_2854:
        /* <DEDUP_REMOVED lines=52> */
.L_x_2857:
[----:B------:R-:W-:Y:S05]  /*5380*/  BSYNC.RECONVERGENT B0 ;  /* 0x0000000000007941 */ /* 0x000fea0003800200 */
.L_x_2856:
        /* <DEDUP_REMOVED lines=51> */
.L_x_2853:
[----:B------:R-:W-:Y:S05]  /*56c0*/  BSYNC.RECONVERGENT B1 ;  /* 0x0000000000017941 */ /* 0x000fea0003800200 */
.L_x_2852:
        /* <DEDUP_REMOVED lines=70> */
.L_x_2861:
[----:B------:R-:W-:Y:S05]  /*5b30*/  BSYNC.RECONVERGENT B0 ;  /* 0x0000000000007941 */ /* 0x000fea0003800200 */
.L_x_2860:
        /* <DEDUP_REMOVED lines=52> */
.L_x_2863:
[----:B------:R-:W-:Y:S05]  /*5e80*/  BSYNC.RECONVERGENT B0 ;  /* 0x0000000000007941 */ /* 0x000fea0003800200 */
.L_x_2862:
        /* <DEDUP_REMOVED lines=51> */
.L_x_2859:
[----:B------:R-:W-:Y:S05]  /*61c0*/  BSYNC.RECONVERGENT B1 ;  /* 0x0000000000017941 */ /* 0x000fea0003800200 */
.L_x_2858:
        /* <DEDUP_REMOVED lines=8> */
.L_x_2839:
        /* <DEDUP_REMOVED lines=99> */
.L_x_2867:
[----:B------:R-:W-:Y:S05]  /*6880*/  BSYNC.RECONVERGENT B0 ;  /* 0x0000000000007941 */ /* 0x000fea0003800200 */
.L_x_2866:
        /* <DEDUP_REMOVED lines=93> */
.L_x_2869:
[----:B------:R-:W-:Y:S05]  /*6e60*/  BSYNC.RECONVERGENT B0 ;  /* 0x0000000000007941 */ /* 0x000fea0003800200 */
.L_x_2868:
        /* <DEDUP_REMOVED lines=92> */
.L_x_2865:
[----:B------:R-:W-:Y:S05]  /*7430*/  BSYNC.RECONVERGENT B1 ;  /* 0x0000000000017941 */ /* 0x000fea0003800200 */
.L_x_2864:
        /* <DEDUP_REMOVED lines=100> */
.L_x_2873:
[----:B------:R-:W-:Y:S05]  /*7a80*/  BSYNC.RECONVERGENT B0 ;  /* 0x0000000000007941 */ /* 0x000fea0003800200 */
.L_x_2872:
        /* <DEDUP_REMOVED lines=93> */
.L_x_2875:
[----:B------:R-:W-:Y:S05]  /*8060*/  BSYNC.RECONVERGENT B0 ;  /* 0x0000000000007941 */ /* 0x000fea0003800200 */
.L_x_2874:
        /* <DEDUP_REMOVED lines=92> */
.L_x_2871:
[----:B------:R-:W-:Y:S05]  /*8630*/  BSYNC.RECONVERGENT B1 ;  /* 0x0000000000017941 */ /* 0x000fea0003800200 */
.L_x_2870:
        /* <DEDUP_REMOVED lines=101> */
.L_x_2879:
[----:B------:R-:W-:Y:S05]  /*8c90*/  BSYNC.RECONVERGENT B0 ;  /* 0x0000000000007941 */ /* 0x000fea0003800200 */
.L_x_2878:
        /* <DEDUP_REMOVED lines=93> */
.L_x_2881:
[----:B------:R-:W-:Y:S05]  /*9270*/  BSYNC.RECONVERGENT B0 ;  /* 0x0000000000007941 */ /* 0x000fea0003800200 */
.L_x_2880:
        /* <DEDUP_REMOVED lines=92> */
.L_x_2877:
[----:B------:R-:W-:Y:S05]  /*9840*/  BSYNC.RECONVERGENT B1 ;  /* 0x0000000000017941 */ /* 0x000fea0003800200 */
.L_x_2876:
        /* <DEDUP_REMOVED lines=104> */
.L_x_2885:
[----:B------:R-:W-:Y:S05]  /*9ed0*/  BSYNC.RECONVERGENT B0 ;  /* 0x0000000000007941 */ /* 0x000fea0003800200 */
.L_x_2884:
        /* <DEDUP_REMOVED lines=92> */
.L_x_2887:
[----:B------:R-:W-:Y:S05]  /*a4a0*/  BSYNC.RECONVERGENT B0 ;  /* 0x0000000000007941 */ /* 0x000fea0003800200 */
.L_x_2886:
        /* <DEDUP_REMOVED lines=90> */
.L_x_2883:
[----:B------:R-:W-:Y:S05]  /*aa50*/  BSYNC.RECONVERGENT B1 ;  /* 0x0000000000017941 */ /* 0x000fea0003800200 */
.L_x_2882:
[----:B------:R-:W5:Y:S08]  /*aa60*/  LDC R3, c[0x0][0x450] ;  /* 0x00011400ff037b82 */ /* 0x000f700000000800 */
[----:B------:R-:W1:Y:S01]  /*aa70*/  LDC R11, c[0x0][0x450] ;  /* 0x00011400ff0b7b82 */ /* 0x000e620000000800 */
[----:B-----5:R-:W-:Y:S05]  /*aa80*/  IMAD.U32 R3, R3, -0x20, RZ ;  /* 0xffffffe003037824 */ /* 0x020fea00078e00ff */
[C---:B------:R-:W-:Y:S02]  /*aa90*/  LEA R80, P1, R3.reuse, R80, 0x1 ;  /* 0x0000005003507211 */ /* 0x040fe400078208ff */
[C---:B------:R-:W-:Y:S02]  /*aaa0*/  LEA R78, P0, R3.reuse, R78, 0x1 ;  /* 0x0000004e034e7211 */ /* 0x040fe400078008ff */
[C---:B------:R-:W-:Y:S02]  /*aab0*/  LEA.HI.X.SX32 R81, R3.reuse, R81, 0x1, P1 ;  /* 0x0000005103517211 */ /* 0x040fe400008f0eff */
[----:B-1----:R-:W-:Y:S09]  /*aac0*/  LEA.HI.X.SX32 R79, R3, R79, 0x1, P0 ;  /* 0x0000004f034f7211 */ /* 0x002ff200000f0eff */
.L_x_2838:
[----:B------:R-:W-:Y:S05]  /*aad0*/  BSYNC.RECONVERGENT B2 ;  /* 0x0000000000027941 */ /* 0x000fea0003800200 */
.L_x_2830:
        /* <DEDUP_REMOVED lines=91> */
.L_x_2888:
[----:B------:R-:W-:Y:S02]  /*b090*/  IADD3 R76, P1, PT, R76, R83, RZ ;  /* 0x000000534c4c7210 */ /* 0x000fe40007f3e0ff */
[----:B------:R-:W-:Y:S03]  /*b0a0*/  IADD3 R12, P0, PT, R12, R87, RZ ;  /* 0x000000570c0c7210 */ /* 0x000fe60007f1e0ff */
[----:B------:R-:W-:Y:S02]  /*b0b0*/  IMAD.X R77, R77, 0x1, R82, P1 ;  /* 0x000000014d4d7824 */ /* 0x000fe400008e0652 */
[----:B------:R-:W-:Y:S01]  /*b0c0*/  IMAD.X R13, R13, 0x1, R85, P0 ;  /* 0x000000010d0d7824 */ /* 0x000fe200000e0655 */
[----:B------:R-:W-:Y:S07]  /*b0d0*/  @P2 BRA `(.L_x_2889) ;  /* 0xffffff7c00182947 */ /* 0x000fee000383ffff */
.L_x_2821:
        /* <DEDUP_REMOVED lines=42> */
.L_x_2894:
[----:B------:R2:W-:Y:S02]  /*b380*/  STS.128 [R0+0x4000], RZ ;  /* 0x004000ff00007388 */ /* 0x0005e40000000c00 */
.L_x_2893:
[----:B------:R-:W-:Y:S05]  /*b390*/  BSYNC.RECONVERGENT B0 ;  /* 0x0000000000007941 */ /* 0x000fea0003800200 */
.L_x_2892:
        /* <DEDUP_REMOVED lines=26> */
.L_x_2897:
[----:B------:R1:W-:Y:S02]  /*b540*/  STS.128 [R0+0x4800], RZ ;  /* 0x004800ff00007388 */ /* 0x0003e40000000c00 */
.L_x_2896:
[----:B------:R-:W-:Y:S05]  /*b550*/  BSYNC.RECONVERGENT B0 ;  /* 0x0000000000007941 */ /* 0x000fea0003800200 */
.L_x_2895:
        /* <DEDUP_REMOVED lines=26> */
.L_x_2900:
[----:B------:R2:W-:Y:S02]  /*b700*/  STS.128 [R0+0x5000], RZ ;  /* 0x005000ff00007388 */ /* 0x0005e40000000c00 */
.L_x_2899:
[----:B------:R-:W-:Y:S05]  /*b710*/  BSYNC.RECONVERGENT B0 ;  /* 0x0000000000007941 */ /* 0x000fea0003800200 */
.L_x_2898:
        /* <DEDUP_REMOVED lines=26> */
.L_x_2902:
[----:B------:R2:W-:Y:S01]  /*b8c0*/  STS.128 [R0+0x5800], RZ ;  /* 0x005800ff00007388 */ /* 0x0005e20000000c00 */
[----:B------:R-:W-:Y:S05]  /*b8d0*/  BRA `(.L_x_2901) ;  /* 0x0000007400407947 */ /* 0x000fea0003800000 */
.L_x_2891:
        /* <DEDUP_REMOVED lines=81> */
.L_x_2909:
[----:B------:R-:W-:Y:S05]  /*bdf0*/  BSYNC.RECONVERGENT B0 ;  /* 0x0000000000007941 */ /* 0x000fea0003800200 */
.L_x_2908:
[----:B-----5:R-:W-:Y:S01]  /*be00*/  IMAD.MOV.U32 R6, RZ, RZ, R18 ;  /* 0x000000ffff067224 */ /* 0x020fe200078e0012 */
[----:B------:R-:W-:Y:S01]  /*be10*/  MOV R4, R16 ;  /* 0x0000001000047202 */ /* 0x000fe20000000f00 */
[----:B------:R-:W-:Y:S01]  /*be20*/  IMAD.MOV.U32 R7, RZ, RZ, R19 ;  /* 0x000000ffff077224 */ /* 0x000fe200078e0013 */
[----:B------:R-:W-:Y:S02]  /*be30*/  MOV R5, R17 ;  /* 0x0000001100057202 */ /* 0x000fe40000000f00 */
.L_x_2907:
[----:B------:R-:W-:Y:S05]  /*be40*/  BSYNC.RECONVERGENT B1 ;  /* 0x0000000000017941 */ /* 0x000fea0003800200 */
.L_x_2906:
        /* <DEDUP_REMOVED lines=49> */
.L_x_2913:
[----:B------:R-:W-:Y:S05]  /*c160*/  BSYNC.RECONVERGENT B0 ;  /* 0x0000000000007941 */ /* 0x000fea0003800200 */
.L_x_2912:
[----:B-----5:R4:W-:Y:S02]  /*c170*/  STS.128 [R0+0x2000], R16 ;  /* 0x0020001000007388 */ /* 0x0209e40000000c00 */
.L_x_2911:
[----:B------:R-:W-:Y:S05]  /*c180*/  BSYNC.RECONVERGENT B1 ;  /* 0x0000000000017941 */ /* 0x000fea0003800200 */
.L_x_2910:
        /* <DEDUP_REMOVED lines=46> */
.L_x_2915:
[----:B------:R-:W-:Y:S05]  /*c470*/  BSYNC.RECONVERGENT B0 ;  /* 0x0000000000007941 */ /* 0x000fea0003800200 */
.L_x_2914:
[----:B-----5:R1:W-:Y:S02]  /*c480*/  STS.128 [R0+0x4000], R16 ;  /* 0x0040001000007388 */ /* 0x0203e40000000c00 */
.L_x_2905:
[----:B------:R-:W-:Y:S05]  /*c490*/  BSYNC.RECONVERGENT B2 ;  /* 0x0000000000027941 */ /* 0x000fea0003800200 */
.L_x_2904:
        /* <DEDUP_REMOVED lines=65> */
.L_x_2921:
[----:B------:R-:W-:Y:S05]  /*c8b0*/  BSYNC.RECONVERGENT B0 ;  /* 0x0000000000007941 */ /* 0x000fea0003800200 */
.L_x_2920:
[----:B-----5:R4:W-:Y:S02]  /*c8c0*/  STS.128 [R0+0x800], R16 ;  /* 0x0008001000007388 */ /* 0x0209e40000000c00 */
.L_x_2919:
[----:B------:R-:W-:Y:S05]  /*c8d0*/  BSYNC.RECONVERGENT B1 ;  /* 0x0000000000017941 */ /* 0x000fea0003800200 */
.L_x_2918:
        /* <DEDUP_REMOVED lines=58> */
.L_x_2925:
[----:B------:R-:W-:Y:S05]  /*cc80*/  BSYNC.RECONVERGENT B0 ;  /* 0x0000000000007941 */ /* 0x000fea0003800200 */
.L_x_2924:
[----:B-----5:R4:W-:Y:S02]  /*cc90*/  STS.128 [R0+0x2800], R16 ;  /* 0x0028001000007388 */ /* 0x0209e40000000c00 */
.L_x_2923:
[----:B------:R-:W-:Y:S05]  /*cca0*/  BSYNC.RECONVERGENT B1 ;  /* 0x0000000000017941 */ /* 0x000fea0003800200 */
.L_x_2922:
        /* <DEDUP_REMOVED lines=56> */
.L_x_2927:
[----:B------:R-:W-:Y:S05]  /*d030*/  BSYNC.RECONVERGENT B0 ;  /* 0x0000000000007941 */ /* 0x000fea0003800200 */
.L_x_2926:
[----:B-----5:R4:W-:Y:S02]  /*d040*/  STS.128 [R0+0x4800], R16 ;  /* 0x0048001000007388 */ /* 0x0209e40000000c00 */
.L_x_2917:
[----:B------:R-:W-:Y:S05]  /*d050*/  BSYNC.RECONVERGENT B2 ;  /* 0x0000000000027941 */ /* 0x000fea0003800200 */
.L_x_2916:
        /* <DEDUP_REMOVED lines=66> */
.L_x_2933:
[----:B------:R-:W-:Y:S05]  /*d480*/  BSYNC.RECONVERGENT B0 ;  /* 0x0000000000007941 */ /* 0x000fea0003800200 */
.L_x_2932:
[----:B-----5:R4:W-:Y:S02]  /*d490*/  STS.128 [R0+0x1000], R16 ;  /* 0x0010001000007388 */ /* 0x0209e40000000c00 */
.L_x_2931:
[----:B------:R-:W-:Y:S05]  /*d4a0*/  BSYNC.RECONVERGENT B1 ;  /* 0x0000000000017941 */ /* 0x000fea0003800200 */
.L_x_2930:
        /* <DEDUP_REMOVED lines=58> */
.L_x_2937:
[----:B------:R-:W-:Y:S05]  /*d850*/  BSYNC.RECONVERGENT B0 ;  /* 0x0000000000007941 */ /* 0x000fea0003800200 */
.L_x_2936:
[----:B-----5:R1:W-:Y:S02]  /*d860*/  STS.128 [R0+0x3000], R16 ;  /* 0x0030001000007388 */ /* 0x0203e40000000c00 */
.L_x_2935:
[----:B------:R-:W-:Y:S05]  /*d870*/  BSYNC.RECONVERGENT B1 ;  /* 0x0000000000017941 */ /* 0x000fea0003800200 */
.L_x_2934:
        /* <DEDUP_REMOVED lines=56> */
.L_x_2939:
[----:B------:R-:W-:Y:S05]  /*dc00*/  BSYNC.RECONVERGENT B0 ;  /* 0x0000000000007941 */ /* 0x000fea0003800200 */
.L_x_2938:
[----:B-----5:R4:W-:Y:S02]  /*dc10*/  STS.128 [R0+0x5000], R16 ;  /* 0x0050001000007388 */ /* 0x0209e40000000c00 */
.L_x_2929:
[----:B------:R-:W-:Y:S05]  /*dc20*/  BSYNC.RECONVERGENT B2 ;  /* 0x0000000000027941 */ /* 0x000fea0003800200 */
.L_x_2928:
        /* <DEDUP_REMOVED lines=66> */
.L_x_2943:
[----:B------:R-:W-:Y:S05]  /*e050*/  BSYNC.RECONVERGENT B0 ;  /* 0x0000000000007941 */ /* 0x000fea0003800200 */
.L_x_2942:
[----:B-----5:R4:W-:Y:S02]  /*e060*/  STS.128 [R0+0x1800], R16 ;  /* 0x0018001000007388 */ /* 0x0209e40000000c00 */
.L_x_2941:
[----:B------:R-:W-:Y:S05]  /*e070*/  BSYNC.RECONVERGENT B1 ;  /* 0x0000000000017941 */ /* 0x000fea0003800200 */
.L_x_2940:
        /* <DEDUP_REMOVED lines=58> */
.L_x_2947:
[----:B------:R-:W-:Y:S05]  /*e420*/  BSYNC.RECONVERGENT B0 ;  /* 0x0000000000007941 */ /* 0x000fea0003800200 */
.L_x_2946:
[----:B-----5:R4:W-:Y:S02]  /*e430*/  STS.128 [R0+0x3800], R16 ;  /* 0x0038001000007388 */ /* 0x0209e40000000c00 */
.L_x_2945:
[----:B------:R-:W-:Y:S05]  /*e440*/  BSYNC.RECONVERGENT B1 ;  /* 0x0000000000017941 */ /* 0x000fea0003800200 */
.L_x_2944:
        /* <DEDUP_REMOVED lines=56> */
.L_x_2949:
[----:B------:R-:W-:Y:S05]  /*e7d0*/  BSYNC.RECONVERGENT B0 ;  /* 0x0000000000007941 */ /* 0x000fea0003800200 */
.L_x_2948:
[----:B-----5:R4:W-:Y:S01]  /*e7e0*/  STS.128 [R0+0x5800], R16 ;  /* 0x0058001000007388 */ /* 0x0209e20000000c00 */
[----:B------:R-:W-:Y:S05]  /*e7f0*/  BRA `(.L_x_2901) ;  /* 0x0000004400787947 */ /* 0x000fea0003800000 */
.L_x_2903:
        /* <DEDUP_REMOVED lines=98> */
.L_x_2955:
[----:B------:R-:W-:Y:S05]  /*ee20*/  BSYNC.RECONVERGENT B0 ;  /* 0x0000000000007941 */ /* 0x000fea0003800200 */
.L_x_2954:
[----:B-----5:R-:W-:Y:S01]  /*ee30*/  IMAD.MOV.U32 R6, RZ, RZ, R34 ;  /* 0x000000ffff067224 */ /* 0x020fe200078e0022 */
[----:B------:R-:W-:Y:S01]  /*ee40*/  MOV R4, R32 ;  /* 0x0000002000047202 */ /* 0x000fe20000000f00 */
[----:B------:R-:W-:Y:S01]  /*ee50*/  IMAD.MOV.U32 R7, RZ, RZ, R35 ;  /* 0x000000ffff077224 */ /* 0x000fe200078e0023 */
[----:B------:R-:W-:Y:S02]  /*ee60*/  MOV R5, R33 ;  /* 0x0000002100057202 */ /* 0x000fe40000000f00 */
.L_x_2953:
[----:B------:R-:W-:Y:S05]  /*ee70*/  BSYNC.RECONVERGENT B1 ;  /* 0x0000000000017941 */ /* 0x000fea0003800200 */
.L_x_2952:
        /* <DEDUP_REMOVED lines=88> */
.L_x_2959:
[----:B------:R-:W-:Y:S05]  /*f400*/  BSYNC.RECONVERGENT B0 ;  /* 0x0000000000007941 */ /* 0x000fea0003800200 */
.L_x_2958:
[----:B-----5:R4:W-:Y:S02]  /*f410*/  STS.128 [R0+0x2000], R32 ;  /* 0x0020002000007388 */ /* 0x0209e40000000c00 */
.L_x_2957:
[----:B------:R-:W-:Y:S05]  /*f420*/  BSYNC.RECONVERGENT B1 ;  /* 0x0000000000017941 */ /* 0x000fea0003800200 */
.L_x_2956:
        /* <DEDUP_REMOVED lines=85> */
.L_x_2961:
[----:B------:R-:W-:Y:S05]  /*f980*/  BSYNC.RECONVERGENT B0 ;  /* 0x0000000000007941 */ /* 0x000fea0003800200 */
.L_x_2960:
[----:B-----5:R1:W-:Y:S02]  /*f990*/  STS.128 [R0+0x4000], R32 ;  /* 0x0040002000007388 */ /* 0x0203e40000000c00 */
.L_x_2951:
[----:B------:R-:W-:Y:S05]  /*f9a0*/  BSYNC.RECONVERGENT B2 ;  /* 0x0000000000027941 */ /* 0x000fea0003800200 */
.L_x_2950:
        /* <DEDUP_REMOVED lines=95> */
.L_x_2967:
[----:B------:R-:W-:Y:S05]  /*ffa0*/  BSYNC.RECONVERGENT B0 ;  /* 0x0000000000007941 */ /* 0x000fea0003800200 */
.L_x_2966:
[----:B-----5:R4:W-:Y:S02]  /*ffb0*/  STS.128 [R0+0x800], R32 ;  /* 0x0008002000007388 */ /* 0x0209e40000000c00 */
.L_x_2965:
[----:B------:R-:W-:Y:S05]  /*ffc0*/  BSYNC.RECONVERGENT B1 ;  /* 0x0000000000017941 */ /* 0x000fea0003800200 */
.L_x_2964:
        /* <DEDUP_REMOVED lines=88> */
.L_x_2971:
[----:B------:R-:W-:Y:S05]  /*10550*/  BSYNC.RECONVERGENT B0 ;  /* 0x0000000000007941 */ /* 0x000fea0003800200 */
.L_x_2970:
[----:B-----5:R4:W-:Y:S02]  /*10560*/  STS.128 [R0+0x2800], R32 ;  /* 0x0028002000007388 */ /* 0x0209e40000000c00 */
.L_x_2969:
[----:B------:R-:W-:Y:S05]  /*10570*/  BSYNC.RECONVERGENT B1 ;  /* 0x0000000000017941 */ /* 0x000fea0003800200 */
.L_x_2968:
        /* <DEDUP_REMOVED lines=86> */
.L_x_2973:
[----:B------:R-:W-:Y:S05]  /*10ae0*/  BSYNC.RECONVERGENT B0 ;  /* 0x0000000000007941 */ /* 0x000fea0003800200 */
.L_x_2972:
[----:B-----5:R4:W-:Y:S02]  /*10af0*/  STS.128 [R0+0x4800], R32 ;  /* 0x0048002000007388 */ /* 0x0209e40000000c00 */
.L_x_2963:
[----:B------:R-:W-:Y:S05]  /*10b00*/  BSYNC.RECONVERGENT B2 ;  /* 0x0000000000027941 */ /* 0x000fea0003800200 */
.L_x_2962:
        /* <DEDUP_REMOVED lines=96> */
.L_x_2979:
[----:B------:R-:W-:Y:S05]  /*11110*/  BSYNC.RECONVERGENT B0 ;  /* 0x0000000000007941 */ /* 0x000fea0003800200 */
.L_x_2978:
[----:B-----5:R4:W-:Y:S02]  /*11120*/  STS.128 [R0+0x1000], R32 ;  /* 0x0010002000007388 */ /* 0x0209e40000000c00 */
.L_x_2977:
[----:B------:R-:W-:Y:S05]  /*11130*/  BSYNC.RECONVERGENT B1 ;  /* 0x0000000000017941 */ /* 0x000fea0003800200 */
.L_x_2976:
        /* <DEDUP_REMOVED lines=88> */
.L_x_2983:
[----:B------:R-:W-:Y:S05]  /*116c0*/  BSYNC.RECONVERGENT B0 ;  /* 0x0000000000007941 */ /* 0x000fea0003800200 */
.L_x_2982:
[----:B-----5:R1:W-:Y:S02]  /*116d0*/  STS.128 [R0+0x3000], R32 ;  /* 0x0030002000007388 */ /* 0x0203e40000000c00 */
.L_x_2981:
[----:B------:R-:W-:Y:S05]  /*116e0*/  BSYNC.RECONVERGENT B1 ;  /* 0x0000000000017941 */ /* 0x000fea0003800200 */
.L_x_2980:
        /* <DEDUP_REMOVED lines=87> */
.L_x_2985:
[----:B------:R-:W-:Y:S05]  /*11c60*/  BSYNC.RECONVERGENT B0 ;  /* 0x0000000000007941 */ /* 0x000fea0003800200 */
.L_x_2984:
[----:B-----5:R4:W-:Y:S02]  /*11c70*/  STS.128 [R0+0x5000], R32 ;  /* 0x0050002000007388 */ /* 0x0209e40000000c00 */
.L_x_2975:
[----:B------:R-:W-:Y:S05]  /*11c80*/  BSYNC.RECONVERGENT B2 ;  /* 0x0000000000027941 */ /* 0x000fea0003800200 */
.L_x_2974:
        /* <DEDUP_REMOVED lines=96> */
.L_x_2989:
[----:B------:R-:W-:Y:S05]  /*12290*/  BSYNC.RECONVERGENT B0 ;  /* 0x0000000000007941 */ /* 0x000fea0003800200 */
.L_x_2988:
[----:B-----5:R4:W-:Y:S02]  /*122a0*/  STS.128 [R0+0x1800], R32 ;  /* 0x0018002000007388 */ /* 0x0209e40000000c00 */
.L_x_2987:
[----:B------:R-:W-:Y:S05]  /*122b0*/  BSYNC.RECONVERGENT B1 ;  /* 0x0000000000017941 */ /* 0x000fea0003800200 */
.L_x_2986:
        /* <DEDUP_REMOVED lines=87> */
.L_x_2993:
[----:B------:R-:W-:Y:S05]  /*12830*/  BSYNC.RECONVERGENT B0 ;  /* 0x0000000000007941 */ /* 0x000fea0003800200 */
.L_x_2992:
[----:B-----5:R1:W-:Y:S02]  /*12840*/  STS.128 [R0+0x3800], R32 ;  /* 0x0038002000007388 */ /* 0x0203e40000000c00 */
.L_x_2991:
[----:B------:R-:W-:Y:S05]  /*12850*/  BSYNC.RECONVERGENT B1 ;  /* 0x0000000000017941 */ /* 0x000fea0003800200 */
.L_x_2990:
        /* <DEDUP_REMOVED lines=86> */
.L_x_2995:
[----:B------:R-:W-:Y:S05]  /*12dc0*/  BSYNC.RECONVERGENT B0 ;  /* 0x0000000000007941 */ /* 0x000fea0003800200 */
.L_x_2994:
[----:B-----5:R4:W-:Y:S02]  /*12dd0*/  STS.128 [R0+0x5800], R32 ;  /* 0x0058002000007388 */ /* 0x0209e40000000c00 */
.L_x_2901:
[----:B------:R-:W-:Y:S05]  /*12de0*/  BSYNC.RECONVERGENT B3 ;  /* 0x0000000000037941 */ /* 0x000fea0003800200 */
.L_x_2890:
        /* <DEDUP_REMOVED lines=26> */
.L_x_2998:
[----:B------:R3:W-:Y:S02]  /*12f90*/  STS.128 [R0+0xa000], RZ ;  /* 0x00a000ff00007388 */ /* 0x0007e40000000c00 */
.L_x_2997:
[----:B------:R-:W-:Y:S05]  /*12fa0*/  BSYNC.RECONVERGENT B0 ;  /* 0x0000000000007941 */ /* 0x000fea0003800200 */
.L_x_2996:
[----:B------:R-:W-:Y:S01]  /*12fb0*/  ISETP.GE.AND P0, PT, R25, R6, PT ;  /* 0x000000061900720c */ /* 0x000fe20003f06270 */
[----:B------:R-:W-:-:S12]  /*12fc0*/  BSSY.RECONVERGENT B0, `(.L_x_2999) ;  /* 0x0000019000007945 */ /* 0x000fd80003800200 */
        /* <DEDUP_REMOVED lines=23> */
.L_x_3001:
[----:B------:R2:W-:Y:S02]  /*13140*/  STS.128 [R0+0xa800], RZ ;  /* 0x00a800ff00007388 */ /* 0x0005e40000000c00 */
.L_x_3000:
[----:B------:R-:W-:Y:S05]  /*13150*/  BSYNC.RECONVERGENT B0 ;  /* 0x0000000000007941 */ /* 0x000fea0003800200 */
.L_x_2999:
[----:B------:R-:W-:Y:S01]  /*13160*/  ISETP.GE.AND P0, PT, R31, R6, PT ;  /* 0x000000061f00720c */ /* 0x000fe20003f06270 */
[----:B------:R-:W-:-:S12]  /*13170*/  BSSY.RECONVERGENT B0, `(.L_x_3002) ;  /* 0x000001a000007945 */ /* 0x000fd80003800200 */
[----:B------:R-:W-:Y:S05]  /*13180*/  @P0 BRA `(.L_x_3003) ;  /* 0x0000000000600947 */ /* 0x000fea0003800000 */
[----:B-12-4-:R-:W1:Y:S01]  /*13190*/  LDC.64 R2, c[0x0][0x3b8] ;  /* 0x0000ee00ff027b82 */ /* 0x016e620000000a00 */
        /* <DEDUP_REMOVED lines=22> */
.L_x_3004:
[----:B------:R2:W-:Y:S02]  /*13300*/  STS.128 [R0+0xb000], RZ ;  /* 0x00b000ff00007388 */ /* 0x0005e40000000c00 */
.L_x_3003:
[----:B------:R-:W-:Y:S05]  /*13310*/  BSYNC.RECONVERGENT B0 ;  /* 0x0000000000007941 */ /* 0x000fea0003800200 */
.L_x_3002:
        /* <DEDUP_REMOVED lines=36> */
.L_x_3007:
[----:B------:R4:W-:Y:S02]  /*13560*/  STS.128 [R0+0xb800], RZ ;  /* 0x00b800ff00007388 */ /* 0x0009e40000000c00 */
.L_x_3006:
[----:B------:R-:W-:Y:S05]  /*13570*/  BSYNC.RECONVERGENT B0 ;  /* 0x0000000000007941 */ /* 0x000fea0003800200 */
.L_x_3005:
        /* <DEDUP_REMOVED lines=28> */
.L_x_3010:
[----:B------:R1:W-:Y:S01]  /*13740*/  STS.128 [R0+0x10000], RZ ;  /* 0x010000ff00007388 */ /* 0x0003e20000000c00 */
[----:B------:R-:W-:Y:S05]  /*13750*/  BRA `(.L_x_3011) ;  /* 0x00000000000c7947 */ /* 0x000fea0003800000 */
.L_x_3009:
[----:B------:R1:W-:Y:S04]  /*13760*/  STS.128 [R0+0xc000], RZ ;  /* 0x00c000ff00007388 */ /* 0x0003e80000000c00 */
[----:B------:R1:W-:Y:S04]  /*13770*/  STS.128 [R0+0xe000], RZ ;  /* 0x00e000ff00007388 */ /* 0x0003e80000000c00 */
[----:B------:R1:W-:Y:S02]  /*13780*/  STS.128 [R0+0x10000], RZ ;  /* 0x010000ff00007388 */ /* 0x0003e40000000c00 */
.L_x_3011:
[----:B------:R-:W-:Y:S05]  /*13790*/  BSYNC.RECONVERGENT B0 ;  /* 0x0000000000007941 */ /* 0x000fea0003800200 */
.L_x_3008:
        /* <DEDUP_REMOVED lines=28> */
.L_x_3014:
[----:B------:R2:W-:Y:S02]  /*13960*/  STS.128 [R0+0x10800], RZ ;  /* 0x010800ff00007388 */ /* 0x0005e40000000c00 */
.L_x_3013:
[----:B------:R-:W-:Y:S05]  /*13970*/  BSYNC.RECONVERGENT B0 ;  /* 0x0000000000007941 */ /* 0x000fea0003800200 */
.L_x_3012:
        /* <DEDUP_REMOVED lines=29> */
.L_x_3017:
[----:B------:R2:W-:Y:S02]  /*13b50*/  STS.128 [R0+0x11000], RZ ;  /* 0x011000ff00007388 */ /* 0x0005e40000000c00 */
.L_x_3016:
[----:B------:R-:W-:Y:S05]  /*13b60*/  BSYNC.RECONVERGENT B0 ;  /* 0x0000000000007941 */ /* 0x000fea0003800200 */
.L_x_3015:
        /* <DEDUP_REMOVED lines=33> */
.L_x_3020:
[----:B------:R2:W-:Y:S02]  /*13d80*/  STS.128 [R0+0x11800], RZ ;  /* 0x011800ff00007388 */ /* 0x0005e40000000c00 */
.L_x_3019:
[----:B------:R-:W-:Y:S05]  /*13d90*/  BSYNC.RECONVERGENT B0 ;  /* 0x0000000000007941 */ /* 0x000fea0003800200 */
.L_x_3018:
[----:B------:R-:W-:Y:S01]  /*13da0*/  LOP3.LUT R68, R68, 0x8, R135, 0x78, !PT ;  /* 0x0000000844447812 */ /* 0x000fe200078e7887 */
[----:B------:R-:W3:Y:S01]  /*13db0*/  LDCU.64 UR8, c[0x0][0x508] ;  /* 0x0000a100ff0877ac */ /* 0x000ee20008000a00 */
[----:B------:R-:W-:Y:S01]  /*13dc0*/  SHF.L.U32 R88, R3, 0xa, RZ ;  /* 0x0000000a03587819 */ /* 0x000fe200000006ff */
[----:B------:R-:W0:Y:S01]  /*13dd0*/  LDGDEPBAR ;  /* 0x00000000000079af */ /* 0x000e220000000000 */
[----:B------:R-:W-:Y:S02]  /*13de0*/  LOP3.LUT R3, R68, R145, RZ, 0x3c, !PT ;  /* 0x0000009144037212 */ /* 0x000fe400078e3cff */
[----:B------:R-:W-:Y:S02]  /*13df0*/  LOP3.LUT R88, R88, 0x400, RZ, 0xc0, !PT ;  /* 0x0000040058587812 */ /* 0x000fe400078ec0ff */
[----:B------:R-:W-:Y:S02]  /*13e00*/  LEA R91, R91, UR5, 0x1 ;  /* 0x000000055b5b7c11 */ /* 0x000fe4000f8e08ff */
[----:B------:R-:W-:-:S02]  /*13e10*/  LEA R88, R3, R88, 0x1 ;  /* 0x0000005803587211 */ /* 0x000fc400078e08ff */
[----:B------:R-:W-:Y:S01]  /*13e20*/  LOP3.LUT P0, RZ, R135, 0x2, RZ, 0xc0, !PT ;  /* 0x0000000287ff7812 */ /* 0x000fe2000780c0ff */
[----:B------:R-:W-:Y:S01]  /*13e30*/  LDSM.16.M88.4 R52, [R91] ;  /* 0x000000005b34783b */ /* 0x000fe20000000200 */
[----:B------:R-:W-:Y:S02]  /*13e40*/  MOV R181, 0x20 ;  /* 0x0000002000b57802 */ /* 0x000fe40000000f00 */
[----:B------:R-:W-:Y:S01]  /*13e50*/  IADD3 R11, PT, PT, R88, UR5, RZ ;  /* 0x00000005580b7c10 */ /* 0x000fe2000fffe0ff */
[----:B------:R-:W4:Y:S01]  /*13e60*/  LDSM.16.M88.4 R24, [R88+UR5+0x6000] ;  /* 0x006000055818783b */ /* 0x000f220008000200 */
[----:B------:R-:W-:Y:S02]  /*13e70*/  SEL R172, R181, 0xffffffe0, !P0 ;  /* 0xffffffe0b5ac7807 */ /* 0x000fe40004000000 */
[----:B------:R-:W-:Y:S01]  /*13e80*/  LOP3.LUT P2, RZ, R135, 0x4, RZ, 0xc0, !PT ;  /* 0x0000000487ff7812 */ /* 0x000fe2000784c0ff */
[----:B------:R-:W4:Y:S01]  /*13e90*/  LDSM.16.M88.4 R16, [R88+UR5+0x6800] ;  /* 0x006800055810783b */ /* 0x000f220008000200 */
[----:B------:R-:W-:-:S02]  /*13ea0*/  IADD3 R90, PT, PT, R91, R172, RZ ;  /* 0x000000ac5b5a7210 */ /* 0x000fc40007ffe0ff */
[----:B------:R-:W-:Y:S01]  /*13eb0*/  IADD3 R66, PT, PT, R11, R172, RZ ;  /* 0x000000ac0b427210 */ /* 0x000fe20007ffe0ff */
[----:B------:R-:W4:Y:S01]  /*13ec0*/  LDSM.16.M88.4 R68, [R88+UR5+0x7000] ;  /* 0x007000055844783b */ /* 0x000f220008000200 */
[----:B------:R-:W-:Y:S02]  /*13ed0*/  MOV R180, 0x40 ;  /* 0x0000004000b47802 */ /* 0x000fe40000000f00 */
[----:B------:R-:W-:Y:S01]  /*13ee0*/  ISETP.GT.AND P1, PT, R62, R195, PT ;  /* 0x000000c33e00720c */ /* 0x000fe20003f24270 */
[----:B------:R-:W4:Y:S01]  /*13ef0*/  LDSM.16.M88.4 R32, [R88+UR5+0x7800] ;  /* 0x007800055820783b */ /* 0x000f220008000200 */
[----:B------:R-:W-:Y:S02]  /*13f00*/  SEL R144, R180, 0xffffffc0, !P2 ;  /* 0xffffffc0b4907807 */ /* 0x000fe40005000000 */
[----:B---3--:R-:W-:Y:S01]  /*13f10*/  IADD3 R204, PT, PT, R63, UR8, -R200 ;  /* 0x000000083fcc7c10 */ /* 0x008fe2000fffe8c8 */
[----:B------:R-:W-:Y:S01]  /*13f20*/  LDSM.16.M88.4 R76, [R90] ;  /* 0x000000005a4c783b */ /* 0x000fe20000000200 */
[----:B------:R-:W-:-:S02]  /*13f30*/  IADD3 R89, PT, PT, R91, R144, RZ ;  /* 0x000000905b597210 */ /* 0x000fc40007ffe0ff */
[----:B------:R-:W-:Y:S01]  /*13f40*/  IADD3 R11, PT, PT, R11, R144, RZ ;  /* 0x000000900b0b7210 */ /* 0x000fe20007ffe0ff */
[----:B------:R-:W3:Y:S01]  /*13f50*/  LDSM.16.M88.4 R36, [R66+0x6000] ;  /* 0x006000004224783b */ /* 0x000ee20000000200 */
[C---:B------:R-:W-:Y:S02]  /*13f60*/  IADD3 R67, PT, PT, R172.reuse, R89, RZ ;  /* 0x00000059ac437210 */ /* 0x040fe40007ffe0ff */
[----:B------:R-:W-:Y:S01]  /*13f70*/  IADD3 R3, PT, PT, R172, R11, RZ ;  /* 0x0000000bac037210 */ /* 0x000fe20007ffe0ff */
[----:B-12---:R-:W1:Y:S04]  /*13f80*/  LDSM.16.M88.4 R12, [R66+0x6800] ;  /* 0x00680000420c783b */ /* 0x006e680000000200 */
[----:B------:R-:W2:Y:S04]  /*13f90*/  LDSM.16.M88.4 R4, [R66+0x7000] ;  /* 0x007000004204783b */ /* 0x000ea80000000200 */
[----:B------:R-:W2:Y:S04]  /*13fa0*/  LDSM.16.M88.4 R80, [R66+0x7800] ;  /* 0x007800004250783b */ /* 0x000ea80000000200 */
[----:B-----5:R-:W-:Y:S01]  /*13fb0*/  LDSM.16.M88.4 R48, [R11+0x6000] ;  /* 0x006000000b30783b */ /* 0x020fe20000000200 */
[C---:B----4-:R-:W-:Y:S03]  /*13fc0*/  HMMA.16816.F32 R28, R52.reuse, R24, RZ ;  /* 0x00000018341c723c */ /* 0x050fe600000018ff */
[----:B------:R-:W-:Y:S04]  /*13fd0*/  LDSM.16.M88.4 R44, [R11+0x6800] ;  /* 0x006800000b2c783b */ /* 0x000fe80000000200 */
[----:B------:R-:W-:Y:S01]  /*13fe0*/  LDSM.16.M88.4 R84, [R67] ;  /* 0x000000004354783b */ /* 0x000fe20000000200 */
[C---:B------:R-:W-:Y:S03]  /*13ff0*/  HMMA.16816.F32 R20, R52.reuse, R16, RZ ;  /* 0x000000103414723c */ /* 0x040fe600000018ff */
[----:B------:R-:W-:Y:S05]  /*14000*/  LDSM.16.M88.4 R40, [R11+0x7000] ;  /* 0x007000000b28783b */ /* 0x000fea0000000200 */
[C---:B------:R-:W-:Y:S08]  /*14010*/  HMMA.16816.F32 R72, R52.reuse, R68, RZ ;  /* 0x000000443448723c */ /* 0x040ff000000018ff */
[C---:B------:R-:W-:Y:S08]  /*14020*/  HMMA.16816.F32 R24, R52.reuse, R26, RZ ;  /* 0x0000001a3418723c */ /* 0x040ff000000018ff */
[C---:B------:R-:W-:Y:S08]  /*14030*/  HMMA.16816.F32 R16, R52.reuse, R18, RZ ;  /* 0x000000123410723c */ /* 0x040ff000000018ff */
[C---:B------:R-:W-:Y:S08]  /*14040*/  HMMA.16816.F32 R68, R52.reuse, R70, RZ ;  /* 0x000000463444723c */ /* 0x040ff000000018ff */
[C---:B------:R-:W-:Y:S08]  /*14050*/  HMMA.16816.F32 R56, R52.reuse, R32, RZ ;  /* 0x000000203438723c */ /* 0x040ff000000018ff */
[----:B------:R-:W-:Y:S01]  /*14060*/  HMMA.16816.F32 R52, R52, R34, RZ ;  /* 0x000000223434723c */ /* 0x000fe200000018ff */
[----:B------:R-:W4:Y:S07]  /*14070*/  LDSM.16.M88.4 R32, [R89] ;  /* 0x000000005920783b */ /* 0x000f2e0000000200 */
[C---:B---3--:R-:W-:Y:S08]  /*14080*/  HMMA.16816.F32 R28, R76.reuse, R36, R28 ;  /* 0x000000244c1c723c */ /* 0x048ff0000000181c */
[C---:B------:R-:W-:Y:S01]  /*14090*/  HMMA.16816.F32 R24, R76.reuse, R38, R24 ;  /* 0x000000264c18723c */ /* 0x040fe20000001818 */
[----:B------:R-:W3:Y:S07]  /*140a0*/  LDSM.16.M88.4 R36, [R11+0x7800] ;  /* 0x007800000b24783b */ /* 0x000eee0000000200 */
[C---:B-1----:R-:W-:Y:S08]  /*140b0*/  HMMA.16816.F32 R20, R76.reuse, R12, R20 ;  /* 0x0000000c4c14723c */ /* 0x042ff00000001814 */
[C---:B------:R-:W-:Y:S01]  /*140c0*/  HMMA.16816.F32 R16, R76.reuse, R14, R16 ;  /* 0x0000000e4c10723c */ /* 0x040fe20000001810 */
[----:B------:R-:W1:Y:S07]  /*140d0*/  LDSM.16.M88.4 R12, [R3+0x6000] ;  /* 0x00600000030c783b */ /* 0x000e6e0000000200 */
[C---:B--2---:R-:W-:Y:S08]  /*140e0*/  HMMA.16816.F32 R72, R76.reuse, R4, R72 ;  /* 0x000000044c48723c */ /* 0x044ff00000001848 */
[C---:B------:R-:W-:Y:S01]  /*140f0*/  HMMA.16816.F32 R68, R76.reuse, R6, R68 ;  /* 0x000000064c44723c */ /* 0x040fe20000001844 */
[----:B------:R-:W2:Y:S07]  /*14100*/  LDSM.16.M88.4 R4, [R3+0x6800] ;  /* 0x006800000304783b */ /* 0x000eae0000000200 */
[C---:B------:R-:W-:Y:S08]  /*14110*/  HMMA.16816.F32 R56, R76.reuse, R80, R56 ;  /* 0x000000504c38723c */ /* 0x040ff00000001838 */
[----:B------:R-:W-:Y:S01]  /*14120*/  HMMA.16816.F32 R52, R76, R82, R52 ;  /* 0x000000524c34723c */ /* 0x000fe20000001834 */
[----:B------:R-:W2:Y:S04]  /*14130*/  LDSM.16.M88.4 R76, [R3+0x7800] ;  /* 0x00780000034c783b */ /* 0x000ea80000000200 */
[----:B------:R-:W2:Y:S03]  /*14140*/  LDSM.16.M88.4 R80, [R3+0x7000] ;  /* 0x007000000350783b */ /* 0x000ea60000000200 */
[C---:B----4-:R-:W-:Y:S08]  /*14150*/  HMMA.16816.F32 R28, R32.reuse, R48, R28 ;  /* 0x00000030201c723c */ /* 0x050ff0000000181c */
[C---:B------:R-:W-:Y:S01]  /*14160*/  HMMA.16816.F32 R24, R32.reuse, R50, R24 ;  /* 0x000000322018723c */ /* 0x040fe20000001818 */
[----:B------:R-:W-:Y:S07]  /*14170*/  LDSM.16.M88.4 R48, [R91+0x2000] ;  /* 0x002000005b30783b */ /* 0x000fee0000000200 */
[C---:B------:R-:W-:Y:S08]  /*14180*/  HMMA.16816.F32 R20, R32.reuse, R44, R20 ;  /* 0x0000002c2014723c */ /* 0x040ff00000001814 */
[C---:B------:R-:W-:Y:S01]  /*14190*/  HMMA.16816.F32 R16, R32.reuse, R46, R16 ;  /* 0x0000002e2010723c */ /* 0x040fe20000001810 */
[----:B------:R-:W4:Y:S07]  /*141a0*/  LDSM.16.M88.4 R44, [R88+UR5+0x8000] ;  /* 0x00800005582c783b */ /* 0x000f2e0008000200 */
[C---:B---3--:R-:W-:Y:S08]  /*141b0*/  HMMA.16816.F32 R56, R32.reuse, R36, R56 ;  /* 0x000000242038723c */ /* 0x048ff00000001838 */
[----:B------:R-:W-:Y:S01]  /*141c0*/  HMMA.16816.F32 R52, R32, R38, R52 ;  /* 0x000000262034723c */ /* 0x000fe20000001834 */
[----:B------:R-:W3:Y:S07]  /*141d0*/  LDSM.16.M88.4 R36, [R88+UR5+0x9000] ;  /* 0x009000055824783b */ /* 0x000eee0008000200 */
[C---:B-1----:R-:W-:Y:S08]  /*141e0*/  HMMA.16816.F32 R28, R84.reuse, R12, R28 ;  /* 0x0000000c541c723c */ /* 0x042ff0000000181c */
[C---:B------:R-:W-:Y:S01]  /*141f0*/  HMMA.16816.F32 R24, R84.reuse, R14, R24 ;  /* 0x0000000e5418723c */ /* 0x040fe20000001818 */
[----:B------:R-:W-:Y:S07]  /*14200*/  LDSM.16.M88.4 R12, [R90+0x2000] ;  /* 0x002000005a0c783b */ /* 0x000fee0000000200 */
[C---:B--2---:R-:W-:Y:S08]  /*14210*/  HMMA.16816.F32 R20, R84.reuse, R4, R20 ;  /* 0x000000045414723c */ /* 0x044ff00000001814 */
[----:B------:R-:W-:Y:S01]  /*14220*/  HMMA.16816.F32 R16, R84, R6, R16 ;  /* 0x000000065410723c */ /* 0x000fe20000001810 */
[----:B------:R-:W1:Y:S07]  /*14230*/  LDSM.16.M88.4 R4, [R66+0x8000] ;  /* 0x008000004204783b */ /* 0x000e6e0000000200 */
[C---:B------:R-:W-:Y:S08]  /*14240*/  HMMA.16816.F32 R72, R32.reuse, R40, R72 ;  /* 0x000000282048723c */ /* 0x040ff00000001848 */
[----:B------:R-:W-:Y:S01]  /*14250*/  HMMA.16816.F32 R68, R32, R42, R68 ;  /* 0x0000002a2044723c */ /* 0x000fe20000001844 */
[----:B------:R-:W2:Y:S04]  /*14260*/  LDSM.16.M88.4 R40, [R88+UR5+0x8800] ;  /* 0x008800055828783b */ /* 0x000ea80008000200 */
[----:B------:R-:W2:Y:S03]  /*14270*/  LDSM.16.M88.4 R32, [R88+UR5+0x9800] ;  /* 0x009800055820783b */ /* 0x000ea60008000200 */
[C---:B------:R-:W-:Y:S08]  /*14280*/  HMMA.16816.F32 R56, R84.reuse, R76, R56 ;  /* 0x0000004c5438723c */ /* 0x040ff00000001838 */
[C---:B------:R-:W-:Y:S08]  /*14290*/  HMMA.16816.F32 R72, R84.reuse, R80, R72 ;  /* 0x000000505448723c */ /* 0x040ff00000001848 */
[C---:B------:R-:W-:Y:S01]  /*142a0*/  HMMA.16816.F32 R68, R84.reuse, R82, R68 ;  /* 0x000000525444723c */ /* 0x040fe20000001844 */
[----:B------:R-:W-:Y:S07]  /*142b0*/  LDSM.16.M88.4 R80, [R66+0x9000] ;  /* 0x009000004250783b */ /* 0x000fee0000000200 */
[----:B------:R-:W-:Y:S01]  /*142c0*/  HMMA.16816.F32 R76, R84, R78, R52 ;  /* 0x0000004e544c723c */ /* 0x000fe20000001834 */
[----:B------:R-:W2:Y:S07]  /*142d0*/  LDSM.16.M88.4 R52, [R66+0x8800] ;  /* 0x008800004234783b */ /* 0x000eae0000000200 */
[C---:B----4-:R-:W-:Y:S08]  /*142e0*/  HMMA.16816.F32 R28, R48.reuse, R44, R28 ;  /* 0x0000002c301c723c */ /* 0x050ff0000000181c */
[C---:B------:R-:W-:Y:S01]  /*142f0*/  HMMA.16816.F32 R24, R48.reuse, R46, R24 ;  /* 0x0000002e3018723c */ /* 0x040fe20000001818 */
[----:B------:R-:W4:Y:S07]  /*14300*/  LDSM.16.M88.4 R44, [R66+0x9800] ;  /* 0x00980000422c783b */ /* 0x000f2e0000000200 */
[C---:B---3--:R-:W-:Y:S08]  /*14310*/  HMMA.16816.F32 R72, R48.reuse, R36, R72 ;  /* 0x000000243048723c */ /* 0x048ff00000001848 */
[----:B------:R-:W-:Y:S01]  /*14320*/  HMMA.16816.F32 R68, R48, R38, R68 ;  /* 0x000000263044723c */ /* 0x000fe20000001844 */
[----:B------:R-:W-:Y:S07]  /*14330*/  LDSM.16.M88.4 R36, [R89+0x2000] ;  /* 0x002000005924783b */ /* 0x000fee0000000200 */
[C---:B-1----:R-:W-:Y:S08]  /*14340*/  HMMA.16816.F32 R28, R12.reuse, R4, R28 ;  /* 0x000000040c1c723c */ /* 0x042ff0000000181c */
[----:B------:R-:W-:Y:S01]  /*14350*/  HMMA.16816.F32 R24, R12, R6, R24 ;  /* 0x000000060c18723c */ /* 0x000fe20000001818 */
[----:B------:R-:W1:Y:S07]  /*14360*/  LDSM.16.M88.4 R4, [R11+0x8800] ;  /* 0x008800000b04783b */ /* 0x000e6e0000000200 */
[C---:B--2---:R-:W-:Y:S08]  /*14370*/  HMMA.16816.F32 R20, R48.reuse, R40, R20 ;  /* 0x000000283014723c */ /* 0x044ff00000001814 */
[C---:B------:R-:W-:Y:S01]  /*14380*/  HMMA.16816.F32 R16, R48.reuse, R42, R16 ;  /* 0x0000002a3010723c */ /* 0x040fe20000001810 */
[----:B------:R-:W-:Y:S07]  /*14390*/  LDSM.16.M88.4 R40, [R11+0x9000] ;  /* 0x009000000b28783b */ /* 0x000fee0000000200 */
[C---:B------:R-:W-:Y:S08]  /*143a0*/  HMMA.16816.F32 R56, R48.reuse, R32, R56 ;  /* 0x000000203038723c */ /* 0x040ff00000001838 */
[----:B------:R-:W-:Y:S01]  /*143b0*/  HMMA.16816.F32 R76, R48, R34, R76 ;  /* 0x00000022304c723c */ /* 0x000fe2000000184c */
[----:B------:R-:W2:Y:S04]  /*143c0*/  LDSM.16.M88.4 R32, [R11+0x8000] ;  /* 0x008000000b20783b */ /* 0x000ea80000000200 */
[----:B------:R-:W3:Y:S03]  /*143d0*/  LDSM.16.M88.4 R48, [R11+0x9800] ;  /* 0x009800000b30783b */ /* 0x000ee60000000200 */
[C---:B------:R-:W-:Y:S08]  /*143e0*/  HMMA.16816.F32 R20, R12.reuse, R52, R20 ;  /* 0x000000340c14723c */ /* 0x040ff00000001814 */
[C---:B------:R-:W-:Y:S01]  /*143f0*/  HMMA.16816.F32 R16, R12.reuse, R54, R16 ;  /* 0x000000360c10723c */ /* 0x040fe20000001810 */
[----:B------:R-:W-:Y:S07]  /*14400*/  LDSM.16.M88.4 R52, [R88+UR5+0xa000] ;  /* 0x00a000055834783b */ /* 0x000fee0008000200 */
[C---:B------:R-:W-:Y:S08]  /*14410*/  HMMA.16816.F32 R72, R12.reuse, R80, R72 ;  /* 0x000000500c48723c */ /* 0x040ff00000001848 */
[C---:B------:R-:W-:Y:S08]  /*14420*/  HMMA.16816.F32 R68, R12.reuse, R82, R68 ;  /* 0x000000520c44723c */ /* 0x040ff00000001844 */
[C---:B----4-:R-:W-:Y:S08]  /*14430*/  HMMA.16816.F32 R56, R12.reuse, R44, R56 ;  /* 0x0000002c0c38723c */ /* 0x050ff00000001838 */
[----:B------:R-:W-:Y:S01]  /*14440*/  HMMA.16816.F32 R76, R12, R46, R76 ;  /* 0x0000002e0c4c723c */ /* 0x000fe2000000184c */
[----:B------:R-:W-:Y:S04]  /*14450*/  LDSM.16.M88.4 R44, [R67+0x2000] ;  /* 0x00200000432c783b */ /* 0x000fe80000000200 */
[----:B------:R-:W4:Y:S03]  /*14460*/  LDSM.16.M88.4 R12, [R3+0x8000] ;  /* 0x00800000030c783b */ /* 0x000f260000000200 */
[C---:B-1----:R-:W-:Y:S08]  /*14470*/  HMMA.16816.F32 R20, R36.reuse, R4, R20 ;  /* 0x000000042414723c */ /* 0x042ff00000001814 */
[C---:B------:R-:W-:Y:S01]  /*14480*/  HMMA.16816.F32 R16, R36.reuse, R6, R16 ;  /* 0x000000062410723c */ /* 0x040fe20000001810 */
[----:B------:R-:W1:Y:S07]  /*14490*/  LDSM.16.M88.4 R4, [R3+0x9000] ;  /* 0x009000000304783b */ /* 0x000e6e0000000200 */
[C---:B--2---:R-:W-:Y:S08]  /*144a0*/  HMMA.16816.F32 R28, R36.reuse, R32, R28 ;  /* 0x00000020241c723c */ /* 0x044ff0000000181c */
[C---:B------:R-:W-:Y:S01]  /*144b0*/  HMMA.16816.F32 R24, R36.reuse, R34, R24 ;  /* 0x000000222418723c */ /* 0x040fe20000001818 */
[----:B------:R-:W2:Y:S07]  /*144c0*/  LDSM.16.M88.4 R32, [R3+0x8800] ;  /* 0x008800000320783b */ /* 0x000eae0000000200 */
[C---:B------:R-:W-:Y:S01]  /*144d0*/  HMMA.16816.F32 R80, R36.reuse, R40, R72 ;  /* 0x000000282450723c */ /* 0x040fe20000001848 */
[----:B------:R-:W2:Y:S07]  /*144e0*/  LDSM.16.M88.4 R72, [R91+0x4000] ;  /* 0x004000005b48783b */ /* 0x000eae0000000200 */
[C---:B------:R-:W-:Y:S01]  /*144f0*/  HMMA.16816.F32 R68, R36.reuse, R42, R68 ;  /* 0x0000002a2444723c */ /* 0x040fe20000001844 */
[----:B------:R-:W-:Y:S07]  /*14500*/  LDSM.16.M88.4 R40, [R90+0x4000] ;  /* 0x004000005a28783b */ /* 0x000fee0000000200 */
[C---:B---3--:R-:W-:Y:S08]  /*14510*/  HMMA.16816.F32 R56, R36.reuse, R48, R56 ;  /* 0x000000302438723c */ /* 0x048ff00000001838 */
[----:B------:R-:W-:Y:S01]  /*14520*/  HMMA.16816.F32 R76, R36, R50, R76 ;  /* 0x00000032244c723c */ /* 0x000fe2000000184c */
[----:B------:R-:W3:Y:S07]  /*14530*/  LDSM.16.M88.4 R36, [R3+0x9800] ;  /* 0x009800000324783b */ /* 0x000eee0000000200 */
[C---:B----4-:R-:W-:Y:S01]  /*14540*/  HMMA.16816.F32 R48, R44.reuse, R12, R28 ;  /* 0x0000000c2c30723c */ /* 0x050fe2000000181c */
[----:B------:R-:W4:Y:S07]  /*14550*/  LDSM.16.M88.4 R28, [R66+0xa000] ;  /* 0x00a00000421c783b */ /* 0x000f2e0000000200 */
[C---:B------:R-:W-:Y:S01]  /*14560*/  HMMA.16816.F32 R24, R44.reuse, R14, R24 ;  /* 0x0000000e2c18723c */ /* 0x040fe20000001818 */
[----:B------:R-:W4:Y:S07]  /*14570*/  LDSM.16.M88.4 R12, [R88+UR5+0xa800] ;  /* 0x00a80005580c783b */ /* 0x000f2e0008000200 */
[C---:B-1----:R-:W-:Y:S08]  /*14580*/  HMMA.16816.F32 R80, R44.reuse, R4, R80 ;  /* 0x000000042c50723c */ /* 0x042ff00000001850 */
[C---:B------:R-:W-:Y:S01]  /*14590*/  HMMA.16816.F32 R68, R44.reuse, R6, R68 ;  /* 0x000000062c44723c */ /* 0x040fe20000001844 */
[----:B------:R-:W1:Y:S07]  /*145a0*/  LDSM.16.M88.4 R4, [R88+UR5+0xb000] ;  /* 0x00b000055804783b */ /* 0x000e6e0008000200 */
[C---:B--2---:R-:W-:Y:S08]  /*145b0*/  HMMA.16816.F32 R20, R44.reuse, R32, R20 ;  /* 0x000000202c14723c */ /* 0x044ff00000001814 */
[----:B------:R-:W-:Y:S01]  /*145c0*/  HMMA.16816.F32 R16, R44, R34, R16 ;  /* 0x000000222c10723c */ /* 0x000fe20000001810 */
[----:B------:R-:W-:Y:S07]  /*145d0*/  LDSM.16.M88.4 R32, [R11+0xa000] ;  /* 0x00a000000b20783b */ /* 0x000fee0000000200 */
[C---:B------:R-:W-:Y:S01]  /*145e0*/  HMMA.16816.F32 R84, R72.reuse, R52, R48 ;  /* 0x000000344854723c */ /* 0x040fe20000001830 */
[----:B------:R-:W2:Y:S04]  /*145f0*/  LDSM.16.M88.4 R48, [R89+0x4000] ;  /* 0x004000005930783b */ /* 0x000ea80000000200 */
[----:B------:R-:W-:Y:S03]  /*14600*/  LDSM.16.M88.4 R88, [R88+UR5+0xb800] ;  /* 0x00b800055858783b */ /* 0x000fe60008000200 */
[----:B------:R-:W-:Y:S01]  /*14610*/  HMMA.16816.F32 R24, R72, R54, R24 ;  /* 0x000000364818723c */ /* 0x000fe20000001818 */
[----:B------:R-:W2:Y:S07]  /*14620*/  LDSM.16.M88.4 R52, [R66+0xa800] ;  /* 0x00a800004234783b */ /* 0x000eae0000000200 */
[C---:B---3--:R-:W-:Y:S08]  /*14630*/  HMMA.16816.F32 R56, R44.reuse, R36, R56 ;  /* 0x000000242c38723c */ /* 0x048ff00000001838 */
[----:B------:R-:W-:Y:S01]  /*14640*/  HMMA.16816.F32 R76, R44, R38, R76 ;  /* 0x000000262c4c723c */ /* 0x000fe2000000184c */
[----:B------:R-:W-:Y:S04]  /*14650*/  LDSM.16.M88.4 R44, [R67+0x4000] ;  /* 0x00400000432c783b */ /* 0x000fe80000000200 */
[----:B------:R-:W3:Y:S03]  /*14660*/  LDSM.16.M88.4 R36, [R3+0xa000] ;  /* 0x00a000000324783b */ /* 0x000ee60000000200 */
[C---:B----4-:R-:W-:Y:S08]  /*14670*/  HMMA.16816.F32 R84, R40.reuse, R28, R84 ;  /* 0x0000001c2854723c */ /* 0x050ff00000001854 */
[----:B------:R-:W-:Y:S08]  /*14680*/  HMMA.16816.F32 R24, R40, R30, R24 ;  /* 0x0000001e2818723c */ /* 0x000ff00000001818 */
[C---:B------:R-:W-:Y:S08]  /*14690*/  HMMA.16816.F32 R20, R72.reuse, R12, R20 ;  /* 0x0000000c4814723c */ /* 0x040ff00000001814 */
[C---:B------:R-:W-:Y:S01]  /*146a0*/  HMMA.16816.F32 R16, R72.reuse, R14, R16 ;  /* 0x0000000e4810723c */ /* 0x040fe20000001810 */
[----:B------:R-:W4:Y:S07]  /*146b0*/  LDSM.16.M88.4 R12, [R11+0xa800] ;  /* 0x00a800000b0c783b */ /* 0x000f2e0000000200 */
[C---:B-1----:R-:W-:Y:S08]  /*146c0*/  HMMA.16816.F32 R80, R72.reuse, R4, R80 ;  /* 0x000000044850723c */ /* 0x042ff00000001850 */
[----:B------:R-:W-:Y:S01]  /*146d0*/  HMMA.16816.F32 R68, R72, R6, R68 ;  /* 0x000000064844723c */ /* 0x000fe20000001844 */
[----:B------:R-:W1:Y:S07]  /*146e0*/  LDSM.16.M88.4 R4, [R66+0xb000] ;  /* 0x00b000004204783b */ /* 0x000e6e0000000200 */
[C---:B--2---:R-:W-:Y:S08]  /*146f0*/  HMMA.16816.F32 R84, R48.reuse, R32, R84 ;  /* 0x000000203054723c */ /* 0x044ff00000001854 */
[----:B------:R-:W-:Y:S01]  /*14700*/  HMMA.16816.F32 R24, R48, R34, R24 ;  /* 0x000000223018723c */ /* 0x000fe20000001818 */
[----:B------:R-:W-:Y:S07]  /*14710*/  LDSM.16.M88.4 R32, [R11+0xb000] ;  /* 0x00b000000b20783b */ /* 0x000fee0000000200 */
[----:B------:R-:W-:Y:S01]  /*14720*/  HMMA.16816.F32 R28, R40, R52, R20 ;  /* 0x00000034281c723c */ /* 0x000fe20000001814 */
[----:B------:R-:W2:Y:S07]  /*14730*/  LDSM.16.M88.4 R20, [R3+0xa800] ;  /* 0x00a800000314783b */ /* 0x000eae0000000200 */
[C---:B---3--:R-:W-:Y:S08]  /*14740*/  HMMA.16816.F32 R84, R44.reuse, R36, R84 ;  /* 0x000000242c54723c */ /* 0x048ff00000001854 */
[----:B------:R-:W-:Y:S01]  /*14750*/  HMMA.16816.F32 R24, R44, R38, R24 ;  /* 0x000000262c18723c */ /* 0x000fe20000001818 */
[----:B------:R-:W3:Y:S07]  /*14760*/  LDSM.16.M88.4 R36, [R66+0xb800] ;  /* 0x00b800004224783b */ /* 0x000eee0000000200 */
[----:B------:R-:W-:Y:S03]  /*14770*/  HMMA.16816.F32 R16, R40, R54, R16 ;  /* 0x000000362810723c */ /* 0x000fe60000001810 */
[----:B------:R-:W-:Y:S01]  /*14780*/  FMUL.FTZ R52, R84, UR9 ;  /* 0x0000000954347c20 */ /* 0x000fe20008410000 */
[----:B------:R-:W-:Y:S01]  /*14790*/  FMUL.FTZ R53, R85, UR9 ;  /* 0x0000000955357c20 */ /* 0x000fe20008410000 */
[----:B------:R-:W-:Y:S01]  /*147a0*/  FMUL.FTZ R67, R86, UR9 ;  /* 0x0000000956437c20 */ /* 0x000fe20008410000 */
[----:B------:R-:W-:-:S02]  /*147b0*/  FMUL.FTZ R54, R87, UR9 ;  /* 0x0000000957367c20 */ /* 0x000fc40008410000 */
[----:B----4-:R-:W-:Y:S01]  /*147c0*/  HMMA.16816.F32 R28, R48, R12, R28 ;  /* 0x0000000c301c723c */ /* 0x010fe2000000181c */
[----:B------:R-:W4:Y:S02]  /*147d0*/  MUFU.TANH R52, R52 ;  /* 0x0000003400347308 */ /* 0x000f240000002400 */
[----:B------:R-:W-:Y:S01]  /*147e0*/  FMUL.FTZ R55, R25, UR9 ;  /* 0x0000000919377c20 */ /* 0x000fe20008410000 */
[----:B------:R-:W-:Y:S01]  /*147f0*/  FMUL.FTZ R25, R26, UR9 ;  /* 0x000000091a197c20 */ /* 0x000fe20008410000 */
[----:B------:R-:W-:Y:S01]  /*14800*/  FMUL.FTZ R26, R27, UR9 ;  /* 0x000000091b1a7c20 */ /* 0x000fe20008410000 */
[----:B------:R-:W-:Y:S02]  /*14810*/  FMUL.FTZ R24, R24, UR9 ;  /* 0x0000000918187c20 */ /* 0x000fe40008410000 */
[----:B-1----:R-:W-:Y:S01]  /*14820*/  HMMA.16816.F32 R80, R40, R4, R80 ;  /* 0x000000042850723c */ /* 0x002fe20000001850 */
[----:B------:R-:W1:Y:S07]  /*14830*/  MUFU.TANH R53, R53 ;  /* 0x0000003500357308 */ /* 0x000e6e0000002400 */
        /* <DEDUP_REMOVED lines=10> */
[C---:B--2---:R-:W-:Y:S02]  /*148e0*/  HMMA.16816.F32 R28, R44.reuse, R20, R28 ;  /* 0x000000142c1c723c */ /* 0x044fe4000000181c */
[----:B------:R-:W2:Y:S06]  /*148f0*/  MUFU.TANH R25, R25 ;  /* 0x0000001900197308 */ /* 0x000eac0000002400 */
[----:B------:R-:W-:Y:S01]  /*14900*/  HMMA.16816.F32 R16, R44, R22, R16 ;  /* 0x000000162c10723c */ /* 0x000fe20000001810 */
[----:B------:R-:W2:Y:S01]  /*14910*/  LDSM.16.M88.4 R20, [R3+0xb800] ;  /* 0x00b800000314783b */ /* 0x000ea20000000200 */
[----:B------:R-:W1:Y:S01]  /*14920*/  MUFU.TANH R26, R26 ;  /* 0x0000001a001a7308 */ /* 0x000e620000002400 */
[----:B------:R-:W-:-:S05]  /*14930*/  DEPBAR.LE SB0, 0x0 ;  /* 0x000080000000791a */ /* 0x000fca0000000000 */
[C---:B---3--:R-:W-:Y:S03]  /*14940*/  HMMA.16816.F32 R56, R40.reuse, R36, R56 ;  /* 0x000000242838723c */ /* 0x048fe60000001838 */
[----:B------:R-:W-:Y:S01]  /*14950*/  FMUL.FTZ R27, R28, UR9 ;  /* 0x000000091c1b7c20 */ /* 0x000fe20008410000 */
[----:B------:R-:W-:Y:S01]  /*14960*/  FMUL.FTZ R28, R30, UR9 ;  /* 0x000000091e1c7c20 */ /* 0x000fe20008410000 */
[----:B------:R-:W-:Y:S01]  /*14970*/  FMUL.FTZ R30, R31, UR9 ;  /* 0x000000091f1e7c20 */ /* 0x000fe20008410000 */
[----:B------:R-:W-:Y:S02]  /*14980*/  FMUL.FTZ R29, R29, UR9 ;  /* 0x000000091d1d7c20 */ /* 0x000fe40008410000 */
[----:B------:R-:W-:Y:S01]  /*14990*/  HMMA.16816.F32 R76, R40, R38, R76 ;  /* 0x00000026284c723c */ /* 0x000fe2000000184c */
[----:B------:R-:W3:Y:S02]  /*149a0*/  MUFU.TANH R27, R27 ;  /* 0x0000001b001b7308 */ /* 0x000ee40000002400 */
[----:B------:R-:W-:-:S05]  /*149b0*/  FMUL.FTZ R16, R16, UR9 ;  /* 0x0000000910107c20 */ /* 0x000fca0008410000 */
[C---:B------:R-:W-:Y:S01]  /*149c0*/  HMMA.16816.F32 R80, R48.reuse, R32, R80 ;  /* 0x000000203050723c */ /* 0x040fe20000001850 */
[----:B----4-:R4:W2:Y:S07]  /*149d0*/  MUFU.TANH R11, R16 ;  /* 0x00000010000b7308 */ /* 0x0108ae0000002400 */
[C---:B------:R-:W-:Y:S01]  /*149e0*/  HMMA.16816.F32 R68, R48.reuse, R34, R68 ;  /* 0x000000223044723c */ /* 0x040fe20000001844 */
[----:B------:R-:W2:Y:S07]  /*149f0*/  MUFU.TANH R29, R29 ;  /* 0x0000001d001d7308 */ /* 0x000eae0000002400 */
[----:B-1----:R-:W-:Y:S01]  /*14a00*/  HMMA.16816.F32 R56, R48, R4, R56 ;  /* 0x000000043038723c */ /* 0x002fe20000001838 */
[----:B------:R-:W-:Y:S01]  /*14a10*/  FMUL.FTZ R4, R19, UR9 ;  /* 0x0000000913047c20 */ /* 0x000fe20008410000 */
[----:B------:R-:W-:Y:S01]  /*14a20*/  LOP3.LUT R5, R183, 0x1f0, RZ, 0xc0, !PT ;  /* 0x000001f0b7057812 */ /* 0x000fe200078ec0ff */
[----:B------:R-:W1:Y:S03]  /*14a30*/  MUFU.TANH R28, R28 ;  /* 0x0000001c001c7308 */ /* 0x000e660000002400 */
[----:B------:R-:W-:-:S02]  /*14a40*/  IADD3 R5, PT, PT, R8, R5, R65 ;  /* 0x0000000508057210 */ /* 0x000fc40007ffe041 */
[----:B------:R-:W-:Y:S02]  /*14a50*/  HMMA.16816.F32 R76, R48, R6, R76 ;  /* 0x00000006304c723c */ /* 0x000fe4000000184c */
[C---:B------:R-:W-:Y:S01]  /*14a60*/  IADD3 R204, PT, PT, R5.reuse, R204, RZ ;  /* 0x000000cc05cc7210 */ /* 0x040fe20007ffe0ff */
[----:B------:R-:W1:Y:S01]  /*14a70*/  MUFU.TANH R30, R30 ;  /* 0x0000001e001e7308 */ /* 0x000e620000002400 */
[----:B------:R-:W-:Y:S02]  /*14a80*/  IADD3 R5, PT, PT, R5, R63, -R64 ;  /* 0x0000003f05057210 */ /* 0x000fe40007ffe840 */
[--C-:B------:R-:W-:Y:S02]  /*14a90*/  VIADDMNMX R206, R204, 0x1, R63.reuse, PT ;  /* 0x00000001ccce7846 */ /* 0x100fe4000380013f */
[----:B------:R-:W-:Y:S01]  /*14aa0*/  HMMA.16816.F32 R80, R44, R12, R80 ;  /* 0x0000000c2c50723c */ /* 0x000fe20000001850 */
[----:B------:R-:W-:Y:S01]  /*14ab0*/  FMUL.FTZ R12, R18, UR9 ;  /* 0x00000009120c7c20 */ /* 0x000fe20008410000 */
[----:B------:R-:W-:Y:S01]  /*14ac0*/  FMUL.FTZ R13, R17, UR9 ;  /* 0x00000009110d7c20 */ /* 0x000fe20008410000 */
[----:B------:R-:W1:Y:S01]  /*14ad0*/  MUFU.TANH R4, R4 ;  /* 0x0000000400047308 */ /* 0x000e620000002400 */
[----:B------:R-:W-:-:S02]  /*14ae0*/  VIADDMNMX R204, R204, 0x9, R63, PT ;  /* 0x00000009cccc7846 */ /* 0x000fc4000380013f */
[----:B------:R-:W-:Y:S02]  /*14af0*/  VIMNMX R207, PT, PT, RZ, R5, !PT ;  /* 0x00000005ffcf7248 */ /* 0x000fe40007fe0100 */
[C---:B------:R-:W-:Y:S01]  /*14b00*/  HMMA.16816.F32 R68, R44.reuse, R14, R68 ;  /* 0x0000000e2c44723c */ /* 0x040fe20000001844 */
[----:B------:R-:W-:Y:S02]  /*14b10*/  VIADDMNMX R205, R5, 0x8, RZ, !PT ;  /* 0x0000000805cd7846 */ /* 0x000fe400078001ff */
[----:B------:R-:W1:Y:S05]  /*14b20*/  MUFU.TANH R13, R13 ;  /* 0x0000000d000d7308 */ /* 0x000e6a0000002400 */
[C---:B--2---:R-:W-:Y:S03]  /*14b30*/  HMMA.16816.F32 R56, R44.reuse, R20, R56 ;  /* 0x000000142c38723c */ /* 0x044fe60000001838 */
[----:B------:R-:W-:Y:S01]  /*14b40*/  FMUL.FTZ R14, R80, UR9 ;  /* 0x00000009500e7c20 */ /* 0x000fe20008410000 */
[----:B------:R-:W-:Y:S01]  /*14b50*/  FMUL.FTZ R15, R81, UR9 ;  /* 0x00000009510f7c20 */ /* 0x000fe20008410000 */
[----:B----4-:R-:W-:Y:S01]  /*14b60*/  FMUL.FTZ R16, R82, UR9 ;  /* 0x0000000952107c20 */ /* 0x010fe20008410000 */
[----:B------:R-:W-:Y:S01]  /*14b70*/  FMUL.FTZ R3, R83, UR9 ;  /* 0x0000000953037c20 */ /* 0x000fe20008410000 */
[----:B------:R-:W2:Y:S01]  /*14b80*/  MUFU.TANH R12, R12 ;  /* 0x0000000c000c7308 */ /* 0x000ea20000002400 */
[----:B------:R-:W-:Y:S03]  /*14b90*/  HMMA.16816.F32 R76, R44, R22, R76 ;  /* 0x000000162c4c723c */ /* 0x000fe6000000184c */
[----:B------:R-:W-:Y:S01]  /*14ba0*/  FMUL.FTZ R18, R68, UR9 ;  /* 0x0000000944127c20 */ /* 0x000fe20008410000 */
[----:B------:R-:W-:Y:S01]  /*14bb0*/  FMUL.FTZ R21, R69, UR9 ;  /* 0x0000000945157c20 */ /* 0x000fe20008410000 */
[----:B------:R-:W-:Y:S01]  /*14bc0*/  FMUL.FTZ R20, R70, UR9 ;  /* 0x0000000946147c20 */ /* 0x000fe20008410000 */
[----:B------:R-:W-:Y:S01]  /*14bd0*/  FMUL.FTZ R6, R71, UR9 ;  /* 0x0000000947067c20 */ /* 0x000fe20008410000 */
[----:B------:R-:W4:Y:S04]  /*14be0*/  MUFU.TANH R14, R14 ;  /* 0x0000000e000e7308 */ /* 0x000f280000002400 */
        /* <DEDUP_REMOVED lines=37> */
.L_x_3022:
        /* <DEDUP_REMOVED lines=49> */
[----:B------:R-:W-:Y:S01]  /*15150*/  IMAD R5, R40, UR11, R5 ;  /* 0x0000000b28057c24 */ /* 0x000fe2000f8e0205 */
[----:B--2---:R-:W-:Y:S01]  /*15160*/  IADD3 R7, PT, PT, R42, -R7, RZ ;  /* 0x800000072a077210 */ /* 0x004fe20007ffe0ff */
[----:B------:R-:W-:-:S03]  /*15170*/  IMAD.WIDE.U32 R42, R40, UR10, RZ ;  /* 0x0000000a282a7c25 */ /* 0x000fc6000f8e00ff */
[----:B------:R-:W-:Y:S01]  /*15180*/  SHF.R.S32.HI R17, RZ, 0x1f, R7 ;  /* 0x0000001fff117819 */ /* 0x000fe20000011407 */
[----:B------:R-:W-:-:S04]  /*15190*/  IMAD.IADD R43, R43, 0x1, R5 ;  /* 0x000000012b2b7824 */ /* 0x000fc800078e0205 */
[----:B----4-:R-:W-:Y:S02]  /*151a0*/  IMAD R40, R17, UR8, RZ ;  /* 0x0000000811287c24 */ /* 0x010fe4000f8e02ff */
[----:B------:R-:W-:-:S04]  /*151b0*/  IMAD.WIDE.U32 R42, R7, UR8, R42 ;  /* 0x00000008072a7c25 */ /* 0x000fc8000f8e002a */
[----:B------:R-:W-:Y:S01]  /*151c0*/  IMAD R40, R7, UR9, R40 ;  /* 0x0000000907287c24 */ /* 0x000fe2000f8e0228 */
[----:B------:R-:W-:-:S04]  /*151d0*/  LEA R196, P1, R42, R196, 0x1 ;  /* 0x000000c42ac47211 */ /* 0x000fc800078208ff */
[----:B------:R-:W-:-:S04]  /*151e0*/  IADD3 R40, PT, PT, R43, R40, RZ ;  /* 0x000000282b287210 */ /* 0x000fc80007ffe0ff */
[----:B------:R-:W-:-:S07]  /*151f0*/  LEA.HI.X R197, R42, R197, R40, 0x1, P1 ;  /* 0x000000c52ac57211 */ /* 0x000fce00008f0c28 */
.L_x_3023:
        /* <DEDUP_REMOVED lines=74> */
.L_x_3021:
[----:B------:R-:W3:Y:S01]  /*156a0*/  S2R R185, SR_TID.X ;  /* 0x0000000000b97919 */ /* 0x000ee20000002100 */
[----:B------:R-:W-:Y:S01]  /*156b0*/  VIADD R148, R134, 0xffffffff ;  /* 0xffffffff86947836 */ /* 0x000fe20000000000 */
[----:B------:R-:W4:Y:S01]  /*156c0*/  LDCU UR8, c[0x0][0x45c] ;  /* 0x00008b80ff0877ac */ /* 0x000f220008000800 */
        /* <DEDUP_REMOVED lines=13> */
[CC--:B------:R-:W-:Y:S01]  /*157a0*/  ISETP.GE.AND P4, PT, R49.reuse, R207.reuse, PT ;  /* 0x000000cf3100720c */ /* 0x0c0fe20003f86270 */
[C---:B------:R-:W-:Y:S01]  /*157b0*/  VIADD R47, R49.reuse, 0x8 ;  /* 0x00000008312f7836 */ /* 0x040fe20000000000 */
[CC--:B------:R-:W-:Y:S01]  /*157c0*/  ISETP.GE.AND P5, PT, R49.reuse, R206.reuse, PT ;  /* 0x000000ce3100720c */ /* 0x0c0fe20003fa6270 */
[C---:B------:R-:W-:Y:S01]  /*157d0*/  VIADD R46, R49.reuse, 0x9 ;  /* 0x00000009312e7836 */ /* 0x040fe20000000000 */
[-C--:B------:R-:W-:Y:S01]  /*157e0*/  ISETP.GE.AND P3, PT, R48, R207.reuse, PT ;  /* 0x000000cf3000720c */ /* 0x080fe20003f66270 */
[C---:B--2---:R-:W-:Y:S01]  /*157f0*/  VIADD R45, R49.reuse, 0x10 ;  /* 0x00000010312d7836 */ /* 0x044fe20000000000 */
[----:B------:R-:W-:Y:S01]  /*15800*/  FSEL R39, R52, -INF , P4 ;  /* 0xff80000034277808 */ /* 0x000fe20002000000 */
[C---:B------:R-:W-:Y:S01]  /*15810*/  VIADD R44, R49.reuse, 0x11 ;  /* 0x00000011312c7836 */ /* 0x040fe20000000000 */
[-C--:B------:R-:W-:Y:S01]  /*15820*/  ISETP.GE.AND P4, PT, R48, R206.reuse, PT ;  /* 0x000000ce3000720c */ /* 0x080fe20003f86270 */
[----:B------:R-:W-:Y:S01]  /*15830*/  VIADD R42, R49, 0x18 ;  /* 0x00000018312a7836 */ /* 0x000fe20000000000 */
[----:B------:R-:W-:Y:S01]  /*15840*/  FSEL R37, R53, -INF , P3 ;  /* 0xff80000035257808 */ /* 0x000fe20001800000 */
[----:B------:R-:W-:Y:S01]  /*15850*/  VIADD R40, R49, 0x19 ;  /* 0x0000001931287836 */ /* 0x000fe20000000000 */
[-C--:B------:R-:W-:Y:S01]  /*15860*/  ISETP.GE.AND P3, PT, R47, R207.reuse, PT ;  /* 0x000000cf2f00720c */ /* 0x080fe20003f66270 */
[----:B------:R-:W-:Y:S01]  /*15870*/  VIADD R10, R49, 0x20 ;  /* 0x00000020310a7836 */ /* 0x000fe20000000000 */
[----:B------:R-:W-:Y:S01]  /*15880*/  FSEL R37, R37, -INF , !P4 ;  /* 0xff80000025257808 */ /* 0x000fe20006000000 */
[C---:B------:R-:W-:Y:S01]  /*15890*/  VIADD R9, R49.reuse, 0x21 ;  /* 0x0000002131097836 */ /* 0x040fe20000000000 */
[----:B------:R-:W-:Y:S01]  /*158a0*/  ISETP.GE.AND P4, PT, R46, R207, PT ;  /* 0x000000cf2e00720c */ /* 0x000fe20003f86270 */
[C---:B------:R-:W-:Y:S01]  /*158b0*/  VIADD R41, R49.reuse, 0x29 ;  /* 0x0000002931297836 */ /* 0x040fe20000000000 */
[----:B------:R-:W-:Y:S01]  /*158c0*/  FSEL R35, R24, -INF , P3 ;  /* 0xff80000018237808 */ /* 0x000fe20001800000 */
[C---:B------:R-:W-:Y:S01]  /*158d0*/  VIADD R24, R49.reuse, 0x28 ;  /* 0x0000002831187836 */ /* 0x040fe20000000000 */
[----:B------:R-:W-:Y:S01]  /*158e0*/  ISETP.GE.AND P3, PT, R46, R206, PT ;  /* 0x000000ce2e00720c */ /* 0x000fe20003f66270 */
[----:B------:R-:W-:Y:S01]  /*158f0*/  VIADD R43, R49, 0x30 ;  /* 0x00000030312b7836 */ /* 0x000fe20000000000 */
[----:B------:R-:W-:-:S02]  /*15900*/  FSEL R33, R55, -INF , P4 ;  /* 0xff80000037217808 */ /* 0x000fc40002000000 */
[-C--:B------:R-:W-:Y:S02]  /*15910*/  ISETP.GE.AND P4, PT, R45, R207.reuse, PT ;  /* 0x000000cf2d00720c */ /* 0x080fe40003f86270 */
[----:B------:R-:W-:Y:S02]  /*15920*/  FSEL R33, R33, -INF , !P3 ;  /* 0xff80000021217808 */ /* 0x000fe40005800000 */
[C---:B------:R-:W-:Y:S02]  /*15930*/  ISETP.GE.AND P3, PT, R44.reuse, R207, PT ;  /* 0x000000cf2c00720c */ /* 0x040fe40003f66270 */
[----:B------:R-:W-:Y:S02]  /*15940*/  FSEL R19, R27, -INF , P4 ;  /* 0xff8000001b137808 */ /* 0x000fe40002000000 */
[----:B------:R-:W-:Y:S02]  /*15950*/  ISETP.GE.AND P4, PT, R44, R206, PT ;  /* 0x000000ce2c00720c */ /* 0x000fe40003f86270 */
[----:B------:R-:W-:-:S02]  /*15960*/  FSEL R7, R29, -INF , P3 ;  /* 0xff8000001d077808 */ /* 0x000fc40001800000 */
[-C--:B------:R-:W-:Y:S02]  /*15970*/  ISETP.GE.AND P3, PT, R42, R207.reuse, PT ;  /* 0x000000cf2a00720c */ /* 0x080fe40003f66270 */
[----:B------:R-:W-:Y:S02]  /*15980*/  FSEL R7, R7, -INF , !P4 ;  /* 0xff80000007077808 */ /* 0x000fe40006000000 */
[C---:B------:R-:W-:Y:S02]  /*15990*/  ISETP.GE.AND P4, PT, R40.reuse, R207, PT ;  /* 0x000000cf2800720c */ /* 0x040fe40003f86270 */
[----:B------:R-:W-:Y:S02]  /*159a0*/  FSEL R5, R11, -INF , P3 ;  /* 0xff8000000b057808 */ /* 0x000fe40001800000 */
[----:B------:R-:W-:Y:S02]  /*159b0*/  ISETP.GE.AND P3, PT, R40, R206, PT ;  /* 0x000000ce2800720c */ /* 0x000fe40003f66270 */
[----:B-1----:R-:W-:-:S02]  /*159c0*/  FSEL R13, R13, -INF , P4 ;  /* 0xff8000000d0d7808 */ /* 0x002fc40002000000 */
[----:B------:R-:W-:Y:S02]  /*159d0*/  FSEL R39, R39, -INF , !P5 ;  /* 0xff80000027277808 */ /* 0x000fe40006800000 */
[----:B------:R-:W-:Y:S02]  /*159e0*/  ISETP.GE.AND P5, PT, R47, R206, PT ;  /* 0x000000ce2f00720c */ /* 0x000fe40003fa6270 */
[-C--:B------:R-:W-:Y:S02]  /*159f0*/  ISETP.GE.AND P4, PT, R10, R207.reuse, PT ;  /* 0x000000cf0a00720c */ /* 0x080fe40003f86270 */
[----:B------:R-:W-:Y:S02]  /*15a00*/  FSEL R17, R13, -INF , !P3 ;  /* 0xff8000000d117808 */ /* 0x000fe40005800000 */
[----:B------:R-:W-:Y:S02]  /*15a10*/  ISETP.GE.AND P3, PT, R9, R207, PT ;  /* 0x000000cf0900720c */ /* 0x000fe40003f66270 */
[----:B------:R-:W-:-:S02]  /*15a20*/  FSEL R35, R35, -INF , !P5 ;  /* 0xff80000023237808 */ /* 0x000fc40006800000 */
[-C--:B------:R-:W-:Y:S02]  /*15a30*/  ISETP.GE.AND P5, PT, R45, R206.reuse, PT ;  /* 0x000000ce2d00720c */ /* 0x080fe40003fa6270 */
[----:B------:R-:W-:Y:S01]  /*15a40*/  FSEL R219, R14, -INF , P4 ;  /* 0xff8000000edb7808 */ /* 0x000fe20002000000 */
[----:B------:R-:W-:Y:S01]  /*15a50*/  VIADD R14, R49, 0x31 ;  /* 0x00000031310e7836 */ /* 0x000fe20000000000 */
        /* <DEDUP_REMOVED lines=15> */
[----:B------:R-:W-:Y:S02]  /*15b50*/  FSEL R171, R21, -INF , !P3 ;  /* 0xff80000015ab7808 */ /* 0x000fe40005800000 */
[----:B------:R-:W-:-:S02]  /*15b60*/  ISETP.GE.AND P5, PT, R24, R206, PT ;  /* 0x000000ce1800720c */ /* 0x000fc40003fa6270 */
[C---:B------:R-:W-:Y:S02]  /*15b70*/  ISETP.GE.AND P3, PT, R14.reuse, R207, PT ;  /* 0x000000cf0e00720c */ /* 0x040fe40003f66270 */
[----:B------:R-:W-:Y:S01]  /*15b80*/  FSEL R215, R31, -INF , P4 ;  /* 0xff8000001fd77808 */ /* 0x000fe20002000000 */
[----:B------:R-:W-:Y:S01]  /*15b90*/  VIADD R31, R49, 0x39 ;  /* 0x00000039311f7836 */ /* 0x000fe20000000000 */
        /* <DEDUP_REMOVED lines=10> */
[----:B------:R-:W-:Y:S02]  /*15c40*/  ISETP.GE.AND P1, PT, R49, R205, PT ;  /* 0x000000cd3100720c */ /* 0x000fe40003f26270 */
[----:B------:R-:W-:Y:S02]  /*15c50*/  FSEL R211, R36, -INF , !P4 ;  /* 0xff80000024d37808 */ /* 0x000fe40006000000 */
[----:B------:R-:W-:Y:S02]  /*15c60*/  FSEL R38, R38, -INF , P5 ;  /* 0xff80000026267808 */ /* 0x000fe40002800000 */
[----:B------:R-:W-:Y:S02]  /*15c70*/  ISETP.GE.AND P4, PT, R31, R206, PT ;  /* 0x000000ce1f00720c */ /* 0x000fe40003f86270 */
[----:B------:R-:W-:Y:S02]  /*15c80*/  FSEL R29, R67, -INF , P1 ;  /* 0xff800000431d7808 */ /* 0x000fe40000800000 */
[----:B------:R-:W-:-:S02]  /*15c90*/  ISETP.GE.AND P6, PT, R49, R204, PT ;  /* 0x000000cc3100720c */ /* 0x000fc40003fc6270 */
[-C--:B------:R-:W-:Y:S02]  /*15ca0*/  ISETP.GE.AND P1, PT, R47, R205.reuse, PT ;  /* 0x000000cd2f00720c */ /* 0x080fe40003f26270 */
[----:B------:R-:W-:Y:S02]  /*15cb0*/  FSEL R209, R38, -INF , !P4 ;  /* 0xff80000026d17808 */ /* 0x000fe40006000000 */
[----:B------:R-:W-:Y:S02]  /*15cc0*/  ISETP.GE.AND P4, PT, R46, R205, PT ;  /* 0x000000cd2e00720c */ /* 0x000fe40003f86270 */
[----:B------:R-:W-:Y:S02]  /*15cd0*/  FSEL R29, R29, -INF , !P6 ;  /* 0xff8000001d1d7808 */ /* 0x000fe40007000000 */
[----:B------:R-:W-:Y:S02]  /*15ce0*/  FSEL R25, R25, -INF , P1 ;  /* 0xff80000019197808 */ /* 0x000fe40000800000 */
[----:B------:R-:W-:-:S02]  /*15cf0*/  ISETP.GE.AND P6, PT, R47, R204, PT ;  /* 0x000000cc2f00720c */ /* 0x000fc40003fc6270 */
[-C--:B------:R-:W-:Y:S02]  /*15d00*/  ISETP.GE.AND P1, PT, R45, R205.reuse, PT ;  /* 0x000000cd2d00720c */ /* 0x080fe40003f26270 */
[----:B------:R-:W-:Y:S02]  /*15d10*/  FSEL R21, R26, -INF , P4 ;  /* 0xff8000001a157808 */ /* 0x000fe40002000000 */
[----:B------:R-:W-:Y:S02]  /*15d20*/  ISETP.GE.AND P4, PT, R44, R205, PT ;  /* 0x000000cd2c00720c */ /* 0x000fe40003f86270 */
[----:B------:R-:W-:Y:S02]  /*15d30*/  FSEL R25, R25, -INF , !P6 ;  /* 0xff80000019197808 */ /* 0x000fe40007000000 */
[----:B------:R-:W-:Y:S02]  /*15d40*/  FSEL R15, R28, -INF , P1 ;  /* 0xff8000001c0f7808 */ /* 0x000fe40000800000 */
[----:B------:R-:W-:-:S02]  /*15d50*/  ISETP.GE.AND P6, PT, R44, R204, PT ;  /* 0x000000cc2c00720c */ /* 0x000fc40003fc6270 */
[-C--:B------:R-:W-:Y:S02]  /*15d60*/  ISETP.GE.AND P1, PT, R42, R205.reuse, PT ;  /* 0x000000cd2a00720c */ /* 0x080fe40003f26270 */
[----:B------:R-:W-:Y:S02]  /*15d70*/  FSEL R13, R30, -INF , P4 ;  /* 0xff8000001e0d7808 */ /* 0x000fe40002000000 */
[----:B------:R-:W-:Y:S02]  /*15d80*/  FSEL R11, R12, -INF , P1 ;  /* 0xff8000000c0b7808 */ /* 0x000fe40000800000 */
[----:B------:R-:W-:Y:S02]  /*15d90*/  FSEL R13, R13, -INF , !P6 ;  /* 0xff8000000d0d7808 */ /* 0x000fe40007000000 */
[C---:B------:R-:W-:Y:S02]  /*15da0*/  ISETP.GE.AND P1, PT, R10.reuse, R205, PT ;  /* 0x000000cd0a00720c */ /* 0x040fe40003f26270 */
[----:B------:R-:W-:-:S02]  /*15db0*/  ISETP.GE.AND P6, PT, R10, R204, PT ;  /* 0x000000cc0a00720c */ /* 0x000fc40003fc6270 */
[C---:B------:R-:W-:Y:S02]  /*15dc0*/  ISETP.GE.AND P3, PT, R48.reuse, R205, PT ;  /* 0x000000cd3000720c */ /* 0x040fe40003f66270 */
[----:B------:R-:W-:Y:S02]  /*15dd0*/  FMNMX3.FTZ R10, R39, R37, R35, !PT ;  /* 0x00000025270a7276 */ /* 0x000fe40007810023 */
[----:B------:R-:W-:Y:S02]  /*15de0*/  ISETP.GE.AND P5, PT, R48, R204, PT ;  /* 0x000000cc3000720c */ /* 0x000fe40003fa6270 */
[----:B------:R-:W-:Y:S01]  /*15df0*/  FSEL R27, R54, -INF , P3 ;  /* 0xff800000361b7808 */ /* 0x000fe20001800000 */
[----:B------:R-:W-:Y:S01]  /*15e00*/  LDSM.16.MT88.4 R48, [R173+0xe000] ;  /* 0x00e00000ad30783b */ /* 0x000fe20000004200 */
[----:B------:R-:W-:Y:S02]  /*15e10*/  FMNMX3.FTZ R10, R10, R33, R19, !PT ;  /* 0x000000210a0a7276 */ /* 0x000fe40007810013 */
[----:B------:R-:W-:-:S02]  /*15e20*/  FSEL R27, R27, -INF , !P5 ;  /* 0xff8000001b1b7808 */ /* 0x000fc40006800000 */
[----:B------:R-:W-:Y:S02]  /*15e30*/  FMNMX3.FTZ R10, R10, R7, R5, !PT ;  /* 0x000000070a0a7276 */ /* 0x000fe40007810005 */
[-C--:B------:R-:W-:Y:S02]  /*15e40*/  ISETP.GE.AND P3, PT, R46, R204.reuse, PT ;  /* 0x000000cc2e00720c */ /* 0x080fe40003f66270 */
[----:B------:R-:W-:Y:S02]  /*15e50*/  ISETP.GE.AND P5, PT, R45, R204, PT ;  /* 0x000000cc2d00720c */ /* 0x000fe40003fa6270 */
[----:B------:R-:W-:Y:S02]  /*15e60*/  FMNMX3.FTZ R10, R10, R17, R219, !PT ;  /* 0x000000110a0a7276 */ /* 0x000fe400078100db */
[----:B------:R-:W-:Y:S02]  /*15e70*/  FSEL R21, R21, -INF , !P3 ;  /* 0xff80000015157808 */ /* 0x000fe40005800000 */
[----:B------:R-:W-:-:S02]  /*15e80*/  FSEL R15, R15, -INF , !P5 ;  /* 0xff8000000f0f7808 */ /* 0x000fc40006800000 */
[-C--:B------:R-:W-:Y:S02]  /*15e90*/  ISETP.GE.AND P3, PT, R42, R204.reuse, PT ;  /* 0x000000cc2a00720c */ /* 0x080fe40003f66270 */
[----:B------:R-:W-:Y:S02]  /*15ea0*/  ISETP.GE.AND P5, PT, R40, R205, PT ;  /* 0x000000cd2800720c */ /* 0x000fe40003fa6270 */
[----:B------:R-:W-:Y:S02]  /*15eb0*/  FMNMX3.FTZ R10, R10, R169, R175, !PT ;  /* 0x000000a90a0a7276 */ /* 0x000fe400078100af */
[----:B------:R-:W-:Y:S02]  /*15ec0*/  ISETP.GE.AND P4, PT, R40, R204, PT ;  /* 0x000000cc2800720c */ /* 0x000fe40003f86270 */
[----:B------:R-:W-:Y:S02]  /*15ed0*/  FSEL R11, R11, -INF , !P3 ;  /* 0xff8000000b0b7808 */ /* 0x000fe40005800000 */
[----:B------:R-:W-:-:S02]  /*15ee0*/  FSEL R4, R4, -INF , P5 ;  /* 0xff80000004047808 */ /* 0x000fc40002800000 */
[----:B------:R-:W-:Y:S02]  /*15ef0*/  FSEL R16, R16, -INF , P1 ;  /* 0xff80000010107808 */ /* 0x000fe40000800000 */
[C---:B------:R-:W-:Y:S02]  /*15f00*/  ISETP.GE.AND P3, PT, R9.reuse, R205, PT ;  /* 0x000000cd0900720c */ /* 0x040fe40003f66270 */
[----:B------:R-:W-:Y:S02]  /*15f10*/  FMNMX3.FTZ R10, R10, R171, R215, !PT ;  /* 0x000000ab0a0a7276 */ /* 0x000fe400078100d7 */
[----:B------:R-:W-:Y:S02]  /*15f20*/  ISETP.GE.AND P5, PT, R9, R204, PT ;  /* 0x000000cc0900720c */ /* 0x000fe40003fa6270 */
[----:B------:R-:W-:Y:S02]  /*15f30*/  FSEL R9, R4, -INF , !P4 ;  /* 0xff80000004097808 */ /* 0x000fe40006000000 */
[----:B------:R-:W-:-:S02]  /*15f40*/  FSEL R143, R16, -INF , !P6 ;  /* 0xff800000108f7808 */ /* 0x000fc40007000000 */
[----:B------:R-:W-:Y:S02]  /*15f50*/  ISETP.GE.AND P6, PT, R41, R205, PT ;  /* 0x000000cd2900720c */ /* 0x000fe40003fc6270 */
[----:B------:R-:W-:Y:S02]  /*15f60*/  FSEL R3, R3, -INF , P3 ;  /* 0xff80000003037808 */ /* 0x000fe40001800000 */
[----:B------:R-:W-:Y:S02]  /*15f70*/  FMNMX3.FTZ R4, R29, R27, R25, !PT ;  /* 0x0000001b1d047276 */ /* 0x000fe40007810019 */
[----:B------:R-:W-:Y:S02]  /*15f80*/  FMNMX3.FTZ R10, R10, R213, R211, !PT ;  /* 0x000000d50a0a7276 */ /* 0x000fe400078100d3 */
[----:B------:R-:W-:Y:S02]  /*15f90*/  ISETP.GE.AND P3, PT, R41, R204, PT ;  /* 0x000000cc2900720c */ /* 0x000fe40003f66270 */
[----:B------:R-:W-:-:S02]  /*15fa0*/  FSEL R141, R3, -INF , !P5 ;  /* 0xff800000038d7808 */ /* 0x000fc40006800000 */
[----:B------:R-:W-:Y:S02]  /*15fb0*/  FSEL R6, R6, -INF , P6 ;  /* 0xff80000006067808 */ /* 0x000fe40003000000 */
[----:B------:R-:W-:Y:S02]  /*15fc0*/  FMNMX3.FTZ R4, R4, R21, R15, !PT ;  /* 0x0000001504047276 */ /* 0x000fe4000781000f */
[----:B------:R-:W-:Y:S02]  /*15fd0*/  ISETP.GE.AND P1, PT, R24, R205, PT ;  /* 0x000000cd1800720c */ /* 0x000fe40003f26270 */
[----:B------:R-:W-:Y:S02]  /*15fe0*/  FMNMX.FTZ R3, R209, R10, !PT ;  /* 0x0000000ad1037209 */ /* 0x000fe40007810000 */
[----:B------:R-:W-:Y:S02]  /*15ff0*/  FSEL R189, R6, -INF , !P3 ;  /* 0xff80000006bd7808 */ /* 0x000fe40005800000 */
[----:B------:R-:W-:-:S02]  /*16000*/  ISETP.GE.AND P4, PT, R24, R204, PT ;  /* 0x000000cc1800720c */ /* 0x000fc40003f86270 */
[----:B------:R-:W-:Y:S02]  /*16010*/  FSEL R20, R20, -INF , P1 ;  /* 0xff80000014147808 */ /* 0x000fe40000800000 */
[C---:B------:R-:W-:Y:S02]  /*16020*/  ISETP.GE.AND P5, PT, R43.reuse, R205, PT ;  /* 0x000000cd2b00720c */ /* 0x040fe40003fa6270 */
[----:B------:R-:W-:Y:S02]  /*16030*/  FMNMX3.FTZ R6, R4, R13, R11, !PT ;  /* 0x0000000d04067276 */ /* 0x000fe4000781000b */
[----:B------:R-:W1:Y:S01]  /*16040*/  SHFL.BFLY PT, R4, R3, 0x2, 0x1f ;  /* 0x0c401f0003047f89 */ /* 0x000e6200000e0000 */
[----:B------:R-:W-:Y:S02]  /*16050*/  ISETP.GE.AND P1, PT, R43, R204, PT ;  /* 0x000000cc2b00720c */ /* 0x000fe40003f26270 */
[----:B------:R-:W-:Y:S01]  /*16060*/  FSEL R217, R20, -INF , !P4 ;  /* 0xff80000014d97808 */ /* 0x000fe20006000000 */
[----:B------:R-:W-:Y:S01]  /*16070*/  LDSM.16.MT88.4 R40, [R186+0xe000] ;  /* 0x00e00000ba28783b */ /* 0x000fe20000004200 */
[----:B------:R-:W-:-:S02]  /*16080*/  FSEL R23, R23, -INF , P5 ;  /* 0xff80000017177808 */ /* 0x000fc40002800000 */
[-C--:B------:R-:W-:Y:S02]  /*16090*/  ISETP.GE.AND P4, PT, R14, R205.reuse, PT ;  /* 0x000000cd0e00720c */ /* 0x080fe40003f86270 */
[----:B------:R-:W-:Y:S02]  /*160a0*/  ISETP.GE.AND P3, PT, R18, R205, PT ;  /* 0x000000cd1200720c */ /* 0x000fe40003f66270 */
[----:B------:R-:W-:Y:S02]  /*160b0*/  FMNMX3.FTZ R6, R6, R9, R143, !PT ;  /* 0x0000000906067276 */ /* 0x000fe4000781008f */
[----:B------:R-:W-:Y:S02]  /*160c0*/  FSEL R193, R23, -INF , !P1 ;  /* 0xff80000017c17808 */ /* 0x000fe40004800000 */
[-C--:B------:R-:W-:Y:S02]  /*160d0*/  ISETP.GE.AND P6, PT, R14, R204.reuse, PT ;  /* 0x000000cc0e00720c */ /* 0x080fe40003fc6270 */
[----:B------:R-:W-:-:S02]  /*160e0*/  ISETP.GE.AND P5, PT, R18, R204, PT ;  /* 0x000000cc1200720c */ /* 0x000fc40003fa6270 */
[C---:B------:R-:W-:Y:S02]  /*160f0*/  ISETP.GE.AND P1, PT, R31.reuse, R205, PT ;  /* 0x000000cd1f00720c */ /* 0x040fe40003f26270 */
        /* <DEDUP_REMOVED lines=16> */
[C---:B----4-:R-:W-:Y:S01]  /*16200*/  FMUL.FTZ R178, R132.reuse, UR8 ;  /* 0x0000000884b27c20 */ /* 0x050fe20008410000 */
        /* <DEDUP_REMOVED lines=12> */
[----:B------:R-:W-:Y:S01]  /*162d0*/  LDSM.16.MT88.4 R32, [R173+0x10800] ;  /* 0x01080000ad20783b */ /* 0x000fe20000004200 */
        /* <DEDUP_REMOVED lines=9> */
[----:B------:R-:W-:-:S02]  /*16370*/  VIADD R4, R186, 0xc000 ;  /* 0x0000c000ba047836 */ /* 0x000fc40000000000 */
[----:B------:R-:W-:Y:S01]  /*16380*/  FFMA.FTZ R215, R209, UR8, -R178 ;  /* 0x00000008d1d77c23 */ /* 0x000fe200080108b2 */
        /* <DEDUP_REMOVED lines=305> */
.L_x_3025:
        /* <DEDUP_REMOVED lines=8> */
.L_x_3026:
[----:B------:R-:W1:Y:S01]  /*17720*/  LDCU UR8, c[0x0][0x440] ;  /* 0x00008800ff0877ac */ /* 0x000e620008000800 */
[----:B------:R-:W2:Y:S01]  /*17730*/  LDC R4, c[0x0][0x3c4] ;  /* 0x0000f100ff047b82 */ /* 0x000ea20000000800 */
[C---:B------:R-:W-:Y:S02]  /*17740*/  LOP3.LUT R6, R145.reuse, 0x40, RZ, 0xfc, !PT ;  /* 0x0000004091067812 */ /* 0x040fe400078efcff */
[----:B------:R-:W-:Y:S02]  /*17750*/  LOP3.LUT R7, R145, 0x80, RZ, 0xfc, !PT ;  /* 0x0000008091077812 */ /* 0x000fe400078efcff */
[----:B------:R-:W-:Y:S02]  /*17760*/  LOP3.LUT R8, R8, 0x8, R135, 0xf8, !PT ;  /* 0x0000000808087812 */ /* 0x000fe400078ef887 */
[----:B------:R-:W-:Y:S02]  /*17770*/  SHF.R.U32.HI R183, RZ, 0x1, R185 ;  /* 0x00000001ffb77819 */ /* 0x000fe400000116b9 */
[----:B------:R-:W-:-:S02]  /*17780*/  LOP3.LUT R179, R147, 0x400, RZ, 0xc0, !PT ;  /* 0x0000040093b37812 */ /* 0x000fc400078ec0ff */
[----:B------:R-:W-:Y:S02]  /*17790*/  LOP3.LUT R8, R8, R145, RZ, 0x3c, !PT ;  /* 0x0000009108087212 */ /* 0x000fe400078e3cff */
[----:B------:R-:W-:Y:S02]  /*177a0*/  LOP3.LUT R182, R146, 0x7c00, RZ, 0xc0, !PT ;  /* 0x00007c0092b67812 */ /* 0x000fe400078ec0ff */
[----:B------:R-:W-:Y:S02]  /*177b0*/  LEA R179, R8, R179, 0x1 ;  /* 0x000000b308b37211 */ /* 0x000fe400078e08ff */
[----:B-1----:R-:W-:Y:S02]  /*177c0*/  ISETP.GE.AND P4, PT, R145, UR8, PT ;  /* 0x0000000891007c0c */ /* 0x002fe4000bf86270 */
[----:B------:R-:W-:Y:S02]  /*177d0*/  ISETP.GE.AND P3, PT, R6, UR8, PT ;  /* 0x0000000806007c0c */ /* 0x000fe4000bf66270 */
[----:B------:R-:W-:Y:S01]  /*177e0*/  ISETP.GE.AND P1, PT, R7, UR8, PT ;  /* 0x0000000807007c0c */ /* 0x000fe2000bf26270 */
[----:B------:R-:W1:Y:S01]  /*177f0*/  LDCU UR8, c[0x0][0x50c] ;  /* 0x0000a180ff0877ac */ /* 0x000e620008000800 */
[----:B------:R-:W-:-:S02]  /*17800*/  LOP3.LUT R6, R183, 0x8, RZ, 0xc0, !PT ;  /* 0x00000008b7067812 */ /* 0x000fc400078ec0ff */
[C---:B------:R-:W-:Y:S02]  /*17810*/  LEA R8, P5, R5.reuse, R198, 0x5 ;  /* 0x000000c605087211 */ /* 0x040fe400078a28ff */
[--C-:B------:R-:W-:Y:S02]  /*17820*/  LOP3.LUT R6, R6, 0x1c0, R147.reuse, 0xf8, !PT ;  /* 0x000001c006067812 */ /* 0x100fe400078ef893 */
[----:B------:R-:W-:Y:S01]  /*17830*/  LOP3.LUT R147, R182, 0x200, R147, 0xf8, !PT ;  /* 0x00000200b6937812 */ /* 0x000fe200078ef893 */
[----:B------:R-:W-:Y:S01]  /*17840*/  @!PT LDS RZ, [RZ] ;  /* 0x00000000fffff984 */ /* 0x000fe20000000800 */
[----:B------:R-:W-:Y:S01]  /*17850*/  @!PT LDS RZ, [RZ] ;  /* 0x00000000fffff984 */ /* 0x000fe20000000800 */
[----:B------:R-:W-:Y:S01]  /*17860*/  @!PT LDS RZ, [RZ] ;  /* 0x00000000fffff984 */ /* 0x000fe20000000800 */
[----:B------:R-:W-:Y:S01]  /*17870*/  @!P4 LDGSTS.E.BYPASS.LTC128B.128 [R0+0xc000], desc[UR6][R198.64] ;  /* 0x0c000000c600cfae */ /* 0x000fe2000b981a06 */
[----:B------:R-:W-:Y:S02]  /*17880*/  SHF.L.U32 R7, R5, 0x5, RZ ;  /* 0x0000000505077819 */ /* 0x000fe400000006ff */
[----:B------:R-:W-:Y:S01]  /*17890*/  LOP3.LUT R147, R147, R6, R145, 0xf6, !PT ;  /* 0x0000000693937212 */ /* 0x000fe200078ef691 */
[----:B------:R-:W-:Y:S01]  /*178a0*/  @P4 STS.128 [R0+0xc000], RZ ;  /* 0x00c000ff00004388 */ /* 0x000fe20000000c00 */
[----:B--2---:R-:W-:-:S02]  /*178b0*/  LEA.HI.X R9, R5, R199, R4, 0x5, P5 ;  /* 0x000000c705097211 */ /* 0x004fc400028f2c04 */
[----:B------:R-:W-:Y:S01]  /*178c0*/  SHF.L.U64.HI R6, R5, 0x5, R4 ;  /* 0x0000000505067819 */ /* 0x000fe20000010204 */
[----:B------:R-:W-:Y:S01]  /*178d0*/  @!PT LDS RZ, [RZ] ;  /* 0x00000000fffff984 */ /* 0x000fe20000000800 */
[----:B------:R-:W-:Y:S01]  /*178e0*/  @!PT LDS RZ, [RZ] ;  /* 0x00000000fffff984 */ /* 0x000fe20000000800 */
[----:B------:R-:W-:Y:S01]  /*178f0*/  @!PT LDS RZ, [RZ] ;  /* 0x00000000fffff984 */ /* 0x000fe20000000800 */
[----:B------:R-:W-:Y:S01]  /*17900*/  @!P3 LDGSTS.E.BYPASS.LTC128B.128 [R0+0xe000], desc[UR6][R198.64+0x80] ;  /* 0x0e000080c600bfae */ /* 0x000fe2000b981a06 */
[----:B------:R-:W-:Y:S02]  /*17910*/  IADD3 R4, P6, PT, R7, R8, RZ ;  /* 0x0000000807047210 */ /* 0x000fe40007fde0ff */
[----:B------:R-:W-:Y:S01]  /*17920*/  LEA R189, R147, UR5, 0x1 ;  /* 0x0000000593bd7c11 */ /* 0x000fe2000f8e08ff */
[----:B------:R-:W-:Y:S01]  /*17930*/  @P3 STS.128 [R0+0xe000], RZ ;  /* 0x00e000ff00003388 */ /* 0x000fe20000000c00 */
[----:B------:R-:W-:Y:S02]  /*17940*/  IADD3.X R5, PT, PT, R6, R9, RZ, P6, !PT ;  /* 0x0000000906057210 */ /* 0x000fe400037fe4ff */
[----:B------:R-:W-:Y:S01]  /*17950*/  IADD3 R10, P5, PT, R7, R4, RZ ;  /* 0x00000004070a7210 */ /* 0x000fe20007fbe0ff */
[----:B------:R-:W-:Y:S01]  /*17960*/  @!PT LDS RZ, [RZ] ;  /* 0x00000000fffff984 */ /* 0x000fe20000000800 */
[----:B------:R-:W-:Y:S01]  /*17970*/  @!PT LDS RZ, [RZ] ;  /* 0x00000000fffff984 */ /* 0x000fe20000000800 */
[----:B------:R-:W-:Y:S01]  /*17980*/  @!PT LDS RZ, [RZ] ;  /* 0x00000000fffff984 */ /* 0x000fe20000000800 */
[----:B------:R-:W-:Y:S01]  /*17990*/  @!P1 LDGSTS.E.BYPASS.LTC128B.128 [R0+0x10000], desc[UR6][R198.64+0x100] ;  /* 0x10000100c6009fae */ /* 0x000fe2000b981a06 */
[----:B------:R-:W-:-:S02]  /*179a0*/  IADD3 R135, PT, PT, R179, UR5, RZ ;  /* 0x00000005b3877c10 */ /* 0x000fc4000fffe0ff */
[----:B------:R-:W-:Y:S01]  /*179b0*/  IADD3.X R11, PT, PT, R6, R5, RZ, P5, !PT ;  /* 0x00000005060b7210 */ /* 0x000fe20002ffe4ff */
        /* <DEDUP_REMOVED lines=197> */
[C---:B--2---:R-:W-:Y:S02]  /*18610*/  HMMA.16816.F32 R168, R136.reuse, R4, R168 ;  /* 0x0000000488a8723c */ /* 0x044fe400000018a8 */
[----:B------:R-:W2:Y:S06]  /*18620*/  MUFU.TANH R173, R173 ;  /* 0x000000ad00ad7308 */ /* 0x000eac0000002400 */
        /* <DEDUP_REMOVED lines=13> */
[----:B------:R-:W2:Y:S01]  /*18700*/  LDSM.16.M88.4 R16, [R176+0xb800] ;  /* 0x00b80000b010783b */ /* 0x000ea20000000200 */
[----:B------:R-:W-:-:S04]  /*18710*/  DEPBAR.LE SB0, 0x0 ;  /* 0x000080000000791a */ /* 0x000fc80000000000 */
[----:B------:R-:W1:Y:S02]  /*18720*/  MUFU.TANH R21, R21 ;  /* 0x0000001500157308 */ /* 0x000e640000002400 */
[C---:B-----5:R-:W-:Y:S01]  /*18730*/  HMMA.16816.F32 R152, R136.reuse, R148, R152 ;  /* 0x000000948898723c */ /* 0x060fe20000001898 */
[----:B------:R-:W-:Y:S02]  /*18740*/  IADD3 R148, PT, PT, R134, -0x2, RZ ;  /* 0xfffffffe86947810 */ /* 0x000fe40007ffe0ff */
[----:B------:R-:W-:Y:S01]  /*18750*/  FMUL.FTZ R23, R28, UR8 ;  /* 0x000000081c177c20 */ /* 0x000fe20008410000 */
[----:B------:R-:W-:Y:S01]  /*18760*/  FMUL.FTZ R28, R29, UR8 ;  /* 0x000000081d1c7c20 */ /* 0x000fe20008410000 */
[----:B------:R-:W-:Y:S01]  /*18770*/  FMUL.FTZ R25, R30, UR8 ;  /* 0x000000081e197c20 */ /* 0x000fe20008410000 */
[----:B------:R-:W-:Y:S01]  /*18780*/  FMUL.FTZ R29, R31, UR8 ;  /* 0x000000081f1d7c20 */ /* 0x000fe20008410000 */
[----:B------:R-:W-:Y:S01]  /*18790*/  ISETP.GT.AND P5, PT, R148, R195, PT ;  /* 0x000000c39400720c */ /* 0x000fe20003fa4270 */
[----:B------:R-:W-:Y:S01]  /*187a0*/  HMMA.16816.F32 R164, R136, R150, R164 ;  /* 0x0000009688a4723c */ /* 0x000fe200000018a4 */
[----:B------:R-:W2:Y:S02]  /*187b0*/  MUFU.TANH R22, R22 ;  /* 0x0000001600167308 */ /* 0x000ea40000002400 */
[----:B------:R-:W-:-:S05]  /*187c0*/  FMUL.FTZ R12, R12, UR8 ;  /* 0x000000080c0c7c20 */ /* 0x000fca0008410000 */
[C---:B-1----:R-:W-:Y:S01]  /*187d0*/  HMMA.16816.F32 R168, R144.reuse, R32, R168 ;  /* 0x0000002090a8723c */ /* 0x042fe200000018a8 */
[----:B------:R-:W1:Y:S07]  /*187e0*/  MUFU.TANH R23, R23 ;  /* 0x0000001700177308 */ /* 0x000e6e0000002400 */
[C---:B------:R-:W-:Y:S01]  /*187f0*/  HMMA.16816.F32 R156, R144.reuse, R34, R156 ;  /* 0x00000022909c723c */ /* 0x040fe2000000189c */
[----:B------:R-:W1:Y:S07]  /*18800*/  MUFU.TANH R28, R28 ;  /* 0x0000001c001c7308 */ /* 0x000e6e0000002400 */
        /* <DEDUP_REMOVED lines=52> */
[----:B------:R-:W3:Y:S01]  /*18b50*/  LDCU.64 UR8, c[0x0][0x3b8] ;  /* 0x00007700ff0877ac */ /* 0x000ee20008000a00 */
[----:B------:R-:W-:Y:S01]  /*18b60*/  IADD3 R136, PT, PT, R133, -0x80, RZ ;  /* 0xffffff8085887810 */ /* 0x000fe20007ffe0ff */
[----:B------:R-:W4:Y:S01]  /*18b70*/  LDCU.64 UR10, c[0x0][0x3a0] ;  /* 0x00007400ff0a77ac */ /* 0x000f220008000a00 */
[----:B--2---:R-:W-:-:S04]  /*18b80*/  IABS R30, R31 ;  /* 0x0000001f001e7213 */ /* 0x004fc80000000000 */
[----:B------:R-:W2:Y:S08]  /*18b90*/  I2F.RP R135, R30 ;  /* 0x0000001e00877306 */ /* 0x000eb00000209400 */
[----:B--2---:R-:W2:Y:S02]  /*18ba0*/  MUFU.RCP R34, R135 ;  /* 0x0000008700227308 */ /* 0x004ea40000001000 */
[----:B--2---:R-:W-:-:S06]  /*18bb0*/  VIADD R34, R34, 0xffffffe ;  /* 0x0ffffffe22227836 */ /* 0x004fcc0000000000 */
[----:B------:R-:W2:Y:S02]  /*18bc0*/  F2I.FTZ.U32.TRUNC.NTZ R35, R34 ;  /* 0x0000002200237305 */ /* 0x000ea4000021f000 */
[--C-:B--2---:R-:W-:Y:S02]  /*18bd0*/  IMAD.MOV R33, RZ, RZ, -R35.reuse ;  /* 0x000000ffff217224 */ /* 0x104fe400078e0a23 */
[----:B------:R-:W-:Y:S02]  /*18be0*/  IMAD.MOV.U32 R34, RZ, RZ, RZ ;  /* 0x000000ffff227224 */ /* 0x000fe400078e00ff */
[----:B------:R-:W-:Y:S01]  /*18bf0*/  IMAD R16, R33, R30, RZ ;  /* 0x0000001e21107224 */ /* 0x000fe200078e02ff */
[----:B------:R-:W-:Y:S02]  /*18c00*/  IABS R33, R32 ;  /* 0x0000002000217213 */ /* 0x000fe40000000000 */
[----:B------:R-:W-:Y:S01]  /*18c10*/  LOP3.LUT R32, R32, R31, RZ, 0x3c, !PT ;  /* 0x0000001f20207212 */ /* 0x000fe200078e3cff */
[----:B------:R-:W-:Y:S01]  /*18c20*/  IMAD.HI.U32 R16, R35, R16, R34 ;  /* 0x0000001023107227 */ /* 0x000fe200078e0022 */
[----:B------:R-:W-:-:S02]  /*18c30*/  IABS R34, R136 ;  /* 0x0000008800227213 */ /* 0x000fc40000000000 */
[----:B------:R-:W-:-:S03]  /*18c40*/  LOP3.LUT R136, R136, R31, RZ, 0x3c, !PT ;  /* 0x0000001f88887212 */ /* 0x000fc600078e3cff */
        /* <DEDUP_REMOVED lines=21> */
[----:B------:R-:W-:-:S04]  /*18da0*/  LOP3.LUT R16, RZ, R31, RZ, 0x33, !PT ;  /* 0x0000001fff107212 */ /* 0x000fc800078e33ff */
[----:B------:R-:W-:-:S05]  /*18db0*/  SEL R35, R16, R133, !P5 ;  /* 0x0000008510237207 */ /* 0x000fca0006800000 */
[----:B------:R-:W-:Y:S02]  /*18dc0*/  @!P6 IMAD.MOV R33, RZ, RZ, -R33 ;  /* 0x000000ffff21e224 */ /* 0x000fe400078e0a21 */
[----:B------:R-:W-:-:S03]  /*18dd0*/  IMAD.WIDE R136, R35, 0x4, R202 ;  /* 0x0000000423887825 */ /* 0x000fc600078e02ca */
[----:B------:R-:W-:Y:S02]  /*18de0*/  SEL R30, R16, R33, !P5 ;  /* 0x00000021101e7207 */ /* 0x000fe40006800000 */
[----:B------:R-:W2:Y:S03]  /*18df0*/  LDG.E R16, desc[UR6][R136.64] ;  /* 0x0000000688107981 */ /* 0x000ea6000c1e1900 */
[----:B------:R-:W-:-:S05]  /*18e00*/  IMAD.WIDE R144, R30, 0x4, R202 ;  /* 0x000000041e907825 */ /* 0x000fca00078e02ca */
[----:B------:R-:W2:Y:S01]  /*18e10*/  LDG.E R33, desc[UR6][R144.64] ;  /* 0x0000000690217981 */ /* 0x000ea2000c1e1900 */
[----:B------:R-:W-:-:S05]  /*18e20*/  IADD3 R32, PT, PT, R35, -R30, RZ ;  /* 0x8000001e23207210 */ /* 0x000fca0007ffe0ff */
[----:B------:R-:W-:Y:S02]  /*18e30*/  IMAD R32, R32, R31, -0x40 ;  /* 0xffffffc020207424 */ /* 0x000fe400078e021f */
[----:B---3--:R-:W-:-:S03]  /*18e40*/  IMAD.U32 R30, RZ, RZ, UR8 ;  /* 0x00000008ff1e7e24 */ /* 0x008fc6000f8e00ff */
[----:B------:R-:W-:Y:S01]  /*18e50*/  SHF.R.S32.HI R31, RZ, 0x1f, R32 ;  /* 0x0000001fff1f7819 */ /* 0x000fe20000011420 */
[----:B------:R-:W-:-:S04]  /*18e60*/  IMAD.WIDE.U32 R34, R32, R30, RZ ;  /* 0x0000001e20227225 */ /* 0x000fc800078e00ff */
[----:B------:R-:W-:-:S04]  /*18e70*/  IMAD R31, R31, R30, RZ ;  /* 0x0000001e1f1f7224 */ /* 0x000fc800078e02ff */
[----:B------:R-:W-:-:S04]  /*18e80*/  IMAD R31, R32, UR9, R31 ;  /* 0x00000009201f7c24 */ /* 0x000fc8000f8e021f */
[----:B------:R-:W-:Y:S01]  /*18e90*/  IMAD.IADD R35, R35, 0x1, R31 ;  /* 0x0000000123237824 */ /* 0x000fe200078e021f */
[----:B--2---:R-:W-:-:S04]  /*18ea0*/  IADD3 R16, PT, PT, R33, -R16, RZ ;  /* 0x8000001021107210 */ /* 0x004fc80007ffe0ff */
[----:B------:R-:W-:Y:S01]  /*18eb0*/  SHF.R.S32.HI R32, RZ, 0x1f, R16 ;  /* 0x0000001fff207819 */ /* 0x000fe20000011410 */
[----:B----4-:R-:W-:-:S04]  /*18ec0*/  IMAD.WIDE.U32 R34, R16, UR10, R34 ;  /* 0x0000000a10227c25 */ /* 0x010fc8000f8e0022 */
[----:B------:R-:W-:-:S04]  /*18ed0*/  IMAD R31, R32, UR10, RZ ;  /* 0x0000000a201f7c24 */ /* 0x000fc8000f8e02ff */
[----:B------:R-:W-:Y:S01]  /*18ee0*/  IMAD R31, R16, UR11, R31 ;  /* 0x0000000b101f7c24 */ /* 0x000fe2000f8e021f */
[----:B------:R-:W-:-:S04]  /*18ef0*/  LEA R196, P5, R34, R196, 0x1 ;  /* 0x000000c422c47211 */ /* 0x000fc800078a08ff */
[----:B------:R-:W-:-:S04]  /*18f00*/  IADD3 R31, PT, PT, R35, R31, RZ ;  /* 0x0000001f231f7210 */ /* 0x000fc80007ffe0ff */
[----:B------:R-:W-:Y:S01]  /*18f10*/  LEA.HI.X R197, R34, R197, R31, 0x1, P5 ;  /* 0x000000c522c57211 */ /* 0x000fe200028f0c1f */
[----:B------:R-:W-:Y:S06]  /*18f20*/  BRA `(.L_x_3029) ;  /* 0x0000000000207947 */ /* 0x000fec0003800000 */
.L_x_3028:
        /* <DEDUP_REMOVED lines=8> */
.L_x_3029:
        /* <DEDUP_REMOVED lines=19> */
[----:B--2---:R-:W-:-:S02]  /*190e0*/  SHF.L.U64.HI R31, R30, 0x5, R33 ;  /* 0x000000051e1f7819 */ /* 0x004fc40000010221 */
[----:B------:R-:W-:Y:S02]  /*190f0*/  LEA.HI.X R33, R30, R197, R33, 0x5, P5 ;  /* 0x000000c51e217211 */ /* 0x000fe400028f2c21 */
[----:B------:R-:W-:-:S03]  /*19100*/  IADD3 R30, P5, PT, R16, R34, RZ ;  /* 0x00000022101e7210 */ /* 0x000fc60007fbe0ff */
[----:B------:R-:W-:Y:S01]  /*19110*/  @!PT LDS RZ, [RZ] ;  /* 0x00000000fffff984 */ /* 0x000fe20000000800 */
[----:B------:R-:W-:Y:S01]  /*19120*/  @!PT LDS RZ, [RZ] ;  /* 0x00000000fffff984 */ /* 0x000fe20000000800 */
[----:B------:R-:W-:Y:S01]  /*19130*/  @!PT LDS RZ, [RZ] ;  /* 0x00000000fffff984 */ /* 0x000fe20000000800 */
[----:B------:R3:W-:Y:S01]  /*19140*/  @!P4 LDGSTS.E.BYPASS.LTC128B.128 [R0+0x6800], desc[UR6][R32.64] ;  /* 0x068000002000cfae */ /* 0x0007e2000b981a06 */
[----:B------:R-:W-:-:S03]  /*19150*/  IMAD.X R35, R31, 0x1, R33, P6 ;  /* 0x000000011f237824 */ /* 0x000fc600030e0621 */
[----:B------:R3:W-:Y:S01]  /*19160*/  @P4 STS.128 [R0+0x6800], RZ ;  /* 0x006800ff00004388 */ /* 0x0007e20000000c00 */
[----:B------:R-:W-:-:S03]  /*19170*/  IMAD.X R31, R31, 0x1, R35, P5 ;  /* 0x000000011f1f7824 */ /* 0x000fc600028e0623 */
        /* <DEDUP_REMOVED lines=41> */
.L_x_3027:
[----:B---3--:R-:W-:Y:S01]  /*19410*/  IMAD R31, R134, 0x40, R177 ;  /* 0x00000040861f7824 */ /* 0x008fe200078e02b1 */
[----:B------:R-:W2:Y:S01]  /*19420*/  LDCU UR8, c[0x0][0x45c] ;  /* 0x00008b80ff0877ac */ /* 0x000ea20008000800 */
[----:B------:R-:W3:Y:S01]  /*19430*/  S2UR UR5, SR_CgaCtaId ;  /* 0x00000000000579c3 */ /* 0x000ee20000008800 */
        /* <DEDUP_REMOVED lines=22> */
[----:B---3--:R-:W-:Y:S01]  /*195a0*/  ULEA UR5, UR5, UR4, 0x18 ;  /* 0x0000000405057291 */ /* 0x008fe2000f8ec0ff */
[-C--:B------:R-:W-:Y:S02]  /*195b0*/  ISETP.GE.AND P3, PT, R145, R207.reuse, PT ;  /* 0x000000cf9100720c */ /* 0x080fe40003f66270 */
[----:B------:R-:W-:Y:S02]  /*195c0*/  FSEL R147, R24, -INF , P1 ;  /* 0xff80000018937808 */ /* 0x000fe40000800000 */
[----:B------:R-:W-:Y:S02]  /*195d0*/  FSEL R20, R20, -INF , P3 ;  /* 0xff80000014147808 */ /* 0x000fe40001800000 */
[----:B------:R-:W-:Y:S02]  /*195e0*/  ISETP.GE.AND P1, PT, R140, R207, PT ;  /* 0x000000cf8c00720c */ /* 0x000fe40003f26270 */
[----:B------:R-:W-:-:S02]  /*195f0*/  IADD3 R136, PT, PT, R31, -0x67, RZ ;  /* 0xffffff991f887810 */ /* 0x000fc40007ffe0ff */
[----:B------:R-:W-:Y:S02]  /*19600*/  ISETP.GE.AND P3, PT, R143, R207, PT ;  /* 0x000000cf8f00720c */ /* 0x000fe40003f66270 */
[----:B------:R-:W-:Y:S02]  /*19610*/  FSEL R0, R0, -INF , !P5 ;  /* 0xff80000000007808 */ /* 0x000fe40006800000 */
[-C--:B------:R-:W-:Y:S02]  /*19620*/  ISETP.GE.AND P5, PT, R145, R206.reuse, PT ;  /* 0x000000ce9100720c */ /* 0x080fe40003fa6270 */
[----:B------:R-:W-:Y:S02]  /*19630*/  FSEL R16, R16, -INF , !P4 ;  /* 0xff80000010107808 */ /* 0x000fe40006000000 */
[----:B-1----:R-:W-:Y:S02]  /*19640*/  FSEL R28, R28, -INF , P1 ;  /* 0xff8000001c1c7808 */ /* 0x002fe40000800000 */
[----:B------:R-:W-:-:S02]  /*19650*/  ISETP.GE.AND P4, PT, R144, R206, PT ;  /* 0x000000ce9000720c */ /* 0x000fc40003f86270 */
[----:B------:R-:W-:Y:S02]  /*19660*/  FSEL R23, R23, -INF , P3 ;  /* 0xff80000017177808 */ /* 0x000fe40001800000 */
[-C--:B------:R-:W-:Y:S02]  /*19670*/  ISETP.GE.AND P1, PT, R136, R207.reuse, PT ;  /* 0x000000cf8800720c */ /* 0x080fe40003f26270 */
[----:B------:R-:W-:Y:S02]  /*19680*/  ISETP.GE.AND P3, PT, R139, R207, PT ;  /* 0x000000cf8b00720c */ /* 0x000fe40003f66270 */
[----:B------:R-:W-:Y:S02]  /*19690*/  FSEL R24, R20, -INF , !P5 ;  /* 0xff80000014187808 */ /* 0x000fe40006800000 */
[----:B------:R-:W-:Y:S02]  /*196a0*/  FSEL R20, R147, -INF , !P4 ;  /* 0xff80000093147808 */ /* 0x000fe40006000000 */
[----:B------:R-:W-:-:S02]  /*196b0*/  FSEL R9, R9, -INF , P1 ;  /* 0xff80000009097808 */ /* 0x000fc40000800000 */
[-C--:B------:R-:W-:Y:S02]  /*196c0*/  ISETP.GE.AND P4, PT, R139, R206.reuse, PT ;  /* 0x000000ce8b00720c */ /* 0x080fe40003f86270 */
[----:B------:R-:W-:Y:S02]  /*196d0*/  FSEL R12, R12, -INF , P3 ;  /* 0xff8000000c0c7808 */ /* 0x000fe40001800000 */
[----:B------:R-:W-:Y:S02]  /*196e0*/  ISETP.GE.AND P1, PT, R135, R207, PT ;  /* 0x000000cf8700720c */ /* 0x000fe40003f26270 */
[----:B------:R-:W-:Y:S02]  /*196f0*/  ISETP.GE.AND P6, PT, R146, R206, PT ;  /* 0x000000ce9200720c */ /* 0x000fe40003fc6270 */
[----:B------:R-:W-:Y:S02]  /*19700*/  FSEL R178, R12, -INF , !P4 ;  /* 0xff8000000cb27808 */ /* 0x000fe40006000000 */
[----:B------:R-:W-:-:S02]  /*19710*/  FSEL R13, R13, -INF , P1 ;  /* 0xff8000000d0d7808 */ /* 0x000fc40000800000 */
[-C--:B------:R-:W-:Y:S02]  /*19720*/  ISETP.GE.AND P4, PT, R135, R206.reuse, PT ;  /* 0x000000ce8700720c */ /* 0x080fe40003f86270 */
[-C--:B------:R-:W-:Y:S02]  /*19730*/  ISETP.GE.AND P1, PT, R35, R207.reuse, PT ;  /* 0x000000cf2300720c */ /* 0x080fe40003f26270 */
[----:B------:R-:W-:Y:S02]  /*19740*/  IADD3 R33, PT, PT, R31, -0x4f, RZ ;  /* 0xffffffb11f217810 */ /* 0x000fe40007ffe0ff */
[----:B------:R-:W-:Y:S02]  /*19750*/  FSEL R30, R30, -INF , !P6 ;  /* 0xff8000001e1e7808 */ /* 0x000fe40007000000 */
[----:B------:R-:W-:Y:S02]  /*19760*/  ISETP.GE.AND P6, PT, R143, R206, PT ;  /* 0x000000ce8f00720c */ /* 0x000fe40003fc6270 */
[----:B------:R-:W-:-:S02]  /*19770*/  ISETP.GE.AND P3, PT, R137, R207, PT ;  /* 0x000000cf8900720c */ /* 0x000fc40003f66270 */
[----:B------:R-:W-:Y:S02]  /*19780*/  FSEL R208, R13, -INF , !P4 ;  /* 0xff8000000dd07808 */ /* 0x000fe40006000000 */
[----:B------:R-:W-:Y:S02]  /*19790*/  FSEL R15, R15, -INF , P1 ;  /* 0xff8000000f0f7808 */ /* 0x000fe40000800000 */
[----:B------:R-:W-:Y:S02]  /*197a0*/  IADD3 R133, PT, PT, R31, -0x58, RZ ;  /* 0xffffffa81f857810 */ /* 0x000fe40007ffe0ff */
[-C--:B------:R-:W-:Y:S02]  /*197b0*/  ISETP.GE.AND P4, PT, R34, R207.reuse, PT ;  /* 0x000000cf2200720c */ /* 0x080fe40003f86270 */
[----:B------:R-:W-:Y:S02]  /*197c0*/  ISETP.GE.AND P1, PT, R33, R207, PT ;  /* 0x000000cf2100720c */ /* 0x000fe40003f26270 */
[----:B------:R-:W-:-:S02]  /*197d0*/  IADD3 R31, PT, PT, R31, -0x47, RZ ;  /* 0xffffffb91f1f7810 */ /* 0x000fc40007ffe0ff */
[----:B------:R-:W-:Y:S02]  /*197e0*/  FSEL R184, R23, -INF , !P6 ;  /* 0xff80000017b87808 */ /* 0x000fe40007000000 */
[----:B------:R-:W-:Y:S02]  /*197f0*/  ISETP.GE.AND P6, PT, R136, R206, PT ;  /* 0x000000ce8800720c */ /* 0x000fe40003fc6270 */
[----:B------:R-:W-:Y:S02]  /*19800*/  FSEL R11, R11, -INF , P3 ;  /* 0xff8000000b0b7808 */ /* 0x000fe40001800000 */
[----:B------:R-:W-:Y:S02]  /*19810*/  ISETP.GE.AND P3, PT, R133, R207, PT ;  /* 0x000000cf8500720c */ /* 0x000fe40003f66270 */
[----:B------:R-:W-:Y:S02]  /*19820*/  FSEL R26, R26, -INF , P4 ;  /* 0xff8000001a1a7808 */ /* 0x000fe40002000000 */
[----:B------:R-:W-:-:S02]  /*19830*/  FSEL R138, R138, -INF , P1 ;  /* 0xff8000008a8a7808 */ /* 0x000fc40000800000 */
[-C--:B------:R-:W-:Y:S02]  /*19840*/  ISETP.GE.AND P4, PT, R32, R207.reuse, PT ;  /* 0x000000cf2000720c */ /* 0x080fe40003f86270 */
[----:B------:R-:W-:Y:S02]  /*19850*/  ISETP.GE.AND P1, PT, R31, R207, PT ;  /* 0x000000cf1f00720c */ /* 0x000fe40003f26270 */
[----:B------:R-:W-:Y:S02]  /*19860*/  FSEL R176, R9, -INF , !P6 ;  /* 0xff80000009b07808 */ /* 0x000fe40007000000 */
[-C--:B------:R-:W-:Y:S02]  /*19870*/  ISETP.GE.AND P6, PT, R133, R206.reuse, PT ;  /* 0x000000ce8500720c */ /* 0x080fe40003fc6270 */
[----:B------:R-:W-:Y:S02]  /*19880*/  FSEL R14, R14, -INF , P3 ;  /* 0xff8000000e0e7808 */ /* 0x000fe40001800000 */
[----:B------:R-:W-:-:S02]  /*19890*/  ISETP.GE.AND P5, PT, R140, R206, PT ;  /* 0x000000ce8c00720c */ /* 0x000fc40003fa6270 */
[-C--:B------:R-:W-:Y:S02]  /*198a0*/  ISETP.GE.AND P3, PT, R34, R206.reuse, PT ;  /* 0x000000ce2200720c */ /* 0x080fe40003f66270 */
[----:B------:R-:W-:Y:S02]  /*198b0*/  FSEL R142, R142, -INF , P4 ;  /* 0xff8000008e8e7808 */ /* 0x000fe40002000000 */
[----:B------:R-:W-:Y:S02]  /*198c0*/  FSEL R141, R141, -INF , P1 ;  /* 0xff8000008d8d7808 */ /* 0x000fe40000800000 */
[----:B------:R-:W-:Y:S02]  /*198d0*/  ISETP.GE.AND P4, PT, R31, R206, PT ;  /* 0x000000ce1f00720c */ /* 0x000fe40003f86270 */
[----:B------:R-:W-:Y:S02]  /*198e0*/  ISETP.GE.AND P1, PT, R145, R205, PT ;  /* 0x000000cd9100720c */ /* 0x000fe40003f26270 */
[----:B------:R-:W-:-:S02]  /*198f0*/  FSEL R194, R14, -INF , !P6 ;  /* 0xff8000000ec27808 */ /* 0x000fc40007000000 */
[----:B------:R-:W-:Y:S02]  /*19900*/  FSEL R174, R28, -INF , !P5 ;  /* 0xff8000001cae7808 */ /* 0x000fe40006800000 */
[-C--:B------:R-:W-:Y:S02]  /*19910*/  ISETP.GE.AND P6, PT, R33, R206.reuse, PT ;  /* 0x000000ce2100720c */ /* 0x080fe40003fc6270 */
[----:B------:R-:W-:Y:S02]  /*19920*/  FSEL R172, R26, -INF , !P3 ;  /* 0xff8000001aac7808 */ /* 0x000fe40005800000 */
[----:B------:R-:W-:Y:S02]  /*19930*/  ISETP.GE.AND P5, PT, R137, R206, PT ;  /* 0x000000ce8900720c */ /* 0x000fe40003fa6270 */
[----:B------:R-:W-:Y:S02]  /*19940*/  ISETP.GE.AND P3, PT, R146, R205, PT ;  /* 0x000000cd9200720c */ /* 0x000fe40003f66270 */
[----:B------:R-:W-:-:S02]  /*19950*/  FSEL R166, R141, -INF , !P4 ;  /* 0xff8000008da67808 */ /* 0x000fc40006000000 */
[----:B------:R-:W-:Y:S02]  /*19960*/  FSEL R12, R21, -INF , P1 ;  /* 0xff800000150c7808 */ /* 0x000fe40000800000 */
[-C--:B------:R-:W-:Y:S02]  /*19970*/  ISETP.GE.AND P4, PT, R144, R205.reuse, PT ;  /* 0x000000cd9000720c */ /* 0x080fe40003f86270 */
[----:B------:R-:W-:Y:S02]  /*19980*/  ISETP.GE.AND P1, PT, R143, R205, PT ;  /* 0x000000cd8f00720c */ /* 0x000fe40003f26270 */
[----:B------:R-:W-:Y:S02]  /*19990*/  FSEL R170, R138, -INF , !P6 ;  /* 0xff8000008aaa7808 */ /* 0x000fe40007000000 */
[----:B------:R-:W-:Y:S02]  /*199a0*/  FSEL R210, R11, -INF , !P5 ;  /* 0xff8000000bd27808 */ /* 0x000fe40006800000 */
[----:B------:R-:W-:-:S02]  /*199b0*/  ISETP.GE.AND P6, PT, R146, R204, PT ;  /* 0x000000cc9200720c */ /* 0x000fc40003fc6270 */
[----:B------:R-:W-:Y:S02]  /*199c0*/  FSEL R14, R175, -INF , P3 ;  /* 0xff800000af0e7808 */ /* 0x000fe40001800000 */
[----:B------:R-:W-:Y:S02]  /*199d0*/  ISETP.GE.AND P5, PT, R35, R206, PT ;  /* 0x000000ce2300720c */ /* 0x000fe40003fa6270 */
[----:B------:R-:W-:Y:S02]  /*199e0*/  ISETP.GE.AND P3, PT, R144, R204, PT ;  /* 0x000000cc9000720c */ /* 0x000fe40003f66270 */
[----:B------:R-:W-:Y:S02]  /*199f0*/  FSEL R22, R22, -INF , P4 ;  /* 0xff80000016167808 */ /* 0x000fe40002000000 */
[----:B------:R-:W-:Y:S02]  /*19a00*/  FSEL R25, R25, -INF , P1 ;  /* 0xff80000019197808 */ /* 0x000fe40000800000 */
[----:B------:R-:W-:-:S02]  /*19a10*/  ISETP.GE.AND P1, PT, R139, R205, PT ;  /* 0x000000cd8b00720c */ /* 0x000fc40003f26270 */
[----:B------:R-:W-:Y:S02]  /*19a20*/  FSEL R14, R14, -INF , !P6 ;  /* 0xff8000000e0e7808 */ /* 0x000fe40007000000 */
[----:B------:R-:W-:Y:S02]  /*19a30*/  FMNMX3.FTZ R9, R132, R0, R30, !PT ;  /* 0x0000000084097276 */ /* 0x000fe4000781001e */
[----:B------:R-:W-:Y:S02]  /*19a40*/  FSEL R192, R15, -INF , !P5 ;  /* 0xff8000000fc07808 */ /* 0x000fe40006800000 */
[----:B------:R-:W-:Y:S02]  /*19a50*/  ISETP.GE.AND P6, PT, R143, R204, PT ;  /* 0x000000cc8f00720c */ /* 0x000fe40003fc6270 */
[----:B------:R-:W-:Y:S02]  /*19a60*/  FSEL R22, R22, -INF , !P3 ;  /* 0xff80000016167808 */ /* 0x000fe40005800000 */
[----:B------:R-:W-:-:S02]  /*19a70*/  ISETP.GE.AND P5, PT, R32, R206, PT ;  /* 0x000000ce2000720c */ /* 0x000fc40003fa6270 */
[----:B------:R-:W-:Y:S02]  /*19a80*/  ISETP.GE.AND P3, PT, R139, R204, PT ;  /* 0x000000cc8b00720c */ /* 0x000fe40003f66270 */
[----:B------:R-:W-:Y:S02]  /*19a90*/  FSEL R8, R8, -INF , P1 ;  /* 0xff80000008087808 */ /* 0x000fe40000800000 */
[----:B------:R-:W-:Y:S02]  /*19aa0*/  FMNMX3.FTZ R9, R9, R24, R20, !PT ;  /* 0x0000001809097276 */ /* 0x000fe40007810014 */
[----:B------:R-:W-:Y:S02]  /*19ab0*/  FSEL R138, R25, -INF , !P6 ;  /* 0xff800000198a7808 */ /* 0x000fe40007000000 */
[----:B------:R-:W-:Y:S02]  /*19ac0*/  FSEL R168, R142, -INF , !P5 ;  /* 0xff8000008ea87808 */ /* 0x000fe40006800000 */
[----:B------:R-:W-:-:S02]  /*19ad0*/  ISETP.GE.AND P6, PT, R136, R205, PT ;  /* 0x000000cd8800720c */ /* 0x000fc40003fc6270 */
[----:B------:R-:W-:Y:S02]  /*19ae0*/  FSEL R146, R8, -INF , !P3 ;  /* 0xff80000008927808 */ /* 0x000fe40005800000 */
[----:B------:R-:W-:Y:S02]  /*19af0*/  ISETP.GE.AND P5, PT, R145, R204, PT ;  /* 0x000000cc9100720c */ /* 0x000fe40003fa6270 */
[-C--:B------:R-:W-:Y:S02]  /*19b00*/  ISETP.GE.AND P3, PT, R135, R205.reuse, PT ;  /* 0x000000cd8700720c */ /* 0x080fe40003f66270 */
[----:B------:R-:W-:Y:S02]  /*19b10*/  ISETP.GE.AND P4, PT, R140, R205, PT ;  /* 0x000000cd8c00720c */ /* 0x000fe40003f86270 */
[----:B------:R-:W-:Y:S02]  /*19b20*/  FMNMX3.FTZ R9, R9, R184, R174, !PT ;  /* 0x000000b809097276 */ /* 0x000fe400078100ae */
[----:B------:R-:W-:-:S02]  /*19b30*/  FSEL R4, R4, -INF , P6 ;  /* 0xff80000004047808 */ /* 0x000fc40003000000 */
[----:B------:R-:W-:Y:S02]  /*19b40*/  FSEL R12, R12, -INF , !P5 ;  /* 0xff8000000c0c7808 */ /* 0x000fe40006800000 */
[-C--:B------:R-:W-:Y:S02]  /*19b50*/  ISETP.GE.AND P6, PT, R135, R204.reuse, PT ;  /* 0x000000cc8700720c */ /* 0x080fe40003fc6270 */
[----:B------:R-:W-:Y:S02]  /*19b60*/  FSEL R5, R5, -INF , P3 ;  /* 0xff80000005057808 */ /* 0x000fe40001800000 */
[----:B------:R-:W-:Y:S02]  /*19b70*/  ISETP.GE.AND P5, PT, R140, R204, PT ;  /* 0x000000cc8c00720c */ /* 0x000fe40003fa6270 */
[----:B------:R-:W-:Y:S02]  /*19b80*/  FSEL R29, R29, -INF , P4 ;  /* 0xff8000001d1d7808 */ /* 0x000fe40002000000 */
[----:B------:R-:W-:-:S02]  /*19b90*/  FMNMX3.FTZ R9, R9, R178, R176, !PT ;  /* 0x000000b209097276 */ /* 0x000fc400078100b0 */
[----:B------:R-:W-:Y:S02]  /*19ba0*/  ISETP.GE.AND P4, PT, R136, R204, PT ;  /* 0x000000cc8800720c */ /* 0x000fe40003f86270 */
[----:B------:R-:W-:Y:S02]  /*19bb0*/  ISETP.GE.AND P1, PT, R137, R205, PT ;  /* 0x000000cd8900720c */ /* 0x000fe40003f26270 */
[----:B------:R-:W-:Y:S02]  /*19bc0*/  FSEL R140, R5, -INF , !P6 ;  /* 0xff800000058c7808 */ /* 0x000fe40007000000 */
[----:B------:R-:W-:Y:S02]  /*19bd0*/  FSEL R136, R29, -INF , !P5 ;  /* 0xff8000001d887808 */ /* 0x000fe40006800000 */
[----:B------:R-:W-:Y:S02]  /*19be0*/  FMNMX3.FTZ R9, R9, R210, R208, !PT ;  /* 0x000000d209097276 */ /* 0x000fe400078100d0 */
[----:B------:R-:W-:-:S02]  /*19bf0*/  FMNMX3.FTZ R5, R3, R16, R14, !PT ;  /* 0x0000001003057276 */ /* 0x000fc4000781000e */
[----:B------:R-:W-:Y:S02]  /*19c00*/  ISETP.GE.AND P5, PT, R137, R204, PT ;  /* 0x000000cc8900720c */ /* 0x000fe40003fa6270 */
[----:B------:R-:W-:Y:S02]  /*19c10*/  FSEL R10, R10, -INF , P1 ;  /* 0xff8000000a0a7808 */ /* 0x000fe40000800000 */
[----:B------:R-:W-:Y:S02]  /*19c20*/  FSEL R144, R4, -INF , !P4 ;  /* 0xff80000004907808 */ /* 0x000fe40006000000 */
[----:B------:R-:W-:Y:S02]  /*19c30*/  ISETP.GE.AND P4, PT, R133, R205, PT ;  /* 0x000000cd8500720c */ /* 0x000fe40003f86270 */
[----:B------:R-:W-:Y:S02]  /*19c40*/  FMNMX3.FTZ R9, R9, R194, R192, !PT ;  /* 0x000000c209097276 */ /* 0x000fe400078100c0 */
[----:B------:R-:W-:-:S02]  /*19c50*/  FMNMX3.FTZ R5, R5, R12, R22, !PT ;  /* 0x0000000c05057276 */ /* 0x000fc40007810016 */
[----:B------:R-:W-:Y:S02]  /*19c60*/  FSEL R142, R10, -INF , !P5 ;  /* 0xff8000000a8e7808 */ /* 0x000fe40006800000 */
[----:B------:R-:W-:Y:S02]  /*19c70*/  ISETP.GE.AND P1, PT, R133, R204, PT ;  /* 0x000000cc8500720c */ /* 0x000fe40003f26270 */
[----:B------:R-:W-:Y:S02]  /*19c80*/  ISETP.GE.AND P5, PT, R35, R205, PT ;  /* 0x000000cd2300720c */ /* 0x000fe40003fa6270 */
[----:B------:R-:W-:Y:S02]  /*19c90*/  FSEL R7, R7, -INF , P4 ;  /* 0xff80000007077808 */ /* 0x000fe40002000000 */
[----:B------:R-:W-:Y:S02]  /*19ca0*/  FMNMX3.FTZ R9, R9, R172, R170, !PT ;  /* 0x000000ac09097276 */ /* 0x000fe400078100aa */
[----:B------:R-:W-:-:S02]  /*19cb0*/  FMNMX3.FTZ R5, R5, R138, R136, !PT ;  /* 0x0000008a05057276 */ /* 0x000fc40007810088 */
[----:B------:R-:W-:Y:S02]  /*19cc0*/  ISETP.GE.AND P3, PT, R35, R204, PT ;  /* 0x000000cc2300720c */ /* 0x000fe40003f66270 */
[----:B------:R-:W-:Y:S02]  /*19cd0*/  FSEL R190, R7, -INF , !P1 ;  /* 0xff80000007be7808 */ /* 0x000fe40004800000 */
[----:B------:R-:W-:Y:S02]  /*19ce0*/  FSEL R6, R6, -INF , P5 ;  /* 0xff80000006067808 */ /* 0x000fe40002800000 */
[-C--:B------:R-:W-:Y:S02]  /*19cf0*/  ISETP.GE.AND P1, PT, R33, R205.reuse, PT ;  /* 0x000000cd2100720c */ /* 0x080fe40003f26270 */
[----:B------:R-:W-:Y:S02]  /*19d00*/  ISETP.GE.AND P4, PT, R34, R205, PT ;  /* 0x000000cd2200720c */ /* 0x000fe40003f86270 */
[----:B------:R-:W-:-:S02]  /*19d10*/  FMNMX3.FTZ R4, R9, R168, R166, !PT ;  /* 0x000000a809047276 */ /* 0x000fc400078100a6 */
[----:B------:R-:W-:Y:S02]  /*19d20*/  FMNMX3.FTZ R7, R5, R146, R144, !PT ;  /* 0x0000009205077276 */ /* 0x000fe40007810090 */
[----:B------:R-:W-:Y:S01]  /*19d30*/  FSEL R188, R6, -INF , !P3 ;  /* 0xff80000006bc7808 */ /* 0x000fe20005800000 */
[----:B------:R-:W1:Y:S01]  /*19d40*/  SHFL.BFLY PT, R5, R4, 0x2, 0x1f ;  /* 0x0c401f0004057f89 */ /* 0x000e6200000e0000 */
[----:B------:R-:W-:Y:S02]  /*19d50*/  ISETP.GE.AND P3, PT, R32, R205, PT ;  /* 0x000000cd2000720c */ /* 0x000fe40003f66270 */
[----:B------:R-:W-:Y:S02]  /*19d60*/  FSEL R18, R18, -INF , P1 ;  /* 0xff80000012127808 */ /* 0x000fe40000800000 */
[-C--:B------:R-:W-:Y:S02]  /*19d70*/  ISETP.GE.AND P6, PT, R34, R204.reuse, PT ;  /* 0x000000cc2200720c */ /* 0x080fe40003fc6270 */
[----:B------:R-:W-:-:S02]  /*19d80*/  ISETP.GE.AND P5, PT, R33, R204, PT ;  /* 0x000000cc2100720c */ /* 0x000fc40003fa6270 */
[----:B------:R-:W-:Y:S02]  /*19d90*/  FSEL R17, R17, -INF , P4 ;  /* 0xff80000011117808 */ /* 0x000fe40002000000 */
[----:B------:R-:W-:Y:S02]  /*19da0*/  ISETP.GE.AND P1, PT, R31, R205, PT ;  /* 0x000000cd1f00720c */ /* 0x000fe40003f26270 */
[----:B------:R-:W-:Y:S02]  /*19db0*/  FMNMX3.FTZ R7, R7, R142, R140, !PT ;  /* 0x0000008e07077276 */ /* 0x000fe4000781008c */
[----:B------:R-:W-:Y:S02]  /*19dc0*/  FSEL R19, R19, -INF , P3 ;  /* 0xff80000013137808 */ /* 0x000fe40001800000 */
[-C--:B------:R-:W-:Y:S02]  /*19dd0*/  ISETP.GE.AND P4, PT, R32, R204.reuse, PT ;  /* 0x000000cc2000720c */ /* 0x080fe40003f86270 */
[----:B------:R-:W-:-:S02]  /*19de0*/  ISETP.GE.AND P3, PT, R31, R204, PT ;  /* 0x000000cc1f00720c */ /* 0x000fc40003f66270 */
[----:B------:R-:W-:Y:S02]  /*19df0*/  FSEL R27, R27, -INF , P1 ;  /* 0xff8000001b1b7808 */ /* 0x000fe40000800000 */
[----:B------:R-:W-:Y:S02]  /*19e00*/  FSEL R164, R17, -INF , !P6 ;  /* 0xff80000011a47808 */ /* 0x000fe40007000000 */
[----:B------:R-:W-:Y:S02]  /*19e10*/  FSEL R162, R18, -INF , !P5 ;  /* 0xff80000012a27808 */ /* 0x000fe40006800000 */
[----:B------:R-:W-:Y:S02]  /*19e20*/  FMNMX3.FTZ R7, R7, R190, R188, !PT ;  /* 0x000000be07077276 */ /* 0x000fe400078100bc */
[----:B------:R-:W-:Y:S02]  /*19e30*/  FSEL R160, R19, -INF , !P4 ;  /* 0xff80000013a07808 */ /* 0x000fe40006000000 */
[----:B------:R-:W-:-:S02]  /*19e40*/  FSEL R158, R27, -INF , !P3 ;  /* 0xff8000001b9e7808 */ /* 0x000fc40005800000 */
[----:B------:R-:W-:Y:S02]  /*19e50*/  FMNMX3.FTZ R7, R7, R164, R162, !PT ;  /* 0x000000a407077276 */ /* 0x000fe400078100a2 */
[----:B-1----:R-:W-:Y:S02]  /*19e60*/  FMNMX.FTZ R8, R4, R5, !PT ;  /* 0x0000000504087209 */ /* 0x002fe40007810000 */
[----:B------:R-:W-:Y:S02]  /*19e70*/  FMNMX3.FTZ R7, R7, R160, R158, !PT ;  /* 0x000000a007077276 */ /* 0x000fe4000781009e */
[----:B------:R-:W-:Y:S01]  /*19e80*/  LEA R186, R2, UR5, 0x1 ;  /* 0x0000000502ba7c11 */ /* 0x000fe2000f8e08ff */
[----:B------:R-:W1:Y:S04]  /*19e90*/  SHFL.BFLY PT, R133, R8, 0x1, 0x1f ;  /* 0x0c201f0008857f89 */ /* 0x000e6800000e0000 */
[----:B------:R-:W3:Y:S01]  /*19ea0*/  SHFL.BFLY PT, R6, R7, 0x2, 0x1f ;  /* 0x0c401f0007067f89 */ /* 0x000ee200000e0000 */
[----:B------:R-:W-:-:S02]  /*19eb0*/  VIADD R156, R186, 0xc040 ;  /* 0x0000c040ba9c7836 */ /* 0x000fc40000000000 */
[----:B------:R-:W-:Y:S01]  /*19ec0*/  IMAD.IADD R159, R155, 0x1, R186 ;  /* 0x000000019b9f7824 */ /* 0x000fe200078e02ba */
[----:B-1----:R-:W-:Y:S02]  /*19ed0*/  FMNMX.FTZ R133, R8, R133, !PT ;  /* 0x0000008508857209 */ /* 0x002fe40007810000 */
[----:B---3--:R-:W-:-:S03]  /*19ee0*/  FMNMX.FTZ R5, R7, R6, !PT ;  /* 0x0000000607057209 */ /* 0x008fc60007810000 */
[C---:B--2---:R-:W-:Y:S01]  /*19ef0*/  FMUL.FTZ R161, R133.reuse, UR8 ;  /* 0x0000000885a17c20 */ /* 0x044fe20008410000 */
        /* <DEDUP_REMOVED lines=22> */
[----:B------:R-:W-:Y:S02]  /*1a060*/  FSEL R5, R133, RZ, P3 ;  /* 0x000000ff85057208 */ /* 0x000fe40001800000 */
[C---:B------:R-:W-:Y:S01]  /*1a070*/  FSETP.NEU.FTZ.AND P1, PT, R0.reuse, -INF , PT ;  /* 0xff8000000000780b */ /* 0x040fe20003f3d000 */
[----:B------:R-:W-:Y:S01]  /*1a080*/  FMUL.FTZ R157, R0, UR8 ;  /* 0x00000008009d7c20 */ /* 0x000fe20008410000 */
[----:B------:R-:W-:Y:S01]  /*1a090*/  MUFU.EX2 R150, R150 ;  /* 0x0000009600967308 */ /* 0x000fe20000000800 */
[----:B------:R-:W-:Y:S01]  /*1a0a0*/  FADD.FTZ R4, R132, -R5 ;  /* 0x8000000584047221 */ /* 0x000fe20000010000 */
[----:B------:R-:W-:Y:S02]  /*1a0b0*/  FSEL R6, R0, RZ, P1 ;  /* 0x000000ff00067208 */ /* 0x000fe40000800000 */
[----:B------:R-:W-:Y:S01]  /*1a0c0*/  FSEL R157, R157, RZ, P1 ;  /* 0x000000ff9d9d7208 */ /* 0x000fe20000800000 */
[----:B------:R-:W-:Y:S01]  /*1a0d0*/  FMUL.FTZ R132, R4, UR8 ;  /* 0x0000000804847c20 */ /* 0x000fe20008410000 */
[----:B------:R-:W-:Y:S01]  /*1a0e0*/  ISETP.GT.AND P1, PT, R148, R195, PT ;  /* 0x000000c39400720c */ /* 0x000fe20003f24270 */
[----:B------:R-:W-:Y:S01]  /*1a0f0*/  FADD.FTZ R3, R3, -R6 ;  /* 0x8000000603037221 */ /* 0x000fe20000010000 */
[----:B------:R-:W1:Y:S01]  /*1a100*/  MUFU.EX2 R149, R149 ;  /* 0x0000009500957308 */ /* 0x000e620000000800 */
[--C-:B------:R-:W-:Y:S01]  /*1a110*/  FFMA.FTZ R152, R16, UR8, -R157.reuse ;  /* 0x0000000810987c23 */ /* 0x100fe2000801089d */
[----:B------:R-:W-:Y:S01]  /*1a120*/  IADD3 R16, PT, PT, R186, 0xc000, RZ ;  /* 0x0000c000ba107810 */ /* 0x000fe20007ffe0ff */
[----:B------:R-:W-:Y:S01]  /*1a130*/  FMUL.FTZ R3, R3, UR8 ;  /* 0x0000000803037c20 */ /* 0x000fe20008410000 */
[--C-:B------:R-:W-:Y:S01]  /*1a140*/  FFMA.FTZ R135, R14, UR8, -R157.reuse ;  /* 0x000000080e877c23 */ /* 0x100fe2000801089d */
[--C-:B------:R-:W-:Y:S01]  /*1a150*/  FFMA.FTZ R153, R22, UR8, -R157.reuse ;  /* 0x0000000816997c23 */ /* 0x100fe2000801089d */
[----:B------:R-:W-:Y:S01]  /*1a160*/  @P2 IADD3 R156, PT, PT, R16, -0x40, RZ ;  /* 0xffffffc0109c2810 */ /* 0x000fe20007ffe0ff */
[----:B------:R-:W-:Y:S01]  /*1a170*/  FFMA.FTZ R7, R12, UR8, -R157 ;  /* 0x000000080c077c23 */ /* 0x000fe2000801089d */
[----:B------:R-:W3:Y:S01]  /*1a180*/  MUFU.EX2 R132, R132 ;  /* 0x0000008400847308 */ /* 0x000ee20000000800 */
[----:B--2---:R-:W-:Y:S01]  /*1a190*/  F2FP.F16.F32.PACK_AB R4, R151, R154 ;  /* 0x0000009a9704723e */ /* 0x004fe200000000ff */
[----:B------:R-:W-:Y:S01]  /*1a1a0*/  LDSM.16.MT88.4 R20, [R159+0xc000] ;  /* 0x00c000009f14783b */ /* 0x000fe20000004200 */
[----:B------:R-:W-:-:S02]  /*1a1b0*/  IMAD.IADD R155, R155, 0x1, R156 ;  /* 0x000000019b9b7824 */ /* 0x000fc400078e029c */
[--C-:B------:R-:W-:Y:S01]  /*1a1c0*/  FFMA.FTZ R167, R138, UR8, -R157.reuse ;  /* 0x000000088aa77c23 */ /* 0x100fe2000801089d */
[--C-:B------:R-:W-:Y:S01]  /*1a1d0*/  FFMA.FTZ R178, R136, UR8, -R157.reuse ;  /* 0x0000000888b27c23 */ /* 0x100fe2000801089d */
[----:B------:R-:W2:Y:S01]  /*1a1e0*/  LDSM.16.MT88.4 R28, [R156] ;  /* 0x000000009c1c783b */ /* 0x000ea20000004200 */
[--C-:B------:R-:W-:Y:S01]  /*1a1f0*/  FFMA.FTZ R184, R146, UR8, -R157.reuse ;  /* 0x0000000892b87c23 */ /* 0x100fe2000801089d */
[----:B------:R-:W4:Y:S01]  /*1a200*/  MUFU.EX2 R3, R3 ;  /* 0x0000000300037308 */ /* 0x000f220000000800 */
[----:B-1----:R-:W-:Y:S01]  /*1a210*/  F2FP.F16.F32.PACK_AB R6, R149, R150 ;  /* 0x000000969506723e */ /* 0x002fe200000000ff */
[----:B------:R-:W-:Y:S01]  /*1a220*/  LDSM.16.MT88.4 R12, [R186+0xc000] ;  /* 0x00c00000ba0c783b */ /* 0x000fe20000004200 */
[--C-:B------:R-:W-:Y:S01]  /*1a230*/  FFMA.FTZ R169, R144, UR8, -R157.reuse ;  /* 0x0000000890a97c23 */ /* 0x100fe2000801089d */
[--C-:B------:R-:W-:Y:S01]  /*1a240*/  FFMA.FTZ R175, R142, UR8, -R157.reuse ;  /* 0x000000088eaf7c23 */ /* 0x100fe2000801089d */
[--C-:B------:R-:W-:Y:S01]  /*1a250*/  FFMA.FTZ R194, R140, UR8, -R157.reuse ;  /* 0x000000088cc27c23 */ /* 0x100fe2000801089d */
[----:B------:R-:W-:Y:S01]  /*1a260*/  LDSM.16.MT88.4 R136, [R186+0xc800] ;  /* 0x00c80000ba88783b */ /* 0x000fe20000004200 */
[--C-:B------:R-:W-:Y:S01]  /*1a270*/  FFMA.FTZ R179, R190, UR8, -R157.reuse ;  /* 0x00000008beb37c23 */ /* 0x100fe2000801089d */
[----:B------:R-:W-:Y:S01]  /*1a280*/  MUFU.EX2 R152, R152 ;  /* 0x0000009800987308 */ /* 0x000fe20000000800 */
[-C--:B---3--:R-:W-:Y:S01]  /*1a290*/  FMUL.FTZ R32, R104, R132.reuse ;  /* 0x0000008468207220 */ /* 0x088fe20000410000 */
[-C--:B------:R-:W-:Y:S01]  /*1a2a0*/  FMUL.FTZ R33, R105, R132.reuse ;  /* 0x0000008469217220 */ /* 0x080fe20000410000 */
[-C--:B------:R-:W-:Y:S01]  /*1a2b0*/  FMUL.FTZ R24, R112, R132.reuse ;  /* 0x0000008470187220 */ /* 0x080fe20000410000 */
[-C--:B------:R-:W-:Y:S01]  /*1a2c0*/  FMUL.FTZ R25, R113, R132.reuse ;  /* 0x0000008471197220 */ /* 0x080fe20000410000 */
[-C--:B------:R-:W-:Y:S01]  /*1a2d0*/  FMUL.FTZ R108, R108, R132.reuse ;  /* 0x000000846c6c7220 */ /* 0x080fe20000410000 */
[-C--:B------:R-:W-:Y:S01]  /*1a2e0*/  FMUL.FTZ R109, R109, R132.reuse ;  /* 0x000000846d6d7220 */ /* 0x080fe20000410000 */
[-C--:B------:R-:W-:Y:S01]  /*1a2f0*/  FMUL.FTZ R44, R44, R132.reuse ;  /* 0x000000842c2c7220 */ /* 0x080fe20000410000 */
[----:B------:R-:W1:Y:S01]  /*1a300*/  MUFU.EX2 R135, R135 ;  /* 0x0000008700877308 */ /* 0x000e620000000800 */
        /* <DEDUP_REMOVED lines=13> */
[----:B------:R-:W-:Y:S01]  /*1a3e0*/  FMUL.FTZ R49, R49, R132 ;  /* 0x0000008431317220 */ /* 0x000fe20000410000 */
[-C--:B------:R-:W-:Y:S01]  /*1a3f0*/  FMUL.FTZ R50, R50, R3.reuse ;  /* 0x0000000332327220 */ /* 0x080fe20000410000 */
[----:B------:R-:W5:Y:S01]  /*1a400*/  MUFU.EX2 R153, R153 ;  /* 0x0000009900997308 */ /* 0x000f620000000800 */
[----:B-1----:R-:W-:Y:S01]  /*1a410*/  F2FP.F16.F32.PACK_AB R5, R135, R152 ;  /* 0x000000988705723e */ /* 0x002fe200000000ff */
        /* <DEDUP_REMOVED lines=15> */
[----:B-----5:R-:W-:Y:S01]  /*1a510*/  F2FP.F16.F32.PACK_AB R7, R153, R2 ;  /* 0x000000029907723e */ /* 0x020fe200000000ff */
        /* <DEDUP_REMOVED lines=11> */
[----:B------:R-:W-:Y:S01]  /*1a5d0*/  LDSM.16.MT88.4 R120, [R155] ;  /* 0x000000009b78783b */ /* 0x000fe20000004200 */
        /* <DEDUP_REMOVED lines=53> */
[----:B------:R-:W1:Y:S01]  /*1a930*/  MUFU.EX2 R174, R174 ;  /* 0x000000ae00ae7308 */ /* 0x000e620000000800 */
[-C--:B------:R-:W-:Y:S01]  /*1a940*/  FMUL.FTZ R126, R126, R3.reuse ;  /* 0x000000037e7e7220 */ /* 0x080fe20000410000 */
[-C--:B------:R-:W-:Y:S01]  /*1a950*/  FMUL.FTZ R127, R127, R3.reuse ;  /* 0x000000037f7f7220 */ /* 0x080fe20000410000 */
[-C--:B------:R-:W-:Y:S01]  /*1a960*/  FMUL.FTZ R92, R92, R132.reuse ;  /* 0x000000845c5c7220 */ /* 0x080fe20000410000 */
[-C--:B------:R-:W-:Y:S01]  /*1a970*/  FMUL.FTZ R93, R93, R132.reuse ;  /* 0x000000845d5d7220 */ /* 0x080fe20000410000 */
[C---:B------:R-:W-:Y:S01]  /*1a980*/  HMMA.16816.F32 R64, R4.reuse, R110, R64 ;  /* 0x0000006e0440723c */ /* 0x040fe20000001840 */
[----:B------:R-:W4:Y:S01]  /*1a990*/  LDSM.16.MT88.4 R108, [R156+0x4000] ;  /* 0x004000009c6c783b */ /* 0x000f220000004200 */
[-C--:B------:R-:W-:Y:S01]  /*1a9a0*/  FMUL.FTZ R94, R94, R3.reuse ;  /* 0x000000035e5e7220 */ /* 0x080fe20000410000 */
[----:B------:R-:W-:Y:S01]  /*1a9b0*/  MUFU.EX2 R165, R165 ;  /* 0x000000a500a57308 */ /* 0x000fe20000000800 */
        /* <DEDUP_REMOVED lines=8> */
[--C-:B------:R-:W-:Y:S01]  /*1aa40*/  FFMA.FTZ R188, R188, UR8, -R157.reuse ;  /* 0x00000008bcbc7c23 */ /* 0x100fe2000801089d */
[----:B------:R-:W-:Y:S01]  /*1aa50*/  LDSM.16.MT88.4 R128, [R156+0x800] ;  /* 0x000800009c80783b */ /* 0x000fe20000004200 */
[--C-:B------:R-:W-:Y:S01]  /*1aa60*/  FFMA.FTZ R164, R164, UR8, -R157.reuse ;  /* 0x00000008a4a47c23 */ /* 0x100fe2000801089d */
[--C-:B------:R-:W-:Y:S01]  /*1aa70*/  FFMA.FTZ R189, R162, UR8, -R157.reuse ;  /* 0x00000008a2bd7c23 */ /* 0x100fe2000801089d */
[C---:B--2---:R-:W-:Y:S01]  /*1aa80*/  HMMA.16816.F32 R68, R4.reuse, R104, R68 ;  /* 0x000000680444723c */ /* 0x044fe20000001844 */
[----:B------:R-:W-:Y:S01]  /*1aa90*/  LDSM.16.MT88.4 R144, [R156+0x4800] ;  /* 0x004800009c90783b */ /* 0x000fe20000004200 */
[--C-:B------:R-:W-:Y:S01]  /*1aaa0*/  FFMA.FTZ R160, R160, UR8, -R157.reuse ;  /* 0x00000008a0a07c23 */ /* 0x100fe2000801089d */
[----:B------:R-:W-:Y:S01]  /*1aab0*/  MUFU.EX2 R167, R167 ;  /* 0x000000a700a77308 */ /* 0x000fe20000000800 */
[----:B------:R-:W-:Y:S01]  /*1aac0*/  FFMA.FTZ R157, R158, UR8, -R157 ;  /* 0x000000089e9d7c23 */ /* 0x000fe2000801089d */
[----:B------:R-:W-:Y:S01]  /*1aad0*/  LDSM.16.MT88.4 R140, [R186+0xd000] ;  /* 0x00d00000ba8c783b */ /* 0x000fe20000004200 */
[----:B------:R-:W-:Y:S01]  /*1aae0*/  FFMA.FTZ R132, R215, R132, R154 ;  /* 0x00000084d7847223 */ /* 0x000fe2000001009a */
[----:B------:R-:W-:Y:S01]  /*1aaf0*/  FFMA.FTZ R152, R213, R3, R152 ;  /* 0x00000003d5987223 */ /* 0x000fe20000010098 */
[C---:B------:R-:W-:Y:S01]  /*1ab00*/  HMMA.16816.F32 R72, R4.reuse, R106, R72 ;  /* 0x0000006a0448723c */ /* 0x040fe20000001848 */
[----:B------:R-:W2:Y:S01]  /*1ab10*/  LDSM.16.MT88.4 R104, [R155+0x4000] ;  /* 0x004000009b68783b */ /* 0x000ea20000004200 */
[----:B------:R-:W-:Y:S01]  /*1ab20*/  FADD.FTZ R151, R151, R132 ;  /* 0x0000008497977221 */ /* 0x000fe20000010000 */
[----:B------:R-:W1:Y:S01]  /*1ab30*/  MUFU.EX2 R178, R178 ;  /* 0x000000b200b27308 */ /* 0x000e620000000800 */
[----:B------:R-:W-:Y:S01]  /*1ab40*/  FADD.FTZ R135, R135, R152 ;  /* 0x0000009887877221 */ /* 0x000fe20000010000 */
[-C--:B------:R-:W-:Y:S01]  /*1ab50*/  MOV R3, R0.reuse ;  /* 0x0000000000037202 */ /* 0x080fe20000000f00 */
[----:B------:R-:W-:Y:S01]  /*1ab60*/  FADD.FTZ R150, R150, R151 ;  /* 0x0000009796967221 */ /* 0x000fe20000010000 */
[----:B------:R-:W-:Y:S01]  /*1ab70*/  IMAD.MOV.U32 R132, RZ, RZ, R133 ;  /* 0x000000ffff847224 */ /* 0x000fe200078e0085 */
[C---:B------:R-:W-:Y:S01]  /*1ab80*/  HMMA.16816.F32 R32, R4.reuse, R120, R32 ;  /* 0x000000780420723c */ /* 0x040fe20000001820 */
[----:B------:R-:W-:Y:S01]  /*1ab90*/  FADD.FTZ R2, R2, R135 ;  /* 0x0000008702027221 */ /* 0x000fe20000010000 */
[----:B------:R-:W-:Y:S01]  /*1aba0*/  FADD.FTZ R150, R149, R150 ;  /* 0x0000009695967221 */ /* 0x000fe20000010000 */
[----:B------:R-:W-:Y:S01]  /*1abb0*/  MUFU.EX2 R184, R184 ;  /* 0x000000b800b87308 */ /* 0x000fe20000000800 */
[----:B------:R-:W-:Y:S01]  /*1abc0*/  @P1 MOV R3, R0 ;  /* 0x0000000000031202 */ /* 0x000fe20000000f00 */
[----:B------:R-:W-:Y:S01]  /*1abd0*/  FADD.FTZ R2, R153, R2 ;  /* 0x0000000299027221 */ /* 0x000fe20000010000 */
[----:B------:R-:W-:Y:S01]  /*1abe0*/  @P1 IMAD.MOV.U32 R132, RZ, RZ, R133 ;  /* 0x000000ffff841224 */ /* 0x000fe200078e0085 */
[----:B------:R-:W-:Y:S01]  /*1abf0*/  @P1 IADD3 R134, PT, PT, R134, -0x3, RZ ;  /* 0xfffffffd86861810 */ /* 0x000fe20007ffe0ff */
[C---:B------:R-:W-:Y:S01]  /*1ac00*/  HMMA.16816.F32 R100, R4.reuse, R122, R100 ;  /* 0x0000007a0464723c */ /* 0x040fe20000001864 */
[----:B------:R-:W-:Y:S02]  /*1ac10*/  LDSM.16.MT88.4 R120, [R186+0xe800] ;  /* 0x00e80000ba78783b */ /* 0x000fe40000004200 */
[----:B------:R-:W1:Y:S05]  /*1ac20*/  MUFU.EX2 R169, R169 ;  /* 0x000000a900a97308 */ /* 0x000e6a0000000800 */
[C---:B---3--:R-:W-:Y:S03]  /*1ac30*/  HMMA.16816.F32 R76, R4.reuse, R112, R76 ;  /* 0x00000070044c723c */ /* 0x048fe6000000184c */
[----:B------:R-:W-:Y:S05]  /*1ac40*/  MUFU.EX2 R171, R171 ;  /* 0x000000ab00ab7308 */ /* 0x000fea0000000800 */
[C---:B------:R-:W-:Y:S01]  /*1ac50*/  HMMA.16816.F32 R80, R4.reuse, R114, R80 ;  /* 0x000000720450723c */ /* 0x040fe20000001850 */
[----:B------:R-:W3:Y:S02]  /*1ac60*/  LDSM.16.MT88.4 R112, [R159+0xc800] ;  /* 0x00c800009f70783b */ /* 0x000ee40000004200 */
[----:B------:R-:W3:Y:S05]  /*1ac70*/  MUFU.EX2 R208, R208 ;  /* 0x000000d000d07308 */ /* 0x000eea0000000800 */
[C---:B----4-:R-:W-:Y:S03]  /*1ac80*/  HMMA.16816.F32 R84, R4.reuse, R108, R84 ;  /* 0x0000006c0454723c */ /* 0x050fe60000001854 */
[----:B------:R-:W-:Y:S05]  /*1ac90*/  MUFU.EX2 R173, R173 ;  /* 0x000000ad00ad7308 */ /* 0x000fea0000000800 */
[C---:B------:R-:W-:Y:S01]  /*1aca0*/  HMMA.16816.F32 R88, R4.reuse, R110, R88 ;  /* 0x0000006e0458723c */ /* 0x040fe20000001858 */
[----:B------:R-:W4:Y:S02]  /*1acb0*/  LDSM.16.MT88.4 R108, [R156+0x2800] ;  /* 0x002800009c6c783b */ /* 0x000f240000004200 */
[----:B------:R-:W-:Y:S05]  /*1acc0*/  MUFU.EX2 R192, R192 ;  /* 0x000000c000c07308 */ /* 0x000fea0000000800 */
[C---:B-----5:R-:W-:Y:S03]  /*1acd0*/  HMMA.16816.F32 R36, R4.reuse, R116, R36 ;  /* 0x000000740424723c */ /* 0x060fe60000001824 */
[----:B------:R-:W-:Y:S05]  /*1ace0*/  MUFU.EX2 R175, R175 ;  /* 0x000000af00af7308 */ /* 0x000fea0000000800 */
[C---:B------:R-:W-:Y:S01]  /*1acf0*/  HMMA.16816.F32 R40, R4.reuse, R118, R40 ;  /* 0x000000760428723c */ /* 0x040fe20000001828 */
[----:B------:R-:W5:Y:S02]  /*1ad00*/  LDSM.16.MT88.4 R116, [R159+0xe800] ;  /* 0x00e800009f74783b */ /* 0x000f640000004200 */
[----:B------:R-:W5:Y:S05]  /*1ad10*/  MUFU.EX2 R194, R194 ;  /* 0x000000c200c27308 */ /* 0x000f6a0000000800 */
[C---:B------:R-:W-:Y:S03]  /*1ad20*/  HMMA.16816.F32 R8, R4.reuse, R12, R8 ;  /* 0x0000000c0408723c */ /* 0x040fe60000001808 */
[----:B------:R-:W-:Y:S05]  /*1ad30*/  MUFU.EX2 R179, R179 ;  /* 0x000000b300b37308 */ /* 0x000fea0000000800 */
[C---:B------:R-:W-:Y:S01]  /*1ad40*/  HMMA.16816.F32 R12, R4.reuse, R14, R124 ;  /* 0x0000000e040c723c */ /* 0x040fe2000000187c */
[----:B------:R-:W5:Y:S02]  /*1ad50*/  LDSM.16.MT88.4 R124, [R155+0x800] ;  /* 0x000800009b7c783b */ /* 0x000f640000004200 */
[----:B------:R-:W5:Y:S05]  /*1ad60*/  MUFU.EX2 R188, R188 ;  /* 0x000000bc00bc7308 */ /* 0x000f6a0000000800 */
[C---:B--2---:R-:W-:Y:S03]  /*1ad70*/  HMMA.16816.F32 R92, R4.reuse, R104, R92 ;  /* 0x00000068045c723c */ /* 0x044fe6000000185c */
[----:B------:R-:W-:Y:S05]  /*1ad80*/  MUFU.EX2 R172, R172 ;  /* 0x000000ac00ac7308 */ /* 0x000fea0000000800 */
[----:B------:R-:W-:Y:S01]  /*1ad90*/  HMMA.16816.F32 R4, R4, R106, R96 ;  /* 0x0000006a0404723c */ /* 0x000fe20000001860 */
[----:B-1----:R-:W-:Y:S01]  /*1ada0*/  F2FP.F16.F32.PACK_AB R96, R174, R163 ;  /* 0x000000a3ae60723e */ /* 0x002fe200000000ff */
[----:B------:R-:W1:Y:S01]  /*1adb0*/  LDSM.16.MT88.4 R104, [R155+0x2800] ;  /* 0x002800009b68783b */ /* 0x000e620000004200 */
[----:B------:R-:W-:Y:S01]  /*1adc0*/  F2FP.F16.F32.PACK_AB R97, R178, R167 ;  /* 0x000000a7b261723e */ /* 0x000fe200000000ff */
[----:B------:R-:W2:Y:S01]  /*1add0*/  MUFU.EX2 R187, R187 ;  /* 0x000000bb00bb7308 */ /* 0x000ea20000000800 */
        /* <DEDUP_REMOVED lines=14> */
[----:B------:R-:W3:Y:S05]  /*1aec0*/  LDSM.16.MT88.4 R112, [R186+0x10800] ;  /* 0x01080000ba70783b */ /* 0x000eea0000004200 */
[----:B------:R-:W-:Y:S02]  /*1aed0*/  MUFU.EX2 R164, R164 ;  /* 0x000000a400a47308 */ /* 0x000fe40000000800 */
[C---:B------:R-:W-:Y:S06]  /*1aee0*/  HMMA.16816.F32 R36, R96.reuse, R120, R36 ;  /* 0x000000786024723c */ /* 0x040fec0000001824 */
[----:B------:R-:W2:Y:S02]  /*1aef0*/  MUFU.EX2 R189, R189 ;  /* 0x000000bd00bd7308 */ /* 0x000ea40000000800 */
[C---:B------:R-:W-:Y:S01]  /*1af00*/  HMMA.16816.F32 R40, R96.reuse, R122, R40 ;  /* 0x0000007a6028723c */ /* 0x040fe20000001828 */
[----:B------:R-:W2:Y:S05]  /*1af10*/  LDSM.16.MT88.4 R120, [R159+0x10800] ;  /* 0x010800009f78783b */ /* 0x000eaa0000004200 */
[----:B------:R-:W-:Y:S02]  /*1af20*/  MUFU.EX2 R160, R160 ;  /* 0x000000a000a07308 */ /* 0x000fe40000000800 */
[C---:B----4-:R-:W-:Y:S06]  /*1af30*/  HMMA.16816.F32 R52, R96.reuse, R108, R52 ;  /* 0x0000006c6034723c */ /* 0x050fec0000001834 */
[----:B------:R-:W4:Y:S02]  /*1af40*/  MUFU.EX2 R157, R157 ;  /* 0x0000009d009d7308 */ /* 0x000f240000000800 */
[C---:B------:R-:W-:Y:S01]  /*1af50*/  HMMA.16816.F32 R56, R96.reuse, R110, R56 ;  /* 0x0000006e6038723c */ /* 0x040fe20000001838 */
[----:B------:R-:W4:Y:S07]  /*1af60*/  LDSM.16.MT88.4 R108, [R155+0x4800] ;  /* 0x004800009b6c783b */ /* 0x000f2e0000004200 */
        /* <DEDUP_REMOVED lines=18> */
[C---:B--2---:R-:W-:Y:S08]  /*1b090*/  HMMA.16816.F32 R76, R96.reuse, R120, R76 ;  /* 0x00000078604c723c */ /* 0x044ff0000000184c */
[C---:B------:R-:W-:Y:S01]  /*1b0a0*/  HMMA.16816.F32 R80, R96.reuse, R122, R80 ;  /* 0x0000007a6050723c */ /* 0x040fe20000001850 */
[----:B------:R-:W2:Y:S07]  /*1b0b0*/  LDSM.16.MT88.4 R120, [R156+0x3000] ;  /* 0x003000009c78783b */ /* 0x000eae0000004200 */
[C---:B------:R-:W-:Y:S08]  /*1b0c0*/  HMMA.16816.F32 R84, R96.reuse, R144, R84 ;  /* 0x000000906054723c */ /* 0x040ff00000001854 */
[C---:B------:R-:W-:Y:S01]  /*1b0d0*/  HMMA.16816.F32 R88, R96.reuse, R146, R88 ;  /* 0x000000926058723c */ /* 0x040fe20000001858 */
[----:B------:R-:W-:Y:S07]  /*1b0e0*/  LDSM.16.MT88.4 R144, [R159+0xf800] ;  /* 0x00f800009f90783b */ /* 0x000fee0000004200 */
[C---:B----4-:R-:W-:Y:S08]  /*1b0f0*/  HMMA.16816.F32 R92, R96.reuse, R108, R92 ;  /* 0x0000006c605c723c */ /* 0x050ff0000000185c */
        /* <DEDUP_REMOVED lines=44> */
[C---:B-1----:R-:W-:Y:S08]  /*1b3c0*/  HMMA.16816.F32 R84, R96.reuse, R104, R84 ;  /* 0x000000686054723c */ /* 0x042ff00000001854 */
[C---:B------:R-:W-:Y:S01]  /*1b3d0*/  HMMA.16816.F32 R88, R96.reuse, R106, R88 ;  /* 0x0000006a6058723c */ /* 0x040fe20000001858 */
[----:B------:R-:W1:Y:S07]  /*1b3e0*/  LDSM.16.MT88.4 R104, [R156+0x5800] ;  /* 0x005800009c68783b */ /* 0x000e6e0000004200 */
        /* <DEDUP_REMOVED lines=13> */
[----:B------:R-:W2:Y:S01]  /*1b4c0*/  LDSM.16.MT88.4 R16, [R155+0x3800] ;  /* 0x003800009b10783b */ /* 0x000ea20000004200 */
        /* <DEDUP_REMOVED lines=11> */
[C---:B-1----:R-:W-:Y:S08]  /*1b580*/  HMMA.16816.F32 R84, R96.reuse, R104, R84 ;  /* 0x000000686054723c */ /* 0x042ff00000001854 */
        /* <DEDUP_REMOVED lines=13> */
[C---:B----4-:R-:W-:Y:S08]  /*1b660*/  HMMA.16816.F32 R92, R96.reuse, R8, R92 ;  /* 0x00000008605c723c */ /* 0x050ff0000000185c */
[----:B------:R-:W-:Y:S01]  /*1b670*/  HMMA.16816.F32 R96, R96, R10, R4 ;  /* 0x0000000a6060723c */ /* 0x000fe20000001804 */
[----:B------:R-:W-:-:S04]  /*1b680*/  NOP ;  /* 0x0000000000007918 */ /* 0x000fc80000000000 */
[----:B------:R-:W-:-:S15]  /*1b690*/  @P1 BRA `(.L_x_3030) ;  /* 0x0000000000041947 */ /* 0x000fde0003800000 */
.L_x_3024:
[----:B------:R-:W-:-:S07]  /*1b6a0*/  IADD3 R134, PT, PT, R148, -0x1, RZ ;  /* 0xffffffff94867810 */ /* 0x000fce0007ffe0ff */
.L_x_3030:
        /* <DEDUP_REMOVED lines=12> */
[----:B------:R-:W-:Y:S01]  /*1b770*/  MOV R209, RZ ;  /* 0x000000ff00d17202 */ /* 0x000fe20000000f00 */
[C---:B------:R-:W-:Y:S01]  /*1b780*/  VIADD R211, R4.reuse, 0x40 ;  /* 0x0000004004d37836 */ /* 0x040fe20000000000 */
[----:B------:R-:W-:Y:S01]  /*1b790*/  PLOP3.LUT P3, PT, PT, PT, UP0, 0x80, 0x8 ;  /* 0x000000000008781c */ /* 0x000fe20003f6f008 */
[----:B------:R-:W-:Y:S01]  /*1b7a0*/  UMOV UR14, 0x400 ;  /* 0x00000400000e7882 */ /* 0x000fe20000000000 */
[----:B------:R-:W-:Y:S01]  /*1b7b0*/  LOP3.LUT R210, R4, 0x20, R177, 0xfe, !PT ;  /* 0x0000002004d27812 */ /* 0x000fe200078efeb1 */
[----:B------:R-:W2:Y:S01]  /*1b7c0*/  LDCU UR12, c[0x0][0x440] ;  /* 0x00008800ff0c77ac */ /* 0x000ea20008000800 */
[----:B------:R-:W-:Y:S01]  /*1b7d0*/  IADD3 R184, PT, PT, R3, R186, RZ ;  /* 0x000000ba03b87210 */ /* 0x000fe20007ffe0ff */
[----:B------:R-:W3:Y:S01]  /*1b7e0*/  LDCU UR4, c[0x0][0x45c] ;  /* 0x00008b80ff0477ac */ /* 0x000ee20008000800 */
[----:B------:R-:W4:Y:S01]  /*1b7f0*/  LDCU UR13, c[0x0][0x50c] ;  /* 0x0000a180ff0d77ac */ /* 0x000f220008000800 */
[----:B------:R-:W2:Y:S01]  /*1b800*/  LDCU.64 UR8, c[0x0][0x3a0] ;  /* 0x00007400ff0877ac */ /* 0x000ea20008000a00 */
[----:B------:R-:W2:Y:S01]  /*1b810*/  LDCU.64 UR10, c[0x0][0x3a8] ;  /* 0x00007500ff0a77ac */ /* 0x000ea20008000a00 */
[----:B-1----:R-:W-:-:S12]  /*1b820*/  ULEA UR5, UR5, UR14, 0x18 ;  /* 0x0000000e05057291 */ /* 0x002fd8000f8ec0ff */
.L_x_3035:
        /* <DEDUP_REMOVED lines=79> */
[-C--:B------:R-:W-:Y:S01]  /*1bd20*/  LEA.HI.X.SX32 R17, R13, R203.reuse, 0x2, P2 ;  /* 0x000000cb0d117211 */ /* 0x080fe200010f16ff */
[----:B------:R-:W1:Y:S01]  /*1bd30*/  LDC.64 R6, c[0x0][0x3c0] ;  /* 0x0000f000ff067b82 */ /* 0x000e620000000a00 */
[C---:B------:R-:W-:Y:S03]  /*1bd40*/  LEA R14, P0, R11.reuse, R202, 0x2 ;  /* 0x000000ca0b0e7211 */ /* 0x040fe600078010ff */
[----:B------:R-:W2:Y:S01]  /*1bd50*/  LDG.E R10, desc[UR6][R16.64] ;  /* 0x00000006100a7981 */ /* 0x000ea2000c1e1900 */
[C---:B------:R-:W-:Y:S01]  /*1bd60*/  LEA.HI.X.SX32 R15, R11.reuse, R203, 0x2, P0 ;  /* 0x000000cb0b0f7211 */ /* 0x040fe200000f16ff */
[----:B------:R-:W-:Y:S04]  /*1bd70*/  IMAD.IADD R11, R11, 0x1, -R13 ;  /* 0x000000010b0b7824 */ /* 0x000fe800078e0a0d */
[----:B------:R-:W-:Y:S01]  /*1bd80*/  IMAD R11, R11, R4, -0x40 ;  /* 0xffffffc00b0b7424 */ /* 0x000fe200078e0204 */
[----:B------:R-:W2:Y:S04]  /*1bd90*/  LDG.E R3, desc[UR6][R14.64] ;  /* 0x000000060e037981 */ /* 0x000ea8000c1e1900 */
        /* <DEDUP_REMOVED lines=13> */
.L_x_3032:
        /* <DEDUP_REMOVED lines=48> */
[----:B------:R1:W-:Y:S01]  /*1c170*/  @!P1 LDGSTS.E.BYPASS.LTC128B.128 [R217+0x10800], desc[UR6][R8.64+0x100] ;  /* 0x1080010008d99fae */ /* 0x0003e2000b981a06 */
        /* <DEDUP_REMOVED lines=35> */
[----:B------:R-:W5:Y:S05]  /*1c3b0*/  LDSM.16.M88.4 R16, [R193+UR5+0x6800] ;  /* 0x00680005c110783b */ /* 0x000f6a0008000200 */
[----:B------:R-:W1:Y:S05]  /*1c3c0*/  LDSM.16.M88.4 R24, [R193+UR5+0x7000] ;  /* 0x00700005c118783b */ /* 0x000e6a0008000200 */
[----:B------:R-:W0:Y:S05]  /*1c3d0*/  LDGDEPBAR ;  /* 0x00000000000079af */ /* 0x000e2a0000000000 */
[----:B------:R-:W3:Y:S05]  /*1c3e0*/  LDSM.16.M88.4 R32, [R193+UR5+0x7800] ;  /* 0x00780005c120783b */ /* 0x000eea0008000200 */
        /* <DEDUP_REMOVED lines=9> */
[C---:B-----5:R-:W-:Y:S03]  /*1c480*/  HMMA.16816.F32 R12, R132.reuse, R16, RZ ;  /* 0x00000010840c723c */ /* 0x060fe600000018ff */
[----:B------:R-:W-:Y:S05]  /*1c490*/  LDSM.16.M88.4 R164, [R188+0x7800] ;  /* 0x00780000bca4783b */ /* 0x000fea0000000200 */
[C---:B------:R-:W-:Y:S01]  /*1c4a0*/  HMMA.16816.F32 R16, R132.reuse, R18, RZ ;  /* 0x000000128410723c */ /* 0x040fe200000018ff */
[----:B------:R-:W-:Y:S05]  /*1c4b0*/  LDSM.16.M88.4 R168, [R189] ;  /* 0x00000000bda8783b */ /* 0x000fea0000000200 */
[----:B------:R-:W-:Y:S02]  /*1c4c0*/  LDSM.16.M88.4 R172, [R3+0x6000] ;  /* 0x0060000003ac783b */ /* 0x000fe40000000200 */
[C---:B-1----:R-:W-:Y:S03]  /*1c4d0*/  HMMA.16816.F32 R20, R132.reuse, R24, RZ ;  /* 0x000000188414723c */ /* 0x042fe600000018ff */
[----:B------:R-:W-:Y:S05]  /*1c4e0*/  LDSM.16.M88.4 R176, [R191+0x8000] ;  /* 0x00800000bfb0783b */ /* 0x000fea0000000200 */
[C---:B------:R-:W-:Y:S08]  /*1c4f0*/  HMMA.16816.F32 R24, R132.reuse, R26, RZ ;  /* 0x0000001a8418723c */ /* 0x040ff000000018ff */
[C---:B---3--:R-:W-:Y:S08]  /*1c500*/  HMMA.16816.F32 R28, R132.reuse, R32, RZ ;  /* 0x00000020841c723c */ /* 0x048ff000000018ff */
        /* <DEDUP_REMOVED lines=109> */
[C---:B------:R-:W-:Y:S08]  /*1cbe0*/  HMMA.16816.F32 R16, R160.reuse, R138, R16 ;  /* 0x0000008aa010723c */ /* 0x040ff00000001810 */
[C---:B------:R-:W-:Y:S08]  /*1cbf0*/  HMMA.16816.F32 R20, R160.reuse, R144, R20 ;  /* 0x00000090a014723c */ /* 0x040ff00000001814 */
[C---:B------:R-:W-:Y:S08]  /*1cc00*/  HMMA.16816.F32 R24, R160.reuse, R146, R24 ;  /* 0x00000092a018723c */ /* 0x040ff00000001818 */
[C---:B------:R-:W-:Y:S08]  /*1cc10*/  HMMA.16816.F32 R28, R160.reuse, R148, R28 ;  /* 0x00000094a01c723c */ /* 0x040ff0000000181c */
[----:B------:R-:W-:Y:S08]  /*1cc20*/  HMMA.16816.F32 R32, R160, R150, R32 ;  /* 0x00000096a020723c */ /* 0x000ff00000001820 */
[C---:B------:R-:W-:Y:S08]  /*1cc30*/  HMMA.16816.F32 R4, R156.reuse, R172, R4 ;  /* 0x000000ac9c04723c */ /* 0x040ff00000001804 */
[C---:B------:R-:W-:Y:S08]  /*1cc40*/  HMMA.16816.F32 R8, R156.reuse, R174, R8 ;  /* 0x000000ae9c08723c */ /* 0x040ff00000001808 */
[C---:B-1----:R-:W-:Y:S08]  /*1cc50*/  HMMA.16816.F32 R12, R156.reuse, R132, R12 ;  /* 0x000000849c0c723c */ /* 0x042ff0000000180c */
        /* <DEDUP_REMOVED lines=47> */
[----:B------:R1:W1:Y:S01]  /*1cf50*/  MUFU.TANH R12, R144 ;  /* 0x00000090000c7308 */ /* 0x0002620000002400 */
        /* <DEDUP_REMOVED lines=8> */
[----:B-----5:R-:W-:Y:S01]  /*1cfe0*/  FMUL.FTZ R22, R29, UR13 ;  /* 0x0000000d1d167c20 */ /* 0x020fe20008410000 */
[----:B------:R-:W-:Y:S01]  /*1cff0*/  FMUL.FTZ R10, R30, UR13 ;  /* 0x0000000d1e0a7c20 */ /* 0x000fe20008410000 */
[----:B------:R-:W-:Y:S06]  /*1d000*/  FMUL.FTZ R11, R31, UR13 ;  /* 0x0000000d1f0b7c20 */ /* 0x000fec0008410000 */
[----:B------:R-:W1:Y:S01]  /*1d010*/  MUFU.TANH R15, R15 ;  /* 0x0000000f000f7308 */ /* 0x000e620000002400 */
[----:B------:R-:W-:Y:S01]  /*1d020*/  FMUL.FTZ R23, R32, UR13 ;  /* 0x0000000d20177c20 */ /* 0x000fe20008410000 */
[----:B------:R-:W-:Y:S01]  /*1d030*/  FMUL.FTZ R25, R33, UR13 ;  /* 0x0000000d21197c20 */ /* 0x000fe20008410000 */
[----:B------:R-:W-:Y:S01]  /*1d040*/  FMUL.FTZ R24, R34, UR13 ;  /* 0x0000000d22187c20 */ /* 0x000fe20008410000 */
[----:B------:R-:W-:Y:S06]  /*1d050*/  FMUL.FTZ R26, R35, UR13 ;  /* 0x0000000d231a7c20 */ /* 0x000fec0008410000 */
[----:B------:R1:W1:Y:S10]  /*1d060*/  MUFU.TANH R16, R4 ;  /* 0x0000000400107308 */ /* 0x0002740000002400 */
        /* <DEDUP_REMOVED lines=94> */
.L_x_3034:
        /* <DEDUP_REMOVED lines=69> */
.L_x_3033:
[C---:B--2---:R-:W-:Y:S01]  /*1daa0*/  VIADD R33, R210.reuse, 0xffffffe1 ;  /* 0xffffffe1d2217836 */ /* 0x044fe20000000000 */
[C---:B------:R-:W-:Y:S01]  /*1dab0*/  ISETP.GE.AND P1, PT, R210.reuse, R207, PT ;  /* 0x000000cfd200720c */ /* 0x040fe20003f26270 */
[C---:B-1----:R-:W-:Y:S01]  /*1dac0*/  VIADD R4, R210.reuse, 0xffffffe0 ;  /* 0xffffffe0d2047836 */ /* 0x042fe20000000000 */
[C---:B------:R-:W-:Y:S01]  /*1dad0*/  ISETP.GE.AND P6, PT, R210.reuse, R205, PT ;  /* 0x000000cdd200720c */ /* 0x040fe20003fc6270 */
[C---:B------:R-:W-:Y:S01]  /*1dae0*/  VIADD R5, R210.reuse, 0xffffffe9 ;  /* 0xffffffe9d2057836 */ /* 0x040fe20000000000 */
[----:B------:R-:W-:Y:S01]  /*1daf0*/  ISETP.GE.AND P4, PT, R33, R207, PT ;  /* 0x000000cf2100720c */ /* 0x000fe20003f86270 */
[C---:B------:R-:W-:Y:S01]  /*1db00*/  VIADD R31, R210.reuse, 0xfffffff0 ;  /* 0xfffffff0d21f7836 */ /* 0x040fe20000000000 */
[----:B------:R-:W-:Y:S01]  /*1db10*/  FSEL R189, R189, -INF , P1 ;  /* 0xff800000bdbd7808 */ /* 0x000fe20000800000 */
[----:B------:R-:W-:Y:S01]  /*1db20*/  VIADD R28, R210, 0x1 ;  /* 0x00000001d21c7836 */ /* 0x000fe20000000000 */
[----:B------:R-:W-:Y:S01]  /*1db30*/  ISETP.GE.AND P1, PT, R4, R205, PT ;  /* 0x000000cd0400720c */ /* 0x000fe20003f26270 */
[----:B------:R-:W-:Y:S01]  /*1db40*/  VIADD R211, R211, 0xffffffc0 ;  /* 0xffffffc0d3d37836 */ /* 0x000fe20000000000 */
[----:B------:R-:W-:Y:S02]  /*1db50*/  FSEL R137, R137, -INF , P4 ;  /* 0xff80000089897808 */ /* 0x000fe40002000000 */
[-C--:B------:R-:W-:Y:S02]  /*1db60*/  ISETP.GE.AND P4, PT, R5, R207.reuse, PT ;  /* 0x000000cf0500720c */ /* 0x080fe40003f86270 */
[----:B------:R-:W-:Y:S02]  /*1db70*/  FSEL R138, R138, -INF , P1 ;  /* 0xff8000008a8a7808 */ /* 0x000fe40000800000 */
[-C--:B------:R-:W-:Y:S02]  /*1db80*/  ISETP.GE.AND P5, PT, R4, R207.reuse, PT ;  /* 0x000000cf0400720c */ /* 0x080fe40003fa6270 */
[----:B------:R-:W-:Y:S02]  /*1db90*/  ISETP.GE.AND P1, PT, R31, R207, PT ;  /* 0x000000cf1f00720c */ /* 0x000fe40003f26270 */
[----:B------:R-:W-:Y:S02]  /*1dba0*/  FSEL R141, R141, -INF , P4 ;  /* 0xff8000008d8d7808 */ /* 0x000fe40002000000 */
[C---:B------:R-:W-:Y:S02]  /*1dbb0*/  IADD3 R32, PT, PT, R210.reuse, -0x18, RZ ;  /* 0xffffffe8d2207810 */ /* 0x040fe40007ffe0ff */
[-C--:B------:R-:W-:Y:S02]  /*1dbc0*/  ISETP.GE.AND P4, PT, R33, R205.reuse, PT ;  /* 0x000000cd2100720c */ /* 0x080fe40003f86270 */
[----:B------:R-:W-:Y:S02]  /*1dbd0*/  IADD3 R30, PT, PT, R210, -0xf, RZ ;  /* 0xfffffff1d21e7810 */ /* 0x000fe40007ffe0ff */
[----:B------:R-:W-:Y:S02]  /*1dbe0*/  FSEL R161, R161, -INF , P6 ;  /* 0xff800000a1a17808 */ /* 0x000fe40003000000 */
[----:B------:R-:W-:Y:S02]  /*1dbf0*/  FSEL R136, R136, -INF , P5 ;  /* 0xff80000088887808 */ /* 0x000fe40002800000 */
[----:B------:R-:W-:Y:S02]  /*1dc00*/  ISETP.GE.AND P5, PT, R4, R204, PT ;  /* 0x000000cc0400720c */ /* 0x000fe40003fa6270 */
[----:B------:R-:W-:Y:S01]  /*1dc10*/  FSEL R219, R12, -INF , P1 ;  /* 0xff8000000cdb7808 */ /* 0x000fe20000800000 */
[----:B------:R-:W-:Y:S01]  /*1dc20*/  VIADD R12, R210, 0x11 ;  /* 0x00000011d20c7836 */ /* 0x000fe20000000000 */
[-C--:B------:R-:W-:Y:S01]  /*1dc30*/  ISETP.GE.AND P6, PT, R4, R206.reuse, PT ;  /* 0x000000ce0400720c */ /* 0x080fe20003fc6270 */
[----:B------:R-:W-:Y:S01]  /*1dc40*/  VIADD R4, R210, 0xfffffff8 ;  /* 0xfffffff8d2047836 */ /* 0x000fe20000000000 */
[----:B------:R-:W-:Y:S02]  /*1dc50*/  FSEL R139, R139, -INF , P4 ;  /* 0xff8000008b8b7808 */ /* 0x000fe40002000000 */
[----:B------:R-:W-:Y:S02]  /*1dc60*/  ISETP.GE.AND P1, PT, R32, R205, PT ;  /* 0x000000cd2000720c */ /* 0x000fe40003f26270 */
[-C--:B------:R-:W-:Y:S02]  /*1dc70*/  ISETP.GE.AND P4, PT, R30, R207.reuse, PT ;  /* 0x000000cf1e00720c */ /* 0x080fe40003f86270 */
[----:B------:R-:W-:Y:S02]  /*1dc80*/  FSEL R142, R142, -INF , P1 ;  /* 0xff8000008e8e7808 */ /* 0x000fe40000800000 */
[----:B------:R-:W-:Y:S02]  /*1dc90*/  FSEL R173, R13, -INF , P4 ;  /* 0xff8000000dad7808 */ /* 0x000fe40002000000 */
[----:B------:R-:W-:Y:S02]  /*1dca0*/  ISETP.GE.AND P1, PT, R4, R207, PT ;  /* 0x000000cf0400720c */ /* 0x000fe40003f26270 */
[-C--:B------:R-:W-:Y:S02]  /*1dcb0*/  ISETP.GE.AND P4, PT, R5, R205.reuse, PT ;  /* 0x000000cd0500720c */ /* 0x080fe40003f86270 */
[----:B------:R-:W-:Y:S02]  /*1dcc0*/  IADD3 R29, PT, PT, R210, -0x7, RZ ;  /* 0xfffffff9d21d7810 */ /* 0x000fe40007ffe0ff */
[----:B------:R-:W-:Y:S01]  /*1dcd0*/  FSEL R193, R16, -INF , P1 ;  /* 0xff80000010c17808 */ /* 0x000fe20000800000 */
[----:B------:R-:W-:Y:S01]  /*1dce0*/  VIADD R16, R210, 0x9 ;  /* 0x00000009d2107836 */ /* 0x000fe20000000000 */
[----:B------:R-:W-:Y:S02]  /*1dcf0*/  ISETP.GE.AND P1, PT, R31, R205, PT ;  /* 0x000000cd1f00720c */ /* 0x000fe40003f26270 */
[----:B------:R-:W-:Y:S02]  /*1dd00*/  FSEL R34, R143, -INF , P4 ;  /* 0xff8000008f227808 */ /* 0x000fe40002000000 */
[-C--:B------:R-:W-:Y:S02]  /*1dd10*/  ISETP.GE.AND P4, PT, R29, R207.reuse, PT ;  /* 0x000000cf1d00720c */ /* 0x080fe40003f86270 */
[----:B------:R-:W-:Y:S02]  /*1dd20*/  FSEL R217, R14, -INF , P1 ;  /* 0xff8000000ed97808 */ /* 0x000fe40000800000 */
[----:B------:R-:W-:Y:S02]  /*1dd30*/  ISETP.GE.AND P1, PT, R28, R207, PT ;  /* 0x000000cf1c00720c */ /* 0x000fe40003f26270 */
[----:B------:R-:W-:Y:S02]  /*1dd40*/  FSEL R177, R17, -INF , P4 ;  /* 0xff80000011b17808 */ /* 0x000fe40002000000 */
[-C--:B------:R-:W-:Y:S02]  /*1dd50*/  ISETP.GE.AND P4, PT, R30, R205.reuse, PT ;  /* 0x000000cd1e00720c */ /* 0x080fe40003f86270 */
[----:B------:R-:W-:Y:S01]  /*1dd60*/  FSEL R163, R3, -INF , P1 ;  /* 0xff80000003a37808 */ /* 0x000fe20000800000 */
[----:B------:R-:W-:Y:S01]  /*1dd70*/  VIADD R3, R210, 0x18 ;  /* 0x00000018d2037836 */ /* 0x000fe20000000000 */
[-C--:B------:R-:W-:Y:S02]  /*1dd80*/  ISETP.GE.AND P1, PT, R29, R205.reuse, PT ;  /* 0x000000cd1d00720c */ /* 0x080fe40003f26270 */
[----:B------:R-:W-:Y:S02]  /*1dd90*/  FSEL R175, R15, -INF , P4 ;  /* 0xff8000000faf7808 */ /* 0x000fe40002000000 */
[----:B------:R-:W-:Y:S02]  /*1dda0*/  ISETP.GE.AND P4, PT, R4, R205, PT ;  /* 0x000000cd0400720c */ /* 0x000fe40003f86270 */
[----:B------:R-:W-:Y:S02]  /*1ddb0*/  IADD3 R27, PT, PT, R210, 0x8, RZ ;  /* 0x00000008d21b7810 */ /* 0x000fe40007ffe0ff */
[----:B------:R-:W-:Y:S02]  /*1ddc0*/  FSEL R179, R19, -INF , P1 ;  /* 0xff80000013b37808 */ /* 0x000fe40000800000 */
[----:B------:R-:W-:Y:S02]  /*1ddd0*/  FSEL R18, R18, -INF , P4 ;  /* 0xff80000012127808 */ /* 0x000fe40002000000 */
[-C--:B------:R-:W-:Y:S02]  /*1dde0*/  ISETP.GE.AND P1, PT, R16, R207.reuse, PT ;  /* 0x000000cf1000720c */ /* 0x080fe40003f26270 */
[----:B------:R-:W-:Y:S02]  /*1ddf0*/  IADD3 R14, PT, PT, R210, 0x10, RZ ;  /* 0x00000010d20e7810 */ /* 0x000fe40007ffe0ff */
[-C--:B------:R-:W-:Y:S02]  /*1de00*/  ISETP.GE.AND P4, PT, R27, R207.reuse, PT ;  /* 0x000000cf1b00720c */ /* 0x080fe40003f86270 */
[----:B------:R-:W-:Y:S02]  /*1de10*/  FSEL R8, R8, -INF , P1 ;  /* 0xff80000008087808 */ /* 0x000fe40000800000 */
[----:B------:R-:W-:Y:S02]  /*1de20*/  ISETP.GE.AND P1, PT, R14, R207, PT ;  /* 0x000000cf0e00720c */ /* 0x000fe40003f26270 */
[----:B------:R-:W-:Y:S02]  /*1de30*/  FSEL R157, R7, -INF , P4 ;  /* 0xff800000079d7808 */ /* 0x000fe40002000000 */
[-C--:B------:R-:W-:Y:S02]  /*1de40*/  ISETP.GE.AND P4, PT, R28, R205.reuse, PT ;  /* 0x000000cd1c00720c */ /* 0x080fe40003f86270 */
[----:B------:R-:W-:Y:S02]  /*1de50*/  FSEL R21, R21, -INF , P1 ;  /* 0xff80000015157808 */ /* 0x000fe40000800000 */
[----:B------:R-:W-:Y:S02]  /*1de60*/  FSEL R159, R6, -INF , P4 ;  /* 0xff800000069f7808 */ /* 0x000fe40002000000 */
[----:B------:R-:W-:Y:S02]  /*1de70*/  ISETP.GE.AND P1, PT, R27, R205, PT ;  /* 0x000000cd1b00720c */ /* 0x000fe40003f26270 */
[----:B------:R-:W-:Y:S02]  /*1de80*/  IADD3 R6, PT, PT, R210, 0x19, RZ ;  /* 0x00000019d2067810 */ /* 0x000fe40007ffe0ff */
[-C--:B------:R-:W-:Y:S02]  /*1de90*/  ISETP.GE.AND P4, PT, R12, R207.reuse, PT ;  /* 0x000000cf0c00720c */ /* 0x080fe40003f86270 */
[----:B------:R-:W-:Y:S02]  /*1dea0*/  FSEL R153, R9, -INF , P1 ;  /* 0xff80000009997808 */ /* 0x000fe40000800000 */
[----:B------:R-:W-:Y:S02]  /*1deb0*/  ISETP.GE.AND P1, PT, R6, R207, PT ;  /* 0x000000cf0600720c */ /* 0x000fe40003f26270 */
[----:B------:R-:W-:Y:S02]  /*1dec0*/  FSEL R22, R22, -INF , P4 ;  /* 0xff80000016167808 */ /* 0x000fe40002000000 */
[-C--:B------:R-:W-:Y:S02]  /*1ded0*/  ISETP.GE.AND P4, PT, R16, R205.reuse, PT ;  /* 0x000000cd1000720c */ /* 0x080fe40003f86270 */
[----:B------:R-:W-:Y:S02]  /*1dee0*/  FSEL R25, R25, -INF , P1 ;  /* 0xff80000019197808 */ /* 0x000fe40000800000 */
[----:B------:R-:W-:Y:S02]  /*1def0*/  ISETP.GE.AND P1, PT, R14, R205, PT ;  /* 0x000000cd0e00720c */ /* 0x000fe40003f26270 */
[-C--:B------:R-:W-:Y:S02]  /*1df00*/  ISETP.GE.AND P0, PT, R32, R207.reuse, PT ;  /* 0x000000cf2000720c */ /* 0x080fe40003f06270 */
[----:B------:R-:W-:Y:S02]  /*1df10*/  FSEL R20, R20, -INF , P4 ;  /* 0xff80000014147808 */ /* 0x000fe40002000000 */
[----:B------:R-:W-:Y:S02]  /*1df20*/  FSEL R140, R140, -INF , P0 ;  /* 0xff8000008c8c7808 */ /* 0x000fe40000000000 */
[C---:B------:R-:W-:Y:S02]  /*1df30*/  ISETP.GE.AND P4, PT, R3.reuse, R207, PT ;  /* 0x000000cf0300720c */ /* 0x040fe40003f86270 */
[----:B------:R-:W-:Y:S02]  /*1df40*/  FSEL R10, R10, -INF , P1 ;  /* 0xff8000000a0a7808 */ /* 0x000fe40000800000 */
[-C--:B------:R-:W-:Y:S02]  /*1df50*/  ISETP.GE.AND P1, PT, R3, R205.reuse, PT ;  /* 0x000000cd0300720c */ /* 0x080fe40003f26270 */
[----:B------:R-:W-:Y:S02]  /*1df60*/  ISETP.GE.AND P0, PT, R210, R206, PT ;  /* 0x000000ced200720c */ /* 0x000fe40003f06270 */
[----:B------:R-:W-:Y:S02]  /*1df70*/  FSEL R23, R23, -INF , P4 ;  /* 0xff80000017177808 */ /* 0x000fe40002000000 */
[-C--:B------:R-:W-:Y:S02]  /*1df80*/  ISETP.GE.AND P4, PT, R12, R205.reuse, PT ;  /* 0x000000cd0c00720c */ /* 0x080fe40003f86270 */
[----:B------:R-:W-:Y:S02]  /*1df90*/  FSEL R189, R189, -INF , !P0 ;  /* 0xff800000bdbd7808 */ /* 0x000fe40004000000 */
[----:B------:R-:W-:Y:S02]  /*1dfa0*/  FSEL R24, R24, -INF , P1 ;  /* 0xff80000018187808 */ /* 0x000fe40000800000 */
[----:B------:R-:W-:Y:S02]  /*1dfb0*/  ISETP.GE.AND P0, PT, R210, R204, PT ;  /* 0x000000ccd200720c */ /* 0x000fe40003f06270 */
[-C--:B------:R-:W-:Y:S02]  /*1dfc0*/  ISETP.GE.AND P1, PT, R32, R206.reuse, PT ;  /* 0x000000ce2000720c */ /* 0x080fe40003f26270 */
[----:B------:R-:W-:Y:S02]  /*1dfd0*/  FSEL R143, R11, -INF , P4 ;  /* 0xff8000000b8f7808 */ /* 0x000fe40002000000 */
[----:B------:R-:W-:Y:S02]  /*1dfe0*/  FSEL R161, R161, -INF , !P0 ;  /* 0xff800000a1a17808 */ /* 0x000fe40004000000 */
[----:B------:R-:W-:Y:S02]  /*1dff0*/  FSEL R11, R140, -INF , !P1 ;  /* 0xff8000008c0b7808 */ /* 0x000fe40004800000 */
[----:B------:R-:W-:Y:S02]  /*1e000*/  ISETP.GE.AND P0, PT, R6, R205, PT ;  /* 0x000000cd0600720c */ /* 0x000fe40003f06270 */
[----:B------:R-:W-:Y:S02]  /*1e010*/  ISETP.GE.AND P4, PT, R33, R206, PT ;  /* 0x000000ce2100720c */ /* 0x000fe40003f86270 */
[----:B------:R-:W-:Y:S02]  /*1e020*/  ISETP.GE.AND P1, PT, R5, R204, PT ;  /* 0x000000cc0500720c */ /* 0x000fe40003f26270 */
[----:B------:R-:W-:Y:S02]  /*1e030*/  FSEL R15, R138, -INF , !P5 ;  /* 0xff8000008a0f7808 */ /* 0x000fe40006800000 */
[----:B------:R-:W-:Y:S02]  /*1e040*/  ISETP.GE.AND P5, PT, R30, R206, PT ;  /* 0x000000ce1e00720c */ /* 0x000fe40003fa6270 */
[----:B------:R-:W-:Y:S02]  /*1e050*/  FSEL R26, R26, -INF , P0 ;  /* 0xff8000001a1a7808 */ /* 0x000fe40000000000 */
[----:B------:R-:W-:Y:S02]  /*1e060*/  FSEL R19, R136, -INF , !P6 ;  /* 0xff80000088137808 */ /* 0x000fe40007000000 */
[----:B------:R-:W-:Y:S02]  /*1e070*/  FSEL R17, R137, -INF , !P4 ;  /* 0xff80000089117808 */ /* 0x000fe40006000000 */
[----:B------:R-:W-:Y:S02]  /*1e080*/  FSEL R7, R34, -INF , !P1 ;  /* 0xff80000022077808 */ /* 0x000fe40004800000 */
[----:B------:R-:W-:Y:S02]  /*1e090*/  ISETP.GE.AND P0, PT, R33, R204, PT ;  /* 0x000000cc2100720c */ /* 0x000fe40003f06270 */
[----:B------:R-:W-:Y:S02]  /*1e0a0*/  ISETP.GE.AND P6, PT, R5, R206, PT ;  /* 0x000000ce0500720c */ /* 0x000fe40003fc6270 */
[-C--:B------:R-:W-:Y:S02]  /*1e0b0*/  ISETP.GE.AND P4, PT, R32, R204.reuse, PT ;  /* 0x000000cc2000720c */ /* 0x080fe40003f86270 */
[C---:B------:R-:W-:Y:S02]  /*1e0c0*/  ISETP.GE.AND P1, PT, R4.reuse, R204, PT ;  /* 0x000000cc0400720c */ /* 0x040fe40003f26270 */
[----:B------:R-:W-:Y:S02]  /*1e0d0*/  FSEL R173, R173, -INF , !P5 ;  /* 0xff800000adad7808 */ /* 0x000fe40006800000 */
[----:B------:R-:W-:Y:S02]  /*1e0e0*/  FSEL R13, R139, -INF , !P0 ;  /* 0xff8000008b0d7808 */ /* 0x000fe40004000000 */
[----:B------:R-:W-:Y:S02]  /*1e0f0*/  FSEL R5, R141, -INF , !P6 ;  /* 0xff8000008d057808 */ /* 0x000fe40007000000 */
[-C--:B------:R-:W-:Y:S02]  /*1e100*/  ISETP.GE.AND P5, PT, R4, R206.reuse, PT ;  /* 0x000000ce0400720c */ /* 0x080fe40003fa6270 */
[----:B------:R-:W-:Y:S02]  /*1e110*/  FSEL R9, R142, -INF , !P4 ;  /* 0xff8000008e097808 */ /* 0x000fe40006000000 */
[----:B------:R-:W-:Y:S02]  /*1e120*/  FSEL R191, R18, -INF , !P1 ;  /* 0xff80000012bf7808 */ /* 0x000fe40004800000 */
[C---:B------:R-:W-:Y:S02]  /*1e130*/  ISETP.GE.AND P6, PT, R31.reuse, R206, PT ;  /* 0x000000ce1f00720c */ /* 0x040fe40003fc6270 */
[----:B------:R-:W-:Y:S02]  /*1e140*/  ISETP.GE.AND P0, PT, R31, R204, PT ;  /* 0x000000cc1f00720c */ /* 0x000fe40003f06270 */
[-C--:B------:R-:W-:Y:S02]  /*1e150*/  ISETP.GE.AND P4, PT, R29, R206.reuse, PT ;  /* 0x000000ce1d00720c */ /* 0x080fe40003f86270 */
[----:B------:R-:W-:Y:S02]  /*1e160*/  ISETP.GE.AND P1, PT, R16, R206, PT ;  /* 0x000000ce1000720c */ /* 0x000fe40003f26270 */
[----:B------:R-:W-:Y:S02]  /*1e170*/  FMNMX3.FTZ R4, R0, R19, R17, !PT ;  /* 0x0000001300047276 */ /* 0x000fe40007810011 */
[----:B------:R-:W-:Y:S02]  /*1e180*/  FSEL R155, R8, -INF , !P1 ;  /* 0xff800000089b7808 */ /* 0x000fe40004800000 */
[----:B------:R-:W-:Y:S02]  /*1e190*/  FSEL R219, R219, -INF , !P6 ;  /* 0xff800000dbdb7808 */ /* 0x000fe40007000000 */
[----:B------:R-:W-:Y:S02]  /*1e1a0*/  FSEL R177, R177, -INF , !P4 ;  /* 0xff800000b1b17808 */ /* 0x000fe40006000000 */
[----:B------:R-:W-:Y:S02]  /*1e1b0*/  FSEL R217, R217, -INF , !P0 ;  /* 0xff800000d9d97808 */ /* 0x000fe40004000000 */
[----:B------:R-:W-:Y:S02]  /*1e1c0*/  FMNMX3.FTZ R4, R4, R11, R5, !PT ;  /* 0x0000000b04047276 */ /* 0x000fe40007810005 */
[----:B------:R-:W-:Y:S02]  /*1e1d0*/  ISETP.GE.AND P6, PT, R30, R204, PT ;  /* 0x000000cc1e00720c */ /* 0x000fe40003fc6270 */
[C---:B------:R-:W-:Y:S02]  /*1e1e0*/  ISETP.GE.AND P4, PT, R28.reuse, R206, PT ;  /* 0x000000ce1c00720c */ /* 0x040fe40003f86270 */
[-C--:B------:R-:W-:Y:S02]  /*1e1f0*/  ISETP.GE.AND P0, PT, R28, R204.reuse, PT ;  /* 0x000000cc1c00720c */ /* 0x080fe40003f06270 */
[----:B------:R-:W-:Y:S02]  /*1e200*/  FMNMX3.FTZ R8, R2, R15, R13, !PT ;  /* 0x0000000f02087276 */ /* 0x000fe4000781000d */
[----:B------:R-:W-:Y:S02]  /*1e210*/  FSEL R193, R193, -INF , !P5 ;  /* 0xff800000c1c17808 */ /* 0x000fe40006800000 */
[----:B------:R-:W-:Y:S02]  /*1e220*/  FMNMX3.FTZ R4, R4, R219, R173, !PT ;  /* 0x000000db04047276 */ /* 0x000fe400078100ad */
[----:B------:R-:W-:Y:S02]  /*1e230*/  ISETP.GE.AND P5, PT, R29, R204, PT ;  /* 0x000000cc1d00720c */ /* 0x000fe40003fa6270 */
[----:B------:R-:W-:Y:S02]  /*1e240*/  FSEL R163, R163, -INF , !P4 ;  /* 0xff800000a3a37808 */ /* 0x000fe40006000000 */
[----:B------:R-:W-:Y:S02]  /*1e250*/  FSEL R159, R159, -INF , !P0 ;  /* 0xff8000009f9f7808 */ /* 0x000fe40004000000 */
[----:B------:R-:W-:Y:S02]  /*1e260*/  FSEL R175, R175, -INF , !P6 ;  /* 0xff800000afaf7808 */ /* 0x000fe40007000000 */
[----:B------:R-:W-:Y:S02]  /*1e270*/  FMNMX3.FTZ R8, R8, R9, R7, !PT ;  /* 0x0000000908087276 */ /* 0x000fe40007810007 */
[----:B------:R-:W-:Y:S02]  /*1e280*/  ISETP.GE.AND P0, PT, R12, R206, PT ;  /* 0x000000ce0c00720c */ /* 0x000fe40003f06270 */
[C---:B------:R-:W-:Y:S02]  /*1e290*/  ISETP.GE.AND P4, PT, R27.reuse, R204, PT ;  /* 0x000000cc1b00720c */ /* 0x040fe40003f86270 */
[----:B------:R-:W-:Y:S02]  /*1e2a0*/  ISETP.GE.AND P6, PT, R27, R206, PT ;  /* 0x000000ce1b00720c */ /* 0x000fe40003fc6270 */
[----:B------:R-:W-:Y:S02]  /*1e2b0*/  FMNMX3.FTZ R4, R4, R193, R177, !PT ;  /* 0x000000c104047276 */ /* 0x000fe400078100b1 */
[----:B------:R-:W-:Y:S02]  /*1e2c0*/  FSEL R179, R179, -INF , !P5 ;  /* 0xff800000b3b37808 */ /* 0x000fe40006800000 */
[----:B------:R-:W-:Y:S02]  /*1e2d0*/  FMNMX3.FTZ R8, R8, R217, R175, !PT ;  /* 0x000000d908087276 */ /* 0x000fe400078100af */
[----:B------:R-:W-:Y:S02]  /*1e2e0*/  FSEL R147, R22, -INF , !P0 ;  /* 0xff80000016937808 */ /* 0x000fe40004000000 */
[----:B------:R-:W-:Y:S02]  /*1e2f0*/  FSEL R153, R153, -INF , !P4 ;  /* 0xff80000099997808 */ /* 0x000fe40006000000 */
[----:B------:R-:W-:Y:S02]  /*1e300*/  FSEL R157, R157, -INF , !P6 ;  /* 0xff8000009d9d7808 */ /* 0x000fe40007000000 */
[----:B------:R-:W-:Y:S02]  /*1e310*/  ISETP.GE.AND P5, PT, R16, R204, PT ;  /* 0x000000cc1000720c */ /* 0x000fe40003fa6270 */
[C---:B------:R-:W-:Y:S02]  /*1e320*/  ISETP.GE.AND P0, PT, R6.reuse, R206, PT ;  /* 0x000000ce0600720c */ /* 0x040fe40003f06270 */
[----:B------:R-:W-:Y:S02]  /*1e330*/  ISETP.GE.AND P4, PT, R6, R204, PT ;  /* 0x000000cc0600720c */ /* 0x000fe40003f86270 */
[-C--:B------:R-:W-:Y:S02]  /*1e340*/  ISETP.GE.AND P6, PT, R14, R206.reuse, PT ;  /* 0x000000ce0e00720c */ /* 0x080fe40003fc6270 */
[----:B------:R-:W-:Y:S02]  /*1e350*/  FMNMX3.FTZ R6, R4, R189, R163, !PT ;  /* 0x000000bd04067276 */ /* 0x000fe400078100a3 */
[----:B------:R-:W-:Y:S02]  /*1e360*/  FMNMX3.FTZ R4, R8, R191, R179, !PT ;  /* 0x000000bf08047276 */ /* 0x000fe400078100b3 */
[----:B------:R-:W-:Y:S02]  /*1e370*/  FSEL R151, R20, -INF , !P5 ;  /* 0xff80000014977808 */ /* 0x000fe40006800000 */
[----:B------:R-:W-:Y:S02]  /*1e380*/  FSEL R149, R21, -INF , !P6 ;  /* 0xff80000015957808 */ /* 0x000fe40007000000 */
[----:B------:R-:W-:Y:S02]  /*1e390*/  FMNMX3.FTZ R6, R6, R157, R155, !PT ;  /* 0x0000009d06067276 */ /* 0x000fe4000781009b */
[----:B------:R-:W-:Y:S02]  /*1e3a0*/  ISETP.GE.AND P5, PT, R3, R206, PT ;  /* 0x000000ce0300720c */ /* 0x000fe40003fa6270 */
        /* <DEDUP_REMOVED lines=398> */
.L_x_3031:
        /* <DEDUP_REMOVED lines=260> */
.L_x_3037:
[----:B------:R-:W-:Y:S05]  /*20cd0*/  BSYNC.RECONVERGENT B0 ;  /* 0x0000000000007941 */ /* 0x000fea0003800200 */
.L_x_3036:
        /* <DEDUP_REMOVED lines=21> */
.L_x_3039:
[----:B------:R-:W-:Y:S05]  /*20e30*/  BSYNC.RECONVERGENT B0 ;  /* 0x0000000000007941 */ /* 0x000fea0003800200 */
.L_x_3038:
        /* <DEDUP_REMOVED lines=20> */
.L_x_3041:
[----:B------:R-:W-:Y:S05]  /*20f80*/  BSYNC.RECONVERGENT B0 ;  /* 0x0000000000007941 */ /* 0x000fea0003800200 */
.L_x_3040:
        /* <DEDUP_REMOVED lines=19> */
.L_x_3043:
[----:B------:R-:W-:Y:S05]  /*210c0*/  BSYNC.RECONVERGENT B0 ;  /* 0x0000000000007941 */ /* 0x000fea0003800200 */
.L_x_3042:
        /* <DEDUP_REMOVED lines=18> */
.L_x_3045:
[----:B------:R-:W-:Y:S05]  /*211f0*/  BSYNC.RECONVERGENT B0 ;  /* 0x0000000000007941 */ /* 0x000fea0003800200 */
.L_x_3044:
        /* <DEDUP_REMOVED lines=19> */
.L_x_3047:
[----:B------:R-:W-:Y:S05]  /*21330*/  BSYNC.RECONVERGENT B0 ;  /* 0x0000000000007941 */ /* 0x000fea0003800200 */
.L_x_3046:
        /* <DEDUP_REMOVED lines=19> */
.L_x_3049:
[----:B------:R-:W-:Y:S05]  /*21470*/  BSYNC.RECONVERGENT B0 ;  /* 0x0000000000007941 */ /* 0x000fea0003800200 */
.L_x_3048:
        /* <DEDUP_REMOVED lines=18> */
.L_x_3051:
[----:B------:R-:W-:Y:S05]  /*215a0*/  BSYNC.RECONVERGENT B0 ;  /* 0x0000000000007941 */ /* 0x000fea0003800200 */
.L_x_3050:
        /* <DEDUP_REMOVED lines=19> */
.L_x_3052:
        /* <DEDUP_REMOVED lines=10> */
.L_x_6904:


//--------------------- .text._ZN5flash24flash_fwd_splitkv_kernelI23Flash_fwd_kernel_traitsILi192ELi64ELi64ELi4ELb0ELb0EN7cutlass6half_tE19Flash_kernel_traitsILi192ELi64ELi64ELi4ES3_EELb0ELb0ELb0ELb0ELb1ELb0ELb0ELb0EEEvNS_16Flash_fwd_paramsE --------------------------
	.section	.text._ZN5flash24flash_fwd_splitkv_kernelI23Flash_fwd_kernel_traitsILi192ELi64ELi64ELi4ELb0ELb0EN7cutlass6half_tE19Flash_kernel_traitsILi192ELi64ELi64ELi4ES3_EELb0ELb0ELb0ELb0ELb1ELb0ELb0ELb0EEEvNS_16Flash_fwd_paramsE,"ax",@progbits
	.align	128
        .global         _ZN5flash24flash_fwd_splitkv_kernelI23Flash_fwd_kernel_traitsILi192ELi64ELi64ELi4ELb0ELb0EN7cutlass6half_tE19Flash_kernel_traitsILi192ELi64ELi64ELi4ES3_EELb0ELb0ELb0ELb0ELb1ELb0ELb0ELb0EEEvNS_16Flash_fwd_paramsE
        .type           _ZN5flash24flash_fwd_splitkv_kernelI23Flash_fwd_kernel_traitsILi192ELi64ELi64ELi4ELb0ELb0EN7cutlass6half_tE19Flash_kernel_traitsILi192ELi64ELi64ELi4ES3_EELb0ELb0ELb0ELb0ELb1ELb0ELb0ELb0EEEvNS_16Flash_fwd_paramsE,@function
        .size           _ZN5flash24flash_fwd_splitkv_kernelI23Flash_fwd_kernel_traitsILi192ELi64ELi64ELi4ELb0ELb0EN7cutlass6half_tE19Flash_kernel_traitsILi192ELi64ELi64ELi4ES3_EELb0ELb0ELb0ELb0ELb1ELb0ELb0ELb0EEEvNS_16Flash_fwd_paramsE,(.L_x_6905 - _ZN5flash24flash_fwd_splitkv_kernelI23Flash_fwd_kernel_traitsILi192ELi64ELi64ELi4ELb0ELb0EN7cutlass6half_tE19Flash_kernel_traitsILi192ELi64ELi64ELi4ES3_EELb0ELb0ELb0ELb0ELb1ELb0ELb0ELb0EEEvNS_16Flash_fwd_paramsE)
        .other          _ZN5flash24flash_fwd_splitkv_kernelI23Flash_fwd_kernel_traitsILi192ELi64ELi64ELi4ELb0ELb0EN7cutlass6half_tE19Flash_kernel_traitsILi192ELi64ELi64ELi4ES3_EELb0ELb0ELb0ELb0ELb1ELb0ELb0ELb0EEEvNS_16Flash_fwd_paramsE,@"STO_CUDA_ENTRY STV_DEFAULT"
_ZN5flash24flash_fwd_splitkv_kernelI23Flash_fwd_kernel_traitsILi192ELi64ELi64ELi4ELb0ELb0EN7cutlass6half_tE19Flash_kernel_traitsILi192ELi64ELi64ELi4ES3_EELb0ELb0ELb0ELb0ELb1ELb0ELb0ELb0EEEvNS_16Flash_fwd_paramsE:
.text._ZN5flash24flash_fwd_splitkv_kernelI23Flash_fwd_kernel_traitsILi192ELi64ELi64ELi4ELb0ELb0EN7cutlass6half_tE19Flash_kernel_traitsILi192ELi64ELi64ELi4ES3_EELb0ELb0ELb0ELb0ELb1ELb0ELb0ELb0EEEvNS_16Flash_fwd_paramsE:
        /* <DEDUP_REMOVED lines=51> */
.L_x_3053:
        /* <DEDUP_REMOVED lines=9> */
[----:B--2---:R-:W-:-:S04]  /*03c0*/  UIADD3 UR5, UPT, UPT, UR5, 0x3f, URZ ;  /* 0x0000003f05057890 */ /* 0x004fc8000fffe0ff */
[----:B------:R-:W-:Y:S01]  /*03d0*/  VIADD R5, R92, 0x3f ;  /* 0x0000003f5c057836 */ /* 0x000fe20000000000 */
[----:B------:R-:W-:-:S04]  /*03e0*/  USHF.R.S32.HI UR4, URZ, 0x1f, UR5 ;  /* 0x0000001fff047899 */ /* 0x000fc80008011405 */
[----:B------:R-:W-:Y:S01]  /*03f0*/  SHF.R.S32.HI R0, RZ, 0x1f, R5 ;  /* 0x0000001fff007819 */ /* 0x000fe20000011405 */
[----:B------:R-:W-:-:S03]  /*0400*/  ULEA.HI UR4, UR4, UR5, URZ, 0x6 ;  /* 0x0000000504047291 */ /* 0x000fc6000f8f30ff */
[----:B------:R-:W-:Y:S01]  /*0410*/  LEA.HI R0, R0, R5, RZ, 0x6 ;  /* 0x0000000500007211 */ /* 0x000fe200078f30ff */
[----:B------:R-:W-:-:S03]  /*0420*/  USHF.R.S32.HI UR4, URZ, 0x6, UR4 ;  /* 0x00000006ff047899 */ /* 0x000fc60008011404 */
[----:B------:R-:W-:Y:S01]  /*0430*/  SHF.R.S32.HI R2, RZ, 0x6, R0 ;  /* 0x00000006ff027819 */ /* 0x000fe20000011400 */
[----:B------:R-:W-:-:S03]  /*0440*/  IMAD.MOV.U32 R0, RZ, RZ, R12 ;  /* 0x000000ffff007224 */ /* 0x000fc600078e000c */
[----:B------:R-:W-:-:S04]  /*0450*/  VIMNMX R2, PT, PT, R2, UR4, PT ;  /* 0x0000000402027c48 */ /* 0x000fc8000bfe0100 */
[----:B------:R-:W-:-:S13]  /*0460*/  ISETP.GT.AND P0, PT, R2, RZ, PT ;  /* 0x000000ff0200720c */ /* 0x000fda0003f04270 */
[----:B---34-:R-:W-:Y:S05]  /*0470*/  @P0 BRA `(.L_x_3054) ;  /* 0x0000000400c40947 */ /* 0x018fea0003800000 */
[C---:B------:R-:W-:Y:S01]  /*0480*/  ISETP.NE.AND P0, PT, R200.reuse, -0x1, PT ;  /* 0xffffffffc800780c */ /* 0x040fe20003f05270 */
[----:B------:R-:W2:Y:S01]  /*0490*/  LDC.64 R2, c[0x0][0x408] ;  /* 0x00010200ff027b82 */ /* 0x000ea20000000a00 */
[----:B------:R-:W-:Y:S01]  /*04a0*/  IMAD.MOV.U32 R11, RZ, RZ, RZ ;  /* 0x000000ffff0b7224 */ /* 0x000fe200078e00ff */
[----:B------:R-:W3:Y:S01]  /*04b0*/  LDCU UR7, c[0x0][0x3e0] ;  /* 0x00007c00ff0777ac */ /* 0x000ee20008000800 */
[----:B------:R-:W-:Y:S01]  /*04c0*/  IMAD.IADD R15, R15, 0x1, -R194 ;  /* 0x000000010f0f7824 */ /* 0x000fe200078e0ac2 */
[----:B------:R-:W-:Y:S01]  /*04d0*/  BSSY.RECONVERGENT B0, `(.L_x_3055) ;  /* 0x0000025000007945 */ /* 0x000fe20003800200 */
[----:B------:R-:W4:Y:S01]  /*04e0*/  LDCU.64 UR4, c[0x0][0x410] ;  /* 0x00008200ff0477ac */ /* 0x000f220008000a00 */
[----:B------:R-:W5:Y:S06]  /*04f0*/  LDCU UR6, c[0x0][0x434] ;  /* 0x00008680ff0677ac */ /* 0x000f6c0008000800 */
[----:B------:R-:W1:Y:S01]  /*0500*/  @!P0 LDC.64 R4, c[0x0][0x400] ;  /* 0x00010000ff048b82 */ /* 0x000e620000000a00 */
[----:B--2---:R-:W-:-:S04]  /*0510*/  @P0 IMAD.WIDE.U32 R8, R200, R2, RZ ;  /* 0x00000002c8080225 */ /* 0x004fc800078e00ff */
[----:B-1----:R-:W-:Y:S01]  /*0520*/  @!P0 IMAD.WIDE.U32 R6, R12, R4, RZ ;  /* 0x000000040c068225 */ /* 0x002fe200078e00ff */
[----:B------:R-:W-:Y:S02]  /*0530*/  SHF.L.U32 R4, R188, 0x3, RZ ;  /* 0x00000003bc047819 */ /* 0x000fe400000006ff */
[----:B------:R-:W-:Y:S01]  /*0540*/  @P0 MOV R6, R8 ;  /* 0x0000000800060202 */ /* 0x000fe20000000f00 */
[----:B------:R-:W-:Y:S01]  /*0550*/  @!P0 IMAD R5, R12, R5, R7 ;  /* 0x000000050c058224 */ /* 0x000fe200078e0207 */
[----:B------:R-:W-:Y:S01]  /*0560*/  LOP3.LUT R10, R4, 0x38, RZ, 0xc0, !PT ;  /* 0x00000038040a7812 */ /* 0x000fe200078ec0ff */
[----:B------:R-:W-:Y:S01]  /*0570*/  @P0 IMAD R5, R200, R3, R9 ;  /* 0x00000003c8050224 */ /* 0x000fe200078e0209 */
[----:B------:R-:W-:-:S03]  /*0580*/  SHF.R.U32.HI R4, RZ, 0x3, R188 ;  /* 0x00000003ff047819 */ /* 0x000fc600000116bc */
[----:B------:R-:W-:Y:S01]  /*0590*/  IMAD.WIDE.U32 R10, R194, R2, R10 ;  /* 0x00000002c20a7225 */ /* 0x000fe200078e000a */
[----:B------:R-:W-:-:S03]  /*05a0*/  IADD3 R12, PT, PT, R4, 0x10, RZ ;  /* 0x00000010040c7810 */ /* 0x000fc60007ffe0ff */
[----:B------:R-:W-:Y:S01]  /*05b0*/  IMAD R8, R194, R3, R11 ;  /* 0x00000003c2087224 */ /* 0x000fe200078e020b */
[----:B------:R-:W-:Y:S01]  /*05c0*/  IADD3 R10, P0, PT, R6, R10, RZ ;  /* 0x0000000a060a7210 */ /* 0x000fe20007f1e0ff */
[----:B------:R-:W-:Y:S01]  /*05d0*/  VIADD R6, R4, 0x20 ;  /* 0x0000002004067836 */ /* 0x000fe20000000000 */
[-C--:B------:R-:W-:Y:S02]  /*05e0*/  ISETP.GE.AND P3, PT, R12, R15.reuse, PT ;  /* 0x0000000f0c00720c */ /* 0x080fe40003f66270 */
[----:B------:R-:W-:Y:S01]  /*05f0*/  IADD3.X R11, PT, PT, R5, R8, RZ, P0, !PT ;  /* 0x00000008050b7210 */ /* 0x000fe200007fe4ff */
[----:B---3--:R-:W-:Y:S01]  /*0600*/  IMAD R5, R0, UR7, R13 ;  /* 0x0000000700057c24 */ /* 0x008fe2000f8e020d */
[CC--:B------:R-:W-:Y:S02]  /*0610*/  ISETP.GE.AND P0, PT, R4.reuse, R15.reuse, PT ;  /* 0x0000000f0400720c */ /* 0x0c0fe40003f06270 */
[----:B------:R-:W-:Y:S01]  /*0620*/  IADD3 R12, PT, PT, R4, 0x30, RZ ;  /* 0x00000030040c7810 */ /* 0x000fe20007ffe0ff */
[----:B----4-:R-:W-:Y:S01]  /*0630*/  IMAD.WIDE.U32 R10, R13, UR4, R10 ;  /* 0x000000040d0a7c25 */ /* 0x010fe2000f8e000a */
[----:B------:R-:W-:-:S02]  /*0640*/  ISETP.GE.AND P2, PT, R6, R15, PT ;  /* 0x0000000f0600720c */ /* 0x000fc40003f46270 */
[----:B------:R-:W-:Y:S01]  /*0650*/  ISETP.GE.AND P1, PT, R12, R15, PT ;  /* 0x0000000f0c00720c */ /* 0x000fe20003f26270 */
[----:B-----5:R-:W-:Y:S02]  /*0660*/  IMAD R5, R5, UR6, R194 ;  /* 0x0000000605057c24 */ /* 0x020fe4000f8e02c2 */
[----:B------:R-:W-:-:S04]  /*0670*/  IMAD R13, R13, UR5, R11 ;  /* 0x000000050d0d7c24 */ /* 0x000fc8000f8e020b */
[----:B------:R-:W-:Y:S06]  /*0680*/  @P0 BRA `(.L_x_3056) ;  /* 0x0000000000240947 */ /* 0x000fec0003800000 */
[----:B------:R-:W1:Y:S01]  /*0690*/  LDCU.64 UR4, c[0x0][0x3f0] ;  /* 0x00007e00ff0477ac */ /* 0x000e620008000a00 */
[----:B------:R-:W-:-:S05]  /*06a0*/  MOV R12, R10 ;  /* 0x0000000a000c7202 */ /* 0x000fca0000000f00 */
[----:B------:R-:W-:-:S04]  /*06b0*/  IMAD.WIDE.U32 R6, R4, R2, R12 ;  /* 0x0000000204067225 */ /* 0x000fc800078e000c */
[----:B------:R-:W-:Y:S01]  /*06c0*/  IMAD R0, R4, R3, R7 ;  /* 0x0000000304007224 */ /* 0x000fe200078e0207 */
[----:B-1----:R-:W-:-:S04]  /*06d0*/  LEA R8, P0, R6, UR4, 0x1 ;  /* 0x0000000406087c11 */ /* 0x002fc8000f8008ff */
[----:B------:R-:W-:-:S05]  /*06e0*/  LEA.HI.X R9, R6, UR5, R0, 0x1, P0 ;  /* 0x0000000506097c11 */ /* 0x000fca00080f0c00 */
[----:B------:R1:W-:Y:S04]  /*06f0*/  STG.E.128 desc[UR14][R8.64], RZ ;  /* 0x000000ff08007986 */ /* 0x0003e8000c101d0e */
[----:B------:R1:W-:Y:S04]  /*0700*/  STG.E.128 desc[UR14][R8.64+0x80], RZ ;  /* 0x000080ff08007986 */ /* 0x0003e8000c101d0e */
[----:B------:R1:W-:Y:S02]  /*0710*/  STG.E.128 desc[UR14][R8.64+0x100], RZ ;  /* 0x000100ff08007986 */ /* 0x0003e4000c101d0e */
.L_x_3056:
[----:B------:R-:W-:Y:S05]  /*0720*/  BSYNC.RECONVERGENT B0 ;  /* 0x0000000000007941 */ /* 0x000fea0003800200 */
.L_x_3055:
[----:B------:R-:W-:Y:S04]  /*0730*/  BSSY.RECONVERGENT B0, `(.L_x_3057) ;  /* 0x0000010000007945 */ /* 0x000fe80003800200 */
[----:B------:R-:W-:Y:S05]  /*0740*/  @P3 BRA `(.L_x_3058) ;  /* 0x0000000000383947 */ /* 0x000fea0003800000 */
[----:B------:R-:W-:Y:S01]  /*0750*/  IADD3 R7, P0, PT, R4, 0x10, RZ ;  /* 0x0000001004077810 */ /* 0x000fe20007f1e0ff */
[----:B------:R-:W2:Y:S01]  /*0760*/  LDCU.64 UR4, c[0x0][0x3f0] ;  /* 0x00007e00ff0477ac */ /* 0x000ea20008000a00 */
[----:B-1----:R-:W-:-:S03]  /*0770*/  IMAD.MOV.U32 R8, RZ, RZ, R10 ;  /* 0x000000ffff087224 */ /* 0x002fc600078e000a */
[----:B------:R-:W-:-:S04]  /*0780*/  IMAD.X R9, RZ, RZ, RZ, P0 ;  /* 0x000000ffff097224 */ /* 0x000fc800000e06ff */
[----:B------:R-:W-:Y:S01]  /*0790*/  IMAD R0, R9, R2, RZ ;  /* 0x0000000209007224 */ /* 0x000fe200078e02ff */
[----:B------:R-:W-:-:S03]  /*07a0*/  MOV R9, R13 ;  /* 0x0000000d00097202 */ /* 0x000fc60000000f00 */
[C---:B------:R-:W-:Y:S02]  /*07b0*/  IMAD R0, R7.reuse, R3, R0 ;  /* 0x0000000307007224 */ /* 0x040fe400078e0200 */
[----:B------:R-:W-:-:S03]  /*07c0*/  IMAD.WIDE.U32 R8, R7, R2, R8 ;  /* 0x0000000207087225 */ /* 0x000fc600078e0008 */
[----:B--2---:R-:W-:Y:S02]  /*07d0*/  LEA R6, P0, R8, UR4, 0x1 ;  /* 0x0000000408067c11 */ /* 0x004fe4000f8008ff */
[----:B------:R-:W-:-:S04]  /*07e0*/  IADD3 R7, PT, PT, R9, R0, RZ ;  /* 0x0000000009077210 */ /* 0x000fc80007ffe0ff */
[----:B------:R-:W-:-:S05]  /*07f0*/  LEA.HI.X R7, R8, UR5, R7, 0x1, P0 ;  /* 0x0000000508077c11 */ /* 0x000fca00080f0c07 */
[----:B------:R2:W-:Y:S04]  /*0800*/  STG.E.128 desc[UR14][R6.64], RZ ;  /* 0x000000ff06007986 */ /* 0x0005e8000c101d0e */
[----:B------:R2:W-:Y:S04]  /*0810*/  STG.E.128 desc[UR14][R6.64+0x80], RZ ;  /* 0x000080ff06007986 */ /* 0x0005e8000c101d0e */
[----:B------:R2:W-:Y:S02]  /*0820*/  STG.E.128 desc[UR14][R6.64+0x100], RZ ;  /* 0x000100ff06007986 */ /* 0x0005e4000c101d0e */
.L_x_3058:
[----:B------:R-:W-:Y:S05]  /*0830*/  BSYNC.RECONVERGENT B0 ;  /* 0x0000000000007941 */ /* 0x000fea0003800200 */
.L_x_3057:
[----:B------:R-:W-:Y:S04]  /*0840*/  BSSY.RECONVERGENT B0, `(.L_x_3059) ;  /* 0x0000010000007945 */ /* 0x000fe80003800200 */
[----:B------:R-:W-:Y:S05]  /*0850*/  @P2 BRA `(.L_x_3060) ;  /* 0x0000000000382947 */ /* 0x000fea0003800000 */
[----:B--2---:R-:W-:Y:S01]  /*0860*/  IADD3 R7, P0, PT, R4, 0x20, RZ ;  /* 0x0000002004077810 */ /* 0x004fe20007f1e0ff */
        /* <DEDUP_REMOVED lines=13> */
.L_x_3060:
[----:B------:R-:W-:Y:S05]  /*0940*/  BSYNC.RECONVERGENT B0 ;  /* 0x0000000000007941 */ /* 0x000fea0003800200 */
.L_x_3059:
[----:B------:R-:W-:Y:S04]  /*0950*/  BSSY.RECONVERGENT B0, `(.L_x_3061) ;  /* 0x000000f000007945 */ /* 0x000fe80003800200 */
[----:B------:R-:W-:Y:S05]  /*0960*/  @P1 BRA `(.L_x_3062) ;  /* 0x0000000000341947 */ /* 0x000fea0003800000 */
[----:B------:R-:W4:Y:S01]  /*0970*/  LDCU.64 UR4, c[0x0][0x3f0] ;  /* 0x00007e00ff0477ac */ /* 0x000f220008000a00 */
[----:B--23--:R-:W-:Y:S02]  /*0980*/  IADD3 R7, P0, PT, R4, 0x30, RZ ;  /* 0x0000003004077810 */ /* 0x00cfe40007f1e0ff */
[----:B------:R-:W-:Y:S02]  /*0990*/  MOV R11, R13 ;  /* 0x0000000d000b7202 */ /* 0x000fe40000000f00 */
[----:B-1----:R-:W-:Y:S01]  /*09a0*/  IADD3.X R9, PT, PT, RZ, RZ, RZ, P0, !PT ;  /* 0x000000ffff097210 */ /* 0x002fe200007fe4ff */
[----:B------:R-:W-:-:S04]  /*09b0*/  IMAD.WIDE.U32 R10, R7, R2, R10 ;  /* 0x00000002070a7225 */ /* 0x000fc800078e000a */
[----:B------:R-:W-:-:S04]  /*09c0*/  IMAD R0, R9, R2, RZ ;  /* 0x0000000209007224 */ /* 0x000fc800078e02ff */
[----:B------:R-:W-:Y:S01]  /*09d0*/  IMAD R3, R7, R3, R0 ;  /* 0x0000000307037224 */ /* 0x000fe200078e0200 */
[----:B----4-:R-:W-:-:S04]  /*09e0*/  LEA R2, P0, R10, UR4, 0x1 ;  /* 0x000000040a027c11 */ /* 0x010fc8000f8008ff */
[----:B------:R-:W-:-:S04]  /*09f0*/  IADD3 R3, PT, PT, R11, R3, RZ ;  /* 0x000000030b037210 */ /* 0x000fc80007ffe0ff */
[----:B------:R-:W-:-:S05]  /*0a00*/  LEA.HI.X R3, R10, UR5, R3, 0x1, P0 ;  /* 0x000000050a037c11 */ /* 0x000fca00080f0c03 */
[----:B------:R4:W-:Y:S04]  /*0a10*/  STG.E.128 desc[UR14][R2.64], RZ ;  /* 0x000000ff02007986 */ /* 0x0009e8000c101d0e */
[----:B------:R4:W-:Y:S04]  /*0a20*/  STG.E.128 desc[UR14][R2.64+0x80], RZ ;  /* 0x000080ff02007986 */ /* 0x0009e8000c101d0e */
[----:B------:R4:W-:Y:S02]  /*0a30*/  STG.E.128 desc[UR14][R2.64+0x100], RZ ;  /* 0x000100ff02007986 */ /* 0x0009e4000c101d0e */
.L_x_3062:
[----:B------:R-:W-:Y:S05]  /*0a40*/  BSYNC.RECONVERGENT B0 ;  /* 0x0000000000007941 */ /* 0x000fea0003800200 */
.L_x_3061:
[----:B------:R-:W5:Y:S01]  /*0a50*/  LDCU.64 UR4, c[0x0][0x420] ;  /* 0x00008400ff0477ac */ /* 0x000f620008000a00 */
[----:B------:R-:W-:Y:S02]  /*0a60*/  LOP3.LUT P4, R188, R188, 0x7, RZ, 0xc0, !PT ;  /* 0x00000007bcbc7812 */ /* 0x000fe4000788c0ff */
[----:B------:R-:W-:Y:S02]  /*0a70*/  IADD3 R0, P0, PT, R5, R4, RZ ;  /* 0x0000000405007210 */ /* 0x000fe40007f1e0ff */
[----:B------:R-:W-:Y:S02]  /*0a80*/  ISETP.GE.OR P4, PT, R4, R15, P4 ;  /* 0x0000000f0400720c */ /* 0x000fe40002786670 */
[C---:B------:R-:W-:Y:S02]  /*0a90*/  ISETP.NE.OR P3, PT, R188.reuse, RZ, P3 ;  /* 0x000000ffbc00720c */ /* 0x040fe40001f65670 */
[C---:B------:R-:W-:Y:S02]  /*0aa0*/  ISETP.NE.OR P2, PT, R188.reuse, RZ, P2 ;  /* 0x000000ffbc00720c */ /* 0x040fe40001745670 */
[----:B------:R-:W-:-:S02]  /*0ab0*/  ISETP.NE.OR P1, PT, R188, RZ, P1 ;  /* 0x000000ffbc00720c */ /* 0x000fc40000f25670 */
[----:B------:R-:W-:Y:S02]  /*0ac0*/  LEA.HI.X.SX32 R5, R5, RZ, 0x1, P0 ;  /* 0x000000ff05057211 */ /* 0x000fe400000f0eff */
[----:B-----5:R-:W-:-:S03]  /*0ad0*/  LEA R4, P0, R0, UR4, 0x2 ;  /* 0x0000000400047c11 */ /* 0x020fc6000f8010ff */
[----:B----4-:R-:W-:Y:S02]  /*0ae0*/  @!P4 IMAD.MOV.U32 R3, RZ, RZ, 0x7f800000 ;  /* 0x7f800000ff03c424 */ /* 0x010fe400078e00ff */
        /* <DEDUP_REMOVED lines=10> */
.L_x_3054:
        /* <DEDUP_REMOVED lines=10> */
.L_x_3063:
[----:B------:R-:W-:Y:S05]  /*0c30*/  BRA.U !UP0, `(.L_x_3064) ;  /* 0x0000000508847547 */ /* 0x000fea000b800000 */
[----:B------:R-:W2:Y:S01]  /*0c40*/  LDC R9, c[0x0][0x4f0] ;  /* 0x00013c00ff097b82 */ /* 0x000ea20000000800 */
[----:B-----5:R-:W-:Y:S01]  /*0c50*/  LEA R0, R2, 0xffffffc0, 0x6 ;  /* 0xffffffc002007811 */ /* 0x020fe200078e30ff */
[----:B------:R-:W3:Y:S01]  /*0c60*/  LDCU.64 UR4, c[0x0][0x4e8] ;  /* 0x00009d00ff0477ac */ /* 0x000ee20008000a00 */
[----:B------:R-:W-:Y:S02]  /*0c70*/  MOV R6, RZ ;  /* 0x000000ff00067202 */ /* 0x000fe40000000f00 */
[----:B------:R-:W-:Y:S01]  /*0c80*/  IABS R3, R0 ;  /* 0x0000000000037213 */ /* 0x000fe20000000000 */
[----:B------:R-:W4:Y:S01]  /*0c90*/  LDCU.64 UR6, c[0x0][0x3a0] ;  /* 0x00007400ff0677ac */ /* 0x000f220008000a00 */
[----:B------:R-:W4:Y:S01]  /*0ca0*/  LDCU.64 UR12, c[0x0][0x3b8] ;  /* 0x00007700ff0c77ac */ /* 0x000f220008000a00 */
        /* <DEDUP_REMOVED lines=23> */
[----:B------:R-:W-:Y:S02]  /*0e20*/  @P0 IADD3 R3, PT, PT, R3, 0x1, RZ ;  /* 0x0000000103030810 */ /* 0x000fe40007ffe0ff */
[----:B------:R-:W-:-:S04]  /*0e30*/  LEA R202, P0, R4, UR8, 0x2 ;  /* 0x0000000804ca7c11 */ /* 0x000fc8000f8010ff */
[----:B------:R-:W-:Y:S01]  /*0e40*/  @!P1 IMAD.MOV R3, RZ, RZ, -R3 ;  /* 0x000000ffff039224 */ /* 0x000fe200078e0a03 */
[----:B------:R-:W-:Y:S02]  /*0e50*/  LEA.HI.X R203, R4, UR9, R203, 0x2, P0 ;  /* 0x0000000904cb7c11 */ /* 0x000fe400080f14cb */
[----:B------:R-:W-:Y:S01]  /*0e60*/  @!P2 LOP3.LUT R3, RZ, R9, RZ, 0x33, !PT ;  /* 0x00000009ff03a212 */ /* 0x000fe200078e33ff */
[----:B------:R-:W3:Y:S04]  /*0e70*/  LDC R4, c[0x0][0x3e8] ;  /* 0x0000fa00ff047b82 */ /* 0x000ee80000000800 */
[----:B-1----:R-:W-:-:S05]  /*0e80*/  IMAD.WIDE R16, R3, 0x4, R202 ;  /* 0x0000000403107825 */ /* 0x002fca00078e02ca */
[----:B------:R-:W2:Y:S01]  /*0e90*/  LDG.E R8, desc[UR14][R16.64] ;  /* 0x0000000e10087981 */ /* 0x000ea2000c1e1900 */
[----:B------:R-:W-:Y:S02]  /*0ea0*/  IMAD.MOV.U32 R10, RZ, RZ, RZ ;  /* 0x000000ffff0a7224 */ /* 0x000fe400078e00ff */
[----:B------:R-:W-:Y:S02]  /*0eb0*/  IMAD.MOV R3, RZ, RZ, -R3 ;  /* 0x000000ffff037224 */ /* 0x000fe400078e0a03 */
[----:B----4-:R-:W-:Y:S02]  /*0ec0*/  IMAD.U32 R84, RZ, RZ, UR12 ;  /* 0x0000000cff547e24 */ /* 0x010fe4000f8e00ff */
[----:B------:R-:W-:Y:S02]  /*0ed0*/  IMAD R0, R9, R3, R0 ;  /* 0x0000000309007224 */ /* 0x000fe400078e0200 */
[----:B------:R-:W-:-:S03]  /*0ee0*/  IMAD.U32 R85, RZ, RZ, UR13 ;  /* 0x0000000dff557e24 */ /* 0x000fc6000f8e00ff */
[----:B------:R-:W-:Y:S02]  /*0ef0*/  SHF.R.S32.HI R3, RZ, 0x1f, R0 ;  /* 0x0000001fff037819 */ /* 0x000fe40000011400 */
[----:B---3--:R-:W-:-:S04]  /*0f00*/  IABS R5, R4 ;  /* 0x0000000400057213 */ /* 0x008fc80000000000 */
[----:B------:R-:W1:Y:S08]  /*0f10*/  I2F.RP R14, R5 ;  /* 0x00000005000e7306 */ /* 0x000e700000209400 */
[----:B-1----:R-:W1:Y:S02]  /*0f20*/  MUFU.RCP R11, R14 ;  /* 0x0000000e000b7308 */ /* 0x002e640000001000 */
[----:B-1----:R-:W-:-:S06]  /*0f30*/  IADD3 R11, PT, PT, R11, 0xffffffe, RZ ;  /* 0x0ffffffe0b0b7810 */ /* 0x002fcc0007ffe0ff */
[----:B------:R-:W1:Y:S02]  /*0f40*/  F2I.FTZ.U32.TRUNC.NTZ R11, R11 ;  /* 0x0000000b000b7305 */ /* 0x000e64000021f000 */
[----:B-1----:R-:W-:-:S05]  /*0f50*/  IADD3 R6, PT, PT, RZ, -R11, RZ ;  /* 0x8000000bff067210 */ /* 0x002fca0007ffe0ff */
        /* <DEDUP_REMOVED lines=14> */
[----:B------:R-:W-:-:S04]  /*1040*/  IMAD R6, R3, R84, RZ ;  /* 0x0000005403067224 */ /* 0x000fc800078e02ff */
[----:B------:R-:W-:Y:S02]  /*1050*/  IMAD R6, R0, R85, R6 ;  /* 0x0000005500067224 */ /* 0x000fe400078e0206 */
[----:B------:R-:W-:-:S06]  /*1060*/  @P2 IADD3 R7, PT, PT, R7, 0x1, RZ ;  /* 0x0000000107072810 */ /* 0x000fcc0007ffe0ff */
[----:B------:R-:W-:Y:S02]  /*1070*/  @!P0 IADD3 R7, PT, PT, -R7, RZ, RZ ;  /* 0x000000ff07078210 */ /* 0x000fe40007ffe1ff */
[----:B------:R-:W-:Y:S02]  /*1080*/  @!P1 LOP3.LUT R7, RZ, R4, RZ, 0x33, !PT ;  /* 0x00000004ff079212 */ /* 0x000fe400078e33ff */
[----:B------:R-:W-:-:S05]  /*1090*/  MOV R4, UR10 ;  /* 0x0000000a00047c02 */ /* 0x000fca0008000f00 */
        /* <DEDUP_REMOVED lines=10> */
[----:B------:R-:W-:Y:S02]  /*1140*/  IADD3 R9, PT, PT, R9, R5, RZ ;  /* 0x0000000509097210 */ /* 0x000fe40007ffe0ff */
[----:B------:R-:W-:Y:S01]  /*1150*/  MOV R5, UR11 ;  /* 0x0000000b00057c02 */ /* 0x000fe20008000f00 */
[----:B------:R-:W-:-:S04]  /*1160*/  IMAD.WIDE.U32 R10, R0, R84, R10 ;  /* 0x00000054000a7225 */ /* 0x000fc800078e000a */
[C---:B------:R-:W-:Y:S01]  /*1170*/  IMAD R3, R0.reuse, R5, R3 ;  /* 0x0000000500037224 */ /* 0x040fe200078e0203 */
[----:B------:R-:W-:Y:S01]  /*1180*/  IADD3 R11, PT, PT, R11, R6, RZ ;  /* 0x000000060b0b7210 */ /* 0x000fe20007ffe0ff */
[----:B------:R-:W-:Y:S01]  /*1190*/  IMAD.WIDE.U32 R8, R0, R4, R8 ;  /* 0x0000000400087225 */ /* 0x000fe200078e0008 */
[----:B------:R-:W-:-:S03]  /*11a0*/  SHF.R.S32.HI R0, RZ, 0x1f, R7 ;  /* 0x0000001fff007819 */ /* 0x000fc60000011407 */
[----:B------:R-:W-:Y:S02]  /*11b0*/  IMAD.IADD R9, R9, 0x1, R3 ;  /* 0x0000000109097824 */ /* 0x000fe400078e0203 */
[C---:B-1----:R-:W-:Y:S02]  /*11c0*/  IMAD R6, R0.reuse, UR4, RZ ;  /* 0x0000000400067c24 */ /* 0x042fe4000f8e02ff */
[----:B------:R-:W-:Y:S02]  /*11d0*/  IMAD R0, R0, UR6, RZ ;  /* 0x0000000600007c24 */ /* 0x000fe4000f8e02ff */
[C---:B------:R-:W-:Y:S02]  /*11e0*/  IMAD R6, R7.reuse, UR5, R6 ;  /* 0x0000000507067c24 */ /* 0x040fe4000f8e0206 */
[----:B------:R-:W-:-:S04]  /*11f0*/  IMAD.WIDE.U32 R34, R7, UR4, R10 ;  /* 0x0000000407227c25 */ /* 0x000fc8000f8e000a */
[----:B------:R-:W-:Y:S01]  /*1200*/  IMAD R0, R7, UR7, R0 ;  /* 0x0000000707007c24 */ /* 0x000fe2000f8e0200 */
[----:B------:R-:W-:Y:S01]  /*1210*/  IADD3 R3, PT, PT, R35, R6, RZ ;  /* 0x0000000623037210 */ /* 0x000fe20007ffe0ff */
[----:B------:R-:W-:-:S05]  /*1220*/  IMAD.WIDE.U32 R20, R7, UR6, R8 ;  /* 0x0000000607147c25 */ /* 0x000fca000f8e0008 */
[----:B------:R-:W-:Y:S01]  /*1230*/  IADD3 R0, PT, PT, R21, R0, RZ ;  /* 0x0000000015007210 */ /* 0x000fe20007ffe0ff */
[----:B------:R-:W-:Y:S06]  /*1240*/  BRA `(.L_x_3065) ;  /* 0x00000004004c7947 */ /* 0x000fec0003800000 */
.L_x_3064:
        /* <DEDUP_REMOVED lines=13> */
[----:B------:R-:W-:Y:S01]  /*1320*/  IADD3 R11, PT, PT, R11, R5, RZ ;  /* 0x000000050b0b7210 */ /* 0x000fe20007ffe0ff */
[----:B------:R-:W-:Y:S05]  /*1330*/  BRA `(.L_x_3067) ;  /* 0x0000000000187947 */ /* 0x000fea0003800000 */
.L_x_3066:
[----:B------:R-:W3:Y:S01]  /*1340*/  LDC.64 R84, c[0x0][0x3b8] ;  /* 0x0000ee00ff547b82 */ /* 0x000ee20000000a00 */
[----:B--2---:R-:W-:-:S05]  /*1350*/  IADD3 R4, PT, PT, R3, R6, RZ ;  /* 0x0000000603047210 */ /* 0x004fca0007ffe0ff */
[C---:B---3--:R-:W-:Y:S02]  /*1360*/  IMAD R11, R4.reuse, R85, RZ ;  /* 0x00000055040b7224 */ /* 0x048fe400078e02ff */
[----:B------:R-:W-:-:S05]  /*1370*/  IMAD.WIDE.U32 R4, R4, R84, RZ ;  /* 0x0000005404047225 */ /* 0x000fca00078e00ff */
[----:B------:R-:W-:Y:S02]  /*1380*/  IADD3 R11, PT, PT, R5, R11, RZ ;  /* 0x0000000b050b7210 */ /* 0x000fe40007ffe0ff */
[----:B------:R-:W-:Y:S02]  /*1390*/  MOV R10, R4 ;  /* 0x00000004000a7202 */ /* 0x000fe40000000f00 */
.L_x_3067:
[----:B------:R-:W-:Y:S05]  /*13a0*/  @P0 BRA `(.L_x_3068) ;  /* 0x0000000000340947 */ /* 0x000fea0003800000 */
[----:B------:R-:W2:Y:S01]  /*13b0*/  LDC.64 R4, c[0x0][0x3c0] ;  /* 0x0000f000ff047b82 */ /* 0x000ea20000000a00 */
[----:B------:R-:W3:Y:S01]  /*13c0*/  LDCU.64 UR4, c[0x0][0x3a8] ;  /* 0x00007500ff0477ac */ /* 0x000ee20008000a00 */
[----:B------:R-:W-:Y:S02]  /*13d0*/  SHF.R.S32.HI R7, RZ, 0x1f, R3 ;  /* 0x0000001fff077819 */ /* 0x000fe40000011403 */
[----:B-----5:R-:W-:-:S03]  /*13e0*/  SHF.R.S32.HI R6, RZ, 0x1f, R0 ;  /* 0x0000001fff067819 */ /* 0x020fc60000011400 */
[----:B--2---:R-:W-:-:S04]  /*13f0*/  IMAD R8, R7, R4, RZ ;  /* 0x0000000407087224 */ /* 0x004fc800078e02ff */
[C---:B------:R-:W-:Y:S02]  /*1400*/  IMAD R7, R3.reuse, R5, R8 ;  /* 0x0000000503077224 */ /* 0x040fe400078e0208 */
[----:B------:R-:W-:-:S04]  /*1410*/  IMAD.WIDE.U32 R8, R3, R4, RZ ;  /* 0x0000000403087225 */ /* 0x000fc800078e00ff */
[----:B---3--:R-:W-:Y:S01]  /*1420*/  IMAD R3, R6, UR4, RZ ;  /* 0x0000000406037c24 */ /* 0x008fe2000f8e02ff */
[----:B------:R-:W-:-:S03]  /*1430*/  IADD3 R9, PT, PT, R9, R7, RZ ;  /* 0x0000000709097210 */ /* 0x000fc60007ffe0ff */
[C---:B------:R-:W-:Y:S02]  /*1440*/  IMAD R3, R0.reuse, UR5, R3 ;  /* 0x0000000500037c24 */ /* 0x040fe4000f8e0203 */
[----:B-1----:R-:W-:-:S05]  /*1450*/  IMAD.WIDE.U32 R16, R0, UR4, R8 ;  /* 0x0000000400107c25 */ /* 0x002fca000f8e0008 */
[----:B------:R-:W-:Y:S01]  /*1460*/  IADD3 R17, PT, PT, R17, R3, RZ ;  /* 0x0000000311117210 */ /* 0x000fe20007ffe0ff */
[----:B------:R-:W-:Y:S06]  /*1470*/  BRA `(.L_x_3069) ;  /* 0x0000000000187947 */ /* 0x000fec0003800000 */
.L_x_3068:
[----:B------:R-:W1:Y:S01]  /*1480*/  LDC.64 R4, c[0x0][0x3c0] ;  /* 0x0000f000ff047b82 */ /* 0x000e620000000a00 */
[----:B------:R-:W-:-:S05]  /*1490*/  IADD3 R6, PT, PT, R3, R6, RZ ;  /* 0x0000000603067210 */ /* 0x000fca0007ffe0ff */
[C---:B-1----:R-:W-:Y:S02]  /*14a0*/  IMAD R17, R6.reuse, R5, RZ ;  /* 0x0000000506117224 */ /* 0x042fe400078e02ff */
[----:B------:R-:W-:-:S05]  /*14b0*/  IMAD.WIDE.U32 R6, R6, R4, RZ ;  /* 0x0000000406067225 */ /* 0x000fca00078e00ff */
[----:B------:R-:W-:Y:S02]  /*14c0*/  IADD3 R17, PT, PT, R7, R17, RZ ;  /* 0x0000001107117210 */ /* 0x000fe40007ffe0ff */
[----:B------:R-:W-:-:S07]  /*14d0*/  MOV R16, R6 ;  /* 0x0000000600107202 */ /* 0x000fce0000000f00 */
.L_x_3069:
[----:B-----5:R-:W1:Y:S01]  /*14e0*/  LDC R0, c[0x0][0x3e8] ;  /* 0x0000fa00ff007b82 */ /* 0x020e620000000800 */
        /* <DEDUP_REMOVED lines=25> */
[----:B------:R-:W-:Y:S01]  /*1680*/  @P2 IADD3 R14, PT, PT, R14, 0x1, RZ ;  /* 0x000000010e0e2810 */ /* 0x000fe20007ffe0ff */
[----:B------:R-:W-:-:S04]  /*1690*/  IMAD.WIDE.U32 R18, R3, R84, R10 ;  /* 0x0000005403127225 */ /* 0x000fc800078e000a */
[----:B------:R-:W-:-:S04]  /*16a0*/  IMAD.WIDE.U32 R16, R3, R4, R16 ;  /* 0x0000000403107225 */ /* 0x000fc800078e0010 */
[----:B------:R-:W-:Y:S01]  /*16b0*/  @!P1 IMAD.MOV R14, RZ, RZ, -R14 ;  /* 0x000000ffff0e9224 */ /* 0x000fe200078e0a0e */
[----:B------:R-:W-:Y:S01]  /*16c0*/  @!P0 LOP3.LUT R14, RZ, R0, RZ, 0x33, !PT ;  /* 0x00000000ff0e8212 */ /* 0x000fe200078e33ff */
[C---:B------:R-:W-:Y:S02]  /*16d0*/  IMAD R17, R3.reuse, R5, R17 ;  /* 0x0000000503117224 */ /* 0x040fe400078e0211 */
[----:B------:R-:W-:Y:S01]  /*16e0*/  IMAD R19, R3, R85, R19 ;  /* 0x0000005503137224 */ /* 0x000fe200078e0213 */
        /* <DEDUP_REMOVED lines=9> */
.L_x_3065:
[----:B------:R-:W-:Y:S01]  /*1780*/  ISETP.NE.AND P0, PT, R200, -0x1, PT ;  /* 0xffffffffc800780c */ /* 0x000fe20003f05270 */
[----:B------:R-:W-:Y:S01]  /*1790*/  IMAD.IADD R194, R15, 0x1, -R194 ;  /* 0x000000010fc27824 */ /* 0x000fe200078e0ac2 */
[----:B------:R-:W-:Y:S01]  /*17a0*/  SHF.R.U32.HI R18, RZ, 0x3, R188 ;  /* 0x00000003ff127819 */ /* 0x000fe200000116bc */
[----:B------:R-:W-:Y:S01]  /*17b0*/  IMAD.SHL.U32 R213, R188, 0x8, RZ ;  /* 0x00000008bcd57824 */ /* 0x000fe200078e00ff */
[----:B------:R-:W1:Y:S01]  /*17c0*/  LDCU.64 UR4, c[0x0][0x3c8] ;  /* 0x00007900ff0477ac */ /* 0x000e620008000a00 */
[----:B------:R-:W-:Y:S01]  /*17d0*/  IMAD.MOV.U32 R19, RZ, RZ, RZ ;  /* 0x000000ffff137224 */ /* 0x000fe200078e00ff */
[CC--:B------:R-:W-:Y:S01]  /*17e0*/  ISETP.GE.AND P6, PT, R18.reuse, R194.reuse, PT ;  /* 0x000000c21200720c */ /* 0x0c0fe20003fc6270 */
[C---:B------:R-:W-:Y:S01]  /*17f0*/  VIADD R23, R18.reuse, 0x10 ;  /* 0x0000001012177836 */ /* 0x040fe20000000000 */
[----:B------:R-:W-:Y:S01]  /*1800*/  LOP3.LUT R17, R213, 0x1f8, RZ, 0xc0, !PT ;  /* 0x000001f8d5117812 */ /* 0x000fe200078ec0ff */
[----:B------:R-:W-:Y:S01]  /*1810*/  IMAD.WIDE.U32 R38, R39, 0x40, R18 ;  /* 0x0000004027267825 */ /* 0x000fe200078e0012 */
[----:B------:R-:W-:Y:S01]  /*1820*/  LOP3.LUT R186, R213, 0x38, RZ, 0xc0, !PT ;  /* 0x00000038d5ba7812 */ /* 0x000fe200078ec0ff */
[----:B------:R-:W2:Y:S01]  /*1830*/  LDCU.64 UR6, c[0x0][0x388] ;  /* 0x00007100ff0677ac */ /* 0x000ea20008000a00 */
[----:B------:R-:W-:Y:S01]  /*1840*/  ISETP.GE.AND P5, PT, R23, R194, PT ;  /* 0x000000c21700720c */ /* 0x000fe20003fa6270 */
[----:B------:R-:W3:Y:S01]  /*1850*/  @!P0 LDC.64 R10, c[0x0][0x398] ;  /* 0x0000e600ff0a8b82 */ /* 0x000ee20000000a00 */
[----:B------:R-:W-:Y:S01]  /*1860*/  VIADD R21, R18, 0x20 ;  /* 0x0000002012157836 */ /* 0x000fe20000000000 */
[----:B------:R-:W-:Y:S01]  /*1870*/  IADD3 R34, P2, PT, R186, R34, RZ ;  /* 0x00000022ba227210 */ /* 0x000fe20007f5e0ff */
[----:B------:R-:W-:Y:S01]  /*1880*/  VIADD R19, R18, 0x30 ;  /* 0x0000003012137836 */ /* 0x000fe20000000000 */
[----:B------:R-:W-:Y:S01]  /*1890*/  LEA R201, R2, 0xffffffc0, 0x6 ;  /* 0xffffffc002c97811 */ /* 0x000fe200078e30ff */
[----:B------:R-:W-:Y:S01]  /*18a0*/  IMAD.SHL.U32 R88, R188, 0x40, RZ ;  /* 0x00000040bc587824 */ /* 0x000fe200078e00ff */
[----:B------:R-:W-:Y:S01]  /*18b0*/  ISETP.GE.AND P1, PT, R21, R194, PT ;  /* 0x000000c21500720c */ /* 0x000fe20003f26270 */
[----:B------:R-:W-:Y:S01]  /*18c0*/  IMAD.X R35, RZ, RZ, R3, P2 ;  /* 0x000000ffff237224 */ /* 0x000fe200010e0603 */
[----:B------:R-:W4:Y:S01]  /*18d0*/  @P0 LDC.64 R6, c[0x0][0x3b0] ;  /* 0x0000ec00ff060b82 */ /* 0x000f220000000a00 */
[----:B------:R-:W-:Y:S01]  /*18e0*/  SHF.L.U64.HI R90, R84, 0x4, R85 ;  /* 0x00000004545a7819 */ /* 0x000fe20000010255 */
[----:B------:R-:W-:Y:S01]  /*18f0*/  IMAD.SHL.U32 R187, R188, 0x20, RZ ;  /* 0x00000020bcbb7824 */ /* 0x000fe200078e00ff */
[----:B------:R-:W-:Y:S01]  /*1900*/  SHF.R.U32.HI R190, RZ, 0x1, R188 ;  /* 0x00000001ffbe7819 */ /* 0x000fe200000116bc */
[----:B------:R-:W-:Y:S01]  /*1910*/  IMAD.WIDE.U32 R34, R18, R84, R34 ;  /* 0x0000005412227225 */ /* 0x000fe200078e0022 */
[----:B------:R-:W-:-:S02]  /*1920*/  @!P5 IADD3 R3, P4, PT, R38, 0x10, RZ ;  /* 0x000000102603d810 */ /* 0x000fc40007f9e0ff */
[----:B------:R-:W-:Y:S01]  /*1930*/  LOP3.LUT R87, R190, 0x8, RZ, 0xc0, !PT ;  /* 0x00000008be577812 */ /* 0x000fe200078ec0ff */
[----:B------:R-:W5:Y:S01]  /*1940*/  @!P6 LDC.64 R8, c[0x0][0x3b0] ;  /* 0x0000ec00ff08eb82 */ /* 0x000f620000000a00 */
[----:B------:R-:W-:Y:S01]  /*1950*/  IMAD R195, R18, R85, R35 ;  /* 0x0000005512c37224 */ /* 0x000fe200078e0223 */
[----:B------:R-:W-:Y:S01]  /*1960*/  LOP3.LUT R187, R187, 0x7c00, RZ, 0xc0, !PT ;  /* 0x00007c00bbbb7812 */ /* 0x000fe200078ec0ff */
[----:B------:R-:W-:Y:S01]  /*1970*/  @!P5 IMAD.X R31, RZ, RZ, R39, P4 ;  /* 0x000000ffff1fd224 */ /* 0x000fe200020e0627 */
[----:B------:R-:W-:Y:S01]  /*1980*/  @!P1 IADD3 R22, P3, PT, R38, 0x20, RZ ;  /* 0x0000002026169810 */ /* 0x000fe20007f7e0ff */
[----:B------:R-:W-:Y:S01]  /*1990*/  IMAD.MOV.U32 R185, RZ, RZ, 0x20 ;  /* 0x00000020ffb97424 */ /* 0x000fe200078e00ff */
[----:B------:R-:W-:Y:S01]  /*19a0*/  LOP3.LUT R97, R88, 0x400, RZ, 0xc0, !PT ;  /* 0x0000040058617812 */ /* 0x000fe200078ec0ff */
[----:B------:R-:W-:Y:S02]  /*19b0*/  IMAD.MOV.U32 R86, RZ, RZ, 0x40 ;  /* 0x00000040ff567424 */ /* 0x000fe400078e00ff */
[----:B---3--:R-:W-:-:S04]  /*19c0*/  @!P0 IMAD.WIDE.U32 R14, R12, R10, RZ ;  /* 0x0000000a0c0e8225 */ /* 0x008fc800078e00ff */
[----:B------:R-:W-:Y:S02]  /*19d0*/  @!P0 IMAD R11, R12, R11, R15 ;  /* 0x0000000b0c0b8224 */ /* 0x000fe400078e020f */
[----:B------:R-:W-:Y:S02]  /*19e0*/  @!P0 IMAD.MOV.U32 R10, RZ, RZ, R14 ;  /* 0x000000ffff0a8224 */ /* 0x000fe400078e000e */
[----:B----4-:R-:W-:Y:S01]  /*19f0*/  @P0 IMAD.WIDE.U32 R14, R200, R6, RZ ;  /* 0x00000006c80e0225 */ /* 0x010fe200078e00ff */
[----:B------:R-:W-:Y:S02]  /*1a00*/  LOP3.LUT R6, R17, 0x38, R188, 0x78, !PT ;  /* 0x0000003811067812 */ /* 0x000fe400078e78bc */
[----:B------:R-:W3:Y:S01]  /*1a10*/  @!P5 LDC.64 R16, c[0x0][0x3b0] ;  /* 0x0000ec00ff10db82 */ /* 0x000ee20000000a00 */
[----:B------:R-:W-:Y:S01]  /*1a20*/  @P0 IMAD.MOV.U32 R10, RZ, RZ, R14 ;  /* 0x000000ffff0a0224 */ /* 0x000fe200078e000e */
[----:B------:R-:W-:Y:S01]  /*1a30*/  LOP3.LUT R213, R6, 0x1e00, R213, 0xf8, !PT ;  /* 0x00001e0006d57812 */ /* 0x000fe200078ef8d5 */
[----:B------:R-:W-:-:S02]  /*1a40*/  @P0 IMAD R11, R200, R7, R15 ;  /* 0x00000007c80b0224 */ /* 0x000fc400078e020f */
[----:B-----5:R-:W-:Y:S01]  /*1a50*/  @!P6 IMAD R29, R39, R8, RZ ;  /* 0x00000008271de224 */ /* 0x020fe200078e02ff */
[----:B------:R-:W-:Y:S01]  /*1a60*/  IADD3 R32, P0, PT, R186, R10, RZ ;  /* 0x0000000aba207210 */ /* 0x000fe20007f1e0ff */
[----:B------:R-:W-:Y:S01]  /*1a70*/  @!P1 IMAD.X R25, RZ, RZ, R39, P3 ;  /* 0x000000ffff199224 */ /* 0x000fe200018e0627 */
[----:B------:R-:W4:Y:S01]  /*1a80*/  @!P6 LDC.64 R6, c[0x0][0x380] ;  /* 0x0000e000ff06eb82 */ /* 0x000f220000000a00 */
[----:B------:R-:W-:Y:S02]  /*1a90*/  @!P6 IMAD R29, R38, R9, R29 ;  /* 0x00000009261de224 */ /* 0x000fe400078e021d */
[----:B------:R-:W-:Y:S01]  /*1aa0*/  IMAD.X R33, RZ, RZ, R11, P0 ;  /* 0x000000ffff217224 */ /* 0x000fe200000e060b */
[----:B------:R-:W-:Y:S01]  /*1ab0*/  ISETP.GE.AND P0, PT, R19, R194, PT ;  /* 0x000000c21300720c */ /* 0x000fe20003f06270 */
[----:B-1----:R-:W-:-:S03]  /*1ac0*/  IMAD.WIDE.U32 R32, R13, UR4, R32 ;  /* 0x000000040d207c25 */ /* 0x002fc6000f8e0020 */
[----:B------:R-:W1:Y:S01]  /*1ad0*/  @!P1 LDC.64 R14, c[0x0][0x3b0] ;  /* 0x0000ec00ff0e9b82 */ /* 0x000e620000000a00 */
[----:B------:R-:W-:Y:S01]  /*1ae0*/  UMOV UR4, 0x400 ;  /* 0x0000040000047882 */ /* 0x000fe20000000000 */
[----:B------:R-:W-:Y:S02]  /*1af0*/  IMAD R33, R13, UR5, R33 ;  /* 0x000000050d217c24 */ /* 0x000fe4000f8e0221 */
[----:B------:R-:W-:Y:S02]  /*1b00*/  @!P5 IMAD.MOV.U32 R36, RZ, RZ, R32 ;  /* 0x000000ffff24d224 */ /* 0x000fe400078e0020 */
[----:B------:R-:W-:Y:S02]  /*1b10*/  @!P5 IMAD.MOV.U32 R37, RZ, RZ, R33 ;  /* 0x000000ffff25d224 */ /* 0x000fe400078e0021 */
[----:B------:R-:W5:Y:S01]  /*1b20*/  S2UR UR5, SR_CgaCtaId ;  /* 0x00000000000579c3 */ /* 0x000f620000008800 */
[----:B------:R-:W-:Y:S01]  /*1b30*/  @!P0 IADD3 R24, P2, PT, R38, 0x30, RZ ;  /* 0x0000003026188810 */ /* 0x000fe20007f5e0ff */
[----:B---3--:R-:W-:-:S02]  /*1b40*/  @!P5 IMAD R26, R31, R16, RZ ;  /* 0x000000101f1ad224 */ /* 0x008fc400078e02ff */
[----:B------:R-:W-:-:S04]  /*1b50*/  @!P5 IMAD.WIDE.U32 R36, R3, R16, R36 ;  /* 0x000000100324d225 */ /* 0x000fc800078e0024 */
[----:B------:R-:W3:Y:S01]  /*1b60*/  @!P5 LDC.64 R10, c[0x0][0x380] ;  /* 0x0000e000ff0adb82 */ /* 0x000ee20000000a00 */
[----:B------:R-:W-:Y:S01]  /*1b70*/  @!P0 IMAD.X R27, RZ, RZ, R39, P2 ;  /* 0x000000ffff1b8224 */ /* 0x000fe200010e0627 */
[----:B--2---:R-:W-:Y:S01]  /*1b80*/  LEA R196, P2, R34, UR6, 0x1 ;  /* 0x0000000622c47c11 */ /* 0x004fe2000f8408ff */
[----:B------:R-:W-:-:S03]  /*1b90*/  @!P6 IMAD.WIDE.U32 R38, R38, R8, R32 ;  /* 0x000000082626e225 */ /* 0x000fc600078e0020 */
[----:B------:R-:W-:Y:S01]  /*1ba0*/  LEA.HI.X R195, R34, UR7, R195, 0x1, P2 ;  /* 0x0000000722c37c11 */ /* 0x000fe200090f0cc3 */
[----:B------:R-:W-:Y:S01]  /*1bb0*/  @!P6 IMAD.IADD R30, R39, 0x1, R29 ;  /* 0x00000001271ee824 */ /* 0x000fe200078e021d */
[----:B------:R-:W2:Y:S01]  /*1bc0*/  @!P0 LDC.64 R12, c[0x0][0x3b0] ;  /* 0x0000ec00ff0c8b82 */ /* 0x000ea20000000a00 */
[C---:B----4-:R-:W-:Y:S01]  /*1bd0*/  @!P6 LEA R28, P2, R38.reuse, R6, 0x1 ;  /* 0x00000006261ce211 */ /* 0x050fe200078408ff */
[----:B------:R-:W-:Y:S01]  /*1be0*/  @!P5 IMAD R17, R3, R17, R26 ;  /* 0x000000110311d224 */ /* 0x000fe200078e021a */
[----:B------:R-:W4:Y:S01]  /*1bf0*/  LDCU.64 UR6, c[0x0][0x390] ;  /* 0x00007200ff0677ac */ /* 0x000f220008000a00 */
[----:B------:R-:W-:Y:S01]  /*1c00*/  @!P1 IMAD.MOV.U32 R34, RZ, RZ, R32 ;  /* 0x000000ffff229224 */ /* 0x000fe200078e0020 */
[----:B------:R-:W-:Y:S01]  /*1c10*/  @!P6 LEA.HI.X R29, R38, R7, R30, 0x1, P2 ;  /* 0x00000007261de211 */ /* 0x000fe200010f0c1e */
[----:B------:R-:W-:Y:S02]  /*1c20*/  @!P1 IMAD.MOV.U32 R35, RZ, RZ, R33 ;  /* 0x000000ffff239224 */ /* 0x000fe400078e0021 */
[----:B------:R-:W4:Y:S01]  /*1c30*/  @!P1 LDC.64 R8, c[0x0][0x380] ;  /* 0x0000e000ff089b82 */ /* 0x000f220000000a00 */
[----:B-----5:R-:W-:Y:S01]  /*1c40*/  ULEA UR5, UR5, UR4, 0x18 ;  /* 0x0000000405057291 */ /* 0x020fe2000f8ec0ff */
[----:B-1----:R-:W-:-:S02]  /*1c50*/  @!P1 IMAD R25, R25, R14, RZ ;  /* 0x0000000e19199224 */ /* 0x002fc400078e02ff */
[----:B------:R-:W-:Y:S02]  /*1c60*/  @!P5 IMAD.IADD R17, R37, 0x1, R17 ;  /* 0x000000012511d824 */ /* 0x000fe400078e0211 */
[----:B------:R-:W-:Y:S01]  /*1c70*/  @!P1 IMAD R15, R22, R15, R25 ;  /* 0x0000000f160f9224 */ /* 0x000fe200078e0219 */
[----:B------:R-:W-:Y:S01]  /*1c80*/  LEA R213, R213, UR5, 0x1 ;  /* 0x00000005d5d57c11 */ /* 0x000fe2000f8e08ff */
[----:B------:R-:W1:Y:S01]  /*1c90*/  @!P0 LDC.64 R6, c[0x0][0x380] ;  /* 0x0000e000ff068b82 */ /* 0x000e620000000a00 */
[----:B---3--:R-:W-:Y:S01]  /*1ca0*/  @!P5 LEA R10, P3, R36, R10, 0x1 ;  /* 0x0000000a240ad211 */ /* 0x008fe200078608ff */
[----:B------:R-:W-:Y:S02]  /*1cb0*/  @!P1 IMAD.WIDE.U32 R34, R22, R14, R34 ;  /* 0x0000000e16229225 */ /* 0x000fe400078e0022 */
[----:B------:R-:W-:Y:S01]  /*1cc0*/  @!PT LDS RZ, [RZ] ;  /* 0x00000000fffff984 */ /* 0x000fe20000000800 */
[----:B------:R-:W-:Y:S01]  /*1cd0*/  @!PT LDS RZ, [RZ] ;  /* 0x00000000fffff984 */ /* 0x000fe20000000800 */
[----:B------:R-:W-:Y:S01]  /*1ce0*/  @!PT LDS RZ, [RZ] ;  /* 0x00000000fffff984 */ /* 0x000fe20000000800 */
[----:B------:R-:W-:Y:S01]  /*1cf0*/  @!P6 LDGSTS.E.BYPASS.LTC128B.128 [R213], desc[UR14][R28.64] ;  /* 0x000000001cd5efae */ /* 0x000fe2000b981a0e */
[----:B------:R-:W-:Y:S01]  /*1d00*/  @!P5 LEA.HI.X R11, R36, R11, R17, 0x1, P3 ;  /* 0x0000000b240bd211 */ /* 0x000fe200018f0c11 */
[----:B------:R-:W-:-:S02]  /*1d10*/  @!P1 IMAD.IADD R15, R35, 0x1, R15 ;  /* 0x00000001230f9824 */ /* 0x000fc400078e020f */
[-C--:B--2---:R-:W-:Y:S01]  /*1d20*/  @!P0 IMAD R27, R27, R12.reuse, RZ ;  /* 0x0000000c1b1b8224 */ /* 0x084fe200078e02ff */
[----:B------:R-:W-:Y:S01]  /*1d30*/  @!P6 LDGSTS.E.BYPASS.LTC128B.128 [R213+0x2000], desc[UR14][R28.64+0x80] ;  /* 0x020000801cd5efae */ /* 0x000fe2000b981a0e */
[----:B------:R-:W-:-:S03]  /*1d40*/  @!P0 IMAD.WIDE.U32 R32, R24, R12, R32 ;  /* 0x0000000c18208225 */ /* 0x000fc600078e0020 */
[----:B------:R-:W-:Y:S01]  /*1d50*/  @!P6 LDGSTS.E.BYPASS.LTC128B.128 [R213+0x4000], desc[UR14][R28.64+0x100] ;  /* 0x040001001cd5efae */ /* 0x000fe2000b981a0e */
[----:B------:R-:W-:Y:S02]  /*1d60*/  IMAD.IADD R12, R92, 0x1, -R201 ;  /* 0x000000015c0c7824 */ /* 0x000fe400078e0ac9 */
[----:B------:R-:W-:Y:S01]  /*1d70*/  @!P0 IMAD R13, R24, R13, R27 ;  /* 0x0000000d180d8224 */ /* 0x000fe200078e021b */
[----:B----4-:R-:W-:Y:S01]  /*1d80*/  @!P1 LEA R8, P2, R34, R8, 0x1 ;  /* 0x0000000822089211 */ /* 0x010fe200078408ff */
[----:B------:R-:W-:Y:S01]  /*1d90*/  @!P5 LDGSTS.E.BYPASS.LTC128B.128 [R213+0x800], desc[UR14][R10.64] ;  /* 0x008000000ad5dfae */ /* 0x000fe2000b981a0e */
[-C--:B------:R-:W-:Y:S01]  /*1da0*/  ISETP.GE.AND P6, PT, R18, R12.reuse, PT ;  /* 0x0000000c1200720c */ /* 0x080fe20003fc6270 */
[----:B------:R-:W-:Y:S01]  /*1db0*/  @!P0 IMAD.IADD R13, R33, 0x1, R13 ;  /* 0x00000001210d8824 */ /* 0x000fe200078e020d */
[----:B------:R-:W-:Y:S01]  /*1dc0*/  @!P1 LEA.HI.X R9, R34, R9, R15, 0x1, P2 ;  /* 0x0000000922099211 */ /* 0x000fe200010f0c0f */
[----:B------:R-:W-:Y:S01]  /*1dd0*/  @!P5 LDGSTS.E.BYPASS.LTC128B.128 [R213+0x2800], desc[UR14][R10.64+0x80] ;  /* 0x028000800ad5dfae */ /* 0x000fe2000b981a0e */
[----:B------:R-:W-:Y:S01]  /*1de0*/  ISETP.GE.AND P3, PT, R19, R12, PT ;  /* 0x0000000c1300720c */ /* 0x000fe20003f66270 */
[----:B------:R-:W-:Y:S01]  /*1df0*/  IMAD.SHL.U32 R3, R84, 0x10, RZ ;  /* 0x0000001054037824 */ /* 0x000fe200078e00ff */
[----:B-1----:R-:W-:Y:S01]  /*1e00*/  @!P0 LEA R6, P2, R32, R6, 0x1 ;  /* 0x0000000620068211 */ /* 0x002fe200078408ff */
[----:B------:R1:W-:Y:S01]  /*1e10*/  @!P5 LDGSTS.E.BYPASS.LTC128B.128 [R213+0x4800], desc[UR14][R10.64+0x100] ;  /* 0x048001000ad5dfae */ /* 0x0003e2000b981a0e */
[----:B------:R-:W-:-:S02]  /*1e20*/  ISETP.GE.AND P5, PT, R23, R12, PT ;  /* 0x0000000c1700720c */ /* 0x000fc40003fa6270 */
[----:B------:R-:W-:Y:S01]  /*1e30*/  @!P0 LEA.HI.X R7, R32, R7, R13, 0x1, P2 ;  /* 0x0000000720078211 */ /* 0x000fe200010f0c0d */
[----:B------:R-:W-:Y:S01]  /*1e40*/  @!P1 LDGSTS.E.BYPASS.LTC128B.128 [R213+0x1000], desc[UR14][R8.64] ;  /* 0x0100000008d59fae */ /* 0x000fe2000b981a0e */
[-C--:B------:R-:W-:Y:S02]  /*1e50*/  ISETP.GE.AND P4, PT, R21, R12.reuse, PT ;  /* 0x0000000c1500720c */ /* 0x080fe40003f86270 */
[-C--:B------:R-:W-:Y:S01]  /*1e60*/  ISETP.GE.AND P2, PT, R23, R12.reuse, PT ;  /* 0x0000000c1700720c */ /* 0x080fe20003f46270 */
[----:B------:R-:W-:Y:S02]  /*1e70*/  @!P1 LDGSTS.E.BYPASS.LTC128B.128 [R213+0x3000], desc[UR14][R8.64+0x80] ;  /* 0x0300008008d59fae */ /* 0x000fe4000b981a0e */
[----:B------:R-:W-:Y:S02]  /*1e80*/  @!P3 IMAD.MOV.U32 R197, RZ, RZ, R195 ;  /* 0x000000ffffc5b224 */ /* 0x000fe400078e00c3 */
[----:B------:R2:W-:Y:S01]  /*1e90*/  @!P1 LDGSTS.E.BYPASS.LTC128B.128 [R213+0x5000], desc[UR14][R8.64+0x100] ;  /* 0x0500010008d59fae */ /* 0x0005e2000b981a0e */
[----:B------:R-:W-:Y:S01]  /*1ea0*/  ISETP.GE.AND P1, PT, R21, R12, PT ;  /* 0x0000000c1500720c */ /* 0x000fe20003f26270 */
[----:B------:R-:W-:-:S02]  /*1eb0*/  @!P3 IMAD.WIDE.U32 R14, R84, 0x60, R196 ;  /* 0x00000060540eb825 */ /* 0x000fc400078e00c4 */
[----:B------:R-:W-:Y:S04]  /*1ec0*/  @!P0 LDGSTS.E.BYPASS.LTC128B.128 [R213+0x1800], desc[UR14][R6.64] ;  /* 0x0180000006d58fae */ /* 0x000fe8000b981a0e */
[----:B------:R-:W-:Y:S04]  /*1ed0*/  @!P0 LDGSTS.E.BYPASS.LTC128B.128 [R213+0x3800], desc[UR14][R6.64+0x80] ;  /* 0x0380008006d58fae */ /* 0x000fe8000b981a0e */
[----:B------:R3:W-:Y:S01]  /*1ee0*/  @!P0 LDGSTS.E.BYPASS.LTC128B.128 [R213+0x5800], desc[UR14][R6.64+0x100] ;  /* 0x0580010006d58fae */ /* 0x0007e2000b981a0e */
[----:B-1----:R-:W-:-:S04]  /*1ef0*/  @!P5 LEA R10, P0, R3, R196, 0x1 ;  /* 0x000000c4030ad211 */ /* 0x002fc800078008ff */
[----:B------:R-:W-:Y:S02]  /*1f00*/  @!P5 LEA.HI.X R11, R3, R195, R90, 0x1, P0 ;  /* 0x000000c3030bd211 */ /* 0x000fe400000f0c5a */
[----:B------:R-:W-:-:S04]  /*1f10*/  @!P4 LEA R16, P0, R84, R196, 0x6 ;  /* 0x000000c45410c211 */ /* 0x000fc800078030ff */
[----:B------:R-:W-:Y:S01]  /*1f20*/  @!P4 LEA.HI.X R17, R84, R195, R85, 0x6, P0 ;  /* 0x000000c35411c211 */ /* 0x000fe200000f3455 */
[----:B--2---:R-:W-:-:S04]  /*1f30*/  @!P3 IMAD R8, R85, 0x60, RZ ;  /* 0x000000605508b824 */ /* 0x004fc800078e02ff */
[----:B------:R-:W-:Y:S01]  /*1f40*/  @!P3 IMAD.IADD R15, R15, 0x1, R8 ;  /* 0x000000010f0fb824 */ /* 0x000fe200078e0208 */
[----:B------:R-:W-:-:S05]  /*1f50*/  IADD3 R8, P0, PT, R186, R20, RZ ;  /* 0x00000014ba087210 */ /* 0x000fca0007f1e0ff */
[----:B------:R-:W-:Y:S01]  /*1f60*/  IMAD.X R9, RZ, RZ, R0, P0 ;  /* 0x000000ffff097224 */ /* 0x000fe200000e0600 */
[----:B------:R-:W-:Y:S01]  /*1f70*/  LOP3.LUT R0, R186, 0x1c0, R88, 0xf8, !PT ;  /* 0x000001c0ba007812 */ /* 0x000fe200078ef858 */
[----:B---3--:R-:W-:Y:S02]  /*1f80*/  @!P6 IMAD.MOV.U32 R6, RZ, RZ, R196 ;  /* 0x000000ffff06e224 */ /* 0x008fe400078e00c4 */
[----:B------:R-:W-:Y:S01]  /*1f90*/  @!P6 IMAD.MOV.U32 R7, RZ, RZ, R195 ;  /* 0x000000ffff07e224 */ /* 0x000fe200078e00c3 */
[----:B------:R-:W-:Y:S01]  /*1fa0*/  LOP3.LUT R87, R0, R87, RZ, 0x3c, !PT ;  /* 0x0000005700577212 */ /* 0x000fe200078e3cff */
[----:B------:R-:W-:-:S03]  /*1fb0*/  IMAD.WIDE.U32 R8, R18, R4, R8 ;  /* 0x0000000412087225 */ /* 0x000fc600078e0008 */
[----:B------:R-:W-:Y:S01]  /*1fc0*/  @!P6 LDGSTS.E.BYPASS.LTC128B.128 [R213+0x6000], desc[UR14][R6.64] ;  /* 0x0600000006d5efae */ /* 0x000fe2000b981a0e */
[----:B------:R-:W-:-:S03]  /*1fd0*/  LEA R198, P0, R8, UR6, 0x1 ;  /* 0x0000000608c67c11 */ /* 0x000fc6000f8008ff */
[----:B------:R-:W-:Y:S04]  /*1fe0*/  @!P6 LDGSTS.E.BYPASS.LTC128B.128 [R213+0x8000], desc[UR14][R6.64+0x80] ;  /* 0x0800008006d5efae */ /* 0x000fe8000b981a0e */
[----:B------:R1:W-:Y:S04]  /*1ff0*/  @!P6 LDGSTS.E.BYPASS.LTC128B.128 [R213+0xa000], desc[UR14][R6.64+0x100] ;  /* 0x0a00010006d5efae */ /* 0x0003e8000b981a0e */
[----:B------:R-:W-:Y:S04]  /*2000*/  @!P5 LDGSTS.E.BYPASS.LTC128B.128 [R213+0x6800], desc[UR14][R10.64] ;  /* 0x068000000ad5dfae */ /* 0x000fe8000b981a0e */
[----:B------:R-:W-:Y:S04]  /*2010*/  @!P5 LDGSTS.E.BYPASS.LTC128B.128 [R213+0x8800], desc[UR14][R10.64+0x80] ;  /* 0x088000800ad5dfae */ /* 0x000fe8000b981a0e */
[----:B------:R2:W-:Y:S01]  /*2020*/  @!P5 LDGSTS.E.BYPASS.LTC128B.128 [R213+0xa800], desc[UR14][R10.64+0x100] ;  /* 0x0a8001000ad5dfae */ /* 0x0005e2000b981a0e */
[----:B------:R-:W-:Y:S01]  /*2030*/  ISETP.GE.AND P5, PT, R19, R12, PT ;  /* 0x0000000c1300720c */ /* 0x000fe20003fa6270 */
[----:B------:R-:W-:-:S02]  /*2040*/  IMAD R19, R18, R5, R9 ;  /* 0x0000000512137224 */ /* 0x000fc400078e0209 */
[----:B------:R-:W-:Y:S01]  /*2050*/  @!P4 LDGSTS.E.BYPASS.LTC128B.128 [R213+0x7000], desc[UR14][R16.64] ;  /* 0x0700000010d5cfae */ /* 0x000fe2000b981a0e */
[----:B------:R-:W-:Y:S02]  /*2060*/  IMAD.SHL.U32 R9, R4, 0x10, RZ ;  /* 0x0000001004097824 */ /* 0x000fe400078e00ff */
[----:B------:R-:W-:Y:S01]  /*2070*/  LEA.HI.X R199, R8, UR7, R19, 0x1, P0 ;  /* 0x0000000708c77c11 */ /* 0x000fe200080f0c13 */
[----:B------:R-:W-:Y:S01]  /*2080*/  @!P4 LDGSTS.E.BYPASS.LTC128B.128 [R213+0x9000], desc[UR14][R16.64+0x80] ;  /* 0x0900008010d5cfae */ /* 0x000fe2000b981a0e */
[----:B------:R-:W-:-:S03]  /*2090*/  @!P1 LEA R8, P0, R4, R198, 0x6 ;  /* 0x000000c604089211 */ /* 0x000fc600078030ff */
[----:B------:R-:W-:Y:S02]  /*20a0*/  @!P4 LDGSTS.E.BYPASS.LTC128B.128 [R213+0xb000], desc[UR14][R16.64+0x100] ;  /* 0x0b00010010d5cfae */ /* 0x000fe4000b981a0e */
[----:B------:R-:W-:Y:S01]  /*20b0*/  @!P5 IMAD.WIDE.U32 R12, R4, 0x60, R198 ;  /* 0x00000060040cd825 */ /* 0x000fe200078e00c6 */
[----:B-1----:R-:W-:Y:S01]  /*20c0*/  LOP3.LUT R6, R188, 0x8, RZ, 0xc0, !PT ;  /* 0x00000008bc067812 */ /* 0x002fe200078ec0ff */
[----:B------:R-:W-:Y:S02]  /*20d0*/  @!P3 LDGSTS.E.BYPASS.LTC128B.128 [R213+0x7800], desc[UR14][R14.64] ;  /* 0x078000000ed5bfae */ /* 0x000fe4000b981a0e */
[----:B------:R-:W-:Y:S01]  /*20e0*/  @!P5 IMAD R7, R5, 0x60, RZ ;  /* 0x000000600507d824 */ /* 0x000fe200078e02ff */
[----:B------:R-:W-:Y:S01]  /*20f0*/  LOP3.LUT R6, R0, R6, RZ, 0x3c, !PT ;  /* 0x0000000600067212 */ /* 0x000fe200078e3cff */
[----:B------:R-:W-:Y:S01]  /*2100*/  @!P3 LDGSTS.E.BYPASS.LTC128B.128 [R213+0x9800], desc[UR14][R14.64+0x80] ;  /* 0x098000800ed5bfae */ /* 0x000fe2000b981a0e */
[----:B------:R-:W-:Y:S01]  /*2110*/  SHF.L.U64.HI R0, R4, 0x4, R5 ;  /* 0x0000000404007819 */ /* 0x000fe20000010205 */
[----:B------:R-:W-:-:S02]  /*2120*/  @!P5 IMAD.IADD R7, R13, 0x1, R7 ;  /* 0x000000010d07d824 */ /* 0x000fc400078e0207 */
[----:B------:R-:W-:Y:S01]  /*2130*/  @!P3 LDGSTS.E.BYPASS.LTC128B.128 [R213+0xb800], desc[UR14][R14.64+0x100] ;  /* 0x0b8001000ed5bfae */ /* 0x000fe2000b981a0e */
[----:B------:R-:W-:Y:S01]  /*2140*/  IMAD R97, R6, 0x2, R97 ;  /* 0x0000000206617824 */ /* 0x000fe200078e0261 */
[C---:B--2---:R-:W-:Y:S02]  /*2150*/  @!P2 LEA R10, P3, R9.reuse, R198, 0x1 ;  /* 0x000000c6090aa211 */ /* 0x044fe400078608ff */
[----:B------:R-:W0:Y:S01]  /*2160*/  LDGDEPBAR ;  /* 0x00000000000079af */ /* 0x000e220000000000 */
[----:B------:R-:W-:Y:S01]  /*2170*/  @!P5 IMAD.MOV.U32 R6, RZ, RZ, R12 ;  /* 0x000000ffff06d224 */ /* 0x000fe200078e000c */
[-C--:B------:R-:W-:Y:S01]  /*2180*/  @!P2 LEA.HI.X R11, R9, R199.reuse, R0, 0x1, P3 ;  /* 0x000000c7090ba211 */ /* 0x080fe200018f0c00 */
[----:B------:R-:W-:Y:S01]  /*2190*/  VIADD R93, R97, UR5 ;  /* 0x00000005615d7c36 */ /* 0x000fe20008000000 */
[----:B------:R-:W-:Y:S02]  /*21a0*/  LOP3.LUT R0, R187, 0x200, R88, 0xf8, !PT ;  /* 0x00000200bb007812 */ /* 0x000fe400078ef858 */
[----:B------:R-:W-:-:S02]  /*21b0*/  @!P1 LEA.HI.X R9, R4, R199, R5, 0x6, P0 ;  /* 0x000000c704099211 */ /* 0x000fc400000f3405 */
[----:B------:R-:W-:Y:S01]  /*21c0*/  LOP3.LUT P0, RZ, R188, 0x4, RZ, 0xc0, !PT ;  /* 0x00000004bcff7812 */ /* 0x000fe2000780c0ff */
[----:B------:R-:W-:-:S03]  /*21d0*/  IMAD.IADD R0, R87, 0x1, R0 ;  /* 0x0000000157007824 */ /* 0x000fc600078e0200 */
[----:B------:R-:W-:Y:S02]  /*21e0*/  SEL R86, R86, 0xffffffc0, !P0 ;  /* 0xffffffc056567807 */ /* 0x000fe40004000000 */
[----:B------:R-:W-:-:S05]  /*21f0*/  LEA R81, R0, UR5, 0x1 ;  /* 0x0000000500517c11 */ /* 0x000fca000f8e08ff */
[----:B------:R-:W-:Y:S01]  /*2200*/  IMAD.IADD R95, R81, 0x1, R86 ;  /* 0x00000001515f7824 */ /* 0x000fe200078e0256 */
[----:B------:R-:W-:-:S04]  /*2210*/  DEPBAR.LE SB0, 0x0 ;  /* 0x000080000000791a */ /* 0x000fc80000000000 */
[----:B------:R-:W-:Y:S06]  /*2220*/  BAR.SYNC.DEFER_BLOCKING 0x0 ;  /* 0x0000000000007b1d */ /* 0x000fec0000010000 */
[----:B------:R-:W-:Y:S01]  /*2230*/  @!PT LDS RZ, [RZ] ;  /* 0x00000000fffff984 */ /* 0x000fe20000000800 */
[----:B------:R-:W-:Y:S01]  /*2240*/  @!PT LDS RZ, [RZ] ;  /* 0x00000000fffff984 */ /* 0x000fe20000000800 */
[----:B------:R-:W-:Y:S01]  /*2250*/  @!PT LDS RZ, [RZ] ;  /* 0x00000000fffff984 */ /* 0x000fe20000000800 */
[----:B------:R-:W-:Y:S04]  /*2260*/  @!P6 LDGSTS.E.BYPASS.LTC128B.128 [R213+0xc000], desc[UR14][R198.64] ;  /* 0x0c000000c6d5efae */ /* 0x000fe8000b981a0e */
[----:B------:R-:W-:Y:S04]  /*2270*/  @!P6 LDGSTS.E.BYPASS.LTC128B.128 [R213+0xe000], desc[UR14][R198.64+0x80] ;  /* 0x0e000080c6d5efae */ /* 0x000fe8000b981a0e */
[----:B------:R-:W-:Y:S04]  /*2280*/  @!P6 LDGSTS.E.BYPASS.LTC128B.128 [R213+0x10000], desc[UR14][R198.64+0x100] ;  /* 0x10000100c6d5efae */ /* 0x000fe8000b981a0e */
[----:B------:R-:W-:Y:S04]  /*2290*/  @P6 STS.128 [R213+0xc000], RZ ;  /* 0x00c000ffd5006388 */ /* 0x000fe80000000c00 */
[----:B------:R-:W-:Y:S04]  /*22a0*/  @P6 STS.128 [R213+0xe000], RZ ;  /* 0x00e000ffd5006388 */ /* 0x000fe80000000c00 */
[----:B------:R-:W-:Y:S04]  /*22b0*/  @P6 STS.128 [R213+0x10000], RZ ;  /* 0x010000ffd5006388 */ /* 0x000fe80000000c00 */
[----:B------:R-:W-:Y:S04]  /*22c0*/  @P2 STS.128 [R213+0xc800], RZ ;  /* 0x00c800ffd5002388 */ /* 0x000fe80000000c00 */
[----:B------:R-:W-:Y:S04]  /*22d0*/  @P2 STS.128 [R213+0xe800], RZ ;  /* 0x00e800ffd5002388 */ /* 0x000fe80000000c00 */
[----:B------:R-:W-:Y:S04]  /*22e0*/  @P2 STS.128 [R213+0x10800], RZ ;  /* 0x010800ffd5002388 */ /* 0x000fe80000000c00 */
[----:B------:R-:W-:Y:S01]  /*22f0*/  @!PT LDS RZ, [RZ] ;  /* 0x00000000fffff984 */ /* 0x000fe20000000800 */
[----:B------:R-:W-:Y:S01]  /*2300*/  @!PT LDS RZ, [RZ] ;  /* 0x00000000fffff984 */ /* 0x000fe20000000800 */
[----:B------:R-:W-:Y:S01]  /*2310*/  @!PT LDS RZ, [RZ] ;  /* 0x00000000fffff984 */ /* 0x000fe20000000800 */
[----:B------:R-:W-:Y:S04]  /*2320*/  @!P2 LDGSTS.E.BYPASS.LTC128B.128 [R213+0xc800], desc[UR14][R10.64] ;  /* 0x0c8000000ad5afae */ /* 0x000fe8000b981a0e */
[----:B------:R-:W-:Y:S04]  /*2330*/  @!P2 LDGSTS.E.BYPASS.LTC128B.128 [R213+0xe800], desc[UR14][R10.64+0x80] ;  /* 0x0e8000800ad5afae */ /* 0x000fe8000b981a0e */
[----:B------:R-:W-:Y:S01]  /*2340*/  @!P2 LDGSTS.E.BYPASS.LTC128B.128 [R213+0x10800], desc[UR14][R10.64+0x100] ;  /* 0x108001000ad5afae */ /* 0x000fe2000b981a0e */
[----:B------:R-:W-:-:S03]  /*2350*/  LOP3.LUT P2, RZ, R188, 0x2, RZ, 0xc0, !PT ;  /* 0x00000002bcff7812 */ /* 0x000fc6000784c0ff */
[----:B------:R-:W-:Y:S01]  /*2360*/  @P1 STS.128 [R213+0xd000], RZ ;  /* 0x00d000ffd5001388 */ /* 0x000fe20000000c00 */
[----:B------:R-:W-:-:S03]  /*2370*/  SEL R0, R185, 0xffffffe0, !P2 ;  /* 0xffffffe0b9007807 */ /* 0x000fc60005000000 */
[----:B------:R-:W-:Y:S02]  /*2380*/  @P1 STS.128 [R213+0xf000], RZ ;  /* 0x00f000ffd5001388 */ /* 0x000fe40000000c00 */
[--C-:B------:R-:W-:Y:S02]  /*2390*/  IMAD.IADD R96, R81, 0x1, R0.reuse ;  /* 0x0000000151607824 */ /* 0x100fe400078e0200 */
        /* <DEDUP_REMOVED lines=9> */
[----:B------:R-:W-:Y:S04]  /*2430*/  @!P1 LDGSTS.E.BYPASS.LTC128B.128 [R213+0xf000], desc[UR14][R8.64+0x80] ;  /* 0x0f00008008d59fae */ /* 0x000fe8000b981a0e */
[----:B------:R1:W-:Y:S04]  /*2440*/  @!P1 LDGSTS.E.BYPASS.LTC128B.128 [R213+0x11000], desc[UR14][R8.64+0x100] ;  /* 0x1100010008d59fae */ /* 0x0003e8000b981a0e */
        /* <DEDUP_REMOVED lines=8> */
[----:B------:R2:W-:Y:S04]  /*24d0*/  @!P5 LDGSTS.E.BYPASS.LTC128B.128 [R213+0x11800], desc[UR14][R6.64+0x100] ;  /* 0x1180010006d5dfae */ /* 0x0005e8000b981a0e */
[----:B------:R-:W-:Y:S04]  /*24e0*/  LDSM.16.M88.4 R36, [R81] ;  /* 0x000000005124783b */ /* 0x000fe80000000200 */
[----:B------:R-:W3:Y:S04]  /*24f0*/  LDSM.16.M88.4 R60, [R97+UR5+0x6000] ;  /* 0x00600005613c783b */ /* 0x000ee80008000200 */
[----:B------:R-:W4:Y:S04]  /*2500*/  LDSM.16.M88.4 R52, [R97+UR5+0x6800] ;  /* 0x006800056134783b */ /* 0x000f280008000200 */
[----:B------:R-:W5:Y:S04]  /*2510*/  LDSM.16.M88.4 R44, [R97+UR5+0x7000] ;  /* 0x00700005612c783b */ /* 0x000f680008000200 */
[----:B------:R-:W5:Y:S04]  /*2520*/  LDSM.16.M88.4 R64, [R97+UR5+0x7800] ;  /* 0x007800056140783b */ /* 0x000f680008000200 */
[----:B------:R-:W-:Y:S04]  /*2530*/  LDSM.16.M88.4 R20, [R96] ;  /* 0x000000006014783b */ /* 0x000fe80000000200 */
[----:B------:R-:W5:Y:S04]  /*2540*/  LDSM.16.M88.4 R24, [R94+0x6000] ;  /* 0x006000005e18783b */ /* 0x000f680000000200 */
[----:B-1----:R-:W1:Y:S04]  /*2550*/  LDSM.16.M88.4 R8, [R94+0x6800] ;  /* 0x006800005e08783b */ /* 0x002e680000000200 */
[----:B------:R-:W1:Y:S04]  /*2560*/  LDSM.16.M88.4 R32, [R94+0x7000] ;  /* 0x007000005e20783b */ /* 0x000e680000000200 */
[----:B------:R-:W1:Y:S04]  /*2570*/  LDSM.16.M88.4 R28, [R94+0x7800] ;  /* 0x007800005e1c783b */ /* 0x000e680000000200 */
[----:B------:R-:W-:Y:S01]  /*2580*/  LDSM.16.M88.4 R68, [R95] ;  /* 0x000000005f44783b */ /* 0x000fe20000000200 */
[C---:B---3--:R-:W-:Y:S03]  /*2590*/  HMMA.16816.F32 R12, R36.reuse, R60, RZ ;  /* 0x0000003c240c723c */ /* 0x048fe600000018ff */
[----:B--2---:R-:W2:Y:S04]  /*25a0*/  LDSM.16.M88.4 R4, [R93+0x6000] ;  /* 0x006000005d04783b */ /* 0x004ea80000000200 */
[----:B------:R-:W3:Y:S01]  /*25b0*/  LDSM.16.M88.4 R16, [R93+0x6800] ;  /* 0x006800005d10783b */ /* 0x000ee20000000200 */
[C---:B----4-:R-:W-:Y:S03]  /*25c0*/  HMMA.16816.F32 R56, R36.reuse, R52, RZ ;  /* 0x000000342438723c */ /* 0x050fe600000018ff */
[----:B------:R-:W-:Y:S04]  /*25d0*/  LDSM.16.M88.4 R76, [R93+0x7000] ;  /* 0x007000005d4c783b */ /* 0x000fe80000000200 */
[----:B------:R-:W-:Y:S01]  /*25e0*/  LDSM.16.M88.4 R72, [R93+0x7800] ;  /* 0x007800005d48783b */ /* 0x000fe20000000200 */
[C---:B------:R-:W-:Y:S03]  /*25f0*/  HMMA.16816.F32 R60, R36.reuse, R62, RZ ;  /* 0x0000003e243c723c */ /* 0x040fe600000018ff */
[----:B------:R-:W0:Y:S05]  /*2600*/  LDGDEPBAR ;  /* 0x00000000000079af */ /* 0x000e2a0000000000 */
[C---:B------:R-:W-:Y:S08]  /*2610*/  HMMA.16816.F32 R52, R36.reuse, R54, RZ ;  /* 0x000000362434723c */ /* 0x040ff000000018ff */
[C---:B-----5:R-:W-:Y:S08]  /*2620*/  HMMA.16816.F32 R48, R36.reuse, R44, RZ ;  /* 0x0000002c2430723c */ /* 0x060ff000000018ff */
        /* <DEDUP_REMOVED lines=9> */
[----:B------:R-:W4:Y:S07]  /*26c0*/  LDSM.16.M88.4 R64, [R89+0x6800] ;  /* 0x006800005940783b */ /* 0x000f2e0000000200 */
[C---:B------:R-:W-:Y:S08]  /*26d0*/  HMMA.16816.F32 R48, R20.reuse, R32, R48 ;  /* 0x000000201430723c */ /* 0x040ff00000001830 */
[C---:B------:R-:W-:Y:S01]  /*26e0*/  HMMA.16816.F32 R44, R20.reuse, R34, R44 ;  /* 0x00000022142c723c */ /* 0x040fe2000000182c */
[----:B------:R-:W5:Y:S07]  /*26f0*/  LDSM.16.M88.4 R32, [R89+0x7000] ;  /* 0x007000005920783b */ /* 0x000f6e0000000200 */
[C---:B------:R-:W-:Y:S08]  /*2700*/  HMMA.16816.F32 R40, R20.reuse, R28, R40 ;  /* 0x0000001c1428723c */ /* 0x040ff00000001828 */
[----:B------:R-:W-:Y:S01]  /*2710*/  HMMA.16816.F32 R36, R20, R30, R36 ;  /* 0x0000001e1424723c */ /* 0x000fe20000001824 */
[----:B------:R-:W5:Y:S04]  /*2720*/  LDSM.16.M88.4 R28, [R89+0x7800] ;  /* 0x00780000591c783b */ /* 0x000f680000000200 */
[----:B------:R-:W-:Y:S03]  /*2730*/  LDSM.16.M88.4 R20, [R97+UR5+0x8000] ;  /* 0x008000056114783b */ /* 0x000fe60008000200 */
[C---:B--2---:R-:W-:Y:S08]  /*2740*/  HMMA.16816.F32 R12, R68.reuse, R4, R12 ;  /* 0x00000004440c723c */ /* 0x044ff0000000180c */
[C---:B------:R-:W-:Y:S01]  /*2750*/  HMMA.16816.F32 R60, R68.reuse, R6, R60 ;  /* 0x00000006443c723c */ /* 0x040fe2000000183c */
[----:B------:R-:W2:Y:S07]  /*2760*/  LDSM.16.M88.4 R4, [R81+0x2000] ;  /* 0x002000005104783b */ /* 0x000eae0000000200 */
        /* <DEDUP_REMOVED lines=13> */
[C---:B----4-:R-:W-:Y:S08]  /*2840*/  HMMA.16816.F32 R56, R24.reuse, R64, R56 ;  /* 0x000000401838723c */ /* 0x050ff00000001838 */
        /* <DEDUP_REMOVED lines=183> */
.L_x_3071:
        /* <DEDUP_REMOVED lines=59> */
.L_x_3072:
[C---:B------:R-:W-:Y:S01]  /*3770*/  IMAD.SHL.U32 R4, R84.reuse, 0x20, RZ ;  /* 0x0000002054047824 */ /* 0x040fe200078e00ff */
[C---:B------:R-:W-:Y:S01]  /*3780*/  LEA R6, P1, R3.reuse, R196, 0x1 ;  /* 0x000000c403067211 */ /* 0x040fe200078208ff */
[----:B------:R-:W-:Y:S01]  /*3790*/  IMAD.MOV.U32 R197, RZ, RZ, R195 ;  /* 0x000000ffffc57224 */ /* 0x000fe200078e00c3 */
[----:B------:R-:W-:Y:S02]  /*37a0*/  SHF.L.U64.HI R85, R84, 0x5, R85 ;  /* 0x0000000554557819 */ /* 0x000fe40000010255 */
[C---:B------:R-:W-:Y:S02]  /*37b0*/  IADD3 R8, P3, PT, R4.reuse, R6, RZ ;  /* 0x0000000604087210 */ /* 0x040fe40007f7e0ff */
[----:B------:R-:W-:Y:S01]  /*37c0*/  LEA.HI.X R7, R3, R195, R90, 0x1, P1 ;  /* 0x000000c303077211 */ /* 0x000fe200008f0c5a */
[----:B------:R-:W-:Y:S01]  /*37d0*/  @!PT LDS RZ, [RZ] ;  /* 0x00000000fffff984 */ /* 0x000fe20000000800 */
[----:B------:R-:W-:Y:S01]  /*37e0*/  @!PT LDS RZ, [RZ] ;  /* 0x00000000fffff984 */ /* 0x000fe20000000800 */
[----:B------:R-:W-:Y:S01]  /*37f0*/  @!PT LDS RZ, [RZ] ;  /* 0x00000000fffff984 */ /* 0x000fe20000000800 */
[----:B------:R1:W-:Y:S01]  /*3800*/  LDGSTS.E.BYPASS.LTC128B.128 [R213+0x6000], desc[UR14][R196.64] ;  /* 0x06000000c4d57fae */ /* 0x0003e2000b981a0e */
[----:B------:R-:W-:-:S03]  /*3810*/  IADD3 R4, P1, PT, R4, R8, RZ ;  /* 0x0000000804047210 */ /* 0x000fc60007f3e0ff */
[C---:B------:R-:W-:Y:S01]  /*3820*/  IMAD.X R9, R85.reuse, 0x1, R7, P3 ;  /* 0x0000000155097824 */ /* 0x040fe200018e0607 */
[----:B------:R1:W-:Y:S03]  /*3830*/  LDGSTS.E.BYPASS.LTC128B.128 [R213+0x8000], desc[UR14][R196.64+0x80] ;  /* 0x08000080c4d57fae */ /* 0x0003e6000b981a0e */
[----:B------:R-:W-:Y:S01]  /*3840*/  IMAD.X R5, R85, 0x1, R9, P1 ;  /* 0x0000000155057824 */ /* 0x000fe200008e0609 */
[----:B------:R1:W-:Y:S04]  /*3850*/  LDGSTS.E.BYPASS.LTC128B.128 [R213+0xa000], desc[UR14][R196.64+0x100] ;  /* 0x0a000100c4d57fae */ /* 0x0003e8000b981a0e */
        /* <DEDUP_REMOVED lines=9> */
[----:B------:R-:W0:Y:S02]  /*38f0*/  LDGDEPBAR ;  /* 0x00000000000079af */ /* 0x000e240000000000 */
.L_x_3070:
        /* <DEDUP_REMOVED lines=18> */
[----:B------:R-:W1:Y:S03]  /*3a20*/  SHFL.BFLY PT, R5, R6, 0x2, 0x1f ;  /* 0x0c401f0006057f89 */ /* 0x000e6600000e0000 */
        /* <DEDUP_REMOVED lines=289> */
[----:B------:R-:W3:Y:S01]  /*4c40*/  LDCU.64 UR6, c[0x0][0x3a0] ;  /* 0x00007400ff0677ac */ /* 0x000ee20008000a00 */
[----:B------:R-:W4:Y:S01]  /*4c50*/  LDCU.64 UR8, c[0x0][0x3a8] ;  /* 0x00007500ff0877ac */ /* 0x000f220008000a00 */
[----:B-1----:R-:W-:-:S12]  /*4c60*/  ULEA UR5, UR5, UR10, 0x18 ;  /* 0x0000000a05057291 */ /* 0x002fd8000f8ec0ff */
.L_x_3077:
[----:B------:R-:W-:Y:S01]  /*4c70*/  @!P1 IADD3 R7, P0, PT, RZ, -R205, RZ ;  /* 0x800000cdff079210 */ /* 0x000fe20007f1e0ff */
[----:B------:R-:W1:Y:S01]  /*4c80*/  S2R R188, SR_TID.X ;  /* 0x0000000000bc7919 */ /* 0x000e620000002100 */
[----:B------:R-:W5:Y:S01]  /*4c90*/  @!P1 LDC R172, c[0x0][0x3c0] ;  /* 0x0000f000ffac9b82 */ /* 0x000f620000000800 */
[----:B------:R-:W-:Y:S07]  /*4ca0*/  DEPBAR.LE SB0, 0x0 ;  /* 0x000080000000791a */ /* 0x000fee0000000000 */
[----:B------:R-:W2:Y:S08]  /*4cb0*/  LDC R175, c[0x0][0x3c4] ;  /* 0x0000f100ffaf7b82 */ /* 0x000eb00000000800 */
[----:B------:R-:W-:Y:S01]  /*4cc0*/  BAR.SYNC.DEFER_BLOCKING 0x0 ;  /* 0x0000000000007b1d */ /* 0x000fe20000010000 */
[----:B-1----:R-:W-:Y:S01]  /*4cd0*/  LOP3.LUT R10, R188, 0x38, RZ, 0xc0, !PT ;  /* 0x00000038bc0a7812 */ /* 0x002fe200078ec0ff */
[----:B-----5:R-:W-:Y:S01]  /*4ce0*/  @!P1 IMAD.SHL.U32 R8, R172, 0x40, RZ ;  /* 0x00000040ac089824 */ /* 0x020fe200078e00ff */
[----:B------:R-:W-:Y:S01]  /*4cf0*/  SHF.R.U32.HI R190, RZ, 0x1, R188 ;  /* 0x00000001ffbe7819 */ /* 0x000fe200000116bc */
[C---:B------:R-:W-:Y:S01]  /*4d00*/  IMAD.SHL.U32 R9, R188.reuse, 0x8, RZ ;  /* 0x00000008bc097824 */ /* 0x040fe200078e00ff */
[C---:B------:R-:W-:Y:S01]  /*4d10*/  LOP3.LUT R4, R188.reuse, 0x8, RZ, 0xc0, !PT ;  /* 0x00000008bc047812 */ /* 0x040fe200078ec0ff */
[----:B------:R-:W-:Y:S01]  /*4d20*/  IMAD.SHL.U32 R6, R188, 0x20, RZ ;  /* 0x00000020bc067824 */ /* 0x000fe200078e00ff */
[----:B------:R-:W-:Y:S01]  /*4d30*/  LOP3.LUT R2, R190, 0x8, RZ, 0xc0, !PT ;  /* 0x00000008be027812 */ /* 0x000fe200078ec0ff */
[----:B------:R-:W-:Y:S01]  /*4d40*/  @!P1 IMAD.X R8, RZ, RZ, ~R8, P0 ;  /* 0x000000ffff089224 */ /* 0x000fe200000e0e08 */
[----:B------:R-:W-:Y:S01]  /*4d50*/  LOP3.LUT R186, R9, 0x38, RZ, 0xc0, !PT ;  /* 0x0000003809ba7812 */ /* 0x000fe200078ec0ff */
[----:B------:R-:W-:Y:S01]  /*4d60*/  IMAD.SHL.U32 R132, R188, 0x40, RZ ;  /* 0x00000040bc847824 */ /* 0x000fe200078e00ff */
[----:B------:R-:W-:Y:S01]  /*4d70*/  LOP3.LUT R187, R6, 0x7c00, RZ, 0xc0, !PT ;  /* 0x00007c0006bb7812 */ /* 0x000fe200078ec0ff */
[----:B------:R-:W-:Y:S01]  /*4d80*/  IMAD.MOV.U32 R6, RZ, RZ, R198 ;  /* 0x000000ffff067224 */ /* 0x000fe200078e00c6 */
[----:B------:R-:W-:Y:S02]  /*4d90*/  @!P1 SHF.R.S64 R7, R7, 0x1f, R8 ;  /* 0x0000001f07079819 */ /* 0x000fe40000001008 */
[----:B------:R-:W-:Y:S02]  /*4da0*/  LOP3.LUT R10, R10, 0x1f8, R9, 0x78, !PT ;  /* 0x000001f80a0a7812 */ /* 0x000fe400078e7809 */
[--C-:B------:R-:W-:Y:S02]  /*4db0*/  LOP3.LUT R5, R186, 0x1c0, R132.reuse, 0xf8, !PT ;  /* 0x000001c0ba057812 */ /* 0x100fe400078ef884 */
[----:B------:R-:W-:Y:S02]  /*4dc0*/  LOP3.LUT R3, R187, 0x200, R132, 0xf8, !PT ;  /* 0x00000200bb037812 */ /* 0x000fe400078ef884 */
[----:B------:R-:W-:Y:S01]  /*4dd0*/  @!P1 IADD3 R198, P0, PT, R198, R7, RZ ;  /* 0x00000007c6c69210 */ /* 0x000fe20007f1e0ff */
[----:B------:R-:W-:Y:S01]  /*4de0*/  IMAD.MOV.U32 R7, RZ, RZ, R199 ;  /* 0x000000ffff077224 */ /* 0x000fe200078e00c7 */
[----:B------:R-:W-:Y:S02]  /*4df0*/  LOP3.LUT R213, R10, 0x1e00, R9, 0xf8, !PT ;  /* 0x00001e000ad57812 */ /* 0x000fe400078ef809 */
[----:B------:R-:W-:Y:S02]  /*4e00*/  LOP3.LUT R2, R3, R5, R2, 0xf6, !PT ;  /* 0x0000000503027212 */ /* 0x000fe400078ef602 */
[----:B------:R-:W-:Y:S02]  /*4e10*/  LOP3.LUT R193, R5, R4, RZ, 0x3c, !PT ;  /* 0x0000000405c17212 */ /* 0x000fe400078e3cff */
[----:B------:R-:W-:Y:S01]  /*4e20*/  @!P1 LEA.HI.X.SX32 R199, R8, R199, 0x1, P0 ;  /* 0x000000c708c79211 */ /* 0x000fe200000f0eff */
[----:B--2---:R-:W-:Y:S06]  /*4e30*/  @!P1 BRA `(.L_x_3074) ;  /* 0x0000000000f49947 */ /* 0x004fec0003800000 */
[----:B------:R-:W1:Y:S01]  /*4e40*/  LDC R4, c[0x0][0x4f0] ;  /* 0x00013c00ff047b82 */ /* 0x000e620000000800 */
[----:B------:R-:W-:Y:S07]  /*4e50*/  IABS R11, R201 ;  /* 0x000000c9000b7213 */ /* 0x000fee0000000000 */
[----:B------:R-:W2:Y:S01]  /*4e60*/  LDC.64 R172, c[0x0][0x3c0] ;  /* 0x0000f000ffac7b82 */ /* 0x000ea20000000a00 */
[-C--:B-1----:R-:W-:Y:S04]  /*4e70*/  IABS R3, R4.reuse ;  /* 0x0000000400037213 */ /* 0x082fe80000000000 */
[----:B------:R-:W1:Y:S10]  /*4e80*/  I2F.RP R10, R3 ;  /* 0x00000003000a7306 */ /* 0x000e740000209400 */
[----:B-1----:R-:W1:Y:S02]  /*4e90*/  MUFU.RCP R5, R10 ;  /* 0x0000000a00057308 */ /* 0x002e640000001000 */
[----:B-1----:R-:W-:Y:S02]  /*4ea0*/  VIADD R12, R5, 0xffffffe ;  /* 0x0ffffffe050c7836 */ /* 0x002fe40000000000 */
[----:B------:R-:W-:Y:S06]  /*4eb0*/  VIADD R5, R201, 0xffffffc0 ;  /* 0xffffffc0c9057836 */ /* 0x000fec0000000000 */
[----:B------:R-:W1:Y:S01]  /*4ec0*/  F2I.FTZ.U32.TRUNC.NTZ R13, R12 ;  /* 0x0000000c000d7305 */ /* 0x000e62000021f000 */
[----:B------:R-:W-:Y:S02]  /*4ed0*/  IABS R9, R5 ;  /* 0x0000000500097213 */ /* 0x000fe40000000000 */
[----:B------:R-:W-:Y:S04]  /*4ee0*/  LOP3.LUT R5, R5, R4, RZ, 0x3c, !PT ;  /* 0x0000000405057212 */ /* 0x000fe800078e3cff */
[----:B------:R-:W-:Y:S01]  /*4ef0*/  ISETP.GE.AND P0, PT, R5, RZ, PT ;  /* 0x000000ff0500720c */ /* 0x000fe20003f06270 */
[--C-:B-1----:R-:W-:Y:S01]  /*4f00*/  IMAD.MOV R8, RZ, RZ, -R13.reuse ;  /* 0x000000ffff087224 */ /* 0x102fe200078e0a0d */
[----:B------:R-:W-:Y:S03]  /*4f10*/  MOV R12, RZ ;  /* 0x000000ff000c7202 */ /* 0x000fe60000000f00 */
[----:B------:R-:W-:Y:S04]  /*4f20*/  IMAD R8, R8, R3, RZ ;  /* 0x0000000308087224 */ /* 0x000fe800078e02ff */
        /* <DEDUP_REMOVED lines=9> */
[----:B------:R-:W-:Y:S02]  /*4fc0*/  @!P2 IMAD.IADD R9, R9, 0x1, -R3 ;  /* 0x000000010909a824 */ /* 0x000fe400078e0a03 */
[-C--:B------:R-:W-:Y:S01]  /*4fd0*/  @!P4 IADD3 R11, PT, PT, R11, -R3.reuse, RZ ;  /* 0x800000030b0bc210 */ /* 0x080fe20007ffe0ff */
[----:B------:R-:W-:Y:S01]  /*4fe0*/  @!P2 VIADD R12, R12, 0x1 ;  /* 0x000000010c0ca836 */ /* 0x000fe20000000000 */
[----:B------:R-:W-:Y:S01]  /*4ff0*/  ISETP.NE.AND P2, PT, R4, RZ, PT ;  /* 0x000000ff0400720c */ /* 0x000fe20003f45270 */
[----:B------:R-:W-:Y:S01]  /*5000*/  @!P4 VIADD R13, R13, 0x1 ;  /* 0x000000010d0dc836 */ /* 0x000fe20000000000 */
[-C--:B------:R-:W-:Y:S02]  /*5010*/  ISETP.GE.U32.AND P5, PT, R9, R3.reuse, PT ;  /* 0x000000030900720c */ /* 0x080fe40003fa6070 */
[----:B------:R-:W-:Y:S02]  /*5020*/  ISETP.GE.U32.AND P6, PT, R11, R3, PT ;  /* 0x000000030b00720c */ /* 0x000fe40003fc6070 */
[-C--:B------:R-:W-:Y:S04]  /*5030*/  LOP3.LUT R3, R201, R4.reuse, RZ, 0x3c, !PT ;  /* 0x00000004c9037212 */ /* 0x080fe800078e3cff */
[----:B------:R-:W-:Y:S02]  /*5040*/  ISETP.GE.AND P3, PT, R3, RZ, PT ;  /* 0x000000ff0300720c */ /* 0x000fe40003f66270 */
[----:B------:R-:W-:Y:S03]  /*5050*/  LOP3.LUT R3, RZ, R4, RZ, 0x33, !PT ;  /* 0x00000004ff037212 */ /* 0x000fe600078e33ff */
[----:B------:R-:W-:Y:S02]  /*5060*/  @P5 IADD3 R12, PT, PT, R12, 0x1, RZ ;  /* 0x000000010c0c5810 */ /* 0x000fe40007ffe0ff */
[----:B------:R-:W-:Y:S03]  /*5070*/  @P6 VIADD R13, R13, 0x1 ;  /* 0x000000010d0d6836 */ /* 0x000fe60000000000 */
[----:B------:R-:W-:Y:S03]  /*5080*/  @!P0 IMAD.MOV R12, RZ, RZ, -R12 ;  /* 0x000000ffff0c8224 */ /* 0x000fe600078e0a0c */
[----:B------:R-:W-:Y:S02]  /*5090*/  @!P3 IADD3 R13, PT, PT, -R13, RZ, RZ ;  /* 0x000000ff0d0db210 */ /* 0x000fe40007ffe1ff */
[C---:B------:R-:W-:Y:S02]  /*50a0*/  SEL R5, R3.reuse, R12, !P2 ;  /* 0x0000000c03057207 */ /* 0x040fe40005000000 */
[----:B------:R-:W-:Y:S02]  /*50b0*/  SEL R13, R3, R13, !P2 ;  /* 0x0000000d030d7207 */ /* 0x000fe40005000000 */
[-C--:B------:R-:W-:Y:S02]  /*50c0*/  LEA R16, P2, R5, R202.reuse, 0x2 ;  /* 0x000000ca05107211 */ /* 0x080fe400078410ff */
[----:B------:R-:W-:Y:S02]  /*50d0*/  LEA R14, P0, R13, R202, 0x2 ;  /* 0x000000ca0d0e7211 */ /* 0x000fe400078010ff */
[-C--:B------:R-:W-:Y:S01]  /*50e0*/  LEA.HI.X.SX32 R17, R5, R203.reuse, 0x2, P2 ;  /* 0x000000cb05117211 */ /* 0x080fe200010f16ff */
[C---:B------:R-:W-:Y:S01]  /*50f0*/  IMAD.IADD R5, R13.reuse, 0x1, -R5 ;  /* 0x000000010d057824 */ /* 0x040fe200078e0a05 */
[----:B------:R-:W-:Y:S03]  /*5100*/  LEA.HI.X.SX32 R15, R13, R203, 0x2, P0 ;  /* 0x000000cb0d0f7211 */ /* 0x000fe600000f16ff */
[----:B------:R-:W-:Y:S01]  /*5110*/  IMAD R5, R5, R4, -0x40 ;  /* 0xffffffc005057424 */ /* 0x000fe200078e0204 */
[----:B------:R-:W5:Y:S03]  /*5120*/  LDG.E R8, desc[UR14][R16.64] ;  /* 0x0000000e10087981 */ /* 0x000f66000c1e1900 */
[-C--:B--2---:R-:W-:Y:S01]  /*5130*/  IMAD.WIDE.U32 R10, R5, R172.reuse, RZ ;  /* 0x000000ac050a7225 */ /* 0x084fe200078e00ff */
[----:B------:R-:W5:Y:S02]  /*5140*/  LDG.E R3, desc[UR14][R14.64] ;  /* 0x0000000e0e037981 */ /* 0x000f64000c1e1900 */
[----:B------:R-:W-:Y:S05]  /*5150*/  SHF.R.S32.HI R9, RZ, 0x1f, R5 ;  /* 0x0000001fff097819 */ /* 0x000fea0000011405 */
[----:B------:R-:W-:Y:S04]  /*5160*/  IMAD R4, R9, R172, RZ ;  /* 0x000000ac09047224 */ /* 0x000fe800078e02ff */
[----:B------:R-:W-:Y:S05]  /*5170*/  IMAD R4, R5, R173, R4 ;  /* 0x000000ad05047224 */ /* 0x000fea00078e0204 */
[----:B------:R-:W-:Y:S01]  /*5180*/  IADD3 R11, PT, PT, R11, R4, RZ ;  /* 0x000000040b0b7210 */ /* 0x000fe20007ffe0ff */
[----:B-----5:R-:W-:Y:S04]  /*5190*/  IMAD.IADD R3, R8, 0x1, -R3 ;  /* 0x0000000108037824 */ /* 0x020fe800078e0a03 */
[----:B----4-:R-:W-:Y:S01]  /*51a0*/  IMAD.WIDE.U32 R10, R3, UR8, R10 ;  /* 0x00000008030a7c25 */ /* 0x010fe2000f8e000a */
[----:B------:R-:W-:Y:S02]  /*51b0*/  SHF.R.S32.HI R5, RZ, 0x1f, R3 ;  /* 0x0000001fff057819 */ /* 0x000fe40000011403 */
[C---:B------:R-:W-:Y:S03]  /*51c0*/  LEA R198, P0, R10.reuse, R6, 0x1 ;  /* 0x000000060ac67211 */ /* 0x040fe600078008ff */
[----:B------:R-:W-:Y:S04]  /*51d0*/  IMAD R4, R5, UR8, RZ ;  /* 0x0000000805047c24 */ /* 0x000fe8000f8e02ff */
[----:B------:R-:W-:Y:S04]  /*51e0*/  IMAD R4, R3, UR9, R4 ;  /* 0x0000000903047c24 */ /* 0x000fe8000f8e0204 */
[----:B------:R-:W-:Y:S05]  /*51f0*/  IMAD.IADD R4, R11, 0x1, R4 ;  /* 0x000000010b047824 */ /* 0x000fea00078e0204 */
[----:B------:R-:W-:Y:S07]  /*5200*/  LEA.HI.X R199, R10, R7, R4, 0x1, P0 ;  /* 0x000000070ac77211 */ /* 0x000fee00000f0c04 */
.L_x_3074:
[----:B------:R-:W-:Y:S01]  /*5210*/  LEA R213, R213, UR5, 0x1 ;  /* 0x00000005d5d57c11 */ /* 0x000fe2000f8e08ff */
[C---:B------:R-:W-:Y:S01]  /*5220*/  IMAD.SHL.U32 R173, R172.reuse, 0x20, RZ ;  /* 0x00000020acad7824 */ /* 0x040fe200078e00ff */
[----:B------:R-:W-:Y:S01]  /*5230*/  SHF.L.U64.HI R172, R172, 0x5, R175 ;  /* 0x00000005acac7819 */ /* 0x000fe200000102af */
[----:B------:R-:W-:Y:S01]  /*5240*/  VIADD R207, R207, 0x1 ;  /* 0x00000001cfcf7836 */ /* 0x000fe20000000000 */
[----:B------:R-:W-:Y:S01]  /*5250*/  LOP3.LUT R132, R132, 0x400, RZ, 0xc0, !PT ;  /* 0x0000040084847812 */ /* 0x000fe200078ec0ff */
[----:B------:R-:W-:Y:S01]  /*5260*/  @!PT LDS RZ, [RZ] ;  /* 0x00000000fffff984 */ /* 0x000fe20000000800 */
[----:B------:R-:W-:Y:S01]  /*5270*/  @!PT LDS RZ, [RZ] ;  /* 0x00000000fffff984 */ /* 0x000fe20000000800 */
[----:B------:R-:W-:Y:S01]  /*5280*/  @!PT LDS RZ, [RZ] ;  /* 0x00000000fffff984 */ /* 0x000fe20000000800 */
[----:B------:R-:W-:Y:S01]  /*5290*/  LDGSTS.E.BYPASS.LTC128B.128 [R213+0xc000], desc[UR14][R198.64] ;  /* 0x0c000000c6d57fae */ /* 0x000fe2000b981a0e */
[C---:B------:R-:W-:Y:S02]  /*52a0*/  IADD3 R174, P0, PT, R173.reuse, R198, RZ ;  /* 0x000000c6adae7210 */ /* 0x040fe40007f1e0ff */
[----:B------:R-:W-:Y:S01]  /*52b0*/  LEA R176, R2, UR5, 0x1 ;  /* 0x0000000502b07c11 */ /* 0x000fe2000f8e08ff */
[----:B------:R-:W-:Y:S01]  /*52c0*/  LDGSTS.E.BYPASS.LTC128B.128 [R213+0xe000], desc[UR14][R198.64+0x80] ;  /* 0x0e000080c6d57fae */ /* 0x000fe2000b981a0e */
[C---:B------:R-:W-:Y:S01]  /*52d0*/  IADD3 R178, P2, PT, R173.reuse, R174, RZ ;  /* 0x000000aeadb27210 */ /* 0x040fe20007f5e0ff */
[C---:B------:R-:W-:Y:S02]  /*52e0*/  IMAD.X R175, R172.reuse, 0x1, R199, P0 ;  /* 0x00000001acaf7824 */ /* 0x040fe400000e06c7 */
[----:B------:R-:W-:Y:S01]  /*52f0*/  LDGSTS.E.BYPASS.LTC128B.128 [R213+0x10000], desc[UR14][R198.64+0x100] ;  /* 0x10000100c6d57fae */ /* 0x000fe2000b981a0e */
[----:B------:R-:W-:Y:S01]  /*5300*/  IADD3 R180, P0, PT, R173, R178, RZ ;  /* 0x000000b2adb47210 */ /* 0x000fe20007f1e0ff */
[C---:B------:R-:W-:Y:S01]  /*5310*/  IMAD.X R179, R172.reuse, 0x1, R175, P2 ;  /* 0x00000001acb37824 */ /* 0x040fe200010e06af */
[----:B------:R-:W-:Y:S01]  /*5320*/  ISETP.NE.AND P2, PT, R207, RZ, PT ;  /* 0x000000ffcf00720c */ /* 0x000fe20003f45270 */
[----:B------:R-:W-:Y:S01]  /*5330*/  LDGSTS.E.BYPASS.LTC128B.128 [R213+0xc800], desc[UR14][R174.64] ;  /* 0x0c800000aed57fae */ /* 0x000fe2000b981a0e */
[----:B------:R-:W-:Y:S02]  /*5340*/  IMAD R193, R193, 0x2, R132 ;  /* 0x00000002c1c17824 */ /* 0x000fe400078e0284 */
[----:B------:R-:W-:Y:S01]  /*5350*/  IMAD.X R181, R172, 0x1, R179, P0 ;  /* 0x00000001acb57824 */ /* 0x000fe200000e06b3 */
[----:B------:R-:W-:Y:S01]  /*5360*/  LDGSTS.E.BYPASS.LTC128B.128 [R213+0xe800], desc[UR14][R174.64+0x80] ;  /* 0x0e800080aed57fae */ /* 0x000fe2000b981a0e */
[C---:B------:R-:W-:Y:S01]  /*5370*/  LOP3.LUT P0, RZ, R188.reuse, 0x2, RZ, 0xc0, !PT ;  /* 0x00000002bcff7812 */ /* 0x040fe2000780c0ff */
[----:B------:R-:W-:Y:S02]  /*5380*/  VIADD R132, R193, UR5 ;  /* 0x00000005c1847c36 */ /* 0x000fe40008000000 */
[----:B------:R1:W-:Y:S01]  /*5390*/  LDGSTS.E.BYPASS.LTC128B.128 [R213+0x10800], desc[UR14][R174.64+0x100] ;  /* 0x10800100aed57fae */ /* 0x0003e2000b981a0e */
[----:B------:R-:W-:Y:S01]  /*53a0*/  SEL R191, R185, 0xffffffe0, !P0 ;  /* 0xffffffe0b9bf7807 */ /* 0x000fe20004000000 */
[----:B------:R-:W-:Y:S01]  /*53b0*/  IMAD.MOV.U32 R2, RZ, RZ, 0x40 ;  /* 0x00000040ff027424 */ /* 0x000fe200078e00ff */
[----:B------:R-:W-:Y:S01]  /*53c0*/  LOP3.LUT P0, RZ, R188, 0x4, RZ, 0xc0, !PT ;  /* 0x00000004bcff7812 */ /* 0x000fe2000780c0ff */
[----:B------:R-:W-:Y:S01]  /*53d0*/  LDGSTS.E.BYPASS.LTC128B.128 [R213+0xd000], desc[UR14][R178.64] ;  /* 0x0d000000b2d57fae */ /* 0x000fe2000b981a0e */
[----:B------:R-:W-:Y:S01]  /*53e0*/  IADD3 R134, PT, PT, R132, R191, RZ ;  /* 0x000000bf84867210 */ /* 0x000fe20007ffe0ff */
[--C-:B------:R-:W-:Y:S01]  /*53f0*/  IMAD.IADD R135, R191, 0x1, R176.reuse ;  /* 0x00000001bf877824 */ /* 0x100fe200078e02b0 */
[----:B------:R-:W-:Y:S01]  /*5400*/  SEL R3, R2, 0xffffffc0, !P0 ;  /* 0xffffffc002037807 */ /* 0x000fe20004000000 */
[----:B------:R-:W-:Y:S04]  /*5410*/  LDGSTS.E.BYPASS.LTC128B.128 [R213+0xf000], desc[UR14][R178.64+0x80] ;  /* 0x0f000080b2d57fae */ /* 0x000fe8000b981a0e */
[----:B------:R-:W-:Y:S01]  /*5420*/  LDGSTS.E.BYPASS.LTC128B.128 [R213+0x11000], desc[UR14][R178.64+0x100] ;  /* 0x11000100b2d57fae */ /* 0x000fe2000b981a0e */
[----:B------:R-:W-:Y:S02]  /*5430*/  IMAD.IADD R192, R3, 0x1, R176 ;  /* 0x0000000103c07824 */ /* 0x000fe400078e02b0 */
[----:B------:R-:W-:Y:S01]  /*5440*/  IMAD.IADD R132, R132, 0x1, R3 ;  /* 0x0000000184847824 */ /* 0x000fe200078e0203 */
[----:B------:R-:W-:Y:S02]  /*5450*/  LDGSTS.E.BYPASS.LTC128B.128 [R213+0xd800], desc[UR14][R180.64] ;  /* 0x0d800000b4d57fae */ /* 0x000fe4000b981a0e */
[C---:B------:R-:W-:Y:S01]  /*5460*/  IADD3 R3, PT, PT, R191.reuse, R192, RZ ;  /* 0x000000c0bf037210 */ /* 0x040fe20007ffe0ff */
[----:B------:R-:W-:Y:S01]  /*5470*/  IMAD.IADD R2, R191, 0x1, R132 ;  /* 0x00000001bf027824 */ /* 0x000fe200078e0284 */
[----:B------:R-:W-:Y:S04]  /*5480*/  LDGSTS.E.BYPASS.LTC128B.128 [R213+0xf800], desc[UR14][R180.64+0x80] ;  /* 0x0f800080b4d57fae */ /* 0x000fe8000b981a0e */
[----:B------:R2:W-:Y:S04]  /*5490*/  LDGSTS.E.BYPASS.LTC128B.128 [R213+0x11800], desc[UR14][R180.64+0x100] ;  /* 0x11800100b4d57fae */ /* 0x0005e8000b981a0e */
        /* <DEDUP_REMOVED lines=180> */
[----:B------:R-:W1:Y:S02]  /*5fe0*/  I2F.RP R140, R2 ;  /* 0x00000002008c7306 */ /* 0x000e640000209400 */
[----:B------:R-:W-:Y:S08]  /*5ff0*/  ISETP.GE.AND P2, PT, R141, RZ, PT ;  /* 0x000000ff8d00720c */ /* 0x000ff00003f46270 */
        /* <DEDUP_REMOVED lines=21> */
[----:B------:R-:W-:Y:S01]  /*6150*/  @!P3 IMAD.IADD R134, R134, 0x1, -R2 ;  /* 0x000000018686b824 */ /* 0x000fe200078e0a02 */
[----:B------:R-:W-:Y:S01]  /*6160*/  ISETP.GE.AND P3, PT, R3, RZ, PT ;  /* 0x000000ff0300720c */ /* 0x000fe20003f66270 */
[----:B------:R-:W-:Y:S01]  /*6170*/  @!P4 VIADD R140, R140, 0x1 ;  /* 0x000000018c8cc836 */ /* 0x000fe20000000000 */
[-C--:B------:R-:W-:Y:S02]  /*6180*/  ISETP.GE.U32.AND P6, PT, R136, R2.reuse, PT ;  /* 0x000000028800720c */ /* 0x080fe40003fc6070 */
[----:B------:R-:W-:Y:S02]  /*6190*/  ISETP.GE.U32.AND P5, PT, R134, R2, PT ;  /* 0x000000028600720c */ /* 0x000fe40003fa6070 */
[----:B------:R-:W-:Y:S01]  /*61a0*/  ISETP.NE.AND P4, PT, R132, RZ, PT ;  /* 0x000000ff8400720c */ /* 0x000fe20003f85270 */
[----:B------:R-:W1:Y:S08]  /*61b0*/  LDC.64 R2, c[0x0][0x3b8] ;  /* 0x0000ee00ff027b82 */ /* 0x000e700000000a00 */
[----:B------:R-:W-:Y:S02]  /*61c0*/  @P6 IADD3 R140, PT, PT, R140, 0x1, RZ ;  /* 0x000000018c8c6810 */ /* 0x000fe40007ffe0ff */
[----:B------:R-:W-:Y:S03]  /*61d0*/  @P5 VIADD R138, R138, 0x1 ;  /* 0x000000018a8a5836 */ /* 0x000fe60000000000 */
[----:B------:R-:W-:Y:S02]  /*61e0*/  @!P3 IMAD.MOV R140, RZ, RZ, -R140 ;  /* 0x000000ffff8cb224 */ /* 0x000fe400078e0a8c */
[----:B------:R-:W-:Y:S05]  /*61f0*/  @!P2 IMAD.MOV R138, RZ, RZ, -R138 ;  /* 0x000000ffff8aa224 */ /* 0x000fea00078e0a8a */
        /* <DEDUP_REMOVED lines=23> */
.L_x_3076:
[----:B------:R-:W-:Y:S02]  /*6370*/  IMAD.MOV.U32 R197, RZ, RZ, R195 ;  /* 0x000000ffffc57224 */ /* 0x000fe400078e00c3 */
[C---:B------:R-:W-:Y:S01]  /*6380*/  IMAD.SHL.U32 R3, R2.reuse, 0x20, RZ ;  /* 0x0000002002037824 */ /* 0x040fe200078e00ff */
[----:B------:R-:W-:Y:S02]  /*6390*/  SHF.L.U64.HI R2, R2, 0x5, R135 ;  /* 0x0000000502027819 */ /* 0x000fe40000010287 */
[----:B------:R-:W-:Y:S01]  /*63a0*/  @!PT LDS RZ, [RZ] ;  /* 0x00000000fffff984 */ /* 0x000fe20000000800 */
[----:B------:R-:W-:Y:S01]  /*63b0*/  @!PT LDS RZ, [RZ] ;  /* 0x00000000fffff984 */ /* 0x000fe20000000800 */
[----:B------:R-:W-:Y:S01]  /*63c0*/  @!PT LDS RZ, [RZ] ;  /* 0x00000000fffff984 */ /* 0x000fe20000000800 */
[----:B------:R1:W-:Y:S02]  /*63d0*/  LDGSTS.E.BYPASS.LTC128B.128 [R213+0x6000], desc[UR14][R196.64] ;  /* 0x06000000c4d57fae */ /* 0x0003e4000b981a0e */
[C---:B------:R-:W-:Y:S02]  /*63e0*/  IADD3 R134, P2, PT, R3.reuse, R196, RZ ;  /* 0x000000c403867210 */ /* 0x040fe40007f5e0ff */
[----:B------:R1:W-:Y:S02]  /*63f0*/  LDGSTS.E.BYPASS.LTC128B.128 [R213+0x8000], desc[UR14][R196.64+0x80] ;  /* 0x08000080c4d57fae */ /* 0x0003e4000b981a0e */
[C---:B------:R-:W-:Y:S01]  /*6400*/  IADD3 R136, P3, PT, R3.reuse, R134, RZ ;  /* 0x0000008603887210 */ /* 0x040fe20007f7e0ff */
[C---:B------:R-:W-:Y:S01]  /*6410*/  IMAD.X R135, R2.reuse, 0x1, R195, P2 ;  /* 0x0000000102877824 */ /* 0x040fe200010e06c3 */
[----:B------:R1:W-:Y:S02]  /*6420*/  LDGSTS.E.BYPASS.LTC128B.128 [R213+0xa000], desc[UR14][R196.64+0x100] ;  /* 0x0a000100c4d57fae */ /* 0x0003e4000b981a0e */
[----:B------:R-:W-:Y:S02]  /*6430*/  IADD3 R138, P2, PT, R3, R136, RZ ;  /* 0x00000088038a7210 */ /* 0x000fe40007f5e0ff */
[----:B------:R1:W-:Y:S01]  /*6440*/  LDGSTS.E.BYPASS.LTC128B.128 [R213+0x6800], desc[UR14][R134.64] ;  /* 0x0680000086d57fae */ /* 0x0003e2000b981a0e */
[C---:B------:R-:W-:Y:S03]  /*6450*/  IADD3.X R137, PT, PT, R2.reuse, R135, RZ, P3, !PT ;  /* 0x0000008702897210 */ /* 0x040fe60001ffe4ff */
[----:B------:R1:W-:Y:S01]  /*6460*/  LDGSTS.E.BYPASS.LTC128B.128 [R213+0x8800], desc[UR14][R134.64+0x80] ;  /* 0x0880008086d57fae */ /* 0x0003e2000b981a0e */
[----:B------:R-:W-:Y:S03]  /*6470*/  IADD3.X R139, PT, PT, R2, R137, RZ, P2, !PT ;  /* 0x00000089028b7210 */ /* 0x000fe600017fe4ff */
        /* <DEDUP_REMOVED lines=8> */
.L_x_3075:
        /* <DEDUP_REMOVED lines=17> */
[----:B-1----:R-:W-:Y:S02]  /*6610*/  FMNMX3.FTZ R135, R2, R34, R35, !PT ;  /* 0x0000002202877276 */ /* 0x002fe40007810023 */
        /* <DEDUP_REMOVED lines=380> */
.L_x_3073:
        /* <DEDUP_REMOVED lines=238> */
[----:B------:R-:W-:Y:S04]  /*8cc0*/  STS [R21+0x4400], R126 ;  /* 0x0044007e15007388 */ /* 0x000fe80000000800 */
[----:B------:R-:W-:Y:S04]  /*8cd0*/  STS [R19+0x4000], R116 ;  /* 0x0040007413007388 */ /* 0x000fe80000000800 */
[----:B------:R1:W-:Y:S01]  /*8ce0*/  STS [R19+0x4400], R118 ;  /* 0x0044007613007388 */ /* 0x0003e20000000800 */
[----:B-----5:R-:W5:Y:S01]  /*8cf0*/  LDC R17, c[0x0][0x434] ;  /* 0x00010d00ff117b82 */ /* 0x020f620000000800 */
[----:B--2---:R-:W-:Y:S01]  /*8d00*/  @P3 IMAD.WIDE.U32 R34, R200, R8, RZ ;  /* 0x00000008c8223225 */ /* 0x004fe200078e00ff */
[----:B------:R-:W-:Y:S01]  /*8d10*/  MOV R8, 0x7f800000 ;  /* 0x7f80000000087802 */ /* 0x000fe20000000f00 */
[----:B------:R2:W-:Y:S04]  /*8d20*/  STS [R5+0x4000], R7 ;  /* 0x0040000705007388 */ /* 0x0005e80000000800 */
[----:B------:R3:W-:Y:S01]  /*8d30*/  STS [R5+0x4400], R122 ;  /* 0x0044007a05007388 */ /* 0x0007e20000000800 */
[----:B------:R-:W-:Y:S06]  /*8d40*/  BAR.SYNC.DEFER_BLOCKING 0x0 ;  /* 0x0000000000007b1d */ /* 0x000fec0000010000 */
[----:B------:R-:W4:Y:S01]  /*8d50*/  S2R R6, SR_CTAID.Y ;  /* 0x0000000000067919 */ /* 0x000f220000002600 */
[----:B------:R-:W5:Y:S01]  /*8d60*/  S2R R11, SR_CTAID.Z ;  /* 0x00000000000b7919 */ /* 0x000f620000002700 */
[----:B-1----:R-:W1:Y:S08]  /*8d70*/  @P2 LDC R19, c[0x0][0x458] ;  /* 0x00011600ff132b82 */ /* 0x002e700000000800 */
[----:B--2---:R-:W2:Y:S01]  /*8d80*/  @P4 LDC R7, c[0x0][0x454] ;  /* 0x00011500ff074b82 */ /* 0x004ea20000000800 */
[----:B------:R1:W2:Y:S04]  /*8d90*/  LDS.128 R28, [R213+0x1800] ;  /* 0x00180000d51c7984 */ /* 0x0002a80000000c00 */
[----:B------:R1:W2:Y:S03]  /*8da0*/  LDS.128 R24, [R213+0x3800] ;  /* 0x00380000d5187984 */ /* 0x0002a60000000c00 */
[----:B---3--:R-:W3:Y:S01]  /*8db0*/  LDC.64 R4, c[0x0][0x408] ;  /* 0x00010200ff047b82 */ /* 0x008ee20000000a00 */
[----:B------:R2:W3:Y:S01]  /*8dc0*/  LDS.128 R12, [R213+0x5800] ;  /* 0x00580000d50c7984 */ /* 0x0004e20000000c00 */
        /* <DEDUP_REMOVED lines=24> */
.L_x_3079:
[----:B------:R-:W-:Y:S05]  /*8f50*/  BSYNC.RECONVERGENT B0 ;  /* 0x0000000000007941 */ /* 0x000fea0003800200 */
.L_x_3078:
        /* <DEDUP_REMOVED lines=22> */
[----:B------:R-:W5:Y:S01]  /*90c0*/  LDCU.64 UR4, c[0x0][0x3f0] ;  /* 0x00007e00ff0477ac */ /* 0x000f620008000a00 */
[----:B------:R-:W-:-:S05]  /*90d0*/  MOV R36, R34 ;  /* 0x0000002200247202 */ /* 0x000fca0000000f00 */
[----:B------:R-:W-:-:S04]  /*90e0*/  IMAD.WIDE.U32 R6, R3, R4, R36 ;  /* 0x0000000403067225 */ /* 0x000fc800078e0024 */
[----:B------:R-:W-:Y:S01]  /*90f0*/  IMAD R0, R3, R5, R7 ;  /* 0x0000000503007224 */ /* 0x000fe200078e0207 */
[----:B-----5:R-:W-:-:S04]  /*9100*/  LEA R32, P3, R6, UR4, 0x1 ;  /* 0x0000000406207c11 */ /* 0x020fc8000f8608ff */
[----:B------:R-:W-:-:S05]  /*9110*/  LEA.HI.X R33, R6, UR5, R0, 0x1, P3 ;  /* 0x0000000506217c11 */ /* 0x000fca00098f0c00 */
[----:B---3--:R3:W-:Y:S04]  /*9120*/  STG.E.128 desc[UR14][R32.64], R20 ;  /* 0x0000001420007986 */ /* 0x0087e8000c101d0e */
[----:B--2---:R3:W-:Y:S04]  /*9130*/  STG.E.128 desc[UR14][R32.64+0x80], R16 ;  /* 0x0000801020007986 */ /* 0x0047e8000c101d0e */
[----:B----4-:R3:W-:Y:S02]  /*9140*/  STG.E.128 desc[UR14][R32.64+0x100], R8 ;  /* 0x0001000820007986 */ /* 0x0107e4000c101d0e */
.L_x_3081:
[----:B------:R-:W-:Y:S05]  /*9150*/  BSYNC.RECONVERGENT B0 ;  /* 0x0000000000007941 */ /* 0x000fea0003800200 */
.L_x_3080:
[----:B---3--:R3:W1:Y:S01]  /*9160*/  LDS.128 R20, [R213+0x800] ;  /* 0x00080000d5147984 */ /* 0x0086620000000c00 */
[----:B------:R-:W-:Y:S03]  /*9170*/  BSSY.RECONVERGENT B0, `(.L_x_3082) ;  /* 0x0000012000007945 */ /* 0x000fe60003800200 */
[----:B--2---:R3:W2:Y:S04]  /*9180*/  LDS.128 R16, [R213+0x2800] ;  /* 0x00280000d5107984 */ /* 0x0046a80000000c00 */
[----:B----4-:R3:W4:Y:S01]  /*9190*/  LDS.128 R8, [R213+0x4800] ;  /* 0x00480000d5087984 */ /* 0x0107220000000c00 */
[----:B------:R-:W-:Y:S05]  /*91a0*/  @P2 BRA `(.L_x_3083) ;  /* 0x0000000000382947 */ /* 0x000fea0003800000 */
[----:B------:R-:W-:Y:S01]  /*91b0*/  IADD3 R7, P2, PT, R3, 0x10, RZ ;  /* 0x0000001003077810 */ /* 0x000fe20007f5e0ff */
[----:B------:R-:W5:Y:S01]  /*91c0*/  LDCU.64 UR4, c[0x0][0x3f0] ;  /* 0x00007e00ff0477ac */ /* 0x000f620008000a00 */
[----:B------:R-:W-:-:S03]  /*91d0*/  IMAD.MOV.U32 R32, RZ, RZ, R34 ;  /* 0x000000ffff207224 */ /* 0x000fc600078e0022 */
[----:B------:R-:W-:-:S04]  /*91e0*/  IMAD.X R33, RZ, RZ, RZ, P2 ;  /* 0x000000ffff217224 */ /* 0x000fc800010e06ff */
[----:B------:R-:W-:Y:S01]  /*91f0*/  IMAD R0, R33, R4, RZ ;  /* 0x0000000421007224 */ /* 0x000fe200078e02ff */
[----:B------:R-:W-:-:S03]  /*9200*/  MOV R33, R37 ;  /* 0x0000002500217202 */ /* 0x000fc60000000f00 */
[C---:B------:R-:W-:Y:S02]  /*9210*/  IMAD R0, R7.reuse, R5, R0 ;  /* 0x0000000507007224 */ /* 0x040fe400078e0200 */
[----:B------:R-:W-:-:S03]  /*9220*/  IMAD.WIDE.U32 R32, R7, R4, R32 ;  /* 0x0000000407207225 */ /* 0x000fc600078e0020 */
[----:B-----5:R-:W-:Y:S02]  /*9230*/  LEA R6, P2, R32, UR4, 0x1 ;  /* 0x0000000420067c11 */ /* 0x020fe4000f8408ff */
[----:B------:R-:W-:-:S04]  /*9240*/  IADD3 R0, PT, PT, R0, R33, RZ ;  /* 0x0000002100007210 */ /* 0x000fc80007ffe0ff */
[----:B------:R-:W-:-:S05]  /*9250*/  LEA.HI.X R7, R32, UR5, R0, 0x1, P2 ;  /* 0x0000000520077c11 */ /* 0x000fca00090f0c00 */
[----:B-1----:R1:W-:Y:S04]  /*9260*/  STG.E.128 desc[UR14][R6.64], R20 ;  /* 0x0000001406007986 */ /* 0x0023e8000c101d0e */
[----:B--2---:R1:W-:Y:S04]  /*9270*/  STG.E.128 desc[UR14][R6.64+0x80], R16 ;  /* 0x0000801006007986 */ /* 0x0043e8000c101d0e */
[----:B----4-:R1:W-:Y:S02]  /*9280*/  STG.E.128 desc[UR14][R6.64+0x100], R8 ;  /* 0x0001000806007986 */ /* 0x0103e4000c101d0e */
.L_x_3083:
[----:B------:R-:W-:Y:S05]  /*9290*/  BSYNC.RECONVERGENT B0 ;  /* 0x0000000000007941 */ /* 0x000fea0003800200 */
.L_x_3082:
[----:B-12---:R1:W2:Y:S01]  /*92a0*/  LDS.128 R16, [R213+0x1000] ;  /* 0x00100000d5107984 */ /* 0x0062a20000000c00 */
[----:B------:R-:W-:Y:S03]  /*92b0*/  BSSY.RECONVERGENT B0, `(.L_x_3084) ;  /* 0x0000012000007945 */ /* 0x000fe60003800200 */
[----:B----4-:R1:W4:Y:S04]  /*92c0*/  LDS.128 R8, [R213+0x3000] ;  /* 0x00300000d5087984 */ /* 0x0103280000000c00 */
[----:B------:R1:W1:Y:S01]  /*92d0*/  LDS.128 R20, [R213+0x5000] ;  /* 0x00500000d5147984 */ /* 0x0002620000000c00 */
        /* <DEDUP_REMOVED lines=12> */
[----:B--2---:R2:W-:Y:S04]  /*93a0*/  STG.E.128 desc[UR14][R6.64], R16 ;  /* 0x0000001006007986 */ /* 0x0045e8000c101d0e */
[----:B----4-:R2:W-:Y:S04]  /*93b0*/  STG.E.128 desc[UR14][R6.64+0x80], R8 ;  /* 0x0000800806007986 */ /* 0x0105e8000c101d0e */
[----:B-1----:R2:W-:Y:S02]  /*93c0*/  STG.E.128 desc[UR14][R6.64+0x100], R20 ;  /* 0x0001001406007986 */ /* 0x0025e4000c101d0e */
.L_x_3085:
[----:B------:R-:W-:Y:S05]  /*93d0*/  BSYNC.RECONVERGENT B0 ;  /* 0x0000000000007941 */ /* 0x000fea0003800200 */
.L_x_3084:
[----:B------:R-:W-:Y:S05]  /*93e0*/  @P0 EXIT ;  /* 0x000000000000094d */ /* 0x000fea0003800000 */
[----:B------:R-:W-:Y:S01]  /*93f0*/  IADD3 R3, P0, PT, R3, 0x30, RZ ;  /* 0x0000003003037810 */ /* 0x000fe20007f1e0ff */
[----:B------:R-:W5:Y:S01]  /*9400*/  LDCU.64 UR4, c[0x0][0x3f0] ;  /* 0x00007e00ff0477ac */ /* 0x000f620008000a00 */
[----:B--2---:R-:W-:-:S03]  /*9410*/  IMAD.MOV.U32 R6, RZ, RZ, R34 ;  /* 0x000000ffff067224 */ /* 0x004fc600078e0022 */
        /* <DEDUP_REMOVED lines=8> */
[----:B------:R-:W-:Y:S04]  /*94a0*/  STG.E.128 desc[UR14][R2.64], R28 ;  /* 0x0000001c02007986 */ /* 0x000fe8000c101d0e */
[----:B------:R-:W-:Y:S04]  /*94b0*/  STG.E.128 desc[UR14][R2.64+0x80], R24 ;  /* 0x0000801802007986 */ /* 0x000fe8000c101d0e */
[----:B------:R-:W-:Y:S01]  /*94c0*/  STG.E.128 desc[UR14][R2.64+0x100], R12 ;  /* 0x0001000c02007986 */ /* 0x000fe2000c101d0e */
[----:B------:R-:W-:Y:S05]  /*94d0*/  EXIT ;  /* 0x000000000000794d */ /* 0x000fea0003800000 */
.L_x_3086:
        /* <DEDUP_REMOVED lines=10> */
.L_x_6905:


//--------------------- .text._ZN5flash24flash_fwd_splitkv_kernelI23Flash_fwd_kernel_traitsILi192ELi64ELi64ELi4ELb0ELb0EN7cutlass6half_tE19Flash_kernel_traitsILi192ELi64ELi64ELi4ES3_EELb0ELb0ELb0ELb0ELb1ELb1ELb0ELb0EEEvNS_16Flash_fwd_paramsE --------------------------
	.section	.text._ZN5flash24flash_fwd_splitkv_kernelI23Flash_fwd_kernel_traitsILi192ELi64ELi64ELi4ELb0ELb0EN7cutlass6half_tE19Flash_kernel_traitsILi192ELi64ELi64ELi4ES3_EELb0ELb0ELb0ELb0ELb1ELb1ELb0ELb0EEEvNS_16Flash_fwd_paramsE,"ax",@progbits
	.align	128
        .global         _ZN5flash24flash_fwd_splitkv_kernelI23Flash_fwd_kernel_traitsILi192ELi64ELi64ELi4ELb0ELb0EN7cutlass6half_tE19Flash_kernel_traitsILi192ELi64ELi64ELi4ES3_EELb0ELb0ELb0ELb0ELb1ELb1ELb0ELb0EEEvNS_16Flash_fwd_paramsE
        .type           _ZN5flash24flash_fwd_splitkv_kernelI23Flash_fwd_kernel_traitsILi192ELi64ELi64ELi4ELb0ELb0EN7cutlass6half_tE19Flash_kernel_traitsILi192ELi64ELi64ELi4ES3_EELb0ELb0ELb0ELb0ELb1ELb1ELb0ELb0EEEvNS_16Flash_fwd_paramsE,@function
        .size           _ZN5flash24flash_fwd_splitkv_kernelI23Flash_fwd_kernel_traitsILi192ELi64ELi64ELi4ELb0ELb0EN7cutlass6half_tE19Flash_kernel_traitsILi192ELi64ELi64ELi4ES3_EELb0ELb0ELb0ELb0ELb1ELb1ELb0ELb0EEEvNS_16Flash_fwd_paramsE,(.L_x_6906 - _ZN5flash24flash_fwd_splitkv_kernelI23Flash_fwd_kernel_traitsILi192ELi64ELi64ELi4ELb0ELb0EN7cutlass6half_tE19Flash_kernel_traitsILi192ELi64ELi64ELi4ES3_EELb0ELb0ELb0ELb0ELb1ELb1ELb0ELb0EEEvNS_16Flash_fwd_paramsE)
        .other          _ZN5flash24flash_fwd_splitkv_kernelI23Flash_fwd_kernel_traitsILi192ELi64ELi64ELi4ELb0ELb0EN7cutlass6half_tE19Flash_kernel_traitsILi192ELi64ELi64ELi4ES3_EELb0ELb0ELb0ELb0ELb1ELb1ELb0ELb0EEEvNS_16Flash_fwd_paramsE,@"STO_CUDA_ENTRY STV_DEFAULT"
_ZN5flash24flash_fwd_splitkv_kernelI23Flash_fwd_kernel_traitsILi192ELi64ELi64ELi4ELb0ELb0EN7cutlass6half_tE19Flash_kernel_traitsILi192ELi64ELi64ELi4ES3_EELb0ELb0ELb0ELb0ELb1ELb1ELb0ELb0EEEvNS_16Flash_fwd_paramsE:
.text._ZN5flash24flash_fwd_splitkv_kernelI23Flash_fwd_kernel_traitsILi192ELi64ELi64ELi4ELb0ELb0EN7cutlass6half_tE19Flash_kernel_traitsILi192ELi64ELi64ELi4ES3_EELb0ELb0ELb0ELb0ELb1ELb1ELb0ELb0EEEvNS_16Flash_fwd_paramsE:
        /* <DEDUP_REMOVED lines=51> */
.L_x_3087:
        /* <DEDUP_REMOVED lines=23> */
[----:B-1----:R-:W-:Y:S01]  /*04a0*/  IMAD.MOV.U32 R15, RZ, RZ, RZ ;  /* 0x000000ffff0f7224 */ /* 0x002fe200078e00ff */
[----:B------:R-:W1:Y:S01]  /*04b0*/  LDCU UR7, c[0x0][0x3e0] ;  /* 0x00007c00ff0777ac */ /* 0x000e620008000800 */
[----:B------:R-:W-:Y:S01]  /*04c0*/  IMAD.IADD R7, R12, 0x1, -R195 ;  /* 0x000000010c077824 */ /* 0x000fe200078e0ac3 */
[----:B------:R-:W-:Y:S01]  /*04d0*/  BSSY.RECONVERGENT B0, `(.L_x_3089) ;  /* 0x0000025000007945 */ /* 0x000fe20003800200 */
[----:B------:R-:W3:Y:S01]  /*04e0*/  LDCU.64 UR4, c[0x0][0x410] ;  /* 0x00008200ff0477ac */ /* 0x000ee20008000a00 */
[----:B------:R-:W4:Y:S06]  /*04f0*/  LDCU UR6, c[0x0][0x434] ;  /* 0x00008680ff0677ac */ /* 0x000f2c0008000800 */
[----:B------:R-:W5:Y:S01]  /*0500*/  @!P0 LDC.64 R4, c[0x0][0x400] ;  /* 0x00010000ff048b82 */ /* 0x000f620000000a00 */
[----:B-1----:R-:W-:-:S02]  /*0510*/  IMAD R6, R6, UR7, R13 ;  /* 0x0000000706067c24 */ /* 0x002fc4000f8e020d */
[----:B--2---:R-:W-:-:S04]  /*0520*/  @P0 IMAD.WIDE.U32 R10, R202, R2, RZ ;  /* 0x00000002ca0a0225 */ /* 0x004fc800078e00ff */
[----:B-----5:R-:W-:Y:S01]  /*0530*/  @!P0 IMAD.WIDE.U32 R8, R0, R4, RZ ;  /* 0x0000000400088225 */ /* 0x020fe200078e00ff */
        /* <DEDUP_REMOVED lines=11> */
[-C--:B------:R-:W-:Y:S01]  /*05f0*/  ISETP.GE.AND P3, PT, R10, R7.reuse, PT ;  /* 0x000000070a00720c */ /* 0x080fe20003f66270 */
[----:B----4-:R-:W-:Y:S01]  /*0600*/  IMAD R195, R6, UR6, R195 ;  /* 0x0000000606c37c24 */ /* 0x010fe2000f8e02c3 */
[----:B------:R-:W-:Y:S02]  /*0610*/  IADD3.X R15, PT, PT, R5, R4, RZ, P0, !PT ;  /* 0x00000004050f7210 */ /* 0x000fe400007fe4ff */
[CC--:B------:R-:W-:Y:S02]  /*0620*/  ISETP.GE.AND P0, PT, R0.reuse, R7.reuse, PT ;  /* 0x000000070000720c */ /* 0x0c0fe40003f06270 */
[----:B------:R-:W-:Y:S01]  /*0630*/  IADD3 R10, PT, PT, R0, 0x30, RZ ;  /* 0x00000030000a7810 */ /* 0x000fe20007ffe0ff */
[----:B---3--:R-:W-:Y:S01]  /*0640*/  IMAD.WIDE.U32 R14, R13, UR4, R14 ;  /* 0x000000040d0e7c25 */ /* 0x008fe2000f8e000e */
[----:B------:R-:W-:-:S02]  /*0650*/  ISETP.GE.AND P2, PT, R8, R7, PT ;  /* 0x000000070800720c */ /* 0x000fc40003f46270 */
[----:B------:R-:W-:Y:S01]  /*0660*/  ISETP.GE.AND P1, PT, R10, R7, PT ;  /* 0x000000070a00720c */ /* 0x000fe20003f26270 */
[----:B------:R-:W-:-:S06]  /*0670*/  IMAD R11, R13, UR5, R15 ;  /* 0x000000050d0b7c24 */ /* 0x000fcc000f8e020f */
        /* <DEDUP_REMOVED lines=10> */
.L_x_3090:
[----:B------:R-:W-:Y:S05]  /*0720*/  BSYNC.RECONVERGENT B0 ;  /* 0x0000000000007941 */ /* 0x000fea0003800200 */
.L_x_3089:
[----:B------:R-:W-:Y:S04]  /*0730*/  BSSY.RECONVERGENT B0, `(.L_x_3091) ;  /* 0x0000010000007945 */ /* 0x000fe80003800200 */
[----:B------:R-:W-:Y:S05]  /*0740*/  @P3 BRA `(.L_x_3092) ;  /* 0x0000000000383947 */ /* 0x000fea0003800000 */
[----:B------:R-:W-:Y:S01]  /*0750*/  IADD3 R5, P0, PT, R0, 0x10, RZ ;  /* 0x0000001000057810 */ /* 0x000fe20007f1e0ff */
[----:B------:R-:W1:Y:S01]  /*0760*/  LDCU.64 UR4, c[0x0][0x3f0] ;  /* 0x00007e00ff0477ac */ /* 0x000e620008000a00 */
[----:B------:R-:W-:-:S03]  /*0770*/  IMAD.MOV.U32 R8, RZ, RZ, R14 ;  /* 0x000000ffff087224 */ /* 0x000fc600078e000e */
[----:B------:R-:W-:-:S04]  /*0780*/  IMAD.X R9, RZ, RZ, RZ, P0 ;  /* 0x000000ffff097224 */ /* 0x000fc800000e06ff */
[----:B------:R-:W-:Y:S01]  /*0790*/  IMAD R4, R9, R2, RZ ;  /* 0x0000000209047224 */ /* 0x000fe200078e02ff */
[----:B------:R-:W-:-:S03]  /*07a0*/  MOV R9, R11 ;  /* 0x0000000b00097202 */ /* 0x000fc60000000f00 */
[C---:B------:R-:W-:Y:S02]  /*07b0*/  IMAD R4, R5.reuse, R3, R4 ;  /* 0x0000000305047224 */ /* 0x040fe400078e0204 */
[----:B------:R-:W-:-:S03]  /*07c0*/  IMAD.WIDE.U32 R8, R5, R2, R8 ;  /* 0x0000000205087225 */ /* 0x000fc600078e0008 */
[----:B-1----:R-:W-:Y:S02]  /*07d0*/  LEA R12, P0, R8, UR4, 0x1 ;  /* 0x00000004080c7c11 */ /* 0x002fe4000f8008ff */
[----:B------:R-:W-:-:S04]  /*07e0*/  IADD3 R5, PT, PT, R9, R4, RZ ;  /* 0x0000000409057210 */ /* 0x000fc80007ffe0ff */
[----:B------:R-:W-:-:S05]  /*07f0*/  LEA.HI.X R13, R8, UR5, R5, 0x1, P0 ;  /* 0x00000005080d7c11 */ /* 0x000fca00080f0c05 */
[----:B------:R2:W-:Y:S04]  /*0800*/  STG.E.128 desc[UR14][R12.64], RZ ;  /* 0x000000ff0c007986 */ /* 0x0005e8000c101d0e */
[----:B------:R2:W-:Y:S04]  /*0810*/  STG.E.128 desc[UR14][R12.64+0x80], RZ ;  /* 0x000080ff0c007986 */ /* 0x0005e8000c101d0e */
[----:B------:R2:W-:Y:S02]  /*0820*/  STG.E.128 desc[UR14][R12.64+0x100], RZ ;  /* 0x000100ff0c007986 */ /* 0x0005e4000c101d0e */
.L_x_3092:
[----:B------:R-:W-:Y:S05]  /*0830*/  BSYNC.RECONVERGENT B0 ;  /* 0x0000000000007941 */ /* 0x000fea0003800200 */
.L_x_3091:
        /* <DEDUP_REMOVED lines=10> */
[----:B-12---:R-:W-:Y:S02]  /*08e0*/  LEA R12, P0, R8, UR4, 0x1 ;  /* 0x00000004080c7c11 */ /* 0x006fe4000f8008ff */
[----:B------:R-:W-:-:S04]  /*08f0*/  IADD3 R5, PT, PT, R9, R4, RZ ;  /* 0x0000000409057210 */ /* 0x000fc80007ffe0ff */
[----:B------:R-:W-:-:S05]  /*0900*/  LEA.HI.X R13, R8, UR5, R5, 0x1, P0 ;  /* 0x00000005080d7c11 */ /* 0x000fca00080f0c05 */
[----:B------:R3:W-:Y:S04]  /*0910*/  STG.E.128 desc[UR14][R12.64], RZ ;  /* 0x000000ff0c007986 */ /* 0x0007e8000c101d0e */
[----:B------:R3:W-:Y:S04]  /*0920*/  STG.E.128 desc[UR14][R12.64+0x80], RZ ;  /* 0x000080ff0c007986 */ /* 0x0007e8000c101d0e */
[----:B------:R3:W-:Y:S02]  /*0930*/  STG.E.128 desc[UR14][R12.64+0x100], RZ ;  /* 0x000100ff0c007986 */ /* 0x0007e4000c101d0e */
.L_x_3094:
[----:B------:R-:W-:Y:S05]  /*0940*/  BSYNC.RECONVERGENT B0 ;  /* 0x0000000000007941 */ /* 0x000fea0003800200 */
.L_x_3093:
[----:B------:R-:W-:Y:S04]  /*0950*/  BSSY.RECONVERGENT B0, `(.L_x_3095) ;  /* 0x000000f000007945 */ /* 0x000fe80003800200 */
[----:B------:R-:W-:Y:S05]  /*0960*/  @P1 BRA `(.L_x_3096) ;  /* 0x0000000000341947 */ /* 0x000fea0003800000 */
[----:B------:R-:W4:Y:S01]  /*0970*/  LDCU.64 UR4, c[0x0][0x3f0] ;  /* 0x00007e00ff0477ac */ /* 0x000f220008000a00 */
[----:B------:R-:W-:Y:S02]  /*0980*/  IADD3 R5, P0, PT, R0, 0x30, RZ ;  /* 0x0000003000057810 */ /* 0x000fe40007f1e0ff */
[----:B------:R-:W-:Y:S02]  /*0990*/  MOV R10, R14 ;  /* 0x0000000e000a7202 */ /* 0x000fe40000000f00 */
[----:B------:R-:W-:-:S03]  /*09a0*/  IADD3.X R9, PT, PT, RZ, RZ, RZ, P0, !PT ;  /* 0x000000ffff097210 */ /* 0x000fc600007fe4ff */
        /* <DEDUP_REMOVED lines=9> */
.L_x_3096:
[----:B------:R-:W-:Y:S05]  /*0a40*/  BSYNC.RECONVERGENT B0 ;  /* 0x0000000000007941 */ /* 0x000fea0003800200 */
.L_x_3095:
[----:B------:R-:W5:Y:S01]  /*0a50*/  LDCU.64 UR4, c[0x0][0x420] ;  /* 0x00008400ff0477ac */ /* 0x000f620008000a00 */
[----:B------:R-:W-:-:S04]  /*0a60*/  LOP3.LUT P4, R186, R186, 0x7, RZ, 0xc0, !PT ;  /* 0x00000007baba7812 */ /* 0x000fc8000788c0ff */
[----:B------:R-:W-:Y:S02]  /*0a70*/  ISETP.GE.OR P4, PT, R0, R7, P4 ;  /* 0x000000070000720c */ /* 0x000fe40002786670 */
[C---:B------:R-:W-:Y:S02]  /*0a80*/  ISETP.NE.OR P3, PT, R186.reuse, RZ, P3 ;  /* 0x000000ffba00720c */ /* 0x040fe40001f65670 */
[C---:B------:R-:W-:Y:S02]  /*0a90*/  ISETP.NE.OR P2, PT, R186.reuse, RZ, P2 ;  /* 0x000000ffba00720c */ /* 0x040fe40001745670 */
[C---:B------:R-:W-:Y:S02]  /*0aa0*/  IADD3 R0, P0, PT, R195.reuse, R0, RZ ;  /* 0x00000000c3007210 */ /* 0x040fe40007f1e0ff */
[----:B------:R-:W-:Y:S02]  /*0ab0*/  ISETP.NE.OR P1, PT, R186, RZ, P1 ;  /* 0x000000ffba00720c */ /* 0x000fe40000f25670 */
[----:B------:R-:W-:-:S02]  /*0ac0*/  LEA.HI.X.SX32 R195, R195, RZ, 0x1, P0 ;  /* 0x000000ffc3c37211 */ /* 0x000fc400000f0eff */
[C---:B-----5:R-:W-:Y:S01]  /*0ad0*/  LEA R4, P0, R0.reuse, UR4, 0x2 ;  /* 0x0000000400047c11 */ /* 0x060fe2000f8010ff */
        /* <DEDUP_REMOVED lines=11> */
.L_x_3088:
        /* <DEDUP_REMOVED lines=10> */
.L_x_3097:
[----:B------:R-:W-:Y:S05]  /*0c30*/  BRA.U !UP0, `(.L_x_3098) ;  /* 0x0000000508847547 */ /* 0x000fea000b800000 */
[----:B--2---:R-:W2:Y:S01]  /*0c40*/  LDC R7, c[0x0][0x4f0] ;  /* 0x00013c00ff077b82 */ /* 0x004ea20000000800 */
[----:B-----5:R-:W-:Y:S01]  /*0c50*/  LEA R6, R2, 0xffffffc0, 0x6 ;  /* 0xffffffc002067811 */ /* 0x020fe200078e30ff */
[----:B------:R-:W3:Y:S01]  /*0c60*/  LDCU.64 UR4, c[0x0][0x4e8] ;  /* 0x00009d00ff0477ac */ /* 0x000ee20008000a00 */
[----:B------:R-:W-:Y:S02]  /*0c70*/  MOV R8, RZ ;  /* 0x000000ff00087202 */ /* 0x000fe40000000f00 */
[----:B------:R-:W-:Y:S01]  /*0c80*/  IABS R3, R6 ;  /* 0x0000000600037213 */ /* 0x000fe20000000000 */
[----:B-1----:R-:W-:Y:S01]  /*0c90*/  IMAD.MOV.U32 R14, RZ, RZ, RZ ;  /* 0x000000ffff0e7224 */ /* 0x002fe200078e00ff */
[----:B------:R-:W1:Y:S01]  /*0ca0*/  LDCU.64 UR6, c[0x0][0x3a0] ;  /* 0x00007400ff0677ac */ /* 0x000e620008000a00 */
[----:B------:R-:W4:Y:S01]  /*0cb0*/  LDCU.64 UR12, c[0x0][0x3b8] ;  /* 0x00007700ff0c77ac */ /* 0x000f220008000a00 */
[----:B------:R-:W1:Y:S01]  /*0cc0*/  LDCU.64 UR10, c[0x0][0x3c0] ;  /* 0x00007800ff0a77ac */ /* 0x000e620008000a00 */
        /* <DEDUP_REMOVED lines=28> */
[----:B------:R-:W-:-:S05]  /*0e90*/  IMAD.WIDE R16, R3, 0x4, R204 ;  /* 0x0000000403107825 */ /* 0x000fca00078e02cc */
[----:B------:R-:W2:Y:S01]  /*0ea0*/  LDG.E R10, desc[UR14][R16.64] ;  /* 0x0000000e100a7981 */ /* 0x000ea2000c1e1900 */
[----:B------:R-:W-:Y:S02]  /*0eb0*/  IMAD.MOV R3, RZ, RZ, -R3 ;  /* 0x000000ffff037224 */ /* 0x000fe400078e0a03 */
[----:B----4-:R-:W-:Y:S02]  /*0ec0*/  IMAD.U32 R84, RZ, RZ, UR12 ;  /* 0x0000000cff547e24 */ /* 0x010fe4000f8e00ff */
[----:B------:R-:W-:Y:S02]  /*0ed0*/  IMAD R6, R7, R3, R6 ;  /* 0x0000000307067224 */ /* 0x000fe400078e0206 */
[----:B------:R-:W-:-:S03]  /*0ee0*/  IMAD.U32 R85, RZ, RZ, UR13 ;  /* 0x0000000dff557e24 */ /* 0x000fc6000f8e00ff */
[----:B------:R-:W-:Y:S02]  /*0ef0*/  SHF.R.S32.HI R3, RZ, 0x1f, R6 ;  /* 0x0000001fff037819 */ /* 0x000fe40000011406 */
[----:B---3--:R-:W-:-:S03]  /*0f00*/  IABS R5, R4 ;  /* 0x0000000400057213 */ /* 0x008fc60000000000 */
[----:B------:R-:W-:Y:S01]  /*0f10*/  IMAD R7, R3, R84, RZ ;  /* 0x0000005403077224 */ /* 0x000fe200078e02ff */
[----:B------:R-:W3:Y:S03]  /*0f20*/  I2F.RP R11, R5 ;  /* 0x00000005000b7306 */ /* 0x000ee60000209400 */
[----:B------:R-:W-:-:S05]  /*0f30*/  IMAD R7, R6, R85, R7 ;  /* 0x0000005506077224 */ /* 0x000fca00078e0207 */
[----:B---3--:R-:W3:Y:S02]  /*0f40*/  MUFU.RCP R15, R11 ;  /* 0x0000000b000f7308 */ /* 0x008ee40000001000 */
[----:B---3--:R-:W-:-:S06]  /*0f50*/  IADD3 R15, PT, PT, R15, 0xffffffe, RZ ;  /* 0x0ffffffe0f0f7810 */ /* 0x008fcc0007ffe0ff */
[----:B------:R-:W3:Y:S02]  /*0f60*/  F2I.FTZ.U32.TRUNC.NTZ R15, R15 ;  /* 0x0000000f000f7305 */ /* 0x000ee4000021f000 */
[----:B---3--:R-:W-:-:S05]  /*0f70*/  IADD3 R8, PT, PT, RZ, -R15, RZ ;  /* 0x8000000fff087210 */ /* 0x008fca0007ffe0ff */
[----:B------:R-:W-:Y:S01]  /*0f80*/  IMAD R9, R8, R5, RZ ;  /* 0x0000000508097224 */ /* 0x000fe200078e02ff */
[----:B------:R-:W-:-:S03]  /*0f90*/  IABS R8, R13 ;  /* 0x0000000d00087213 */ /* 0x000fc60000000000 */
[----:B------:R-:W-:Y:S01]  /*0fa0*/  IMAD.HI.U32 R14, R15, R9, R14 ;  /* 0x000000090f0e7227 */ /* 0x000fe200078e000e */
[----:B------:R-:W-:-:S05]  /*0fb0*/  MOV R9, R8 ;  /* 0x0000000800097202 */ /* 0x000fca0000000f00 */
        /* <DEDUP_REMOVED lines=9> */
[----:B------:R-:W-:-:S13]  /*1050*/  ISETP.GE.U32.AND P2, PT, R14, R5, PT ;  /* 0x000000050e00720c */ /* 0x000fda0003f46070 */
[----:B------:R-:W-:-:S04]  /*1060*/  @P2 IADD3 R8, PT, PT, R8, 0x1, RZ ;  /* 0x0000000108082810 */ /* 0x000fc80007ffe0ff */
[----:B------:R-:W-:Y:S02]  /*1070*/  @!P0 IADD3 R8, PT, PT, -R8, RZ, RZ ;  /* 0x000000ff08088210 */ /* 0x000fe40007ffe1ff */
[----:B------:R-:W-:Y:S02]  /*1080*/  @!P1 LOP3.LUT R8, RZ, R4, RZ, 0x33, !PT ;  /* 0x00000004ff089212 */ /* 0x000fe400078e33ff */
[----:B-1----:R-:W-:-:S05]  /*1090*/  MOV R4, UR10 ;  /* 0x0000000a00047c02 */ /* 0x002fca0008000f00 */
        /* <DEDUP_REMOVED lines=22> */
[C---:B------:R-:W-:Y:S01]  /*1200*/  IMAD R7, R8.reuse, UR7, R7 ;  /* 0x0000000708077c24 */ /* 0x040fe2000f8e0207 */
[----:B------:R-:W-:Y:S01]  /*1210*/  IADD3 R3, PT, PT, R31, R3, RZ ;  /* 0x000000031f037210 */ /* 0x000fe20007ffe0ff */
[----:B------:R-:W-:-:S05]  /*1220*/  IMAD.WIDE.U32 R24, R8, UR6, R10 ;  /* 0x0000000608187c25 */ /* 0x000fca000f8e000a */
[----:B------:R-:W-:Y:S01]  /*1230*/  IADD3 R21, PT, PT, R25, R7, RZ ;  /* 0x0000000719157210 */ /* 0x000fe20007ffe0ff */
[----:B------:R-:W-:Y:S06]  /*1240*/  BRA `(.L_x_3099) ;  /* 0x0000000400547947 */ /* 0x000fec0003800000 */
.L_x_3098:
        /* <DEDUP_REMOVED lines=15> */
.L_x_3100:
[----:B------:R-:W3:Y:S01]  /*1340*/  LDC.64 R84, c[0x0][0x3b8] ;  /* 0x0000ee00ff547b82 */ /* 0x000ee20000000a00 */
[----:B-1----:R-:W-:-:S05]  /*1350*/  IADD3 R14, PT, PT, R3, R8, RZ ;  /* 0x00000008030e7210 */ /* 0x002fca0007ffe0ff */
[C---:B---3--:R-:W-:Y:S02]  /*1360*/  IMAD R11, R14.reuse, R85, RZ ;  /* 0x000000550e0b7224 */ /* 0x048fe400078e02ff */
[----:B------:R-:W-:-:S05]  /*1370*/  IMAD.WIDE.U32 R14, R14, R84, RZ ;  /* 0x000000540e0e7225 */ /* 0x000fca00078e00ff */
[----:B------:R-:W-:Y:S02]  /*1380*/  IADD3 R11, PT, PT, R15, R11, RZ ;  /* 0x0000000b0f0b7210 */ /* 0x000fe40007ffe0ff */
.L_x_3101:
        /* <DEDUP_REMOVED lines=14> */
.L_x_3102:
[----:B------:R-:W1:Y:S01]  /*1470*/  LDC.64 R4, c[0x0][0x3c0] ;  /* 0x0000f000ff047b82 */ /* 0x000e620000000a00 */
[----:B------:R-:W-:-:S05]  /*1480*/  IADD3 R3, PT, PT, R3, R8, RZ ;  /* 0x0000000803037210 */ /* 0x000fca0007ffe0ff */
[C---:B-1----:R-:W-:Y:S02]  /*1490*/  IMAD R15, R3.reuse, R5, RZ ;  /* 0x00000005030f7224 */ /* 0x042fe400078e02ff */
[----:B------:R-:W-:-:S05]  /*14a0*/  IMAD.WIDE.U32 R16, R3, R4, RZ ;  /* 0x0000000403107225 */ /* 0x000fca00078e00ff */
[----:B------:R-:W-:-:S07]  /*14b0*/  IADD3 R15, PT, PT, R17, R15, RZ ;  /* 0x0000000f110f7210 */ /* 0x000fce0007ffe0ff */
.L_x_3103:
[----:B------:R-:W1:Y:S01]  /*14c0*/  LDC R10, c[0x0][0x3e8] ;  /* 0x0000fa00ff0a7b82 */ /* 0x000e620000000800 */
[----:B------:R-:W-:Y:S02]  /*14d0*/  MOV R8, RZ ;  /* 0x000000ff00087202 */ /* 0x000fe40000000f00 */
[----:B------:R-:W-:Y:S02]  /*14e0*/  CS2R R204, SRZ ;  /* 0x0000000000cc7805 */ /* 0x000fe4000001ff00 */
[----:B------:R-:W-:Y:S02]  /*14f0*/  MOV R19, R15 ;  /* 0x0000000f00137202 */ /* 0x000fe40000000f00 */
[----:B------:R-:W-:Y:S02]  /*1500*/  MOV R15, R11 ;  /* 0x0000000b000f7202 */ /* 0x000fe40000000f00 */
[----:B-1----:R-:W-:-:S04]  /*1510*/  IABS R3, R10 ;  /* 0x0000000a00037213 */ /* 0x002fc80000000000 */
[----:B------:R-:W1:Y:S08]  /*1520*/  I2F.RP R18, R3 ;  /* 0x0000000300127306 */ /* 0x000e700000209400 */
[----:B-1----:R-:W1:Y:S02]  /*1530*/  MUFU.RCP R9, R18 ;  /* 0x0000001200097308 */ /* 0x002e640000001000 */
[----:B-1----:R-:W-:Y:S01]  /*1540*/  IADD3 R9, PT, PT, R9, 0xffffffe, RZ ;  /* 0x0ffffffe09097810 */ /* 0x002fe20007ffe0ff */
[----:B------:R-:W-:-:S05]  /*1550*/  IMAD.MOV.U32 R18, RZ, RZ, R16 ;  /* 0x000000ffff127224 */ /* 0x000fca00078e0010 */
        /* <DEDUP_REMOVED lines=22> */
[----:B------:R-:W-:Y:S01]  /*16c0*/  IMAD.WIDE.U32 R18, R3, R4, R18 ;  /* 0x0000000403127225 */ /* 0x000fe200078e0012 */
[----:B------:R-:W-:-:S03]  /*16d0*/  @!P0 LOP3.LUT R17, RZ, R10, RZ, 0x33, !PT ;  /* 0x0000000aff118212 */ /* 0x000fc600078e33ff */
[----:B------:R-:W-:Y:S01]  /*16e0*/  IMAD.MOV.U32 R20, RZ, RZ, R14 ;  /* 0x000000ffff147224 */ /* 0x000fe200078e000e */
[----:B------:R-:W-:Y:S01]  /*16f0*/  SHF.R.S32.HI R11, RZ, 0x1f, R17 ;  /* 0x0000001fff0b7819 */ /* 0x000fe20000011411 */
[C---:B------:R-:W-:Y:S02]  /*1700*/  IMAD R19, R3.reuse, R5, R19 ;  /* 0x0000000503137224 */ /* 0x040fe400078e0213 */
[----:B------:R-:W-:Y:S02]  /*1710*/  IMAD R21, R3, R85, R15 ;  /* 0x0000005503157224 */ /* 0x000fe400078e020f */
[C---:B-1----:R-:W-:Y:S02]  /*1720*/  IMAD R10, R11.reuse, R8, RZ ;  /* 0x000000080b0a7224 */ /* 0x042fe400078e02ff */
[----:B--2---:R-:W-:Y:S02]  /*1730*/  IMAD R14, R11, R6, RZ ;  /* 0x000000060b0e7224 */ /* 0x004fe400078e02ff */
[----:B------:R-:W-:-:S04]  /*1740*/  IMAD.WIDE.U32 R24, R17, R8, R18 ;  /* 0x0000000811187225 */ /* 0x000fc800078e0012 */
[C---:B------:R-:W-:Y:S02]  /*1750*/  IMAD R9, R17.reuse, R9, R10 ;  /* 0x0000000911097224 */ /* 0x040fe400078e020a */
[----:B------:R-:W-:-:S03]  /*1760*/  IMAD.WIDE.U32 R30, R17, R6, R20 ;  /* 0x00000006111e7225 */ /* 0x000fc600078e0014 */
[----:B------:R-:W-:Y:S01]  /*1770*/  IADD3 R21, PT, PT, R25, R9, RZ ;  /* 0x0000000919157210 */ /* 0x000fe20007ffe0ff */
[----:B------:R-:W-:-:S05]  /*1780*/  IMAD R7, R17, R7, R14 ;  /* 0x0000000711077224 */ /* 0x000fca00078e020e */
[----:B------:R-:W-:-:S07]  /*1790*/  IADD3 R3, PT, PT, R31, R7, RZ ;  /* 0x000000071f037210 */ /* 0x000fce0007ffe0ff */
.L_x_3099:
        /* <DEDUP_REMOVED lines=8> */
[C---:B------:R-:W-:Y:S01]  /*1820*/  LOP3.LUT R184, R215.reuse, 0x38, RZ, 0xc0, !PT ;  /* 0x00000038d7b87812 */ /* 0x040fe200078ec0ff */
[----:B------:R-:W-:Y:S01]  /*1830*/  VIADD R20, R18, 0x20 ;  /* 0x0000002012147836 */ /* 0x000fe20000000000 */
[----:B------:R-:W-:Y:S01]  /*1840*/  LOP3.LUT R17, R215, 0x1f8, RZ, 0xc0, !PT ;  /* 0x000001f8d7117812 */ /* 0x000fe200078ec0ff */
[----:B------:R-:W2:Y:S01]  /*1850*/  LDCU.64 UR6, c[0x0][0x388] ;  /* 0x00007100ff0677ac */ /* 0x000ea20008000a00 */
[-C--:B------:R-:W-:Y:S01]  /*1860*/  ISETP.GE.AND P5, PT, R22, R195.reuse, PT ;  /* 0x000000c31600720c */ /* 0x080fe20003fa6270 */
[----:B------:R-:W3:Y:S01]  /*1870*/  @!P0 LDC.64 R10, c[0x0][0x398] ;  /* 0x0000e600ff0a8b82 */ /* 0x000ee20000000a00 */
[----:B------:R-:W-:Y:S01]  /*1880*/  ISETP.GE.AND P1, PT, R20, R195, PT ;  /* 0x000000c31400720c */ /* 0x000fe20003f26270 */
[----:B------:R-:W-:Y:S01]  /*1890*/  IMAD.WIDE.U32 R40, R41, 0x40, R18 ;  /* 0x0000004029287825 */ /* 0x000fe200078e0012 */
[----:B------:R-:W-:-:S02]  /*18a0*/  IADD3 R30, P2, PT, R184, R30, RZ ;  /* 0x0000001eb81e7210 */ /* 0x000fc40007f5e0ff */
[----:B------:R-:W-:Y:S01]  /*18b0*/  LEA R203, R2, 0xffffffc0, 0x6 ;  /* 0xffffffc002cb7811 */ /* 0x000fe200078e30ff */
[----:B------:R-:W-:Y:S01]  /*18c0*/  IMAD.SHL.U32 R88, R186, 0x40, RZ ;  /* 0x00000040ba587824 */ /* 0x000fe200078e00ff */
[----:B------:R-:W-:Y:S01]  /*18d0*/  SHF.L.U64.HI R90, R84, 0x4, R85 ;  /* 0x00000004545a7819 */ /* 0x000fe20000010255 */
[----:B------:R-:W4:Y:S01]  /*18e0*/  @P0 LDC.64 R6, c[0x0][0x3b0] ;  /* 0x0000ec00ff060b82 */ /* 0x000f220000000a00 */
[----:B------:R-:W-:Y:S01]  /*18f0*/  IMAD.X R31, RZ, RZ, R3, P2 ;  /* 0x000000ffff1f7224 */ /* 0x000fe200010e0603 */
[----:B------:R-:W-:Y:S01]  /*1900*/  SHF.R.U32.HI R188, RZ, 0x1, R186 ;  /* 0x00000001ffbc7819 */ /* 0x000fe200000116ba */
[----:B------:R-:W-:Y:S01]  /*1910*/  IMAD.SHL.U32 R185, R186, 0x20, RZ ;  /* 0x00000020bab97824 */ /* 0x000fe200078e00ff */
[----:B------:R-:W-:Y:S01]  /*1920*/  @!P5 IADD3 R3, P4, PT, R40, 0x10, RZ ;  /* 0x000000102803d810 */ /* 0x000fe20007f9e0ff */
[----:B------:R-:W-:Y:S01]  /*1930*/  IMAD.WIDE.U32 R30, R18, R84, R30 ;  /* 0x00000054121e7225 */ /* 0x000fe200078e001e */
[----:B------:R-:W-:Y:S02]  /*1940*/  @!P1 IADD3 R23, P3, PT, R40, 0x20, RZ ;  /* 0x0000002028179810 */ /* 0x000fe40007f7e0ff */
[----:B------:R-:W5:Y:S01]  /*1950*/  @!P6 LDC.64 R8, c[0x0][0x3b0] ;  /* 0x0000ec00ff08eb82 */ /* 0x000f620000000a00 */
[----:B------:R-:W-:Y:S01]  /*1960*/  @!P5 IADD3.X R29, PT, PT, RZ, R41, RZ, P4, !PT ;  /* 0x00000029ff1dd210 */ /* 0x000fe200027fe4ff */
[----:B------:R-:W-:Y:S01]  /*1970*/  IMAD R197, R18, R85, R31 ;  /* 0x0000005512c57224 */ /* 0x000fe200078e021f */
[----:B------:R-:W-:Y:S01]  /*1980*/  LOP3.LUT R87, R188, 0x8, RZ, 0xc0, !PT ;  /* 0x00000008bc577812 */ /* 0x000fe200078ec0ff */
[----:B------:R-:W-:Y:S01]  /*1990*/  @!P1 IMAD.X R19, RZ, RZ, R41, P3 ;  /* 0x000000ffff139224 */ /* 0x000fe200018e0629 */
[----:B------:R-:W-:Y:S01]  /*19a0*/  LOP3.LUT R185, R185, 0x7c00, RZ, 0xc0, !PT ;  /* 0x00007c00b9b97812 */ /* 0x000fe200078ec0ff */
[----:B------:R-:W-:Y:S01]  /*19b0*/  IMAD.MOV.U32 R139, RZ, RZ, 0x20 ;  /* 0x00000020ff8b7424 */ /* 0x000fe200078e00ff */
[----:B------:R-:W-:Y:S01]  /*19c0*/  LOP3.LUT R93, R88, 0x400, RZ, 0xc0, !PT ;  /* 0x00000400585d7812 */ /* 0x000fe200078ec0ff */
        /* <DEDUP_REMOVED lines=11> */
[----:B------:R-:W-:Y:S01]  /*1a80*/  VIADD R0, R18, 0x30 ;  /* 0x0000003012007836 */ /* 0x000fe20000000000 */
[----:B------:R-:W4:Y:S01]  /*1a90*/  @!P6 LDC.64 R6, c[0x0][0x380] ;  /* 0x0000e000ff06eb82 */ /* 0x000f220000000a00 */
[----:B------:R-:W-:Y:S02]  /*1aa0*/  @!P6 IMAD R27, R40, R9, R27 ;  /* 0x00000009281be224 */ /* 0x000fe400078e021b */
[----:B------:R-:W-:Y:S01]  /*1ab0*/  IMAD.X R35, RZ, RZ, R11, P0 ;  /* 0x000000ffff237224 */ /* 0x000fe200000e060b */
[----:B------:R-:W-:Y:S01]  /*1ac0*/  ISETP.GE.AND P0, PT, R0, R195, PT ;  /* 0x000000c30000720c */ /* 0x000fe20003f06270 */
[----:B------:R-:W-:Y:S02]  /*1ad0*/  IMAD.MOV.U32 R86, RZ, RZ, 0x40 ;  /* 0x00000040ff567424 */ /* 0x000fe400078e00ff */
[----:B-1----:R-:W-:Y:S01]  /*1ae0*/  IMAD.WIDE.U32 R34, R13, UR4, R34 ;  /* 0x000000040d227c25 */ /* 0x002fe2000f8e0022 */
[----:B------:R-:W1:Y:S01]  /*1af0*/  @!P1 LDC.64 R14, c[0x0][0x3b0] ;  /* 0x0000ec00ff0e9b82 */ /* 0x000e620000000a00 */
[----:B------:R-:W-:-:S02]  /*1b00*/  UMOV UR4, 0x400 ;  /* 0x0000040000047882 */ /* 0x000fc40000000000 */
[----:B------:R-:W-:Y:S02]  /*1b10*/  IMAD R35, R13, UR5, R35 ;  /* 0x000000050d237c24 */ /* 0x000fe4000f8e0223 */
[--C-:B------:R-:W-:Y:S02]  /*1b20*/  @!P5 IMAD.MOV.U32 R38, RZ, RZ, R34.reuse ;  /* 0x000000ffff26d224 */ /* 0x100fe400078e0022 */
[----:B------:R-:W-:Y:S01]  /*1b30*/  @!P5 IMAD.MOV.U32 R39, RZ, RZ, R35 ;  /* 0x000000ffff27d224 */ /* 0x000fe200078e0023 */
[----:B------:R-:W5:Y:S01]  /*1b40*/  S2UR UR5, SR_CgaCtaId ;  /* 0x00000000000579c3 */ /* 0x000f620000008800 */
[----:B------:R-:W-:Y:S01]  /*1b50*/  @!P0 IADD3 R26, P2, PT, R40, 0x30, RZ ;  /* 0x00000030281a8810 */ /* 0x000fe20007f5e0ff */
[----:B------:R-:W-:Y:S02]  /*1b60*/  @!P1 IMAD.MOV.U32 R36, RZ, RZ, R34 ;  /* 0x000000ffff249224 */ /* 0x000fe400078e0022 */
[----:B---3--:R-:W-:-:S04]  /*1b70*/  @!P5 IMAD.WIDE.U32 R38, R3, R16, R38 ;  /* 0x000000100326d225 */ /* 0x008fc800078e0026 */
[----:B------:R-:W-:Y:S01]  /*1b80*/  @!P0 IMAD.X R25, RZ, RZ, R41, P2 ;  /* 0x000000ffff198224 */ /* 0x000fe200010e0629 */
[----:B------:R-:W3:Y:S01]  /*1b90*/  @!P5 LDC.64 R10, c[0x0][0x380] ;  /* 0x0000e000ff0adb82 */ /* 0x000ee20000000a00 */
[----:B------:R-:W-:Y:S01]  /*1ba0*/  @!P6 IMAD.WIDE.U32 R40, R40, R8, R34 ;  /* 0x000000082828e225 */ /* 0x000fe200078e0022 */
[----:B--2---:R-:W-:-:S03]  /*1bb0*/  LEA R198, P2, R30, UR6, 0x1 ;  /* 0x000000061ec67c11 */ /* 0x004fc6000f8408ff */
[----:B------:R-:W-:Y:S01]  /*1bc0*/  @!P6 IMAD.IADD R32, R41, 0x1, R27 ;  /* 0x000000012920e824 */ /* 0x000fe200078e021b */
[----:B------:R-:W-:Y:S01]  /*1bd0*/  LEA.HI.X R197, R30, UR7, R197, 0x1, P2 ;  /* 0x000000071ec57c11 */ /* 0x000fe200090f0cc5 */
[----:B------:R-:W-:Y:S01]  /*1be0*/  @!P5 IMAD R30, R29, R16, RZ ;  /* 0x000000101d1ed224 */ /* 0x000fe200078e02ff */
[----:B------:R-:W2:Y:S01]  /*1bf0*/  @!P1 LDC.64 R8, c[0x0][0x380] ;  /* 0x0000e000ff089b82 */ /* 0x000ea20000000a00 */
[C---:B----4-:R-:W-:Y:S01]  /*1c00*/  @!P6 LEA R28, P2, R40.reuse, R6, 0x1 ;  /* 0x00000006281ce211 */ /* 0x050fe200078408ff */
[----:B------:R-:W-:Y:S01]  /*1c10*/  @!P1 IMAD.MOV.U32 R37, RZ, RZ, R35 ;  /* 0x000000ffff259224 */ /* 0x000fe200078e0023 */
[----:B------:R-:W4:Y:S01]  /*1c20*/  LDCU.64 UR6, c[0x0][0x390] ;  /* 0x00007200ff0677ac */ /* 0x000f220008000a00 */
[-C--:B-1----:R-:W-:Y:S01]  /*1c30*/  @!P1 IMAD R16, R19, R14.reuse, RZ ;  /* 0x0000000e13109224 */ /* 0x082fe200078e02ff */
[----:B------:R-:W-:Y:S01]  /*1c40*/  @!P6 LEA.HI.X R29, R40, R7, R32, 0x1, P2 ;  /* 0x00000007281de211 */ /* 0x000fe200010f0c20 */
[----:B------:R-:W-:Y:S01]  /*1c50*/  @!P5 IMAD R17, R3, R17, R30 ;  /* 0x000000110311d224 */ /* 0x000fe200078e021e */
[----:B-----5:R-:W-:Y:S01]  /*1c60*/  ULEA UR5, UR5, UR4, 0x18 ;  /* 0x0000000405057291 */ /* 0x020fe2000f8ec0ff */
[----:B------:R-:W1:Y:S01]  /*1c70*/  @!P0 LDC.64 R12, c[0x0][0x3b0] ;  /* 0x0000ec00ff0c8b82 */ /* 0x000e620000000a00 */
[C---:B------:R-:W-:Y:S01]  /*1c80*/  @!P1 IMAD R15, R23.reuse, R15, R16 ;  /* 0x0000000f170f9224 */ /* 0x040fe200078e0210 */
[----:B------:R-:W5:Y:S01]  /*1c90*/  LDCU UR4, c[0x0][0x50c] ;  /* 0x0000a180ff0477ac */ /* 0x000f620008000800 */
[----:B------:R-:W-:-:S02]  /*1ca0*/  @!P1 IMAD.WIDE.U32 R36, R23, R14, R36 ;  /* 0x0000000e17249225 */ /* 0x000fc400078e0024 */
[----:B------:R-:W-:Y:S02]  /*1cb0*/  LEA R215, R215, UR5, 0x1 ;  /* 0x00000005d7d77c11 */ /* 0x000fe4000f8e08ff */
[----:B------:R-:W-:Y:S01]  /*1cc0*/  @!P5 IMAD.IADD R17, R39, 0x1, R17 ;  /* 0x000000012711d824 */ /* 0x000fe200078e0211 */
[----:B------:R-:W4:Y:S01]  /*1cd0*/  @!P0 LDC.64 R6, c[0x0][0x380] ;  /* 0x0000e000ff068b82 */ /* 0x000f220000000a00 */
[----:B---3--:R-:W-:Y:S01]  /*1ce0*/  @!P5 LEA R10, P3, R38, R10, 0x1 ;  /* 0x0000000a260ad211 */ /* 0x008fe200078608ff */
[----:B------:R-:W-:Y:S01]  /*1cf0*/  @!PT LDS RZ, [RZ] ;  /* 0x00000000fffff984 */ /* 0x000fe20000000800 */
[----:B------:R-:W-:Y:S01]  /*1d00*/  @!PT LDS RZ, [RZ] ;  /* 0x00000000fffff984 */ /* 0x000fe20000000800 */
[----:B------:R-:W-:Y:S01]  /*1d10*/  @!PT LDS RZ, [RZ] ;  /* 0x00000000fffff984 */ /* 0x000fe20000000800 */
[----:B------:R-:W-:Y:S01]  /*1d20*/  @!P6 LDGSTS.E.BYPASS.LTC128B.128 [R215], desc[UR14][R28.64] ;  /* 0x000000001cd7efae */ /* 0x000fe2000b981a0e */
[----:B------:R-:W-:Y:S01]  /*1d30*/  @!P1 IADD3 R15, PT, PT, R37, R15, RZ ;  /* 0x0000000f250f9210 */ /* 0x000fe20007ffe0ff */
[----:B------:R-:W-:Y:S01]  /*1d40*/  IMAD.SHL.U32 R3, R84, 0x10, RZ ;  /* 0x0000001054037824 */ /* 0x000fe200078e00ff */
[----:B------:R-:W-:Y:S01]  /*1d50*/  @!P5 LEA.HI.X R11, R38, R11, R17, 0x1, P3 ;  /* 0x0000000b260bd211 */ /* 0x000fe200018f0c11 */
[----:B------:R-:W-:Y:S01]  /*1d60*/  @!P6 LDGSTS.E.BYPASS.LTC128B.128 [R215+0x2000], desc[UR14][R28.64+0x80] ;  /* 0x020000801cd7efae */ /* 0x000fe2000b981a0e */
[----:B--2---:R-:W-:-:S03]  /*1d70*/  @!P1 LEA R8, P2, R36, R8, 0x1 ;  /* 0x0000000824089211 */ /* 0x004fc600078408ff */
[----:B------:R-:W-:Y:S01]  /*1d80*/  @!P6 LDGSTS.E.BYPASS.LTC128B.128 [R215+0x4000], desc[UR14][R28.64+0x100] ;  /* 0x040001001cd7efae */ /* 0x000fe2000b981a0e */
[----:B------:R-:W-:Y:S01]  /*1d90*/  @!P1 LEA.HI.X R9, R36, R9, R15, 0x1, P2 ;  /* 0x0000000924099211 */ /* 0x000fe200010f0c0f */
[----:B------:R-:W-:Y:S02]  /*1da0*/  IMAD.IADD R15, R94, 0x1, -R203 ;  /* 0x000000015e0f7824 */ /* 0x000fe400078e0acb */
[----:B------:R-:W-:Y:S01]  /*1db0*/  @!P5 LDGSTS.E.BYPASS.LTC128B.128 [R215+0x800], desc[UR14][R10.64] ;  /* 0x008000000ad7dfae */ /* 0x000fe2000b981a0e */
[-C--:B-1----:R-:W-:Y:S02]  /*1dc0*/  @!P0 IMAD R25, R25, R12.reuse, RZ ;  /* 0x0000000c19198224 */ /* 0x082fe400078e02ff */
[----:B------:R-:W-:Y:S01]  /*1dd0*/  @!P0 IMAD.WIDE.U32 R34, R26, R12, R34 ;  /* 0x0000000c1a228225 */ /* 0x000fe200078e0022 */
[----:B------:R-:W-:Y:S01]  /*1de0*/  @!P5 LDGSTS.E.BYPASS.LTC128B.128 [R215+0x2800], desc[UR14][R10.64+0x80] ;  /* 0x028000800ad7dfae */ /* 0x000fe2000b981a0e */
[----:B------:R-:W-:Y:S02]  /*1df0*/  ISETP.GE.AND P6, PT, R18, R15, PT ;  /* 0x0000000f1200720c */ /* 0x000fe40003fc6270 */
[----:B------:R-:W-:Y:S01]  /*1e00*/  @!P0 IMAD R13, R26, R13, R25 ;  /* 0x0000000d1a0d8224 */ /* 0x000fe200078e0219 */
[----:B------:R1:W-:Y:S01]  /*1e10*/  @!P5 LDGSTS.E.BYPASS.LTC128B.128 [R215+0x4800], desc[UR14][R10.64+0x100] ;  /* 0x048001000ad7dfae */ /* 0x0003e2000b981a0e */
[----:B------:R-:W-:-:S02]  /*1e20*/  ISETP.GE.AND P5, PT, R22, R15, PT ;  /* 0x0000000f1600720c */ /* 0x000fc40003fa6270 */
[----:B------:R-:W-:Y:S01]  /*1e30*/  @!P0 IMAD.IADD R13, R35, 0x1, R13 ;  /* 0x00000001230d8824 */ /* 0x000fe200078e020d */
[----:B----4-:R-:W-:Y:S01]  /*1e40*/  @!P0 LEA R6, P2, R34, R6, 0x1 ;  /* 0x0000000622068211 */ /* 0x010fe200078408ff */
[----:B------:R-:W-:Y:S01]  /*1e50*/  @!P1 LDGSTS.E.BYPASS.LTC128B.128 [R215+0x1000], desc[UR14][R8.64] ;  /* 0x0100000008d79fae */ /* 0x000fe2000b981a0e */
[----:B------:R-:W-:Y:S02]  /*1e60*/  ISETP.GE.AND P3, PT, R0, R15, PT ;  /* 0x0000000f0000720c */ /* 0x000fe40003f66270 */
[----:B------:R-:W-:Y:S01]  /*1e70*/  @!P0 LEA.HI.X R7, R34, R7, R13, 0x1, P2 ;  /* 0x0000000722078211 */ /* 0x000fe200010f0c0d */
[----:B------:R-:W-:Y:S01]  /*1e80*/  @!P1 LDGSTS.E.BYPASS.LTC128B.128 [R215+0x3000], desc[UR14][R8.64+0x80] ;  /* 0x0300008008d79fae */ /* 0x000fe2000b981a0e */
[-C--:B------:R-:W-:Y:S01]  /*1e90*/  ISETP.GE.AND P4, PT, R20, R15.reuse, PT ;  /* 0x0000000f1400720c */ /* 0x080fe20003f86270 */
[----:B------:R-:W-:Y:S01]  /*1ea0*/  @!P6 IMAD.MOV.U32 R199, RZ, RZ, R197 ;  /* 0x000000ffffc7e224 */ /* 0x000fe200078e00c5 */
[-C--:B------:R-:W-:Y:S01]  /*1eb0*/  ISETP.GE.AND P2, PT, R22, R15.reuse, PT ;  /* 0x0000000f1600720c */ /* 0x080fe20003f46270 */
[----:B------:R2:W-:Y:S01]  /*1ec0*/  @!P1 LDGSTS.E.BYPASS.LTC128B.128 [R215+0x5000], desc[UR14][R8.64+0x100] ;  /* 0x0500010008d79fae */ /* 0x0005e2000b981a0e */
[----:B------:R-:W-:-:S03]  /*1ed0*/  ISETP.GE.AND P1, PT, R20, R15, PT ;  /* 0x0000000f1400720c */ /* 0x000fc60003f26270 */
[----:B------:R-:W-:Y:S02]  /*1ee0*/  @!P0 LDGSTS.E.BYPASS.LTC128B.128 [R215+0x1800], desc[UR14][R6.64] ;  /* 0x0180000006d78fae */ /* 0x000fe4000b981a0e */
[----:B------:R-:W-:Y:S02]  /*1ef0*/  @!P3 IMAD.MOV.U32 R196, RZ, RZ, R198 ;  /* 0x000000ffffc4b224 */ /* 0x000fe400078e00c6 */
[----:B------:R-:W-:Y:S02]  /*1f00*/  @!P0 LDGSTS.E.BYPASS.LTC128B.128 [R215+0x3800], desc[UR14][R6.64+0x80] ;  /* 0x0380008006d78fae */ /* 0x000fe4000b981a0e */
[----:B------:R-:W-:Y:S02]  /*1f10*/  @!P3 IMAD.WIDE.U32 R12, R84, 0x60, R196 ;  /* 0x00000060540cb825 */ /* 0x000fe400078e00c4 */
[----:B------:R3:W-:Y:S01]  /*1f20*/  @!P0 LDGSTS.E.BYPASS.LTC128B.128 [R215+0x5800], desc[UR14][R6.64+0x100] ;  /* 0x0580010006d78fae */ /* 0x0007e2000b981a0e */
[----:B-1----:R-:W-:-:S03]  /*1f30*/  @!P5 LEA R10, P0, R3, R198, 0x1 ;  /* 0x000000c6030ad211 */ /* 0x002fc600078008ff */
[----:B------:R-:W-:Y:S01]  /*1f40*/  @!P6 LDGSTS.E.BYPASS.LTC128B.128 [R215+0x6000], desc[UR14][R198.64] ;  /* 0x06000000c6d7efae */ /* 0x000fe2000b981a0e */
[-C--:B------:R-:W-:Y:S02]  /*1f50*/  @!P5 LEA.HI.X R11, R3, R197.reuse, R90, 0x1, P0 ;  /* 0x000000c5030bd211 */ /* 0x080fe400000f0c5a */
[C---:B------:R-:W-:Y:S01]  /*1f60*/  @!P4 LEA R16, P0, R84.reuse, R198, 0x6 ;  /* 0x000000c65410c211 */ /* 0x040fe200078030ff */
[----:B------:R-:W-:Y:S03]  /*1f70*/  @!P6 LDGSTS.E.BYPASS.LTC128B.128 [R215+0x8000], desc[UR14][R198.64+0x80] ;  /* 0x08000080c6d7efae */ /* 0x000fe6000b981a0e */
[----:B------:R-:W-:Y:S01]  /*1f80*/  @!P4 LEA.HI.X R17, R84, R197, R85, 0x6, P0 ;  /* 0x000000c55411c211 */ /* 0x000fe200000f3455 */
[----:B------:R1:W-:Y:S01]  /*1f90*/  @!P6 LDGSTS.E.BYPASS.LTC128B.128 [R215+0xa000], desc[UR14][R198.64+0x100] ;  /* 0x0a000100c6d7efae */ /* 0x0003e2000b981a0e */
[----:B--2---:R-:W-:-:S03]  /*1fa0*/  @!P3 IMAD R8, R85, 0x60, RZ ;  /* 0x000000605508b824 */ /* 0x004fc600078e02ff */
[----:B------:R-:W-:Y:S01]  /*1fb0*/  @!P5 LDGSTS.E.BYPASS.LTC128B.128 [R215+0x6800], desc[UR14][R10.64] ;  /* 0x068000000ad7dfae */ /* 0x000fe2000b981a0e */
[----:B------:R-:W-:Y:S01]  /*1fc0*/  @!P3 IMAD.IADD R13, R13, 0x1, R8 ;  /* 0x000000010d0db824 */ /* 0x000fe200078e0208 */
[----:B------:R-:W-:Y:S02]  /*1fd0*/  IADD3 R8, P0, PT, R184, R24, RZ ;  /* 0x00000018b8087210 */ /* 0x000fe40007f1e0ff */
[----:B------:R-:W-:Y:S04]  /*1fe0*/  @!P5 LDGSTS.E.BYPASS.LTC128B.128 [R215+0x8800], desc[UR14][R10.64+0x80] ;  /* 0x088000800ad7dfae */ /* 0x000fe8000b981a0e */
[----:B------:R2:W-:Y:S01]  /*1ff0*/  @!P5 LDGSTS.E.BYPASS.LTC128B.128 [R215+0xa800], desc[UR14][R10.64+0x100] ;  /* 0x0a8001000ad7dfae */ /* 0x0005e2000b981a0e */
[----:B------:R-:W-:Y:S01]  /*2000*/  IMAD.X R9, RZ, RZ, R21, P0 ;  /* 0x000000ffff097224 */ /* 0x000fe200000e0615 */
[----:B------:R-:W-:-:S02]  /*2010*/  ISETP.GE.AND P5, PT, R0, R15, PT ;  /* 0x0000000f0000720c */ /* 0x000fc40003fa6270 */
[----:B------:R-:W-:Y:S01]  /*2020*/  @!P4 LDGSTS.E.BYPASS.LTC128B.128 [R215+0x7000], desc[UR14][R16.64] ;  /* 0x0700000010d7cfae */ /* 0x000fe2000b981a0e */
[----:B------:R-:W-:Y:S01]  /*2030*/  IMAD.WIDE.U32 R8, R18, R4, R8 ;  /* 0x0000000412087225 */ /* 0x000fe200078e0008 */
[----:B---3--:R-:W-:Y:S02]  /*2040*/  LOP3.LUT R6, R186, 0x8, RZ, 0xc0, !PT ;  /* 0x00000008ba067812 */ /* 0x008fe400078ec0ff */
[----:B------:R-:W-:Y:S01]  /*2050*/  @!P4 LDGSTS.E.BYPASS.LTC128B.128 [R215+0x9000], desc[UR14][R16.64+0x80] ;  /* 0x0900008010d7cfae */ /* 0x000fe2000b981a0e */
[----:B------:R-:W-:Y:S01]  /*2060*/  IMAD R19, R18, R5, R9 ;  /* 0x0000000512137224 */ /* 0x000fe200078e0209 */
[----:B------:R-:W-:Y:S02]  /*2070*/  LEA R200, P0, R8, UR6, 0x1 ;  /* 0x0000000608c87c11 */ /* 0x000fe4000f8008ff */
[----:B------:R-:W-:Y:S01]  /*2080*/  @!P4 LDGSTS.E.BYPASS.LTC128B.128 [R215+0xb000], desc[UR14][R16.64+0x100] ;  /* 0x0b00010010d7cfae */ /* 0x000fe2000b981a0e */
[----:B------:R-:W-:Y:S02]  /*2090*/  LOP3.LUT R0, R184, 0x1c0, R88, 0xf8, !PT ;  /* 0x000001c0b8007812 */ /* 0x000fe400078ef858 */
[----:B-1----:R-:W-:Y:S01]  /*20a0*/  LEA.HI.X R199, R8, UR7, R19, 0x1, P0 ;  /* 0x0000000708c77c11 */ /* 0x002fe200080f0c13 */
[----:B------:R-:W-:Y:S01]  /*20b0*/  @!P3 LDGSTS.E.BYPASS.LTC128B.128 [R215+0x7800], desc[UR14][R12.64] ;  /* 0x078000000cd7bfae */ /* 0x000fe2000b981a0e */
[----:B------:R-:W-:Y:S01]  /*20c0*/  SHF.L.U32 R9, R4, 0x4, RZ ;  /* 0x0000000404097819 */ /* 0x000fe200000006ff */
[----:B------:R-:W-:Y:S01]  /*20d0*/  @!P5 IMAD R7, R5, 0x60, RZ ;  /* 0x000000600507d824 */ /* 0x000fe200078e02ff */
[C---:B------:R-:W-:Y:S01]  /*20e0*/  LOP3.LUT R87, R0.reuse, R87, RZ, 0x3c, !PT ;  /* 0x0000005700577212 */ /* 0x040fe200078e3cff */
[----:B------:R-:W-:Y:S01]  /*20f0*/  @!P3 LDGSTS.E.BYPASS.LTC128B.128 [R215+0x9800], desc[UR14][R12.64+0x80] ;  /* 0x098000800cd7bfae */ /* 0x000fe2000b981a0e */
[----:B------:R-:W-:Y:S01]  /*2100*/  @!P5 IMAD.MOV.U32 R201, RZ, RZ, R199 ;  /* 0x000000ffffc9d224 */ /* 0x000fe200078e00c7 */
[----:B------:R-:W-:-:S02]  /*2110*/  LOP3.LUT R6, R0, R6, RZ, 0x3c, !PT ;  /* 0x0000000600067212 */ /* 0x000fc400078e3cff */
[----:B------:R1:W-:Y:S01]  /*2120*/  @!P3 LDGSTS.E.BYPASS.LTC128B.128 [R215+0xb800], desc[UR14][R12.64+0x100] ;  /* 0x0b8001000cd7bfae */ /* 0x0003e2000b981a0e */
[C---:B------:R-:W-:Y:S02]  /*2130*/  SHF.L.U64.HI R0, R4.reuse, 0x4, R5 ;  /* 0x0000000404007819 */ /* 0x040fe40000010205 */
[CC--:B--2---:R-:W-:Y:S01]  /*2140*/  @!P2 LEA R10, P3, R9.reuse, R200.reuse, 0x1 ;  /* 0x000000c8090aa211 */ /* 0x0c4fe200078608ff */
[----:B------:R-:W0:Y:S01]  /*2150*/  LDGDEPBAR ;  /* 0x00000000000079af */ /* 0x000e220000000000 */
[----:B------:R-:W-:Y:S01]  /*2160*/  @!P1 LEA R8, P0, R4, R200, 0x6 ;  /* 0x000000c804089211 */ /* 0x000fe200078030ff */
[----:B------:R-:W-:Y:S01]  /*2170*/  IMAD R93, R6, 0x2, R93 ;  /* 0x00000002065d7824 */ /* 0x000fe200078e025d */
[-C--:B------:R-:W-:Y:S02]  /*2180*/  @!P2 LEA.HI.X R11, R9, R199.reuse, R0, 0x1, P3 ;  /* 0x000000c7090ba211 */ /* 0x080fe400018f0c00 */
[----:B------:R-:W-:Y:S02]  /*2190*/  LOP3.LUT R0, R185, 0x200, R88, 0xf8, !PT ;  /* 0x00000200b9007812 */ /* 0x000fe400078ef858 */
[----:B------:R-:W-:-:S02]  /*21a0*/  @!P1 LEA.HI.X R9, R4, R199, R5, 0x6, P0 ;  /* 0x000000c704099211 */ /* 0x000fc400000f3405 */
[----:B------:R-:W-:Y:S01]  /*21b0*/  IADD3 R91, PT, PT, R93, UR5, RZ ;  /* 0x000000055d5b7c10 */ /* 0x000fe2000fffe0ff */
[----:B------:R-:W-:Y:S01]  /*21c0*/  IMAD.IADD R0, R87, 0x1, R0 ;  /* 0x0000000157007824 */ /* 0x000fe200078e0200 */
[----:B------:R-:W-:-:S04]  /*21d0*/  LOP3.LUT P0, RZ, R186, 0x4, RZ, 0xc0, !PT ;  /* 0x00000004baff7812 */ /* 0x000fc8000780c0ff */
[----:B------:R-:W-:Y:S02]  /*21e0*/  LEA R99, R0, UR5, 0x1 ;  /* 0x0000000500637c11 */ /* 0x000fe4000f8e08ff */
[----:B------:R-:W-:-:S05]  /*21f0*/  SEL R86, R86, 0xffffffc0, !P0 ;  /* 0xffffffc056567807 */ /* 0x000fca0004000000 */
[----:B------:R-:W-:Y:S01]  /*2200*/  IMAD.IADD R97, R99, 0x1, R86 ;  /* 0x0000000163617824 */ /* 0x000fe200078e0256 */
[----:B------:R-:W-:-:S04]  /*2210*/  DEPBAR.LE SB0, 0x0 ;  /* 0x000080000000791a */ /* 0x000fc80000000000 */
[----:B-1----:R-:W-:-:S04]  /*2220*/  @!P5 IMAD.WIDE.U32 R12, R4, 0x60, R200 ;  /* 0x00000060040cd825 */ /* 0x002fc800078e00c8 */
[----:B------:R-:W-:Y:S01]  /*2230*/  @!P6 IMAD.MOV.U32 R201, RZ, RZ, R199 ;  /* 0x000000ffffc9e224 */ /* 0x000fe200078e00c7 */
[----:B------:R-:W-:Y:S01]  /*2240*/  BAR.SYNC.DEFER_BLOCKING 0x0 ;  /* 0x0000000000007b1d */ /* 0x000fe20000010000 */
[----:B------:R-:W-:Y:S02]  /*2250*/  @!P5 IMAD.IADD R7, R13, 0x1, R7 ;  /* 0x000000010d07d824 */ /* 0x000fe400078e0207 */
[----:B------:R-:W-:-:S03]  /*2260*/  @!P5 IMAD.MOV.U32 R6, RZ, RZ, R12 ;  /* 0x000000ffff06d224 */ /* 0x000fc600078e000c */
        /* <DEDUP_REMOVED lines=51> */
[----:B------:R-:W1:Y:S04]  /*25a0*/  LDSM.16.M88.4 R20, [R92+0x7000] ;  /* 0x007000005c14783b */ /* 0x000e680000000200 */
[----:B------:R-:W1:Y:S04]  /*25b0*/  LDSM.16.M88.4 R12, [R92+0x7800] ;  /* 0x007800005c0c783b */ /* 0x000e680000000200 */
[----:B------:R-:W-:Y:S01]  /*25c0*/  LDSM.16.M88.4 R16, [R97] ;  /* 0x000000006110783b */ /* 0x000fe20000000200 */
[C---:B---3--:R-:W-:Y:S03]  /*25d0*/  HMMA.16816.F32 R48, R72.reuse, R44, RZ ;  /* 0x0000002c4830723c */ /* 0x048fe600000018ff */
[----:B--2---:R-:W2:Y:S04]  /*25e0*/  LDSM.16.M88.4 R4, [R91+0x6000] ;  /* 0x006000005b04783b */ /* 0x004ea80000000200 */
        /* <DEDUP_REMOVED lines=159> */
[C---:B-----5:R-:W-:Y:S01]  /*2fe0*/  HMMA.16816.F32 R64, R48.reuse, R4, R64 ;  /* 0x000000043040723c */ /* 0x060fe20000001840 */
[----:B------:R-:W-:Y:S01]  /*2ff0*/  FMUL.FTZ R4, R39, UR4 ;  /* 0x0000000427047c20 */ /* 0x000fe20008410000 */
[----:B------:R-:W-:Y:S06]  /*3000*/  MUFU.TANH R22, R22 ;  /* 0x0000001600167308 */ /* 0x000fec0000002400 */
[----:B------:R-:W-:Y:S01]  /*3010*/  HMMA.16816.F32 R72, R48, R6, R72 ;  /* 0x000000063048723c */ /* 0x000fe20000001848 */
[----:B------:R-:W-:Y:S01]  /*3020*/  IMAD.SHL.U32 R6, R186, 0x2, RZ ;  /* 0x00000002ba067824 */ /* 0x000fe200078e00ff */
[----:B------:R-:W5:Y:S04]  /*3030*/  MUFU.TANH R41, R41 ;  /* 0x0000002900297308 */ /* 0x000f680000002400 */
[----:B------:R-:W-:-:S02]  /*3040*/  LOP3.LUT R6, R6, 0x6, RZ, 0xc0, !PT ;  /* 0x0000000606067812 */ /* 0x000fc400078ec0ff */
[----:B------:R-:W-:Y:S01]  /*3050*/  HMMA.16816.F32 R60, R16, R10, R60 ;  /* 0x0000000a103c723c */ /* 0x000fe2000000183c */
[----:B------:R-:W2:Y:S01]  /*3060*/  LDSM.16.M88.4 R8, [R89+0xb800] ;  /* 0x00b800005908783b */ /* 0x000ea20000000200 */
[----:B------:R-:W-:Y:S01]  /*3070*/  MUFU.TANH R24, R24 ;  /* 0x0000001800187308 */ /* 0x000fe20000002400 */
[----:B------:R-:W-:-:S05]  /*3080*/  DEPBAR.LE SB0, 0x0 ;  /* 0x000080000000791a */ /* 0x000fca0000000000 */
[C---:B-1----:R-:W-:Y:S02]  /*3090*/  HMMA.16816.F32 R64, R16.reuse, R12, R64 ;  /* 0x0000000c1040723c */ /* 0x042fe40000001840 */
[----:B------:R-:W1:Y:S06]  /*30a0*/  MUFU.TANH R36, R36 ;  /* 0x0000002400247308 */ /* 0x000e6c0000002400 */
[----:B------:R-:W-:Y:S01]  /*30b0*/  HMMA.16816.F32 R72, R16, R14, R72 ;  /* 0x0000000e1048723c */ /* 0x000fe20000001848 */
[----:B------:R-:W-:Y:S01]  /*30c0*/  IADD3 R19, PT, PT, R203, R6, RZ ;  /* 0x00000006cb137210 */ /* 0x000fe20007ffe0ff */
[----:B------:R-:W-:Y:S03]  /*30d0*/  MUFU.TANH R25, R25 ;  /* 0x0000001900197308 */ /* 0x000fe60000002400 */
[C---:B------:R-:W-:Y:S01]  /*30e0*/  ISETP.GE.AND P1, PT, R19.reuse, R94, PT ;  /* 0x0000005e1300720c */ /* 0x040fe20003f26270 */
[----:B------:R-:W-:-:S02]  /*30f0*/  VIADD R5, R19, 0x1 ;  /* 0x0000000113057836 */ /* 0x000fc40000000000 */
[C---:B------:R-:W-:Y:S01]  /*3100*/  HMMA.16816.F32 R60, R52.reuse, R58, R60 ;  /* 0x0000003a343c723c */ /* 0x040fe2000000183c */
[----:B---3--:R-:W-:Y:S01]  /*3110*/  FSEL R70, R70, -INF , !P1 ;  /* 0xff80000046467808 */ /* 0x008fe20004800000 */
[----:B------:R-:W-:Y:S01]  /*3120*/  VIADD R7, R19, 0x9 ;  /* 0x0000000913077836 */ /* 0x000fe20000000000 */
[-C--:B------:R-:W-:Y:S01]  /*3130*/  ISETP.GE.AND P4, PT, R5, R94.reuse, PT ;  /* 0x0000005e0500720c */ /* 0x080fe20003f86270 */
[----:B------:R-:W-:Y:S01]  /*3140*/  VIADD R5, R19, 0x10 ;  /* 0x0000001013057836 */ /* 0x000fe20000000000 */
[----:B------:R-:W-:Y:S01]  /*3150*/  FSEL R13, R68, -INF , !P1 ;  /* 0xff800000440d7808 */ /* 0x000fe20004800000 */
[----:B------:R-:W3:Y:S01]  /*3160*/  MUFU.TANH R4, R4 ;  /* 0x0000000400047308 */ /* 0x000ee20000002400 */
[----:B------:R-:W-:Y:S01]  /*3170*/  FSEL R18, R71, -INF , !P4 ;  /* 0xff80000047127808 */ /* 0x000fe20006000000 */
[----:B------:R-:W-:Y:S01]  /*3180*/  HMMA.16816.F32 R32, R52, R56, R32 ;  /* 0x000000383420723c */ /* 0x000fe20000001820 */
[----:B------:R-:W-:Y:S01]  /*3190*/  ISETP.GE.AND P3, PT, R5, R94, PT ;  /* 0x0000005e0500720c */ /* 0x000fe20003f66270 */
[----:B------:R-:W-:Y:S01]  /*31a0*/  VIADD R5, R19, 0x11 ;  /* 0x0000001113057836 */ /* 0x000fe20000000000 */
[----:B------:R-:W-:-:S02]  /*31b0*/  FSEL R69, R69, -INF , !P4 ;  /* 0xff80000045457808 */ /* 0x000fc40006000000 */
[-C--:B------:R-:W-:Y:S02]  /*31c0*/  ISETP.GE.AND P5, PT, R7, R94.reuse, PT ;  /* 0x0000005e0700720c */ /* 0x080fe40003fa6270 */
[-C--:B------:R-:W-:Y:S01]  /*31d0*/  ISETP.GE.AND P1, PT, R5, R94.reuse, PT ;  /* 0x0000005e0500720c */ /* 0x080fe20003f26270 */
[C---:B------:R-:W-:Y:S01]  /*31e0*/  VIADD R5, R19.reuse, 0x18 ;  /* 0x0000001813057836 */ /* 0x040fe20000000000 */
[C---:B--2---:R-:W-:Y:S01]  /*31f0*/  HMMA.16816.F32 R64, R52.reuse, R8, R64 ;  /* 0x000000083440723c */ /* 0x044fe20000001840 */
[----:B------:R-:W-:Y:S02]  /*3200*/  VIADD R9, R19, 0x8 ;  /* 0x0000000813097836 */ /* 0x000fe40000000000 */
[----:B------:R-:W-:Y:S01]  /*3210*/  FMUL.FTZ R61, R61, UR4 ;  /* 0x000000043d3d7c20 */ /* 0x000fe20008410000 */
[----:B------:R-:W-:Y:S01]  /*3220*/  FMUL.FTZ R63, R63, UR4 ;  /* 0x000000043f3f7c20 */ /* 0x000fe20008410000 */
[-C--:B------:R-:W-:Y:S01]  /*3230*/  ISETP.GE.AND P4, PT, R5, R94.reuse, PT ;  /* 0x0000005e0500720c */ /* 0x080fe20003f86270 */
[----:B------:R-:W-:Y:S01]  /*3240*/  VIADD R5, R19, 0x19 ;  /* 0x0000001913057836 */ /* 0x000fe20000000000 */
[-C--:B------:R-:W-:Y:S01]  /*3250*/  ISETP.GE.AND P6, PT, R9, R94.reuse, PT ;  /* 0x0000005e0900720c */ /* 0x080fe20003fc6270 */
[----:B------:R-:W-:Y:S01]  /*3260*/  MUFU.TANH R145, R61 ;  /* 0x0000003d00917308 */ /* 0x000fe20000002400 */
[----:B------:R-:W-:Y:S01]  /*3270*/  HMMA.16816.F32 R72, R52, R10, R72 ;  /* 0x0000000a3448723c */ /* 0x000fe20000001848 */
[----:B------:R-:W-:Y:S01]  /*3280*/  FSEL R6, R45, -INF , !P5 ;  /* 0xff8000002d067808 */ /* 0x000fe20006800000 */
[----:B------:R-:W-:Y:S01]  /*3290*/  FMUL.FTZ R32, R32, UR4 ;  /* 0x0000000420207c20 */ /* 0x000fe20008410000 */
[----:B------:R-:W-:Y:S01]  /*32a0*/  FSEL R16, R21, -INF , !P6 ;  /* 0xff80000015107808 */ /* 0x000fe20007000000 */
[----:B------:R-:W-:Y:S01]  /*32b0*/  FMUL.FTZ R34, R34, UR4 ;  /* 0x0000000422227c20 */ /* 0x000fe20008410000 */
[----:B------:R-:W-:Y:S01]  /*32c0*/  FSEL R15, R44, -INF , !P6 ;  /* 0xff8000002c0f7808 */ /* 0x000fe20007000000 */
[----:B------:R-:W-:Y:S01]  /*32d0*/  FMUL.FTZ R33, R33, UR4 ;  /* 0x0000000421217c20 */ /* 0x000fe20008410000 */
[-C--:B------:R-:W-:Y:S01]  /*32e0*/  ISETP.GE.AND P6, PT, R5, R94.reuse, PT ;  /* 0x0000005e0500720c */ /* 0x080fe20003fc6270 */
[----:B------:R-:W-:Y:S01]  /*32f0*/  VIADD R5, R19, 0x20 ;  /* 0x0000002013057836 */ /* 0x000fe20000000000 */
[----:B------:R-:W-:Y:S01]  /*3300*/  FSEL R17, R20, -INF , !P5 ;  /* 0xff80000014117808 */ /* 0x000fe20006800000 */
[----:B------:R-:W2:Y:S01]  /*3310*/  MUFU.TANH R178, R63 ;  /* 0x0000003f00b27308 */ /* 0x000ea20000002400 */
[----:B----4-:R-:W-:Y:S01]  /*3320*/  FSEL R14, R40, -INF , !P3 ;  /* 0xff800000280e7808 */ /* 0x010fe20005800000 */
[----:B------:R-:W-:Y:S01]  /*3330*/  FMUL.FTZ R35, R35, UR4 ;  /* 0x0000000423237c20 */ /* 0x000fe20008410000 */
[-C--:B------:R-:W-:Y:S01]  /*3340*/  ISETP.GE.AND P5, PT, R5, R94.reuse, PT ;  /* 0x0000005e0500720c */ /* 0x080fe20003fa6270 */
[----:B------:R-:W-:Y:S01]  /*3350*/  FMUL.FTZ R60, R60, UR4 ;  /* 0x000000043c3c7c20 */ /* 0x000fe20008410000 */
[----:B------:R-:W-:Y:S01]  /*3360*/  IADD3 R5, PT, PT, R19, 0x21, RZ ;  /* 0x0000002113057810 */ /* 0x000fe20007ffe0ff */
[----:B------:R-:W-:Y:S01]  /*3370*/  FMUL.FTZ R62, R62, UR4 ;  /* 0x000000043e3e7c20 */ /* 0x000fe20008410000 */
[----:B------:R-:W-:Y:S01]  /*3380*/  FSEL R11, R23, -INF , !P3 ;  /* 0xff800000170b7808 */ /* 0x000fe20005800000 */
[----:B------:R-:W-:Y:S01]  /*3390*/  MUFU.TANH R163, R32 ;  /* 0x0000002000a37308 */ /* 0x000fe20000002400 */
[-C--:B------:R-:W-:Y:S01]  /*33a0*/  ISETP.GE.AND P3, PT, R5, R94.reuse, PT ;  /* 0x0000005e0500720c */ /* 0x080fe20003f66270 */
[----:B------:R-:W-:Y:S01]  /*33b0*/  VIADD R5, R19, 0x28 ;  /* 0x0000002813057836 */ /* 0x000fe20000000000 */
[----:B-----5:R-:W-:Y:S01]  /*33c0*/  FSEL R12, R41, -INF , !P1 ;  /* 0xff800000290c7808 */ /* 0x020fe20004800000 */
[C---:B------:R-:W-:Y:S01]  /*33d0*/  VIADD R9, R19.reuse, 0x29 ;  /* 0x0000002913097836 */ /* 0x040fe20000000000 */
[----:B------:R-:W-:Y:S01]  /*33e0*/  FSEL R7, R22, -INF , !P1 ;  /* 0xff80000016077808 */ /* 0x000fe20004800000 */
[----:B------:R-:W-:Y:S01]  /*33f0*/  VIADD R21, R19, 0x30 ;  /* 0x0000003013157836 */ /* 0x000fe20000000000 */
[-C--:B------:R-:W-:Y:S01]  /*3400*/  ISETP.GE.AND P1, PT, R5, R94.reuse, PT ;  /* 0x0000005e0500720c */ /* 0x080fe20003f26270 */
[----:B------:R-:W4:Y:S01]  /*3410*/  MUFU.TANH R146, R34 ;  /* 0x0000002200927308 */ /* 0x000f220000002400 */
[----:B------:R-:W-:Y:S01]  /*3420*/  FMUL.FTZ R64, R64, UR4 ;  /* 0x0000000440407c20 */ /* 0x000fe20008410000 */
[----:B------:R-:W-:Y:S01]  /*3430*/  FMUL.FTZ R66, R66, UR4 ;  /* 0x0000000442427c20 */ /* 0x000fe20008410000 */
[----:B------:R-:W-:Y:S01]  /*3440*/  FMUL.FTZ R65, R65, UR4 ;  /* 0x0000000441417c20 */ /* 0x000fe20008410000 */
[----:B------:R-:W-:Y:S01]  /*3450*/  FMUL.FTZ R67, R67, UR4 ;  /* 0x0000000443437c20 */ /* 0x000fe20008410000 */
[----:B------:R-:W-:Y:S01]  /*3460*/  FMUL.FTZ R72, R72, UR4 ;  /* 0x0000000448487c20 */ /* 0x000fe20008410000 */
[----:B------:R-:W-:Y:S01]  /*3470*/  FMUL.FTZ R74, R74, UR4 ;  /* 0x000000044a4a7c20 */ /* 0x000fe20008410000 */
[----:B-1----:R-:W-:Y:S01]  /*3480*/  FSEL R10, R36, -INF , !P4 ;  /* 0xff800000240a7808 */ /* 0x002fe20006000000 */
[----:B------:R-:W-:Y:S01]  /*3490*/  MUFU.TANH R159, R33 ;  /* 0x00000021009f7308 */ /* 0x000fe20000002400 */
[----:B------:R-:W-:Y:S01]  /*34a0*/  FSEL R5, R24, -INF , !P4 ;  /* 0xff80000018057808 */ /* 0x000fe20006000000 */
[----:B------:R-:W-:Y:S01]  /*34b0*/  FMUL.FTZ R75, R75, UR4 ;  /* 0x000000044b4b7c20 */ /* 0x000fe20008410000 */
[----:B------:R-:W-:Y:S01]  /*34c0*/  FMUL.FTZ R73, R73, UR4 ;  /* 0x0000000449497c20 */ /* 0x000fe20008410000 */
[----:B------:R-:W-:-:S02]  /*34d0*/  ISETP.GE.AND P4, PT, R9, R94, PT ;  /* 0x0000005e0900720c */ /* 0x000fc40003f86270 */
[----:B---3--:R-:W-:Y:S02]  /*34e0*/  FSEL R8, R4, -INF , !P6 ;  /* 0xff80000004087808 */ /* 0x008fe40007000000 */
[----:B------:R-:W1:Y:S01]  /*34f0*/  MUFU.TANH R144, R35 ;  /* 0x0000002300907308 */ /* 0x000e620000002400 */
[----:B------:R-:W-:Y:S02]  /*3500*/  FSEL R9, R25, -INF , !P6 ;  /* 0xff80000019097808 */ /* 0x000fe40007000000 */
[----:B------:R-:W-:Y:S01]  /*3510*/  ISETP.GE.AND P6, PT, R21, R94, PT ;  /* 0x0000005e1500720c */ /* 0x000fe20003fc6270 */
[----:B------:R-:W-:Y:S01]  /*3520*/  VIADD R21, R19, 0x31 ;  /* 0x0000003113157836 */ /* 0x000fe20000000000 */
[----:B--2---:R-:W-:Y:S02]  /*3530*/  FSEL R178, R178, -INF , !P4 ;  /* 0xff800000b2b27808 */ /* 0x004fe40006000000 */
[----:B------:R-:W-:Y:S01]  /*3540*/  FSEL R145, R145, -INF , !P4 ;  /* 0xff80000091917808 */ /* 0x000fe20006000000 */
[----:B------:R-:W2:Y:S01]  /*3550*/  MUFU.TANH R147, R60 ;  /* 0x0000003c00937308 */ /* 0x000ea20000002400 */
[----:B------:R-:W-:-:S02]  /*3560*/  ISETP.NE.AND P4, PT, R2, 0x1, PT ;  /* 0x000000010200780c */ /* 0x000fc40003f85270 */
[----:B----4-:R-:W-:Y:S02]  /*3570*/  FSEL R146, R146, -INF , !P5 ;  /* 0xff80000092927808 */ /* 0x010fe40006800000 */
[----:B------:R-:W-:Y:S02]  /*3580*/  FSEL R163, R163, -INF , !P5 ;  /* 0xff800000a3a37808 */ /* 0x000fe40006800000 */
[-C--:B------:R-:W-:Y:S01]  /*3590*/  ISETP.GE.AND P5, PT, R21, R94.reuse, PT ;  /* 0x0000005e1500720c */ /* 0x080fe20003fa6270 */
[----:B------:R-:W3:Y:S01]  /*35a0*/  MUFU.TANH R168, R62 ;  /* 0x0000003e00a87308 */ /* 0x000ee20000002400 */
[C---:B------:R-:W-:Y:S01]  /*35b0*/  VIADD R21, R19.reuse, 0x38 ;  /* 0x0000003813157836 */ /* 0x040fe20000000000 */
[----:B-1----:R-:W-:Y:S01]  /*35c0*/  FSEL R144, R144, -INF , !P3 ;  /* 0xff80000090907808 */ /* 0x002fe20005800000 */
[----:B------:R-:W-:Y:S01]  /*35d0*/  VIADD R19, R19, 0x39 ;  /* 0x0000003913137836 */ /* 0x000fe20000000000 */
[----:B------:R-:W-:Y:S02]  /*35e0*/  FSEL R159, R159, -INF , !P3 ;  /* 0xff8000009f9f7808 */ /* 0x000fe40005800000 */
[----:B------:R-:W-:-:S02]  /*35f0*/  ISETP.GE.AND P3, PT, R21, R94, PT ;  /* 0x0000005e1500720c */ /* 0x000fc40003f66270 */
        /* <DEDUP_REMOVED lines=32> */
.L_x_3105:
        /* <DEDUP_REMOVED lines=59> */
.L_x_3106:
        /* <DEDUP_REMOVED lines=25> */
.L_x_3104:
[----:B-1----:R-:W-:Y:S01]  /*3d40*/  FMNMX3.FTZ R20, R13, R69, R15, !PT ;  /* 0x000000450d147276 */ /* 0x002fe2000781000f */
        /* <DEDUP_REMOVED lines=311> */
.L_x_3111:
        /* <DEDUP_REMOVED lines=90> */
.L_x_3108:
[----:B------:R-:W-:Y:S02]  /*5660*/  LEA R215, R215, UR5, 0x1 ;  /* 0x00000005d7d77c11 */ /* 0x000fe4000f8e08ff */
[-C--:B------:R-:W-:Y:S02]  /*5670*/  MOV R201, R199.reuse ;  /* 0x000000c700c97202 */ /* 0x080fe40000000f00 */
[C---:B------:R-:W-:Y:S02]  /*5680*/  SHF.L.U32 R135, R134.reuse, 0x5, RZ ;  /* 0x0000000586877819 */ /* 0x040fe400000006ff */
[----:B------:R-:W-:Y:S01]  /*5690*/  SHF.L.U64.HI R134, R134, 0x5, R133 ;  /* 0x0000000586867819 */ /* 0x000fe20000010285 */
[----:B------:R-:W-:Y:S01]  /*56a0*/  @!PT LDS RZ, [RZ] ;  /* 0x00000000fffff984 */ /* 0x000fe20000000800 */
[----:B------:R-:W-:Y:S01]  /*56b0*/  @!PT LDS RZ, [RZ] ;  /* 0x00000000fffff984 */ /* 0x000fe20000000800 */
[----:B------:R-:W-:Y:S01]  /*56c0*/  @!PT LDS RZ, [RZ] ;  /* 0x00000000fffff984 */ /* 0x000fe20000000800 */
[----:B------:R-:W-:Y:S01]  /*56d0*/  LDGSTS.E.BYPASS.LTC128B.128 [R215+0xc000], desc[UR14][R200.64] ;  /* 0x0c000000c8d77fae */ /* 0x000fe2000b981a0e */
[C---:B------:R-:W-:Y:S02]  /*56e0*/  IADD3 R216, P0, PT, R135.reuse, R200, RZ ;  /* 0x000000c887d87210 */ /* 0x040fe40007f1e0ff */
[----:B------:R-:W-:Y:S03]  /*56f0*/  LOP3.LUT R3, R132, 0x400, RZ, 0xc0, !PT ;  /* 0x0000040084037812 */ /* 0x000fe600078ec0ff */
[----:B------:R-:W-:Y:S01]  /*5700*/  LDGSTS.E.BYPASS.LTC128B.128 [R215+0xe000], desc[UR14][R200.64+0x80] ;  /* 0x0e000080c8d77fae */ /* 0x000fe2000b981a0e */
[----:B------:R-:W-:Y:S02]  /*5710*/  IADD3.X R217, PT, PT, R134, R199, RZ, P0, !PT ;  /* 0x000000c786d97210 */ /* 0x000fe400007fe4ff */
[C---:B------:R-:W-:Y:S03]  /*5720*/  IADD3 R218, P2, PT, R135.reuse, R216, RZ ;  /* 0x000000d887da7210 */ /* 0x040fe60007f5e0ff */
[----:B------:R-:W-:Y:S01]  /*5730*/  LDGSTS.E.BYPASS.LTC128B.128 [R215+0x10000], desc[UR14][R200.64+0x100] ;  /* 0x10000100c8d77fae */ /* 0x000fe2000b981a0e */
[----:B------:R-:W-:Y:S02]  /*5740*/  LEA R194, R194, R3, 0x1 ;  /* 0x00000003c2c27211 */ /* 0x000fe400078e08ff */
[----:B------:R-:W-:Y:S03]  /*5750*/  IADD3.X R219, PT, PT, R134, R217, RZ, P2, !PT ;  /* 0x000000d986db7210 */ /* 0x000fe600017fe4ff */
[----:B------:R-:W-:Y:S01]  /*5760*/  LDGSTS.E.BYPASS.LTC128B.128 [R215+0xc800], desc[UR14][R216.64] ;  /* 0x0c800000d8d77fae */ /* 0x000fe2000b981a0e */
[----:B------:R-:W-:Y:S02]  /*5770*/  IADD3 R220, P0, PT, R135, R218, RZ ;  /* 0x000000da87dc7210 */ /* 0x000fe40007f1e0ff */
[----:B------:R-:W-:Y:S03]  /*5780*/  LEA R196, R2, UR5, 0x1 ;  /* 0x0000000502c47c11 */ /* 0x000fe6000f8e08ff */
[----:B------:R-:W-:Y:S01]  /*5790*/  LDGSTS.E.BYPASS.LTC128B.128 [R215+0xe800], desc[UR14][R216.64+0x80] ;  /* 0x0e800080d8d77fae */ /* 0x000fe2000b981a0e */
[----:B------:R-:W-:Y:S02]  /*57a0*/  IADD3.X R221, PT, PT, R134, R219, RZ, P0, !PT ;  /* 0x000000db86dd7210 */ /* 0x000fe400007fe4ff */
[----:B------:R-:W-:Y:S03]  /*57b0*/  LOP3.LUT P0, RZ, R186, 0x2, RZ, 0xc0, !PT ;  /* 0x00000002baff7812 */ /* 0x000fe6000780c0ff */
[----:B------:R-:W-:Y:S01]  /*57c0*/  LDGSTS.E.BYPASS.LTC128B.128 [R215+0x10800], desc[UR14][R216.64+0x100] ;  /* 0x10800100d8d77fae */ /* 0x000fe2000b981a0e */
[----:B------:R-:W-:Y:S02]  /*57d0*/  IADD3 R190, PT, PT, R194, UR5, RZ ;  /* 0x00000005c2be7c10 */ /* 0x000fe4000fffe0ff */
[----:B------:R-:W-:Y:S03]  /*57e0*/  SEL R189, R139, 0xffffffe0, !P0 ;  /* 0xffffffe08bbd7807 */ /* 0x000fe60004000000 */
[----:B------:R-:W-:Y:S01]  /*57f0*/  LDGSTS.E.BYPASS.LTC128B.128 [R215+0xd000], desc[UR14][R218.64] ;  /* 0x0d000000dad77fae */ /* 0x000fe2000b981a0e */
[----:B------:R-:W-:Y:S02]  /*5800*/  MOV R2, 0x40 ;  /* 0x0000004000027802 */ /* 0x000fe40000000f00 */
[-C--:B------:R-:W-:Y:S03]  /*5810*/  IADD3 R193, PT, PT, R189, R196.reuse, RZ ;  /* 0x000000c4bdc17210 */ /* 0x080fe60007ffe0ff */
[----:B------:R-:W-:Y:S01]  /*5820*/  LDGSTS.E.BYPASS.LTC128B.128 [R215+0xf000], desc[UR14][R218.64+0x80] ;  /* 0x0f000080dad77fae */ /* 0x000fe2000b981a0e */
[----:B------:R-:W-:Y:S02]  /*5830*/  IADD3 R191, PT, PT, R190, R189, RZ ;  /* 0x000000bdbebf7210 */ /* 0x000fe40007ffe0ff */
[----:B------:R-:W-:Y:S03]  /*5840*/  LOP3.LUT P0, RZ, R186, 0x4, RZ, 0xc0, !PT ;  /* 0x00000004baff7812 */ /* 0x000fe6000780c0ff */
[----:B------:R-:W-:Y:S01]  /*5850*/  LDGSTS.E.BYPASS.LTC128B.128 [R215+0x11000], desc[UR14][R218.64+0x100] ;  /* 0x11000100dad77fae */ /* 0x000fe2000b981a0e */
[----:B------:R-:W-:Y:S02]  /*5860*/  IADD3 R209, PT, PT, R209, 0x1, RZ ;  /* 0x00000001d1d17810 */ /* 0x000fe40007ffe0ff */
[----:B------:R-:W-:Y:S03]  /*5870*/  SEL R3, R2, 0xffffffc0, !P0 ;  /* 0xffffffc002037807 */ /* 0x000fe60004000000 */
[----:B------:R-:W-:Y:S01]  /*5880*/  LDGSTS.E.BYPASS.LTC128B.128 [R215+0xd800], desc[UR14][R220.64] ;  /* 0x0d800000dcd77fae */ /* 0x000fe2000b981a0e */
[----:B------:R-:W-:Y:S02]  /*5890*/  ISETP.NE.AND P2, PT, R209, RZ, PT ;  /* 0x000000ffd100720c */ /* 0x000fe40003f45270 */
[----:B------:R-:W-:Y:S03]  /*58a0*/  IADD3 R192, PT, PT, R3, R196, RZ ;  /* 0x000000c403c07210 */ /* 0x000fe60007ffe0ff */
[----:B------:R-:W-:Y:S01]  /*58b0*/  LDGSTS.E.BYPASS.LTC128B.128 [R215+0xf800], desc[UR14][R220.64+0x80] ;  /* 0x0f800080dcd77fae */ /* 0x000fe2000b981a0e */
[----:B------:R-:W-:Y:S02]  /*58c0*/  IADD3 R190, PT, PT, R190, R3, RZ ;  /* 0x00000003bebe7210 */ /* 0x000fe40007ffe0ff */
[C---:B------:R-:W-:Y:S03]  /*58d0*/  IADD3 R3, PT, PT, R189.reuse, R192, RZ ;  /* 0x000000c0bd037210 */ /* 0x040fe60007ffe0ff */
[----:B------:R1:W-:Y:S01]  /*58e0*/  LDGSTS.E.BYPASS.LTC128B.128 [R215+0x11800], desc[UR14][R220.64+0x100] ;  /* 0x11800100dcd77fae */ /* 0x0003e2000b981a0e */
[----:B------:R-:W-:Y:S05]  /*58f0*/  IADD3 R2, PT, PT, R189, R190, RZ ;  /* 0x000000bebd027210 */ /* 0x000fea0007ffe0ff */
[----:B------:R-:W-:Y:S06]  /*5900*/  LDSM.16.M88.4 R140, [R196] ;  /* 0x00000000c48c783b */ /* 0x000fec0000000200 */
[----:B------:R-:W2:Y:S06]  /*5910*/  LDSM.16.M88.4 R144, [R194+UR5+0x6000] ;  /* 0x00600005c290783b */ /* 0x000eac0008000200 */
[----:B------:R-:W5:Y:S06]  /*5920*/  LDSM.16.M88.4 R148, [R194+UR5+0x6800] ;  /* 0x00680005c294783b */ /* 0x000f6c0008000200 */
[----:B------:R-:W3:Y:S06]  /*5930*/  LDSM.16.M88.4 R152, [R194+UR5+0x7000] ;  /* 0x00700005c298783b */ /* 0x000eec0008000200 */
[----:B------:R-:W0:Y:S06]  /*5940*/  LDGDEPBAR ;  /* 0x00000000000079af */ /* 0x000e2c0000000000 */
[----:B------:R-:W4:Y:S06]  /*5950*/  LDSM.16.M88.4 R156, [R194+UR5+0x7800] ;  /* 0x00780005c29c783b */ /* 0x000f2c0008000200 */
[----:B------:R-:W-:Y:S06]  /*5960*/  LDSM.16.M88.4 R160, [R193] ;  /* 0x00000000c1a0783b */ /* 0x000fec0000000200 */
[----:B------:R-:W1:Y:S01]  /*5970*/  LDSM.16.M88.4 R164, [R191+0x6000] ;  /* 0x00600000bfa4783b */ /* 0x000e620000000200 */
[C---:B--2---:R-:W-:Y:S05]  /*5980*/  HMMA.16816.F32 R4, R140.reuse, R144, RZ ;  /* 0x000000908c04723c */ /* 0x044fea00000018ff */
[----:B------:R-:W2:Y:S06]  /*5990*/  LDSM.16.M88.4 R168, [R191+0x6800] ;  /* 0x00680000bfa8783b */ /* 0x000eac0000000200 */
[----:B------:R-:W2:Y:S01]  /*59a0*/  LDSM.16.M88.4 R172, [R191+0x7000] ;  /* 0x00700000bfac783b */ /* 0x000ea20000000200 */
[C---:B------:R-:W-:Y:S05]  /*59b0*/  HMMA.16816.F32 R8, R140.reuse, R146, RZ ;  /* 0x000000928c08723c */ /* 0x040fea00000018ff */
[----:B------:R-:W2:Y:S03]  /*59c0*/  LDSM.16.M88.4 R144, [R191+0x7800] ;  /* 0x00780000bf90783b */ /* 0x000ea60000000200 */
[C---:B-----5:R-:W-:Y:S03]  /*59d0*/  HMMA.16816.F32 R12, R140.reuse, R148, RZ ;  /* 0x000000948c0c723c */ /* 0x060fe600000018ff */
[----:B------:R-:W-:Y:S05]  /*59e0*/  LDSM.16.M88.4 R176, [R192] ;  /* 0x00000000c0b0783b */ /* 0x000fea0000000200 */
[C---:B------:R-:W-:Y:S01]  /*59f0*/  HMMA.16816.F32 R16, R140.reuse, R150, RZ ;  /* 0x000000968c10723c */ /* 0x040fe200000018ff */
[----:B------:R-:W5:Y:S06]  /*5a00*/  LDSM.16.M88.4 R180, [R190+0x6000] ;  /* 0x00600000beb4783b */ /* 0x000f6c0000000200 */
[----:B------:R-:W-:Y:S01]  /*5a10*/  LDSM.16.M88.4 R148, [R190+0x7000] ;  /* 0x00700000be94783b */ /* 0x000fe20000000200 */
[C---:B---3--:R-:W-:Y:S05]  /*5a20*/  HMMA.16816.F32 R20, R140.reuse, R152, RZ ;  /* 0x000000988c14723c */ /* 0x048fea00000018ff */
[----:B------:R-:W-:Y:S03]  /*5a30*/  LDSM.16.M88.4 R132, [R2+0x6000] ;  /* 0x006000000284783b */ /* 0x000fe60000000200 */
[C---:B------:R-:W-:Y:S03]  /*5a40*/  HMMA.16816.F32 R24, R140.reuse, R154, RZ ;  /* 0x0000009a8c18723c */ /* 0x040fe600000018ff */
[----:B------:R-:W-:Y:S05]  /*5a50*/  LDSM.16.M88.4 R152, [R190+0x7800] ;  /* 0x00780000be98783b */ /* 0x000fea0000000200 */
[C---:B----4-:R-:W-:Y:S08]  /*5a60*/  HMMA.16816.F32 R28, R140.reuse, R156, RZ ;  /* 0x0000009c8c1c723c */ /* 0x050ff000000018ff */
[----:B------:R-:W-:Y:S01]  /*5a70*/  HMMA.16816.F32 R32, R140, R158, RZ ;  /* 0x0000009e8c20723c */ /* 0x000fe200000018ff */
[----:B------:R-:W3:Y:S06]  /*5a80*/  LDSM.16.M88.4 R140, [R190+0x6800] ;  /* 0x00680000be8c783b */ /* 0x000eec0000000200 */
[----:B------:R-:W4:Y:S01]  /*5a90*/  LDSM.16.M88.4 R156, [R3] ;  /* 0x00000000039c783b */ /* 0x000f220000000200 */
[C---:B-1----:R-:W-:Y:S08]  /*5aa0*/  HMMA.16816.F32 R4, R160.reuse, R164, R4 ;  /* 0x000000a4a004723c */ /* 0x042ff00000001804 */
[C---:B------:R-:W-:Y:S01]  /*5ab0*/  HMMA.16816.F32 R8, R160.reuse, R166, R8 ;  /* 0x000000a6a008723c */ /* 0x040fe20000001808 */
[----:B------:R-:W-:Y:S07]  /*5ac0*/  LDSM.16.M88.4 R164, [R2+0x7800] ;  /* 0x0078000002a4783b */ /* 0x000fee0000000200 */
[C---:B--2---:R-:W-:Y:S08]  /*5ad0*/  HMMA.16816.F32 R12, R160.reuse, R168, R12 ;  /* 0x000000a8a00c723c */ /* 0x044ff0000000180c */
[C---:B------:R-:W-:Y:S01]  /*5ae0*/  HMMA.16816.F32 R16, R160.reuse, R170, R16 ;  /* 0x000000aaa010723c */ /* 0x040fe20000001810 */
[----:B------:R-:W-:Y:S07]  /*5af0*/  LDSM.16.M88.4 R168, [R196+0x2000] ;  /* 0x00200000c4a8783b */ /* 0x000fee0000000200 */
[C---:B------:R-:W-:Y:S08]  /*5b00*/  HMMA.16816.F32 R20, R160.reuse, R172, R20 ;  /* 0x000000aca014723c */ /* 0x040ff00000001814 */
[C---:B------:R-:W-:Y:S01]  /*5b10*/  HMMA.16816.F32 R24, R160.reuse, R174, R24 ;  /* 0x000000aea018723c */ /* 0x040fe20000001818 */
[----:B------:R-:W-:Y:S07]  /*5b20*/  LDSM.16.M88.4 R172, [R194+UR5+0x8000] ;  /* 0x00800005c2ac783b */ /* 0x000fee0008000200 */
[C---:B------:R-:W-:Y:S08]  /*5b30*/  HMMA.16816.F32 R28, R160.reuse, R144, R28 ;  /* 0x00000090a01c723c */ /* 0x040ff0000000181c */
[----:B------:R-:W-:Y:S01]  /*5b40*/  HMMA.16816.F32 R32, R160, R146, R32 ;  /* 0x00000092a020723c */ /* 0x000fe20000001820 */
[----:B------:R-:W1:Y:S06]  /*5b50*/  LDSM.16.M88.4 R144, [R2+0x6800] ;  /* 0x006800000290783b */ /* 0x000e6c0000000200 */
[----:B------:R-:W2:Y:S01]  /*5b60*/  LDSM.16.M88.4 R160, [R2+0x7000] ;  /* 0x0070000002a0783b */ /* 0x000ea20000000200 */
[C---:B-----5:R-:W-:Y:S08]  /*5b70*/  HMMA.16816.F32 R4, R176.reuse, R180, R4 ;  /* 0x000000b4b004723c */ /* 0x060ff00000001804 */
[C---:B------:R-:W-:Y:S01]  /*5b80*/  HMMA.16816.F32 R8, R176.reuse, R182, R8 ;  /* 0x000000b6b008723c */ /* 0x040fe20000001808 */
[----:B------:R-:W-:Y:S07]  /*5b90*/  LDSM.16.M88.4 R180, [R191+0x8000] ;  /* 0x00800000bfb4783b */ /* 0x000fee0000000200 */
[C---:B---3--:R-:W-:Y:S08]  /*5ba0*/  HMMA.16816.F32 R12, R176.reuse, R140, R12 ;  /* 0x0000008cb00c723c */ /* 0x048ff0000000180c */
[C---:B------:R-:W-:Y:S01]  /*5bb0*/  HMMA.16816.F32 R16, R176.reuse, R142, R16 ;  /* 0x0000008eb010723c */ /* 0x040fe20000001810 */
[----:B------:R-:W3:Y:S07]  /*5bc0*/  LDSM.16.M88.4 R140, [R194+UR5+0x8800] ;  /* 0x00880005c28c783b */ /* 0x000eee0008000200 */
[C---:B------:R-:W-:Y:S08]  /*5bd0*/  HMMA.16816.F32 R20, R176.reuse, R148, R20 ;  /* 0x00000094b014723c */ /* 0x040ff00000001814 */
[C---:B------:R-:W-:Y:S01]  /*5be0*/  HMMA.16816.F32 R24, R176.reuse, R150, R24 ;  /* 0x00000096b018723c */ /* 0x040fe20000001818 */
[----:B------:R-:W5:Y:S07]  /*5bf0*/  LDSM.16.M88.4 R148, [R194+UR5+0x9000] ;  /* 0x00900005c294783b */ /* 0x000f6e0008000200 */
[C---:B------:R-:W-:Y:S08]  /*5c00*/  HMMA.16816.F32 R28, R176.reuse, R152, R28 ;  /* 0x00000098b01c723c */ /* 0x040ff0000000181c */
[----:B------:R-:W-:Y:S01]  /*5c10*/  HMMA.16816.F32 R32, R176, R154, R32 ;  /* 0x0000009ab020723c */ /* 0x000fe20000001820 */
[----:B------:R-:W5:Y:S06]  /*5c20*/  LDSM.16.M88.4 R152, [R194+UR5+0x9800] ;  /* 0x00980005c298783b */ /* 0x000f6c0008000200 */
[----:B------:R-:W5:Y:S01]  /*5c30*/  LDSM.16.M88.4 R176, [R193+0x2000] ;  /* 0x00200000c1b0783b */ /* 0x000f620000000200 */
[C---:B----4-:R-:W-:Y:S08]  /*5c40*/  HMMA.16816.F32 R4, R156.reuse, R132, R4 ;  /* 0x000000849c04723c */ /* 0x050ff00000001804 */
[C---:B------:R-:W-:Y:S01]  /*5c50*/  HMMA.16816.F32 R8, R156.reuse, R134, R8 ;  /* 0x000000869c08723c */ /* 0x040fe20000001808 */
[----:B------:R-:W4:Y:S07]  /*5c60*/  LDSM.16.M88.4 R132, [R191+0x8800] ;  /* 0x00880000bf84783b */ /* 0x000f2e0000000200 */
        /* <DEDUP_REMOVED lines=8> */
[----:B------:R-:W2:Y:S06]  /*5cf0*/  LDSM.16.M88.4 R156, [R191+0x9800] ;  /* 0x00980000bf9c783b */ /* 0x000eac0000000200 */
[----:B------:R-:W2:Y:S01]  /*5d00*/  LDSM.16.M88.4 R164, [R190+0x8000] ;  /* 0x00800000bea4783b */ /* 0x000ea20000000200 */
[C---:B------:R-:W-:Y:S08]  /*5d10*/  HMMA.16816.F32 R4, R168.reuse, R172, R4 ;  /* 0x000000aca804723c */ /* 0x040ff00000001804 */
[C---:B------:R-:W-:Y:S01]  /*5d20*/  HMMA.16816.F32 R8, R168.reuse, R174, R8 ;  /* 0x000000aea808723c */ /* 0x040fe20000001808 */
[----:B------:R-:W-:Y:S07]  /*5d30*/  LDSM.16.M88.4 R172, [R2+0x8000] ;  /* 0x0080000002ac783b */ /* 0x000fee0000000200 */
[C---:B---3--:R-:W-:Y:S08]  /*5d40*/  HMMA.16816.F32 R12, R168.reuse, R140, R12 ;  /* 0x0000008ca80c723c */ /* 0x048ff0000000180c */
[C---:B------:R-:W-:Y:S01]  /*5d50*/  HMMA.16816.F32 R16, R168.reuse, R142, R16 ;  /* 0x0000008ea810723c */ /* 0x040fe20000001810 */
[----:B------:R-:W3:Y:S07]  /*5d60*/  LDSM.16.M88.4 R140, [R190+0x8800] ;  /* 0x00880000be8c783b */ /* 0x000eee0000000200 */
[C---:B-----5:R-:W-:Y:S08]  /*5d70*/  HMMA.16816.F32 R20, R168.reuse, R148, R20 ;  /* 0x00000094a814723c */ /* 0x060ff00000001814 */
[C---:B------:R-:W-:Y:S01]  /*5d80*/  HMMA.16816.F32 R24, R168.reuse, R150, R24 ;  /* 0x00000096a818723c */ /* 0x040fe20000001818 */
[----:B------:R-:W5:Y:S07]  /*5d90*/  LDSM.16.M88.4 R148, [R190+0x9000] ;  /* 0x00900000be94783b */ /* 0x000f6e0000000200 */
[C---:B------:R-:W-:Y:S08]  /*5da0*/  HMMA.16816.F32 R28, R168.reuse, R152, R28 ;  /* 0x00000098a81c723c */ /* 0x040ff0000000181c */
[----:B------:R-:W-:Y:S01]  /*5db0*/  HMMA.16816.F32 R32, R168, R154, R32 ;  /* 0x0000009aa820723c */ /* 0x000fe20000001820 */
[----:B------:R-:W5:Y:S06]  /*5dc0*/  LDSM.16.M88.4 R152, [R190+0x9800] ;  /* 0x00980000be98783b */ /* 0x000f6c0000000200 */
[----:B------:R-:W5:Y:S01]  /*5dd0*/  LDSM.16.M88.4 R168, [R3+0x2000] ;  /* 0x0020000003a8783b */ /* 0x000f620000000200 */
[C---:B------:R-:W-:Y:S08]  /*5de0*/  HMMA.16816.F32 R4, R176.reuse, R180, R4 ;  /* 0x000000b4b004723c */ /* 0x040ff00000001804 */
[C---:B------:R-:W-:Y:S01]  /*5df0*/  HMMA.16816.F32 R8, R176.reuse, R182, R8 ;  /* 0x000000b6b008723c */ /* 0x040fe20000001808 */
[----:B------:R-:W-:Y:S07]  /*5e00*/  LDSM.16.M88.4 R180, [R2+0xa000] ;  /* 0x00a0000002b4783b */ /* 0x000fee0000000200 */
[C---:B----4-:R-:W-:Y:S08]  /*5e10*/  HMMA.16816.F32 R12, R176.reuse, R132, R12 ;  /* 0x00000084b00c723c */ /* 0x050ff0000000180c */
[C---:B------:R-:W-:Y:S01]  /*5e20*/  HMMA.16816.F32 R16, R176.reuse, R134, R16 ;  /* 0x00000086b010723c */ /* 0x040fe20000001810 */
[----:B------:R-:W4:Y:S07]  /*5e30*/  LDSM.16.M88.4 R132, [R2+0x8800] ;  /* 0x008800000284783b */ /* 0x000f2e0000000200 */
[C---:B-1----:R-:W-:Y:S08]  /*5e40*/  HMMA.16816.F32 R20, R176.reuse, R144, R20 ;  /* 0x00000090b014723c */ /* 0x042ff00000001814 */
[C---:B------:R-:W-:Y:S01]  /*5e50*/  HMMA.16816.F32 R24, R176.reuse, R146, R24 ;  /* 0x00000092b018723c */ /* 0x040fe20000001818 */
[----:B------:R-:W1:Y:S07]  /*5e60*/  LDSM.16.M88.4 R144, [R2+0x9000] ;  /* 0x009000000290783b */ /* 0x000e6e0000000200 */
[C---:B--2---:R-:W-:Y:S08]  /*5e70*/  HMMA.16816.F32 R28, R176.reuse, R156, R28 ;  /* 0x0000009cb01c723c */ /* 0x044ff0000000181c */
[----:B------:R-:W-:Y:S01]  /*5e80*/  HMMA.16816.F32 R32, R176, R158, R32 ;  /* 0x0000009eb020723c */ /* 0x000fe20000001820 */
[----:B------:R-:W2:Y:S06]  /*5e90*/  LDSM.16.M88.4 R156, [R2+0x9800] ;  /* 0x00980000029c783b */ /* 0x000eac0000000200 */
[----:B------:R-:W-:Y:S01]  /*5ea0*/  LDSM.16.M88.4 R176, [R194+UR5+0xa000] ;  /* 0x00a00005c2b0783b */ /* 0x000fe20008000200 */
[C---:B------:R-:W-:Y:S08]  /*5eb0*/  HMMA.16816.F32 R4, R160.reuse, R164, R4 ;  /* 0x000000a4a004723c */ /* 0x040ff00000001804 */
[C---:B------:R-:W-:Y:S01]  /*5ec0*/  HMMA.16816.F32 R8, R160.reuse, R166, R8 ;  /* 0x000000a6a008723c */ /* 0x040fe20000001808 */
[----:B------:R-:W2:Y:S07]  /*5ed0*/  LDSM.16.M88.4 R164, [R196+0x4000] ;  /* 0x00400000c4a4783b */ /* 0x000eae0000000200 */
[C---:B---3--:R-:W-:Y:S08]  /*5ee0*/  HMMA.16816.F32 R12, R160.reuse, R140, R12 ;  /* 0x0000008ca00c723c */ /* 0x048ff0000000180c */
[C---:B------:R-:W-:Y:S01]  /*5ef0*/  HMMA.16816.F32 R16, R160.reuse, R142, R16 ;  /* 0x0000008ea010723c */ /* 0x040fe20000001810 */
[----:B------:R-:W3:Y:S07]  /*5f00*/  LDSM.16.M88.4 R140, [R194+UR5+0xa800] ;  /* 0x00a80005c28c783b */ /* 0x000eee0008000200 */
[C---:B-----5:R-:W-:Y:S08]  /*5f10*/  HMMA.16816.F32 R20, R160.reuse, R148, R20 ;  /* 0x00000094a014723c */ /* 0x060ff00000001814 */
[C---:B------:R-:W-:Y:S01]  /*5f20*/  HMMA.16816.F32 R24, R160.reuse, R150, R24 ;  /* 0x00000096a018723c */ /* 0x040fe20000001818 */
[----:B------:R-:W5:Y:S07]  /*5f30*/  LDSM.16.M88.4 R148, [R194+UR5+0xb000] ;  /* 0x00b00005c294783b */ /* 0x000f6e0008000200 */
[C---:B------:R-:W-:Y:S08]  /*5f40*/  HMMA.16816.F32 R28, R160.reuse, R152, R28 ;  /* 0x00000098a01c723c */ /* 0x040ff0000000181c */
[----:B------:R-:W-:Y:S01]  /*5f50*/  HMMA.16816.F32 R32, R160, R154, R32 ;  /* 0x0000009aa020723c */ /* 0x000fe20000001820 */
[----:B------:R-:W5:Y:S06]  /*5f60*/  LDSM.16.M88.4 R152, [R194+UR5+0xb800] ;  /* 0x00b80005c298783b */ /* 0x000f6c0008000200 */
[----:B------:R-:W-:Y:S01]  /*5f70*/  LDSM.16.M88.4 R160, [R193+0x4000] ;  /* 0x00400000c1a0783b */ /* 0x000fe20000000200 */
[C---:B------:R-:W-:Y:S08]  /*5f80*/  HMMA.16816.F32 R4, R168.reuse, R172, R4 ;  /* 0x000000aca804723c */ /* 0x040ff00000001804 */
[C---:B------:R-:W-:Y:S01]  /*5f90*/  HMMA.16816.F32 R8, R168.reuse, R174, R8 ;  /* 0x000000aea808723c */ /* 0x040fe20000001808 */
[----:B------:R-:W5:Y:S07]  /*5fa0*/  LDSM.16.M88.4 R172, [R191+0xa000] ;  /* 0x00a00000bfac783b */ /* 0x000f6e0000000200 */
        /* <DEDUP_REMOVED lines=9> */
[----:B------:R-:W-:Y:S01]  /*6040*/  LDSM.16.M88.4 R168, [R192+0x4000] ;  /* 0x00400000c0a8783b */ /* 0x000fe20000000200 */
[C---:B------:R-:W-:Y:S08]  /*6050*/  HMMA.16816.F32 R4, R164.reuse, R176, R4 ;  /* 0x000000b0a404723c */ /* 0x040ff00000001804 */
[C---:B------:R-:W-:Y:S01]  /*6060*/  HMMA.16816.F32 R8, R164.reuse, R178, R8 ;  /* 0x000000b2a408723c */ /* 0x040fe20000001808 */
[----:B------:R-:W2:Y:S07]  /*6070*/  LDSM.16.M88.4 R176, [R190+0xa000] ;  /* 0x00a00000beb0783b */ /* 0x000eae0000000200 */
        /* <DEDUP_REMOVED lines=11> */
[C---:B------:R-:W-:Y:S08]  /*6130*/  HMMA.16816.F32 R8, R160.reuse, R174, R8 ;  /* 0x000000aea008723c */ /* 0x040ff00000001808 */
[C---:B----4-:R-:W-:Y:S08]  /*6140*/  HMMA.16816.F32 R12, R160.reuse, R132, R12 ;  /* 0x00000084a00c723c */ /* 0x050ff0000000180c */
[C---:B------:R-:W-:Y:S01]  /*6150*/  HMMA.16816.F32 R16, R160.reuse, R134, R16 ;  /* 0x00000086a010723c */ /* 0x040fe20000001810 */
[----:B------:R-:W4:Y:S07]  /*6160*/  LDSM.16.M88.4 R132, [R2+0xa800] ;  /* 0x00a800000284783b */ /* 0x000f2e0000000200 */
[C---:B-1----:R-:W-:Y:S08]  /*6170*/  HMMA.16816.F32 R20, R160.reuse, R144, R20 ;  /* 0x00000090a014723c */ /* 0x042ff00000001814 */
[C---:B------:R-:W-:Y:S08]  /*6180*/  HMMA.16816.F32 R24, R160.reuse, R146, R24 ;  /* 0x00000092a018723c */ /* 0x040ff00000001818 */
[C---:B--2---:R-:W-:Y:S08]  /*6190*/  HMMA.16816.F32 R28, R160.reuse, R156, R28 ;  /* 0x0000009ca01c723c */ /* 0x044ff0000000181c */
[----:B------:R-:W-:Y:S08]  /*61a0*/  HMMA.16816.F32 R32, R160, R158, R32 ;  /* 0x0000009ea020723c */ /* 0x000ff00000001820 */
[C---:B------:R-:W-:Y:S08]  /*61b0*/  HMMA.16816.F32 R4, R168.reuse, R176, R4 ;  /* 0x000000b0a804723c */ /* 0x040ff00000001804 */
[C---:B------:R-:W-:Y:S08]  /*61c0*/  HMMA.16816.F32 R8, R168.reuse, R178, R8 ;  /* 0x000000b2a808723c */ /* 0x040ff00000001808 */
[C---:B---3--:R-:W-:Y:S08]  /*61d0*/  HMMA.16816.F32 R12, R168.reuse, R140, R12 ;  /* 0x0000008ca80c723c */ /* 0x048ff0000000180c */
        /* <DEDUP_REMOVED lines=8> */
[C---:B----4-:R-:W-:Y:S03]  /*6260*/  HMMA.16816.F32 R12, R164.reuse, R132, R12 ;  /* 0x00000084a40c723c */ /* 0x050fe6000000180c */
        /* <DEDUP_REMOVED lines=92> */
[----:B------:R-:W2:Y:S02]  /*6830*/  I2F.RP R9, R2 ;  /* 0x0000000200097306 */ /* 0x000ea40000209400 */
[----:B------:R-:W-:Y:S08]  /*6840*/  ISETP.GE.AND P2, PT, R11, RZ, PT ;  /* 0x000000ff0b00720c */ /* 0x000ff00003f46270 */
        /* <DEDUP_REMOVED lines=27> */
[----:B------:R-:W2:Y:S08]  /*6a00*/  LDC.64 R2, c[0x0][0x3b8] ;  /* 0x0000ee00ff027b82 */ /* 0x000eb00000000a00 */
        /* <DEDUP_REMOVED lines=27> */
.L_x_3110:
        /* <DEDUP_REMOVED lines=25> */
.L_x_3109:
        /* <DEDUP_REMOVED lines=18> */
[----:B--2---:R-:W-:Y:S02]  /*6e70*/  FMNMX3.FTZ R6, R3, R212, R201, !PT ;  /* 0x000000d403067276 */ /* 0x004fe400078100c9 */
        /* <DEDUP_REMOVED lines=199> */
[----:B------:R-:W-:Y:S01]  /*7af0*/  ISETP.NE.AND P2, PT, R210, -0x1, PT ;  /* 0xffffffffd200780c */ /* 0x000fe20003f45270 */
        /* <DEDUP_REMOVED lines=179> */
.L_x_3107:
        /* <DEDUP_REMOVED lines=279> */
.L_x_3113:
[----:B------:R-:W-:Y:S05]  /*97a0*/  BSYNC.RECONVERGENT B0 ;  /* 0x0000000000007941 */ /* 0x000fea0003800200 */
.L_x_3112:
[----:B------:R-:W2:Y:S01]  /*97b0*/  LDCU.64 UR4, c[0x0][0x410] ;  /* 0x00008200ff0477ac */ /* 0x000ea20008000a00 */
[----:B------:R-:W-:Y:S01]  /*97c0*/  IMAD.MOV.U32 R185, RZ, RZ, RZ ;  /* 0x000000ffffb97224 */ /* 0x000fe200078e00ff */
[----:B------:R-:W-:Y:S01]  /*97d0*/  SHF.R.U32.HI R0, RZ, 0x3, R186 ;  /* 0x00000003ff007819 */ /* 0x000fe200000116ba */
[----:B------:R-:W-:Y:S01]  /*97e0*/  @P3 IMAD.MOV.U32 R20, RZ, RZ, R32 ;  /* 0x000000ffff143224 */ /* 0x000fe200078e0020 */
[----:B------:R4:W4:Y:S01]  /*97f0*/  LDS.128 R16, [R215+0x2000] ;  /* 0x00200000d7107984 */ /* 0x0009220000000c00 */
[----:B---3--:R-:W-:Y:S01]  /*9800*/  IMAD.WIDE.U32 R6, R4, UR6, R184 ;  /* 0x0000000604067c25 */ /* 0x008fe2000f8e00b8 */
[C---:B-1----:R-:W-:Y:S01]  /*9810*/  IADD3 R8, PT, PT, R0.reuse, 0x10, RZ ;  /* 0x0000001000087810 */ /* 0x042fe20007ffe0ff */
[----:B------:R-:W-:Y:S01]  /*9820*/  BSSY.RECONVERGENT B0, `(.L_x_3114) ;  /* 0x0000018000007945 */ /* 0x000fe20003800200 */
[-C--:B------:R-:W-:Y:S01]  /*9830*/  ISETP.GE.AND P3, PT, R0, R195.reuse, PT ;  /* 0x000000c30000720c */ /* 0x080fe20003f66270 */
[----:B------:R-:W-:Y:S01]  /*9840*/  IMAD R2, R5, UR6, R7 ;  /* 0x0000000605027c24 */ /* 0x000fe2000f8e0207 */
[----:B------:R-:W-:Y:S01]  /*9850*/  IADD3 R32, P0, PT, R20, R6, RZ ;  /* 0x0000000614207210 */ /* 0x000fe20007f1e0ff */
[----:B------:R-:W-:Y:S01]  /*9860*/  VIADD R6, R0, 0x20 ;  /* 0x0000002000067836 */ /* 0x000fe20000000000 */
[----:B------:R-:W-:-:S02]  /*9870*/  ISETP.GE.AND P2, PT, R8, R195, PT ;  /* 0x000000c30800720c */ /* 0x000fc40003f46270 */
[----:B------:R-:W-:Y:S01]  /*9880*/  IADD3.X R33, PT, PT, R23, R2, RZ, P0, !PT ;  /* 0x0000000217217210 */ /* 0x000fe200007fe4ff */
[----:B------:R-:W-:Y:S01]  /*9890*/  VIADD R2, R0, 0x30 ;  /* 0x0000003000027836 */ /* 0x000fe20000000000 */
[----:B------:R1:W3:Y:S01]  /*98a0*/  LDS.128 R20, [R215] ;  /* 0x00000000d7147984 */ /* 0x0002e20000000c00 */
[-C--:B------:R-:W-:Y:S01]  /*98b0*/  ISETP.GE.AND P1, PT, R6, R195.reuse, PT ;  /* 0x000000c30600720c */ /* 0x080fe20003f26270 */
[C---:B--2---:R-:W-:Y:S02]  /*98c0*/  IMAD.WIDE.U32 R32, R11.reuse, UR4, R32 ;  /* 0x000000040b207c25 */ /* 0x044fe4000f8e0020 */
[----:B------:R-:W-:Y:S02]  /*98d0*/  ISETP.GE.AND P0, PT, R2, R195, PT ;  /* 0x000000c30200720c */ /* 0x000fe40003f06270 */
[----:B------:R-:W-:Y:S02]  /*98e0*/  IMAD R35, R11, UR5, R33 ;  /* 0x000000050b237c24 */ /* 0x000fe4000f8e0221 */
[----:B------:R1:W2:Y:S01]  /*98f0*/  LDS.128 R8, [R215+0x4000] ;  /* 0x00400000d7087984 */ /* 0x0002a20000000c00 */
[----:B------:R-:W-:Y:S08]  /*9900*/  @P3 BRA `(.L_x_3115) ;  /* 0x0000000000243947 */ /* 0x000ff00003800000 */
[----:B------:R-:W5:Y:S01]  /*9910*/  LDCU.64 UR4, c[0x0][0x3f0] ;  /* 0x00007e00ff0477ac */ /* 0x000f620008000a00 */
[----:B------:R-:W-:-:S05]  /*9920*/  MOV R34, R32 ;  /* 0x0000002000227202 */ /* 0x000fca0000000f00 */
[----:B------:R-:W-:-:S04]  /*9930*/  IMAD.WIDE.U32 R6, R0, R4, R34 ;  /* 0x0000000400067225 */ /* 0x000fc800078e0022 */
[----:B------:R-:W-:Y:S01]  /*9940*/  IMAD R2, R0, R5, R7 ;  /* 0x0000000500027224 */ /* 0x000fe200078e0207 */
[----:B-----5:R-:W-:-:S04]  /*9950*/  LEA R36, P3, R6, UR4, 0x1 ;  /* 0x0000000406247c11 */ /* 0x020fc8000f8608ff */
[----:B------:R-:W-:-:S05]  /*9960*/  LEA.HI.X R37, R6, UR5, R2, 0x1, P3 ;  /* 0x0000000506257c11 */ /* 0x000fca00098f0c02 */
[----:B---3--:R3:W-:Y:S04]  /*9970*/  STG.E.128 desc[UR14][R36.64], R20 ;  /* 0x0000001424007986 */ /* 0x0087e8000c101d0e */
[----:B----4-:R3:W-:Y:S04]  /*9980*/  STG.E.128 desc[UR14][R36.64+0x80], R16 ;  /* 0x0000801024007986 */ /* 0x0107e8000c101d0e */
[----:B--2---:R3:W-:Y:S02]  /*9990*/  STG.E.128 desc[UR14][R36.64+0x100], R8 ;  /* 0x0001000824007986 */ /* 0x0047e4000c101d0e */
.L_x_3115:
[----:B------:R-:W-:Y:S05]  /*99a0*/  BSYNC.RECONVERGENT B0 ;  /* 0x0000000000007941 */ /* 0x000fea0003800200 */
.L_x_3114:
[----:B---3--:R3:W1:Y:S01]  /*99b0*/  LDS.128 R20, [R215+0x800] ;  /* 0x00080000d7147984 */ /* 0x0086620000000c00 */
[----:B------:R-:W-:Y:S03]  /*99c0*/  BSSY.RECONVERGENT B0, `(.L_x_3116) ;  /* 0x0000012000007945 */ /* 0x000fe60003800200 */
[----:B----4-:R3:W4:Y:S04]  /*99d0*/  LDS.128 R16, [R215+0x2800] ;  /* 0x00280000d7107984 */ /* 0x0107280000000c00 */
[----:B--2---:R3:W2:Y:S01]  /*99e0*/  LDS.128 R8, [R215+0x4800] ;  /* 0x00480000d7087984 */ /* 0x0046a20000000c00 */
        /* <DEDUP_REMOVED lines=13> */
[----:B----4-:R1:W-:Y:S04]  /*9ac0*/  STG.E.128 desc[UR14][R36.64+0x80], R16 ;  /* 0x0000801024007986 */ /* 0x0103e8000c101d0e */
[----:B--2---:R1:W-:Y:S02]  /*9ad0*/  STG.E.128 desc[UR14][R36.64+0x100], R8 ;  /* 0x0001000824007986 */ /* 0x0043e4000c101d0e */
.L_x_3117:
[----:B------:R-:W-:Y:S05]  /*9ae0*/  BSYNC.RECONVERGENT B0 ;  /* 0x0000000000007941 */ /* 0x000fea0003800200 */
.L_x_3116:
[----:B-1--4-:R1:W4:Y:S01]  /*9af0*/  LDS.128 R16, [R215+0x1000] ;  /* 0x00100000d7107984 */ /* 0x0123220000000c00 */
[----:B------:R-:W-:Y:S03]  /*9b00*/  BSSY.RECONVERGENT B0, `(.L_x_3118) ;  /* 0x0000012000007945 */ /* 0x000fe60003800200 */
[----:B--2---:R1:W2:Y:S04]  /*9b10*/  LDS.128 R8, [R215+0x3000] ;  /* 0x00300000d7087984 */ /* 0x0042a80000000c00 */
        /* <DEDUP_REMOVED lines=13> */
[----:B----4-:R4:W-:Y:S04]  /*9bf0*/  STG.E.128 desc[UR14][R36.64], R16 ;  /* 0x0000001024007986 */ /* 0x0109e8000c101d0e */
[----:B--2---:R4:W-:Y:S04]  /*9c00*/  STG.E.128 desc[UR14][R36.64+0x80], R8 ;  /* 0x0000800824007986 */ /* 0x0049e8000c101d0e */
[----:B-1----:R4:W-:Y:S02]  /*9c10*/  STG.E.128 desc[UR14][R36.64+0x100], R20 ;  /* 0x0001001424007986 */ /* 0x0029e4000c101d0e */
.L_x_3119:
[----:B------:R-:W-:Y:S05]  /*9c20*/  BSYNC.RECONVERGENT B0 ;  /* 0x0000000000007941 */ /* 0x000fea0003800200 */
.L_x_3118:
[----:B------:R-:W-:Y:S05]  /*9c30*/  @P0 EXIT ;  /* 0x000000000000094d */ /* 0x000fea0003800000 */
        /* <DEDUP_REMOVED lines=15> */
.L_x_3120:
        /* <DEDUP_REMOVED lines=13> */
.L_x_6906:


//--------------------- .text._ZN5flash24flash_fwd_splitkv_kernelI23Flash_fwd_kernel_traitsILi192ELi64ELi64ELi4ELb0ELb0EN7cutlass6half_tE19Flash_kernel_traitsILi192ELi64ELi64ELi4ES3_EELb0ELb0ELb1ELb0ELb0ELb0ELb0ELb0EEEvNS_16Flash_fwd_paramsE --------------------------
	.section	.text._ZN5flash24flash_fwd_splitkv_kernelI23Flash_fwd_kernel_traitsILi192ELi64ELi64ELi4ELb0ELb0EN7cutlass6half_tE19Flash_kernel_traitsILi192ELi64ELi64ELi4ES3_EELb0ELb0ELb1ELb0ELb0ELb0ELb0ELb0EEEvNS_16Flash_fwd_paramsE,"ax",@progbits
	.align	128
        .global         _ZN5flash24flash_fwd_splitkv_kernelI23Flash_fwd_kernel_traitsILi192ELi64ELi64ELi4ELb0ELb0EN7cutlass6half_tE19Flash_kernel_traitsILi192ELi64ELi64ELi4ES3_EELb0ELb0ELb1ELb0ELb0ELb0ELb0ELb0EEEvNS_16Flash_fwd_paramsE
        .type           _ZN5flash24flash_fwd_splitkv_kernelI23Flash_fwd_kernel_traitsILi192ELi64ELi64ELi4ELb0ELb0EN7cutlass6half_tE19Flash_kernel_traitsILi192ELi64ELi64ELi4ES3_EELb0ELb0ELb1ELb0ELb0ELb0ELb0ELb0EEEvNS_16Flash_fwd_paramsE,@function
        .size           _ZN5flash24flash_fwd_splitkv_kernelI23Flash_fwd_kernel_traitsILi192ELi64ELi64ELi4ELb0ELb0EN7cutlass6half_tE19Flash_kernel_traitsILi192ELi64ELi64ELi4ES3_EELb0ELb0ELb1ELb0ELb0ELb0ELb0ELb0EEEvNS_16Flash_fwd_paramsE,(.L_x_6907 - _ZN5flash24flash_fwd_splitkv_kernelI23Flash_fwd_kernel_traitsILi192ELi64ELi64ELi4ELb0ELb0EN7cutlass6half_tE19Flash_kernel_traitsILi192ELi64ELi64ELi4ES3_EELb0ELb0ELb1ELb0ELb0ELb0ELb0ELb0EEEvNS_16Flash_fwd_paramsE)
        .other          _ZN5flash24flash_fwd_splitkv_kernelI23Flash_fwd_kernel_traitsILi192ELi64ELi64ELi4ELb0ELb0EN7cutlass6half_tE19Flash_kernel_traitsILi192ELi64ELi64ELi4ES3_EELb0ELb0ELb1ELb0ELb0ELb0ELb0ELb0EEEvNS_16Flash_fwd_paramsE,@"STO_CUDA_ENTRY STV_DEFAULT"
_ZN5flash24flash_fwd_splitkv_kernelI23Flash_fwd_kernel_traitsILi192ELi64ELi64ELi4ELb0ELb0EN7cutlass6half_tE19Flash_kernel_traitsILi192ELi64ELi64ELi4ES3_EELb0ELb0ELb1ELb0ELb0ELb0ELb0ELb0EEEvNS_16Flash_fwd_paramsE:
.text._ZN5flash24flash_fwd_splitkv_kernelI23Flash_fwd_kernel_traitsILi192ELi64ELi64ELi4ELb0ELb0EN7cutlass6half_tE19Flash_kernel_traitsILi192ELi64ELi64ELi4ES3_EELb0ELb0ELb1ELb0ELb0ELb0ELb0ELb0EEEvNS_16Flash_fwd_paramsE:
[----:B------:R-:W-:Y:S01]  /*0000*/  LDC R1, c[0x0][0x37c] ;  /* 0x0000df00ff017b82 */ /* 0x000fe20000000800 */
[----:B------:R-:W1:Y:S07]  /*0010*/  LDCU.64 UR8, c[0x0][0x460] ;  /* 0x00008c00ff0877ac */ /* 0x000e6e0008000a00 */
[----:B------:R-:W2:Y:S01]  /*0020*/  S2UR UR25, SR_CTAID.Y ;  /* 0x00000000001979c3 */ /* 0x000ea20000002600 */
[----:B------:R-:W3:Y:S01]  /*0030*/  LDCU.64 UR10, c[0x0][0x470] ;  /* 0x00008e00ff0a77ac */ /* 0x000ee20008000a00 */
[----:B------:R-:W2:Y:S01]  /*0040*/  LDCU.64 UR14, c[0x0][0x460] ;  /* 0x00008c00ff0e77ac */ /* 0x000ea20008000a00 */
[----:B------:R-:W4:Y:S01]  /*0050*/  LDCU.U8 UR12, c[0x0][0x532] ;  /* 0x0000a640ff0c77ac */ /* 0x000f220008000000 */
[----:B------:R-:W4:Y:S01]  /*0060*/  LDCU.64 UR6, c[0x0][0x468] ;  /* 0x00008d00ff0677ac */ /* 0x000f220008000a00 */
[----:B-1----:R-:W-:Y:S01]  /*0070*/  ISETP.NE.U32.AND P4, PT, RZ, UR8, PT ;  /* 0x00000008ff007c0c */ /* 0x002fe2000bf85070 */
[----:B------:R-:W-:Y:S01]  /*0080*/  UISETP.NE.U32.AND UP4, UPT, UR8, URZ, UPT ;  /* 0x000000ff0800728c */ /* 0x000fe2000bf85070 */
[----:B------:R-:W1:Y:S02]  /*0090*/  LDCU.64 UR4, c[0x0][0x478] ;  /* 0x00008f00ff0477ac */ /* 0x000e640008000a00 */
[----:B------:R-:W-:Y:S01]  /*00a0*/  ISETP.NE.AND.EX P4, PT, RZ, UR9, PT, P4 ;  /* 0x00000009ff007c0c */ /* 0x000fe2000bf85340 */
[----:B---3--:R-:W-:-:S02]  /*00b0*/  UISETP.NE.U32.AND UP3, UPT, UR10, URZ, UPT ;  /* 0x000000ff0a00728c */ /* 0x008fc4000bf65070 */
[----:B------:R-:W-:Y:S01]  /*00c0*/  UISETP.NE.AND.EX UP4, UPT, UR9, URZ, UPT, UP4 ;  /* 0x000000ff0900728c */ /* 0x000fe2000bf85340 */
[----:B------:R-:W3:Y:S01]  /*00d0*/  LDCU.64 UR22, c[0x0][0x358] ;  /* 0x00006b00ff1677ac */ /* 0x000ee20008000a00 */
[----:B------:R-:W-:-:S04]  /*00e0*/  UISETP.NE.AND.EX UP3, UPT, UR11, URZ, UPT, UP3 ;  /* 0x000000ff0b00728c */ /* 0x000fc8000bf65330 */
[----:B------:R-:W-:Y:S01]  /*00f0*/  PLOP3.LUT P2, PT, PT, PT, UP4, 0x80, 0x8 ;  /* 0x000000000008781c */ /* 0x000fe20003f4f048 */
[----:B--2---:R-:W-:Y:S02]  /*0100*/  UIMAD.WIDE.U32 UR14, UR25, 0x4, UR14 ;  /* 0x00000004190e78a5 */ /* 0x004fe4000f8e000e */
[----:B------:R-:W-:Y:S02]  /*0110*/  USHF.L.U32 UR9, UR25, 0x2, URZ ;  /* 0x0000000219097899 */ /* 0x000fe400080006ff */
[----:B----4-:R-:W-:Y:S02]  /*0120*/  UISETP.NE.AND UP5, UPT, UR12, URZ, UPT ;  /* 0x000000ff0c00728c */ /* 0x010fe4000bfa5270 */
[----:B------:R-:W-:Y:S01]  /*0130*/  UISETP.EQ.U32.AND UP2, UPT, UR6, URZ, UPT ;  /* 0x000000ff0600728c */ /* 0x000fe2000bf42070 */
[----:B------:R-:W-:Y:S01]  /*0140*/  IMAD.U32 R6, RZ, RZ, UR14 ;  /* 0x0000000eff067e24 */ /* 0x000fe2000f8e00ff */
[----:B------:R-:W-:Y:S01]  /*0150*/  USHF.R.U32.HI UR8, URZ, 0x1e, UR25 ;  /* 0x0000001eff087899 */ /* 0x000fe20008011619 */
[----:B------:R-:W-:Y:S01]  /*0160*/  IMAD.U32 R7, RZ, RZ, UR15 ;  /* 0x0000000fff077e24 */ /* 0x000fe2000f8e00ff */
[----:B------:R-:W-:-:S02]  /*0170*/  @UP3 UIADD3 UR12, UP1, UPT, UR9, UR10, URZ ;  /* 0x0000000a090c3290 */ /* 0x000fc4000ff3e0ff */
[----:B------:R-:W-:Y:S02]  /*0180*/  UISETP.EQ.OR.EX UP2, UPT, UR7, URZ, !UP5, UP2 ;  /* 0x000000ff0700728c */ /* 0x000fe4000ef42720 */
[----:B-1----:R-:W-:Y:S01]  /*0190*/  UISETP.NE.U32.AND UP0, UPT, UR4, URZ, UPT ;  /* 0x000000ff0400728c */ /* 0x002fe2000bf05070 */
[----:B---3--:R-:W2:Y:S01]  /*01a0*/  @P4 LDG.E R5, desc[UR22][R6.64] ;  /* 0x0000001606054981 */ /* 0x008ea2000c1e1900 */
[----:B------:R-:W-:Y:S02]  /*01b0*/  @UP3 UIADD3.X UR13, UPT, UPT, UR8, UR11, URZ, UP1, !UPT ;  /* 0x0000000b080d3290 */ /* 0x000fe40008ffe4ff */
[----:B------:R-:W-:Y:S01]  /*01c0*/  UIADD3 UR10, UP1, UPT, UR9, UR6, URZ ;  /* 0x00000006090a7290 */ /* 0x000fe2000ff3e0ff */
[----:B------:R1:W3:Y:S01]  /*01d0*/  @P2 LDG.E R2, desc[UR22][R6.64+0x4] ;  /* 0x0000041606022981 */ /* 0x0002e2000c1e1900 */
[----:B------:R-:W-:Y:S01]  /*01e0*/  UISETP.NE.AND.EX UP0, UPT, UR5, URZ, UPT, UP0 ;  /* 0x000000ff0500728c */ /* 0x000fe2000bf05300 */
[----:B------:R-:W-:Y:S01]  /*01f0*/  PLOP3.LUT P3, PT, PT, PT, UP2, 0x80, 0x8 ;  /* 0x000000000008781c */ /* 0x000fe20003f6f028 */
[----:B------:R-:W-:Y:S01]  /*0200*/  UIADD3.X UR11, UPT, UPT, UR8, UR7, URZ, UP1, !UPT ;  /* 0x00000007080b7290 */ /* 0x000fe20008ffe4ff */
[----:B------:R-:W-:Y:S01]  /*0210*/  PLOP3.LUT P1, PT, PT, PT, UP3, 0x80, 0x8 ;  /* 0x000000000008781c */ /* 0x000fe20003f2f038 */
[----:B------:R-:W-:-:S02]  /*0220*/  IMAD.U32 R10, RZ, RZ, UR12 ;  /* 0x0000000cff0a7e24 */ /* 0x000fc4000f8e00ff */
[----:B------:R-:W-:Y:S01]  /*0230*/  PLOP3.LUT P0, PT, PT, PT, UP0, 0x80, 0x8 ;  /* 0x000000000008781c */ /* 0x000fe20003f0f008 */
[----:B------:R-:W-:-:S04]  /*0240*/  IMAD.U32 R11, RZ, RZ, UR13 ;  /* 0x0000000dff0b7e24 */ /* 0x000fc8000f8e00ff */
[----:B------:R-:W-:-:S04]  /*0250*/  @UP0 UIADD3 UR4, UP1, UPT, UR9, UR4, URZ ;  /* 0x0000000409040290 */ /* 0x000fc8000ff3e0ff */
[----:B------:R-:W-:Y:S01]  /*0260*/  @UP0 UIADD3.X UR5, UPT, UPT, UR8, UR5, URZ, UP1, !UPT ;  /* 0x0000000508050290 */ /* 0x000fe20008ffe4ff */
[----:B------:R-:W4:Y:S01]  /*0270*/  @P1 LDG.E R3, desc[UR22][R10.64] ;  /* 0x000000160a031981 */ /* 0x000f22000c1e1900 */
[----:B-1----:R-:W-:Y:S02]  /*0280*/  IMAD.U32 R6, RZ, RZ, UR10 ;  /* 0x0000000aff067e24 */ /* 0x002fe4000f8e00ff */
[----:B------:R-:W-:Y:S02]  /*0290*/  IMAD.U32 R7, RZ, RZ, UR11 ;  /* 0x0000000bff077e24 */ /* 0x000fe4000f8e00ff */
[----:B------:R-:W-:Y:S01]  /*02a0*/  IMAD.U32 R8, RZ, RZ, UR4 ;  /* 0x00000004ff087e24 */ /* 0x000fe2000f8e00ff */
[----:B------:R-:W1:Y:S01]  /*02b0*/  S2UR UR20, SR_CTAID.X ;  /* 0x00000000001479c3 */ /* 0x000e620000002500 */
[----:B------:R-:W-:Y:S01]  /*02c0*/  IMAD.U32 R9, RZ, RZ, UR5 ;  /* 0x00000005ff097e24 */ /* 0x000fe2000f8e00ff */
[----:B------:R-:W4:Y:S01]  /*02d0*/  @!P3 LDG.E R4, desc[UR22][R6.64] ;  /* 0x000000160604b981 */ /* 0x000f22000c1e1900 */
[----:B------:R-:W3:Y:S03]  /*02e0*/  @!UP4 LDCU UR24, c[0x0][0x434] ;  /* 0x00008680ff18c7ac */ /* 0x000ee60008000800 */
[----:B------:R2:W5:Y:S01]  /*02f0*/  @P0 LDG.E R0, desc[UR22][R8.64] ;  /* 0x0000001608000981 */ /* 0x000562000c1e1900 */
[----:B------:R-:W-:Y:S01]  /*0300*/  UMOV UR19, 0xffffffff ;  /* 0xffffffff00137882 */ /* 0x000fe20000000000 */
[----:B------:R-:W-:Y:S01]  /*0310*/  UISETP.NE.U32.AND UP1, UPT, UR6, URZ, UPT ;  /* 0x000000ff0600728c */ /* 0x000fe2000bf25070 */
[----:B------:R-:W-:-:S02]  /*0320*/  UMOV UR16, 0xffffffff ;  /* 0xffffffff00107882 */ /* 0x000fc40000000000 */
[----:B------:R-:W-:Y:S01]  /*0330*/  UMOV UR6, URZ ;  /* 0x000000ff00067c82 */ /* 0x000fe20008000000 */
[----:B------:R-:W-:Y:S01]  /*0340*/  UISETP.NE.AND.EX UP1, UPT, UR7, URZ, UPT, UP1 ;  /* 0x000000ff0700728c */ /* 0x000fe2000bf25310 */
[----:B------:R-:W2:Y:S10]  /*0350*/  @!UP0 LDCU UR11, c[0x0][0x43c] ;  /* 0x00008780ff0b87ac */ /* 0x000eb40008000800 */
[----:B------:R-:W2:Y:S01]  /*0360*/  @!UP1 LDCU UR7, c[0x0][0x438] ;  /* 0x00008700ff0797ac */ /* 0x000ea20008000800 */
[----:B-1----:R-:W-:Y:S01]  /*0370*/  USHF.L.U32 UR27, UR20, 0x6, URZ ;  /* 0x00000006141b7899 */ /* 0x002fe200080006ff */
[----:B--2---:R-:W-:-:S02]  /*0380*/  @P4 R2UR UR19, R5 ;  /* 0x00000000051342ca */ /* 0x004fc400000e0000 */
[----:B---3--:R-:W-:-:S13]  /*0390*/  @P2 R2UR UR4, R2 ;  /* 0x00000000020422ca */ /* 0x008fda00000e0000 */
[----:B------:R-:W-:Y:S01]  /*03a0*/  @UP4 UIADD3 UR24, UPT, UPT, UR4, -UR19, URZ ;  /* 0x8000001304184290 */ /* 0x000fe2000fffe0ff */
[----:B------:R-:W1:Y:S01]  /*03b0*/  @!UP0 LDCU.64 UR4, c[0x0][0x488] ;  /* 0x00009100ff0487ac */ /* 0x000e620008000a00 */
[----:B----4-:R-:W-:Y:S02]  /*03c0*/  @P1 R2UR UR6, R3 ;  /* 0x00000000030612ca */ /* 0x010fe400000e0000 */
[----:B------:R-:W-:-:S06]  /*03d0*/  UISETP.GT.AND UP2, UPT, UR24, UR27, UPT ;  /* 0x0000001b1800728c */ /* 0x000fcc000bf44270 */
[----:B------:R-:W-:Y:S02]  /*03e0*/  PLOP3.LUT P1, PT, PT, PT, UP2, 0x80, 0x8 ;  /* 0x000000000008781c */ /* 0x000fe40003f2f028 */
[----:B------:R-:W-:Y:S01]  /*03f0*/  @!P3 R2UR UR16, R4 ;  /* 0x000000000410b2ca */ /* 0x000fe200000e0000 */
[----:B-1----:R-:W-:-:S14]  /*0400*/  BRA.U !UP1, `(.L_x_3121) ;  /* 0x0000000109187547 */ /* 0x002fdc000b800000 */
[----:B------:R-:W-:-:S13]  /*0410*/  PLOP3.LUT P2, PT, PT, PT, UP5, 0x80, 0x8 ;  /* 0x000000000008781c */ /* 0x000fda0003f4f058 */
[----:B------:R-:W2:Y:S04]  /*0420*/  @P2 LDG.E R2, desc[UR22][R6.64+0x4] ;  /* 0x0000041606022981 */ /* 0x000ea8000c1e1900 */
[----:B------:R-:W3:Y:S01]  /*0430*/  @!P2 LDG.E R3, desc[UR22][R6.64] ;  /* 0x000000160603a981 */ /* 0x000ee2000c1e1900 */
[----:B--2---:R-:W-:-:S13]  /*0440*/  @P2 R2UR UR7, R2 ;  /* 0x00000000020722ca */ /* 0x004fda00000e0000 */
[----:B------:R-:W-:-:S07]  /*0450*/  @UP5 UIADD3 UR7, UPT, UPT, UR7, -UR16, URZ ;  /* 0x8000001007075290 */ /* 0x000fce000fffe0ff */
[----:B---3--:R-:W-:Y:S02]  /*0460*/  @!P2 R2UR UR7, R3 ;  /* 0x000000000307a2ca */ /* 0x008fe400000e0000 */
.L_x_3121:
[----:B-----5:R-:W-:Y:S01]  /*0470*/  @P0 R2UR UR21, R0 ;  /* 0x00000000001502ca */ /* 0x020fe200000e0000 */
[----:B------:R-:W-:Y:S01]  /*0480*/  @!UP0 UISETP.NE.U32.AND UP1, UPT, UR4, URZ, UPT ;  /* 0x000000ff0400828c */ /* 0x000fe2000bf25070 */
[----:B------:R-:W-:-:S13]  /*0490*/  @!P1 EXIT ;  /* 0x000000000000994d */ /* 0x000fda0003800000 */
[----:B------:R-:W1:Y:S01]  /*04a0*/  LDCU UR10, c[0x0][0x438] ;  /* 0x00008700ff0a77ac */ /* 0x000e620008000800 */
[----:B------:R-:W2:Y:S01]  /*04b0*/  S2UR UR26, SR_CTAID.Z ;  /* 0x00000000001a79c3 */ /* 0x000ea20000002700 */
[----:B------:R-:W3:Y:S01]  /*04c0*/  S2R R189, SR_TID.X ;  /* 0x0000000000bd7919 */ /* 0x000ee20000002100 */
[----:B------:R-:W-:Y:S02]  /*04d0*/  @!UP0 UISETP.NE.AND.EX UP1, UPT, UR5, URZ, UPT, UP1 ;  /* 0x000000ff0500828c */ /* 0x000fe4000bf25310 */
[----:B------:R-:W-:Y:S02]  /*04e0*/  @UP0 UIADD3 UR21, UPT, UPT, UR21, -UR6, URZ ;  /* 0x8000000615150290 */ /* 0x000fe4000fffe0ff */
[----:B------:R-:W-:-:S04]  /*04f0*/  @!UP0 USEL UR11, UR11, URZ, UP1 ;  /* 0x000000ff0b0b8287 */ /* 0x000fc80008800000 */
[----:B------:R-:W-:-:S04]  /*0500*/  @!UP0 UIADD3 UR21, UPT, UPT, UR11, UR7, -UR6 ;  /* 0x000000070b158290 */ /* 0x000fc8000fffe806 */
[----:B------:R-:W-:Y:S02]  /*0510*/  UIADD3 UR5, UPT, UPT, UR21, 0x3f, URZ ;  /* 0x0000003f15057890 */ /* 0x000fe4000fffe0ff */
[----:B-1----:R-:W-:Y:S02]  /*0520*/  UIADD3 UR10, UPT, UPT, UR10, 0x3f, URZ ;  /* 0x0000003f0a0a7890 */ /* 0x002fe4000fffe0ff */
[----:B------:R-:W-:Y:S02]  /*0530*/  USHF.R.S32.HI UR4, URZ, 0x1f, UR5 ;  /* 0x0000001fff047899 */ /* 0x000fe40008011405 */
[----:B------:R-:W-:Y:S02]  /*0540*/  USHF.R.S32.HI UR7, URZ, 0x1f, UR10 ;  /* 0x0000001fff077899 */ /* 0x000fe4000801140a */
[----:B------:R-:W-:Y:S02]  /*0550*/  ULEA.HI UR4, UR4, UR5, URZ, 0x6 ;  /* 0x0000000504047291 */ /* 0x000fe4000f8f30ff */
[----:B------:R-:W-:-:S02]  /*0560*/  ULEA.HI UR7, UR7, UR10, URZ, 0x6 ;  /* 0x0000000a07077291 */ /* 0x000fc4000f8f30ff */
[----:B------:R-:W-:Y:S02]  /*0570*/  USHF.R.S32.HI UR4, URZ, 0x6, UR4 ;  /* 0x00000006ff047899 */ /* 0x000fe40008011404 */
[----:B------:R-:W-:-:S04]  /*0580*/  USHF.R.S32.HI UR7, URZ, 0x6, UR7 ;  /* 0x00000006ff077899 */ /* 0x000fc80008011407 */
[----:B------:R-:W-:-:S04]  /*0590*/  UISETP.LT.AND UP0, UPT, UR7, UR4, UPT ;  /* 0x000000040700728c */ /* 0x000fc8000bf01270 */
[----:B------:R-:W-:-:S03]  /*05a0*/  USEL UR18, UR7, UR4, UP0 ;  /* 0x0000000407127287 */ /* 0x000fc60008000000 */
[----:B------:R-:W-:Y:S01]  /*05b0*/  UMOV UR7, UR25 ;  /* 0x0000001900077c82 */ /* 0x000fe20008000000 */
[----:B------:R-:W-:-:S09]  /*05c0*/  UISETP.GT.AND UP0, UPT, UR18, URZ, UPT ;  /* 0x000000ff1200728c */ /* 0x000fd2000bf04270 */
[----:B--23--:R-:W-:Y:S05]  /*05d0*/  BRA.U UP0, `(.L_x_3122) ;  /* 0x0000000900207547 */ /* 0x00cfea000b800000 */
[----:B------:R-:W-:Y:S01]  /*05e0*/  UISETP.NE.AND UP0, UPT, UR19, -0x1, UPT ;  /* 0xffffffff1300788c */ /* 0x000fe2000bf05270 */
[----:B------:R-:W-:Y:S01]  /*05f0*/  IMAD.SHL.U32 R2, R189, 0x8, RZ ;  /* 0x00000008bd027824 */ /* 0x000fe200078e00ff */
[----:B------:R-:W1:Y:S01]  /*0600*/  LDCU.64 UR4, c[0x0][0x408] ;  /* 0x00008100ff0477ac */ /* 0x000e620008000a00 */
[----:B------:R-:W-:Y:S01]  /*0610*/  IMAD.MOV.U32 R3, RZ, RZ, RZ ;  /* 0x000000ffff037224 */ /* 0x000fe200078e00ff */
[----:B------:R-:W-:Y:S01]  /*0620*/  SHF.R.U32.HI R189, RZ, 0x3, R189 ;  /* 0x00000003ffbd7819 */ /* 0x000fe200000116bd */
[----:B------:R-:W-:Y:S01]  /*0630*/  BSSY.RECONVERGENT B0, `(.L_x_3123) ;  /* 0x000002f000007945 */ /* 0x000fe20003800200 */
[----:B------:R-:W2:Y:S01]  /*0640*/  LDCU UR6, c[0x0][0x3e0] ;  /* 0x00007c00ff0677ac */ /* 0x000ea20008000800 */
[----:B------:R-:W-:Y:S02]  /*0650*/  LOP3.LUT R2, R2, 0x38, RZ, 0xc0, !PT ;  /* 0x0000003802027812 */ /* 0x000fe400078ec0ff */
[C---:B------:R-:W-:Y:S01]  /*0660*/  VIADD R7, R189.reuse, 0x10 ;  /* 0x00000010bd077836 */ /* 0x040fe20000000000 */
[----:B------:R-:W3:Y:S01]  /*0670*/  LDCU UR10, c[0x0][0x434] ;  /* 0x00008680ff0a77ac */ /* 0x000ee20008000800 */
[C---:B------:R-:W-:Y:S01]  /*0680*/  VIADD R4, R189.reuse, 0x30 ;  /* 0x00000030bd047836 */ /* 0x040fe20000000000 */
[----:B------:R-:W-:Y:S01]  /*0690*/  IADD3 R6, PT, PT, R189, 0x20, RZ ;  /* 0x00000020bd067810 */ /* 0x000fe20007ffe0ff */
[----:B------:R-:W4:Y:S01]  /*06a0*/  @!UP0 LDCU.64 UR8, c[0x0][0x400] ;  /* 0x00008000ff0887ac */ /* 0x000f220008000a00 */
[----:B------:R-:W-:Y:S01]  /*06b0*/  UIADD3 UR24, UPT, UPT, -UR27, UR24, URZ ;  /* 0x000000181b187290 */ /* 0x000fe2000fffe1ff */
[----:B-1----:R-:W-:Y:S01]  /*06c0*/  IMAD.U32 R9, RZ, RZ, UR4 ;  /* 0x00000004ff097e24 */ /* 0x002fe2000f8e00ff */
[----:B------:R-:W-:Y:S01]  /*06d0*/  @UP0 UIMAD.WIDE.U32 UR14, UR19, UR4, URZ ;  /* 0x00000004130e02a5 */ /* 0x000fe2000f8e00ff */
[----:B------:R-:W-:-:S02]  /*06e0*/  MOV R0, UR5 ;  /* 0x0000000500007c02 */ /* 0x000fc40008000f00 */
[----:B------:R-:W-:Y:S01]  /*06f0*/  IMAD.WIDE.U32 R8, R9, UR27, R2 ;  /* 0x0000001b09087c25 */ /* 0x000fe2000f8e0002 */
[----:B------:R-:W-:Y:S01]  /*0700*/  ISETP.GE.AND P0, PT, R189, UR24, PT ;  /* 0x00000018bd007c0c */ /* 0x000fe2000bf06270 */
[----:B--2---:R-:W-:Y:S01]  /*0710*/  UIMAD UR6, UR7, UR6, UR26 ;  /* 0x00000006070672a4 */ /* 0x004fe2000f8e021a */
[----:B------:R-:W-:Y:S01]  /*0720*/  ISETP.GE.AND P3, PT, R7, UR24, PT ;  /* 0x0000001807007c0c */ /* 0x000fe2000bf66270 */
[----:B------:R-:W-:Y:S01]  /*0730*/  IMAD R0, R0, UR27, R9 ;  /* 0x0000001b00007c24 */ /* 0x000fe2000f8e0209 */
[----:B------:R-:W-:Y:S01]  /*0740*/  ISETP.GE.AND P2, PT, R6, UR24, PT ;  /* 0x0000001806007c0c */ /* 0x000fe2000bf46270 */
[----:B---3--:R-:W-:Y:S02]  /*0750*/  UIMAD UR10, UR6, UR10, UR27 ;  /* 0x0000000a060a72a4 */ /* 0x008fe4000f8e021b */
[----:B----4-:R-:W-:-:S04]  /*0760*/  @!UP0 UIMAD.WIDE.U32 UR12, UR25, UR8, URZ ;  /* 0x00000008190c82a5 */ /* 0x010fc8000f8e00ff */
[----:B------:R-:W-:Y:S01]  /*0770*/  @!UP0 UIMAD UR11, UR25, UR9, UR13 ;  /* 0x00000009190b82a4 */ /* 0x000fe2000f8e020d */
[----:B------:R-:W1:Y:S02]  /*0780*/  LDCU.64 UR8, c[0x0][0x410] ;  /* 0x00008200ff0877ac */ /* 0x000e640008000a00 */
[----:B------:R-:W-:Y:S01]  /*0790*/  @UP0 UMOV UR12, UR14 ;  /* 0x0000000e000c0c82 */ /* 0x000fe20008000000 */
[----:B------:R-:W-:Y:S01]  /*07a0*/  @UP0 UIMAD UR11, UR19, UR5, UR15 ;  /* 0x00000005130b02a4 */ /* 0x000fe2000f8e020f */
[----:B------:R-:W-:-:S05]  /*07b0*/  IADD3 R8, P1, PT, R8, UR12, RZ ;  /* 0x0000000c08087c10 */ /* 0x000fca000ff3e0ff */
[----:B------:R-:W-:Y:S02]  /*07c0*/  IADD3.X R9, PT, PT, R0, UR11, RZ, P1, !PT ;  /* 0x0000000b00097c10 */ /* 0x000fe40008ffe4ff */
[----:B------:R-:W-:Y:S01]  /*07d0*/  ISETP.GE.AND P1, PT, R4, UR24, PT ;  /* 0x0000001804007c0c */ /* 0x000fe2000bf26270 */
[----:B-1----:R-:W-:Y:S01]  /*07e0*/  IMAD.U32 R10, RZ, RZ, UR8 ;  /* 0x00000008ff0a7e24 */ /* 0x002fe2000f8e00ff */
[----:B------:R-:W-:-:S03]  /*07f0*/  MOV R15, UR9 ;  /* 0x00000009000f7c02 */ /* 0x000fc60008000f00 */
[----:B------:R-:W-:Y:S01]  /*0800*/  IMAD.WIDE.U32 R10, R10, UR26, R8 ;  /* 0x0000001a0a0a7c25 */ /* 0x000fe2000f8e0008 */
[C---:B------:R-:W-:Y:S02]  /*0810*/  LOP3.LUT R9, R2.reuse, 0x40, RZ, 0xfc, !PT ;  /* 0x0000004002097812 */ /* 0x040fe400078efcff */
[----:B------:R-:W-:Y:S01]  /*0820*/  LOP3.LUT R8, R2, 0x80, RZ, 0xfc, !PT ;  /* 0x0000008002087812 */ /* 0x000fe200078efcff */
[----:B------:R-:W-:Y:S01]  /*0830*/  IMAD R15, R15, UR26, R11 ;  /* 0x0000001a0f0f7c24 */ /* 0x000fe2000f8e020b */
[----:B------:R-:W-:Y:S06]  /*0840*/  @P0 BRA `(.L_x_3124) ;  /* 0x0000000000340947 */ /* 0x000fec0003800000 */
[----:B------:R-:W1:Y:S01]  /*0850*/  LDCU UR8, c[0x0][0x440] ;  /* 0x00008800ff0877ac */ /* 0x000e620008000800 */
[----:B------:R-:W-:Y:S01]  /*0860*/  IMAD.MOV.U32 R14, RZ, RZ, R10 ;  /* 0x000000ffff0e7224 */ /* 0x000fe200078e000a */
[----:B------:R-:W2:Y:S03]  /*0870*/  LDCU.64 UR6, c[0x0][0x3f0] ;  /* 0x00007e00ff0677ac */ /* 0x000ea60008000a00 */
[----:B------:R-:W-:-:S04]  /*0880*/  IMAD.WIDE.U32 R16, R189, UR4, R14 ;  /* 0x00000004bd107c25 */ /* 0x000fc8000f8e000e */
[----:B------:R-:W-:Y:S01]  /*0890*/  IMAD R0, R189, UR5, R17 ;  /* 0x00000005bd007c24 */ /* 0x000fe2000f8e0211 */
        /* <DEDUP_REMOVED lines=8> */
.L_x_3124:
[----:B------:R-:W-:Y:S05]  /*0920*/  BSYNC.RECONVERGENT B0 ;  /* 0x0000000000007941 */ /* 0x000fea0003800200 */
.L_x_3123:
        /* <DEDUP_REMOVED lines=8> */
[----:B------:R-:W-:-:S04]  /*09b0*/  IMAD.WIDE.U32 R12, R5, UR4, R12 ;  /* 0x00000004050c7c25 */ /* 0x000fc8000f8e000c */
[----:B------:R-:W-:-:S04]  /*09c0*/  IMAD R0, R0, UR4, RZ ;  /* 0x0000000400007c24 */ /* 0x000fc8000f8e02ff */
[----:B------:R-:W-:Y:S01]  /*09d0*/  IMAD R0, R5, UR5, R0 ;  /* 0x0000000505007c24 */ /* 0x000fe2000f8e0200 */
        /* <DEDUP_REMOVED lines=9> */
.L_x_3126:
[----:B------:R-:W-:Y:S05]  /*0a70*/  BSYNC.RECONVERGENT B0 ;  /* 0x0000000000007941 */ /* 0x000fea0003800200 */
.L_x_3125:
        /* <DEDUP_REMOVED lines=8> */
[----:B------:R-:W-:-:S04]  /*0b00*/  IMAD.WIDE.U32 R12, R5, UR4, R12 ;  /* 0x00000004050c7c25 */ /* 0x000fc8000f8e000c */
[----:B------:R-:W-:-:S04]  /*0b10*/  IMAD R0, R0, UR4, RZ ;  /* 0x0000000400007c24 */ /* 0x000fc8000f8e02ff */
[----:B------:R-:W-:Y:S01]  /*0b20*/  IMAD R0, R5, UR5, R0 ;  /* 0x0000000505007c24 */ /* 0x000fe2000f8e0200 */
        /* <DEDUP_REMOVED lines=9> */
.L_x_3128:
[----:B------:R-:W-:Y:S05]  /*0bc0*/  BSYNC.RECONVERGENT B0 ;  /* 0x0000000000007941 */ /* 0x000fea0003800200 */
.L_x_3127:
[----:B------:R-:W-:Y:S04]  /*0bd0*/  BSSY.RECONVERGENT B0, `(.L_x_3129) ;  /* 0x0000013000007945 */ /* 0x000fe80003800200 */
[----:B------:R-:W-:Y:S05]  /*0be0*/  @P1 BRA `(.L_x_3130) ;  /* 0x0000000000441947 */ /* 0x000fea0003800000 */
[----:B------:R-:W4:Y:S01]  /*0bf0*/  LDCU UR8, c[0x0][0x440] ;  /* 0x00008800ff0877ac */ /* 0x000f220008000800 */
[----:B------:R-:W-:Y:S01]  /*0c00*/  IADD3 R5, P0, PT, R189, 0x30, RZ ;  /* 0x00000030bd057810 */ /* 0x000fe20007f1e0ff */
[----:B------:R-:W-:Y:S01]  /*0c10*/  IMAD.MOV.U32 R11, RZ, RZ, R15 ;  /* 0x000000ffff0b7224 */ /* 0x000fe200078e000f */
[----:B------:R-:W5:Y:S03]  /*0c20*/  LDCU.64 UR6, c[0x0][0x3f0] ;  /* 0x00007e00ff0677ac */ /* 0x000f660008000a00 */
[----:B------:R-:W-:Y:S02]  /*0c30*/  IMAD.X R0, RZ, RZ, RZ, P0 ;  /* 0x000000ffff007224 */ /* 0x000fe400000e06ff */
[----:B------:R-:W-:-:S04]  /*0c40*/  IMAD.WIDE.U32 R10, R5, UR4, R10 ;  /* 0x00000004050a7c25 */ /* 0x000fc8000f8e000a */
[----:B------:R-:W-:-:S04]  /*0c50*/  IMAD R0, R0, UR4, RZ ;  /* 0x0000000400007c24 */ /* 0x000fc8000f8e02ff */
[----:B------:R-:W-:Y:S01]  /*0c60*/  IMAD R0, R5, UR5, R0 ;  /* 0x0000000505007c24 */ /* 0x000fe2000f8e0200 */
[----:B----4-:R-:W-:Y:S02]  /*0c70*/  ISETP.GE.AND P1, PT, R9, UR8, PT ;  /* 0x0000000809007c0c */ /* 0x010fe4000bf26270 */
[----:B------:R-:W-:Y:S01]  /*0c80*/  ISETP.GE.AND P2, PT, R2, UR8, PT ;  /* 0x0000000802007c0c */ /* 0x000fe2000bf46270 */
[----:B------:R-:W-:Y:S01]  /*0c90*/  IMAD.IADD R5, R11, 0x1, R0 ;  /* 0x000000010b057824 */ /* 0x000fe200078e0200 */
[----:B------:R-:W-:Y:S02]  /*0ca0*/  ISETP.GE.AND P0, PT, R8, UR8, PT ;  /* 0x0000000808007c0c */ /* 0x000fe4000bf06270 */
[----:B-----5:R-:W-:-:S04]  /*0cb0*/  LEA R8, P3, R10, UR6, 0x1 ;  /* 0x000000060a087c11 */ /* 0x020fc8000f8608ff */
[----:B------:R-:W-:-:S05]  /*0cc0*/  LEA.HI.X R9, R10, UR7, R5, 0x1, P3 ;  /* 0x000000070a097c11 */ /* 0x000fca00098f0c05 */
[----:B------:R4:W-:Y:S04]  /*0cd0*/  @!P2 STG.E.128 desc[UR22][R8.64], RZ ;  /* 0x000000ff0800a986 */ /* 0x0009e8000c101d16 */
[----:B------:R4:W-:Y:S04]  /*0ce0*/  @!P1 STG.E.128 desc[UR22][R8.64+0x80], RZ ;  /* 0x000080ff08009986 */ /* 0x0009e8000c101d16 */
[----:B------:R4:W-:Y:S02]  /*0cf0*/  @!P0 STG.E.128 desc[UR22][R8.64+0x100], RZ ;  /* 0x000100ff08008986 */ /* 0x0009e4000c101d16 */
.L_x_3130:
[----:B------:R-:W-:Y:S05]  /*0d00*/  BSYNC.RECONVERGENT B0 ;  /* 0x0000000000007941 */ /* 0x000fea0003800200 */
.L_x_3129:
[----:B------:R-:W5:Y:S01]  /*0d10*/  LDCU.64 UR6, c[0x0][0x420] ;  /* 0x00008400ff0677ac */ /* 0x000f620008000a00 */
[----:B------:R-:W-:Y:S01]  /*0d20*/  ISETP.NE.AND P4, PT, R2, RZ, PT ;  /* 0x000000ff0200720c */ /* 0x000fe20003f85270 */
[----:B------:R-:W-:-:S03]  /*0d30*/  IMAD.U32 R0, RZ, RZ, UR10 ;  /* 0x0000000aff007e24 */ /* 0x000fc6000f8e00ff */
[----:B------:R-:W-:Y:S02]  /*0d40*/  ISETP.GE.OR P2, PT, R7, UR24, P4 ;  /* 0x0000001807007c0c */ /* 0x000fe4000a746670 */
[C---:B------:R-:W-:Y:S02]  /*0d50*/  ISETP.GE.OR P3, PT, R189.reuse, UR24, P4 ;  /* 0x00000018bd007c0c */ /* 0x040fe4000a766670 */
[----:B------:R-:W-:Y:S02]  /*0d60*/  ISETP.GE.OR P1, PT, R6, UR24, P4 ;  /* 0x0000001806007c0c */ /* 0x000fe4000a726670 */
[----:B------:R-:W-:Y:S02]  /*0d70*/  IADD3 R189, P0, PT, R189, UR10, RZ ;  /* 0x0000000abdbd7c10 */ /* 0x000fe4000ff1e0ff */
[----:B------:R-:W-:Y:S02]  /*0d80*/  ISETP.GE.OR P4, PT, R4, UR24, P4 ;  /* 0x0000001804007c0c */ /* 0x000fe4000a786670 */
[----:B------:R-:W-:-:S02]  /*0d90*/  LEA.HI.X.SX32 R0, R0, RZ, 0x1, P0 ;  /* 0x000000ff00007211 */ /* 0x000fc400000f0eff */
[C---:B-----5:R-:W-:Y:S01]  /*0da0*/  LEA R6, P0, R189.reuse, UR6, 0x2 ;  /* 0x00000006bd067c11 */ /* 0x060fe2000f8010ff */
        /* <DEDUP_REMOVED lines=8> */
[----:B-1----:R-:W-:-:S05]  /*0e30*/  MOV R3, 0x7f800000 ;  /* 0x7f80000000037802 */ /* 0x002fca0000000f00 */
[----:B------:R-:W-:Y:S01]  /*0e40*/  STG.E desc[UR22][R6.64+0xc0], R3 ;  /* 0x0000c00306007986 */ /* 0x000fe2000c101916 */
[----:B------:R-:W-:Y:S05]  /*0e50*/  EXIT ;  /* 0x000000000000794d */ /* 0x000fea0003800000 */
.L_x_3122:
[----:B------:R-:W1:Y:S01]  /*0e60*/  LDCU.64 UR4, c[0x0][0x4d8] ;  /* 0x00009b00ff0477ac */ /* 0x000e620008000a00 */
[----:B------:R-:W2:Y:S01]  /*0e70*/  LDCU.64 UR12, c[0x0][0x4e0] ;  /* 0x00009c00ff0c77ac */ /* 0x000ea20008000a00 */
[----:B-1----:R-:W-:-:S04]  /*0e80*/  UISETP.NE.U32.AND UP1, UPT, UR4, URZ, UPT ;  /* 0x000000ff0400728c */ /* 0x002fc8000bf25070 */
[----:B------:R-:W-:Y:S02]  /*0e90*/  UISETP.NE.AND.EX UP1, UPT, UR5, URZ, UPT, UP1 ;  /* 0x000000ff0500728c */ /* 0x000fe4000bf25310 */
[----:B--2---:R-:W-:-:S04]  /*0ea0*/  UISETP.NE.U32.AND UP0, UPT, UR12, URZ, UPT ;  /* 0x000000ff0c00728c */ /* 0x004fc8000bf05070 */
[----:B------:R-:W-:-:S03]  /*0eb0*/  UISETP.NE.AND.EX UP0, UPT, UR13, URZ, UPT, UP0 ;  /* 0x000000ff0d00728c */ /* 0x000fc6000bf05300 */
[----:B------:R-:W-:Y:S08]  /*0ec0*/  BRA.U !UP1, `(.L_x_3131) ;  /* 0x0000000109187547 */ /* 0x000ff0000b800000 */
[----:B------:R-:W-:-:S04]  /*0ed0*/  UIADD3 UR4, UP1, UPT, UR9, UR4, URZ ;  /* 0x0000000409047290 */ /* 0x000fc8000ff3e0ff */
[----:B------:R-:W-:Y:S02]  /*0ee0*/  UIADD3.X UR5, UPT, UPT, UR8, UR5, URZ, UP1, !UPT ;  /* 0x0000000508057290 */ /* 0x000fe40008ffe4ff */
[----:B------:R-:W-:-:S04]  /*0ef0*/  IMAD.U32 R2, RZ, RZ, UR4 ;  /* 0x00000004ff027e24 */ /* 0x000fc8000f8e00ff */
[----:B------:R-:W-:-:S05]  /*0f00*/  MOV R3, UR5 ;  /* 0x0000000500037c02 */ /* 0x000fca0008000f00 */
[----:B------:R-:W2:Y:S02]  /*0f10*/  LDG.E R2, desc[UR22][R2.64] ;  /* 0x0000001602027981 */ /* 0x000ea4000c1e1900 */
[----:B--2---:R-:W-:-:S15]  /*0f20*/  R2UR UR7, R2 ;  /* 0x00000000020772ca */ /* 0x004fde00000e0000 */
.L_x_3131:
[----:B------:R-:W-:Y:S05]  /*0f30*/  BRA.U !UP0, `(.L_x_3132) ;  /* 0x00000005088c7547 */ /* 0x000fea000b800000 */
[----:B------:R-:W1:Y:S01]  /*0f40*/  LDC R6, c[0x0][0x4f0] ;  /* 0x00013c00ff067b82 */ /* 0x000e620000000800 */
[----:B------:R-:W-:Y:S01]  /*0f50*/  ULEA UR8, UR18, 0xffffffc0, 0x6 ;  /* 0xffffffc012087891 */ /* 0x000fe2000f8e30ff */
[----:B------:R-:W2:Y:S05]  /*0f60*/  LDCU.64 UR4, c[0x0][0x4e8] ;  /* 0x00009d00ff0477ac */ /* 0x000eaa0008000a00 */
[----:B------:R-:W-:Y:S01]  /*0f70*/  IMAD.U32 R0, RZ, RZ, UR8 ;  /* 0x00000008ff007e24 */ /* 0x000fe2000f8e00ff */
[----:B------:R-:W-:Y:S01]  /*0f80*/  MOV R8, RZ ;  /* 0x000000ff00087202 */ /* 0x000fe20000000f00 */
[----:B------:R-:W3:Y:S03]  /*0f90*/  LDCU.64 UR10, c[0x0][0x3b8] ;  /* 0x00007700ff0a77ac */ /* 0x000ee60008000a00 */
[----:B------:R-:W-:Y:S01]  /*0fa0*/  IABS R0, R0 ;  /* 0x0000000000007213 */ /* 0x000fe20000000000 */
[----:B--2---:R-:W-:Y:S01]  /*0fb0*/  UIMAD.WIDE.U32 UR6, UR25, UR4, URZ ;  /* 0x00000004190672a5 */ /* 0x004fe2000f8e00ff */
[----:B-1----:R-:W-:-:S03]  /*0fc0*/  IABS R3, R6 ;  /* 0x0000000600037213 */ /* 0x002fc60000000000 */
[----:B------:R-:W-:Y:S02]  /*0fd0*/  UIMAD UR5, UR25, UR5, UR7 ;  /* 0x00000005190572a4 */ /* 0x000fe4000f8e0207 */
[----:B------:R-:W-:Y:S01]  /*0fe0*/  ULEA UR4, UP0, UR6, UR12, 0x2 ;  /* 0x0000000c06047291 */ /* 0x000fe2000f8010ff */
[----:B------:R-:W1:Y:S03]  /*0ff0*/  I2F.RP R7, R3 ;  /* 0x0000000300077306 */ /* 0x000e660000209400 */
[----:B------:R-:W-:Y:S02]  /*1000*/  ULEA.HI.X UR5, UR6, UR13, UR5, 0x2, UP0 ;  /* 0x0000000d06057291 */ /* 0x000fe400080f1405 */
[----:B------:R-:W-:Y:S01]  /*1010*/  MOV R200, UR4 ;  /* 0x0000000400c87c02 */ /* 0x000fe20008000f00 */
[----:B------:R-:W2:Y:S03]  /*1020*/  LDCU.64 UR6, c[0x0][0x3a0] ;  /* 0x00007400ff0677ac */ /* 0x000ea60008000a00 */
[----:B------:R-:W-:-:S05]  /*1030*/  MOV R201, UR5 ;  /* 0x0000000500c97c02 */ /* 0x000fca0008000f00 */
[----:B------:R-:W4:Y:S01]  /*1040*/  LDCU.64 UR4, c[0x0][0x3a8] ;  /* 0x00007500ff0477ac */ /* 0x000f220008000a00 */
[----:B-1----:R-:W1:Y:S02]  /*1050*/  MUFU.RCP R4, R7 ;  /* 0x0000000700047308 */ /* 0x002e640000001000 */
[----:B-1----:R-:W-:-:S06]  /*1060*/  IADD3 R4, PT, PT, R4, 0xffffffe, RZ ;  /* 0x0ffffffe04047810 */ /* 0x002fcc0007ffe0ff */
[----:B------:R-:W1:Y:S02]  /*1070*/  F2I.FTZ.U32.TRUNC.NTZ R5, R4 ;  /* 0x0000000400057305 */ /* 0x000e64000021f000 */
[----:B-1----:R-:W-:Y:S02]  /*1080*/  IADD3 R2, PT, PT, RZ, -R5, RZ ;  /* 0x80000005ff027210 */ /* 0x002fe40007ffe0ff */
[----:B------:R-:W-:-:S03]  /*1090*/  MOV R4, RZ ;  /* 0x000000ff00047202 */ /* 0x000fc60000000f00 */
[----:B------:R-:W-:-:S04]  /*10a0*/  IMAD R2, R2, R3, RZ ;  /* 0x0000000302027224 */ /* 0x000fc800078e02ff */
[----:B------:R-:W-:Y:S02]  /*10b0*/  IMAD.HI.U32 R5, R5, R2, R4 ;  /* 0x0000000205057227 */ /* 0x000fe400078e0004 */
[----:B------:R-:W1:Y:S02]  /*10c0*/  LDC R4, c[0x0][0x3e8] ;  /* 0x0000fa00ff047b82 */ /* 0x000e640000000800 */
        /* <DEDUP_REMOVED lines=9> */
[----:B------:R-:W-:-:S04]  /*1160*/  LOP3.LUT R0, R6, UR8, RZ, 0x3c, !PT ;  /* 0x0000000806007c12 */ /* 0x000fc8000f8e3cff */
[----:B------:R-:W-:-:S07]  /*1170*/  ISETP.GE.AND P0, PT, R0, RZ, PT ;  /* 0x000000ff0000720c */ /* 0x000fce0003f06270 */
[----:B------:R-:W-:-:S06]  /*1180*/  @P2 IADD3 R7, PT, PT, R7, 0x1, RZ ;  /* 0x0000000107072810 */ /* 0x000fcc0007ffe0ff */
[----:B------:R-:W-:Y:S01]  /*1190*/  @!P0 IMAD.MOV R7, RZ, RZ, -R7 ;  /* 0x000000ffff078224 */ /* 0x000fe200078e0a07 */
[----:B------:R-:W-:-:S05]  /*11a0*/  @!P1 LOP3.LUT R7, RZ, R6, RZ, 0x33, !PT ;  /* 0x00000006ff079212 */ /* 0x000fca00078e33ff */
[----:B------:R-:W-:-:S05]  /*11b0*/  IMAD.WIDE R12, R7, 0x4, R200 ;  /* 0x00000004070c7825 */ /* 0x000fca00078e02c8 */
[----:B------:R-:W5:Y:S01]  /*11c0*/  LDG.E R2, desc[UR22][R12.64] ;  /* 0x000000160c027981 */ /* 0x000f62000c1e1900 */
[----:B-1----:R-:W-:Y:S01]  /*11d0*/  IABS R5, R4 ;  /* 0x0000000400057213 */ /* 0x002fe20000000000 */
[----:B------:R-:W-:Y:S01]  /*11e0*/  IMAD.MOV R7, RZ, RZ, -R7 ;  /* 0x000000ffff077224 */ /* 0x000fe200078e0a07 */
[----:B------:R-:W1:Y:S02]  /*11f0*/  S2R R0, SR_CTAID.Z ;  /* 0x0000000000007919 */ /* 0x000e640000002700 */
[----:B------:R-:W3:Y:S01]  /*1200*/  I2F.RP R10, R5 ;  /* 0x00000005000a7306 */ /* 0x000ee20000209400 */
[----:B------:R-:W-:Y:S01]  /*1210*/  IMAD R6, R6, R7, UR8 ;  /* 0x0000000806067e24 */ /* 0x000fe2000f8e0207 */
[----:B------:R-:W4:Y:S06]  /*1220*/  LDCU.64 UR8, c[0x0][0x3c0] ;  /* 0x00007800ff0877ac */ /* 0x000f2c0008000a00 */
[----:B---3--:R-:W3:Y:S01]  /*1230*/  MUFU.RCP R9, R10 ;  /* 0x0000000a00097308 */ /* 0x008ee20000001000 */
[----:B-1----:R-:W-:Y:S01]  /*1240*/  IABS R0, R0 ;  /* 0x0000000000007213 */ /* 0x002fe20000000000 */
[----:B---3--:R-:W-:-:S06]  /*1250*/  VIADD R9, R9, 0xffffffe ;  /* 0x0ffffffe09097836 */ /* 0x008fcc0000000000 */
[----:B------:R-:W1:Y:S02]  /*1260*/  F2I.FTZ.U32.TRUNC.NTZ R9, R9 ;  /* 0x0000000900097305 */ /* 0x000e64000021f000 */
[----:B-1----:R-:W-:-:S05]  /*1270*/  IADD3 R3, PT, PT, RZ, -R9, RZ ;  /* 0x80000009ff037210 */ /* 0x002fca0007ffe0ff */
[----:B------:R-:W-:-:S04]  /*1280*/  IMAD R3, R3, R5, RZ ;  /* 0x0000000503037224 */ /* 0x000fc800078e02ff */
[----:B------:R-:W-:-:S04]  /*1290*/  IMAD.HI.U32 R8, R9, R3, R8 ;  /* 0x0000000309087227 */ /* 0x000fc800078e0008 */
[----:B------:R-:W-:-:S04]  /*12a0*/  IMAD.MOV.U32 R3, RZ, RZ, R0 ;  /* 0x000000ffff037224 */ /* 0x000fc800078e0000 */
[----:B------:R-:W-:-:S05]  /*12b0*/  IMAD.HI.U32 R0, R8, R3, RZ ;  /* 0x0000000308007227 */ /* 0x000fca00078e00ff */
[----:B------:R-:W-:-:S05]  /*12c0*/  IADD3 R8, PT, PT, -R0, RZ, RZ ;  /* 0x000000ff00087210 */ /* 0x000fca0007ffe1ff */
[----:B------:R-:W-:Y:S01]  /*12d0*/  IMAD R8, R5, R8, R3 ;  /* 0x0000000805087224 */ /* 0x000fe200078e0203 */
[----:B------:R-:W-:-:S04]  /*12e0*/  LOP3.LUT R3, R4, UR26, RZ, 0x3c, !PT ;  /* 0x0000001a04037c12 */ /* 0x000fc8000f8e3cff */
[----:B------:R-:W-:Y:S02]  /*12f0*/  ISETP.GT.U32.AND P1, PT, R5, R8, PT ;  /* 0x000000080500720c */ /* 0x000fe40003f24070 */
[----:B------:R-:W-:-:S11]  /*1300*/  ISETP.GE.AND P0, PT, R3, RZ, PT ;  /* 0x000000ff0300720c */ /* 0x000fd60003f06270 */
[-C--:B------:R-:W-:Y:S02]  /*1310*/  @!P1 IADD3 R8, PT, PT, R8, -R5.reuse, RZ ;  /* 0x8000000508089210 */ /* 0x080fe40007ffe0ff */
[----:B------:R-:W-:Y:S02]  /*1320*/  @!P1 IADD3 R0, PT, PT, R0, 0x1, RZ ;  /* 0x0000000100009810 */ /* 0x000fe40007ffe0ff */
[----:B------:R-:W-:Y:S02]  /*1330*/  ISETP.GE.U32.AND P2, PT, R8, R5, PT ;  /* 0x000000050800720c */ /* 0x000fe40003f46070 */
[----:B------:R-:W-:-:S11]  /*1340*/  ISETP.NE.AND P1, PT, R4, RZ, PT ;  /* 0x000000ff0400720c */ /* 0x000fd60003f25270 */
[----:B------:R-:W-:-:S05]  /*1350*/  @P2 IADD3 R0, PT, PT, R0, 0x1, RZ ;  /* 0x0000000100002810 */ /* 0x000fca0007ffe0ff */
[----:B------:R-:W-:Y:S01]  /*1360*/  @!P0 IMAD.MOV R0, RZ, RZ, -R0 ;  /* 0x000000ffff008224 */ /* 0x000fe200078e0a00 */
[----:B------:R-:W-:Y:S02]  /*1370*/  @!P1 LOP3.LUT R0, RZ, R4, RZ, 0x33, !PT ;  /* 0x00000004ff009212 */ /* 0x000fe400078e33ff */
[----:B-----5:R-:W-:Y:S01]  /*1380*/  SHF.R.S32.HI R3, RZ, 0x1f, R2 ;  /* 0x0000001fff037819 */ /* 0x020fe20000011402 */
[----:B--2---:R-:W-:-:S04]  /*1390*/  IMAD.WIDE.U32 R8, R2, UR6, RZ ;  /* 0x0000000602087c25 */ /* 0x004fc8000f8e00ff */
[C---:B------:R-:W-:Y:S02]  /*13a0*/  IMAD R5, R3.reuse, UR6, RZ ;  /* 0x0000000603057c24 */ /* 0x040fe4000f8e02ff */
[----:B----4-:R-:W-:Y:S02]  /*13b0*/  IMAD R3, R3, UR4, RZ ;  /* 0x0000000403037c24 */ /* 0x010fe4000f8e02ff */
[C---:B------:R-:W-:Y:S02]  /*13c0*/  IMAD R5, R2.reuse, UR7, R5 ;  /* 0x0000000702057c24 */ /* 0x040fe4000f8e0205 */
[C---:B------:R-:W-:Y:S02]  /*13d0*/  IMAD R3, R2.reuse, UR5, R3 ;  /* 0x0000000502037c24 */ /* 0x040fe4000f8e0203 */
[----:B------:R-:W-:Y:S01]  /*13e0*/  IMAD.WIDE.U32 R10, R2, UR4, RZ ;  /* 0x00000004020a7c25 */ /* 0x000fe2000f8e00ff */
[----:B------:R-:W1:Y:S01]  /*13f0*/  LDCU.128 UR4, c[0x0][0x3d0] ;  /* 0x00007a00ff0477ac */ /* 0x000e620008000c00 */
[----:B------:R-:W-:-:S02]  /*1400*/  SHF.R.S32.HI R2, RZ, 0x1f, R6 ;  /* 0x0000001fff027819 */ /* 0x000fc40000011406 */
[----:B------:R-:W-:Y:S02]  /*1410*/  IADD3 R9, PT, PT, R9, R5, RZ ;  /* 0x0000000509097210 */ /* 0x000fe40007ffe0ff */
[----:B------:R-:W-:Y:S01]  /*1420*/  IADD3 R11, PT, PT, R11, R3, RZ ;  /* 0x000000030b0b7210 */ /* 0x000fe20007ffe0ff */
[C---:B------:R-:W-:Y:S02]  /*1430*/  IMAD R3, R2.reuse, UR10, RZ ;  /* 0x0000000a02037c24 */ /* 0x040fe4000f8e02ff */
[----:B------:R-:W-:Y:S01]  /*1440*/  IMAD R5, R2, UR8, RZ ;  /* 0x0000000802057c24 */ /* 0x000fe2000f8e02ff */
[----:B------:R-:W-:Y:S01]  /*1450*/  SHF.R.S32.HI R2, RZ, 0x1f, R0 ;  /* 0x0000001fff027819 */ /* 0x000fe20000011400 */
[C---:B------:R-:W-:Y:S02]  /*1460*/  IMAD R3, R6.reuse, UR11, R3 ;  /* 0x0000000b06037c24 */ /* 0x040fe4000f8e0203 */
[----:B------:R-:W-:-:S04]  /*1470*/  IMAD.WIDE.U32 R8, R6, UR10, R8 ;  /* 0x0000000a06087c25 */ /* 0x000fc8000f8e0008 */
[C---:B------:R-:W-:Y:S02]  /*1480*/  IMAD R5, R6.reuse, UR9, R5 ;  /* 0x0000000906057c24 */ /* 0x040fe4000f8e0205 */
[----:B------:R-:W-:-:S04]  /*1490*/  IMAD.WIDE.U32 R6, R6, UR8, R10 ;  /* 0x0000000806067c25 */ /* 0x000fc8000f8e000a */
[----:B------:R-:W-:Y:S01]  /*14a0*/  IMAD.IADD R9, R9, 0x1, R3 ;  /* 0x0000000109097824 */ /* 0x000fe200078e0203 */
[----:B------:R-:W-:Y:S01]  /*14b0*/  IADD3 R7, PT, PT, R7, R5, RZ ;  /* 0x0000000507077210 */ /* 0x000fe20007ffe0ff */
[C---:B-1----:R-:W-:Y:S02]  /*14c0*/  IMAD R3, R2.reuse, UR4, RZ ;  /* 0x0000000402037c24 */ /* 0x042fe4000f8e02ff */
[----:B------:R-:W-:Y:S02]  /*14d0*/  IMAD R5, R2, UR6, RZ ;  /* 0x0000000602057c24 */ /* 0x000fe4000f8e02ff */
[C---:B------:R-:W-:Y:S02]  /*14e0*/  IMAD R3, R0.reuse, UR5, R3 ;  /* 0x0000000500037c24 */ /* 0x040fe4000f8e0203 */
[----:B------:R-:W-:-:S04]  /*14f0*/  IMAD.WIDE.U32 R8, R0, UR4, R8 ;  /* 0x0000000400087c25 */ /* 0x000fc8000f8e0008 */
[C---:B------:R-:W-:Y:S02]  /*1500*/  IMAD R5, R0.reuse, UR7, R5 ;  /* 0x0000000700057c24 */ /* 0x040fe4000f8e0205 */
[----:B------:R-:W-:Y:S01]  /*1510*/  IMAD.WIDE.U32 R6, R0, UR6, R6 ;  /* 0x0000000600067c25 */ /* 0x000fe2000f8e0006 */
[----:B------:R-:W-:-:S03]  /*1520*/  IADD3 R0, PT, PT, R9, R3, RZ ;  /* 0x0000000309007210 */ /* 0x000fc60007ffe0ff */
[----:B------:R-:W-:Y:S01]  /*1530*/  IMAD.MOV.U32 R2, RZ, RZ, R8 ;  /* 0x000000ffff027224 */ /* 0x000fe200078e0008 */
[----:B------:R-:W-:Y:S02]  /*1540*/  IADD3 R3, PT, PT, R7, R5, RZ ;  /* 0x0000000507037210 */ /* 0x000fe40007ffe0ff */
[----:B------:R-:W-:Y:S01]  /*1550*/  MOV R4, R6 ;  /* 0x0000000600047202 */ /* 0x000fe20000000f00 */
[----:B------:R-:W-:Y:S06]  /*1560*/  BRA `(.L_x_3133) ;  /* 0x0000000400787947 */ /* 0x000fec0003800000 */
.L_x_3132:
[----:B------:R-:W-:-:S09]  /*1570*/  UISETP.NE.AND UP0, UPT, UR16, -0x1, UPT ;  /* 0xffffffff1000788c */ /* 0x000fd2000bf05270 */
[----:B------:R-:W-:Y:S05]  /*1580*/  BRA.U UP0, `(.L_x_3134) ;  /* 0x0000000100347547 */ /* 0x000fea000b800000 */
[----:B------:R-:W1:Y:S01]  /*1590*/  LDCU.64 UR10, c[0x0][0x3b8] ;  /* 0x00007700ff0a77ac */ /* 0x000e620008000a00 */
[----:B------:R-:W2:Y:S01]  /*15a0*/  LDCU.64 UR4, c[0x0][0x3a0] ;  /* 0x00007400ff0477ac */ /* 0x000ea20008000a00 */
[----:B------:R-:W-:Y:S02]  /*15b0*/  USHF.R.S32.HI UR8, URZ, 0x1f, UR6 ;  /* 0x0000001fff087899 */ /* 0x000fe40008011406 */
[----:B------:R-:W-:Y:S02]  /*15c0*/  USHF.R.S32.HI UR9, URZ, 0x1f, UR7 ;  /* 0x0000001fff097899 */ /* 0x000fe40008011407 */
[----:B-1----:R-:W-:Y:S02]  /*15d0*/  UIMAD UR8, UR8, UR10, URZ ;  /* 0x0000000a080872a4 */ /* 0x002fe4000f8e02ff */
[----:B------:R-:W-:Y:S02]  /*15e0*/  UIMAD.WIDE.U32 UR14, UR6, UR10, URZ ;  /* 0x0000000a060e72a5 */ /* 0x000fe4000f8e00ff */
[----:B------:R-:W-:-:S02]  /*15f0*/  UIMAD UR8, UR6, UR11, UR8 ;  /* 0x0000000b060872a4 */ /* 0x000fc4000f8e0208 */
[----:B--2---:R-:W-:Y:S02]  /*1600*/  UIMAD UR9, UR9, UR4, URZ ;  /* 0x00000004090972a4 */ /* 0x004fe4000f8e02ff */
[----:B------:R-:W-:Y:S02]  /*1610*/  UIADD3 UR15, UPT, UPT, UR15, UR8, URZ ;  /* 0x000000080f0f7290 */ /* 0x000fe4000fffe0ff */
[----:B------:R-:W-:Y:S02]  /*1620*/  UIMAD UR5, UR7, UR5, UR9 ;  /* 0x00000005070572a4 */ /* 0x000fe4000f8e0209 */
[----:B------:R-:W-:-:S04]  /*1630*/  UIMAD.WIDE.U32 UR14, UR7, UR4, UR14 ;  /* 0x00000004070e72a5 */ /* 0x000fc8000f8e000e */
[----:B------:R-:W-:Y:S01]  /*1640*/  UIADD3 UR15, UPT, UPT, UR15, UR5, URZ ;  /* 0x000000050f0f7290 */ /* 0x000fe2000fffe0ff */
[----:B------:R-:W-:Y:S11]  /*1650*/  BRA `(.L_x_3135) ;  /* 0x0000000000187947 */ /* 0x000ff60003800000 */
.L_x_3134:
[----:B------:R-:W1:Y:S01]  /*1660*/  LDCU.64 UR10, c[0x0][0x3b8] ;  /* 0x00007700ff0a77ac */ /* 0x000e620008000a00 */
[----:B------:R-:W-:-:S04]  /*1670*/  UIADD3 UR15, UPT, UPT, UR6, UR16, URZ ;  /* 0x00000010060f7290 */ /* 0x000fc8000fffe0ff */
[----:B-1----:R-:W-:Y:S02]  /*1680*/  UIMAD.WIDE.U32 UR4, UR15, UR10, URZ ;  /* 0x0000000a0f0472a5 */ /* 0x002fe4000f8e00ff */
[----:B------:R-:W-:-:S04]  /*1690*/  UIMAD UR15, UR15, UR11, URZ ;  /* 0x0000000b0f0f72a4 */ /* 0x000fc8000f8e02ff */
[----:B------:R-:W-:Y:S01]  /*16a0*/  UIADD3 UR15, UPT, UPT, UR5, UR15, URZ ;  /* 0x0000000f050f7290 */ /* 0x000fe2000fffe0ff */
[----:B------:R-:W-:-:S11]  /*16b0*/  UMOV UR14, UR4 ;  /* 0x00000004000e7c82 */ /* 0x000fd60008000000 */
.L_x_3135:
[----:B------:R-:W-:Y:S05]  /*16c0*/  BRA.U UP0, `(.L_x_3136) ;  /* 0x0000000100387547 */ /* 0x000fea000b800000 */
[----:B------:R-:W1:Y:S01]  /*16d0*/  LDCU.64 UR8, c[0x0][0x3c0] ;  /* 0x00007800ff0877ac */ /* 0x000e620008000a00 */
[----:B------:R-:W2:Y:S01]  /*16e0*/  LDCU.64 UR4, c[0x0][0x3a8] ;  /* 0x00007500ff0477ac */ /* 0x000ea20008000a00 */
[----:B------:R-:W-:-:S04]  /*16f0*/  USHF.R.S32.HI UR16, URZ, 0x1f, UR6 ;  /* 0x0000001fff107899 */ /* 0x000fc80008011406 */
[----:B-1----:R-:W-:Y:S02]  /*1700*/  UIMAD UR16, UR16, UR8, URZ ;  /* 0x00000008101072a4 */ /* 0x002fe4000f8e02ff */
[----:B------:R-:W-:Y:S02]  /*1710*/  UIMAD.WIDE.U32 UR28, UR6, UR8, URZ ;  /* 0x00000008061c72a5 */ /* 0x000fe4000f8e00ff */
[----:B------:R-:W-:Y:S02]  /*1720*/  UIMAD UR16, UR6, UR9, UR16 ;  /* 0x00000009061072a4 */ /* 0x000fe4000f8e0210 */
[----:B------:R-:W-:Y:S02]  /*1730*/  USHF.R.S32.HI UR6, URZ, 0x1f, UR7 ;  /* 0x0000001fff067899 */ /* 0x000fe40008011407 */
[----:B------:R-:W-:Y:S02]  /*1740*/  UIADD3 UR17, UPT, UPT, UR29, UR16, URZ ;  /* 0x000000101d117290 */ /* 0x000fe4000fffe0ff */
[----:B--2---:R-:W-:Y:S01]  /*1750*/  UIMAD UR6, UR6, UR4, URZ ;  /* 0x00000004060672a4 */ /* 0x004fe2000f8e02ff */
[----:B------:R-:W-:-:S03]  /*1760*/  UMOV UR16, UR28 ;  /* 0x0000001c00107c82 */ /* 0x000fc60008000000 */
[----:B------:R-:W-:Y:S02]  /*1770*/  UIMAD UR5, UR7, UR5, UR6 ;  /* 0x00000005070572a4 */ /* 0x000fe4000f8e0206 */
[----:B------:R-:W-:-:S04]  /*1780*/  UIMAD.WIDE.U32 UR6, UR7, UR4, UR16 ;  /* 0x00000004070672a5 */ /* 0x000fc8000f8e0010 */
[----:B------:R-:W-:Y:S01]  /*1790*/  UIADD3 UR5, UPT, UPT, UR7, UR5, URZ ;  /* 0x0000000507057290 */ /* 0x000fe2000fffe0ff */
[----:B------:R-:W-:Y:S11]  /*17a0*/  BRA `(.L_x_3137) ;  /* 0x0000000000187947 */ /* 0x000ff60003800000 */
.L_x_3136:
[----:B------:R-:W1:Y:S01]  /*17b0*/  LDCU.64 UR8, c[0x0][0x3c0] ;  /* 0x00007800ff0877ac */ /* 0x000e620008000a00 */
[----:B------:R-:W-:-:S04]  /*17c0*/  UIADD3 UR6, UPT, UPT, UR6, UR16, URZ ;  /* 0x0000001006067290 */ /* 0x000fc8000fffe0ff */
[----:B-1----:R-:W-:Y:S02]  /*17d0*/  UIMAD.WIDE.U32 UR4, UR6, UR8, URZ ;  /* 0x00000008060472a5 */ /* 0x002fe4000f8e00ff */
[----:B------:R-:W-:-:S04]  /*17e0*/  UIMAD UR6, UR6, UR9, URZ ;  /* 0x00000009060672a4 */ /* 0x000fc8000f8e02ff */
[----:B------:R-:W-:-:S03]  /*17f0*/  UIADD3 UR5, UPT, UPT, UR5, UR6, URZ ;  /* 0x0000000605057290 */ /* 0x000fc6000fffe0ff */
[----:B------:R-:W-:-:S09]  /*1800*/  UMOV UR6, UR4 ;  /* 0x0000000400067c82 */ /* 0x000fd20008000000 */
.L_x_3137:
[----:B------:R-:W1:Y:S01]  /*1810*/  LDC R0, c[0x0][0x3e8] ;  /* 0x0000fa00ff007b82 */ /* 0x000e620000000800 */
[----:B------:R-:W2:Y:S01]  /*1820*/  S2R R3, SR_CTAID.Z ;  /* 0x0000000000037919 */ /* 0x000ea20000002700 */
[----:B------:R-:W-:Y:S01]  /*1830*/  ULEA UR4, UR18, 0xffffffc0, 0x6 ;  /* 0xffffffc012047891 */ /* 0x000fe2000f8e30ff */
[----:B------:R-:W-:Y:S01]  /*1840*/  CS2R R200, SRZ ;  /* 0x0000000000c87805 */ /* 0x000fe2000001ff00 */
[----:B------:R-:W-:Y:S02]  /*1850*/  UMOV UR7, UR5 ;  /* 0x0000000500077c82 */ /* 0x000fe40008000000 */
[----:B------:R-:W-:Y:S02]  /*1860*/  UIMAD.WIDE.U32 UR6, UR4, UR8, UR6 ;  /* 0x00000008040672a5 */ /* 0x000fe4000f8e0006 */
[----:B------:R-:W-:Y:S02]  /*1870*/  UIMAD.WIDE.U32 UR14, UR4, UR10, UR14 ;  /* 0x0000000a040e72a5 */ /* 0x000fe4000f8e000e */
[----:B------:R-:W-:-:S02]  /*1880*/  UIMAD UR5, UR4, UR9, UR7 ;  /* 0x00000009040572a4 */ /* 0x000fc4000f8e0207 */
[----:B------:R-:W-:Y:S01]  /*1890*/  UIMAD UR4, UR4, UR11, UR15 ;  /* 0x0000000b040472a4 */ /* 0x000fe2000f8e020f */
[----:B------:R-:W-:Y:S01]  /*18a0*/  IMAD.U32 R13, RZ, RZ, UR7 ;  /* 0x00000007ff0d7e24 */ /* 0x000fe2000f8e00ff */
[----:B------:R-:W-:Y:S01]  /*18b0*/  MOV R12, UR6 ;  /* 0x00000006000c7c02 */ /* 0x000fe20008000f00 */
[----:B------:R-:W-:Y:S01]  /*18c0*/  IMAD.U32 R9, RZ, RZ, UR15 ;  /* 0x0000000fff097e24 */ /* 0x000fe2000f8e00ff */
[----:B------:R-:W-:Y:S02]  /*18d0*/  MOV R8, UR14 ;  /* 0x0000000e00087c02 */ /* 0x000fe40008000f00 */
[----:B------:R-:W-:Y:S01]  /*18e0*/  MOV R13, UR5 ;  /* 0x00000005000d7c02 */ /* 0x000fe20008000f00 */
[----:B------:R-:W-:Y:S01]  /*18f0*/  IMAD.U32 R9, RZ, RZ, UR4 ;  /* 0x00000004ff097e24 */ /* 0x000fe2000f8e00ff */
[----:B-1----:R-:W-:-:S04]  /*1900*/  IABS R2, R0 ;  /* 0x0000000000027213 */ /* 0x002fc80000000000 */
[----:B------:R-:W1:Y:S01]  /*1910*/  I2F.RP R5, R2 ;  /* 0x0000000200057306 */ /* 0x000e620000209400 */
[----:B--2---:R-:W-:-:S07]  /*1920*/  IABS R3, R3 ;  /* 0x0000000300037213 */ /* 0x004fce0000000000 */
[----:B-1----:R-:W1:Y:S02]  /*1930*/  MUFU.RCP R6, R5 ;  /* 0x0000000500067308 */ /* 0x002e640000001000 */
[----:B-1----:R-:W-:-:S06]  /*1940*/  IADD3 R6, PT, PT, R6, 0xffffffe, RZ ;  /* 0x0ffffffe06067810 */ /* 0x002fcc0007ffe0ff */
[----:B------:R-:W1:Y:S02]  /*1950*/  F2I.FTZ.U32.TRUNC.NTZ R7, R6 ;  /* 0x0000000600077305 */ /* 0x000e64000021f000 */
[----:B-1----:R-:W-:Y:S01]  /*1960*/  IADD3 R4, PT, PT, RZ, -R7, RZ ;  /* 0x80000007ff047210 */ /* 0x002fe20007ffe0ff */
[----:B------:R-:W-:-:S04]  /*1970*/  IMAD.MOV.U32 R6, RZ, RZ, RZ ;  /* 0x000000ffff067224 */ /* 0x000fc800078e00ff */
[----:B------:R-:W-:-:S04]  /*1980*/  IMAD R4, R4, R2, RZ ;  /* 0x0000000204047224 */ /* 0x000fc800078e02ff */
[----:B------:R-:W-:Y:S01]  /*1990*/  IMAD.HI.U32 R7, R7, R4, R6 ;  /* 0x0000000407077227 */ /* 0x000fe200078e0006 */
[----:B------:R-:W-:-:S05]  /*19a0*/  MOV R4, R3 ;  /* 0x0000000300047202 */ /* 0x000fca0000000f00 */
[----:B------:R-:W-:-:S04]  /*19b0*/  IMAD.HI.U32 R7, R7, R4, RZ ;  /* 0x0000000407077227 */ /* 0x000fc800078e00ff */
[----:B------:R-:W-:-:S04]  /*19c0*/  IMAD.MOV R3, RZ, RZ, -R7 ;  /* 0x000000ffff037224 */ /* 0x000fc800078e0a07 */
[C---:B------:R-:W-:Y:S02]  /*19d0*/  IMAD R3, R2.reuse, R3, R4 ;  /* 0x0000000302037224 */ /* 0x040fe400078e0204 */
[----:B------:R-:W1:Y:S03]  /*19e0*/  LDC.64 R4, c[0x0][0x3d8] ;  /* 0x0000f600ff047b82 */ /* 0x000e660000000a00 */
[----:B------:R-:W-:-:S13]  /*19f0*/  ISETP.GT.U32.AND P0, PT, R2, R3, PT ;  /* 0x000000030200720c */ /* 0x000fda0003f04070 */
[-C--:B------:R-:W-:Y:S01]  /*1a00*/  @!P0 IADD3 R3, PT, PT, R3, -R2.reuse, RZ ;  /* 0x8000000203038210 */ /* 0x080fe20007ffe0ff */
[----:B------:R-:W-:Y:S01]  /*1a10*/  @!P0 VIADD R7, R7, 0x1 ;  /* 0x0000000107078836 */ /* 0x000fe20000000000 */
[C---:B------:R-:W-:Y:S02]  /*1a20*/  ISETP.NE.AND P0, PT, R0.reuse, RZ, PT ;  /* 0x000000ff0000720c */ /* 0x040fe40003f05270 */
[----:B------:R-:W-:Y:S02]  /*1a30*/  ISETP.GE.U32.AND P2, PT, R3, R2, PT ;  /* 0x000000020300720c */ /* 0x000fe40003f46070 */
[----:B------:R-:W-:-:S04]  /*1a40*/  LOP3.LUT R2, R0, UR26, RZ, 0x3c, !PT ;  /* 0x0000001a00027c12 */ /* 0x000fc8000f8e3cff */
[----:B------:R-:W-:Y:S02]  /*1a50*/  ISETP.GE.AND P1, PT, R2, RZ, PT ;  /* 0x000000ff0200720c */ /* 0x000fe40003f26270 */
[----:B------:R-:W2:Y:S05]  /*1a60*/  LDC.64 R2, c[0x0][0x3d0] ;  /* 0x0000f400ff027b82 */ /* 0x000eaa0000000a00 */
[----:B------:R-:W-:-:S06]  /*1a70*/  @P2 IADD3 R7, PT, PT, R7, 0x1, RZ ;  /* 0x0000000107072810 */ /* 0x000fcc0007ffe0ff */
[----:B------:R-:W-:Y:S01]  /*1a80*/  @!P1 IMAD.MOV R7, RZ, RZ, -R7 ;  /* 0x000000ffff079224 */ /* 0x000fe200078e0a07 */
[----:B------:R-:W-:-:S04]  /*1a90*/  @!P0 LOP3.LUT R7, RZ, R0, RZ, 0x33, !PT ;  /* 0x00000000ff078212 */ /* 0x000fc800078e33ff */
[----:B------:R-:W-:Y:S01]  /*1aa0*/  SHF.R.S32.HI R11, RZ, 0x1f, R7 ;  /* 0x0000001fff0b7819 */ /* 0x000fe20000011407 */
[----:B-1----:R-:W-:-:S04]  /*1ab0*/  IMAD.WIDE.U32 R12, R7, R4, R12 ;  /* 0x00000004070c7225 */ /* 0x002fc800078e000c */
[C---:B------:R-:W-:Y:S01]  /*1ac0*/  IMAD R6, R11.reuse, R4, RZ ;  /* 0x000000040b067224 */ /* 0x040fe200078e02ff */
[----:B------:R-:W-:Y:S01]  /*1ad0*/  MOV R4, R12 ;  /* 0x0000000c00047202 */ /* 0x000fe20000000f00 */
[-C--:B--2---:R-:W-:Y:S02]  /*1ae0*/  IMAD R0, R11, R2.reuse, RZ ;  /* 0x000000020b007224 */ /* 0x084fe400078e02ff */
[C---:B------:R-:W-:Y:S02]  /*1af0*/  IMAD R5, R7.reuse, R5, R6 ;  /* 0x0000000507057224 */ /* 0x040fe400078e0206 */
[----:B------:R-:W-:-:S04]  /*1b00*/  IMAD.WIDE.U32 R8, R7, R2, R8 ;  /* 0x0000000207087225 */ /* 0x000fc800078e0008 */
[----:B------:R-:W-:Y:S01]  /*1b10*/  IMAD R7, R7, R3, R0 ;  /* 0x0000000307077224 */ /* 0x000fe200078e0200 */
[----:B------:R-:W-:Y:S01]  /*1b20*/  MOV R2, R8 ;  /* 0x0000000800027202 */ /* 0x000fe20000000f00 */
[----:B------:R-:W-:Y:S02]  /*1b30*/  IMAD.IADD R3, R13, 0x1, R5 ;  /* 0x000000010d037824 */ /* 0x000fe400078e0205 */
[----:B------:R-:W-:-:S07]  /*1b40*/  IMAD.IADD R0, R9, 0x1, R7 ;  /* 0x0000000109007824 */ /* 0x000fce00078e0207 */
.L_x_3133:
[----:B------:R-:W-:Y:S01]  /*1b50*/  UISETP.NE.AND UP0, UPT, UR19, -0x1, UPT ;  /* 0xffffffff1300788c */ /* 0x000fe2000bf05270 */
[C---:B------:R-:W-:Y:S01]  /*1b60*/  IMAD.SHL.U32 R209, R189.reuse, 0x8, RZ ;  /* 0x00000008bdd17824 */ /* 0x040fe200078e00ff */
[----:B------:R-:W1:Y:S01]  /*1b70*/  LDCU.64 UR6, c[0x0][0x390] ;  /* 0x00007200ff0677ac */ /* 0x000e620008000a00 */
[--C-:B------:R-:W-:Y:S01]  /*1b80*/  SHF.R.U32.HI R10, RZ, 0x3, R189.reuse ;  /* 0x00000003ff0a7819 */ /* 0x100fe200000116bd */
[----:B------:R-:W-:Y:S01]  /*1b90*/  IMAD.SHL.U32 R85, R189, 0x40, RZ ;  /* 0x00000040bd557824 */ /* 0x000fe200078e00ff */
[----:B------:R-:W-:Y:S01]  /*1ba0*/  BSSY.RECONVERGENT B0, `(.L_x_3138) ;  /* 0x000004b000007945 */ /* 0x000fe20003800200 */
[C---:B------:R-:W-:Y:S01]  /*1bb0*/  LOP3.LUT R186, R209.reuse, 0x38, RZ, 0xc0, !PT ;  /* 0x00000038d1ba7812 */ /* 0x040fe200078ec0ff */
[----:B------:R-:W2:Y:S01]  /*1bc0*/  LDCU.64 UR14, c[0x0][0x388] ;  /* 0x00007100ff0e77ac */ /* 0x000ea20008000a00 */
[----:B------:R-:W-:Y:S01]  /*1bd0*/  LOP3.LUT R6, R209, 0x1f8, RZ, 0xc0, !PT ;  /* 0x000001f8d1067812 */ /* 0x000fe200078ec0ff */
[----:B------:R-:W-:Y:S01]  /*1be0*/  IMAD.U32 R13, RZ, RZ, UR20 ;  /* 0x00000014ff0d7e24 */ /* 0x000fe2000f8e00ff */
[----:B------:R-:W-:Y:S01]  /*1bf0*/  IADD3 R4, P0, PT, R186, R4, RZ ;  /* 0x00000004ba047210 */ /* 0x000fe20007f1e0ff */
[----:B------:R-:W3:Y:S01]  /*1c00*/  @!UP0 LDCU.64 UR4, c[0x0][0x398] ;  /* 0x00007300ff0487ac */ /* 0x000ee20008000a00 */
[----:B------:R-:W-:Y:S01]  /*1c10*/  LOP3.LUT R6, R6, 0x38, R189, 0x78, !PT ;  /* 0x0000003806067812 */ /* 0x000fe200078e78bd */
[----:B------:R-:W-:Y:S01]  /*1c20*/  IMAD.MOV.U32 R11, RZ, RZ, RZ ;  /* 0x000000ffff0b7224 */ /* 0x000fe200078e00ff */
[----:B------:R-:W-:Y:S01]  /*1c30*/  LOP3.LUT R206, R186, 0x40, RZ, 0xfc, !PT ;  /* 0x00000040bace7812 */ /* 0x000fe200078efcff */
[----:B------:R-:W4:Y:S01]  /*1c40*/  @UP0 LDCU.64 UR16, c[0x0][0x3b0] ;  /* 0x00007600ff1007ac */ /* 0x000f220008000a00 */
[----:B------:R-:W-:Y:S01]  /*1c50*/  IMAD.X R5, RZ, RZ, R3, P0 ;  /* 0x000000ffff057224 */ /* 0x000fe200000e0603 */
[----:B------:R-:W-:Y:S01]  /*1c60*/  LOP3.LUT R209, R6, 0x1e00, R209, 0xf8, !PT ;  /* 0x00001e0006d17812 */ /* 0x000fe200078ef8d1 */
[----:B------:R-:W-:Y:S01]  /*1c70*/  IMAD.WIDE.U32 R12, R13, 0x40, R10 ;  /* 0x000000400d0c7825 */ /* 0x000fe200078e000a */
[----:B------:R-:W-:-:S02]  /*1c80*/  IADD3 R6, P1, PT, R186, R2, RZ ;  /* 0x00000002ba067210 */ /* 0x000fc40007f3e0ff */
[----:B------:R-:W-:Y:S01]  /*1c90*/  LOP3.LUT R204, R186, 0x80, RZ, 0xfc, !PT ;  /* 0x00000080bacc7812 */ /* 0x000fe200078efcff */
[----:B------:R-:W-:-:S04]  /*1ca0*/  IMAD.WIDE.U32 R4, R10, UR8, R4 ;  /* 0x000000080a047c25 */ /* 0x000fc8000f8e0004 */
[----:B------:R-:W-:Y:S01]  /*1cb0*/  IMAD.X R7, RZ, RZ, R0, P1 ;  /* 0x000000ffff077224 */ /* 0x000fe200008e0600 */
[----:B-1----:R-:W-:Y:S01]  /*1cc0*/  LEA R196, P1, R4, UR6, 0x1 ;  /* 0x0000000604c47c11 */ /* 0x002fe2000f8208ff */
[C---:B------:R-:W-:Y:S01]  /*1cd0*/  IMAD R197, R10.reuse, UR9, R5 ;  /* 0x000000090ac57c24 */ /* 0x040fe2000f8e0205 */
[----:B---3--:R-:W-:Y:S01]  /*1ce0*/  @!UP0 UIMAD.WIDE.U32 UR30, UR25, UR4, URZ ;  /* 0x00000004191e82a5 */ /* 0x008fe2000f8e00ff */
[----:B------:R-:W-:Y:S01]  /*1cf0*/  IMAD.WIDE.U32 R6, R10, UR10, R6 ;  /* 0x0000000a0a067c25 */ /* 0x000fe2000f8e0006 */
[----:B------:R-:W-:Y:S01]  /*1d00*/  UMOV UR6, 0x400 ;  /* 0x0000040000067882 */ /* 0x000fe20000000000 */
[----:B------:R-:W-:Y:S01]  /*1d10*/  LOP3.LUT R0, R186, 0x1c0, R85, 0xf8, !PT ;  /* 0x000001c0ba007812 */ /* 0x000fe200078ef855 */
[----:B----4-:R-:W-:Y:S01]  /*1d20*/  @UP0 UIMAD.WIDE.U32 UR32, UR19, UR16, URZ ;  /* 0x00000010132002a5 */ /* 0x010fe2000f8e00ff */
[----:B------:R-:W1:Y:S01]  /*1d30*/  S2UR UR16, SR_CgaCtaId ;  /* 0x00000000001079c3 */ /* 0x000e620000008800 */
[----:B------:R-:W-:Y:S01]  /*1d40*/  @!UP0 UIMAD UR28, UR25, UR5, UR31 ;  /* 0x00000005191c82a4 */ /* 0x000fe2000f8e021f */
[----:B------:R-:W-:Y:S01]  /*1d50*/  LEA.HI.X R197, R4, UR7, R197, 0x1, P1 ;  /* 0x0000000704c57c11 */ /* 0x000fe200088f0cc5 */
[----:B------:R-:W3:Y:S01]  /*1d60*/  LDCU.64 UR4, c[0x0][0x3c8] ;  /* 0x00007900ff0477ac */ /* 0x000ee20008000a00 */
[----:B------:R-:W-:Y:S01]  /*1d70*/  IMAD R195, R10, UR11, R7 ;  /* 0x0000000b0ac37c24 */ /* 0x000fe2000f8e0207 */
[----:B--2---:R-:W-:Y:S01]  /*1d80*/  LEA R194, P2, R6, UR14, 0x1 ;  /* 0x0000000e06c27c11 */ /* 0x004fe2000f8408ff */
[----:B------:R-:W-:Y:S01]  /*1d90*/  @UP0 UMOV UR30, UR32 ;  /* 0x00000020001e0c82 */ /* 0x000fe20008000000 */
[----:B------:R-:W-:Y:S01]  /*1da0*/  @UP0 UIMAD UR28, UR19, UR17, UR33 ;  /* 0x00000011131c02a4 */ /* 0x000fe2000f8e0221 */
[----:B------:R-:W-:Y:S01]  /*1db0*/  IADD3 R2, P0, PT, R186, UR30, RZ ;  /* 0x0000001eba027c10 */ /* 0x000fe2000ff1e0ff */
[----:B------:R-:W-:Y:S01]  /*1dc0*/  UIADD3 UR7, UPT, UPT, -UR27, UR24, URZ ;  /* 0x000000181b077290 */ /* 0x000fe2000fffe1ff */
[----:B------:R-:W-:-:S03]  /*1dd0*/  LEA.HI.X R195, R6, UR15, R195, 0x1, P2 ;  /* 0x0000000f06c37c11 */ /* 0x000fc600090f0cc3 */
[----:B------:R-:W-:Y:S02]  /*1de0*/  IMAD.X R3, RZ, RZ, UR28, P0 ;  /* 0x0000001cff037e24 */ /* 0x000fe400080e06ff */
[----:B------:R-:W-:Y:S01]  /*1df0*/  ISETP.GE.AND P0, PT, R10, UR7, PT ;  /* 0x000000070a007c0c */ /* 0x000fe2000bf06270 */
[----:B---3--:R-:W-:Y:S02]  /*1e00*/  IMAD.U32 R8, RZ, RZ, UR4 ;  /* 0x00000004ff087e24 */ /* 0x008fe4000f8e00ff */
[----:B------:R-:W-:Y:S01]  /*1e10*/  IMAD.U32 R7, RZ, RZ, UR5 ;  /* 0x00000005ff077e24 */ /* 0x000fe2000f8e00ff */
[----:B-1----:R-:W-:Y:S01]  /*1e20*/  ULEA UR6, UR16, UR6, 0x18 ;  /* 0x0000000610067291 */ /* 0x002fe2000f8ec0ff */
[----:B------:R-:W-:-:S04]  /*1e30*/  IMAD.WIDE.U32 R8, R8, UR26, R2 ;  /* 0x0000001a08087c25 */ /* 0x000fc8000f8e0002 */
[----:B------:R-:W-:Y:S01]  /*1e40*/  IMAD R7, R7, UR26, R9 ;  /* 0x0000001a07077c24 */ /* 0x000fe2000f8e0209 */
[----:B------:R-:W-:-:S03]  /*1e50*/  LEA R209, R209, UR6, 0x1 ;  /* 0x00000006d1d17c11 */ /* 0x000fc6000f8e08ff */
        /* <DEDUP_REMOVED lines=30> */
.L_x_3140:
[----:B------:R2:W-:Y:S02]  /*2040*/  STS.128 [R209+0x4000], RZ ;  /* 0x004000ffd1007388 */ /* 0x0005e40000000c00 */
.L_x_3139:
[----:B------:R-:W-:Y:S05]  /*2050*/  BSYNC.RECONVERGENT B0 ;  /* 0x0000000000007941 */ /* 0x000fea0003800200 */
.L_x_3138:
[----:B------:R-:W-:Y:S01]  /*2060*/  IADD3 R4, PT, PT, R10, 0x10, RZ ;  /* 0x000000100a047810 */ /* 0x000fe20007ffe0ff */
[----:B------:R-:W-:Y:S03]  /*2070*/  BSSY.RECONVERGENT B0, `(.L_x_3141) ;  /* 0x0000024000007945 */ /* 0x000fe60003800200 */
[----:B------:R-:W-:-:S13]  /*2080*/  ISETP.GE.AND P0, PT, R4, UR7, PT ;  /* 0x0000000704007c0c */ /* 0x000fda000bf06270 */
        /* <DEDUP_REMOVED lines=33> */
.L_x_3143:
[----:B------:R3:W-:Y:S02]  /*22a0*/  STS.128 [R209+0x4800], RZ ;  /* 0x004800ffd1007388 */ /* 0x0007e40000000c00 */
.L_x_3142:
[----:B------:R-:W-:Y:S05]  /*22b0*/  BSYNC.RECONVERGENT B0 ;  /* 0x0000000000007941 */ /* 0x000fea0003800200 */
.L_x_3141:
[----:B------:R-:W-:Y:S01]  /*22c0*/  IADD3 R3, PT, PT, R10, 0x20, RZ ;  /* 0x000000200a037810 */ /* 0x000fe20007ffe0ff */
[----:B------:R-:W-:Y:S03]  /*22d0*/  BSSY.RECONVERGENT B0, `(.L_x_3144) ;  /* 0x0000024000007945 */ /* 0x000fe60003800200 */
[----:B------:R-:W-:-:S13]  /*22e0*/  ISETP.GE.AND P0, PT, R3, UR7, PT ;  /* 0x0000000703007c0c */ /* 0x000fda000bf06270 */
[----:B------:R-:W-:Y:S05]  /*22f0*/  @P0 BRA `(.L_x_3145) ;  /* 0x0000000000840947 */ /* 0x000fea0003800000 */
[----:B------:R-:W5:Y:S01]  /*2300*/  LDCU.64 UR14, c[0x0][0x3b0] ;  /* 0x00007600ff0e77ac */ /* 0x000f620008000a00 */
[----:B------:R-:W-:Y:S01]  /*2310*/  IADD3 R5, P0, PT, R12, 0x20, RZ ;  /* 0x000000200c057810 */ /* 0x000fe20007f1e0ff */
[----:B-1-3--:R-:W-:Y:S01]  /*2320*/  IMAD.MOV.U32 R14, RZ, RZ, R8 ;  /* 0x000000ffff0e7224 */ /* 0x00afe200078e0008 */
[----:B------:R-:W-:Y:S01]  /*2330*/  MOV R15, R7 ;  /* 0x00000007000f7202 */ /* 0x000fe20000000f00 */
[----:B------:R-:W1:Y:S02]  /*2340*/  LDCU UR16, c[0x0][0x440] ;  /* 0x00008800ff1077ac */ /* 0x000e640008000800 */
[----:B------:R-:W-:Y:S01]  /*2350*/  IMAD.X R2, RZ, RZ, R13, P0 ;  /* 0x000000ffff027224 */ /* 0x000fe200000e060d */
[----:B------:R-:W4:Y:S03]  /*2360*/  LDCU.64 UR4, c[0x0][0x380] ;  /* 0x00007000ff0477ac */ /* 0x000f260008000a00 */
[----:B-----5:R-:W-:-:S02]  /*2370*/  IMAD R2, R2, UR14, RZ ;  /* 0x0000000e02027c24 */ /* 0x020fc4000f8e02ff */
[----:B------:R-:W-:Y:S01]  /*2380*/  IMAD.WIDE.U32 R14, R5, UR14, R14 ;  /* 0x0000000e050e7c25 */ /* 0x000fe2000f8e000e */
[----:B-1----:R-:W-:-:S03]  /*2390*/  ISETP.GE.AND P1, PT, R186, UR16, PT ;  /* 0x00000010ba007c0c */ /* 0x002fc6000bf26270 */
        /* <DEDUP_REMOVED lines=22> */
.L_x_3146:
[----:B------:R3:W-:Y:S02]  /*2500*/  STS.128 [R209+0x5000], RZ ;  /* 0x005000ffd1007388 */ /* 0x0007e40000000c00 */
.L_x_3145:
[----:B------:R-:W-:Y:S05]  /*2510*/  BSYNC.RECONVERGENT B0 ;  /* 0x0000000000007941 */ /* 0x000fea0003800200 */
.L_x_3144:
[----:B------:R-:W-:Y:S01]  /*2520*/  IADD3 R2, PT, PT, R10, 0x30, RZ ;  /* 0x000000300a027810 */ /* 0x000fe20007ffe0ff */
[----:B------:R-:W-:Y:S03]  /*2530*/  BSSY.RECONVERGENT B0, `(.L_x_3147) ;  /* 0x0000023000007945 */ /* 0x000fe60003800200 */
[----:B------:R-:W-:-:S13]  /*2540*/  ISETP.GE.AND P0, PT, R2, UR7, PT ;  /* 0x0000000702007c0c */ /* 0x000fda000bf06270 */
        /* <DEDUP_REMOVED lines=32> */
.L_x_3149:
[----:B------:R2:W-:Y:S02]  /*2750*/  STS.128 [R209+0x5800], RZ ;  /* 0x005800ffd1007388 */ /* 0x0005e40000000c00 */
.L_x_3148:
[----:B------:R-:W-:Y:S05]  /*2760*/  BSYNC.RECONVERGENT B0 ;  /* 0x0000000000007941 */ /* 0x000fea0003800200 */
.L_x_3147:
[----:B------:R-:W-:Y:S01]  /*2770*/  USHF.L.U32 UR29, UR18, 0x6, URZ ;  /* 0x00000006121d7899 */ /* 0x000fe200080006ff */
[----:B------:R-:W-:Y:S03]  /*2780*/  BSSY.RECONVERGENT B0, `(.L_x_3150) ;  /* 0x000001c000007945 */ /* 0x000fe60003800200 */
[----:B------:R-:W-:-:S04]  /*2790*/  UIADD3 UR16, UPT, UPT, UR29, -0x40, URZ ;  /* 0xffffffc01d107890 */ /* 0x000fc8000fffe0ff */
[----:B------:R-:W-:-:S06]  /*27a0*/  UIADD3 UR28, UPT, UPT, -UR16, UR21, URZ ;  /* 0x00000015101c7290 */ /* 0x000fcc000fffe1ff */
[----:B------:R-:W-:-:S13]  /*27b0*/  ISETP.GE.AND P3, PT, R10, UR28, PT ;  /* 0x0000001c0a007c0c */ /* 0x000fda000bf66270 */
[----:B------:R-:W-:Y:S05]  /*27c0*/  @P3 BRA `(.L_x_3151) ;  /* 0x00000000005c3947 */ /* 0x000fea0003800000 */
[----:B------:R-:W5:Y:S02]  /*27d0*/  LDCU UR4, c[0x0][0x440] ;  /* 0x00008800ff0477ac */ /* 0x000f640008000800 */
[----:B-----5:R-:W-:Y:S02]  /*27e0*/  ISETP.GE.AND P1, PT, R186, UR4, PT ;  /* 0x00000004ba007c0c */ /* 0x020fe4000bf26270 */
[----:B------:R-:W-:-:S11]  /*27f0*/  ISETP.GE.AND P0, PT, R206, UR4, PT ;  /* 0x00000004ce007c0c */ /* 0x000fd6000bf06270 */
[----:B-12---:R-:W-:Y:S02]  /*2800*/  @!P1 IMAD.MOV.U32 R6, RZ, RZ, R194 ;  /* 0x000000ffff069224 */ /* 0x006fe400078e00c2 */
        /* <DEDUP_REMOVED lines=18> */
.L_x_3152:
[----:B------:R2:W-:Y:S02]  /*2930*/  STS.128 [R209+0xa000], RZ ;  /* 0x00a000ffd1007388 */ /* 0x0005e40000000c00 */
.L_x_3151:
[----:B------:R-:W-:Y:S05]  /*2940*/  BSYNC.RECONVERGENT B0 ;  /* 0x0000000000007941 */ /* 0x000fea0003800200 */
.L_x_3150:
[----:B------:R-:W-:Y:S01]  /*2950*/  ISETP.GE.AND P0, PT, R4, UR28, PT ;  /* 0x0000001c04007c0c */ /* 0x000fe2000bf06270 */
[----:B------:R-:W-:Y:S01]  /*2960*/  USHF.L.U64.HI UR17, UR10, 0x4, UR11 ;  /* 0x000000040a117899 */ /* 0x000fe2000801020b */
[----:B------:R-:W-:Y:S01]  /*2970*/  BSSY.RECONVERGENT B0, `(.L_x_3153) ;  /* 0x000001c000007945 */ /* 0x000fe20003800200 */
[----:B------:R-:W-:-:S10]  /*2980*/  USHF.L.U32 UR27, UR10, 0x4, URZ ;  /* 0x000000040a1b7899 */ /* 0x000fd400080006ff */
[----:B------:R-:W-:Y:S05]  /*2990*/  @P0 BRA `(.L_x_3154) ;  /* 0x0000000000640947 */ /* 0x000fea0003800000 */
[----:B------:R-:W5:Y:S01]  /*29a0*/  LDCU UR4, c[0x0][0x440] ;  /* 0x00008800ff0477ac */ /* 0x000f620008000800 */
[----:B------:R-:W-:Y:S02]  /*29b0*/  IMAD.U32 R5, RZ, RZ, UR27 ;  /* 0x0000001bff057e24 */ /* 0x000fe4000f8e00ff */
[----:B-12---:R-:W-:-:S03]  /*29c0*/  IMAD.U32 R6, RZ, RZ, UR17 ;  /* 0x00000011ff067e24 */ /* 0x006fc6000f8e00ff */
        /* <DEDUP_REMOVED lines=21> */
.L_x_3155:
[----:B------:R2:W-:Y:S02]  /*2b20*/  STS.128 [R209+0xa800], RZ ;  /* 0x00a800ffd1007388 */ /* 0x0005e40000000c00 */
.L_x_3154:
[----:B------:R-:W-:Y:S05]  /*2b30*/  BSYNC.RECONVERGENT B0 ;  /* 0x0000000000007941 */ /* 0x000fea0003800200 */
.L_x_3153:
[----:B------:R-:W-:Y:S01]  /*2b40*/  ISETP.GE.AND P0, PT, R3, UR28, PT ;  /* 0x0000001c03007c0c */ /* 0x000fe2000bf06270 */
[----:B------:R-:W-:-:S12]  /*2b50*/  BSSY.RECONVERGENT B0, `(.L_x_3156) ;  /* 0x000001b000007945 */ /* 0x000fd80003800200 */
        /* <DEDUP_REMOVED lines=25> */
.L_x_3158:
[----:B------:R2:W-:Y:S02]  /*2cf0*/  STS.128 [R209+0xb000], RZ ;  /* 0x00b000ffd1007388 */ /* 0x0005e40000000c00 */
.L_x_3157:
[----:B------:R-:W-:Y:S05]  /*2d00*/  BSYNC.RECONVERGENT B0 ;  /* 0x0000000000007941 */ /* 0x000fea0003800200 */
.L_x_3156:
[----:B------:R-:W-:Y:S01]  /*2d10*/  ISETP.GE.AND P0, PT, R2, UR28, PT ;  /* 0x0000001c02007c0c */ /* 0x000fe2000bf06270 */
[----:B------:R-:W-:-:S12]  /*2d20*/  BSSY.RECONVERGENT B0, `(.L_x_3159) ;  /* 0x0000019000007945 */ /* 0x000fd80003800200 */
[----:B------:R-:W-:Y:S05]  /*2d30*/  @P0 BRA `(.L_x_3160) ;  /* 0x00000000005c0947 */ /* 0x000fea0003800000 */
[----:B------:R-:W5:Y:S01]  /*2d40*/  LDCU UR4, c[0x0][0x440] ;  /* 0x00008800ff0477ac */ /* 0x000f620008000800 */
[----:B------:R-:W-:Y:S01]  /*2d50*/  IMAD.U32 R5, RZ, RZ, UR10 ;  /* 0x0000000aff057e24 */ /* 0x000fe2000f8e00ff */
[----:B------:R-:W-:-:S03]  /*2d60*/  UIMAD UR5, UR11, 0x60, URZ ;  /* 0x000000600b0578a4 */ /* 0x000fc6000f8e02ff */
[----:B-12---:R-:W-:-:S04]  /*2d70*/  IMAD.WIDE.U32 R6, R5, 0x60, R194 ;  /* 0x0000006005067825 */ /* 0x006fc800078e00c2 */
[----:B------:R-:W-:Y:S01]  /*2d80*/  VIADD R7, R7, UR5 ;  /* 0x0000000507077c36 */ /* 0x000fe20008000000 */
[----:B-----5:R-:W-:Y:S02]  /*2d90*/  ISETP.GE.AND P2, PT, R186, UR4, PT ;  /* 0x00000004ba007c0c */ /* 0x020fe4000bf46270 */
        /* <DEDUP_REMOVED lines=16> */
[----:B------:R1:W-:Y:S02]  /*2ea0*/  @P0 STS.128 [R209+0xb800], RZ ;  /* 0x00b800ffd1000388 */ /* 0x0003e40000000c00 */
.L_x_3160:
[----:B------:R-:W-:Y:S05]  /*2eb0*/  BSYNC.RECONVERGENT B0 ;  /* 0x0000000000007941 */ /* 0x000fea0003800200 */
.L_x_3159:
[----:B------:R-:W5:Y:S01]  /*2ec0*/  LDCU.64 UR14, c[0x0][0x540] ;  /* 0x0000a800ff0e77ac */ /* 0x000f620008000a00 */
[----:B------:R-:W0:Y:S01]  /*2ed0*/  LDGDEPBAR ;  /* 0x00000000000079af */ /* 0x000e220000000000 */
[----:B------:R-:W2:Y:S01]  /*2ee0*/  LDCU.64 UR4, c[0x0][0x538] ;  /* 0x0000a700ff0477ac */ /* 0x000ea20008000a00 */
[----:B------:R-:W-:Y:S01]  /*2ef0*/  UMOV UR30, UR26 ;  /* 0x0000001a001e7c82 */ /* 0x000fe20008000000 */
[----:B------:R-:W-:Y:S02]  /*2f00*/  UMOV UR31, URZ ;  /* 0x000000ff001f7c82 */ /* 0x000fe40008000000 */
[----:B-----5:R-:W-:-:S04]  /*2f10*/  UIMAD.WIDE.U32 UR30, UR25, UR14, UR30 ;  /* 0x0000000e191e72a5 */ /* 0x020fc8000f8e001e */
[----:B------:R-:W-:Y:S02]  /*2f20*/  UIMAD UR15, UR25, UR15, UR31 ;  /* 0x0000000f190f72a4 */ /* 0x000fe4000f8e021f */
[----:B--2---:R-:W-:Y:S01]  /*2f30*/  ULEA UR4, UP0, UR30, UR4, 0x2 ;  /* 0x000000041e047291 */ /* 0x004fe2000f8010ff */
[----:B------:R-:W-:-:S04]  /*2f40*/  DEPBAR.LE SB0, 0x0 ;  /* 0x000080000000791a */ /* 0x000fc80000000000 */
[----:B------:R-:W-:Y:S01]  /*2f50*/  ULEA.HI.X UR5, UR30, UR5, UR15, 0x2, UP0 ;  /* 0x000000051e057291 */ /* 0x000fe200080f140f */
[----:B-1----:R-:W-:-:S05]  /*2f60*/  MOV R6, UR4 ;  /* 0x0000000400067c02 */ /* 0x002fca0008000f00 */
[----:B------:R-:W-:Y:S01]  /*2f70*/  MOV R7, UR5 ;  /* 0x0000000500077c02 */ /* 0x000fe20008000f00 */
[----:B------:R-:W1:Y:S04]  /*2f80*/  LDCU UR4, c[0x0][0x458] ;  /* 0x00008b00ff0477ac */ /* 0x000e680008000800 */
[----:B------:R-:W2:Y:S01]  /*2f90*/  LDG.E R6, desc[UR22][R6.64] ;  /* 0x0000001606067981 */ /* 0x000ea2000c1e1900 */
[----:B------:R-:W-:Y:S01]  /*2fa0*/  BSSY.RECONVERGENT B0, `(.L_x_3161) ;  /* 0x0000021000007945 */ /* 0x000fe20003800200 */
[----:B-1----:R-:W2:Y:S01]  /*2fb0*/  MUFU.RCP R5, UR4 ;  /* 0x0000000400057d08 */ /* 0x002ea20008001000 */
[----:B------:R-:W-:Y:S01]  /*2fc0*/  BAR.SYNC.DEFER_BLOCKING 0x0 ;  /* 0x0000000000007b1d */ /* 0x000fe20000010000 */
[----:B--2---:R-:W-:-:S05]  /*2fd0*/  FMUL.FTZ R5, R6, R5 ;  /* 0x0000000506057220 */ /* 0x004fca0000410000 */
[----:B------:R-:W-:Y:S01]  /*2fe0*/  R2UR UR5, R5 ;  /* 0x00000000050572ca */ /* 0x000fe200000e0000 */
[----:B------:R-:W-:-:S14]  /*2ff0*/  @P3 BRA `(.L_x_3162) ;  /* 0x0000000000603947 */ /* 0x000fdc0003800000 */
        /* <DEDUP_REMOVED lines=22> */
.L_x_3163:
[----:B------:R2:W-:Y:S01]  /*3160*/  STS.128 [R209+0x10000], RZ ;  /* 0x010000ffd1007388 */ /* 0x0005e20000000c00 */
[----:B------:R-:W-:Y:S05]  /*3170*/  BRA `(.L_x_3164) ;  /* 0x00000000000c7947 */ /* 0x000fea0003800000 */
.L_x_3162:
[----:B------:R1:W-:Y:S04]  /*3180*/  STS.128 [R209+0xc000], RZ ;  /* 0x00c000ffd1007388 */ /* 0x0003e80000000c00 */
[----:B------:R1:W-:Y:S04]  /*3190*/  STS.128 [R209+0xe000], RZ ;  /* 0x00e000ffd1007388 */ /* 0x0003e80000000c00 */
[----:B------:R1:W-:Y:S02]  /*31a0*/  STS.128 [R209+0x10000], RZ ;  /* 0x010000ffd1007388 */ /* 0x0003e40000000c00 */
.L_x_3164:
[----:B------:R-:W-:Y:S05]  /*31b0*/  BSYNC.RECONVERGENT B0 ;  /* 0x0000000000007941 */ /* 0x000fea0003800200 */
.L_x_3161:
[----:B------:R-:W-:Y:S01]  /*31c0*/  ISETP.GE.AND P0, PT, R4, UR28, PT ;  /* 0x0000001c04007c0c */ /* 0x000fe2000bf06270 */
[----:B------:R-:W-:-:S12]  /*31d0*/  BSSY.RECONVERGENT B0, `(.L_x_3165) ;  /* 0x0000020000007945 */ /* 0x000fd80003800200 */
[----:B------:R1:W-:Y:S04]  /*31e0*/  @P0 STS.128 [R209+0xc800], RZ ;  /* 0x00c800ffd1000388 */ /* 0x0003e80000000c00 */
[----:B------:R1:W-:Y:S04]  /*31f0*/  @P0 STS.128 [R209+0xe800], RZ ;  /* 0x00e800ffd1000388 */ /* 0x0003e80000000c00 */
[----:B------:R1:W-:Y:S01]  /*3200*/  @P0 STS.128 [R209+0x10800], RZ ;  /* 0x010800ffd1000388 */ /* 0x0003e20000000c00 */
[----:B------:R-:W-:Y:S05]  /*3210*/  @P0 BRA `(.L_x_3166) ;  /* 0x00000000006c0947 */ /* 0x000fea0003800000 */
[----:B------:R-:W5:Y:S01]  /*3220*/  LDCU UR4, c[0x0][0x440] ;  /* 0x00008800ff0477ac */ /* 0x000f620008000800 */
[----:B------:R-:W-:Y:S02]  /*3230*/  USHF.L.U32 UR15, UR8, 0x4, URZ ;  /* 0x00000004080f7899 */ /* 0x000fe400080006ff */
[----:B------:R-:W-:-:S04]  /*3240*/  USHF.L.U64.HI UR14, UR8, 0x4, UR9 ;  /* 0x00000004080e7899 */ /* 0x000fc80008010209 */
[----:B------:R-:W-:Y:S02]  /*3250*/  IMAD.U32 R5, RZ, RZ, UR15 ;  /* 0x0000000fff057e24 */ /* 0x000fe4000f8e00ff */
[----:B------:R-:W-:-:S03]  /*3260*/  IMAD.U32 R4, RZ, RZ, UR14 ;  /* 0x0000000eff047e24 */ /* 0x000fc6000f8e00ff */
[C---:B-1----:R-:W-:Y:S02]  /*3270*/  LEA R6, P2, R5.reuse, R196, 0x1 ;  /* 0x000000c405067211 */ /* 0x042fe400078408ff */
[----:B-----5:R-:W-:Y:S02]  /*3280*/  ISETP.GE.AND P1, PT, R186, UR4, PT ;  /* 0x00000004ba007c0c */ /* 0x020fe4000bf26270 */
[----:B------:R-:W-:Y:S02]  /*3290*/  ISETP.GE.AND P0, PT, R206, UR4, PT ;  /* 0x00000004ce007c0c */ /* 0x000fe4000bf06270 */
[----:B------:R-:W-:-:S09]  /*32a0*/  LEA.HI.X R7, R5, R197, R4, 0x1, P2 ;  /* 0x000000c505077211 */ /* 0x000fd200010f0c04 */
        /* <DEDUP_REMOVED lines=17> */
.L_x_3167:
[----:B------:R1:W-:Y:S02]  /*33c0*/  STS.128 [R209+0x10800], RZ ;  /* 0x010800ffd1007388 */ /* 0x0003e40000000c00 */
.L_x_3166:
[----:B------:R-:W-:Y:S05]  /*33d0*/  BSYNC.RECONVERGENT B0 ;  /* 0x0000000000007941 */ /* 0x000fea0003800200 */
.L_x_3165:
[----:B------:R-:W-:Y:S01]  /*33e0*/  ISETP.GE.AND P0, PT, R3, UR28, PT ;  /* 0x0000001c03007c0c */ /* 0x000fe2000bf06270 */
[----:B------:R-:W-:-:S12]  /*33f0*/  BSSY.RECONVERGENT B0, `(.L_x_3168) ;  /* 0x000001e000007945 */ /* 0x000fd80003800200 */
[----:B------:R1:W-:Y:S04]  /*3400*/  @P0 STS.128 [R209+0xd000], RZ ;  /* 0x00d000ffd1000388 */ /* 0x0003e80000000c00 */
[----:B------:R1:W-:Y:S04]  /*3410*/  @P0 STS.128 [R209+0xf000], RZ ;  /* 0x00f000ffd1000388 */ /* 0x0003e80000000c00 */
[----:B------:R1:W-:Y:S01]  /*3420*/  @P0 STS.128 [R209+0x11000], RZ ;  /* 0x011000ffd1000388 */ /* 0x0003e20000000c00 */
[----:B------:R-:W-:Y:S05]  /*3430*/  @P0 BRA `(.L_x_3169) ;  /* 0x0000000000640947 */ /* 0x000fea0003800000 */
[----:B------:R-:W5:Y:S01]  /*3440*/  LDCU UR4, c[0x0][0x440] ;  /* 0x00008800ff0477ac */ /* 0x000f620008000800 */
[----:B------:R-:W-:Y:S02]  /*3450*/  IMAD.U32 R3, RZ, RZ, UR8 ;  /* 0x00000008ff037e24 */ /* 0x000fe4000f8e00ff */
[----:B------:R-:W-:-:S03]  /*3460*/  IMAD.U32 R4, RZ, RZ, UR9 ;  /* 0x00000009ff047e24 */ /* 0x000fc6000f8e00ff */
        /* <DEDUP_REMOVED lines=21> */
.L_x_3170:
[----:B------:R1:W-:Y:S02]  /*35c0*/  STS.128 [R209+0x11000], RZ ;  /* 0x011000ffd1007388 */ /* 0x0003e40000000c00 */
.L_x_3169:
[----:B------:R-:W-:Y:S05]  /*35d0*/  BSYNC.RECONVERGENT B0 ;  /* 0x0000000000007941 */ /* 0x000fea0003800200 */
.L_x_3168:
[----:B------:R-:W-:Y:S01]  /*35e0*/  ISETP.GE.AND P0, PT, R2, UR28, PT ;  /* 0x0000001c02007c0c */ /* 0x000fe2000bf06270 */
[C---:B------:R-:W-:Y:S01]  /*35f0*/  IMAD.SHL.U32 R188, R189.reuse, 0x20, RZ ;  /* 0x00000020bdbc7824 */ /* 0x040fe200078e00ff */
[----:B------:R-:W-:Y:S01]  /*3600*/  SHF.R.U32.HI R187, RZ, 0x1, R189 ;  /* 0x00000001ffbb7819 */ /* 0x000fe200000116bd */
[----:B------:R-:W-:Y:S01]  /*3610*/  BSSY.RECONVERGENT B0, `(.L_x_3171) ;  /* 0x0000023000007945 */ /* 0x000fe20003800200 */
[----:B------:R-:W-:Y:S02]  /*3620*/  LOP3.LUT R3, R189, 0x8, RZ, 0xc0, !PT ;  /* 0x00000008bd037812 */ /* 0x000fe400078ec0ff */
[----:B------:R-:W-:Y:S02]  /*3630*/  LOP3.LUT R5, R187, 0x8, RZ, 0xc0, !PT ;  /* 0x00000008bb057812 */ /* 0x000fe400078ec0ff */
[----:B------:R-:W-:Y:S02]  /*3640*/  LOP3.LUT R188, R188, 0x7c00, RZ, 0xc0, !PT ;  /* 0x00007c00bcbc7812 */ /* 0x000fe400078ec0ff */
[----:B------:R-:W-:-:S02]  /*3650*/  LOP3.LUT R84, R0, R5, RZ, 0x3c, !PT ;  /* 0x0000000500547212 */ /* 0x000fc400078e3cff */
[----:B------:R-:W-:Y:S01]  /*3660*/  LOP3.LUT R5, R188, 0x200, R85, 0xf8, !PT ;  /* 0x00000200bc057812 */ /* 0x000fe200078ef855 */
[----:B------:R1:W-:Y:S04]  /*3670*/  @P0 STS.128 [R209+0xd800], RZ ;  /* 0x00d800ffd1000388 */ /* 0x0003e80000000c00 */
[----:B------:R1:W-:Y:S04]  /*3680*/  @P0 STS.128 [R209+0xf800], RZ ;  /* 0x00f800ffd1000388 */ /* 0x0003e80000000c00 */
[----:B------:R1:W-:Y:S01]  /*3690*/  @P0 STS.128 [R209+0x11800], RZ ;  /* 0x011800ffd1000388 */ /* 0x0003e20000000c00 */
[----:B------:R-:W-:Y:S05]  /*36a0*/  @P0 BRA `(.L_x_3172) ;  /* 0x0000000000640947 */ /* 0x000fea0003800000 */
[----:B------:R-:W5:Y:S01]  /*36b0*/  LDCU UR4, c[0x0][0x440] ;  /* 0x00008800ff0477ac */ /* 0x000f620008000800 */
[----:B------:R-:W-:Y:S01]  /*36c0*/  IMAD.U32 R2, RZ, RZ, UR8 ;  /* 0x00000008ff027e24 */ /* 0x000fe2000f8e00ff */
[----:B------:R-:W-:-:S03]  /*36d0*/  UIMAD UR14, UR9, 0x60, URZ ;  /* 0x00000060090e78a4 */ /* 0x000fc6000f8e02ff */
[----:B-1----:R-:W-:-:S04]  /*36e0*/  IMAD.WIDE.U32 R6, R2, 0x60, R196 ;  /* 0x0000006002067825 */ /* 0x002fc800078e00c4 */
[----:B------:R-:W-:Y:S01]  /*36f0*/  VIADD R7, R7, UR14 ;  /* 0x0000000e07077c36 */ /* 0x000fe20008000000 */
        /* <DEDUP_REMOVED lines=19> */
.L_x_3173:
[----:B------:R1:W-:Y:S02]  /*3830*/  STS.128 [R209+0x11800], RZ ;  /* 0x011800ffd1007388 */ /* 0x0003e40000000c00 */
.L_x_3172:
[----:B------:R-:W-:Y:S05]  /*3840*/  BSYNC.RECONVERGENT B0 ;  /* 0x0000000000007941 */ /* 0x000fea0003800200 */
.L_x_3171:
[----:B------:R-:W-:Y:S01]  /*3850*/  LOP3.LUT R3, R0, R3, RZ, 0x3c, !PT ;  /* 0x0000000300037212 */ /* 0x000fe200078e3cff */
[----:B------:R-:W-:Y:S01]  /*3860*/  IMAD.IADD R5, R5, 0x1, R84 ;  /* 0x0000000105057824 */ /* 0x000fe200078e0254 */
[----:B------:R-:W-:Y:S01]  /*3870*/  LOP3.LUT R0, R85, 0x400, RZ, 0xc0, !PT ;  /* 0x0000040055007812 */ /* 0x000fe200078ec0ff */
[----:B------:R-:W-:Y:S01]  /*3880*/  IMAD.MOV.U32 R185, RZ, RZ, 0x20 ;  /* 0x00000020ffb97424 */ /* 0x000fe200078e00ff */
[----:B------:R-:W-:Y:S01]  /*3890*/  LOP3.LUT P1, RZ, R189, 0x2, RZ, 0xc0, !PT ;  /* 0x00000002bdff7812 */ /* 0x000fe2000782c0ff */
[----:B------:R-:W0:Y:S01]  /*38a0*/  LDGDEPBAR ;  /* 0x00000000000079af */ /* 0x000e220000000000 */
[----:B------:R-:W-:Y:S01]  /*38b0*/  LEA R90, R5, UR6, 0x1 ;  /* 0x00000006055a7c11 */ /* 0x000fe2000f8e08ff */
[----:B------:R-:W-:Y:S01]  /*38c0*/  IMAD R89, R3, 0x2, R0 ;  /* 0x0000000203597824 */ /* 0x000fe200078e0200 */
[----:B------:R-:W-:Y:S01]  /*38d0*/  SEL R69, R185, 0xffffffe0, !P1 ;  /* 0xffffffe0b9457807 */ /* 0x000fe20004800000 */
[----:B------:R-:W-:Y:S01]  /*38e0*/  UISETP.NE.AND UP1, UPT, UR18, 0x1, UPT ;  /* 0x000000011200788c */ /* 0x000fe2000bf25270 */
[----:B------:R-:W-:Y:S01]  /*38f0*/  LOP3.LUT P0, RZ, R189, 0x4, RZ, 0xc0, !PT ;  /* 0x00000004bdff7812 */ /* 0x000fe2000780c0ff */
[----:B------:R-:W-:Y:S01]  /*3900*/  LDSM.16.M88.4 R72, [R90] ;  /* 0x000000005a48783b */ /* 0x000fe20000000200 */
[----:B------:R-:W-:Y:S01]  /*3910*/  IADD3 R0, PT, PT, R89, UR6, RZ ;  /* 0x0000000659007c10 */ /* 0x000fe2000fffe0ff */
[--C-:B------:R-:W-:Y:S01]  /*3920*/  IMAD.IADD R88, R90, 0x1, R69.reuse ;  /* 0x000000015a587824 */ /* 0x100fe200078e0245 */
[----:B------:R-:W-:Y:S01]  /*3930*/  MOV R2, 0x40 ;  /* 0x0000004000027802 */ /* 0x000fe20000000f00 */
[----:B------:R-:W5:Y:S02]  /*3940*/  LDSM.16.M88.4 R44, [R89+UR6+0x6000] ;  /* 0x00600006592c783b */ /* 0x000f640008000200 */
[----:B------:R-:W-:Y:S01]  /*3950*/  IMAD.IADD R87, R0, 0x1, R69 ;  /* 0x0000000100577824 */ /* 0x000fe200078e0245 */
[----:B------:R-:W-:Y:S01]  /*3960*/  SEL R3, R2, 0xffffffc0, !P0 ;  /* 0xffffffc002037807 */ /* 0x000fe20004000000 */
[----:B------:R-:W2:Y:S04]  /*3970*/  LDSM.16.M88.4 R36, [R89+UR6+0x6800] ;  /* 0x006800065924783b */ /* 0x000ea80008000200 */
[----:B------:R-:W2:Y:S01]  /*3980*/  LDSM.16.M88.4 R28, [R89+UR6+0x7000] ;  /* 0x00700006591c783b */ /* 0x000ea20008000200 */
[----:B------:R-:W-:-:S02]  /*3990*/  IMAD.IADD R86, R90, 0x1, R3 ;  /* 0x000000015a567824 */ /* 0x000fc400078e0203 */
[----:B------:R-:W-:Y:S01]  /*39a0*/  IMAD.IADD R3, R0, 0x1, R3 ;  /* 0x0000000100037824 */ /* 0x000fe200078e0203 */
[----:B------:R-:W2:Y:S02]  /*39b0*/  LDSM.16.M88.4 R20, [R89+UR6+0x7800] ;  /* 0x007800065914783b */ /* 0x000ea40008000200 */
[C---:B------:R-:W-:Y:S01]  /*39c0*/  IADD3 R2, PT, PT, R69.reuse, R86, RZ ;  /* 0x0000005645027210 */ /* 0x040fe20007ffe0ff */
[----:B------:R-:W-:Y:S01]  /*39d0*/  IMAD.IADD R0, R69, 0x1, R3 ;  /* 0x0000000145007824 */ /* 0x000fe200078e0203 */
[----:B------:R-:W-:Y:S04]  /*39e0*/  LDSM.16.M88.4 R8, [R88] ;  /* 0x000000005808783b */ /* 0x000fe80000000200 */
[----:B---34-:R-:W3:Y:S04]  /*39f0*/  LDSM.16.M88.4 R16, [R87+0x6000] ;  /* 0x006000005710783b */ /* 0x018ee80000000200 */
[----:B------:R-:W4:Y:S04]  /*3a00*/  LDSM.16.M88.4 R12, [R87+0x6800] ;  /* 0x00680000570c783b */ /* 0x000f280000000200 */
[----:B-1----:R-:W1:Y:S04]  /*3a10*/  LDSM.16.M88.4 R4, [R87+0x7000] ;  /* 0x007000005704783b */ /* 0x002e680000000200 */
        /* <DEDUP_REMOVED lines=10> */
[C---:B------:R-:W-:Y:S08]  /*3ac0*/  HMMA.16816.F32 R32, R72.reuse, R28, RZ ;  /* 0x0000001c4820723c */ /* 0x040ff000000018ff */
[C---:B------:R-:W-:Y:S08]  /*3ad0*/  HMMA.16816.F32 R36, R72.reuse, R38, RZ ;  /* 0x000000264824723c */ /* 0x040ff000000018ff */
[C---:B------:R-:W-:Y:S08]  /*3ae0*/  HMMA.16816.F32 R28, R72.reuse, R30, RZ ;  /* 0x0000001e481c723c */ /* 0x040ff000000018ff */
[C---:B------:R-:W-:Y:S08]  /*3af0*/  HMMA.16816.F32 R24, R72.reuse, R20, RZ ;  /* 0x000000144818723c */ /* 0x040ff000000018ff */
[----:B------:R-:W-:Y:S01]  /*3b00*/  HMMA.16816.F32 R72, R72, R22, RZ ;  /* 0x000000164848723c */ /* 0x000fe200000018ff */
[----:B------:R-:W-:Y:S07]  /*3b10*/  LDSM.16.M88.4 R20, [R3+0x7800] ;  /* 0x007800000314783b */ /* 0x000fee0000000200 */
[C---:B---3--:R-:W-:Y:S08]  /*3b20*/  HMMA.16816.F32 R48, R8.reuse, R16, R48 ;  /* 0x000000100830723c */ /* 0x048ff00000001830 */
[C---:B------:R-:W-:Y:S01]  /*3b30*/  HMMA.16816.F32 R44, R8.reuse, R18, R44 ;  /* 0x00000012082c723c */ /* 0x040fe2000000182c */
[----:B------:R-:W2:Y:S07]  /*3b40*/  LDSM.16.M88.4 R16, [R86] ;  /* 0x000000005610783b */ /* 0x000eae0000000200 */
[C---:B----4-:R-:W-:Y:S08]  /*3b50*/  HMMA.16816.F32 R40, R8.reuse, R12, R40 ;  /* 0x0000000c0828723c */ /* 0x050ff00000001828 */
[C---:B------:R-:W-:Y:S01]  /*3b60*/  HMMA.16816.F32 R36, R8.reuse, R14, R36 ;  /* 0x0000000e0824723c */ /* 0x040fe20000001824 */
[----:B------:R-:W-:Y:S07]  /*3b70*/  LDSM.16.M88.4 R12, [R0+0x6000] ;  /* 0x00600000000c783b */ /* 0x000fee0000000200 */
[C---:B-1----:R-:W-:Y:S08]  /*3b80*/  HMMA.16816.F32 R32, R8.reuse, R4, R32 ;  /* 0x000000040820723c */ /* 0x042ff00000001820 */
[C---:B------:R-:W-:Y:S01]  /*3b90*/  HMMA.16816.F32 R28, R8.reuse, R6, R28 ;  /* 0x00000006081c723c */ /* 0x040fe2000000181c */
[----:B------:R-:W1:Y:S07]  /*3ba0*/  LDSM.16.M88.4 R4, [R2] ;  /* 0x000000000204783b */ /* 0x000e6e0000000200 */
[C---:B------:R-:W-:Y:S08]  /*3bb0*/  HMMA.16816.F32 R24, R8.reuse, R64, R24 ;  /* 0x000000400818723c */ /* 0x040ff00000001818 */
[----:B------:R-:W-:Y:S01]  /*3bc0*/  HMMA.16816.F32 R72, R8, R66, R72 ;  /* 0x000000420848723c */ /* 0x000fe20000001848 */
[----:B------:R-:W3:Y:S04]  /*3bd0*/  LDSM.16.M88.4 R8, [R0+0x6800] ;  /* 0x006800000008783b */ /* 0x000ee80000000200 */
[----:B------:R-:W-:Y:S03]  /*3be0*/  LDSM.16.M88.4 R64, [R89+UR6+0x8000] ;  /* 0x008000065940783b */ /* 0x000fe60008000200 */
[C---:B--2---:R-:W-:Y:S08]  /*3bf0*/  HMMA.16816.F32 R48, R16.reuse, R60, R48 ;  /* 0x0000003c1030723c */ /* 0x044ff00000001830 */
        /* <DEDUP_REMOVED lines=17> */
[----:B------:R-:W3:Y:S07]  /*3d10*/  LDSM.16.M88.4 R8, [R88+0x2000] ;  /* 0x002000005808783b */ /* 0x000eee0000000200 */
[C---:B------:R-:W-:Y:S08]  /*3d20*/  HMMA.16816.F32 R32, R4.reuse, R68, R32 ;  /* 0x000000440420723c */ /* 0x040ff00000001820 */
[C---:B------:R-:W-:Y:S01]  /*3d30*/  HMMA.16816.F32 R28, R4.reuse, R70, R28 ;  /* 0x00000046041c723c */ /* 0x040fe2000000181c */
[----:B------:R-:W-:Y:S07]  /*3d40*/  LDSM.16.M88.4 R68, [R0+0x8000] ;  /* 0x008000000044783b */ /* 0x000fee0000000200 */
[C---:B--2---:R-:W-:Y:S08]  /*3d50*/  HMMA.16816.F32 R24, R4.reuse, R16, R24 ;  /* 0x000000100418723c */ /* 0x044ff00000001818 */
[----:B------:R-:W-:Y:S01]  /*3d60*/  HMMA.16816.F32 R72, R4, R18, R72 ;  /* 0x000000120448723c */ /* 0x000fe20000001848 */
[----:B------:R-:W2:Y:S04]  /*3d70*/  LDSM.16.M88.4 R16, [R87+0x8800] ;  /* 0x008800005710783b */ /* 0x000ea80000000200 */
[----:B------:R-:W4:Y:S03]  /*3d80*/  LDSM.16.M88.4 R4, [R87+0x9000] ;  /* 0x009000005704783b */ /* 0x000f260000000200 */
[C---:B-1----:R-:W-:Y:S08]  /*3d90*/  HMMA.16816.F32 R48, R12.reuse, R64, R48 ;  /* 0x000000400c30723c */ /* 0x042ff00000001830 */
        /* <DEDUP_REMOVED lines=11> */
[----:B------:R-:W5:Y:S03]  /*3e50*/  LDSM.16.M88.4 R20, [R86+0x2000] ;  /* 0x002000005614783b */ /* 0x000f660000000200 */
[C---:B---3--:R-:W-:Y:S08]  /*3e60*/  HMMA.16816.F32 R48, R8.reuse, R52, R48 ;  /* 0x000000340830723c */ /* 0x048ff00000001830 */
[C---:B------:R-:W-:Y:S01]  /*3e70*/  HMMA.16816.F32 R44, R8.reuse, R54, R44 ;  /* 0x00000036082c723c */ /* 0x040fe2000000182c */
[----:B------:R-:W3:Y:S07]  /*3e80*/  LDSM.16.M88.4 R52, [R3+0x9800] ;  /* 0x009800000334783b */ /* 0x000eee0000000200 */
[C---:B--2---:R-:W-:Y:S08]  /*3e90*/  HMMA.16816.F32 R40, R8.reuse, R16, R40 ;  /* 0x000000100828723c */ /* 0x044ff00000001828 */
[C---:B------:R-:W-:Y:S01]  /*3ea0*/  HMMA.16816.F32 R36, R8.reuse, R18, R36 ;  /* 0x000000120824723c */ /* 0x040fe20000001824 */
[----:B------:R-:W-:Y:S07]  /*3eb0*/  LDSM.16.M88.4 R16, [R90+0x4000] ;  /* 0x004000005a10783b */ /* 0x000fee0000000200 */
[C---:B----4-:R-:W-:Y:S08]  /*3ec0*/  HMMA.16816.F32 R32, R8.reuse, R4, R32 ;  /* 0x000000040820723c */ /* 0x050ff00000001820 */
[C---:B------:R-:W-:Y:S01]  /*3ed0*/  HMMA.16816.F32 R28, R8.reuse, R6, R28 ;  /* 0x00000006081c723c */ /* 0x040fe2000000181c */
[----:B------:R-:W2:Y:S07]  /*3ee0*/  LDSM.16.M88.4 R4, [R2+0x2000] ;  /* 0x002000000204783b */ /* 0x000eae0000000200 */
[C---:B-1----:R-:W-:Y:S08]  /*3ef0*/  HMMA.16816.F32 R24, R8.reuse, R12, R24 ;  /* 0x0000000c0818723c */ /* 0x042ff00000001818 */
[----:B------:R-:W-:Y:S01]  /*3f00*/  HMMA.16816.F32 R72, R8, R14, R72 ;  /* 0x0000000e0848723c */ /* 0x000fe20000001848 */
[----:B------:R-:W1:Y:S04]  /*3f10*/  LDSM.16.M88.4 R12, [R0+0x9000] ;  /* 0x00900000000c783b */ /* 0x000e680000000200 */
        /* <DEDUP_REMOVED lines=14> */
[C---:B--2---:R-:W-:Y:S08]  /*4000*/  HMMA.16816.F32 R48, R4.reuse, R68, R48 ;  /* 0x000000440430723c */ /* 0x044ff00000001830 */
[C---:B------:R-:W-:Y:S01]  /*4010*/  HMMA.16816.F32 R44, R4.reuse, R70, R44 ;  /* 0x00000046042c723c */ /* 0x040fe2000000182c */
[----:B------:R-:W-:Y:S07]  /*4020*/  LDSM.16.M88.4 R68, [R86+0x4000] ;  /* 0x004000005644783b */ /* 0x000fee0000000200 */
[C---:B------:R-:W-:Y:S08]  /*4030*/  HMMA.16816.F32 R40, R4.reuse, R64, R40 ;  /* 0x000000400428723c */ /* 0x040ff00000001828 */
[C---:B------:R-:W-:Y:S01]  /*4040*/  HMMA.16816.F32 R36, R4.reuse, R66, R36 ;  /* 0x000000420424723c */ /* 0x040fe20000001824 */
[----:B------:R-:W-:Y:S07]  /*4050*/  LDSM.16.M88.4 R64, [R3+0xa000] ;  /* 0x00a000000340783b */ /* 0x000fee0000000200 */
[C---:B-1----:R-:W-:Y:S08]  /*4060*/  HMMA.16816.F32 R32, R4.reuse, R12, R32 ;  /* 0x0000000c0420723c */ /* 0x042ff00000001820 */
        /* <DEDUP_REMOVED lines=48> */
[----:B------:R-:W-:-:S13]  /*4370*/  BRA.U !UP1, `(.L_x_3174) ;  /* 0x0000000909507547 */ /* 0x000fda000b800000 */
[----:B------:R-:W-:-:S04]  /*4380*/  UISETP.NE.U32.AND UP0, UPT, UR12, URZ, UPT ;  /* 0x000000ff0c00728c */ /* 0x000fc8000bf05070 */
[----:B------:R-:W-:-:S09]  /*4390*/  UISETP.NE.AND.EX UP0, UPT, UR13, URZ, UPT, UP0 ;  /* 0x000000ff0d00728c */ /* 0x000fd2000bf05300 */
[----:B------:R-:W-:Y:S05]  /*43a0*/  BRA.U UP0, `(.L_x_3175) ;  /* 0x0000000100207547 */ /* 0x000fea000b800000 */
[----:B------:R-:W-:Y:S01]  /*43b0*/  UMOV UR8, URZ ;  /* 0x000000ff00087c82 */ /* 0x000fe20008000000 */
[----:B------:R-:W-:Y:S01]  /*43c0*/  USHF.L.U32 UR4, UR10, 0x6, URZ ;  /* 0x000000060a047899 */ /* 0x000fe200080006ff */
[----:B------:R-:W-:-:S05]  /*43d0*/  IADD3 R3, P2, PT, RZ, -UR8, RZ ;  /* 0x80000008ff037c10 */ /* 0x000fca000ff5e0ff */
[----:B------:R-:W-:-:S05]  /*43e0*/  IMAD.X R0, RZ, RZ, ~UR4, P2 ;  /* 0x80000004ff007e24 */ /* 0x000fca00090e06ff */
[----:B------:R-:W-:-:S04]  /*43f0*/  SHF.R.S64 R3, R3, 0x1f, R0 ;  /* 0x0000001f03037819 */ /* 0x000fc80000001000 */
[----:B------:R-:W-:-:S04]  /*4400*/  IADD3 R194, P2, PT, R3, R194, RZ ;  /* 0x000000c203c27210 */ /* 0x000fc80007f5e0ff */
[----:B------:R-:W-:Y:S01]  /*4410*/  LEA.HI.X.SX32 R195, R0, R195, 0x1, P2 ;  /* 0x000000c300c37211 */ /* 0x000fe200010f0eff */
[----:B------:R-:W-:Y:S08]  /*4420*/  BRA `(.L_x_3176) ;  /* 0x0000000000f07947 */ /* 0x000ff00003800000 */
.L_x_3175:
[----:B------:R-:W1:Y:S01]  /*4430*/  LDC R2, c[0x0][0x4f0] ;  /* 0x00013c00ff027b82 */ /* 0x000e620000000800 */
[----:B------:R-:W-:Y:S01]  /*4440*/  UIADD3 UR29, UPT, UPT, UR29, -0x80, URZ ;  /* 0xffffff801d1d7890 */ /* 0x000fe2000fffe0ff */
[----:B------:R-:W-:Y:S01]  /*4450*/  IABS R6, UR16 ;  /* 0x0000001000067c13 */ /* 0x000fe20008000000 */
[----:B------:R-:W2:Y:S04]  /*4460*/  LDCU.64 UR8, c[0x0][0x3a0] ;  /* 0x00007400ff0877ac */ /* 0x000ea80008000a00 */
[----:B------:R-:W-:-:S04]  /*4470*/  MOV R4, UR29 ;  /* 0x0000001d00047c02 */ /* 0x000fc80008000f00 */
[----:B------:R-:W-:Y:S02]  /*4480*/  IABS R4, R4 ;  /* 0x0000000400047213 */ /* 0x000fe40000000000 */
[----:B-1----:R-:W-:-:S04]  /*4490*/  IABS R0, R2 ;  /* 0x0000000200007213 */ /* 0x002fc80000000000 */
        /* <DEDUP_REMOVED lines=21> */
[C---:B------:R-:W-:Y:S02]  /*45f0*/  ISETP.NE.AND P3, PT, R2.reuse, RZ, PT ;  /* 0x000000ff0200720c */ /* 0x040fe40003f65270 */
[----:B------:R-:W-:Y:S02]  /*4600*/  ISETP.GE.U32.AND P5, PT, R3, R0, PT ;  /* 0x000000000300720c */ /* 0x000fe40003fa6070 */
[----:B------:R-:W-:-:S02]  /*4610*/  LOP3.LUT R0, R2, UR29, RZ, 0x3c, !PT ;  /* 0x0000001d02007c12 */ /* 0x000fc4000f8e3cff */
[----:B------:R-:W-:Y:S02]  /*4620*/  LOP3.LUT R3, R2, UR16, RZ, 0x3c, !PT ;  /* 0x0000001002037c12 */ /* 0x000fe4000f8e3cff */
[----:B------:R-:W-:Y:S02]  /*4630*/  ISETP.GE.AND P2, PT, R0, RZ, PT ;  /* 0x000000ff0000720c */ /* 0x000fe40003f46270 */
[----:B------:R-:W-:Y:S02]  /*4640*/  ISETP.GE.AND P4, PT, R3, RZ, PT ;  /* 0x000000ff0300720c */ /* 0x000fe40003f86270 */
[----:B------:R-:W-:Y:S02]  /*4650*/  @P6 IADD3 R8, PT, PT, R8, 0x1, RZ ;  /* 0x0000000108086810 */ /* 0x000fe40007ffe0ff */
[----:B------:R-:W-:Y:S01]  /*4660*/  LOP3.LUT R3, RZ, R2, RZ, 0x33, !PT ;  /* 0x00000002ff037212 */ /* 0x000fe200078e33ff */
[----:B------:R-:W-:-:S06]  /*4670*/  @P5 VIADD R7, R7, 0x1 ;  /* 0x0000000107075836 */ /* 0x000fcc0000000000 */
        /* <DEDUP_REMOVED lines=11> */
[----:B------:R-:W-:-:S04]  /*4730*/  IMAD R2, R2, UR10, RZ ;  /* 0x0000000a02027c24 */ /* 0x000fc8000f8e02ff */
[----:B------:R-:W-:Y:S01]  /*4740*/  IMAD R2, R3, UR11, R2 ;  /* 0x0000000b03027c24 */ /* 0x000fe2000f8e0202 */
[----:B---3--:R-:W-:Y:S01]  /*4750*/  IADD3 R0, PT, PT, R5, -R0, RZ ;  /* 0x8000000005007210 */ /* 0x008fe20007ffe0ff */
[----:B------:R-:W-:-:S03]  /*4760*/  IMAD.WIDE.U32 R4, R3, UR10, RZ ;  /* 0x0000000a03047c25 */ /* 0x000fc6000f8e00ff */
        /* <DEDUP_REMOVED lines=8> */
.L_x_3176:
[----:B------:R-:W1:Y:S01]  /*47f0*/  LDCU UR4, c[0x0][0x440] ;  /* 0x00008800ff0477ac */ /* 0x000e620008000800 */
[----:B------:R-:W-:Y:S02]  /*4800*/  IMAD.U32 R3, RZ, RZ, UR27 ;  /* 0x0000001bff037e24 */ /* 0x000fe4000f8e00ff */
[----:B------:R-:W-:Y:S01]  /*4810*/  IMAD.U32 R0, RZ, RZ, UR17 ;  /* 0x00000011ff007e24 */ /* 0x000fe2000f8e00ff */
[----:B------:R-:W-:Y:S02]  /*4820*/  USHF.L.U32 UR8, UR10, 0x5, URZ ;  /* 0x000000050a087899 */ /* 0x000fe400080006ff */
[----:B------:R-:W-:Y:S01]  /*4830*/  LEA R2, P2, R3, R194, 0x1 ;  /* 0x000000c203027211 */ /* 0x000fe200078408ff */
[----:B------:R-:W-:-:S03]  /*4840*/  USHF.L.U64.HI UR10, UR10, 0x5, UR11 ;  /* 0x000000050a0a7899 */ /* 0x000fc6000801020b */
[----:B------:R-:W-:Y:S02]  /*4850*/  LEA.HI.X R3, R3, R195, R0, 0x1, P2 ;  /* 0x000000c303037211 */ /* 0x000fe400010f0c00 */
[----:B------:R-:W-:-:S04]  /*4860*/  IADD3 R8, P2, PT, R2, UR8, RZ ;  /* 0x0000000802087c10 */ /* 0x000fc8000ff5e0ff */
[----:B------:R-:W-:Y:S02]  /*4870*/  IADD3.X R9, PT, PT, R3, UR10, RZ, P2, !PT ;  /* 0x0000000a03097c10 */ /* 0x000fe400097fe4ff */
[----:B-1----:R-:W-:Y:S02]  /*4880*/  ISETP.GE.AND P4, PT, R206, UR4, PT ;  /* 0x00000004ce007c0c */ /* 0x002fe4000bf86270 */
[----:B------:R-:W-:Y:S02]  /*4890*/  ISETP.GE.AND P5, PT, R186, UR4, PT ;  /* 0x00000004ba007c0c */ /* 0x000fe4000bfa6270 */
[----:B------:R-:W-:Y:S02]  /*48a0*/  ISETP.GE.AND P3, PT, R204, UR4, PT ;  /* 0x00000004cc007c0c */ /* 0x000fe4000bf66270 */
[----:B------:R-:W-:-:S04]  /*48b0*/  IADD3 R6, P2, PT, R8, UR8, RZ ;  /* 0x0000000808067c10 */ /* 0x000fc8000ff5e0ff */
[----:B------:R-:W-:-:S03]  /*48c0*/  IADD3.X R7, PT, PT, R9, UR10, RZ, P2, !PT ;  /* 0x0000000a09077c10 */ /* 0x000fc600097fe4ff */
[----:B------:R-:W-:Y:S02]  /*48d0*/  @!P4 IMAD.MOV.U32 R4, RZ, RZ, R194 ;  /* 0x000000ffff04c224 */ /* 0x000fe400078e00c2 */
[----:B------:R-:W-:Y:S01]  /*48e0*/  @!P4 IMAD.MOV.U32 R5, RZ, RZ, R195 ;  /* 0x000000ffff05c224 */ /* 0x000fe200078e00c3 */
        /* <DEDUP_REMOVED lines=61> */
.L_x_3174:
[----:B------:R-:W-:Y:S01]  /*4cc0*/  LOP3.LUT R133, R187, 0x1f0, RZ, 0xc0, !PT ;  /* 0x000001f0bb857812 */ /* 0x000fe200078ec0ff */
[----:B-1----:R-:W-:Y:S01]  /*4cd0*/  IMAD.U32 R4, RZ, RZ, UR20 ;  /* 0x00000014ff047e24 */ /* 0x002fe2000f8e00ff */
[----:B------:R-:W-:Y:S01]  /*4ce0*/  SHF.R.U32.HI R0, RZ, 0x2, R189 ;  /* 0x00000002ff007819 */ /* 0x000fe200000116bd */
[----:B------:R-:W-:Y:S01]  /*4cf0*/  IMAD.SHL.U32 R2, R189, 0x2, RZ ;  /* 0x00000002bd027824 */ /* 0x000fe200078e00ff */
[----:B------:R-:W1:Y:S01]  /*4d00*/  LDCU UR4, c[0x0][0x45c] ;  /* 0x00008b80ff0477ac */ /* 0x000e620008000800 */
[----:B------:R-:W-:Y:S01]  /*4d10*/  IMAD R3, R4, 0x40, R133 ;  /* 0x0000004004037824 */ /* 0x000fe200078e0285 */
[----:B------:R-:W-:Y:S01]  /*4d20*/  LOP3.LUT R0, R0, 0x7, RZ, 0xc0, !PT ;  /* 0x0000000700007812 */ /* 0x000fe200078ec0ff */
[----:B------:R-:W-:Y:S01]  /*4d30*/  IMAD.U32 R5, RZ, RZ, UR16 ;  /* 0x00000010ff057e24 */ /* 0x000fe2000f8e00ff */
[----:B------:R-:W-:Y:S01]  /*4d40*/  LOP3.LUT R2, R2, 0x6, RZ, 0xc0, !PT ;  /* 0x0000000602027812 */ /* 0x000fe200078ec0ff */
[----:B------:R-:W-:Y:S01]  /*4d50*/  IMAD.U32 R13, RZ, RZ, UR16 ;  /* 0x00000010ff0d7e24 */ /* 0x000fe2000f8e00ff */
[----:B------:R-:W-:Y:S01]  /*4d60*/  IADD3 R3, PT, PT, R3, -UR24, R0 ;  /* 0x8000001803037c10 */ /* 0x000fe2000fffe000 */
[----:B------:R-:W-:Y:S01]  /*4d70*/  IMAD.U32 R15, RZ, RZ, UR16 ;  /* 0x00000010ff0f7e24 */ /* 0x000fe2000f8e00ff */
[--C-:B------:R-:W-:Y:S01]  /*4d80*/  LOP3.LUT R4, R5, 0x8, R2.reuse, 0xfe, !PT ;  /* 0x0000000805047812 */ /* 0x100fe200078efe02 */
[----:B------:R-:W-:Y:S01]  /*4d90*/  IMAD.U32 R7, RZ, RZ, UR16 ;  /* 0x00000010ff077e24 */ /* 0x000fe2000f8e00ff */
[--C-:B------:R-:W-:Y:S01]  /*4da0*/  LOP3.LUT R20, R13, 0x10, R2.reuse, 0xfe, !PT ;  /* 0x000000100d147812 */ /* 0x100fe200078efe02 */
[----:B------:R-:W-:Y:S01]  /*4db0*/  VIADD R3, R3, UR21 ;  /* 0x0000001503037c36 */ /* 0x000fe20008000000 */
[----:B------:R-:W-:Y:S01]  /*4dc0*/  ISETP.GE.AND P5, PT, R4, UR21, PT ;  /* 0x0000001504007c0c */ /* 0x000fe2000bfa6270 */
[----:B------:R-:W-:Y:S01]  /*4dd0*/  IMAD.U32 R11, RZ, RZ, UR16 ;  /* 0x00000010ff0b7e24 */ /* 0x000fe2000f8e00ff */
[----:B------:R-:W-:Y:S01]  /*4de0*/  LOP3.LUT R22, R15, 0x9, R2, 0xfe, !PT ;  /* 0x000000090f167812 */ /* 0x000fe200078efe02 */
[----:B------:R-:W-:Y:S01]  /*4df0*/  IMAD.IADD R9, R3, 0x1, -R4 ;  /* 0x0000000103097824 */ /* 0x000fe200078e0a04 */
[----:B------:R-:W-:Y:S01]  /*4e00*/  LOP3.LUT R4, R5, 0x19, R2, 0xfe, !PT ;  /* 0x0000001905047812 */ /* 0x000fe200078efe02 */
[----:B------:R-:W-:Y:S01]  /*4e10*/  IMAD.IADD R5, R3, 0x1, -R20 ;  /* 0x0000000103057824 */ /* 0x000fe200078e0a14 */
[----:B------:R-:W-:Y:S01]  /*4e20*/  LOP3.LUT R8, R7, 0x18, R2, 0xfe, !PT ;  /* 0x0000001807087812 */ /* 0x000fe200078efe02 */
[----:B------:R-:W-:Y:S01]  /*4e30*/  IMAD.IADD R10, R3, 0x1, -R22 ;  /* 0x00000001030a7824 */ /* 0x000fe200078e0a16 */
[----:B------:R-:W-:Y:S01]  /*4e40*/  LOP3.LUT R12, R7, 0x1, R2, 0xfe, !PT ;  /* 0x00000001070c7812 */ /* 0x000fe200078efe02 */
[C---:B------:R-:W-:Y:S01]  /*4e50*/  IMAD.IADD R16, R3.reuse, 0x1, -R4 ;  /* 0x0000000103107824 */ /* 0x040fe200078e0a04 */
[----:B------:R-:W-:Y:S01]  /*4e60*/  IABS R5, R5 ;  /* 0x0000000500057213 */ /* 0x000fe20000000000 */
[C---:B------:R-:W-:Y:S01]  /*4e70*/  IMAD.IADD R7, R3.reuse, 0x1, -R8 ;  /* 0x0000000103077824 */ /* 0x040fe200078e0a08 */
[----:B------:R-:W-:Y:S01]  /*4e80*/  IABS R10, R10 ;  /* 0x0000000a000a7213 */ /* 0x000fe20000000000 */
[----:B------:R-:W-:Y:S01]  /*4e90*/  IMAD.IADD R6, R3, 0x1, -R12 ;  /* 0x0000000103067824 */ /* 0x000fe200078e0a0c */
[----:B------:R-:W-:-:S02]  /*4ea0*/  I2FP.F32.S32 R5, R5 ;  /* 0x0000000500057245 */ /* 0x000fc40000201400 */
[----:B------:R-:W-:Y:S02]  /*4eb0*/  IABS R7, R7 ;  /* 0x0000000700077213 */ /* 0x000fe40000000000 */
[----:B------:R-:W-:Y:S01]  /*4ec0*/  I2FP.F32.S32 R10, R10 ;  /* 0x0000000a000a7245 */ /* 0x000fe20000201400 */
[----:B------:R-:W-:Y:S01]  /*4ed0*/  FFMA.FTZ R18, R5, -UR5, R40 ;  /* 0x8000000505127c23 */ /* 0x000fe20008010028 */
[----:B------:R-:W-:Y:S01]  /*4ee0*/  IMAD.U32 R5, RZ, RZ, UR16 ;  /* 0x00000010ff057e24 */ /* 0x000fe2000f8e00ff */
[----:B------:R-:W-:Y:S02]  /*4ef0*/  I2FP.F32.S32 R7, R7 ;  /* 0x0000000700077245 */ /* 0x000fe40000201400 */
[----:B------:R-:W-:Y:S01]  /*4f00*/  FFMA.FTZ R45, R10, -UR5, R45 ;  /* 0x800000050a2d7c23 */ /* 0x000fe2000801002d */
[----:B------:R-:W-:Y:S02]  /*4f10*/  LOP3.LUT R52, R11, 0x21, R2, 0xfe, !PT ;  /* 0x000000210b347812 */ /* 0x000fe400078efe02 */
[----:B------:R-:W-:Y:S01]  /*4f20*/  LOP3.LUT R40, R2, UR16, RZ, 0xfc, !PT ;  /* 0x0000001002287c12 */ /* 0x000fe2000f8efcff */
[----:B------:R-:W-:Y:S01]  /*4f30*/  FFMA.FTZ R7, R7, -UR5, R36 ;  /* 0x8000000507077c23 */ /* 0x000fe20008010024 */
[--C-:B------:R-:W-:Y:S01]  /*4f40*/  LOP3.LUT R10, R5, 0x28, R2.reuse, 0xfe, !PT ;  /* 0x00000028050a7812 */ /* 0x100fe200078efe02 */
[----:B------:R-:W-:Y:S01]  /*4f50*/  VIADD R5, R3, 0x8 ;  /* 0x0000000803057836 */ /* 0x000fe20000000000 */
[----:B------:R-:W-:Y:S01]  /*4f60*/  LOP3.LUT R14, R11, 0x11, R2, 0xfe, !PT ;  /* 0x000000110b0e7812 */ /* 0x000fe200078efe02 */
[----:B------:R-:W-:Y:S01]  /*4f70*/  IMAD.IADD R36, R3, 0x1, -R52 ;  /* 0x0000000103247824 */ /* 0x000fe200078e0a34 */
[----:B------:R-:W-:Y:S01]  /*4f80*/  LOP3.LUT R54, R13, 0x20, R2, 0xfe, !PT ;  /* 0x000000200d367812 */ /* 0x000fe200078efe02 */
[--C-:B------:R-:W-:Y:S01]  /*4f90*/  IMAD.IADD R11, R3, 0x1, -R40.reuse ;  /* 0x00000001030b7824 */ /* 0x100fe200078e0a28 */
[----:B------:R-:W-:Y:S01]  /*4fa0*/  IABS R6, R6 ;  /* 0x0000000600067213 */ /* 0x000fe20000000000 */
[----:B------:R-:W-:Y:S01]  /*4fb0*/  IMAD.IADD R13, R5, 0x1, -R40 ;  /* 0x00000001050d7824 */ /* 0x000fe200078e0a28 */
[----:B------:R-:W-:Y:S01]  /*4fc0*/  IABS R36, R36 ;  /* 0x0000002400247213 */ /* 0x000fe20000000000 */
[C---:B------:R-:W-:Y:S01]  /*4fd0*/  IMAD.IADD R15, R3.reuse, 0x1, -R10 ;  /* 0x00000001030f7824 */ /* 0x040fe200078e0a0a */
[----:B------:R-:W-:Y:S01]  /*4fe0*/  IABS R11, R11 ;  /* 0x0000000b000b7213 */ /* 0x000fe20000000000 */
[----:B------:R-:W-:Y:S01]  /*4ff0*/  IMAD.IADD R17, R3, 0x1, -R54 ;  /* 0x0000000103117824 */ /* 0x000fe200078e0a36 */
[----:B------:R-:W-:-:S02]  /*5000*/  IABS R13, R13 ;  /* 0x0000000d000d7213 */ /* 0x000fc40000000000 */
[----:B------:R-:W-:Y:S02]  /*5010*/  IABS R15, R15 ;  /* 0x0000000f000f7213 */ /* 0x000fe40000000000 */
[----:B------:R-:W-:Y:S02]  /*5020*/  I2FP.F32.S32 R36, R36 ;  /* 0x0000002400247245 */ /* 0x000fe40000201400 */
[----:B------:R-:W-:Y:S02]  /*5030*/  I2FP.F32.S32 R11, R11 ;  /* 0x0000000b000b7245 */ /* 0x000fe40000201400 */
[----:B------:R-:W-:Y:S01]  /*5040*/  I2FP.F32.S32 R13, R13 ;  /* 0x0000000d000d7245 */ /* 0x000fe20000201400 */
[----:B------:R-:W-:Y:S01]  /*5050*/  FFMA.FTZ R33, R36, -UR5, R33 ;  /* 0x8000000524217c23 */ /* 0x000fe20008010021 */
[----:B------:R-:W-:Y:S01]  /*5060*/  I2FP.F32.S32 R15, R15 ;  /* 0x0000000f000f7245 */ /* 0x000fe20000201400 */
[----:B------:R-:W-:Y:S01]  /*5070*/  FFMA.FTZ R36, R11, -UR5, R48 ;  /* 0x800000050b247c23 */ /* 0x000fe20008010030 */
[----:B------:R-:W-:Y:S01]  /*5080*/  I2FP.F32.S32 R6, R6 ;  /* 0x0000000600067245 */ /* 0x000fe20000201400 */
[----:B------:R-:W-:Y:S01]  /*5090*/  FFMA.FTZ R13, R13, -UR5, R50 ;  /* 0x800000050d0d7c23 */ /* 0x000fe20008010032 */
[----:B------:R-:W-:Y:S01]  /*50a0*/  ISETP.GE.AND P2, PT, R40, UR21, PT ;  /* 0x0000001528007c0c */ /* 0x000fe2000bf46270 */
[----:B------:R-:W-:Y:S01]  /*50b0*/  FFMA.FTZ R168, R15, -UR5, R28 ;  /* 0x800000050fa87c23 */ /* 0x000fe2000801001c */
[----:B------:R-:W-:-:S02]  /*50c0*/  IMAD.IADD R15, R5, 0x1, -R12 ;  /* 0x00000001050f7824 */ /* 0x000fc400078e0a0c */
[----:B------:R-:W-:Y:S01]  /*50d0*/  FFMA.FTZ R49, R6, -UR5, R49 ;  /* 0x8000000506317c23 */ /* 0x000fe20008010031 */
[----:B------:R-:W-:Y:S01]  /*50e0*/  ISETP.GE.AND P6, PT, R12, UR21, PT ;  /* 0x000000150c007c0c */ /* 0x000fe2000bfc6270 */
[--C-:B------:R-:W-:Y:S01]  /*50f0*/  IMAD.IADD R6, R3, 0x1, -R14.reuse ;  /* 0x0000000103067824 */ /* 0x100fe200078e0a0e */
[----:B------:R-:W-:Y:S01]  /*5100*/  FSEL R36, R36, -INF , !P2 ;  /* 0xff80000024247808 */ /* 0x000fe20005000000 */
[----:B------:R-:W-:Y:S01]  /*5110*/  IMAD.IADD R12, R5, 0x1, -R14 ;  /* 0x00000001050c7824 */ /* 0x000fe200078e0a0e */
[----:B------:R-:W-:Y:S01]  /*5120*/  FSEL R28, R13, -INF , !P2 ;  /* 0xff8000000d1c7808 */ /* 0x000fe20005000000 */
[----:B------:R-:W-:Y:S01]  /*5130*/  IMAD.IADD R13, R5, 0x1, -R20 ;  /* 0x00000001050d7824 */ /* 0x000fe200078e0a14 */
[----:B------:R-:W-:Y:S02]  /*5140*/  IABS R17, R17 ;  /* 0x0000001100117213 */ /* 0x000fe40000000000 */
[----:B------:R-:W-:Y:S02]  /*5150*/  ISETP.GE.AND P2, PT, R14, UR21, PT ;  /* 0x000000150e007c0c */ /* 0x000fe4000bf46270 */
[----:B------:R-:W-:Y:S01]  /*5160*/  IABS R14, R15 ;  /* 0x0000000f000e7213 */ /* 0x000fe20000000000 */
[----:B------:R-:W-:Y:S01]  /*5170*/  IMAD.U32 R15, RZ, RZ, UR16 ;  /* 0x00000010ff0f7e24 */ /* 0x000fe2000f8e00ff */
[----:B------:R-:W-:-:S02]  /*5180*/  IABS R9, R9 ;  /* 0x0000000900097213 */ /* 0x000fc40000000000 */
[----:B------:R-:W-:Y:S02]  /*5190*/  I2FP.F32.S32 R17, R17 ;  /* 0x0000001100117245 */ /* 0x000fe40000201400 */
[----:B------:R-:W-:Y:S01]  /*51a0*/  ISETP.GE.AND P4, PT, R22, UR21, PT ;  /* 0x0000001516007c0c */ /* 0x000fe2000bf86270 */
[----:B------:R-:W-:Y:S01]  /*51b0*/  IMAD.IADD R22, R5, 0x1, -R22 ;  /* 0x0000000105167824 */ /* 0x000fe200078e0a16 */
[----:B------:R-:W-:Y:S01]  /*51c0*/  I2FP.F32.S32 R14, R14 ;  /* 0x0000000e000e7245 */ /* 0x000fe20000201400 */
[----:B------:R-:W-:Y:S01]  /*51d0*/  FFMA.FTZ R198, R17, -UR5, R32 ;  /* 0x8000000511c67c23 */ /* 0x000fe20008010020 */
[----:B------:R-:W-:Y:S01]  /*51e0*/  I2FP.F32.S32 R9, R9 ;  /* 0x0000000900097245 */ /* 0x000fe20000201400 */
[----:B------:R-:W-:Y:S01]  /*51f0*/  IMAD.U32 R17, RZ, RZ, UR16 ;  /* 0x00000010ff117e24 */ /* 0x000fe2000f8e00ff */
[----:B------:R-:W-:Y:S01]  /*5200*/  IABS R13, R13 ;  /* 0x0000000d000d7213 */ /* 0x000fe20000000000 */
[----:B------:R-:W-:Y:S01]  /*5210*/  FFMA.FTZ R32, R14, -UR5, R51 ;  /* 0x800000050e207c23 */ /* 0x000fe20008010033 */
[----:B------:R-:W-:Y:S01]  /*5220*/  ISETP.GE.AND P3, PT, R20, UR21, PT ;  /* 0x0000001514007c0c */ /* 0x000fe2000bf66270 */
[----:B------:R-:W-:Y:S01]  /*5230*/  FFMA.FTZ R9, R9, -UR5, R44 ;  /* 0x8000000509097c23 */ /* 0x000fe2000801002c */
[----:B------:R-:W-:Y:S01]  /*5240*/  IABS R20, R22 ;  /* 0x0000001600147213 */ /* 0x000fe20000000000 */
[----:B------:R-:W-:Y:S01]  /*5250*/  FFMA.FTZ R22, R11, -UR5, R46 ;  /* 0x800000050b167c23 */ /* 0x000fe2000801002e */
[----:B------:R-:W-:Y:S01]  /*5260*/  I2FP.F32.S32 R13, R13 ;  /* 0x0000000d000d7245 */ /* 0x000fe20000201400 */
[----:B------:R-:W-:Y:S01]  /*5270*/  IMAD.IADD R11, R5, 0x1, -R54 ;  /* 0x00000001050b7824 */ /* 0x000fe200078e0a36 */
[----:B------:R-:W-:-:S02]  /*5280*/  FSEL R44, R49, -INF , !P6 ;  /* 0xff800000312c7808 */ /* 0x000fc40007000000 */
[----:B------:R-:W-:Y:S01]  /*5290*/  FSEL R32, R32, -INF , !P6 ;  /* 0xff80000020207808 */ /* 0x000fe20007000000 */
[----:B------:R-:W-:Y:S01]  /*52a0*/  FFMA.FTZ R14, R13, -UR5, R42 ;  /* 0x800000050d0e7c23 */ /* 0x000fe2000801002a */
[----:B------:R-:W-:Y:S01]  /*52b0*/  ISETP.GE.AND P6, PT, R8, UR21, PT ;  /* 0x0000001508007c0c */ /* 0x000fe2000bfc6270 */
[----:B------:R-:W-:Y:S01]  /*52c0*/  IMAD.IADD R13, R5, 0x1, -R8 ;  /* 0x00000001050d7824 */ /* 0x000fe200078e0a08 */
[----:B------:R-:W-:Y:S01]  /*52d0*/  FSEL R42, R9, -INF , !P5 ;  /* 0xff800000092a7808 */ /* 0x000fe20006800000 */
[C---:B------:R-:W-:Y:S01]  /*52e0*/  IMAD.IADD R8, R5.reuse, 0x1, -R4 ;  /* 0x0000000105087824 */ /* 0x040fe200078e0a04 */
[----:B------:R-:W-:Y:S01]  /*52f0*/  FSEL R22, R22, -INF , !P5 ;  /* 0xff80000016167808 */ /* 0x000fe20006800000 */
[C---:B------:R-:W-:Y:S01]  /*5300*/  IMAD.IADD R9, R5.reuse, 0x1, -R10 ;  /* 0x0000000105097824 */ /* 0x040fe200078e0a0a */
[----:B------:R-:W-:Y:S01]  /*5310*/  ISETP.GE.AND P5, PT, R4, UR21, PT ;  /* 0x0000001504007c0c */ /* 0x000fe2000bfa6270 */
[----:B------:R-:W-:Y:S01]  /*5320*/  IMAD.IADD R4, R5, 0x1, -R52 ;  /* 0x0000000105047824 */ /* 0x000fe200078e0a34 */
[----:B------:R-:W-:-:S02]  /*5330*/  IABS R6, R6 ;  /* 0x0000000600067213 */ /* 0x000fc40000000000 */
[----:B------:R-:W-:Y:S02]  /*5340*/  IABS R12, R12 ;  /* 0x0000000c000c7213 */ /* 0x000fe40000000000 */
[----:B------:R-:W-:Y:S02]  /*5350*/  I2FP.F32.S32 R6, R6 ;  /* 0x0000000600067245 */ /* 0x000fe40000201400 */
[----:B------:R-:W-:Y:S02]  /*5360*/  I2FP.F32.S32 R12, R12 ;  /* 0x0000000c000c7245 */ /* 0x000fe40000201400 */
[----:B------:R-:W-:Y:S01]  /*5370*/  IABS R11, R11 ;  /* 0x0000000b000b7213 */ /* 0x000fe20000000000 */
[----:B------:R-:W-:Y:S01]  /*5380*/  FFMA.FTZ R6, R6, -UR5, R41 ;  /* 0x8000000506067c23 */ /* 0x000fe20008010029 */
[----:B------:R-:W-:Y:S01]  /*5390*/  IABS R4, R4 ;  /* 0x0000000400047213 */ /* 0x000fe20000000000 */
[----:B------:R-:W-:Y:S01]  /*53a0*/  FFMA.FTZ R12, R12, -UR5, R43 ;  /* 0x800000050c0c7c23 */ /* 0x000fe2000801002b */
[----:B------:R-:W-:-:S02]  /*53b0*/  IABS R13, R13 ;  /* 0x0000000d000d7213 */ /* 0x000fc40000000000 */
[----:B------:R-:W-:Y:S02]  /*53c0*/  I2FP.F32.S32 R11, R11 ;  /* 0x0000000b000b7245 */ /* 0x000fe40000201400 */
[----:B------:R-:W-:Y:S02]  /*53d0*/  I2FP.F32.S32 R4, R4 ;  /* 0x0000000400047245 */ /* 0x000fe40000201400 */
[----:B------:R-:W-:Y:S01]  /*53e0*/  IABS R9, R9 ;  /* 0x0000000900097213 */ /* 0x000fe20000000000 */
[----:B------:R-:W-:Y:S01]  /*53f0*/  FFMA.FTZ R142, R11, -UR5, R34 ;  /* 0x800000050b8e7c23 */ /* 0x000fe20008010022 */
[----:B------:R-:W-:Y:S01]  /*5400*/  I2FP.F32.S32 R13, R13 ;  /* 0x0000000d000d7245 */ /* 0x000fe20000201400 */
[----:B------:R-:W-:Y:S01]  /*5410*/  FFMA.FTZ R35, R4, -UR5, R35 ;  /* 0x8000000504237c23 */ /* 0x000fe20008010023 */
[----:B------:R-:W-:Y:S01]  /*5420*/  LOP3.LUT R48, R17, 0x29, R2, 0xfe, !PT ;  /* 0x0000002911307812 */ /* 0x000fe200078efe02 */
[----:B------:R-:W-:Y:S01]  /*5430*/  IMAD.U32 R11, RZ, RZ, UR16 ;  /* 0x00000010ff0b7e24 */ /* 0x000fe2000f8e00ff */
[----:B------:R-:W-:-:S02]  /*5440*/  FSEL R6, R6, -INF , !P2 ;  /* 0xff80000006067808 */ /* 0x000fc40005000000 */
[----:B------:R-:W-:Y:S02]  /*5450*/  FSEL R12, R12, -INF , !P2 ;  /* 0xff8000000c0c7808 */ /* 0x000fe40005000000 */
[----:B------:R-:W-:Y:S01]  /*5460*/  ISETP.GE.AND P2, PT, R10, UR21, PT ;  /* 0x000000150a007c0c */ /* 0x000fe2000bf46270 */
[----:B------:R-:W-:Y:S01]  /*5470*/  FFMA.FTZ R10, R13, -UR5, R38 ;  /* 0x800000050d0a7c23 */ /* 0x000fe20008010026 */
[----:B------:R-:W-:Y:S01]  /*5480*/  I2FP.F32.S32 R9, R9 ;  /* 0x0000000900097245 */ /* 0x000fe20000201400 */
[----:B------:R-:W-:Y:S01]  /*5490*/  IMAD.U32 R13, RZ, RZ, UR16 ;  /* 0x00000010ff0d7e24 */ /* 0x000fe2000f8e00ff */
[----:B------:R-:W-:Y:S01]  /*54a0*/  FSEL R4, R7, -INF , !P6 ;  /* 0xff80000007047808 */ /* 0x000fe20007000000 */
[----:B------:R-:W-:Y:S01]  /*54b0*/  IMAD.IADD R7, R3, 0x1, -R48 ;  /* 0x0000000103077824 */ /* 0x000fe200078e0a30 */
[----:B------:R-:W-:Y:S01]  /*54c0*/  LOP3.LUT R46, R15, 0x30, R2, 0xfe, !PT ;  /* 0x000000300f2e7812 */ /* 0x000fe200078efe02 */
[----:B------:R-:W-:Y:S01]  /*54d0*/  FFMA.FTZ R192, R9, -UR5, R30 ;  /* 0x8000000509c07c23 */ /* 0x000fe2000801001e */
[----:B------:R-:W-:Y:S01]  /*54e0*/  I2FP.F32.S32 R20, R20 ;  /* 0x0000001400147245 */ /* 0x000fe20000201400 */
[----:B------:R-:W-:Y:S01]  /*54f0*/  IMAD.U32 R9, RZ, RZ, UR16 ;  /* 0x00000010ff097e24 */ /* 0x000fe2000f8e00ff */
[----:B------:R-:W-:-:S02]  /*5500*/  IABS R16, R16 ;  /* 0x0000001000107213 */ /* 0x000fc40000000000 */
[----:B------:R-:W-:Y:S01]  /*5510*/  LOP3.LUT R34, R11, 0x38, R2, 0xfe, !PT ;  /* 0x000000380b227812 */ /* 0x000fe200078efe02 */
[----:B------:R-:W-:Y:S01]  /*5520*/  IMAD.IADD R11, R3, 0x1, -R46 ;  /* 0x00000001030b7824 */ /* 0x000fe200078e0a2e */
[----:B------:R-:W-:Y:S01]  /*5530*/  IABS R7, R7 ;  /* 0x0000000700077213 */ /* 0x000fe20000000000 */
[----:B------:R-:W-:Y:S01]  /*5540*/  FFMA.FTZ R20, R20, -UR5, R47 ;  /* 0x8000000514147c23 */ /* 0x000fe2000801002f */
[----:B------:R-:W-:Y:S02]  /*5550*/  IABS R8, R8 ;  /* 0x0000000800087213 */ /* 0x000fe40000000000 */
[----:B------:R-:W-:Y:S01]  /*5560*/  LOP3.LUT R38, R13, 0x31, R2, 0xfe, !PT ;  /* 0x000000310d267812 */ /* 0x000fe200078efe02 */
[----:B------:R-:W-:Y:S01]  /*5570*/  IMAD.IADD R13, R3, 0x1, -R34 ;  /* 0x00000001030d7824 */ /* 0x000fe200078e0a22 */
[----:B------:R-:W-:Y:S02]  /*5580*/  I2FP.F32.S32 R16, R16 ;  /* 0x0000001000107245 */ /* 0x000fe40000201400 */
[----:B------:R-:W-:-:S02]  /*5590*/  I2FP.F32.S32 R50, R7 ;  /* 0x0000000700327245 */ /* 0x000fc40000201400 */
[----:B------:R-:W-:Y:S01]  /*55a0*/  FSEL R40, R45, -INF , !P4 ;  /* 0xff8000002d287808 */ /* 0x000fe20006000000 */
[----:B------:R-:W-:Y:S01]  /*55b0*/  FFMA.FTZ R16, R16, -UR5, R37 ;  /* 0x8000000510107c23 */ /* 0x000fe20008010025 */
[----:B------:R-:W-:Y:S01]  /*55c0*/  FSEL R18, R18, -INF , !P3 ;  /* 0xff80000012127808 */ /* 0x000fe20005800000 */
[----:B------:R-:W-:Y:S01]  /*55d0*/  FFMA.FTZ R29, R50, -UR5, R29 ;  /* 0x80000005321d7c23 */ /* 0x000fe2000801001d */
[----:B------:R-:W-:Y:S02]  /*55e0*/  I2FP.F32.S32 R8, R8 ;  /* 0x0000000800087245 */ /* 0x000fe40000201400 */
[----:B------:R-:W-:Y:S01]  /*55f0*/  LOP3.LUT R30, R9, 0x39, R2, 0xfe, !PT ;  /* 0x00000039091e7812 */ /* 0x000fe200078efe02 */
[C---:B------:R-:W-:Y:S01]  /*5600*/  IMAD.IADD R9, R3.reuse, 0x1, -R38 ;  /* 0x0000000103097824 */ /* 0x040fe200078e0a26 */
[----:B------:R-:W-:Y:S01]  /*5610*/  IABS R11, R11 ;  /* 0x0000000b000b7213 */ /* 0x000fe20000000000 */
[----:B------:R-:W-:Y:S01]  /*5620*/  FFMA.FTZ R8, R8, -UR5, R39 ;  /* 0x8000000508087c23 */ /* 0x000fe20008010027 */
[----:B------:R-:W-:Y:S01]  /*5630*/  FMNMX3.FTZ R7, R36, R44, R42, !PT ;  /* 0x0000002c24077276 */ /* 0x000fe2000781002a */
[----:B------:R-:W-:Y:S01]  /*5640*/  IMAD.IADD R3, R3, 0x1, -R30 ;  /* 0x0000000103037824 */ /* 0x000fe200078e0a1e */
[----:B------:R-:W-:-:S02]  /*5650*/  FSEL R20, R20, -INF , !P4 ;  /* 0xff80000014147808 */ /* 0x000fc40006000000 */
[----:B------:R-:W-:Y:S02]  /*5660*/  ISETP.GE.AND P4, PT, R54, UR21, PT ;  /* 0x0000001536007c0c */ /* 0x000fe4000bf86270 */
[----:B------:R-:W-:Y:S02]  /*5670*/  I2FP.F32.S32 R11, R11 ;  /* 0x0000000b000b7245 */ /* 0x000fe40000201400 */
[----:B------:R-:W-:Y:S02]  /*5680*/  FMNMX3.FTZ R7, R7, R40, R18, !PT ;  /* 0x0000002807077276 */ /* 0x000fe40007810012 */
[----:B------:R-:W-:Y:S01]  /*5690*/  FSEL R14, R14, -INF , !P3 ;  /* 0xff8000000e0e7808 */ /* 0x000fe20005800000 */
[----:B------:R-:W-:Y:S01]  /*56a0*/  FFMA.FTZ R11, R11, -UR5, R24 ;  /* 0x800000050b0b7c23 */ /* 0x000fe20008010018 */
[----:B------:R-:W-:Y:S02]  /*56b0*/  ISETP.GE.AND P3, PT, R52, UR21, PT ;  /* 0x0000001534007c0c */ /* 0x000fe4000bf66270 */
[----:B------:R-:W-:-:S02]  /*56c0*/  IABS R9, R9 ;  /* 0x0000000900097213 */ /* 0x000fc40000000000 */
[----:B------:R-:W-:Y:S02]  /*56d0*/  IABS R13, R13 ;  /* 0x0000000d000d7213 */ /* 0x000fe40000000000 */
[----:B------:R-:W-:Y:S02]  /*56e0*/  FSEL R16, R16, -INF , !P5 ;  /* 0xff80000010107808 */ /* 0x000fe40006800000 */
[----:B------:R-:W-:Y:S02]  /*56f0*/  FSEL R198, R198, -INF , !P4 ;  /* 0xff800000c6c67808 */ /* 0x000fe40006000000 */
[----:B------:R-:W-:Y:S02]  /*5700*/  FMNMX3.FTZ R7, R7, R6, R4, !PT ;  /* 0x0000000607077276 */ /* 0x000fe40007810004 */
[----:B------:R-:W-:Y:S02]  /*5710*/  FSEL R10, R10, -INF , !P6 ;  /* 0xff8000000a0a7808 */ /* 0x000fe40007000000 */
[----:B------:R-:W-:-:S02]  /*5720*/  FSEL R8, R8, -INF , !P5 ;  /* 0xff80000008087808 */ /* 0x000fc40006800000 */
[----:B------:R-:W-:Y:S02]  /*5730*/  FSEL R142, R142, -INF , !P4 ;  /* 0xff8000008e8e7808 */ /* 0x000fe40006000000 */
[----:B------:R-:W-:Y:S02]  /*5740*/  FSEL R160, R33, -INF , !P3 ;  /* 0xff80000021a07808 */ /* 0x000fe40005800000 */
[----:B------:R-:W-:Y:S02]  /*5750*/  FSEL R140, R35, -INF , !P3 ;  /* 0xff800000238c7808 */ /* 0x000fe40005800000 */
[----:B------:R-:W-:Y:S02]  /*5760*/  IABS R3, R3 ;  /* 0x0000000300037213 */ /* 0x000fe40000000000 */
[----:B------:R-:W-:Y:S02]  /*5770*/  I2FP.F32.S32 R24, R9 ;  /* 0x0000000900187245 */ /* 0x000fe40000201400 */
[----:B------:R-:W-:-:S02]  /*5780*/  I2FP.F32.S32 R13, R13 ;  /* 0x0000000d000d7245 */ /* 0x000fc40000201400 */
[----:B------:R-:W-:Y:S01]  /*5790*/  ISETP.GE.AND P6, PT, R48, UR21, PT ;  /* 0x0000001530007c0c */ /* 0x000fe2000bfc6270 */
[C---:B------:R-:W-:Y:S01]  /*57a0*/  IMAD.IADD R48, R5.reuse, 0x1, -R48 ;  /* 0x0000000105307824 */ /* 0x040fe200078e0a30 */
[----:B------:R-:W-:Y:S01]  /*57b0*/  ISETP.GE.AND P5, PT, R46, UR21, PT ;  /* 0x000000152e007c0c */ /* 0x000fe2000bfa6270 */
[C---:B------:R-:W-:Y:S01]  /*57c0*/  IMAD.IADD R46, R5.reuse, 0x1, -R46 ;  /* 0x00000001052e7824 */ /* 0x040fe200078e0a2e */
[----:B------:R-:W-:Y:S01]  /*57d0*/  ISETP.GE.AND P4, PT, R38, UR21, PT ;  /* 0x0000001526007c0c */ /* 0x000fe2000bf86270 */
[C---:B------:R-:W-:Y:S01]  /*57e0*/  IMAD.IADD R38, R5.reuse, 0x1, -R38 ;  /* 0x0000000105267824 */ /* 0x040fe200078e0a26 */
[----:B------:R-:W-:Y:S01]  /*57f0*/  ISETP.GE.AND P3, PT, R34, UR21, PT ;  /* 0x0000001522007c0c */ /* 0x000fe2000bf66270 */
[C---:B------:R-:W-:Y:S01]  /*5800*/  IMAD.IADD R34, R5.reuse, 0x1, -R34 ;  /* 0x0000000105227824 */ /* 0x040fe200078e0a22 */
[----:B------:R-:W-:Y:S01]  /*5810*/  FSEL R168, R168, -INF , !P2 ;  /* 0xff800000a8a87808 */ /* 0x000fe20005000000 */
[----:B------:R-:W-:Y:S01]  /*5820*/  IMAD.IADD R5, R5, 0x1, -R30 ;  /* 0x0000000105057824 */ /* 0x000fe200078e0a1e */
[----:B------:R-:W-:Y:S01]  /*5830*/  FSEL R192, R192, -INF , !P2 ;  /* 0xff800000c0c07808 */ /* 0x000fe20005000000 */
[----:B------:R-:W-:Y:S01]  /*5840*/  FFMA.FTZ R24, R24, -UR5, R25 ;  /* 0x8000000518187c23 */ /* 0x000fe20008010019 */
[----:B------:R-:W-:Y:S01]  /*5850*/  FMNMX3.FTZ R7, R7, R16, R198, !PT ;  /* 0x0000001007077276 */ /* 0x000fe200078100c6 */
[----:B------:R-:W-:Y:S01]  /*5860*/  FFMA.FTZ R13, R13, -UR5, R72 ;  /* 0x800000050d0d7c23 */ /* 0x000fe20008010048 */
[----:B------:R-:W-:-:S02]  /*5870*/  ISETP.GE.AND P2, PT, R30, UR21, PT ;  /* 0x000000151e007c0c */ /* 0x000fc4000bf46270 */
[----:B------:R-:W-:Y:S02]  /*5880*/  I2FP.F32.S32 R30, R3 ;  /* 0x00000003001e7245 */ /* 0x000fe40000201400 */
[----:B------:R-:W-:Y:S02]  /*5890*/  FSEL R164, R29, -INF , !P6 ;  /* 0xff8000001da47808 */ /* 0x000fe40007000000 */
[----:B------:R-:W-:Y:S01]  /*58a0*/  FSEL R184, R11, -INF , !P5 ;  /* 0xff8000000bb87808 */ /* 0x000fe20006800000 */
[----:B------:R-:W-:Y:S01]  /*58b0*/  FFMA.FTZ R30, R30, -UR5, R73 ;  /* 0x800000051e1e7c23 */ /* 0x000fe20008010049 */
[----:B------:R-:W-:Y:S02]  /*58c0*/  FMNMX3.FTZ R7, R7, R160, R168, !PT ;  /* 0x000000a007077276 */ /* 0x000fe400078100a8 */
[----:B------:R-:W-:Y:S02]  /*58d0*/  FSEL R182, R24, -INF , !P4 ;  /* 0xff80000018b67808 */ /* 0x000fe40006000000 */
[----:B------:R-:W-:-:S02]  /*58e0*/  FSEL R180, R13, -INF , !P3 ;  /* 0xff8000000db47808 */ /* 0x000fc40005800000 */
[----:B------:R-:W-:Y:S02]  /*58f0*/  FMNMX3.FTZ R7, R7, R164, R184, !PT ;  /* 0x000000a407077276 */ /* 0x000fe400078100b8 */
[----:B------:R-:W-:Y:S02]  /*5900*/  FMNMX3.FTZ R3, R28, R32, R22, !PT ;  /* 0x000000201c037276 */ /* 0x000fe40007810016 */
[----:B------:R-:W-:Y:S02]  /*5910*/  FSEL R178, R30, -INF , !P2 ;  /* 0xff8000001eb27808 */ /* 0x000fe40005000000 */
[----:B------:R-:W-:Y:S02]  /*5920*/  FMNMX3.FTZ R7, R7, R182, R180, !PT ;  /* 0x000000b607077276 */ /* 0x000fe400078100b4 */
[----:B------:R-:W-:Y:S02]  /*5930*/  IABS R48, R48 ;  /* 0x0000003000307213 */ /* 0x000fe40000000000 */
[----:B------:R-:W-:-:S02]  /*5940*/  IABS R46, R46 ;  /* 0x0000002e002e7213 */ /* 0x000fc40000000000 */
[----:B------:R-:W-:Y:S02]  /*5950*/  FMNMX3.FTZ R9, R3, R20, R14, !PT ;  /* 0x0000001403097276 */ /* 0x000fe4000781000e */
[----:B------:R-:W-:Y:S02]  /*5960*/  FMNMX.FTZ R3, R178, R7, !PT ;  /* 0x00000007b2037209 */ /* 0x000fe40007810000 */
[----:B------:R-:W-:Y:S02]  /*5970*/  I2FP.F32.S32 R48, R48 ;  /* 0x0000003000307245 */ /* 0x000fe40000201400 */
[----:B------:R-:W-:Y:S01]  /*5980*/  IABS R38, R38 ;  /* 0x0000002600267213 */ /* 0x000fe20000000000 */
[----:B------:R-:W2:Y:S01]  /*5990*/  SHFL.BFLY PT, R24, R3, 0x2, 0x1f ;  /* 0x0c401f0003187f89 */ /* 0x000ea200000e0000 */
[----:B------:R-:W-:Y:S01]  /*59a0*/  IABS R34, R34 ;  /* 0x0000002200227213 */ /* 0x000fe20000000000 */
[----:B------:R-:W-:Y:S01]  /*59b0*/  FFMA.FTZ R31, R48, -UR5, R31 ;  /* 0x80000005301f7c23 */ /* 0x000fe2000801001f */
[----:B------:R-:W-:-:S02]  /*59c0*/  I2FP.F32.S32 R7, R46 ;  /* 0x0000002e00077245 */ /* 0x000fc40000201400 */
[----:B------:R-:W-:Y:S02]  /*59d0*/  FMNMX3.FTZ R9, R9, R12, R10, !PT ;  /* 0x0000000c09097276 */ /* 0x000fe4000781000a */
[----:B------:R-:W-:Y:S01]  /*59e0*/  IABS R5, R5 ;  /* 0x0000000500057213 */ /* 0x000fe20000000000 */
[----:B------:R-:W-:Y:S01]  /*59f0*/  FFMA.FTZ R7, R7, -UR5, R26 ;  /* 0x8000000507077c23 */ /* 0x000fe2000801001a */
[----:B------:R-:W-:Y:S02]  /*5a00*/  I2FP.F32.S32 R38, R38 ;  /* 0x0000002600267245 */ /* 0x000fe40000201400 */
[----:B------:R-:W-:Y:S02]  /*5a10*/  I2FP.F32.S32 R11, R34 ;  /* 0x00000022000b7245 */ /* 0x000fe40000201400 */
[----:B------:R-:W-:Y:S01]  /*5a20*/  FMNMX3.FTZ R9, R9, R8, R142, !PT ;  /* 0x0000000809097276 */ /* 0x000fe2000781008e */
[----:B------:R-:W-:Y:S01]  /*5a30*/  FFMA.FTZ R27, R38, -UR5, R27 ;  /* 0x80000005261b7c23 */ /* 0x000fe2000801001b */
[----:B------:R-:W-:Y:S01]  /*5a40*/  I2FP.F32.S32 R26, R5 ;  /* 0x00000005001a7245 */ /* 0x000fe20000201400 */
[----:B------:R-:W-:Y:S01]  /*5a50*/  FFMA.FTZ R11, R11, -UR5, R74 ;  /* 0x800000050b0b7c23 */ /* 0x000fe2000801004a */
[----:B------:R-:W-:-:S02]  /*5a60*/  FSEL R172, R31, -INF , !P6 ;  /* 0xff8000001fac7808 */ /* 0x000fc40007000000 */
[----:B------:R-:W-:Y:S01]  /*5a70*/  FSEL R176, R7, -INF , !P5 ;  /* 0xff80000007b07808 */ /* 0x000fe20006800000 */
[----:B------:R-:W-:Y:S01]  /*5a80*/  FFMA.FTZ R26, R26, -UR5, R75 ;  /* 0x800000051a1a7c23 */ /* 0x000fe2000801004b */
[----:B------:R-:W-:Y:S02]  /*5a90*/  FMNMX3.FTZ R9, R9, R140, R192, !PT ;  /* 0x0000008c09097276 */ /* 0x000fe400078100c0 */
[----:B------:R-:W-:Y:S02]  /*5aa0*/  FSEL R174, R27, -INF , !P4 ;  /* 0xff8000001bae7808 */ /* 0x000fe40006000000 */
[----:B------:R-:W-:Y:S02]  /*5ab0*/  FSEL R170, R11, -INF , !P3 ;  /* 0xff8000000baa7808 */ /* 0x000fe40005800000 */
[----:B------:R-:W-:Y:S02]  /*5ac0*/  FMNMX3.FTZ R9, R9, R172, R176, !PT ;  /* 0x000000ac09097276 */ /* 0x000fe400078100b0 */
[----:B------:R-:W-:-:S02]  /*5ad0*/  FSEL R166, R26, -INF , !P2 ;  /* 0xff8000001aa67808 */ /* 0x000fc40005000000 */
[----:B------:R-:W-:Y:S02]  /*5ae0*/  FMNMX3.FTZ R5, R9, R174, R170, !PT ;  /* 0x000000ae09057276 */ /* 0x000fe400078100aa */
[----:B--2---:R-:W-:Y:S02]  /*5af0*/  FMNMX.FTZ R7, R3, R24, !PT ;  /* 0x0000001803077209 */ /* 0x004fe40007810000 */
[----:B------:R-:W-:Y:S02]  /*5b00*/  FMNMX.FTZ R5, R166, R5, !PT ;  /* 0x00000005a6057209 */ /* 0x000fe40007810000 */
[----:B------:R-:W-:Y:S01]  /*5b10*/  LOP3.LUT R190, R84, 0x200, R85, 0xf8, !PT ;  /* 0x0000020054be7812 */ /* 0x000fe200078ef855 */
[----:B------:R-:W2:Y:S03]  /*5b20*/  SHFL.BFLY PT, R132, R7, 0x1, 0x1f ;  /* 0x0c201f0007847f89 */ /* 0x000ea600000e0000 */
[----:B------:R-:W-:Y:S01]  /*5b30*/  LEA R190, R190, UR6, 0x1 ;  /* 0x00000006bebe7c11 */ /* 0x000fe2000f8e08ff */
[----:B------:R-:W3:Y:S04]  /*5b40*/  SHFL.BFLY PT, R24, R5, 0x2, 0x1f ;  /* 0x0c401f0005187f89 */ /* 0x000ee800000e0000 */
[C---:B------:R-:W-:Y:S01]  /*5b50*/  VIADD R162, R190.reuse, 0xc040 ;  /* 0x0000c040bea27836 */ /* 0x040fe20000000000 */
[----:B------:R-:W-:Y:S04]  /*5b60*/  LDSM.16.MT88.4 R64, [R190+0xe000] ;  /* 0x00e00000be40783b */ /* 0x000fe80000004200 */
[----:B------:R-:W-:Y:S04]  /*5b70*/  LDSM.16.MT88.4 R124, [R190+0xc000] ;  /* 0x00c00000be7c783b */ /* 0x000fe80000004200 */
[----:B------:R-:W-:Y:S01]  /*5b80*/  LDSM.16.MT88.4 R96, [R190+0x10000] ;  /* 0x01000000be60783b */ /* 0x000fe20000004200 */
[----:B--2---:R-:W-:Y:S01]  /*5b90*/  FMNMX.FTZ R132, R7, R132, !PT ;  /* 0x0000008407847209 */ /* 0x004fe20007810000 */
[----:B------:R-:W-:Y:S01]  /*5ba0*/  VIADD R7, R190, 0xc000 ;  /* 0x0000c000be077836 */ /* 0x000fe20000000000 */
[----:B---3--:R-:W-:-:S03]  /*5bb0*/  FMNMX.FTZ R24, R5, R24, !PT ;  /* 0x0000001805187209 */ /* 0x008fc60007810000 */
[C---:B-1----:R-:W-:Y:S01]  /*5bc0*/  FMUL.FTZ R171, R132.reuse, UR4 ;  /* 0x0000000484ab7c20 */ /* 0x042fe20008410000 */
[----:B------:R-:W-:Y:S01]  /*5bd0*/  @P0 VIADD R162, R7, 0xffffffc0 ;  /* 0xffffffc007a20836 */ /* 0x000fe20000000000 */
[----:B------:R-:W-:Y:S01]  /*5be0*/  FSETP.NEU.FTZ.AND P2, PT, R132, -INF , PT ;  /* 0xff8000008400780b */ /* 0x000fe20003f5d000 */
[----:B------:R-:W1:Y:S01]  /*5bf0*/  SHFL.BFLY PT, R3, R24, 0x1, 0x1f ;  /* 0x0c201f0018037f89 */ /* 0x000e6200000e0000 */
[----:B------:R-:W-:Y:S02]  /*5c00*/  SEL R5, R185, 0xffffffe0, !P1 ;  /* 0xffffffe0b9057807 */ /* 0x000fe40004800000 */
[----:B------:R-:W-:Y:S01]  /*5c10*/  FSEL R171, R171, RZ, P2 ;  /* 0x000000ffabab7208 */ /* 0x000fe20001000000 */
[----:B------:R-:W2:Y:S02]  /*5c20*/  LDSM.16.MT88.4 R48, [R162] ;  /* 0x00000000a230783b */ /* 0x000ea40000004200 */
[C---:B------:R-:W-:Y:S02]  /*5c30*/  IMAD.IADD R167, R5.reuse, 0x1, R190 ;  /* 0x0000000105a77824 */ /* 0x040fe400078e02be */
[----:B------:R-:W3:Y:S01]  /*5c40*/  LDSM.16.MT88.4 R80, [R162+0x2000] ;  /* 0x00200000a250783b */ /* 0x000ee20000004200 */
[----:B------:R-:W-:-:S02]  /*5c50*/  IMAD.IADD R158, R5, 0x1, R162 ;  /* 0x00000001059e7824 */ /* 0x000fc400078e02a2 */
[--C-:B------:R-:W-:Y:S01]  /*5c60*/  FFMA.FTZ R155, R36, UR4, -R171.reuse ;  /* 0x00000004249b7c23 */ /* 0x100fe200080108ab */
[--C-:B------:R-:W-:Y:S01]  /*5c70*/  FFMA.FTZ R154, R44, UR4, -R171.reuse ;  /* 0x000000042c9a7c23 */ /* 0x100fe200080108ab */
[--C-:B------:R-:W-:Y:S01]  /*5c80*/  FFMA.FTZ R151, R42, UR4, -R171.reuse ;  /* 0x000000042a977c23 */ /* 0x100fe200080108ab */
[--C-:B------:R-:W-:Y:S01]  /*5c90*/  FFMA.FTZ R150, R40, UR4, -R171.reuse ;  /* 0x0000000428967c23 */ /* 0x100fe200080108ab */
[----:B------:R-:W-:Y:S01]  /*5ca0*/  LDSM.16.MT88.4 R72, [R167+0xe000] ;  /* 0x00e00000a748783b */ /* 0x000fe20000004200 */
[--C-:B------:R-:W-:Y:S01]  /*5cb0*/  FFMA.FTZ R148, R6, UR4, -R171.reuse ;  /* 0x0000000406947c23 */ /* 0x100fe200080108ab */
[--C-:B------:R-:W-:Y:S01]  /*5cc0*/  FFMA.FTZ R145, R4, UR4, -R171.reuse ;  /* 0x0000000404917c23 */ /* 0x100fe200080108ab */
[----:B------:R-:W-:Y:S01]  /*5cd0*/  MUFU.EX2 R155, R155 ;  /* 0x0000009b009b7308 */ /* 0x000fe20000000800 */
[----:B------:R-:W4:Y:S01]  /*5ce0*/  LDSM.16.MT88.4 R40, [R167+0xc000] ;  /* 0x00c00000a728783b */ /* 0x000f220000004200 */
[--C-:B------:R-:W-:Y:S01]  /*5cf0*/  FFMA.FTZ R149, R18, UR4, -R171.reuse ;  /* 0x0000000412957c23 */ /* 0x100fe200080108ab */
[--C-:B------:R-:W-:Y:S01]  /*5d00*/  FFMA.FTZ R144, R16, UR4, -R171.reuse ;  /* 0x0000000410907c23 */ /* 0x100fe200080108ab */
[--C-:B------:R-:W-:Y:S01]  /*5d10*/  FFMA.FTZ R161, R168, UR4, -R171.reuse ;  /* 0x00000004a8a17c23 */ /* 0x100fe200080108ab */
[----:B------:R-:W5:Y:S01]  /*5d20*/  LDSM.16.MT88.4 R104, [R167+0x10000] ;  /* 0x01000000a768783b */ /* 0x000f620000004200 */
[--C-:B------:R-:W-:Y:S01]  /*5d30*/  FFMA.FTZ R159, R198, UR4, -R171.reuse ;  /* 0x00000004c69f7c23 */ /* 0x100fe200080108ab */
[----:B-1----:R-:W-:Y:S01]  /*5d40*/  FMNMX.FTZ R3, R24, R3, !PT ;  /* 0x0000000318037209 */ /* 0x002fe20007810000 */
[----:B------:R-:W1:Y:S01]  /*5d50*/  MUFU.EX2 R154, R154 ;  /* 0x0000009a009a7308 */ /* 0x000e620000000800 */
[----:B------:R-:W5:Y:S01]  /*5d60*/  LDSM.16.MT88.4 R56, [R158] ;  /* 0x000000009e38783b */ /* 0x000f620000004200 */
[--C-:B------:R-:W-:Y:S01]  /*5d70*/  FFMA.FTZ R160, R160, UR4, -R171.reuse ;  /* 0x00000004a0a07c23 */ /* 0x100fe200080108ab */
[C---:B------:R-:W-:Y:S01]  /*5d80*/  FSETP.NEU.FTZ.AND P2, PT, R3.reuse, -INF , PT ;  /* 0xff8000000300780b */ /* 0x040fe20003f5d000 */
[----:B------:R-:W-:Y:S01]  /*5d90*/  FMUL.FTZ R165, R3, UR4 ;  /* 0x0000000403a57c20 */ /* 0x000fe20008410000 */
[----:B------:R-:W5:Y:S01]  /*5da0*/  LDSM.16.MT88.4 R88, [R158+0x2000] ;  /* 0x002000009e58783b */ /* 0x000f620000004200 */
[--C-:B------:R-:W-:Y:S01]  /*5db0*/  FFMA.FTZ R164, R164, UR4, -R171.reuse ;  /* 0x00000004a4a47c23 */ /* 0x100fe200080108ab */
[--C-:B------:R-:W-:Y:S01]  /*5dc0*/  FFMA.FTZ R173, R184, UR4, -R171.reuse ;  /* 0x00000004b8ad7c23 */ /* 0x100fe200080108ab */
[----:B------:R-:W-:Y:S01]  /*5dd0*/  MUFU.EX2 R151, R151 ;  /* 0x0000009700977308 */ /* 0x000fe20000000800 */
        /* <DEDUP_REMOVED lines=13> */
[--C-:B------:R-:W-:Y:S01]  /*5eb0*/  FFMA.FTZ R135, R10, UR4, -R165.reuse ;  /* 0x000000040a877c23 */ /* 0x100fe200080108a5 */
[--C-:B------:R-:W-:Y:S01]  /*5ec0*/  FFMA.FTZ R134, R8, UR4, -R165.reuse ;  /* 0x0000000408867c23 */ /* 0x100fe200080108a5 */
[----:B------:R-:W5:Y:S01]  /*5ed0*/  LDSM.16.MT88.4 R12, [R162+0x800] ;  /* 0x00080000a20c783b */ /* 0x000f620000004200 */
[----:B-1----:R-:W-:Y:S01]  /*5ee0*/  F2FP.F16.F32.PACK_AB R116, R154, R155 ;  /* 0x0000009b9a74723e */ /* 0x002fe200000000ff */
        /* <DEDUP_REMOVED lines=9> */
[----:B------:R-:W3:Y:S01]  /*5f80*/  MUFU.EX2 R156, R156 ;  /* 0x0000009c009c7308 */ /* 0x000ee20000000800 */
[----:B--2---:R-:W-:Y:S01]  /*5f90*/  F2FP.F16.F32.PACK_AB R118, R150, R151 ;  /* 0x000000979676723e */ /* 0x004fe200000000ff */
[----:B------:R-:W2:Y:S01]  /*5fa0*/  LDSM.16.MT88.4 R20, [R167+0xe800] ;  /* 0x00e80000a714783b */ /* 0x000ea20000004200 */
        /* <DEDUP_REMOVED lines=9> */
[----:B------:R-:W4:Y:S01]  /*6040*/  MUFU.EX2 R152, R152 ;  /* 0x0000009800987308 */ /* 0x000f220000000800 */
[----:B---3--:R-:W-:Y:S01]  /*6050*/  F2FP.F16.F32.PACK_AB R117, R156, R157 ;  /* 0x0000009d9c75723e */ /* 0x008fe200000000ff */
[----:B------:R-:W-:Y:S01]  /*6060*/  LDSM.16.MT88.4 R24, [R158+0x800] ;  /* 0x000800009e18783b */ /* 0x000fe20000004200 */
[----:B------:R-:W-:-:S03]  /*6070*/  FADD.FTZ R156, R157, R156 ;  /* 0x0000009c9d9c7221 */ /* 0x000fc60000010000 */
[----:B------:R-:W-:Y:S02]  /*6080*/  LDSM.16.MT88.4 R140, [R167+0xd000] ;  /* 0x00d00000a78c783b */ /* 0x000fe40000004200 */
[----:B------:R-:W-:Y:S08]  /*6090*/  MUFU.EX2 R149, R149 ;  /* 0x0000009500957308 */ /* 0x000ff00000000800 */
[----:B------:R-:W3:Y:S01]  /*60a0*/  MUFU.EX2 R148, R148 ;  /* 0x0000009400947308 */ /* 0x000ee20000000800 */
[----:B----4-:R-:W-:Y:S01]  /*60b0*/  F2FP.F16.F32.PACK_AB R119, R152, R153 ;  /* 0x000000999877723e */ /* 0x010fe200000000ff */
        /* <DEDUP_REMOVED lines=12> */
[----:B------:R-:W1:Y:S01]  /*6180*/  MUFU.EX2 R134, R134 ;  /* 0x0000008600867308 */ /* 0x000e620000000800 */
[C---:B------:R-:W-:Y:S07]  /*6190*/  HMMA.16816.F32 R80, R116.reuse, R82, RZ ;  /* 0x000000527450723c */ /* 0x040fee00000018ff */
[----:B------:R-:W-:Y:S01]  /*61a0*/  MUFU.EX2 R159, R159 ;  /* 0x0000009f009f7308 */ /* 0x000fe20000000800 */
[C---:B------:R-:W-:Y:S07]  /*61b0*/  HMMA.16816.F32 R36, R116.reuse, R40, RZ ;  /* 0x000000287424723c */ /* 0x040fee00000018ff */
[----:B------:R-:W2:Y:S01]  /*61c0*/  MUFU.EX2 R160, R160 ;  /* 0x000000a000a07308 */ /* 0x000ea20000000800 */
[C---:B------:R-:W-:Y:S07]  /*61d0*/  HMMA.16816.F32 R68, R116.reuse, R72, RZ ;  /* 0x000000487444723c */ /* 0x040fee00000018ff */
[----:B------:R-:W-:Y:S01]  /*61e0*/  MUFU.EX2 R161, R161 ;  /* 0x000000a100a17308 */ /* 0x000fe20000000800 */
[C---:B-----5:R-:W-:Y:S07]  /*61f0*/  HMMA.16816.F32 R100, R116.reuse, R104, RZ ;  /* 0x000000687464723c */ /* 0x060fee00000018ff */
        /* <DEDUP_REMOVED lines=29> */
[----:B----4-:R-:W-:Y:S01]  /*63d0*/  F2FP.F16.F32.PACK_AB R5, R146, R147 ;  /* 0x000000939205723e */ /* 0x010fe200000000ff */
        /* <DEDUP_REMOVED lines=31> */
[C---:B--2---:R-:W-:Y:S08]  /*65d0*/  HMMA.16816.F32 R84, R4.reuse, R20, R84 ;  /* 0x000000140454723c */ /* 0x044ff00000001854 */
        /* <DEDUP_REMOVED lines=15> */
[----:B-----5:R-:W-:Y:S01]  /*66d0*/  F2FP.F16.F32.PACK_AB R6, R164, R161 ;  /* 0x000000a1a406723e */ /* 0x020fe200000000ff */
        /* <DEDUP_REMOVED lines=86> */
[----:B------:R-:W-:-:S15]  /*6c40*/  BRA.U !UP1, `(.L_x_3177) ;  /* 0x0000003d09a07547 */ /* 0x000fde000b800000 */
[----:B------:R-:W1:Y:S01]  /*6c50*/  S2UR UR6, SR_CgaCtaId ;  /* 0x00000000000679c3 */ /* 0x000e620000008800 */
[----:B------:R-:W-:Y:S01]  /*6c60*/  ULEA UR20, UR20, UR21, 0x6 ;  /* 0x0000001514147291 */ /* 0x000fe2000f8e30ff */
[----:B------:R-:W-:Y:S01]  /*6c70*/  IMAD.U32 R203, RZ, RZ, UR18 ;  /* 0x00000012ffcb7e24 */ /* 0x000fe2000f8e00ff */
[----:B------:R-:W-:Y:S01]  /*6c80*/  UISETP.NE.U32.AND UP0, UPT, UR12, URZ, UPT ;  /* 0x000000ff0c00728c */ /* 0x000fe2000bf05070 */
[C---:B------:R-:W-:Y:S01]  /*6c90*/  IADD3 R199, PT, PT, R190.reuse, 0xc000, RZ ;  /* 0x0000c000bec77810 */ /* 0x040fe20007ffe0ff */
[----:B------:R-:W-:Y:S01]  /*6ca0*/  VIADD R198, R190, 0xc040 ;  /* 0x0000c040bec67836 */ /* 0x000fe20000000000 */
[----:B------:R-:W-:Y:S01]  /*6cb0*/  MOV R202, RZ ;  /* 0x000000ff00ca7202 */ /* 0x000fe20000000f00 */
[----:B------:R-:W-:Y:S01]  /*6cc0*/  UISETP.NE.AND.EX UP0, UPT, UR13, URZ, UPT, UP0 ;  /* 0x000000ff0d00728c */ /* 0x000fe2000bf05300 */
[----:B------:R-:W-:Y:S01]  /*6cd0*/  IADD3 R133, PT, PT, R0, UR20, R133 ;  /* 0x0000001400857c10 */ /* 0x000fe2000fffe085 */
[----:B------:R-:W-:Y:S01]  /*6ce0*/  IMAD.MOV.U32 R0, RZ, RZ, R3 ;  /* 0x000000ffff007224 */ /* 0x000fe200078e0003 */
[----:B------:R-:W-:Y:S01]  /*6cf0*/  UMOV UR14, 0x400 ;  /* 0x00000400000e7882 */ /* 0x000fe20000000000 */
[----:B------:R-:W-:Y:S01]  /*6d00*/  IMAD.MOV.U32 R3, RZ, RZ, 0x20 ;  /* 0x00000020ff037424 */ /* 0x000fe200078e00ff */
[----:B------:R-:W-:Y:S01]  /*6d10*/  IADD3 R2, PT, PT, R133, -UR24, -R2 ;  /* 0x8000001885027c10 */ /* 0x000fe2000fffe802 */
[----:B------:R-:W-:Y:S01]  /*6d20*/  UIADD3 UR13, UPT, UPT, UR18, -0x2, URZ ;  /* 0xfffffffe120d7890 */ /* 0x000fe2000fffe0ff */
[----:B------:R-:W-:Y:S01]  /*6d30*/  MOV R133, R132 ;  /* 0x0000008400857202 */ /* 0x000fe20000000f00 */
[----:B------:R-:W2:Y:S01]  /*6d40*/  LDCU UR12, c[0x0][0x440] ;  /* 0x00008800ff0c77ac */ /* 0x000ea20008000800 */
[----:B------:R-:W-:Y:S01]  /*6d50*/  SEL R3, R3, 0xffffffe0, !P1 ;  /* 0xffffffe003037807 */ /* 0x000fe20004800000 */
[----:B------:R-:W-:Y:S01]  /*6d60*/  IMAD R203, R203, -0x40, R2 ;  /* 0xffffffc0cbcb7824 */ /* 0x000fe200078e0202 */
[----:B------:R-:W-:Y:S01]  /*6d70*/  PLOP3.LUT P4, PT, PT, PT, UP0, 0x80, 0x8 ;  /* 0x000000000008781c */ /* 0x000fe20003f8f008 */
[----:B------:R-:W3:Y:S02]  /*6d80*/  LDCU UR4, c[0x0][0x45c] ;  /* 0x00008b80ff0477ac */ /* 0x000ee40008000800 */
[----:B------:R-:W-:Y:S01]  /*6d90*/  IMAD.IADD R184, R3, 0x1, R190 ;  /* 0x0000000103b87824 */ /* 0x000fe200078e02be */
[----:B------:R-:W-:Y:S01]  /*6da0*/  IADD3 R203, PT, PT, R203, 0x88, RZ ;  /* 0x00000088cbcb7810 */ /* 0x000fe20007ffe0ff */
[----:B------:R-:W4:Y:S01]  /*6db0*/  LDCU.64 UR8, c[0x0][0x3a0] ;  /* 0x00007400ff0877ac */ /* 0x000f220008000a00 */
[----:B------:R-:W2:Y:S01]  /*6dc0*/  LDCU.64 UR10, c[0x0][0x3a8] ;  /* 0x00007500ff0a77ac */ /* 0x000ea20008000a00 */
[----:B------:R-:W-:-:S02]  /*6dd0*/  UIADD3 UR18, UPT, UPT, -UR18, 0x1, URZ ;  /* 0x0000000112127890 */ /* 0x000fc4000fffe1ff */
[----:B-1----:R-:W-:-:S12]  /*6de0*/  ULEA UR6, UR6, UR14, 0x18 ;  /* 0x0000000e06067291 */ /* 0x002fd8000f8ec0ff */
.L_x_3181:
        /* <DEDUP_REMOVED lines=36> */
[----:B------:R-:W1:Y:S01]  /*7030*/  LDC R3, c[0x0][0x4f0] ;  /* 0x00013c00ff037b82 */ /* 0x000e620000000800 */
[----:B------:R-:W-:Y:S07]  /*7040*/  UIADD3 UR14, UPT, UPT, UR16, -0x40, URZ ;  /* 0xffffffc0100e7890 */ /* 0x000fee000fffe0ff */
[----:B------:R-:W2:Y:S01]  /*7050*/  LDC.64 R172, c[0x0][0x3c0] ;  /* 0x0000f000ffac7b82 */ /* 0x000ea20000000a00 */
[----:B------:R-:W-:Y:S05]  /*7060*/  IMAD.U32 R11, RZ, RZ, UR14 ;  /* 0x0000000eff0b7e24 */ /* 0x000fea000f8e00ff */
[----:B------:R-:W-:Y:S02]  /*7070*/  IABS R11, R11 ;  /* 0x0000000b000b7213 */ /* 0x000fe40000000000 */
[----:B-1----:R-:W-:Y:S04]  /*7080*/  IABS R6, R3 ;  /* 0x0000000300067213 */ /* 0x002fe80000000000 */
        /* <DEDUP_REMOVED lines=8> */
[----:B------:R-:W-:Y:S05]  /*7110*/  IABS R13, UR16 ;  /* 0x00000010000d7c13 */ /* 0x000fea0008000000 */
[C---:B------:R-:W-:Y:S04]  /*7120*/  IMAD.HI.U32 R8, R4.reuse, R11, RZ ;  /* 0x0000000b04087227 */ /* 0x040fe800078e00ff */
[----:B------:R-:W-:Y:S02]  /*7130*/  IMAD.MOV R9, RZ, RZ, -R8 ;  /* 0x000000ffff097224 */ /* 0x000fe400078e0a08 */
[----:B------:R-:W-:Y:S04]  /*7140*/  IMAD.HI.U32 R4, R4, R13, RZ ;  /* 0x0000000d04047227 */ /* 0x000fe800078e00ff */
[C---:B------:R-:W-:Y:S02]  /*7150*/  IMAD R11, R6.reuse, R9, R11 ;  /* 0x00000009060b7224 */ /* 0x040fe400078e020b */
[----:B------:R-:W-:Y:S03]  /*7160*/  IMAD.MOV R9, RZ, RZ, -R4 ;  /* 0x000000ffff097224 */ /* 0x000fe600078e0a04 */
[C---:B------:R-:W-:Y:S01]  /*7170*/  ISETP.GT.U32.AND P0, PT, R6.reuse, R11, PT ;  /* 0x0000000b0600720c */ /* 0x040fe20003f04070 */
[C---:B------:R-:W-:Y:S01]  /*7180*/  IMAD R13, R6.reuse, R9, R13 ;  /* 0x00000009060d7224 */ /* 0x040fe200078e020d */
[----:B------:R-:W-:Y:S04]  /*7190*/  LOP3.LUT R9, R3, UR16, RZ, 0x3c, !PT ;  /* 0x0000001003097c12 */ /* 0x000fe8000f8e3cff */
[----:B------:R-:W-:Y:S07]  /*71a0*/  ISETP.GT.U32.AND P5, PT, R6, R13, PT ;  /* 0x0000000d0600720c */ /* 0x000fee0003fa4070 */
[----:B------:R-:W-:Y:S02]  /*71b0*/  @!P0 IMAD.IADD R11, R11, 0x1, -R6 ;  /* 0x000000010b0b8824 */ /* 0x000fe400078e0a06 */
[----:B------:R-:W-:Y:S03]  /*71c0*/  @!P0 VIADD R8, R8, 0x1 ;  /* 0x0000000108088836 */ /* 0x000fe60000000000 */
[-C--:B------:R-:W-:Y:S01]  /*71d0*/  ISETP.GE.U32.AND P6, PT, R11, R6.reuse, PT ;  /* 0x000000060b00720c */ /* 0x080fe20003fc6070 */
[----:B------:R-:W-:Y:S01]  /*71e0*/  @!P5 VIADD R4, R4, 0x1 ;  /* 0x000000010404d836 */ /* 0x000fe20000000000 */
[-C--:B------:R-:W-:Y:S02]  /*71f0*/  @!P5 IADD3 R13, PT, PT, R13, -R6.reuse, RZ ;  /* 0x800000060d0dd210 */ /* 0x080fe40007ffe0ff */
[----:B------:R-:W-:Y:S02]  /*7200*/  LOP3.LUT R11, RZ, R3, RZ, 0x33, !PT ;  /* 0x00000003ff0b7212 */ /* 0x000fe400078e33ff */
[----:B------:R-:W-:Y:S02]  /*7210*/  ISETP.GE.U32.AND P0, PT, R13, R6, PT ;  /* 0x000000060d00720c */ /* 0x000fe40003f06070 */
[----:B------:R-:W-:Y:S04]  /*7220*/  LOP3.LUT R6, R3, UR14, RZ, 0x3c, !PT ;  /* 0x0000000e03067c12 */ /* 0x000fe8000f8e3cff */
[----:B------:R-:W-:Y:S02]  /*7230*/  ISETP.GE.AND P5, PT, R6, RZ, PT ;  /* 0x000000ff0600720c */ /* 0x000fe40003fa6270 */
[----:B------:R-:W-:Y:S02]  /*7240*/  @P6 IADD3 R8, PT, PT, R8, 0x1, RZ ;  /* 0x0000000108086810 */ /* 0x000fe40007ffe0ff */
[----:B------:R-:W-:Y:S03]  /*7250*/  ISETP.GE.AND P6, PT, R9, RZ, PT ;  /* 0x000000ff0900720c */ /* 0x000fe60003fc6270 */
[----:B------:R-:W-:Y:S01]  /*7260*/  @P0 VIADD R4, R4, 0x1 ;  /* 0x0000000104040836 */ /* 0x000fe20000000000 */
[----:B------:R-:W-:Y:S05]  /*7270*/  ISETP.NE.AND P0, PT, R3, RZ, PT ;  /* 0x000000ff0300720c */ /* 0x000fea0003f05270 */
[----:B------:R-:W-:Y:S04]  /*7280*/  @!P5 IMAD.MOV R8, RZ, RZ, -R8 ;  /* 0x000000ffff08d224 */ /* 0x000fe800078e0a08 */
[----:B------:R-:W-:Y:S02]  /*7290*/  @!P6 IADD3 R4, PT, PT, -R4, RZ, RZ ;  /* 0x000000ff0404e210 */ /* 0x000fe40007ffe1ff */
[C---:B------:R-:W-:Y:S02]  /*72a0*/  SEL R13, R11.reuse, R8, !P0 ;  /* 0x000000080b0d7207 */ /* 0x040fe40004000000 */
[----:B------:R-:W-:Y:S02]  /*72b0*/  SEL R11, R11, R4, !P0 ;  /* 0x000000040b0b7207 */ /* 0x000fe40004000000 */
[-C--:B------:R-:W-:Y:S02]  /*72c0*/  LEA R16, P5, R13, R200.reuse, 0x2 ;  /* 0x000000c80d107211 */ /* 0x080fe400078a10ff */
[C---:B------:R-:W-:Y:S01]  /*72d0*/  LEA R14, P0, R11.reuse, R200, 0x2 ;  /* 0x000000c80b0e7211 */ /* 0x040fe200078010ff */
[----:B------:R-:W-:Y:S01]  /*72e0*/  IMAD.IADD R4, R11, 0x1, -R13 ;  /* 0x000000010b047824 */ /* 0x000fe200078e0a0d */
[-C--:B------:R-:W-:Y:S02]  /*72f0*/  LEA.HI.X.SX32 R17, R13, R201.reuse, 0x2, P5 ;  /* 0x000000c90d117211 */ /* 0x080fe400028f16ff */
[----:B------:R-:W-:Y:S01]  /*7300*/  LEA.HI.X.SX32 R15, R11, R201, 0x2, P0 ;  /* 0x000000c90b0f7211 */ /* 0x000fe200000f16ff */
[----:B------:R-:W-:Y:S02]  /*7310*/  IMAD R3, R4, R3, -0x40 ;  /* 0xffffffc004037424 */ /* 0x000fe400078e0203 */
[----:B------:R-:W5:Y:S03]  /*7320*/  LDG.E R9, desc[UR22][R16.64] ;  /* 0x0000001610097981 */ /* 0x000f66000c1e1900 */
[----:B------:R-:W-:Y:S01]  /*7330*/  SHF.R.S32.HI R11, RZ, 0x1f, R3 ;  /* 0x0000001fff0b7819 */ /* 0x000fe20000011403 */
[----:B------:R-:W5:Y:S04]  /*7340*/  LDG.E R6, desc[UR22][R14.64] ;  /* 0x000000160e067981 */ /* 0x000f68000c1e1900 */
[-C--:B--2---:R-:W-:Y:S02]  /*7350*/  IMAD R4, R11, R172.reuse, RZ ;  /* 0x000000ac0b047224 */ /* 0x084fe400078e02ff */
[C---:B------:R-:W-:Y:S04]  /*7360*/  IMAD.WIDE.U32 R10, R3.reuse, R172, RZ ;  /* 0x000000ac030a7225 */ /* 0x040fe800078e00ff */
        /* <DEDUP_REMOVED lines=10> */
.L_x_3178:
        /* <DEDUP_REMOVED lines=20> */
[----:B------:R-:W-:Y:S02]  /*7550*/  UIADD3 UR18, UPT, UPT, UR18, 0x1, URZ ;  /* 0x0000000112127890 */ /* 0x000fe4000fffe0ff */
[----:B------:R-:W-:Y:S01]  /*7560*/  @!PT LDS RZ, [RZ] ;  /* 0x00000000fffff984 */ /* 0x000fe20000000800 */
[----:B------:R-:W-:Y:S01]  /*7570*/  @!PT LDS RZ, [RZ] ;  /* 0x00000000fffff984 */ /* 0x000fe20000000800 */
[----:B------:R-:W-:Y:S01]  /*7580*/  @!PT LDS RZ, [RZ] ;  /* 0x00000000fffff984 */ /* 0x000fe20000000800 */
[----:B------:R-:W-:Y:S01]  /*7590*/  @!P1 LDGSTS.E.BYPASS.LTC128B.128 [R209+0x10000], desc[UR22][R196.64+0x100] ;  /* 0x10000100c4d19fae */ /* 0x000fe2000b981a16 */
[----:B------:R-:W-:Y:S01]  /*75a0*/  IMAD.X R175, R173, 0x1, R181, P0 ;  /* 0x00000001adaf7824 */ /* 0x000fe200000e06b5 */
[----:B------:R-:W-:Y:S01]  /*75b0*/  LOP3.LUT P0, RZ, R189, 0x2, RZ, 0xc0, !PT ;  /* 0x00000002bdff7812 */ /* 0x000fe2000780c0ff */
[----:B------:R-:W-:Y:S01]  /*75c0*/  UISETP.NE.AND UP0, UPT, UR18, URZ, UPT ;  /* 0x000000ff1200728c */ /* 0x000fe2000bf05270 */
[----:B------:R-:W-:Y:S02]  /*75d0*/  @P1 STS.128 [R209+0x10000], RZ ;  /* 0x010000ffd1001388 */ /* 0x000fe40000000c00 */
[----:B------:R-:W-:Y:S02]  /*75e0*/  SEL R191, R185, 0xffffffe0, !P0 ;  /* 0xffffffe0b9bf7807 */ /* 0x000fe40004000000 */
[----:B------:R-:W-:Y:S01]  /*75f0*/  @!PT LDS RZ, [RZ] ;  /* 0x00000000fffff984 */ /* 0x000fe20000000800 */
[----:B------:R-:W-:Y:S01]  /*7600*/  @!PT LDS RZ, [RZ] ;  /* 0x00000000fffff984 */ /* 0x000fe20000000800 */
[----:B------:R-:W-:Y:S01]  /*7610*/  @!PT LDS RZ, [RZ] ;  /* 0x00000000fffff984 */ /* 0x000fe20000000800 */
[----:B------:R-:W-:Y:S01]  /*7620*/  @!P3 LDGSTS.E.BYPASS.LTC128B.128 [R209+0xc800], desc[UR22][R178.64] ;  /* 0x0c800000b2d1bfae */ /* 0x000fe2000b981a16 */
[----:B------:R-:W-:Y:S02]  /*7630*/  LOP3.LUT P0, RZ, R189, 0x4, RZ, 0xc0, !PT ;  /* 0x00000004bdff7812 */ /* 0x000fe4000780c0ff */
[--C-:B------:R-:W-:Y:S01]  /*7640*/  IMAD.IADD R135, R191, 0x1, R176.reuse ;  /* 0x00000001bf877824 */ /* 0x100fe200078e02b0 */
[----:B------:R-:W-:Y:S01]  /*7650*/  @P3 STS.128 [R209+0xc800], RZ ;  /* 0x00c800ffd1003388 */ /* 0x000fe20000000c00 */
[----:B------:R-:W-:Y:S02]  /*7660*/  IADD3 R134, PT, PT, R132, R191, RZ ;  /* 0x000000bf84867210 */ /* 0x000fe40007ffe0ff */
[----:B------:R-:W-:Y:S01]  /*7670*/  SEL R3, R2, 0xffffffc0, !P0 ;  /* 0xffffffc002037807 */ /* 0x000fe20004000000 */
[----:B------:R-:W-:Y:S01]  /*7680*/  @!PT LDS RZ, [RZ] ;  /* 0x00000000fffff984 */ /* 0x000fe20000000800 */
[----:B------:R-:W-:Y:S01]  /*7690*/  @!PT LDS RZ, [RZ] ;  /* 0x00000000fffff984 */ /* 0x000fe20000000800 */
[----:B------:R-:W-:Y:S01]  /*76a0*/  @!PT LDS RZ, [RZ] ;  /* 0x00000000fffff984 */ /* 0x000fe20000000800 */
[----:B------:R-:W-:Y:S04]  /*76b0*/  @!P2 LDGSTS.E.BYPASS.LTC128B.128 [R209+0xe800], desc[UR22][R178.64+0x80] ;  /* 0x0e800080b2d1afae */ /* 0x000fe8000b981a16 */
[----:B------:R-:W-:Y:S01]  /*76c0*/  @P2 STS.128 [R209+0xe800], RZ ;  /* 0x00e800ffd1002388 */ /* 0x000fe20000000c00 */
[----:B------:R-:W-:Y:S02]  /*76d0*/  IMAD.IADD R192, R3, 0x1, R176 ;  /* 0x0000000103c07824 */ /* 0x000fe400078e02b0 */
[----:B------:R-:W-:Y:S01]  /*76e0*/  IMAD.IADD R132, R132, 0x1, R3 ;  /* 0x0000000184847824 */ /* 0x000fe200078e0203 */
[----:B------:R-:W-:Y:S01]  /*76f0*/  @!PT LDS RZ, [RZ] ;  /* 0x00000000fffff984 */ /* 0x000fe20000000800 */
[----:B------:R-:W-:Y:S01]  /*7700*/  @!PT LDS RZ, [RZ] ;  /* 0x00000000fffff984 */ /* 0x000fe20000000800 */
[----:B------:R-:W-:Y:S01]  /*7710*/  @!PT LDS RZ, [RZ] ;  /* 0x00000000fffff984 */ /* 0x000fe20000000800 */
[----:B------:R-:W-:Y:S02]  /*7720*/  @!P1 LDGSTS.E.BYPASS.LTC128B.128 [R209+0x10800], desc[UR22][R178.64+0x100] ;  /* 0x10800100b2d19fae */ /* 0x000fe4000b981a16 */
[C---:B------:R-:W-:Y:S01]  /*7730*/  IADD3 R3, PT, PT, R191.reuse, R192, RZ ;  /* 0x000000c0bf037210 */ /* 0x040fe20007ffe0ff */
        /* <DEDUP_REMOVED lines=192> */
[----:B------:R-:W-:Y:S11]  /*8340*/  BRA.U !UP0, `(.L_x_3179) ;  /* 0x00000009084c7547 */ /* 0x000ff6000b800000 */
        /* <DEDUP_REMOVED lines=14> */
[----:B------:R-:W1:Y:S01]  /*8430*/  LDC R132, c[0x0][0x4f0] ;  /* 0x00013c00ff847b82 */ /* 0x000e620000000800 */
[----:B------:R-:W-:Y:S02]  /*8440*/  UIADD3 UR15, UPT, UPT, UR16, -0x80, URZ ;  /* 0xffffff80100f7890 */ /* 0x000fe4000fffe0ff */
[----:B------:R-:W-:Y:S04]  /*8450*/  UIADD3 UR14, UPT, UPT, UR16, -0x40, URZ ;  /* 0xffffffc0100e7890 */ /* 0x000fe8000fffe0ff */
[----:B------:R-:W-:Y:S02]  /*8460*/  IMAD.U32 R134, RZ, RZ, UR15 ;  /* 0x0000000fff867e24 */ /* 0x000fe4000f8e00ff */
[----:B------:R-:W-:Y:S03]  /*8470*/  MOV R136, UR14 ;  /* 0x0000000e00887c02 */ /* 0x000fe60008000f00 */
[----:B------:R-:W-:Y:S02]  /*8480*/  IABS R134, R134 ;  /* 0x0000008600867213 */ /* 0x000fe40000000000 */
[----:B------:R-:W-:Y:S02]  /*8490*/  IABS R136, R136 ;  /* 0x0000008800887213 */ /* 0x000fe40000000000 */
[----:B-1----:R-:W-:Y:S04]  /*84a0*/  IABS R2, R132 ;  /* 0x0000008400027213 */ /* 0x002fe80000000000 */
[----:B------:R-:W1:Y:S10]  /*84b0*/  I2F.RP R137, R2 ;  /* 0x0000000200897306 */ /* 0x000e740000209400 */
[----:B-1----:R-:W1:Y:S02]  /*84c0*/  MUFU.RCP R3, R137 ;  /* 0x0000008900037308 */ /* 0x002e640000001000 */
[----:B-1----:R-:W-:Y:S08]  /*84d0*/  VIADD R138, R3, 0xffffffe ;  /* 0x0ffffffe038a7836 */ /* 0x002ff00000000000 */
[----:B------:R-:W1:Y:S02]  /*84e0*/  F2I.FTZ.U32.TRUNC.NTZ R139, R138 ;  /* 0x0000008a008b7305 */ /* 0x000e64000021f000 */
[--C-:B-1----:R-:W-:Y:S02]  /*84f0*/  IMAD.MOV R3, RZ, RZ, -R139.reuse ;  /* 0x000000ffff037224 */ /* 0x102fe400078e0a8b */
[----:B------:R-:W-:Y:S02]  /*8500*/  IMAD.MOV.U32 R138, RZ, RZ, RZ ;  /* 0x000000ffff8a7224 */ /* 0x000fe400078e00ff */
[----:B------:R-:W-:Y:S04]  /*8510*/  IMAD R3, R3, R2, RZ ;  /* 0x0000000203037224 */ /* 0x000fe800078e02ff */
[----:B------:R-:W-:Y:S06]  /*8520*/  IMAD.HI.U32 R139, R139, R3, R138 ;  /* 0x000000038b8b7227 */ /* 0x000fec00078e008a */
[C---:B------:R-:W-:Y:S04]  /*8530*/  IMAD.HI.U32 R138, R139.reuse, R134, RZ ;  /* 0x000000868b8a7227 */ /* 0x040fe800078e00ff */
[----:B------:R-:W-:Y:S04]  /*8540*/  IMAD.HI.U32 R139, R139, R136, RZ ;  /* 0x000000888b8b7227 */ /* 0x000fe800078e00ff */
[----:B------:R-:W-:Y:S01]  /*8550*/  IMAD.MOV R3, RZ, RZ, -R138 ;  /* 0x000000ffff037224 */ /* 0x000fe200078e0a8a */
[C---:B------:R-:W-:Y:S03]  /*8560*/  IADD3 R137, PT, PT, -R139.reuse, RZ, RZ ;  /* 0x000000ff8b897210 */ /* 0x040fe60007ffe1ff */
[----:B------:R-:W-:Y:S01]  /*8570*/  IMAD R134, R2, R3, R134 ;  /* 0x0000000302867224 */ /* 0x000fe200078e0286 */
[----:B------:R-:W-:Y:S01]  /*8580*/  LOP3.LUT R3, R132, UR14, RZ, 0x3c, !PT ;  /* 0x0000000e84037c12 */ /* 0x000fe2000f8e3cff */
[C---:B------:R-:W-:Y:S03]  /*8590*/  IMAD R136, R2.reuse, R137, R136 ;  /* 0x0000008902887224 */ /* 0x040fe600078e0288 */
[C---:B------:R-:W-:Y:S02]  /*85a0*/  ISETP.GT.U32.AND P5, PT, R2.reuse, R134, PT ;  /* 0x000000860200720c */ /* 0x040fe40003fa4070 */
[----:B------:R-:W-:Y:S11]  /*85b0*/  ISETP.GT.U32.AND P6, PT, R2, R136, PT ;  /* 0x000000880200720c */ /* 0x000ff60003fc4070 */
[----:B------:R-:W-:Y:S01]  /*85c0*/  @!P5 IADD3 R138, PT, PT, R138, 0x1, RZ ;  /* 0x000000018a8ad810 */ /* 0x000fe20007ffe0ff */
[--C-:B------:R-:W-:Y:S02]  /*85d0*/  @!P5 IMAD.IADD R134, R134, 0x1, -R2.reuse ;  /* 0x000000018686d824 */ /* 0x100fe400078e0a02 */
[----:B------:R-:W-:Y:S02]  /*85e0*/  @!P6 IMAD.IADD R136, R136, 0x1, -R2 ;  /* 0x000000018888e824 */ /* 0x000fe400078e0a02 */
[----:B------:R-:W-:Y:S01]  /*85f0*/  @!P6 VIADD R139, R139, 0x1 ;  /* 0x000000018b8be836 */ /* 0x000fe20000000000 */
[-C--:B------:R-:W-:Y:S02]  /*8600*/  ISETP.GE.U32.AND P5, PT, R134, R2.reuse, PT ;  /* 0x000000028600720c */ /* 0x080fe40003fa6070 */
[----:B------:R-:W-:Y:S02]  /*8610*/  ISETP.GE.U32.AND P6, PT, R136, R2, PT ;  /* 0x000000028800720c */ /* 0x000fe40003fc6070 */
[----:B------:R-:W-:Y:S09]  /*8620*/  LOP3.LUT R2, R132, UR15, RZ, 0x3c, !PT ;  /* 0x0000000f84027c12 */ /* 0x000ff2000f8e3cff */
[----:B------:R-:W-:Y:S01]  /*8630*/  @P5 VIADD R138, R138, 0x1 ;  /* 0x000000018a8a5836 */ /* 0x000fe20000000000 */
[----:B------:R-:W-:Y:S02]  /*8640*/  ISETP.GE.AND P5, PT, R2, RZ, PT ;  /* 0x000000ff0200720c */ /* 0x000fe40003fa6270 */
[----:B------:R-:W-:Y:S02]  /*8650*/  @P6 IADD3 R139, PT, PT, R139, 0x1, RZ ;  /* 0x000000018b8b6810 */ /* 0x000fe40007ffe0ff */
[----:B------:R-:W-:Y:S02]  /*8660*/  ISETP.GE.AND P6, PT, R3, RZ, PT ;  /* 0x000000ff0300720c */ /* 0x000fe40003fc6270 */
[----:B------:R-:W-:Y:S07]  /*8670*/  LOP3.LUT R2, RZ, R132, RZ, 0x33, !PT ;  /* 0x00000084ff027212 */ /* 0x000fee00078e33ff */
[----:B------:R-:W-:Y:S01]  /*8680*/  @!P5 IMAD.MOV R138, RZ, RZ, -R138 ;  /* 0x000000ffff8ad224 */ /* 0x000fe200078e0a8a */
[----:B------:R-:W-:Y:S03]  /*8690*/  ISETP.NE.AND P5, PT, R132, RZ, PT ;  /* 0x000000ff8400720c */ /* 0x000fe60003fa5270 */
[----:B------:R-:W-:Y:S01]  /*86a0*/  @!P6 IMAD.MOV R139, RZ, RZ, -R139 ;  /* 0x000000ffff8be224 */ /* 0x000fe200078e0a8b */
[C---:B------:R-:W-:Y:S04]  /*86b0*/  SEL R141, R2.reuse, R138, !P5 ;  /* 0x0000008a028d7207 */ /* 0x040fe80006800000 */
[----:B------:R-:W-:Y:S02]  /*86c0*/  SEL R139, R2, R139, !P5 ;  /* 0x0000008b028b7207 */ /* 0x000fe40006800000 */
[-C--:B------:R-:W-:Y:S01]  /*86d0*/  LEA R144, P6, R141, R200.reuse, 0x2 ;  /* 0x000000c88d907211 */ /* 0x080fe200078c10ff */
[----:B------:R-:W1:Y:S01]  /*86e0*/  LDC.64 R2, c[0x0][0x3b8] ;  /* 0x0000ee00ff027b82 */ /* 0x000e620000000a00 */
        /* <DEDUP_REMOVED lines=20> */
.L_x_3180:
        /* <DEDUP_REMOVED lines=69> */
.L_x_3179:
[----:B-1----:R-:W-:Y:S01]  /*8c80*/  IABS R2, R203 ;  /* 0x000000cb00027213 */ /* 0x002fe20000000000 */
[----:B------:R-:W-:Y:S01]  /*8c90*/  LDSM.16.MT88.4 R140, [R184+0xc000] ;  /* 0x00c00000b88c783b */ /* 0x000fe20000004200 */
[C---:B------:R-:W-:Y:S01]  /*8ca0*/  IADD3 R134, PT, PT, R203.reuse, -0x1, RZ ;  /* 0xffffffffcb867810 */ /* 0x040fe20007ffe0ff */
[----:B------:R-:W-:Y:S01]  /*8cb0*/  UIADD3 UR13, UPT, UPT, UR13, -0x1, URZ ;  /* 0xffffffff0d0d7890 */ /* 0x000fe2000fffe0ff */
[----:B------:R-:W-:Y:S01]  /*8cc0*/  I2FP.F32.S32 R3, R2 ;  /* 0x0000000200037245 */ /* 0x000fe20000201400 */
[----:B------:R-:W-:Y:S01]  /*8cd0*/  UIADD3 UR16, UPT, UPT, UR16, -0x40, URZ ;  /* 0xffffffc010107890 */ /* 0x000fe2000fffe0ff */
[----:B------:R-:W-:Y:S01]  /*8ce0*/  IADD3 R132, PT, PT, R203, -0x9, RZ ;  /* 0xfffffff7cb847810 */ /* 0x000fe20007ffe0ff */
[----:B------:R-:W-:Y:S01]  /*8cf0*/  UISETP.NE.AND UP0, UPT, UR13, -0x1, UPT ;  /* 0xffffffff0d00788c */ /* 0x000fe2000bf05270 */
[----:B------:R-:W-:Y:S01]  /*8d00*/  IABS R134, R134 ;  /* 0x0000008600867213 */ /* 0x000fe20000000000 */
[----:B------:R-:W-:Y:S01]  /*8d10*/  FFMA.FTZ R6, R3, -UR5, R6 ;  /* 0x8000000503067c23 */ /* 0x000fe20008010006 */
[C---:B------:R-:W-:Y:S01]  /*8d20*/  IADD3 R3, PT, PT, R203.reuse, -0x10, RZ ;  /* 0xfffffff0cb037810 */ /* 0x040fe20007ffe0ff */
[----:B------:R-:W-:Y:S01]  /*8d30*/  LDSM.16.MT88.4 R148, [R190+0xe800] ;  /* 0x00e80000be94783b */ /* 0x000fe20000004200 */
[----:B------:R-:W-:Y:S02]  /*8d40*/  IABS R132, R132 ;  /* 0x0000008400847213 */ /* 0x000fe40000000000 */
[----:B------:R-:W-:Y:S02]  /*8d50*/  IABS R3, R3 ;  /* 0x0000000300037213 */ /* 0x000fe40000000000 */
[----:B------:R-:W-:Y:S02]  /*8d60*/  I2FP.F32.S32 R134, R134 ;  /* 0x0000008600867245 */ /* 0x000fe40000201400 */
[C---:B------:R-:W-:Y:S01]  /*8d70*/  IADD3 R2, PT, PT, R203.reuse, -0x11, RZ ;  /* 0xffffffefcb027810 */ /* 0x040fe20007ffe0ff */
[----:B------:R-:W-:Y:S01]  /*8d80*/  LDSM.16.MT88.4 R152, [R184+0xe800] ;  /* 0x00e80000b898783b */ /* 0x000fe20000004200 */
[----:B------:R-:W-:Y:S01]  /*8d90*/  I2FP.F32.S32 R132, R132 ;  /* 0x0000008400847245 */ /* 0x000fe20000201400 */
[----:B------:R-:W-:Y:S01]  /*8da0*/  FFMA.FTZ R7, R134, -UR5, R7 ;  /* 0x8000000586077c23 */ /* 0x000fe20008010007 */
[----:B------:R-:W-:Y:S02]  /*8db0*/  I2FP.F32.S32 R3, R3 ;  /* 0x0000000300037245 */ /* 0x000fe40000201400 */
[----:B------:R-:W-:Y:S01]  /*8dc0*/  IADD3 R135, PT, PT, R203, -0x8, RZ ;  /* 0xfffffff8cb877810 */ /* 0x000fe20007ffe0ff */
[C---:B------:R-:W-:Y:S01]  /*8dd0*/  FFMA.FTZ R11, R132.reuse, -UR5, R11 ;  /* 0x80000005840b7c23 */ /* 0x040fe2000801000b */
[----:B------:R-:W-:Y:S01]  /*8de0*/  IABS R2, R2 ;  /* 0x0000000200027213 */ /* 0x000fe20000000000 */
[C---:B------:R-:W-:Y:S01]  /*8df0*/  FFMA.FTZ R8, R3.reuse, -UR5, R8 ;  /* 0x8000000503087c23 */ /* 0x040fe20008010008 */
[----:B------:R-:W-:Y:S01]  /*8e00*/  FFMA.FTZ R14, R3, -UR5, R14 ;  /* 0x80000005030e7c23 */ /* 0x000fe2000801000e */
[----:B------:R-:W-:Y:S01]  /*8e10*/  FFMA.FTZ R5, R132, -UR5, R5 ;  /* 0x8000000584057c23 */ /* 0x000fe20008010005 */
[C---:B------:R-:W-:Y:S02]  /*8e20*/  IADD3 R134, PT, PT, R203.reuse, -0x21, RZ ;  /* 0xffffffdfcb867810 */ /* 0x040fe40007ffe0ff */
[----:B------:R-:W-:Y:S02]  /*8e30*/  IABS R135, R135 ;  /* 0x0000008700877213 */ /* 0x000fe40000000000 */
[C---:B------:R-:W-:Y:S02]  /*8e40*/  IADD3 R132, PT, PT, R203.reuse, -0x19, RZ ;  /* 0xffffffe7cb847810 */ /* 0x040fe40007ffe0ff */
[----:B------:R-:W-:Y:S02]  /*8e50*/  IADD3 R3, PT, PT, R203, -0x20, RZ ;  /* 0xffffffe0cb037810 */ /* 0x000fe40007ffe0ff */
[----:B------:R-:W-:Y:S02]  /*8e60*/  I2FP.F32.S32 R2, R2 ;  /* 0x0000000200027245 */ /* 0x000fe40000201400 */
[----:B------:R-:W-:Y:S02]  /*8e70*/  IABS R134, R134 ;  /* 0x0000008600867213 */ /* 0x000fe40000000000 */
[----:B------:R-:W-:Y:S01]  /*8e80*/  I2FP.F32.S32 R135, R135 ;  /* 0x0000008700877245 */ /* 0x000fe20000201400 */
[C---:B------:R-:W-:Y:S01]  /*8e90*/  FFMA.FTZ R9, R2.reuse, -UR5, R9 ;  /* 0x8000000502097c23 */ /* 0x040fe20008010009 */
[----:B------:R-:W-:Y:S01]  /*8ea0*/  IABS R132, R132 ;  /* 0x0000008400847213 */ /* 0x000fe20000000000 */
[----:B------:R-:W-:Y:S01]  /*8eb0*/  FFMA.FTZ R15, R2, -UR5, R15 ;  /* 0x80000005020f7c23 */ /* 0x000fe2000801000f */
[----:B------:R-:W-:Y:S01]  /*8ec0*/  IABS R3, R3 ;  /* 0x0000000300037213 */ /* 0x000fe20000000000 */
[C---:B------:R-:W-:Y:S01]  /*8ed0*/  FFMA.FTZ R10, R135.reuse, -UR5, R10 ;  /* 0x80000005870a7c23 */ /* 0x040fe2000801000a */
[----:B------:R-:W-:Y:S01]  /*8ee0*/  MOV R2, R134 ;  /* 0x0000008600027202 */ /* 0x000fe20000000f00 */
[----:B------:R-:W-:Y:S01]  /*8ef0*/  FFMA.FTZ R4, R135, -UR5, R4 ;  /* 0x8000000587047c23 */ /* 0x000fe20008010004 */
[----:B------:R-:W-:Y:S02]  /*8f00*/  I2FP.F32.S32 R132, R132 ;  /* 0x0000008400847245 */ /* 0x000fe40000201400 */
[----:B------:R-:W-:Y:S02]  /*8f10*/  I2FP.F32.S32 R3, R3 ;  /* 0x0000000300037245 */ /* 0x000fe40000201400 */
[C---:B------:R-:W-:Y:S01]  /*8f20*/  IADD3 R134, PT, PT, R203.reuse, -0x41, RZ ;  /* 0xffffffbfcb867810 */ /* 0x040fe20007ffe0ff */
[C---:B------:R-:W-:Y:S01]  /*8f30*/  FFMA.FTZ R13, R132.reuse, -UR5, R13 ;  /* 0x80000005840d7c23 */ /* 0x040fe2000801000d */
[----:B------:R-:W-:Y:S01]  /*8f40*/  IADD3 R135, PT, PT, R203, -0x18, RZ ;  /* 0xffffffe8cb877810 */ /* 0x000fe20007ffe0ff */
[C---:B------:R-:W-:Y:S01]  /*8f50*/  FFMA.FTZ R22, R3.reuse, -UR5, R22 ;  /* 0x8000000503167c23 */ /* 0x040fe20008010016 */
[----:B------:R-:W-:Y:S01]  /*8f60*/  IABS R134, R134 ;  /* 0x0000008600867213 */ /* 0x000fe20000000000 */
[----:B------:R-:W-:Y:S01]  /*8f70*/  FFMA.FTZ R19, R132, -UR5, R19 ;  /* 0x8000000584137c23 */ /* 0x000fe20008010013 */
[----:B------:R-:W-:Y:S01]  /*8f80*/  FFMA.FTZ R16, R3, -UR5, R16 ;  /* 0x8000000503107c23 */ /* 0x000fe20008010010 */
[----:B------:R-:W-:Y:S02]  /*8f90*/  IABS R135, R135 ;  /* 0x0000008700877213 */ /* 0x000fe40000000000 */
[C---:B------:R-:W-:Y:S02]  /*8fa0*/  IADD3 R3, PT, PT, R203.reuse, -0x28, RZ ;  /* 0xffffffd8cb037810 */ /* 0x040fe40007ffe0ff */
[----:B------:R-:W-:Y:S02]  /*8fb0*/  IADD3 R132, PT, PT, R203, -0x29, RZ ;  /* 0xffffffd7cb847810 */ /* 0x000fe40007ffe0ff */
[----:B------:R-:W-:Y:S02]  /*8fc0*/  I2FP.F32.S32 R134, R134 ;  /* 0x0000008600867245 */ /* 0x000fe40000201400 */
[----:B------:R-:W-:Y:S02]  /*8fd0*/  I2FP.F32.S32 R135, R135 ;  /* 0x0000008700877245 */ /* 0x000fe40000201400 */
[----:B------:R-:W-:Y:S01]  /*8fe0*/  I2FP.F32.S32 R2, R2 ;  /* 0x0000000200027245 */ /* 0x000fe20000201400 */
[----:B------:R-:W-:Y:S01]  /*8ff0*/  FFMA.FTZ R33, R134, -UR5, R33 ;  /* 0x8000000586217c23 */ /* 0x000fe20008010021 */
[----:B------:R-:W-:Y:S01]  /*9000*/  IABS R3, R3 ;  /* 0x0000000300037213 */ /* 0x000fe20000000000 */
[C---:B------:R-:W-:Y:S01]  /*9010*/  FFMA.FTZ R12, R135.reuse, -UR5, R12 ;  /* 0x80000005870c7c23 */ /* 0x040fe2000801000c */
[----:B------:R-:W-:Y:S01]  /*9020*/  IABS R132, R132 ;  /* 0x0000008400847213 */ /* 0x000fe20000000000 */
[C---:B------:R-:W-:Y:S01]  /*9030*/  FFMA.FTZ R23, R2.reuse, -UR5, R23 ;  /* 0x8000000502177c23 */ /* 0x040fe20008010017 */
[----:B------:R-:W-:Y:S01]  /*9040*/  I2FP.F32.S32 R3, R3 ;  /* 0x0000000300037245 */ /* 0x000fe20000201400 */
[----:B------:R-:W-:Y:S01]  /*9050*/  FFMA.FTZ R18, R135, -UR5, R18 ;  /* 0x8000000587127c23 */ /* 0x000fe20008010012 */
[----:B------:R-:W-:Y:S01]  /*9060*/  I2FP.F32.S32 R132, R132 ;  /* 0x0000008400847245 */ /* 0x000fe20000201400 */
[----:B------:R-:W-:Y:S01]  /*9070*/  FFMA.FTZ R17, R2, -UR5, R17 ;  /* 0x8000000502117c23 */ /* 0x000fe20008010011 */
[----:B------:R-:W-:Y:S01]  /*9080*/  FMNMX3.FTZ R136, R133, R4, R5, !PT ;  /* 0x0000000485887276 */ /* 0x000fe20007810005 */
[----:B------:R-:W-:Y:S01]  /*9090*/  FFMA.FTZ R26, R3, -UR5, R26 ;  /* 0x80000005031a7c23 */ /* 0x000fe2000801001a */
[----:B------:R-:W-:Y:S01]  /*90a0*/  FMNMX3.FTZ R134, R0, R6, R7, !PT ;  /* 0x0000000600867276 */ /* 0x000fe20007810007 */
[C---:B------:R-:W-:Y:S01]  /*90b0*/  FFMA.FTZ R27, R132.reuse, -UR5, R27 ;  /* 0x80000005841b7c23 */ /* 0x040fe2000801001b */
[----:B------:R-:W-:Y:S01]  /*90c0*/  IADD3 R135, PT, PT, R203, -0x30, RZ ;  /* 0xffffffd0cb877810 */ /* 0x000fe20007ffe0ff */
[----:B------:R-:W-:Y:S01]  /*90d0*/  FFMA.FTZ R20, R3, -UR5, R20 ;  /* 0x8000000503147c23 */ /* 0x000fe20008010014 */
[C---:B------:R-:W-:Y:S01]  /*90e0*/  IADD3 R2, PT, PT, R203.reuse, -0x31, RZ ;  /* 0xffffffcfcb027810 */ /* 0x040fe20007ffe0ff */
[----:B------:R-:W-:Y:S01]  /*90f0*/  FFMA.FTZ R21, R132, -UR5, R21 ;  /* 0x8000000584157c23 */ /* 0x000fe20008010015 */
[----:B------:R-:W-:Y:S02]  /*9100*/  FMNMX3.FTZ R136, R136, R8, R9, !PT ;  /* 0x0000000888887276 */ /* 0x000fe40007810009 */
[----:B------:R-:W-:Y:S02]  /*9110*/  FMNMX3.FTZ R134, R134, R10, R11, !PT ;  /* 0x0000000a86867276 */ /* 0x000fe4000781000b */
[----:B------:R-:W-:Y:S02]  /*9120*/  IABS R135, R135 ;  /* 0x0000008700877213 */ /* 0x000fe40000000000 */
[----:B------:R-:W-:Y:S02]  /*9130*/  IABS R2, R2 ;  /* 0x0000000200027213 */ /* 0x000fe40000000000 */
[C---:B------:R-:W-:Y:S02]  /*9140*/  IADD3 R3, PT, PT, R203.reuse, -0x38, RZ ;  /* 0xffffffc8cb037810 */ /* 0x040fe40007ffe0ff */
[----:B------:R-:W-:Y:S02]  /*9150*/  IADD3 R132, PT, PT, R203, -0x39, RZ ;  /* 0xffffffc7cb847810 */ /* 0x000fe40007ffe0ff */
[----:B------:R-:W-:Y:S02]  /*9160*/  FMNMX3.FTZ R136, R136, R12, R13, !PT ;  /* 0x0000000c88887276 */ /* 0x000fe4000781000d */
[----:B------:R-:W-:Y:S02]  /*9170*/  FMNMX3.FTZ R134, R134, R14, R15, !PT ;  /* 0x0000000e86867276 */ /* 0x000fe4000781000f */
[----:B------:R-:W-:Y:S02]  /*9180*/  I2FP.F32.S32 R135, R135 ;  /* 0x0000008700877245 */ /* 0x000fe40000201400 */
[----:B------:R-:W-:Y:S02]  /*9190*/  I2FP.F32.S32 R2, R2 ;  /* 0x0000000200027245 */ /* 0x000fe40000201400 */
[----:B------:R-:W-:Y:S01]  /*91a0*/  IABS R3, R3 ;  /* 0x0000000300037213 */ /* 0x000fe20000000000 */
[----:B------:R-:W-:Y:S01]  /*91b0*/  FFMA.FTZ R24, R135, -UR5, R24 ;  /* 0x8000000587187c23 */ /* 0x000fe20008010018 */
[----:B------:R-:W-:Y:S01]  /*91c0*/  IABS R132, R132 ;  /* 0x0000008400847213 */ /* 0x000fe20000000000 */
[----:B------:R-:W-:Y:S01]  /*91d0*/  FFMA.FTZ R25, R2, -UR5, R25 ;  /* 0x8000000502197c23 */ /* 0x000fe20008010019 */
[----:B------:R-:W-:Y:S01]  /*91e0*/  IADD3 R137, PT, PT, R203, -0x40, RZ ;  /* 0xffffffc0cb897810 */ /* 0x000fe20007ffe0ff */
[----:B------:R-:W-:Y:S01]  /*91f0*/  FFMA.FTZ R30, R135, -UR5, R30 ;  /* 0x80000005871e7c23 */ /* 0x000fe2000801001e */
[----:B------:R-:W-:Y:S01]  /*9200*/  FMNMX3.FTZ R136, R136, R16, R17, !PT ;  /* 0x0000001088887276 */ /* 0x000fe20007810011 */
[----:B------:R-:W-:Y:S01]  /*9210*/  FFMA.FTZ R31, R2, -UR5, R31 ;  /* 0x80000005021f7c23 */ /* 0x000fe2000801001f */
[----:B------:R-:W-:Y:S02]  /*9220*/  FMNMX3.FTZ R134, R134, R18, R19, !PT ;  /* 0x0000001286867276 */ /* 0x000fe40007810013 */
[----:B------:R-:W-:Y:S02]  /*9230*/  I2FP.F32.S32 R3, R3 ;  /* 0x0000000300037245 */ /* 0x000fe40000201400 */
[----:B------:R-:W-:Y:S02]  /*9240*/  I2FP.F32.S32 R132, R132 ;  /* 0x0000008400847245 */ /* 0x000fe40000201400 */
[----:B------:R-:W-:Y:S01]  /*9250*/  IABS R137, R137 ;  /* 0x0000008900897213 */ /* 0x000fe20000000000 */
[C---:B------:R-:W-:Y:S01]  /*9260*/  FFMA.FTZ R28, R3.reuse, -UR5, R28 ;  /* 0x80000005031c7c23 */ /* 0x040fe2000801001c */
[----:B------:R-:W-:Y:S01]  /*9270*/  FMNMX3.FTZ R136, R136, R20, R21, !PT ;  /* 0x0000001488887276 */ /* 0x000fe20007810015 */
[----:B------:R-:W-:Y:S01]  /*9280*/  FFMA.FTZ R29, R132, -UR5, R29 ;  /* 0x80000005841d7c23 */ /* 0x000fe2000801001d */
[----:B------:R-:W-:Y:S01]  /*9290*/  FMNMX3.FTZ R134, R134, R22, R23, !PT ;  /* 0x0000001686867276 */ /* 0x000fe20007810017 */
[----:B------:R-:W-:Y:S01]  /*92a0*/  FFMA.FTZ R34, R3, -UR5, R34 ;  /* 0x8000000503227c23 */ /* 0x000fe20008010022 */
[----:B------:R-:W-:Y:S01]  /*92b0*/  I2FP.F32.S32 R137, R137 ;  /* 0x0000008900897245 */ /* 0x000fe20000201400 */
[----:B------:R-:W-:Y:S01]  /*92c0*/  FFMA.FTZ R35, R132, -UR5, R35 ;  /* 0x8000000584237c23 */ /* 0x000fe20008010023 */
[----:B------:R-:W-:Y:S02]  /*92d0*/  FMNMX3.FTZ R136, R136, R24, R25, !PT ;  /* 0x0000001888887276 */ /* 0x000fe40007810019 */
[----:B------:R-:W-:Y:S01]  /*92e0*/  FMNMX3.FTZ R2, R134, R26, R27, !PT ;  /* 0x0000001a86027276 */ /* 0x000fe2000781001b */
[----:B------:R-:W-:Y:S01]  /*92f0*/  FFMA.FTZ R32, R137, -UR5, R32 ;  /* 0x8000000589207c23 */ /* 0x000fe20008010020 */
[----:B------:R-:W-:Y:S02]  /*9300*/  FMNMX3.FTZ R136, R136, R28, R29, !PT ;  /* 0x0000001c88887276 */ /* 0x000fe4000781001d */
[----:B------:R-:W-:Y:S02]  /*9310*/  FMNMX3.FTZ R2, R2, R30, R31, !PT ;  /* 0x0000001e02027276 */ /* 0x000fe4000781001f */
[----:B------:R-:W-:Y:S02]  /*9320*/  FMNMX3.FTZ R137, R136, R32, R33, !PT ;  /* 0x0000002088897276 */ /* 0x000fe40007810021 */
[----:B------:R-:W-:Y:S02]  /*9330*/  FMNMX3.FTZ R135, R2, R34, R35, !PT ;  /* 0x0000002202877276 */ /* 0x000fe40007810023 */
[----:B------:R-:W-:Y:S01]  /*9340*/  IADD3 R203, PT, PT, R203, 0x40, RZ ;  /* 0x00000040cbcb7810 */ /* 0x000fe20007ffe0ff */
[----:B------:R-:W-:Y:S08]  /*9350*/  SHFL.BFLY PT, R132, R137, 0x2, 0x1f ;  /* 0x0c401f0089847f89 */ /* 0x000ff000000e0000 */
[----:B------:R-:W1:Y:S02]  /*9360*/  SHFL.BFLY PT, R2, R135, 0x2, 0x1f ;  /* 0x0c401f0087027f89 */ /* 0x000e6400000e0000 */
[----:B-1----:R-:W-:Y:S02]  /*9370*/  FMNMX.FTZ R134, R135, R2, !PT ;  /* 0x0000000287867209 */ /* 0x002fe40007810000 */
[----:B------:R-:W-:Y:S04]  /*9380*/  FMNMX.FTZ R139, R137, R132, !PT ;  /* 0x00000084898b7209 */ /* 0x000fe80007810000 */
[----:B------:R-:W1:Y:S08]  /*9390*/  SHFL.BFLY PT, R3, R134, 0x1, 0x1f ;  /* 0x0c201f0086037f89 */ /* 0x000e7000000e0000 */
[----:B------:R-:W2:Y:S01]  /*93a0*/  SHFL.BFLY PT, R132, R139, 0x1, 0x1f ;  /* 0x0c201f008b847f89 */ /* 0x000ea200000e0000 */
[----:B-1----:R-:W-:Y:S02]  /*93b0*/  FMNMX.FTZ R3, R134, R3, !PT ;  /* 0x0000000386037209 */ /* 0x002fe40007810000 */
[----:B------:R-:W-:Y:S02]  /*93c0*/  MOV R134, R198 ;  /* 0x000000c600867202 */ /* 0x000fe40000000f00 */
[----:B--2---:R-:W-:Y:S01]  /*93d0*/  FMNMX.FTZ R132, R139, R132, !PT ;  /* 0x000000848b847209 */ /* 0x004fe20007810000 */
[C---:B------:R-:W-:Y:S02]  /*93e0*/  FADD.FTZ R0, -R3.reuse, R0 ;  /* 0x0000000003007221 */ /* 0x040fe40000010100 */
[----:B------:R-:W1:Y:S01]  /*93f0*/  LDSM.16.MT88.4 R136, [R190+0xc000] ;  /* 0x00c00000be88783b */ /* 0x000e620000004200 */
[----:B------:R-:W-:Y:S01]  /*9400*/  FMUL.FTZ R162, R3, UR4 ;  /* 0x0000000403a27c20 */ /* 0x000fe20008410000 */
[C---:B------:R-:W-:Y:S01]  /*9410*/  FSETP.NEU.FTZ.AND P1, PT, R132.reuse, -INF , PT ;  /* 0xff8000008400780b */ /* 0x040fe20003f3d000 */
[----:B------:R-:W-:Y:S01]  /*9420*/  FADD.FTZ R2, -R132, R133 ;  /* 0x0000008584027221 */ /* 0x000fe20000010100 */
[----:B------:R-:W-:Y:S01]  /*9430*/  FMUL.FTZ R135, R0, UR4 ;  /* 0x0000000400877c20 */ /* 0x000fe20008410000 */
[----:B------:R-:W-:Y:S01]  /*9440*/  FMUL.FTZ R163, R132, UR4 ;  /* 0x0000000484a37c20 */ /* 0x000fe20008410000 */
[----:B------:R-:W-:Y:S01]  /*9450*/  @P0 IADD3 R134, PT, PT, R199, -0x40, RZ ;  /* 0xffffffc0c7860810 */ /* 0x000fe20007ffe0ff */
[----:B------:R-:W-:Y:S01]  /*9460*/  FMUL.FTZ R133, R2, UR4 ;  /* 0x0000000402857c20 */ /* 0x000fe20008410000 */
[----:B------:R2:W3:Y:S02]  /*9470*/  MUFU.EX2 R0, R135 ;  /* 0x0000008700007308 */ /* 0x0004e40000000800 */
[----:B------:R-:W-:Y:S01]  /*9480*/  FSEL R163, R163, RZ, P1 ;  /* 0x000000ffa3a37208 */ /* 0x000fe20000800000 */
[----:B------:R-:W4:Y:S01]  /*9490*/  LDSM.16.MT88.4 R144, [R134] ;  /* 0x000000008690783b */ /* 0x000f220000004200 */
[----:B------:R-:W-:Y:S02]  /*94a0*/  FSETP.NEU.FTZ.AND P1, PT, R3, -INF , PT ;  /* 0xff8000000300780b */ /* 0x000fe40003f3d000 */
[----:B------:R-:W-:Y:S01]  /*94b0*/  IADD3 R191, PT, PT, R191, R134, RZ ;  /* 0x00000086bfbf7210 */ /* 0x000fe20007ffe0ff */
[--C-:B------:R-:W-:Y:S03]  /*94c0*/  FFMA.FTZ R161, R4, UR4, -R163.reuse ;  /* 0x0000000404a17c23 */ /* 0x100fe600080108a3 */
[----:B------:R5:W5:Y:S01]  /*94d0*/  MUFU.EX2 R2, R133 ;  /* 0x0000008500027308 */ /* 0x000b620000000800 */
        /* <DEDUP_REMOVED lines=8> */
[--C-:B--2---:R-:W-:Y:S01]  /*9560*/  FFMA.FTZ R135, R9, UR4, -R163.reuse ;  /* 0x0000000409877c23 */ /* 0x104fe200080108a3 */
[----:B------:R-:W-:Y:S01]  /*9570*/  MUFU.EX2 R161, R161 ;  /* 0x000000a100a17308 */ /* 0x000fe20000000800 */
[C---:B---3--:R-:W-:Y:S01]  /*9580*/  FMUL.FTZ R6, R0.reuse, R130 ;  /* 0x0000008200067220 */ /* 0x048fe20000410000 */
[C---:B------:R-:W-:Y:S01]  /*9590*/  FMUL.FTZ R7, R0.reuse, R131 ;  /* 0x0000008300077220 */ /* 0x040fe20000410000 */
[C---:B------:R-:W-:Y:S01]  /*95a0*/  FMUL.FTZ R10, R0.reuse, R126 ;  /* 0x0000007e000a7220 */ /* 0x040fe20000410000 */
[C---:B------:R-:W-:Y:S01]  /*95b0*/  FMUL.FTZ R38, R0.reuse, R38 ;  /* 0x0000002600267220 */ /* 0x040fe20000410000 */
[----:B------:R-:W-:Y:S01]  /*95c0*/  FMUL.FTZ R39, R0, R39 ;  /* 0x0000002700277220 */ /* 0x000fe20000410000 */
[--C-:B------:R-:W-:Y:S01]  /*95d0*/  FFMA.FTZ R174, R26, UR4, -R162.reuse ;  /* 0x000000041aae7c23 */ /* 0x100fe200080108a2 */
[--C-:B-----5:R-:W-:Y:S03]  /*95e0*/  FFMA.FTZ R133, R11, UR4, -R162.reuse ;  /* 0x000000040b857c23 */ /* 0x120fe600080108a2 */
[----:B------:R-:W2:Y:S01]  /*95f0*/  MUFU.EX2 R160, R160 ;  /* 0x000000a000a07308 */ /* 0x000ea20000000800 */
[C---:B------:R-:W-:Y:S01]  /*9600*/  FMUL.FTZ R4, R2.reuse, R128 ;  /* 0x0000008002047220 */ /* 0x040fe20000410000 */
[C---:B------:R-:W-:Y:S01]  /*9610*/  FMUL.FTZ R5, R2.reuse, R129 ;  /* 0x0000008102057220 */ /* 0x040fe20000410000 */
[C---:B------:R-:W-:Y:S01]  /*9620*/  FMUL.FTZ R8, R2.reuse, R124 ;  /* 0x0000007c02087220 */ /* 0x040fe20000410000 */
[----:B------:R-:W-:Y:S01]  /*9630*/  FMUL.FTZ R9, R2, R125 ;  /* 0x0000007d02097220 */ /* 0x000fe20000410000 */
[----:B------:R-:W-:Y:S01]  /*9640*/  FMUL.FTZ R11, R0, R127 ;  /* 0x0000007f000b7220 */ /* 0x000fe20000410000 */
[C---:B------:R-:W-:Y:S01]  /*9650*/  FMUL.FTZ R36, R2.reuse, R36 ;  /* 0x0000002402247220 */ /* 0x040fe20000410000 */
[----:B------:R-:W3:Y:S03]  /*9660*/  LDSM.16.MT88.4 R124, [R191] ;  /* 0x00000000bf7c783b */ /* 0x000ee60000004200 */
[----:B------:R-:W-:Y:S01]  /*9670*/  MUFU.EX2 R159, R159 ;  /* 0x0000009f009f7308 */ /* 0x000fe20000000800 */
[----:B------:R-:W-:Y:S01]  /*9680*/  FMUL.FTZ R37, R2, R37 ;  /* 0x0000002502257220 */ /* 0x000fe20000410000 */
[--C-:B------:R-:W-:Y:S01]  /*9690*/  FFMA.FTZ R175, R27, UR4, -R162.reuse ;  /* 0x000000041baf7c23 */ /* 0x100fe200080108a2 */
[--C-:B------:R-:W-:Y:S01]  /*96a0*/  FFMA.FTZ R176, R28, UR4, -R163.reuse ;  /* 0x000000041cb07c23 */ /* 0x100fe200080108a3 */
[--C-:B------:R-:W-:Y:S01]  /*96b0*/  FFMA.FTZ R177, R29, UR4, -R163.reuse ;  /* 0x000000041db17c23 */ /* 0x100fe200080108a3 */
[--C-:B------:R-:W-:Y:S01]  /*96c0*/  FFMA.FTZ R178, R30, UR4, -R162.reuse ;  /* 0x000000041eb27c23 */ /* 0x100fe200080108a2 */
[--C-:B------:R-:W-:Y:S01]  /*96d0*/  FFMA.FTZ R179, R31, UR4, -R162.reuse ;  /* 0x000000041fb37c23 */ /* 0x100fe200080108a2 */
[----:B------:R-:W-:Y:S03]  /*96e0*/  LDSM.16.MT88.4 R24, [R191+0x1000] ;  /* 0x00100000bf18783b */ /* 0x000fe60000004200 */
[----:B------:R-:W5:Y:S01]  /*96f0*/  MUFU.EX2 R157, R157 ;  /* 0x0000009d009d7308 */ /* 0x000f620000000800 */
[----:B--2---:R-:W-:Y:S01]  /*9700*/  F2FP.F16.F32.PACK_AB R128, R160, R161 ;  /* 0x000000a1a080723e */ /* 0x004fe200000000ff */
[--C-:B------:R-:W-:Y:S01]  /*9710*/  FFMA.FTZ R180, R32, UR4, -R163.reuse ;  /* 0x0000000420b47c23 */ /* 0x100fe200080108a3 */
[--C-:B------:R-:W-:Y:S01]  /*9720*/  FFMA.FTZ R181, R34, UR4, -R162.reuse ;  /* 0x0000000422b57c23 */ /* 0x100fe200080108a2 */
[C---:B------:R-:W-:Y:S01]  /*9730*/  FMUL.FTZ R40, R2.reuse, R40 ;  /* 0x0000002802287220 */ /* 0x040fe20000410000 */
[----:B------:R-:W-:Y:S01]  /*9740*/  FMUL.FTZ R41, R2, R41 ;  /* 0x0000002902297220 */ /* 0x000fe20000410000 */
        /* <DEDUP_REMOVED lines=10> */
[----:B------:R-:W2:Y:S01]  /*97f0*/  MUFU.EX2 R135, R135 ;  /* 0x0000008700877308 */ /* 0x000ea20000000800 */
[----:B-----5:R-:W-:Y:S01]  /*9800*/  F2FP.F16.F32.PACK_AB R129, R157, R159 ;  /* 0x0000009f9d81723e */ /* 0x020fe200000000ff */
        /* <DEDUP_REMOVED lines=14> */
[----:B------:R-:W5:Y:S01]  /*98f0*/  MUFU.EX2 R133, R133 ;  /* 0x0000008500857308 */ /* 0x000f620000000800 */
[----:B--2---:R-:W-:Y:S01]  /*9900*/  F2FP.F16.F32.PACK_AB R130, R135, R158 ;  /* 0x0000009e8782723e */ /* 0x004fe200000000ff */
        /* <DEDUP_REMOVED lines=15> */
[----:B-----5:R-:W-:Y:S01]  /*9a00*/  F2FP.F16.F32.PACK_AB R131, R133, R156 ;  /* 0x0000009c8583723e */ /* 0x020fe200000000ff */
[C---:B------:R-:W-:Y:S01]  /*9a10*/  FMUL.FTZ R78, R0.reuse, R78 ;  /* 0x0000004e004e7220 */ /* 0x040fe20000410000 */
[----:B------:R-:W-:Y:S01]  /*9a20*/  FMUL.FTZ R79, R0, R79 ;  /* 0x0000004f004f7220 */ /* 0x000fe20000410000 */
[C---:B------:R-:W-:Y:S01]  /*9a30*/  FMUL.FTZ R80, R2.reuse, R80 ;  /* 0x0000005002507220 */ /* 0x040fe20000410000 */
[----:B------:R-:W-:Y:S01]  /*9a40*/  FMUL.FTZ R81, R2, R81 ;  /* 0x0000005102517220 */ /* 0x000fe20000410000 */
[C---:B------:R-:W-:Y:S01]  /*9a50*/  FMUL.FTZ R82, R0.reuse, R82 ;  /* 0x0000005200527220 */ /* 0x040fe20000410000 */
[----:B------:R-:W-:Y:S01]  /*9a60*/  FMUL.FTZ R83, R0, R83 ;  /* 0x0000005300537220 */ /* 0x000fe20000410000 */
[C---:B-1----:R-:W-:Y:S01]  /*9a70*/  HMMA.16816.F32 R4, R128.reuse, R136, R4 ;  /* 0x000000888004723c */ /* 0x042fe20000001804 */
[----:B------:R-:W-:Y:S04]  /*9a80*/  MUFU.EX2 R172, R172 ;  /* 0x000000ac00ac7308 */ /* 0x000fe80000000800 */
[C---:B------:R-:W-:Y:S01]  /*9a90*/  FMUL.FTZ R84, R2.reuse, R84 ;  /* 0x0000005402547220 */ /* 0x040fe20000410000 */
[----:B------:R-:W-:Y:S01]  /*9aa0*/  FMUL.FTZ R85, R2, R85 ;  /* 0x0000005502557220 */ /* 0x000fe20000410000 */
[C---:B------:R-:W-:Y:S01]  /*9ab0*/  FMUL.FTZ R86, R0.reuse, R86 ;  /* 0x0000005600567220 */ /* 0x040fe20000410000 */
[C---:B------:R-:W-:Y:S01]  /*9ac0*/  HMMA.16816.F32 R8, R128.reuse, R138, R8 ;  /* 0x0000008a8008723c */ /* 0x040fe20000001808 */
[----:B------:R-:W1:Y:S02]  /*9ad0*/  LDSM.16.MT88.4 R136, [R190+0xe000] ;  /* 0x00e00000be88783b */ /* 0x000e640000004200 */
[----:B------:R-:W-:Y:S01]  /*9ae0*/  MUFU.EX2 R173, R173 ;  /* 0x000000ad00ad7308 */ /* 0x000fe20000000800 */
        /* <DEDUP_REMOVED lines=13> */
[----:B------:R-:W2:Y:S03]  /*9bc0*/  LDSM.16.MT88.4 R140, [R184+0xe000] ;  /* 0x00e00000b88c783b */ /* 0x000ea60000004200 */
[----:B------:R-:W-:Y:S01]  /*9bd0*/  MUFU.EX2 R175, R175 ;  /* 0x000000af00af7308 */ /* 0x000fe20000000800 */
        /* <DEDUP_REMOVED lines=14> */
[----:B------:R-:W-:Y:S01]  /*9cc0*/  MUFU.EX2 R177, R177 ;  /* 0x000000b100b17308 */ /* 0x000fe20000000800 */
[----:B------:R-:W-:Y:S01]  /*9cd0*/  FMUL.FTZ R107, R0, R107 ;  /* 0x0000006b006b7220 */ /* 0x000fe20000410000 */
[--C-:B------:R-:W-:Y:S01]  /*9ce0*/  FFMA.FTZ R164, R12, UR4, -R163.reuse ;  /* 0x000000040ca47c23 */ /* 0x100fe200080108a3 */
[C---:B------:R-:W-:Y:S01]  /*9cf0*/  FMUL.FTZ R12, R2.reuse, R120 ;  /* 0x00000078020c7220 */ /* 0x040fe20000410000 */
[--C-:B------:R-:W-:Y:S01]  /*9d00*/  FFMA.FTZ R165, R13, UR4, -R163.reuse ;  /* 0x000000040da57c23 */ /* 0x100fe200080108a3 */
[----:B------:R-:W-:Y:S01]  /*9d10*/  FMUL.FTZ R13, R2, R121 ;  /* 0x00000079020d7220 */ /* 0x000fe20000410000 */
[C---:B---3--:R-:W-:Y:S04]  /*9d20*/  HMMA.16816.F32 R52, R128.reuse, R124, R52 ;  /* 0x0000007c8034723c */ /* 0x048fe80000001834 */
[----:B------:R-:W-:Y:S01]  /*9d30*/  MUFU.EX2 R164, R164 ;  /* 0x000000a400a47308 */ /* 0x000fe20000000800 */
[--C-:B------:R-:W-:Y:S01]  /*9d40*/  FFMA.FTZ R166, R14, UR4, -R162.reuse ;  /* 0x000000040ea67c23 */ /* 0x100fe200080108a2 */
[C---:B------:R-:W-:Y:S01]  /*9d50*/  FMUL.FTZ R14, R0.reuse, R122 ;  /* 0x0000007a000e7220 */ /* 0x040fe20000410000 */
[--C-:B------:R-:W-:Y:S01]  /*9d60*/  FFMA.FTZ R167, R15, UR4, -R162.reuse ;  /* 0x000000040fa77c23 */ /* 0x100fe200080108a2 */
[----:B------:R-:W-:Y:S01]  /*9d70*/  FMUL.FTZ R15, R0, R123 ;  /* 0x0000007b000f7220 */ /* 0x000fe20000410000 */
[C---:B------:R-:W-:Y:S01]  /*9d80*/  FMUL.FTZ R108, R2.reuse, R108 ;  /* 0x0000006c026c7220 */ /* 0x040fe20000410000 */
[C---:B------:R-:W-:Y:S01]  /*9d90*/  HMMA.16816.F32 R56, R128.reuse, R126, R56 ;  /* 0x0000007e8038723c */ /* 0x040fe20000001838 */
[----:B------:R-:W3:Y:S03]  /*9da0*/  LDSM.16.MT88.4 R124, [R134+0x2000] ;  /* 0x00200000867c783b */ /* 0x000ee60000004200 */
[----:B------:R-:W4:Y:S01]  /*9db0*/  MUFU.EX2 R165, R165 ;  /* 0x000000a500a57308 */ /* 0x000f220000000800 */
[----:B------:R-:W-:Y:S01]  /*9dc0*/  FMUL.FTZ R109, R2, R109 ;  /* 0x0000006d026d7220 */ /* 0x000fe20000410000 */
[C---:B------:R-:W-:Y:S01]  /*9dd0*/  FMUL.FTZ R110, R0.reuse, R110 ;  /* 0x0000006e006e7220 */ /* 0x040fe20000410000 */
[----:B------:R-:W-:Y:S01]  /*9de0*/  FMUL.FTZ R111, R0, R111 ;  /* 0x0000006f006f7220 */ /* 0x000fe20000410000 */
[--C-:B------:R-:W-:Y:S01]  /*9df0*/  FFMA.FTZ R168, R16, UR4, -R163.reuse ;  /* 0x0000000410a87c23 */ /* 0x100fe200080108a3 */
[----:B------:R-:W-:Y:S01]  /*9e00*/  FFMA.FTZ R169, R17, UR4, -R163 ;  /* 0x0000000411a97c23 */ /* 0x000fe200080108a3 */
[C---:B-1----:R-:W-:Y:S01]  /*9e10*/  HMMA.16816.F32 R60, R128.reuse, R136, R60 ;  /* 0x00000088803c723c */ /* 0x042fe2000000183c */
[----:B------:R-:W-:Y:S03]  /*9e20*/  LDSM.16.MT88.4 R120, [R190+0xc800] ;  /* 0x00c80000be78783b */ /* 0x000fe60000004200 */
[----:B------:R-:W-:Y:S01]  /*9e30*/  MUFU.EX2 R166, R166 ;  /* 0x000000a600a67308 */ /* 0x000fe20000000800 */
[--C-:B------:R-:W-:Y:S01]  /*9e40*/  FFMA.FTZ R170, R18, UR4, -R162.reuse ;  /* 0x0000000412aa7c23 */ /* 0x100fe200080108a2 */
[----:B------:R-:W-:Y:S01]  /*9e50*/  FFMA.FTZ R171, R19, UR4, -R162 ;  /* 0x0000000413ab7c23 */ /* 0x000fe200080108a2 */
        /* <DEDUP_REMOVED lines=8> */
[----:B----4-:R-:W-:Y:S01]  /*9ee0*/  F2FP.F16.F32.PACK_AB R116, R165, R164 ;  /* 0x000000a4a574723e */ /* 0x010fe200000000ff */
[----:B------:R-:W-:Y:S01]  /*9ef0*/  FMUL.FTZ R17, R2, R117 ;  /* 0x0000007502117220 */ /* 0x000fe20000410000 */
[C---:B------:R-:W-:Y:S01]  /*9f00*/  FMUL.FTZ R18, R0.reuse, R118 ;  /* 0x0000007600127220 */ /* 0x040fe20000410000 */
[C---:B--2---:R-:W-:Y:S04]  /*9f10*/  HMMA.16816.F32 R68, R128.reuse, R140, R68 ;  /* 0x0000008c8044723c */ /* 0x044fe80000001844 */
[----:B------:R-:W-:Y:S01]  /*9f20*/  MUFU.EX2 R168, R168 ;  /* 0x000000a800a87308 */ /* 0x000fe20000000800 */
[----:B------:R-:W-:Y:S01]  /*9f30*/  FMUL.FTZ R19, R0, R119 ;  /* 0x0000007700137220 */ /* 0x000fe20000410000 */
[----:B------:R-:W-:Y:S01]  /*9f40*/  FFMA.FTZ R161, R2, R207, R161 ;  /* 0x000000cf02a17223 */ /* 0x000fe200000100a1 */
[----:B------:R-:W-:Y:S01]  /*9f50*/  FFMA.FTZ R159, R0, R205, R159 ;  /* 0x000000cd009f7223 */ /* 0x000fe2000001009f */
[C---:B------:R-:W-:Y:S01]  /*9f60*/  HMMA.16816.F32 R72, R128.reuse, R142, R72 ;  /* 0x0000008e8048723c */ /* 0x040fe20000001848 */
[----:B------:R-:W2:Y:S05]  /*9f70*/  LDSM.16.MT88.4 R140, [R190+0x10000] ;  /* 0x01000000be8c783b */ /* 0x000eaa0000004200 */
[----:B------:R-:W4:Y:S01]  /*9f80*/  MUFU.EX2 R169, R169 ;  /* 0x000000a900a97308 */ /* 0x000f220000000800 */
[----:B-----5:R-:W-:Y:S01]  /*9f90*/  F2FP.F16.F32.PACK_AB R117, R167, R166 ;  /* 0x000000a6a775723e */ /* 0x020fe200000000ff */
[----:B------:R-:W-:Y:S01]  /*9fa0*/  FADD.FTZ R161, R160, R161 ;  /* 0x000000a1a0a17221 */ /* 0x000fe20000010000 */
[----:B------:R-:W-:Y:S03]  /*9fb0*/  FADD.FTZ R159, R157, R159 ;  /* 0x0000009f9d9f7221 */ /* 0x000fe60000010000 */
[----:B------:R-:W-:Y:S01]  /*9fc0*/  FADD.FTZ R158, R158, R161 ;  /* 0x000000a19e9e7221 */ /* 0x000fe20000010000 */
[C---:B---3--:R-:W-:Y:S03]  /*9fd0*/  HMMA.16816.F32 R76, R128.reuse, R124, R76 ;  /* 0x0000007c804c723c */ /* 0x048fe6000000184c */
[----:B------:R-:W-:Y:S01]  /*9fe0*/  MUFU.EX2 R170, R170 ;  /* 0x000000aa00aa7308 */ /* 0x000fe20000000800 */
[----:B------:R-:W-:Y:S01]  /*9ff0*/  FADD.FTZ R156, R156, R159 ;  /* 0x0000009f9c9c7221 */ /* 0x000fe20000010000 */
[----:B------:R-:W-:Y:S03]  /*a000*/  FADD.FTZ R135, R135, R158 ;  /* 0x0000009e87877221 */ /* 0x000fe60000010000 */
[----:B------:R-:W-:Y:S01]  /*a010*/  FADD.FTZ R133, R133, R156 ;  /* 0x0000009c85857221 */ /* 0x000fe20000010000 */
[C---:B------:R-:W-:Y:S01]  /*a020*/  HMMA.16816.F32 R80, R128.reuse, R126, R80 ;  /* 0x0000007e8050723c */ /* 0x040fe20000001850 */
[----:B------:R-:W3:Y:S03]  /*a030*/  LDSM.16.MT88.4 R124, [R184+0x10000] ;  /* 0x01000000b87c783b */ /* 0x000ee60000004200 */
[----:B------:R-:W5:Y:S01]  /*a040*/  MUFU.EX2 R171, R171 ;  /* 0x000000ab00ab7308 */ /* 0x000f620000000800 */
[----:B----4-:R-:W-:Y:S01]  /*a050*/  F2FP.F16.F32.PACK_AB R118, R169, R168 ;  /* 0x000000a8a976723e */ /* 0x010fe200000000ff */
[----:B------:R-:W-:Y:S01]  /*a060*/  FADD.FTZ R164, R164, R135 ;  /* 0x00000087a4a47221 */ /* 0x000fe20000010000 */
[----:B------:R-:W-:Y:S01]  /*a070*/  FADD.FTZ R166, R166, R133 ;  /* 0x00000085a6a67221 */ /* 0x000fe20000010000 */
[----:B------:R-:W-:Y:S01]  /*a080*/  MOV R133, R132 ;  /* 0x0000008400857202 */ /* 0x000fe20000000f00 */
[C---:B-1----:R-:W-:Y:S05]  /*a090*/  HMMA.16816.F32 R84, R128.reuse, R136, R84 ;  /* 0x000000888054723c */ /* 0x042fea0000001854 */
[----:B------:R-:W-:Y:S01]  /*a0a0*/  MUFU.EX2 R178, R178 ;  /* 0x000000b200b27308 */ /* 0x000fe20000000800 */
[----:B------:R-:W-:Y:S01]  /*a0b0*/  FADD.FTZ R165, R165, R164 ;  /* 0x000000a4a5a57221 */ /* 0x000fe20000010000 */
[----:B------:R-:W-:Y:S03]  /*a0c0*/  FADD.FTZ R167, R167, R166 ;  /* 0x000000a6a7a77221 */ /* 0x000fe60000010000 */
[----:B------:R-:W-:Y:S01]  /*a0d0*/  FADD.FTZ R168, R168, R165 ;  /* 0x000000a5a8a87221 */ /* 0x000fe20000010000 */
[C---:B------:R-:W-:Y:S01]  /*a0e0*/  HMMA.16816.F32 R88, R128.reuse, R138, R88 ;  /* 0x0000008a8058723c */ /* 0x040fe20000001858 */
[----:B------:R-:W1:Y:S03]  /*a0f0*/  LDSM.16.MT88.4 R136, [R134+0x4000] ;  /* 0x004000008688783b */ /* 0x000e660000004200 */
[----:B------:R-:W-:Y:S01]  /*a100*/  MUFU.EX2 R179, R179 ;  /* 0x000000b300b37308 */ /* 0x000fe20000000800 */
[----:B-----5:R-:W-:Y:S01]  /*a110*/  F2FP.F16.F32.PACK_AB R119, R171, R170 ;  /* 0x000000aaab77723e */ /* 0x020fe200000000ff */
[----:B------:R-:W-:Y:S01]  /*a120*/  FADD.FTZ R170, R170, R167 ;  /* 0x000000a7aaaa7221 */ /* 0x000fe20000010000 */
[----:B------:R-:W-:Y:S01]  /*a130*/  FADD.FTZ R169, R169, R168 ;  /* 0x000000a8a9a97221 */ /* 0x000fe20000010000 */
[C---:B--2---:R-:W-:Y:S06]  /*a140*/  HMMA.16816.F32 R92, R128.reuse, R140, R92 ;  /* 0x0000008c805c723c */ /* 0x044fec000000185c */
[----:B------:R-:W-:Y:S01]  /*a150*/  MUFU.EX2 R180, R180 ;  /* 0x000000b400b47308 */ /* 0x000fe20000000800 */
[----:B------:R-:W-:Y:S01]  /*a160*/  FADD.FTZ R171, R171, R170 ;  /* 0x000000aaabab7221 */ /* 0x000fe20000010000 */
[C---:B------:R-:W-:Y:S01]  /*a170*/  HMMA.16816.F32 R96, R128.reuse, R142, R96 ;  /* 0x0000008e8060723c */ /* 0x040fe20000001860 */
[----:B------:R-:W2:Y:S07]  /*a180*/  LDSM.16.MT88.4 R140, [R191+0x4000] ;  /* 0x00400000bf8c783b */ /* 0x000eae0000004200 */
[----:B------:R-:W-:Y:S01]  /*a190*/  MUFU.EX2 R181, R181 ;  /* 0x000000b500b57308 */ /* 0x000fe20000000800 */
[C---:B---3--:R-:W-:Y:S08]  /*a1a0*/  HMMA.16816.F32 R100, R128.reuse, R124, R100 ;  /* 0x0000007c8064723c */ /* 0x048ff00000001864 */
[C---:B------:R-:W-:Y:S01]  /*a1b0*/  HMMA.16816.F32 R104, R128.reuse, R126, R104 ;  /* 0x0000007e8068723c */ /* 0x040fe20000001868 */
[----:B------:R-:W3:Y:S07]  /*a1c0*/  LDSM.16.MT88.4 R124, [R184+0xc800] ;  /* 0x00c80000b87c783b */ /* 0x000eee0000004200 */
[C---:B-1----:R-:W-:Y:S08]  /*a1d0*/  HMMA.16816.F32 R108, R128.reuse, R136, R108 ;  /* 0x00000088806c723c */ /* 0x042ff0000000186c */
[C---:B------:R-:W-:Y:S01]  /*a1e0*/  HMMA.16816.F32 R12, R128.reuse, R138, R12 ;  /* 0x0000008a800c723c */ /* 0x040fe2000000180c */
[----:B------:R-:W1:Y:S07]  /*a1f0*/  LDSM.16.MT88.4 R136, [R134+0x800] ;  /* 0x000800008688783b */ /* 0x000e6e0000004200 */
[C---:B--2---:R-:W-:Y:S08]  /*a200*/  HMMA.16816.F32 R112, R128.reuse, R140, R112 ;  /* 0x0000008c8070723c */ /* 0x044ff00000001870 */
[----:B------:R-:W-:Y:S01]  /*a210*/  HMMA.16816.F32 R16, R128, R142, R16 ;  /* 0x0000008e8010723c */ /* 0x000fe20000001810 */
[----:B------:R-:W2:Y:S07]  /*a220*/  LDSM.16.MT88.4 R128, [R134+0x2800] ;  /* 0x002800008680783b */ /* 0x000eae0000004200 */
[C---:B------:R-:W-:Y:S01]  /*a230*/  HMMA.16816.F32 R4, R116.reuse, R120, R4 ;  /* 0x000000787404723c */ /* 0x040fe20000001804 */
[----:B------:R-:W4:Y:S07]  /*a240*/  LDSM.16.MT88.4 R140, [R191+0x2800] ;  /* 0x00280000bf8c783b */ /* 0x000f2e0000004200 */
[C---:B------:R-:W-:Y:S01]  /*a250*/  HMMA.16816.F32 R8, R116.reuse, R122, R8 ;  /* 0x0000007a7408723c */ /* 0x040fe20000001808 */
[----:B------:R-:W5:Y:S07]  /*a260*/  LDSM.16.MT88.4 R120, [R190+0x10800] ;  /* 0x01080000be78783b */ /* 0x000f6e0000004200 */
[C---:B---3--:R-:W-:Y:S08]  /*a270*/  HMMA.16816.F32 R36, R116.reuse, R124, R36 ;  /* 0x0000007c7424723c */ /* 0x048ff00000001824 */
[C---:B------:R-:W-:Y:S01]  /*a280*/  HMMA.16816.F32 R40, R116.reuse, R126, R40 ;  /* 0x0000007e7428723c */ /* 0x040fe20000001828 */
[----:B------:R-:W3:Y:S07]  /*a290*/  LDSM.16.MT88.4 R124, [R184+0x10800] ;  /* 0x01080000b87c783b */ /* 0x000eee0000004200 */
[C---:B-1----:R-:W-:Y:S08]  /*a2a0*/  HMMA.16816.F32 R44, R116.reuse, R136, R44 ;  /* 0x00000088742c723c */ /* 0x042ff0000000182c */
        /* <DEDUP_REMOVED lines=8> */
[C---:B------:R-:W-:Y:S03]  /*a330*/  HMMA.16816.F32 R68, R116.reuse, R152, R68 ;  /* 0x000000987444723c */ /* 0x040fe60000001844 */
[--C-:B------:R-:W-:Y:S01]  /*a340*/  FFMA.FTZ R152, R20, UR4, -R163.reuse ;  /* 0x0000000414987c23 */ /* 0x100fe200080108a3 */
[--C-:B------:R-:W-:Y:S01]  /*a350*/  FFMA.FTZ R153, R21, UR4, -R163.reuse ;  /* 0x0000000415997c23 */ /* 0x100fe200080108a3 */
[----:B------:R-:W-:Y:S03]  /*a360*/  FFMA.FTZ R163, R33, UR4, -R163 ;  /* 0x0000000421a37c23 */ /* 0x000fe600080108a3 */
[C---:B------:R-:W-:Y:S01]  /*a370*/  HMMA.16816.F32 R72, R116.reuse, R154, R72 ;  /* 0x0000009a7448723c */ /* 0x040fe20000001848 */
[----:B------:R-:W-:Y:S02]  /*a380*/  MUFU.EX2 R152, R152 ;  /* 0x0000009800987308 */ /* 0x000fe40000000800 */
[--C-:B------:R-:W-:Y:S01]  /*a390*/  FFMA.FTZ R154, R22, UR4, -R162.reuse ;  /* 0x00000004169a7c23 */ /* 0x100fe200080108a2 */
[----:B------:R-:W-:Y:S01]  /*a3a0*/  F2FP.F16.F32.PACK_AB R22, R173, R172 ;  /* 0x000000acad16723e */ /* 0x000fe200000000ff */
[--C-:B------:R-:W-:Y:S01]  /*a3b0*/  FFMA.FTZ R155, R23, UR4, -R162.reuse ;  /* 0x00000004179b7c23 */ /* 0x100fe200080108a2 */
[----:B------:R-:W-:Y:S01]  /*a3c0*/  F2FP.F16.F32.PACK_AB R23, R175, R174 ;  /* 0x000000aeaf17723e */ /* 0x000fe200000000ff */
[----:B------:R-:W-:Y:S01]  /*a3d0*/  FFMA.FTZ R162, R35, UR4, -R162 ;  /* 0x0000000423a27c23 */ /* 0x000fe200080108a2 */
[C---:B--2---:R-:W-:Y:S01]  /*a3e0*/  HMMA.16816.F32 R76, R116.reuse, R128, R76 ;  /* 0x00000080744c723c */ /* 0x044fe2000000184c */
[----:B------:R-:W-:Y:S02]  /*a3f0*/  LDSM.16.MT88.4 R32, [R190+0xf800] ;  /* 0x00f80000be20783b */ /* 0x000fe40000004200 */
[----:B------:R-:W1:Y:S05]  /*a400*/  MUFU.EX2 R153, R153 ;  /* 0x0000009900997308 */ /* 0x000e6a0000000800 */
[C---:B------:R-:W-:Y:S01]  /*a410*/  HMMA.16816.F32 R80, R116.reuse, R130, R80 ;  /* 0x000000827450723c */ /* 0x040fe20000001850 */
[----:B------:R-:W2:Y:S04]  /*a420*/  LDSM.16.MT88.4 R128, [R134+0x4800] ;  /* 0x004800008680783b */ /* 0x000ea80000004200 */
[----:B------:R-:W-:Y:S03]  /*a430*/  MUFU.EX2 R154, R154 ;  /* 0x0000009a009a7308 */ /* 0x000fe60000000800 */
[C---:B----4-:R-:W-:Y:S07]  /*a440*/  HMMA.16816.F32 R84, R116.reuse, R140, R84 ;  /* 0x0000008c7454723c */ /* 0x050fee0000001854 */
[----:B------:R-:W4:Y:S01]  /*a450*/  MUFU.EX2 R155, R155 ;  /* 0x0000009b009b7308 */ /* 0x000f220000000800 */
[C---:B-1----:R-:W-:Y:S01]  /*a460*/  F2FP.F16.F32.PACK_AB R20, R153.reuse, R152 ;  /* 0x000000989914723e */ /* 0x042fe200000000ff */
[----:B------:R-:W-:Y:S01]  /*a470*/  FADD.FTZ R152, R152, R169 ;  /* 0x000000a998987221 */ /* 0x000fe20000010000 */
[C---:B------:R-:W-:Y:S01]  /*a480*/  HMMA.16816.F32 R88, R116.reuse, R142, R88 ;  /* 0x0000008e7458723c */ /* 0x040fe20000001858 */
[----:B------:R-:W-:Y:S06]  /*a490*/  LDSM.16.MT88.4 R140, [R134+0x1000] ;  /* 0x00100000868c783b */ /* 0x000fec0000004200 */
[----:B------:R-:W1:Y:S01]  /*a4a0*/  MUFU.EX2 R163, R163 ;  /* 0x000000a300a37308 */ /* 0x000e620000000800 */
[----:B------:R-:W-:Y:S04]  /*a4b0*/  FADD.FTZ R153, R153, R152 ;  /* 0x0000009899997221 */ /* 0x000fe80000010000 */
[----:B------:R-:W-:Y:S01]  /*a4c0*/  FADD.FTZ R172, R172, R153 ;  /* 0x00000099acac7221 */ /* 0x000fe20000010000 */
[C---:B-----5:R-:W-:Y:S04]  /*a4d0*/  HMMA.16816.F32 R92, R116.reuse, R120, R92 ;  /* 0x00000078745c723c */ /* 0x060fe8000000185c */
[----:B------:R-:W5:Y:S01]  /*a4e0*/  MUFU.EX2 R162, R162 ;  /* 0x000000a200a27308 */ /* 0x000f620000000800 */
[----:B----4-:R-:W-:Y:S01]  /*a4f0*/  F2FP.F16.F32.PACK_AB R21, R155, R154 ;  /* 0x0000009a9b15723e */ /* 0x010fe200000000ff */
[----:B------:R-:W-:Y:S01]  /*a500*/  FADD.FTZ R154, R154, R171 ;  /* 0x000000ab9a9a7221 */ /* 0x000fe20000010000 */
[----:B------:R-:W-:Y:S01]  /*a510*/  FADD.FTZ R173, R173, R172 ;  /* 0x000000acadad7221 */ /* 0x000fe20000010000 */
[C---:B------:R-:W-:Y:S01]  /*a520*/  HMMA.16816.F32 R96, R116.reuse, R122, R96 ;  /* 0x0000007a7460723c */ /* 0x040fe20000001860 */
[----:B------:R-:W4:Y:S02]  /*a530*/  LDSM.16.MT88.4 R120, [R190+0xd000] ;  /* 0x00d00000be78783b */ /* 0x000f240000004200 */
[----:B------:R-:W-:Y:S04]  /*a540*/  FADD.FTZ R155, R155, R154 ;  /* 0x0000009a9b9b7221 */ /* 0x000fe80000010000 */
[----:B------:R-:W-:Y:S01]  /*a550*/  FADD.FTZ R174, R174, R155 ;  /* 0x0000009baeae7221 */ /* 0x000fe20000010000 */
[C---:B---3--:R-:W-:Y:S03]  /*a560*/  HMMA.16816.F32 R100, R116.reuse, R124, R100 ;  /* 0x0000007c7464723c */ /* 0x048fe60000001864 */
[----:B------:R-:W-:Y:S04]  /*a570*/  FADD.FTZ R175, R175, R174 ;  /* 0x000000aeafaf7221 */ /* 0x000fe80000010000 */
[----:B------:R-:W-:Y:S01]  /*a580*/  FADD.FTZ R0, R178, R175 ;  /* 0x000000afb2007221 */ /* 0x000fe20000010000 */
[C---:B------:R-:W-:Y:S01]  /*a590*/  HMMA.16816.F32 R104, R116.reuse, R126, R104 ;  /* 0x0000007e7468723c */ /* 0x040fe20000001868 */
[----:B------:R-:W3:Y:S02]  /*a5a0*/  LDSM.16.MT88.4 R124, [R184+0xd000] ;  /* 0x00d00000b87c783b */ /* 0x000ee40000004200 */
[----:B------:R-:W-:Y:S05]  /*a5b0*/  FADD.FTZ R0, R179, R0 ;  /* 0x00000000b3007221 */ /* 0x000fea0000010000 */
[C---:B--2---:R-:W-:Y:S08]  /*a5c0*/  HMMA.16816.F32 R108, R116.reuse, R128, R108 ;  /* 0x00000080746c723c */ /* 0x044ff0000000186c */
[C---:B------:R-:W-:Y:S01]  /*a5d0*/  HMMA.16816.F32 R12, R116.reuse, R130, R12 ;  /* 0x00000082740c723c */ /* 0x040fe2000000180c */
[----:B------:R-:W2:Y:S07]  /*a5e0*/  LDSM.16.MT88.4 R128, [R190+0xf000] ;  /* 0x00f00000be80783b */ /* 0x000eae0000004200 */
[C---:B------:R-:W-:Y:S08]  /*a5f0*/  HMMA.16816.F32 R112, R116.reuse, R136, R112 ;  /* 0x000000887470723c */ /* 0x040ff00000001870 */
[----:B------:R-:W-:Y:S01]  /*a600*/  HMMA.16816.F32 R16, R116, R138, R16 ;  /* 0x0000008a7410723c */ /* 0x000fe20000001810 */
[----:B------:R-:W1:Y:S07]  /*a610*/  LDSM.16.MT88.4 R116, [R184+0xf000] ;  /* 0x00f00000b874783b */ /* 0x000e6e0000004200 */
[C---:B----4-:R-:W-:Y:S01]  /*a620*/  HMMA.16816.F32 R4, R20.reuse, R120, R4 ;  /* 0x000000781404723c */ /* 0x050fe20000001804 */
[----:B------:R-:W4:Y:S07]  /*a630*/  LDSM.16.MT88.4 R136, [R134+0x3000] ;  /* 0x003000008688783b */ /* 0x000f2e0000004200 */
[C---:B------:R-:W-:Y:S01]  /*a640*/  HMMA.16816.F32 R8, R20.reuse, R122, R8 ;  /* 0x0000007a1408723c */ /* 0x040fe20000001808 */
[----:B------:R-:W5:Y:S07]  /*a650*/  LDSM.16.MT88.4 R120, [R190+0x11000] ;  /* 0x01100000be78783b */ /* 0x000f6e0000004200 */
        /* <DEDUP_REMOVED lines=8> */
[----:B------:R-:W3:Y:S07]  /*a6e0*/  LDSM.16.MT88.4 R24, [R184+0x11000] ;  /* 0x01100000b818783b */ /* 0x000eee0000004200 */
[C---:B--2---:R-:W-:Y:S08]  /*a6f0*/  HMMA.16816.F32 R60, R20.reuse, R128, R60 ;  /* 0x00000080143c723c */ /* 0x044ff0000000183c */
[C---:B------:R-:W-:Y:S08]  /*a700*/  HMMA.16816.F32 R64, R20.reuse, R130, R64 ;  /* 0x000000821440723c */ /* 0x040ff00000001840 */
[C---:B-1----:R-:W-:Y:S08]  /*a710*/  HMMA.16816.F32 R68, R20.reuse, R116, R68 ;  /* 0x000000741444723c */ /* 0x042ff00000001844 */
[C---:B------:R-:W-:Y:S01]  /*a720*/  HMMA.16816.F32 R72, R20.reuse, R118, R72 ;  /* 0x000000761448723c */ /* 0x040fe20000001848 */
[----:B------:R-:W1:Y:S07]  /*a730*/  LDSM.16.MT88.4 R116, [R134+0x5000] ;  /* 0x005000008674783b */ /* 0x000e6e0000004200 */
[C---:B----4-:R-:W-:Y:S08]  /*a740*/  HMMA.16816.F32 R76, R20.reuse, R136, R76 ;  /* 0x00000088144c723c */ /* 0x050ff0000000184c */
        /* <DEDUP_REMOVED lines=9> */
[C---:B------:R-:W-:Y:S01]  /*a7e0*/  HMMA.16816.F32 R104, R20.reuse, R26, R104 ;  /* 0x0000001a1468723c */ /* 0x040fe20000001868 */
[----:B------:R-:W2:Y:S07]  /*a7f0*/  LDSM.16.MT88.4 R24, [R190+0xd800] ;  /* 0x00d80000be18783b */ /* 0x000eae0000004200 */
[C---:B-1----:R-:W-:Y:S03]  /*a800*/  HMMA.16816.F32 R108, R20.reuse, R116, R108 ;  /* 0x00000074146c723c */ /* 0x042fe6000000186c */
[----:B------:R-:W-:Y:S01]  /*a810*/  F2FP.F16.F32.PACK_AB R116, R177, R176 ;  /* 0x000000b0b174723e */ /* 0x000fe200000000ff */
[----:B------:R-:W-:Y:S01]  /*a820*/  FADD.FTZ R176, R176, R173 ;  /* 0x000000adb0b07221 */ /* 0x000fe20000010000 */
[----:B------:R-:W-:Y:S03]  /*a830*/  F2FP.F16.F32.PACK_AB R117, R179, R178 ;  /* 0x000000b2b375723e */ /* 0x000fe600000000ff */
[C---:B------:R-:W-:Y:S03]  /*a840*/  HMMA.16816.F32 R12, R20.reuse, R118, R12 ;  /* 0x00000076140c723c */ /* 0x040fe6000000180c */
[----:B------:R-:W-:Y:S01]  /*a850*/  F2FP.F16.F32.PACK_AB R118, R163, R180 ;  /* 0x000000b4a376723e */ /* 0x000fe200000000ff */
[----:B------:R-:W-:Y:S01]  /*a860*/  FADD.FTZ R177, R177, R176 ;  /* 0x000000b0b1b17221 */ /* 0x000fe20000010000 */
[----:B------:R-:W-:Y:S01]  /*a870*/  F2FP.F16.F32.PACK_AB R119, R162, R181 ;  /* 0x000000b5a277723e */ /* 0x000fe200000000ff */
[----:B------:R-:W-:Y:S01]  /*a880*/  FADD.FTZ R181, R181, R0 ;  /* 0x00000000b5b57221 */ /* 0x000fe20000010000 */
[----:B------:R-:W-:Y:S01]  /*a890*/  MOV R0, R3 ;  /* 0x0000000300007202 */ /* 0x000fe20000000f00 */
[C---:B------:R-:W-:Y:S03]  /*a8a0*/  HMMA.16816.F32 R112, R20.reuse, R124, R112 ;  /* 0x0000007c1470723c */ /* 0x040fe60000001870 */
[----:B------:R-:W-:Y:S01]  /*a8b0*/  FADD.FTZ R180, R180, R177 ;  /* 0x000000b1b4b47221 */ /* 0x000fe20000010000 */
[----:B------:R-:W-:Y:S03]  /*a8c0*/  FADD.FTZ R205, R162, R181 ;  /* 0x000000b5a2cd7221 */ /* 0x000fe60000010000 */
[----:B------:R-:W-:Y:S01]  /*a8d0*/  FADD.FTZ R207, R163, R180 ;  /* 0x000000b4a3cf7221 */ /* 0x000fe20000010000 */
[----:B------:R-:W-:Y:S01]  /*a8e0*/  HMMA.16816.F32 R16, R20, R126, R16 ;  /* 0x0000007e1410723c */ /* 0x000fe20000001810 */
[----:B------:R-:W1:Y:S07]  /*a8f0*/  LDSM.16.MT88.4 R20, [R190+0x11800] ;  /* 0x01180000be14783b */ /* 0x000e6e0000004200 */
[C---:B--2---:R-:W-:Y:S01]  /*a900*/  HMMA.16816.F32 R128, R116.reuse, R24, R4 ;  /* 0x000000187480723c */ /* 0x044fe20000001804 */
[----:B------:R-:W2:Y:S07]  /*a910*/  LDSM.16.MT88.4 R4, [R184+0x11800] ;  /* 0x01180000b804783b */ /* 0x000eae0000004200 */
[C---:B------:R-:W-:Y:S01]  /*a920*/  HMMA.16816.F32 R124, R116.reuse, R26, R8 ;  /* 0x0000001a747c723c */ /* 0x040fe20000001808 */
[----:B------:R-:W-:Y:S07]  /*a930*/  LDSM.16.MT88.4 R8, [R191+0x5800] ;  /* 0x00580000bf08783b */ /* 0x000fee0000004200 */
        /* <DEDUP_REMOVED lines=20> */
[C---:B------:R-:W-:Y:S08]  /*aa80*/  HMMA.16816.F32 R120, R116.reuse, R122, R12 ;  /* 0x0000007a7478723c */ /* 0x040ff0000000180c */
[C---:B------:R-:W-:Y:S08]  /*aa90*/  HMMA.16816.F32 R112, R116.reuse, R8, R112 ;  /* 0x000000087470723c */ /* 0x040ff00000001870 */
[----:B------:R-:W-:Y:S01]  /*aaa0*/  HMMA.16816.F32 R116, R116, R10, R16 ;  /* 0x0000000a7474723c */ /* 0x000fe20000001810 */
[----:B------:R-:W-:Y:S08]  /*aab0*/  @!UPT UIADD3 URZ, UPT, UPT, URZ, URZ, URZ ;  /* 0x000000fffffff290 */ /* 0x000ff0000fffe0ff */
[----:B------:R-:W-:Y:S11]  /*aac0*/  BRA.U UP0, `(.L_x_3181) ;  /* 0xffffffc100c87547 */ /* 0x000ff6000b83ffff */
.L_x_3177:
[----:B------:R-:W1:Y:S01]  /*aad0*/  SHFL.BFLY PT, R0, R205, 0x2, 0x1f ;  /* 0x0c401f00cd007f89 */ /* 0x000e6200000e0000 */
[C---:B------:R-:W-:Y:S01]  /*aae0*/  SHF.L.U32 R4, R189.reuse, 0x4, RZ ;  /* 0x00000004bd047819 */ /* 0x040fe200000006ff */
[----:B------:R-:W2:Y:S01]  /*aaf0*/  LDCU.U8 UR4, c[0x0][0x548] ;  /* 0x0000a900ff0477ac */ /* 0x000ea20008000000 */
[C---:B------:R-:W-:Y:S01]  /*ab00*/  LOP3.LUT P1, RZ, R189.reuse, 0x10, RZ, 0xc0, !PT ;  /* 0x00000010bdff7812 */ /* 0x040fe2000782c0ff */
[----:B------:R-:W3:Y:S01]  /*ab10*/  SHFL.BFLY PT, R8, R207, 0x2, 0x1f ;  /* 0x0c401f00cf087f89 */ /* 0x000ee200000e0000 */
[----:B------:R-:W-:Y:S01]  /*ab20*/  LOP3.LUT R4, R4, 0x1c0, RZ, 0xc0, !PT ;  /* 0x000001c004047812 */ /* 0x000fe200078ec0ff */
[----:B------:R-:W-:Y:S01]  /*ab30*/  UISETP.NE.AND UP1, UPT, UR19, -0x1, UPT ;  /* 0xffffffff1300788c */ /* 0x000fe2000bf25270 */
[----:B------:R-:W-:Y:S01]  /*ab40*/  LOP3.LUT P2, RZ, R189, 0x8, RZ, 0xc0, !PT ;  /* 0x00000008bdff7812 */ /* 0x000fe2000784c0ff */
[----:B------:R-:W4:Y:S01]  /*ab50*/  S2UR UR10, SR_CTAID.Y ;  /* 0x00000000000a79c3 */ /* 0x000f220000002600 */
[----:B------:R-:W5:Y:S01]  /*ab60*/  LDCU UR12, c[0x0][0x434] ;  /* 0x00008680ff0c77ac */ /* 0x000f620008000800 */
[----:B------:R-:W-:Y:S01]  /*ab70*/  LOP3.LUT R12, R187, 0x30, RZ, 0xc0, !PT ;  /* 0x00000030bb0c7812 */ /* 0x000fe200078ec0ff */
[----:B------:R-:W-:Y:S05]  /*ab80*/  BSSY.RECONVERGENT B0, `(.L_x_3182) ;  /* 0x000010d000007945 */ /* 0x000fea0003800200 */
[----:B------:R-:W5:Y:S01]  /*ab90*/  S2UR UR11, SR_CTAID.X ;  /* 0x00000000000b79c3 */ /* 0x000f620000002500 */
[----:B------:R-:W4:Y:S01]  /*aba0*/  @!UP1 LDCU.64 UR8, c[0x0][0x400] ;  /* 0x00008000ff0897ac */ /* 0x000f220008000a00 */
[----:B--2---:R-:W-:Y:S01]  /*abb0*/  UISETP.NE.AND UP2, UPT, UR4, URZ, UPT ;  /* 0x000000ff0400728c */ /* 0x004fe2000bf45270 */
[----:B------:R-:W2:Y:S01]  /*abc0*/  @UP1 LDCU.64 UR4, c[0x0][0x408] ;  /* 0x00008100ff0417ac */ /* 0x000ea20008000a00 */
[----:B-1----:R-:W-:-:S02]  /*abd0*/  FADD.FTZ R9, R0, R205 ;  /* 0x000000cd00097221 */ /* 0x002fc40000010000 */
[----:B------:R-:W-:Y:S01]  /*abe0*/  UISETP.NE.OR UP0, UPT, UR19, -0x1, !UP2 ;  /* 0xffffffff1300788c */ /* 0x000fe2000d705670 */
[----:B---3--:R-:W-:Y:S02]  /*abf0*/  FADD.FTZ R8, R8, R207 ;  /* 0x000000cf08087221 */ /* 0x008fe40000010000 */
[----:B------:R-:W1:Y:S04]  /*ac00*/  SHFL.BFLY PT, R0, R9, 0x1, 0x1f ;  /* 0x0c201f0009007f89 */ /* 0x000e6800000e0000 */
[----:B------:R-:W3:Y:S01]  /*ac10*/  SHFL.BFLY PT, R5, R8, 0x1, 0x1f ;  /* 0x0c201f0008057f89 */ /* 0x000ee200000e0000 */
[----:B----4-:R-:W-:Y:S01]  /*ac20*/  @!UP1 UIMAD.WIDE.U32 UR16, UR10, UR8, URZ ;  /* 0x000000080a1092a5 */ /* 0x010fe2000f8e00ff */
[----:B------:R-:W4:Y:S01]  /*ac30*/  @!UP2 LDCU UR8, c[0x0][0x3e0] ;  /* 0x00007c00ff08a7ac */ /* 0x000f220008000800 */
[----:B--2---:R-:W-:Y:S01]  /*ac40*/  @UP1 UIMAD.WIDE.U32 UR14, UR19, UR4, URZ ;  /* 0x00000004130e12a5 */ /* 0x004fe2000f8e00ff */
[----:B------:R-:W2:Y:S01]  /*ac50*/  @UP2 LDCU UR4, c[0x0][0x454] ;  /* 0x00008a80ff0427ac */ /* 0x000ea20008000800 */
[----:B------:R-:W-:-:S02]  /*ac60*/  @!UP1 UIMAD UR9, UR10, UR9, UR17 ;  /* 0x000000090a0992a4 */ /* 0x000fc4000f8e0211 */
[----:B------:R-:W-:Y:S02]  /*ac70*/  @UP1 UIMAD UR9, UR19, UR5, UR15 ;  /* 0x00000005130912a4 */ /* 0x000fe4000f8e020f */
[----:B-----5:R-:W-:Y:S01]  /*ac80*/  @!UP0 UIMAD UR19, UR10, UR12, URZ ;  /* 0x0000000c0a1382a4 */ /* 0x020fe2000f8e02ff */
[----:B-1----:R-:W-:Y:S01]  /*ac90*/  FADD.FTZ R0, R9, R0 ;  /* 0x0000000009007221 */ /* 0x002fe20000010000 */
[----:B------:R-:W-:Y:S01]  /*aca0*/  USHF.L.U32 UR11, UR11, 0x6, URZ ;  /* 0x000000060b0b7899 */ /* 0x000fe200080006ff */
[----:B---3--:R-:W-:Y:S02]  /*acb0*/  FADD.FTZ R2, R8, R5 ;  /* 0x0000000508027221 */ /* 0x008fe40000010000 */
[----:B------:R-:W1:Y:S01]  /*acc0*/  MUFU.RCP R6, R0 ;  /* 0x0000000000067308 */ /* 0x000e620000001000 */
[----:B------:R-:W-:Y:S02]  /*acd0*/  SHF.L.U32 R5, R189, 0x1, RZ ;  /* 0x00000001bd057819 */ /* 0x000fe400000006ff */
[----:B------:R-:W-:-:S02]  /*ace0*/  FSETP.NE.FTZ.AND P3, PT, R0, RZ, PT ;  /* 0x000000ff0000720b */ /* 0x000fc40003f75000 */
[--C-:B------:R-:W-:Y:S02]  /*acf0*/  LOP3.LUT R188, R188, 0x6, R5.reuse, 0xf8, !PT ;  /* 0x00000006bcbc7812 */ /* 0x100fe400078ef805 */
[----:B------:R-:W-:Y:S01]  /*ad00*/  FSETP.NE.FTZ.AND P4, PT, R2, RZ, PT ;  /* 0x000000ff0200720b */ /* 0x000fe20003f95000 */
[----:B------:R-:W3:Y:S01]  /*ad10*/  MUFU.RCP R7, R2 ;  /* 0x0000000200077308 */ /* 0x000ee20000001000 */
[----:B------:R-:W-:Y:S02]  /*ad20*/  LOP3.LUT R5, R4, 0x38, R5, 0xf8, !PT ;  /* 0x0000003804057812 */ /* 0x000fe400078ef805 */
[----:B------:R-:W-:Y:S02]  /*ad30*/  MOV R4, 0x10 ;  /* 0x0000001000047802 */ /* 0x000fe40000000f00 */
[----:B------:R-:W-:Y:S02]  /*ad40*/  LOP3.LUT R5, R188, R5, RZ, 0xfc, !PT ;  /* 0x00000005bc057212 */ /* 0x000fe400078efcff */
[----:B------:R-:W-:Y:S01]  /*ad50*/  SEL R4, R4, 0xfffffff0, !P0 ;  /* 0xfffffff004047807 */ /* 0x000fe20004000000 */
[----:B------:R-:W5:Y:S01]  /*ad60*/  @P3 MUFU.LG2 R0, R0 ;  /* 0x0000000000003308 */ /* 0x000f620000000c00 */
[----:B-1----:R-:W-:-:S02]  /*ad70*/  FSEL R6, R6, 1, P3 ;  /* 0x3f80000006067808 */ /* 0x002fc40001800000 */
[----:B------:R-:W-:Y:S01]  /*ad80*/  LEA R5, R5, UR6, 0x1 ;  /* 0x0000000605057c11 */ /* 0x000fe2000f8e08ff */
[----:B------:R-:W4:Y:S01]  /*ad90*/  S2UR UR6, SR_CTAID.Z ;  /* 0x00000000000679c3 */ /* 0x000f220000002700 */
[----:B------:R-:W-:Y:S01]  /*ada0*/  LOP3.LUT P0, RZ, R189, 0x3, RZ, 0xc0, !PT ;  /* 0x00000003bdff7812 */ /* 0x000fe2000780c0ff */
[C---:B------:R-:W-:Y:S01]  /*adb0*/  FMUL.FTZ R130, R6.reuse, R130 ;  /* 0x0000008206827220 */ /* 0x040fe20000410000 */
[C---:B------:R-:W-:Y:S01]  /*adc0*/  FMUL.FTZ R131, R6.reuse, R131 ;  /* 0x0000008306837220 */ /* 0x040fe20000410000 */
[C---:B------:R-:W-:Y:S01]  /*add0*/  FMUL.FTZ R126, R6.reuse, R126 ;  /* 0x0000007e067e7220 */ /* 0x040fe20000410000 */
[----:B---3--:R-:W-:Y:S01]  /*ade0*/  FSEL R7, R7, 1, P4 ;  /* 0x3f80000007077808 */ /* 0x008fe20002000000 */
        /* <DEDUP_REMOVED lines=157> */
[----:B------:R-:W1:Y:S01]  /*b7c0*/  @P3 LDC R6, c[0x0][0x458] ;  /* 0x00011600ff063b82 */ /* 0x000e620000000800 */
[----:B------:R-:W-:Y:S01]  /*b7d0*/  F2FP.F16.F32.PACK_AB R100, R101, R100 ;  /* 0x000000646564723e */ /* 0x000fe200000000ff */
[----:B------:R-:W-:Y:S01]  /*b7e0*/  STS [R9+0x2400], R66 ;  /* 0x0024004209007388 */ /* 0x000fe20000000800 */
[----:B------:R-:W-:Y:S01]  /*b7f0*/  F2FP.F16.F32.PACK_AB R102, R103, R102 ;  /* 0x000000666766723e */ /* 0x000fe200000000ff */
[----:B------:R-:W3:Y:S01]  /*b800*/  @P4 MUFU.LG2 R2, R2 ;  /* 0x0000000200024308 */ /* 0x000ee20000000c00 */
[----:B------:R-:W-:Y:S01]  /*b810*/  F2FP.F16.F32.PACK_AB R104, R105, R104 ;  /* 0x000000686968723e */ /* 0x000fe200000000ff */
[----:B------:R-:W-:Y:S01]  /*b820*/  STS [R11+0x2000], R68 ;  /* 0x002000440b007388 */ /* 0x000fe20000000800 */
[----:B------:R-:W-:Y:S01]  /*b830*/  F2FP.F16.F32.PACK_AB R106, R107, R106 ;  /* 0x0000006a6b6a723e */ /* 0x000fe200000000ff */
[----:B----4-:R-:W-:Y:S01]  /*b840*/  @!UP2 UIMAD UR13, UR10, UR8, UR6 ;  /* 0x000000080a0da2a4 */ /* 0x010fe2000f8e0206 */
[----:B------:R-:W-:Y:S01]  /*b850*/  F2FP.F16.F32.PACK_AB R108, R109, R108 ;  /* 0x0000006c6d6c723e */ /* 0x000fe200000000ff */
[----:B------:R-:W-:Y:S01]  /*b860*/  STS [R11+0x2400], R70 ;  /* 0x002400460b007388 */ /* 0x000fe20000000800 */
[----:B------:R-:W-:Y:S01]  /*b870*/  F2FP.F16.F32.PACK_AB R110, R111, R110 ;  /* 0x0000006e6f6e723e */ /* 0x000fe200000000ff */
[----:B------:R-:W-:Y:S01]  /*b880*/  @!UP1 UMOV UR8, UR16 ;  /* 0x0000001000089c82 */ /* 0x000fe20008000000 */
[----:B------:R-:W-:Y:S01]  /*b890*/  F2FP.F16.F32.PACK_AB R120, R121, R120 ;  /* 0x000000787978723e */ /* 0x000fe200000000ff */
[----:B------:R-:W-:Y:S01]  /*b8a0*/  STS [R15+0x2000], R72 ;  /* 0x002000480f007388 */ /* 0x000fe20000000800 */
[----:B------:R-:W-:Y:S01]  /*b8b0*/  F2FP.F16.F32.PACK_AB R122, R123, R122 ;  /* 0x0000007a7b7a723e */ /* 0x000fe200000000ff */
[----:B------:R-:W-:Y:S01]  /*b8c0*/  @!UP2 UIMAD UR13, UR13, UR12, URZ ;  /* 0x0000000c0d0da2a4 */ /* 0x000fe2000f8e02ff */
[----:B------:R-:W-:Y:S01]  /*b8d0*/  F2FP.F16.F32.PACK_AB R112, R113, R112 ;  /* 0x000000707170723e */ /* 0x000fe200000000ff */
[----:B------:R-:W-:Y:S01]  /*b8e0*/  STS [R15+0x2400], R74 ;  /* 0x0024004a0f007388 */ /* 0x000fe20000000800 */
[----:B------:R-:W-:Y:S01]  /*b8f0*/  F2FP.F16.F32.PACK_AB R114, R115, R114 ;  /* 0x000000727372723e */ /* 0x000fe200000000ff */
[----:B-----5:R-:W-:Y:S01]  /*b900*/  @P3 FMUL.FTZ R0, R0, 0.69314718246459960938 ;  /* 0x3f31721800003820 */ /* 0x020fe20000410000 */
[----:B------:R-:W-:Y:S01]  /*b910*/  F2FP.F16.F32.PACK_AB R7, R7, R116 ;  /* 0x000000740707723e */ /* 0x000fe200000000ff */
[----:B------:R-:W-:Y:S01]  /*b920*/  STS [R13+0x2000], R76 ;  /* 0x0020004c0d007388 */ /* 0x000fe20000000800 */
[----:B------:R-:W-:Y:S01]  /*b930*/  F2FP.F16.F32.PACK_AB R118, R119, R118 ;  /* 0x000000767776723e */ /* 0x000fe200000000ff */
[----:B------:R-:W-:Y:S01]  /*b940*/  @UP1 UMOV UR8, UR14 ;  /* 0x0000000e00081c82 */ /* 0x000fe20008000000 */
[----:B--2---:R-:W-:Y:S01]  /*b950*/  @UP2 UIMAD UR13, UR6, UR4, UR19 ;  /* 0x00000004060d22a4 */ /* 0x004fe2000f8e0213 */
[----:B------:R-:W-:Y:S04]  /*b960*/  STS [R13+0x2400], R78 ;  /* 0x0024004e0d007388 */ /* 0x000fe80000000800 */
[----:B------:R-:W-:Y:S04]  /*b970*/  STS [R19+0x2000], R80 ;  /* 0x0020005013007388 */ /* 0x000fe80000000800 */
[----:B------:R-:W-:Y:S04]  /*b980*/  STS [R19+0x2400], R82 ;  /* 0x0024005213007388 */ /* 0x000fe80000000800 */
[----:B------:R-:W-:Y:S04]  /*b990*/  STS [R17+0x2000], R84 ;  /* 0x0020005411007388 */ /* 0x000fe80000000800 */
[----:B------:R-:W-:Y:S04]  /*b9a0*/  STS [R17+0x2400], R86 ;  /* 0x0024005611007388 */ /* 0x000fe80000000800 */
[----:B------:R-:W-:Y:S04]  /*b9b0*/  STS [R21+0x2000], R88 ;  /* 0x0020005815007388 */ /* 0x000fe80000000800 */
        /* <DEDUP_REMOVED lines=9> */
[----:B--2---:R-:W2:Y:S03]  /*ba50*/  LDC.64 R4, c[0x0][0x408] ;  /* 0x00010200ff047b82 */ /* 0x004ea60000000a00 */
[----:B------:R-:W-:Y:S04]  /*ba60*/  STS [R13+0x4000], R108 ;  /* 0x0040006c0d007388 */ /* 0x000fe80000000800 */
[----:B------:R4:W-:Y:S04]  /*ba70*/  STS [R13+0x4400], R110 ;  /* 0x0044006e0d007388 */ /* 0x0009e80000000800 */
[----:B------:R-:W-:Y:S04]  /*ba80*/  STS [R19+0x4000], R120 ;  /* 0x0040007813007388 */ /* 0x000fe80000000800 */
[----:B------:R-:W-:Y:S04]  /*ba90*/  STS [R19+0x4400], R122 ;  /* 0x0044007a13007388 */ /* 0x000fe80000000800 */
[----:B------:R-:W-:Y:S04]  /*baa0*/  STS [R17+0x4000], R112 ;  /* 0x0040007011007388 */ /* 0x000fe80000000800 */
[----:B------:R-:W-:Y:S01]  /*bab0*/  STS [R17+0x4400], R114 ;  /* 0x0044007211007388 */ /* 0x000fe20000000800 */
[----:B---3--:R-:W-:Y:S01]  /*bac0*/  @P4 FMUL.FTZ R15, R2, 0.69314718246459960938 ;  /* 0x3f317218020f4820 */ /* 0x008fe20000410000 */
[----:B------:R-:W-:Y:S01]  /*bad0*/  MOV R2, 0x7f800000 ;  /* 0x7f80000000027802 */ /* 0x000fe20000000f00 */
[----:B-1----:R-:W-:Y:S01]  /*bae0*/  @P3 FFMA.FTZ R2, R3, R6, R0 ;  /* 0x0000000603023223 */ /* 0x002fe20000010000 */
[----:B------:R1:W-:Y:S04]  /*baf0*/  STS [R21+0x4000], R7 ;  /* 0x0040000715007388 */ /* 0x0003e80000000800 */
[----:B------:R3:W-:Y:S01]  /*bb00*/  STS [R21+0x4400], R118 ;  /* 0x0044007615007388 */ /* 0x0007e20000000800 */
[----:B----4-:R-:W4:Y:S08]  /*bb10*/  @P4 LDC R13, c[0x0][0x458] ;  /* 0x00011600ff0d4b82 */ /* 0x010f300000000800 */
[----:B------:R-:W-:Y:S01]  /*bb20*/  BAR.SYNC.DEFER_BLOCKING 0x0 ;  /* 0x0000000000007b1d */ /* 0x000fe20000010000 */
[----:B-1----:R-:W-:-:S04]  /*bb30*/  SHF.R.U32.HI R7, RZ, 0x2, R189 ;  /* 0x00000002ff077819 */ /* 0x002fc800000116bd */
[----:B------:R-:W-:Y:S02]  /*bb40*/  LOP3.LUT R7, R12, 0x7, R7, 0xf8, !PT ;  /* 0x000000070c077812 */ /* 0x000fe400078ef807 */
[----:B------:R-:W-:Y:S01]  /*bb50*/  MOV R12, 0x7f800000 ;  /* 0x7f800000000c7802 */ /* 0x000fe20000000f00 */
[----:B------:R3:W1:Y:S01]  /*bb60*/  LDS.128 R8, [R209+0x1800] ;  /* 0x00180000d1087984 */ /* 0x0006620000000c00 */
[----:B----4-:R-:W-:Y:S01]  /*bb70*/  @P4 FFMA.FTZ R12, R132, R13, R15 ;  /* 0x0000000d840c4223 */ /* 0x010fe2000001000f */
[----:B--2---:R-:W-:Y:S06]  /*bb80*/  @P0 BRA `(.L_x_3183) ;  /* 0x0000000000300947 */ /* 0x004fec0003800000 */
[----:B------:R-:W2:Y:S01]  /*bb90*/  LDCU.64 UR4, c[0x0][0x420] ;  /* 0x00008400ff0477ac */ /* 0x000ea20008000a00 */
[C---:B------:R-:W-:Y:S01]  /*bba0*/  VIADD R6, R7.reuse, 0x8 ;  /* 0x0000000807067836 */ /* 0x040fe20000000000 */
[----:B------:R-:W-:Y:S01]  /*bbb0*/  ISETP.GE.AND P2, PT, R7, UR7, PT ;  /* 0x0000000707007c0c */ /* 0x000fe2000bf46270 */
[----:B------:R-:W-:-:S03]  /*bbc0*/  UIADD3 UR10, UPT, UPT, UR11, UR13, URZ ;  /* 0x0000000d0b0a7290 */ /* 0x000fc6000fffe0ff */
[----:B------:R-:W-:-:S03]  /*bbd0*/  ISETP.GE.AND P1, PT, R6, UR7, PT ;  /* 0x0000000706007c0c */ /* 0x000fc6000bf26270 */
[----:B------:R-:W-:Y:S01]  /*bbe0*/  IMAD.U32 R0, RZ, RZ, UR10 ;  /* 0x0000000aff007e24 */ /* 0x000fe2000f8e00ff */
[----:B------:R-:W-:-:S04]  /*bbf0*/  IADD3 R3, P0, PT, R7, UR10, RZ ;  /* 0x0000000a07037c10 */ /* 0x000fc8000ff1e0ff */
[----:B------:R-:W-:Y:S02]  /*bc00*/  LEA.HI.X.SX32 R0, R0, RZ, 0x1, P0 ;  /* 0x000000ff00007211 */ /* 0x000fe400000f0eff */
[----:B--2---:R-:W-:-:S04]  /*bc10*/  LEA R6, P0, R3, UR4, 0x2 ;  /* 0x0000000403067c11 */ /* 0x004fc8000f8010ff */
[----:B------:R-:W-:-:S05]  /*bc20*/  LEA.HI.X R7, R3, UR5, R0, 0x2, P0 ;  /* 0x0000000503077c11 */ /* 0x000fca00080f1400 */
[----:B------:R2:W-:Y:S04]  /*bc30*/  @!P2 STG.E desc[UR22][R6.64], R12 ;  /* 0x0000000c0600a986 */ /* 0x0005e8000c101916 */
[----:B------:R2:W-:Y:S02]  /*bc40*/  @!P1 STG.E desc[UR22][R6.64+0x20], R2 ;  /* 0x0000200206009986 */ /* 0x0005e4000c101916 */
.L_x_3183:
[----:B------:R-:W-:Y:S05]  /*bc50*/  BSYNC.RECONVERGENT B0 ;  /* 0x0000000000007941 */ /* 0x000fea0003800200 */
.L_x_3182:
[----:B------:R-:W4:Y:S01]  /*bc60*/  LDCU.64 UR4, c[0x0][0x410] ;  /* 0x00008200ff0477ac */ /* 0x000f220008000a00 */
[----:B------:R-:W-:Y:S01]  /*bc70*/  IMAD.MOV.U32 R187, RZ, RZ, RZ ;  /* 0x000000ffffbb7224 */ /* 0x000fe200078e00ff */
[----:B------:R-:W-:Y:S01]  /*bc80*/  SHF.R.U32.HI R0, RZ, 0x3, R189 ;  /* 0x00000003ff007819 */ /* 0x000fe200000116bd */
[----:B---3--:R3:W1:Y:S01]  /*bc90*/  LDS.128 R20, [R209] ;  /* 0x00000000d1147984 */ /* 0x0086620000000c00 */
[----:B------:R-:W-:Y:S01]  /*bca0*/  BSSY.RECONVERGENT B0, `(.L_x_3184) ;  /* 0x0000020000007945 */ /* 0x000fe20003800200 */
[----:B--2---:R-:W-:Y:S01]  /*bcb0*/  IMAD.WIDE.U32 R12, R4, UR11, R186 ;  /* 0x0000000b040c7c25 */ /* 0x004fe2000f8e00ba */
[C---:B------:R-:W-:Y:S01]  /*bcc0*/  IADD3 R3, PT, PT, R0.reuse, 0x20, RZ ;  /* 0x0000002000037810 */ /* 0x040fe20007ffe0ff */
[----:B------:R3:W2:Y:S01]  /*bcd0*/  LDS.128 R16, [R209+0x2000] ;  /* 0x00200000d1107984 */ /* 0x0006a20000000c00 */
[----:B------:R-:W-:Y:S01]  /*bce0*/  ISETP.GE.AND P3, PT, R0, UR7, PT ;  /* 0x0000000700007c0c */ /* 0x000fe2000bf66270 */
[----:B------:R-:W-:Y:S01]  /*bcf0*/  IMAD R2, R5, UR11, R13 ;  /* 0x0000000b05027c24 */ /* 0x000fe2000f8e020d */
[----:B------:R-:W-:Y:S01]  /*bd00*/  IADD3 R12, P0, PT, R12, UR8, RZ ;  /* 0x000000080c0c7c10 */ /* 0x000fe2000ff1e0ff */
[C---:B------:R-:W-:Y:S01]  /*bd10*/  VIADD R6, R0.reuse, 0x10 ;  /* 0x0000001000067836 */ /* 0x040fe20000000000 */
[----:B------:R-:W-:Y:S01]  /*bd20*/  ISETP.GE.AND P1, PT, R3, UR7, PT ;  /* 0x0000000703007c0c */ /* 0x000fe2000bf26270 */
[----:B------:R-:W-:Y:S01]  /*bd30*/  VIADD R3, R0, 0x30 ;  /* 0x0000003000037836 */ /* 0x000fe20000000000 */
[----:B------:R-:W-:-:S02]  /*bd40*/  IADD3.X R13, PT, PT, R2, UR9, RZ, P0, !PT ;  /* 0x00000009020d7c10 */ /* 0x000fc400087fe4ff */
[----:B------:R-:W-:Y:S02]  /*bd50*/  ISETP.GE.AND P2, PT, R6, UR7, PT ;  /* 0x0000000706007c0c */ /* 0x000fe4000bf46270 */
[----:B----4-:R-:W-:Y:S01]  /*bd60*/  MOV R2, UR4 ;  /* 0x0000000400027c02 */ /* 0x010fe20008000f00 */
[----:B------:R-:W-:Y:S01]  /*bd70*/  IMAD.U32 R7, RZ, RZ, UR5 ;  /* 0x00000005ff077e24 */ /* 0x000fe2000f8e00ff */
[----:B------:R-:W-:-:S03]  /*bd80*/  ISETP.GE.AND P0, PT, R3, UR7, PT ;  /* 0x0000000703007c0c */ /* 0x000fc6000bf06270 */
[----:B------:R-:W-:Y:S02]  /*bd90*/  IMAD.WIDE.U32 R2, R2, UR6, R12 ;  /* 0x0000000602027c25 */ /* 0x000fe4000f8e000c */
[----:B------:R3:W4:Y:S02]  /*bda0*/  LDS.128 R12, [R209+0x4000] ;  /* 0x00400000d10c7984 */ /* 0x0007240000000c00 */
[----:B------:R-:W-:Y:S01]  /*bdb0*/  IMAD R7, R7, UR6, R3 ;  /* 0x0000000607077c24 */ /* 0x000fe2000f8e0203 */
        /* <DEDUP_REMOVED lines=11> */
[----:B------:R1:W-:Y:S04]  /*be70*/  @!P5 STG.E.128 desc[UR22][R26.64], R20 ;  /* 0x000000141a00d986 */ /* 0x0003e8000c101d16 */
[----:B--2---:R1:W-:Y:S04]  /*be80*/  @!P4 STG.E.128 desc[UR22][R26.64+0x80], R16 ;  /* 0x000080101a00c986 */ /* 0x0043e8000c101d16 */
[----:B----4-:R1:W-:Y:S02]  /*be90*/  @!P3 STG.E.128 desc[UR22][R26.64+0x100], R12 ;  /* 0x0001000c1a00b986 */ /* 0x0103e4000c101d16 */
.L_x_3185:
[----:B------:R-:W-:Y:S05]  /*bea0*/  BSYNC.RECONVERGENT B0 ;  /* 0x0000000000007941 */ /* 0x000fea0003800200 */
.L_x_3184:
[----:B-1----:R1:W1:Y:S01]  /*beb0*/  LDS.128 R20, [R209+0x800] ;  /* 0x00080000d1147984 */ /* 0x0022620000000c00 */
[----:B------:R-:W-:Y:S03]  /*bec0*/  BSSY.RECONVERGENT B0, `(.L_x_3186) ;  /* 0x0000016000007945 */ /* 0x000fe60003800200 */
[----:B--2---:R2:W1:Y:S04]  /*bed0*/  LDS.128 R16, [R209+0x2800] ;  /* 0x00280000d1107984 */ /* 0x0044680000000c00 */
[----:B----4-:R2:W4:Y:S01]  /*bee0*/  LDS.128 R12, [R209+0x4800] ;  /* 0x00480000d10c7984 */ /* 0x0105220000000c00 */
[----:B------:R-:W-:Y:S05]  /*bef0*/  @P2 BRA `(.L_x_3187) ;  /* 0x0000000000482947 */ /* 0x000fea0003800000 */
[----:B------:R-:W5:Y:S01]  /*bf00*/  LDCU UR6, c[0x0][0x440] ;  /* 0x00008800ff0677ac */ /* 0x000f620008000800 */
[----:B------:R-:W-:Y:S01]  /*bf10*/  IADD3 R25, P2, PT, R0, 0x10, RZ ;  /* 0x0000001000197810 */ /* 0x000fe20007f5e0ff */
[----:B------:R-:W-:Y:S01]  /*bf20*/  IMAD.MOV.U32 R26, RZ, RZ, R2 ;  /* 0x000000ffff1a7224 */ /* 0x000fe200078e0002 */
        /* <DEDUP_REMOVED lines=12> */
[----:B-1----:R1:W-:Y:S04]  /*bff0*/  @!P4 STG.E.128 desc[UR22][R28.64], R20 ;  /* 0x000000141c00c986 */ /* 0x0023e8000c101d16 */
[----:B------:R1:W-:Y:S04]  /*c000*/  @!P3 STG.E.128 desc[UR22][R28.64+0x80], R16 ;  /* 0x000080101c00b986 */ /* 0x0003e8000c101d16 */
[----:B----4-:R1:W-:Y:S02]  /*c010*/  @!P2 STG.E.128 desc[UR22][R28.64+0x100], R12 ;  /* 0x0001000c1c00a986 */ /* 0x0103e4000c101d16 */
.L_x_3187:
[----:B------:R-:W-:Y:S05]  /*c020*/  BSYNC.RECONVERGENT B0 ;  /* 0x0000000000007941 */ /* 0x000fea0003800200 */
.L_x_3186:
[----:B-1----:R1:W1:Y:S01]  /*c030*/  LDS.128 R20, [R209+0x1000] ;  /* 0x00100000d1147984 */ /* 0x0022620000000c00 */
[----:B------:R-:W-:Y:S03]  /*c040*/  BSSY.RECONVERGENT B0, `(.L_x_3188) ;  /* 0x0000016000007945 */ /* 0x000fe60003800200 */
[----:B------:R1:W1:Y:S04]  /*c050*/  LDS.128 R16, [R209+0x3000] ;  /* 0x00300000d1107984 */ /* 0x0002680000000c00 */
[----:B----4-:R4:W1:Y:S01]  /*c060*/  LDS.128 R12, [R209+0x5000] ;  /* 0x00500000d10c7984 */ /* 0x0108620000000c00 */
[----:B------:R-:W-:Y:S05]  /*c070*/  @P1 BRA `(.L_x_3189) ;  /* 0x0000000000481947 */ /* 0x000fea0003800000 */
[----:B------:R-:W5:Y:S01]  /*c080*/  LDCU UR6, c[0x0][0x440] ;  /* 0x00008800ff0677ac */ /* 0x000f620008000800 */
[----:B------:R-:W-:Y:S01]  /*c090*/  IADD3 R25, P1, PT, R0, 0x20, RZ ;  /* 0x0000002000197810 */ /* 0x000fe20007f3e0ff */
[----:B------:R-:W-:Y:S01]  /*c0a0*/  IMAD.MOV.U32 R26, RZ, RZ, R2 ;  /* 0x000000ffff1a7224 */ /* 0x000fe200078e0002 */
[----:B------:R-:W2:Y:S03]  /*c0b0*/  LDCU.64 UR4, c[0x0][0x3f0] ;  /* 0x00007e00ff0477ac */ /* 0x000ea60008000a00 */
        /* <DEDUP_REMOVED lines=9> */
[----:B--2---:R-:W-:-:S04]  /*c150*/  LEA R28, P4, R26, UR4, 0x1 ;  /* 0x000000041a1c7c11 */ /* 0x004fc8000f8808ff */
[----:B------:R-:W-:-:S05]  /*c160*/  LEA.HI.X R29, R26, UR5, R24, 0x1, P4 ;  /* 0x000000051a1d7c11 */ /* 0x000fca000a0f0c18 */
[----:B-1----:R1:W-:Y:S04]  /*c170*/  @!P3 STG.E.128 desc[UR22][R28.64], R20 ;  /* 0x000000141c00b986 */ /* 0x0023e8000c101d16 */
[----:B------:R1:W-:Y:S04]  /*c180*/  @!P2 STG.E.128 desc[UR22][R28.64+0x80], R16 ;  /* 0x000080101c00a986 */ /* 0x0003e8000c101d16 */
[----:B------:R1:W-:Y:S02]  /*c190*/  @!P1 STG.E.128 desc[UR22][R28.64+0x100], R12 ;  /* 0x0001000c1c009986 */ /* 0x0003e4000c101d16 */
.L_x_3189:
[----:B------:R-:W-:Y:S05]  /*c1a0*/  BSYNC.RECONVERGENT B0 ;  /* 0x0000000000007941 */ /* 0x000fea0003800200 */
.L_x_3188:
[----:B-1----:R1:W1:Y:S01]  /*c1b0*/  LDS.128 R12, [R209+0x3800] ;  /* 0x00380000d10c7984 */ /* 0x0022620000000c00 */
[----:B------:R-:W-:Y:S05]  /*c1c0*/  @P0 EXIT ;  /* 0x000000000000094d */ /* 0x000fea0003800000 */
[----:B------:R1:W2:Y:S01]  /*c1d0*/  LDS.128 R16, [R209+0x5800] ;  /* 0x00580000d1107984 */ /* 0x0002a20000000c00 */
[----:B------:R-:W5:Y:S01]  /*c1e0*/  LDCU UR6, c[0x0][0x440] ;  /* 0x00008800ff0677ac */ /* 0x000f620008000800 */
[----:B------:R-:W-:Y:S01]  /*c1f0*/  IADD3 R3, P0, PT, R0, 0x30, RZ ;  /* 0x0000003000037810 */ /* 0x000fe20007f1e0ff */
[----:B------:R-:W-:Y:S01]  /*c200*/  IMAD.MOV.U32 R6, RZ, RZ, R2 ;  /* 0x000000ffff067224 */ /* 0x000fe200078e0002 */
[----:B------:R-:W3:Y:S03]  /*c210*/  LDCU.64 UR4, c[0x0][0x3f0] ;  /* 0x00007e00ff0477ac */ /* 0x000ee60008000a00 */
[----:B------:R-:W-:Y:S02]  /*c220*/  IMAD.X R21, RZ, RZ, RZ, P0 ;  /* 0x000000ffff157224 */ /* 0x000fe400000e06ff */
[----:B------:R-:W-:-:S04]  /*c230*/  IMAD.WIDE.U32 R6, R3, R4, R6 ;  /* 0x0000000403067225 */ /* 0x000fc800078e0006 */
[----:B------:R-:W-:-:S04]  /*c240*/  IMAD R0, R21, R4, RZ ;  /* 0x0000000415007224 */ /* 0x000fc800078e02ff */
[----:B------:R-:W-:Y:S01]  /*c250*/  IMAD R0, R3, R5, R0 ;  /* 0x0000000503007224 */ /* 0x000fe200078e0200 */
[----:B-----5:R-:W-:Y:S02]  /*c260*/  ISETP.GE.AND P2, PT, R186, UR6, PT ;  /* 0x00000006ba007c0c */ /* 0x020fe4000bf46270 */
[----:B------:R-:W-:Y:S01]  /*c270*/  ISETP.GE.AND P1, PT, R206, UR6, PT ;  /* 0x00000006ce007c0c */ /* 0x000fe2000bf26270 */
[----:B------:R-:W-:Y:S01]  /*c280*/  IMAD.IADD R0, R0, 0x1, R7 ;  /* 0x0000000100007824 */ /* 0x000fe200078e0207 */
[----:B------:R-:W-:Y:S02]  /*c290*/  ISETP.GE.AND P0, PT, R204, UR6, PT ;  /* 0x00000006cc007c0c */ /* 0x000fe4000bf06270 */
[----:B---3--:R-:W-:-:S04]  /*c2a0*/  LEA R2, P3, R6, UR4, 0x1 ;  /* 0x0000000406027c11 */ /* 0x008fc8000f8608ff */
[----:B------:R-:W-:-:S05]  /*c2b0*/  LEA.HI.X R3, R6, UR5, R0, 0x1, P3 ;  /* 0x0000000506037c11 */ /* 0x000fca00098f0c00 */
[----:B------:R3:W-:Y:S04]  /*c2c0*/  @!P2 STG.E.128 desc[UR22][R2.64], R8 ;  /* 0x000000080200a986 */ /* 0x0007e8000c101d16 */
[----:B-1----:R3:W-:Y:S01]  /*c2d0*/  @!P1 STG.E.128 desc[UR22][R2.64+0x80], R12 ;  /* 0x0000800c02009986 */ /* 0x0027e2000c101d16 */
[----:B------:R-:W-:Y:S05]  /*c2e0*/  @P0 EXIT ;  /* 0x000000000000094d */ /* 0x000fea0003800000 */
[----:B--2---:R-:W-:Y:S01]  /*c2f0*/  STG.E.128 desc[UR22][R2.64+0x100], R16 ;  /* 0x0001001002007986 */ /* 0x004fe2000c101d16 */
[----:B------:R-:W-:Y:S05]  /*c300*/  EXIT ;  /* 0x000000000000794d */ /* 0x000fea0003800000 */
.L_x_3190:
        /* <DEDUP_REMOVED lines=15> */
.L_x_6907:


//--------------------- .text._ZN5flash24flash_fwd_splitkv_kernelI23Flash_fwd_kernel_traitsILi192ELi64ELi64ELi4ELb0ELb0EN7cutlass6half_tE19Flash_kernel_traitsILi192ELi64ELi64ELi4ES3_EELb0ELb0ELb1ELb0ELb0ELb1ELb0ELb0EEEvNS_16Flash_fwd_paramsE --------------------------
	.section	.text._ZN5flash24flash_fwd_splitkv_kernelI23Flash_fwd_kernel_traitsILi192ELi64ELi64ELi4ELb0ELb0EN7cutlass6half_tE19Flash_kernel_traitsILi192ELi64ELi64ELi4ES3_EELb0ELb0ELb1ELb0ELb0ELb1ELb0ELb0EEEvNS_16Flash_fwd_paramsE,"ax",@progbits
	.align	128
        .global         _ZN5flash24flash_fwd_splitkv_kernelI23Flash_fwd_kernel_traitsILi192ELi64ELi64ELi4ELb0ELb0EN7cutlass6half_tE19Flash_kernel_traitsILi192ELi64ELi64ELi4ES3_EELb0ELb0ELb1ELb0ELb0ELb1ELb0ELb0EEEvNS_16Flash_fwd_paramsE
        .type           _ZN5flash24flash_fwd_splitkv_kernelI23Flash_fwd_kernel_traitsILi192ELi64ELi64ELi4ELb0ELb0EN7cutlass6half_tE19Flash_kernel_traitsILi192ELi64ELi64ELi4ES3_EELb0ELb0ELb1ELb0ELb0ELb1ELb0ELb0EEEvNS_16Flash_fwd_paramsE,@function
        .size           _ZN5flash24flash_fwd_splitkv_kernelI23Flash_fwd_kernel_traitsILi192ELi64ELi64ELi4ELb0ELb0EN7cutlass6half_tE19Flash_kernel_traitsILi192ELi64ELi64ELi4ES3_EELb0ELb0ELb1ELb0ELb0ELb1ELb0ELb0EEEvNS_16Flash_fwd_paramsE,(.L_x_6908 - _ZN5flash24flash_fwd_splitkv_kernelI23Flash_fwd_kernel_traitsILi192ELi64ELi64ELi4ELb0ELb0EN7cutlass6half_tE19Flash_kernel_traitsILi192ELi64ELi64ELi4ES3_EELb0ELb0ELb1ELb0ELb0ELb1ELb0ELb0EEEvNS_16Flash_fwd_paramsE)
        .other          _ZN5flash24flash_fwd_splitkv_kernelI23Flash_fwd_kernel_traitsILi192ELi64ELi64ELi4ELb0ELb0EN7cutlass6half_tE19Flash_kernel_traitsILi192ELi64ELi64ELi4ES3_EELb0ELb0ELb1ELb0ELb0ELb1ELb0ELb0EEEvNS_16Flash_fwd_paramsE,@"STO_CUDA_ENTRY STV_DEFAULT"
_ZN5flash24flash_fwd_splitkv_kernelI23Flash_fwd_kernel_traitsILi192ELi64ELi64ELi4ELb0ELb0EN7cutlass6half_tE19Flash_kernel_traitsILi192ELi64ELi64ELi4ES3_EELb0ELb0ELb1ELb0ELb0ELb1ELb0ELb0EEEvNS_16Flash_fwd_paramsE:
.text._ZN5flash24flash_fwd_splitkv_kernelI23Flash_fwd_kernel_traitsILi192ELi64ELi64ELi4ELb0ELb0EN7cutlass6half_tE19Flash_kernel_traitsILi192ELi64ELi64ELi4ES3_EELb0ELb0ELb1ELb0ELb0ELb1ELb0ELb0EEEvNS_16Flash_fwd_paramsE:
        /* <DEDUP_REMOVED lines=71> */
.L_x_3191:
        /* <DEDUP_REMOVED lines=75> */
.L_x_3194:
[----:B------:R-:W-:Y:S05]  /*0920*/  BSYNC.RECONVERGENT B0 ;  /* 0x0000000000007941 */ /* 0x000fea0003800200 */
.L_x_3193:
        /* <DEDUP_REMOVED lines=20> */
.L_x_3196:
[----:B------:R-:W-:Y:S05]  /*0a70*/  BSYNC.RECONVERGENT B0 ;  /* 0x0000000000007941 */ /* 0x000fea0003800200 */
.L_x_3195:
        /* <DEDUP_REMOVED lines=20> */
.L_x_3198:
[----:B------:R-:W-:Y:S05]  /*0bc0*/  BSYNC.RECONVERGENT B0 ;  /* 0x0000000000007941 */ /* 0x000fea0003800200 */
.L_x_3197:
        /* <DEDUP_REMOVED lines=19> */
.L_x_3200:
[----:B------:R-:W-:Y:S05]  /*0d00*/  BSYNC.RECONVERGENT B0 ;  /* 0x0000000000007941 */ /* 0x000fea0003800200 */
.L_x_3199:
        /* <DEDUP_REMOVED lines=21> */
.L_x_3192:
        /* <DEDUP_REMOVED lines=13> */
.L_x_3201:
        /* <DEDUP_REMOVED lines=100> */
.L_x_3202:
        /* <DEDUP_REMOVED lines=15> */
.L_x_3204:
[----:B------:R-:W1:Y:S01]  /*1660*/  LDCU.64 UR10, c[0x0][0x3b8] ;  /* 0x00007700ff0a77ac */ /* 0x000e620008000a00 */
[----:B------:R-:W-:-:S04]  /*1670*/  UIADD3 UR15, UPT, UPT, UR6, UR16, URZ ;  /* 0x00000010060f7290 */ /* 0x000fc8000fffe0ff */
[----:B-1----:R-:W-:Y:S02]  /*1680*/  UIMAD.WIDE.U32 UR4, UR15, UR10, URZ ;  /* 0x0000000a0f0472a5 */ /* 0x002fe4000f8e00ff */
[----:B------:R-:W-:-:S04]  /*1690*/  UIMAD UR15, UR15, UR11, URZ ;  /* 0x0000000b0f0f72a4 */ /* 0x000fc8000f8e02ff */
[----:B------:R-:W-:Y:S01]  /*16a0*/  UIADD3 UR15, UPT, UPT, UR5, UR15, URZ ;  /* 0x0000000f050f7290 */ /* 0x000fe2000fffe0ff */
[----:B------:R-:W-:-:S11]  /*16b0*/  UMOV UR14, UR4 ;  /* 0x00000004000e7c82 */ /* 0x000fd60008000000 */
.L_x_3205:
        /* <DEDUP_REMOVED lines=15> */
.L_x_3206:
[----:B------:R-:W1:Y:S01]  /*17b0*/  LDCU.64 UR8, c[0x0][0x3c0] ;  /* 0x00007800ff0877ac */ /* 0x000e620008000a00 */
[----:B------:R-:W-:-:S04]  /*17c0*/  UIADD3 UR6, UPT, UPT, UR6, UR16, URZ ;  /* 0x0000001006067290 */ /* 0x000fc8000fffe0ff */
[----:B-1----:R-:W-:Y:S02]  /*17d0*/  UIMAD.WIDE.U32 UR4, UR6, UR8, URZ ;  /* 0x00000008060472a5 */ /* 0x002fe4000f8e00ff */
[----:B------:R-:W-:-:S04]  /*17e0*/  UIMAD UR6, UR6, UR9, URZ ;  /* 0x00000009060672a4 */ /* 0x000fc8000f8e02ff */
[----:B------:R-:W-:-:S03]  /*17f0*/  UIADD3 UR5, UPT, UPT, UR5, UR6, URZ ;  /* 0x0000000605057290 */ /* 0x000fc6000fffe0ff */
[----:B------:R-:W-:-:S09]  /*1800*/  UMOV UR6, UR4 ;  /* 0x0000000400067c82 */ /* 0x000fd20008000000 */
.L_x_3207:
        /* <DEDUP_REMOVED lines=52> */
.L_x_3203:
        /* <DEDUP_REMOVED lines=79> */
.L_x_3210:
[----:B------:R2:W-:Y:S02]  /*2040*/  STS.128 [R211+0x4000], RZ ;  /* 0x004000ffd3007388 */ /* 0x0005e40000000c00 */
.L_x_3209:
[----:B------:R-:W-:Y:S05]  /*2050*/  BSYNC.RECONVERGENT B0 ;  /* 0x0000000000007941 */ /* 0x000fea0003800200 */
.L_x_3208:
        /* <DEDUP_REMOVED lines=36> */
.L_x_3213:
[----:B------:R3:W-:Y:S02]  /*22a0*/  STS.128 [R211+0x4800], RZ ;  /* 0x004800ffd3007388 */ /* 0x0007e40000000c00 */
.L_x_3212:
[----:B------:R-:W-:Y:S05]  /*22b0*/  BSYNC.RECONVERGENT B0 ;  /* 0x0000000000007941 */ /* 0x000fea0003800200 */
.L_x_3211:
        /* <DEDUP_REMOVED lines=36> */
.L_x_3216:
[----:B------:R3:W-:Y:S02]  /*2500*/  STS.128 [R211+0x5000], RZ ;  /* 0x005000ffd3007388 */ /* 0x0007e40000000c00 */
.L_x_3215:
[----:B------:R-:W-:Y:S05]  /*2510*/  BSYNC.RECONVERGENT B0 ;  /* 0x0000000000007941 */ /* 0x000fea0003800200 */
.L_x_3214:
        /* <DEDUP_REMOVED lines=35> */
.L_x_3219:
[----:B------:R2:W-:Y:S02]  /*2750*/  STS.128 [R211+0x5800], RZ ;  /* 0x005800ffd3007388 */ /* 0x0005e40000000c00 */
.L_x_3218:
[----:B------:R-:W-:Y:S05]  /*2760*/  BSYNC.RECONVERGENT B0 ;  /* 0x0000000000007941 */ /* 0x000fea0003800200 */
.L_x_3217:
        /* <DEDUP_REMOVED lines=28> */
.L_x_3222:
[----:B------:R2:W-:Y:S02]  /*2930*/  STS.128 [R211+0xa000], RZ ;  /* 0x00a000ffd3007388 */ /* 0x0005e40000000c00 */
.L_x_3221:
[----:B------:R-:W-:Y:S05]  /*2940*/  BSYNC.RECONVERGENT B0 ;  /* 0x0000000000007941 */ /* 0x000fea0003800200 */
.L_x_3220:
        /* <DEDUP_REMOVED lines=29> */
.L_x_3225:
[----:B------:R2:W-:Y:S02]  /*2b20*/  STS.128 [R211+0xa800], RZ ;  /* 0x00a800ffd3007388 */ /* 0x0005e40000000c00 */
.L_x_3224:
[----:B------:R-:W-:Y:S05]  /*2b30*/  BSYNC.RECONVERGENT B0 ;  /* 0x0000000000007941 */ /* 0x000fea0003800200 */
.L_x_3223:
        /* <DEDUP_REMOVED lines=27> */
.L_x_3228:
[----:B------:R2:W-:Y:S02]  /*2cf0*/  STS.128 [R211+0xb000], RZ ;  /* 0x00b000ffd3007388 */ /* 0x0005e40000000c00 */
.L_x_3227:
[----:B------:R-:W-:Y:S05]  /*2d00*/  BSYNC.RECONVERGENT B0 ;  /* 0x0000000000007941 */ /* 0x000fea0003800200 */
.L_x_3226:
        /* <DEDUP_REMOVED lines=26> */
.L_x_3230:
[----:B------:R-:W-:Y:S05]  /*2eb0*/  BSYNC.RECONVERGENT B0 ;  /* 0x0000000000007941 */ /* 0x000fea0003800200 */
.L_x_3229:
        /* <DEDUP_REMOVED lines=42> */
.L_x_3233:
[----:B------:R2:W-:Y:S01]  /*3160*/  STS.128 [R211+0x10000], RZ ;  /* 0x010000ffd3007388 */ /* 0x0005e20000000c00 */
[----:B------:R-:W-:Y:S05]  /*3170*/  BRA `(.L_x_3234) ;  /* 0x00000000000c7947 */ /* 0x000fea0003800000 */
.L_x_3232:
[----:B------:R1:W-:Y:S04]  /*3180*/  STS.128 [R211+0xc000], RZ ;  /* 0x00c000ffd3007388 */ /* 0x0003e80000000c00 */
[----:B------:R1:W-:Y:S04]  /*3190*/  STS.128 [R211+0xe000], RZ ;  /* 0x00e000ffd3007388 */ /* 0x0003e80000000c00 */
[----:B------:R1:W-:Y:S02]  /*31a0*/  STS.128 [R211+0x10000], RZ ;  /* 0x010000ffd3007388 */ /* 0x0003e40000000c00 */
.L_x_3234:
[----:B------:R-:W-:Y:S05]  /*31b0*/  BSYNC.RECONVERGENT B0 ;  /* 0x0000000000007941 */ /* 0x000fea0003800200 */
.L_x_3231:
        /* <DEDUP_REMOVED lines=32> */
.L_x_3237:
[----:B------:R1:W-:Y:S02]  /*33c0*/  STS.128 [R211+0x10800], RZ ;  /* 0x010800ffd3007388 */ /* 0x0003e40000000c00 */
.L_x_3236:
[----:B------:R-:W-:Y:S05]  /*33d0*/  BSYNC.RECONVERGENT B0 ;  /* 0x0000000000007941 */ /* 0x000fea0003800200 */
.L_x_3235:
        /* <DEDUP_REMOVED lines=30> */
.L_x_3240:
[----:B------:R1:W-:Y:S02]  /*35c0*/  STS.128 [R211+0x11000], RZ ;  /* 0x011000ffd3007388 */ /* 0x0003e40000000c00 */
.L_x_3239:
[----:B------:R-:W-:Y:S05]  /*35d0*/  BSYNC.RECONVERGENT B0 ;  /* 0x0000000000007941 */ /* 0x000fea0003800200 */
.L_x_3238:
        /* <DEDUP_REMOVED lines=37> */
.L_x_3243:
[----:B------:R1:W-:Y:S02]  /*3830*/  STS.128 [R211+0x11800], RZ ;  /* 0x011800ffd3007388 */ /* 0x0003e40000000c00 */
.L_x_3242:
[----:B------:R-:W-:Y:S05]  /*3840*/  BSYNC.RECONVERGENT B0 ;  /* 0x0000000000007941 */ /* 0x000fea0003800200 */
.L_x_3241:
[----:B------:R-:W-:Y:S01]  /*3850*/  LOP3.LUT R3, R0, R3, RZ, 0x3c, !PT ;  /* 0x0000000300037212 */ /* 0x000fe200078e3cff */
[----:B------:R-:W5:Y:S01]  /*3860*/  LDCU UR4, c[0x0][0x50c] ;  /* 0x0000a180ff0477ac */ /* 0x000f620008000800 */
[----:B------:R-:W-:Y:S01]  /*3870*/  IADD3 R5, PT, PT, R5, R76, RZ ;  /* 0x0000004c05057210 */ /* 0x000fe20007ffe0ff */
[----:B------:R-:W0:Y:S01]  /*3880*/  LDGDEPBAR ;  /* 0x00000000000079af */ /* 0x000e220000000000 */
[----:B------:R-:W-:Y:S01]  /*3890*/  LOP3.LUT R0, R77, 0x400, RZ, 0xc0, !PT ;  /* 0x000004004d007812 */ /* 0x000fe200078ec0ff */
[----:B------:R-:W-:Y:S01]  /*38a0*/  UISETP.NE.AND UP1, UPT, UR18, 0x1, UPT ;  /* 0x000000011200788c */ /* 0x000fe2000bf25270 */
        /* <DEDUP_REMOVED lines=9> */
[----:B---3--:R-:W4:Y:S01]  /*3940*/  LDSM.16.M88.4 R12, [R81+UR6+0x6800] ;  /* 0x00680006510c783b */ /* 0x008f220008000200 */
[-C--:B------:R-:W-:Y:S02]  /*3950*/  IADD3 R80, PT, PT, R82, R73.reuse, RZ ;  /* 0x0000004952507210 */ /* 0x080fe40007ffe0ff */
[----:B------:R-:W-:Y:S01]  /*3960*/  IADD3 R3, PT, PT, R2, R73, RZ ;  /* 0x0000004902037210 */ /* 0x000fe20007ffe0ff */
[----:B------:R-:W3:Y:S01]  /*3970*/  LDSM.16.M88.4 R56, [R81+UR6+0x7000] ;  /* 0x007000065138783b */ /* 0x000ee20008000200 */
[----:B------:R-:W-:-:S03]  /*3980*/  MOV R79, 0x40 ;  /* 0x00000040004f7802 */ /* 0x000fc60000000f00 */
        /* <DEDUP_REMOVED lines=8> */
[----:B------:R-:W5:Y:S04]  /*3a10*/  LDSM.16.M88.4 R8, [R3+0x6800] ;  /* 0x006800000308783b */ /* 0x000f680000000200 */
[----:B-1----:R-:W1:Y:S04]  /*3a20*/  LDSM.16.M88.4 R4, [R3+0x7000] ;  /* 0x007000000304783b */ /* 0x002e680000000200 */
[----:B------:R-:W1:Y:S04]  /*3a30*/  LDSM.16.M88.4 R68, [R3+0x7800] ;  /* 0x007800000344783b */ /* 0x000e680000000200 */
[----:B------:R-:W-:Y:S01]  /*3a40*/  LDSM.16.M88.4 R44, [R2+0x6000] ;  /* 0x00600000022c783b */ /* 0x000fe20000000200 */
[C---:B--2---:R-:W-:Y:S03]  /*3a50*/  HMMA.16816.F32 R24, R48.reuse, R20, RZ ;  /* 0x000000143018723c */ /* 0x044fe600000018ff */
[----:B------:R-:W-:Y:S04]  /*3a60*/  LDSM.16.M88.4 R40, [R2+0x6800] ;  /* 0x006800000228783b */ /* 0x000fe80000000200 */
[----:B------:R-:W-:Y:S01]  /*3a70*/  LDSM.16.M88.4 R36, [R2+0x7000] ;  /* 0x007000000224783b */ /* 0x000fe20000000200 */
[C---:B----4-:R-:W-:Y:S03]  /*3a80*/  HMMA.16816.F32 R16, R48.reuse, R12, RZ ;  /* 0x0000000c3010723c */ /* 0x050fe600000018ff */
[----:B------:R-:W-:Y:S05]  /*3a90*/  LDSM.16.M88.4 R72, [R78] ;  /* 0x000000004e48783b */ /* 0x000fea0000000200 */
        /* <DEDUP_REMOVED lines=14> */
[C---:B------:R-:W-:Y:S01]  /*3b80*/  HMMA.16816.F32 R56, R64.reuse, R6, R56 ;  /* 0x000000064038723c */ /* 0x040fe20000001838 */
[----:B------:R-:W1:Y:S07]  /*3b90*/  LDSM.16.M88.4 R4, [R0+0x6800] ;  /* 0x006800000004783b */ /* 0x000e6e0000000200 */
        /* <DEDUP_REMOVED lines=10> */
[C---:B------:R-:W-:Y:S08]  /*3c40*/  HMMA.16816.F32 R60, R28.reuse, R36, R60 ;  /* 0x000000241c3c723c */ /* 0x040ff0000000183c */
[C---:B------:R-:W-:Y:S01]  /*3c50*/  HMMA.16816.F32 R56, R28.reuse, R38, R56 ;  /* 0x000000261c38723c */ /* 0x040fe20000001838 */
[----:B------:R-:W-:Y:S07]  /*3c60*/  LDSM.16.M88.4 R36, [R81+UR6+0x8800] ;  /* 0x008800065124783b */ /* 0x000fee0008000200 */
[C---:B---3--:R-:W-:Y:S08]  /*3c70*/  HMMA.16816.F32 R52, R28.reuse, R32, R52 ;  /* 0x000000201c34723c */ /* 0x048ff00000001834 */
[----:B------:R-:W-:Y:S01]  /*3c80*/  HMMA.16816.F32 R48, R28, R34, R48 ;  /* 0x000000221c30723c */ /* 0x000fe20000001830 */
[----:B------:R-:W3:Y:S04]  /*3c90*/  LDSM.16.M88.4 R32, [R81+UR6+0x9000] ;  /* 0x009000065120783b */ /* 0x000ee80008000200 */
[----:B------:R-:W3:Y:S03]  /*3ca0*/  LDSM.16.M88.4 R28, [R81+UR6+0x9800] ;  /* 0x00980006511c783b */ /* 0x000ee60008000200 */
[C---:B----4-:R-:W-:Y:S08]  /*3cb0*/  HMMA.16816.F32 R24, R72.reuse, R8, R24 ;  /* 0x000000084818723c */ /* 0x050ff00000001818 */
[C---:B------:R-:W-:Y:S01]  /*3cc0*/  HMMA.16816.F32 R20, R72.reuse, R10, R20 ;  /* 0x0000000a4814723c */ /* 0x040fe20000001814 */
[----:B------:R-:W-:Y:S07]  /*3cd0*/  LDSM.16.M88.4 R8, [R80+0x2000] ;  /* 0x002000005008783b */ /* 0x000fee0000000200 */
[C---:B-1----:R-:W-:Y:S08]  /*3ce0*/  HMMA.16816.F32 R16, R72.reuse, R4, R16 ;  /* 0x000000044810723c */ /* 0x042ff00000001810 */
[C---:B------:R-:W-:Y:S01]  /*3cf0*/  HMMA.16816.F32 R12, R72.reuse, R6, R12 ;  /* 0x00000006480c723c */ /* 0x040fe2000000180c */
[----:B------:R-:W1:Y:S07]  /*3d00*/  LDSM.16.M88.4 R4, [R3+0x8000] ;  /* 0x008000000304783b */ /* 0x000e6e0000000200 */
[C---:B-----5:R-:W-:Y:S08]  /*3d10*/  HMMA.16816.F32 R52, R72.reuse, R64, R52 ;  /* 0x000000404834723c */ /* 0x060ff00000001834 */
[C---:B------:R-:W-:Y:S08]  /*3d20*/  HMMA.16816.F32 R60, R72.reuse, R68, R60 ;  /* 0x00000044483c723c */ /* 0x040ff0000000183c */
[C---:B------:R-:W-:Y:S01]  /*3d30*/  HMMA.16816.F32 R56, R72.reuse, R70, R56 ;  /* 0x000000464838723c */ /* 0x040fe20000001838 */
[----:B------:R-:W-:Y:S07]  /*3d40*/  LDSM.16.M88.4 R68, [R3+0x9000] ;  /* 0x009000000344783b */ /* 0x000fee0000000200 */
[----:B------:R-:W-:Y:S01]  /*3d50*/  HMMA.16816.F32 R64, R72, R66, R48 ;  /* 0x000000424840723c */ /* 0x000fe20000001830 */
[----:B------:R-:W4:Y:S04]  /*3d60*/  LDSM.16.M88.4 R48, [R3+0x8800] ;  /* 0x008800000330783b */ /* 0x000f280000000200 */
[----:B------:R-:W-:Y:S03]  /*3d70*/  LDSM.16.M88.4 R72, [R79+0x4000] ;  /* 0x004000004f48783b */ /* 0x000fe60000000200 */
[C---:B--2---:R-:W-:Y:S08]  /*3d80*/  HMMA.16816.F32 R24, R44.reuse, R40, R24 ;  /* 0x000000282c18723c */ /* 0x044ff00000001818 */
[C---:B------:R-:W-:Y:S01]  /*3d90*/  HMMA.16816.F32 R20, R44.reuse, R42, R20 ;  /* 0x0000002a2c14723c */ /* 0x040fe20000001814 */
[----:B------:R-:W2:Y:S07]  /*3da0*/  LDSM.16.M88.4 R40, [R3+0x9800] ;  /* 0x009800000328783b */ /* 0x000eae0000000200 */
[C---:B---3--:R-:W-:Y:S08]  /*3db0*/  HMMA.16816.F32 R60, R44.reuse, R32, R60 ;  /* 0x000000202c3c723c */ /* 0x048ff0000000183c */
[C---:B------:R-:W-:Y:S01]  /*3dc0*/  HMMA.16816.F32 R56, R44.reuse, R34, R56 ;  /* 0x000000222c38723c */ /* 0x040fe20000001838 */
[----:B------:R-:W-:Y:S07]  /*3dd0*/  LDSM.16.M88.4 R32, [R79+0x2000] ;  /* 0x002000004f20783b */ /* 0x000fee0000000200 */
[C---:B------:R-:W-:Y:S08]  /*3de0*/  HMMA.16816.F32 R52, R44.reuse, R28, R52 ;  /* 0x0000001c2c34723c */ /* 0x040ff00000001834 */
[C---:B------:R-:W-:Y:S01]  /*3df0*/  HMMA.16816.F32 R64, R44.reuse, R30, R64 ;  /* 0x0000001e2c40723c */ /* 0x040fe20000001840 */
[----:B------:R-:W3:Y:S07]  /*3e00*/  LDSM.16.M88.4 R28, [R2+0x8000] ;  /* 0x00800000021c783b */ /* 0x000eee0000000200 */
[C---:B------:R-:W-:Y:S08]  /*3e10*/  HMMA.16816.F32 R16, R44.reuse, R36, R16 ;  /* 0x000000242c10723c */ /* 0x040ff00000001810 */
[----:B------:R-:W-:Y:S01]  /*3e20*/  HMMA.16816.F32 R12, R44, R38, R12 ;  /* 0x000000262c0c723c */ /* 0x000fe2000000180c */
[----:B------:R-:W5:Y:S04]  /*3e30*/  LDSM.16.M88.4 R36, [R2+0x9000] ;  /* 0x009000000224783b */ /* 0x000f680000000200 */
[----:B------:R-:W-:Y:S03]  /*3e40*/  LDSM.16.M88.4 R44, [R2+0x9800] ;  /* 0x00980000022c783b */ /* 0x000fe60000000200 */
[C---:B-1----:R-:W-:Y:S08]  /*3e50*/  HMMA.16816.F32 R24, R8.reuse, R4, R24 ;  /* 0x000000040818723c */ /* 0x042ff00000001818 */
[C---:B------:R-:W-:Y:S01]  /*3e60*/  HMMA.16816.F32 R20, R8.reuse, R6, R20 ;  /* 0x000000060814723c */ /* 0x040fe20000001814 */
[----:B------:R-:W1:Y:S07]  /*3e70*/  LDSM.16.M88.4 R4, [R2+0x8800] ;  /* 0x008800000204783b */ /* 0x000e6e0000000200 */
[C---:B----4-:R-:W-:Y:S08]  /*3e80*/  HMMA.16816.F32 R16, R8.reuse, R48, R16 ;  /* 0x000000300810723c */ /* 0x050ff00000001810 */
        /* <DEDUP_REMOVED lines=8> */
[C---:B---3--:R-:W-:Y:S08]  /*3f10*/  HMMA.16816.F32 R24, R32.reuse, R28, R24 ;  /* 0x0000001c2018723c */ /* 0x048ff00000001818 */
[C---:B------:R-:W-:Y:S01]  /*3f20*/  HMMA.16816.F32 R20, R32.reuse, R30, R20 ;  /* 0x0000001e2014723c */ /* 0x040fe20000001814 */
[----:B------:R-:W3:Y:S07]  /*3f30*/  LDSM.16.M88.4 R28, [R0+0x8800] ;  /* 0x00880000001c783b */ /* 0x000eee0000000200 */
[C---:B-----5:R-:W-:Y:S01]  /*3f40*/  HMMA.16816.F32 R68, R32.reuse, R36, R60 ;  /* 0x000000242044723c */ /* 0x060fe2000000183c */
[----:B------:R-:W4:Y:S07]  /*3f50*/  LDSM.16.M88.4 R60, [R82+0x4000] ;  /* 0x00400000523c783b */ /* 0x000f2e0000000200 */
[C---:B-1----:R-:W-:Y:S08]  /*3f60*/  HMMA.16816.F32 R16, R32.reuse, R4, R16 ;  /* 0x000000042010723c */ /* 0x042ff00000001810 */
[C---:B------:R-:W-:Y:S01]  /*3f70*/  HMMA.16816.F32 R12, R32.reuse, R6, R12 ;  /* 0x00000006200c723c */ /* 0x040fe2000000180c */
[----:B------:R-:W1:Y:S07]  /*3f80*/  LDSM.16.M88.4 R4, [R0+0x9000] ;  /* 0x009000000004783b */ /* 0x000e6e0000000200 */
[C---:B------:R-:W-:Y:S01]  /*3f90*/  HMMA.16816.F32 R56, R32.reuse, R38, R56 ;  /* 0x000000262038723c */ /* 0x040fe20000001838 */
[----:B------:R-:W-:Y:S07]  /*3fa0*/  LDSM.16.M88.4 R36, [R3+0xa000] ;  /* 0x00a000000324783b */ /* 0x000fee0000000200 */
[C---:B------:R-:W-:Y:S08]  /*3fb0*/  HMMA.16816.F32 R52, R32.reuse, R44, R52 ;  /* 0x0000002c2034723c */ /* 0x040ff00000001834 */
[----:B------:R-:W-:Y:S01]  /*3fc0*/  HMMA.16816.F32 R64, R32, R46, R64 ;  /* 0x0000002e2040723c */ /* 0x000fe20000001840 */
[----:B------:R-:W5:Y:S04]  /*3fd0*/  LDSM.16.M88.4 R32, [R0+0x9800] ;  /* 0x009800000020783b */ /* 0x000f680000000200 */
[----:B------:R-:W5:Y:S03]  /*3fe0*/  LDSM.16.M88.4 R44, [R80+0x4000] ;  /* 0x00400000502c783b */ /* 0x000f660000000200 */
[C---:B--2---:R-:W-:Y:S08]  /*3ff0*/  HMMA.16816.F32 R24, R40.reuse, R8, R24 ;  /* 0x000000082818723c */ /* 0x044ff00000001818 */
[C---:B------:R-:W-:Y:S01]  /*4000*/  HMMA.16816.F32 R20, R40.reuse, R10, R20 ;  /* 0x0000000a2814723c */ /* 0x040fe20000001814 */
[----:B------:R-:W2:Y:S07]  /*4010*/  LDSM.16.M88.4 R8, [R81+UR6+0xa800] ;  /* 0x00a800065108783b */ /* 0x000eae0008000200 */
[C---:B---3--:R-:W-:Y:S08]  /*4020*/  HMMA.16816.F32 R16, R40.reuse, R28, R16 ;  /* 0x0000001c2810723c */ /* 0x048ff00000001810 */
[----:B------:R-:W-:Y:S01]  /*4030*/  HMMA.16816.F32 R12, R40, R30, R12 ;  /* 0x0000001e280c723c */ /* 0x000fe2000000180c */
[----:B------:R-:W3:Y:S07]  /*4040*/  LDSM.16.M88.4 R28, [R2+0xa000] ;  /* 0x00a00000021c783b */ /* 0x000eee0000000200 */
[----:B----4-:R-:W-:Y:S08]  /*4050*/  HMMA.16816.F32 R24, R60, R48, R24 ;  /* 0x000000303c18723c */ /* 0x010ff00000001818 */
[C---:B-1----:R-:W-:Y:S08]  /*4060*/  HMMA.16816.F32 R68, R40.reuse, R4, R68 ;  /* 0x000000042844723c */ /* 0x042ff00000001844 */
[----:B------:R-:W-:Y:S01]  /*4070*/  HMMA.16816.F32 R56, R40, R6, R56 ;  /* 0x000000062838723c */ /* 0x000fe20000001838 */
[----:B------:R-:W1:Y:S04]  /*4080*/  LDSM.16.M88.4 R4, [R81+UR6+0xb000] ;  /* 0x00b000065104783b */ /* 0x000e680008000200 */
[----:B------:R-:W-:Y:S03]  /*4090*/  LDSM.16.M88.4 R80, [R81+UR6+0xb800] ;  /* 0x00b800065150783b */ /* 0x000fe60008000200 */
[----:B------:R-:W-:Y:S01]  /*40a0*/  HMMA.16816.F32 R20, R60, R50, R20 ;  /* 0x000000323c14723c */ /* 0x000fe20000001814 */
[----:B------:R-:W-:Y:S07]  /*40b0*/  LDSM.16.M88.4 R48, [R3+0xa800] ;  /* 0x00a800000330783b */ /* 0x000fee0000000200 */
[C---:B-----5:R-:W-:Y:S08]  /*40c0*/  HMMA.16816.F32 R52, R40.reuse, R32, R52 ;  /* 0x000000202834723c */ /* 0x060ff00000001834 */
[----:B------:R-:W-:Y:S01]  /*40d0*/  HMMA.16816.F32 R64, R40, R34, R64 ;  /* 0x000000222840723c */ /* 0x000fe20000001840 */
[----:B------:R-:W-:Y:S04]  /*40e0*/  LDSM.16.M88.4 R40, [R78+0x4000] ;  /* 0x004000004e28783b */ /* 0x000fe80000000200 */
[----:B------:R-:W4:Y:S03]  /*40f0*/  LDSM.16.M88.4 R32, [R0+0xa000] ;  /* 0x00a000000020783b */ /* 0x000f260000000200 */
[C---:B------:R-:W-:Y:S08]  /*4100*/  HMMA.16816.F32 R24, R44.reuse, R36, R24 ;  /* 0x000000242c18723c */ /* 0x040ff00000001818 */
[----:B------:R-:W-:Y:S08]  /*4110*/  HMMA.16816.F32 R20, R44, R38, R20 ;  /* 0x000000262c14723c */ /* 0x000ff00000001814 */
[----:B--2---:R-:W-:Y:S08]  /*4120*/  HMMA.16816.F32 R16, R60, R8, R16 ;  /* 0x000000083c10723c */ /* 0x004ff00000001810 */
[----:B---3--:R-:W-:Y:S08]  /*4130*/  HMMA.16816.F32 R24, R72, R28, R24 ;  /* 0x0000001c4818723c */ /* 0x008ff00000001818 */
[C---:B------:R-:W-:Y:S01]  /*4140*/  HMMA.16816.F32 R12, R60.reuse, R10, R12 ;  /* 0x0000000a3c0c723c */ /* 0x040fe2000000180c */
[----:B------:R-:W2:Y:S07]  /*4150*/  LDSM.16.M88.4 R8, [R2+0xa800] ;  /* 0x00a800000208783b */ /* 0x000eae0000000200 */
[C---:B-1----:R-:W-:Y:S08]  /*4160*/  HMMA.16816.F32 R68, R60.reuse, R4, R68 ;  /* 0x000000043c44723c */ /* 0x042ff00000001844 */
[----:B------:R-:W-:Y:S01]  /*4170*/  HMMA.16816.F32 R56, R60, R6, R56 ;  /* 0x000000063c38723c */ /* 0x000fe20000001838 */
[----:B------:R-:W1:Y:S07]  /*4180*/  LDSM.16.M88.4 R4, [R3+0xb000] ;  /* 0x00b000000304783b */ /* 0x000e6e0000000200 */
[----:B------:R-:W-:Y:S08]  /*4190*/  HMMA.16816.F32 R20, R72, R30, R20 ;  /* 0x0000001e4814723c */ /* 0x000ff00000001814 */
[----:B----4-:R-:W-:Y:S08]  /*41a0*/  HMMA.16816.F32 R24, R40, R32, R24 ;  /* 0x000000202818723c */ /* 0x010ff00000001818 */
[----:B------:R-:W-:Y:S01]  /*41b0*/  HMMA.16816.F32 R28, R44, R48, R16 ;  /* 0x000000302c1c723c */ /* 0x000fe20000001810 */
[----:B------:R-:W3:Y:S07]  /*41c0*/  LDSM.16.M88.4 R16, [R0+0xa800] ;  /* 0x00a800000010783b */ /* 0x000eee0000000200 */
[----:B------:R-:W-:Y:S01]  /*41d0*/  HMMA.16816.F32 R20, R40, R34, R20 ;  /* 0x000000222814723c */ /* 0x000fe20000001814 */
[----:B------:R-:W4:Y:S02]  /*41e0*/  LDSM.16.M88.4 R32, [R3+0xb800] ;  /* 0x00b800000320783b */ /* 0x000f240000000200 */
[----:B------:R-:W-:Y:S01]  /*41f0*/  FMUL.FTZ R24, R24, UR4 ;  /* 0x0000000418187c20 */ /* 0x000fe20008410000 */
[----:B------:R-:W-:Y:S01]  /*4200*/  FMUL.FTZ R37, R25, UR4 ;  /* 0x0000000419257c20 */ /* 0x000fe20008410000 */
[----:B------:R-:W-:Y:S01]  /*4210*/  FMUL.FTZ R38, R26, UR4 ;  /* 0x000000041a267c20 */ /* 0x000fe20008410000 */
[----:B------:R-:W-:Y:S01]  /*4220*/  FMUL.FTZ R39, R27, UR4 ;  /* 0x000000041b277c20 */ /* 0x000fe20008410000 */
[----:B------:R5:W1:Y:S01]  /*4230*/  MUFU.TANH R36, R24 ;  /* 0x0000001800247308 */ /* 0x000a620000002400 */
[----:B------:R-:W-:Y:S07]  /*4240*/  HMMA.16816.F32 R12, R44, R50, R12 ;  /* 0x000000322c0c723c */ /* 0x000fee000000180c */
[----:B------:R-:W3:Y:S01]  /*4250*/  MUFU.TANH R37, R37 ;  /* 0x0000002500257308 */ /* 0x000ee20000002400 */
[----:B--2---:R-:W-:Y:S03]  /*4260*/  HMMA.16816.F32 R28, R72, R8, R28 ;  /* 0x00000008481c723c */ /* 0x004fe6000000181c */
[----:B------:R-:W-:Y:S01]  /*4270*/  FMUL.FTZ R20, R20, UR4 ;  /* 0x0000000414147c20 */ /* 0x000fe20008410000 */
[----:B------:R-:W-:Y:S01]  /*4280*/  FMUL.FTZ R21, R21, UR4 ;  /* 0x0000000415157c20 */ /* 0x000fe20008410000 */
[----:B------:R-:W-:Y:S01]  /*4290*/  FMUL.FTZ R22, R22, UR4 ;  /* 0x0000000416167c20 */ /* 0x000fe20008410000 */
[----:B------:R-:W-:Y:S01]  /*42a0*/  FMUL.FTZ R23, R23, UR4 ;  /* 0x0000000417177c20 */ /* 0x000fe20008410000 */
[----:B------:R-:W2:Y:S01]  /*42b0*/  MUFU.TANH R38, R38 ;  /* 0x0000002600267308 */ /* 0x000ea20000002400 */
[----:B-1----:R-:W-:Y:S01]  /*42c0*/  HMMA.16816.F32 R68, R44, R4, R68 ;  /* 0x000000042c44723c */ /* 0x002fe20000001844 */
[----:B-----5:R-:W1:Y:S06]  /*42d0*/  LDSM.16.M88.4 R24, [R2+0xb000] ;  /* 0x00b000000218783b */ /* 0x020e6c0000000200 */
[----:B------:R-:W1:Y:S01]  /*42e0*/  MUFU.TANH R39, R39 ;  /* 0x0000002700277308 */ /* 0x000e620000002400 */
[----:B------:R-:W-:Y:S01]  /*42f0*/  HMMA.16816.F32 R12, R72, R10, R12 ;  /* 0x0000000a480c723c */ /* 0x000fe2000000180c */
[----:B------:R-:W-:Y:S06]  /*4300*/  LDSM.16.M88.4 R8, [R0+0xb000] ;  /* 0x00b000000008783b */ /* 0x000fec0000000200 */
[----:B------:R-:W1:Y:S01]  /*4310*/  MUFU.TANH R20, R20 ;  /* 0x0000001400147308 */ /* 0x000e620000002400 */
[----:B------:R-:W-:Y:S01]  /*4320*/  HMMA.16816.F32 R56, R44, R6, R56 ;  /* 0x000000062c38723c */ /* 0x000fe20000001838 */
[----:B------:R-:W5:Y:S06]  /*4330*/  LDSM.16.M88.4 R4, [R2+0xb800] ;  /* 0x00b800000204783b */ /* 0x000f6c0000000200 */
[----:B------:R-:W1:Y:S01]  /*4340*/  MUFU.TANH R21, R21 ;  /* 0x0000001500157308 */ /* 0x000e620000002400 */
[C---:B------:R-:W-:Y:S07]  /*4350*/  HMMA.16816.F32 R52, R60.reuse, R80, R52 ;  /* 0x000000503c34723c */ /* 0x040fee0000001834 */
[----:B------:R-:W1:Y:S01]  /*4360*/  MUFU.TANH R22, R22 ;  /* 0x0000001600167308 */ /* 0x000e620000002400 */
[----:B------:R-:W-:Y:S07]  /*4370*/  HMMA.16816.F32 R64, R60, R82, R64 ;  /* 0x000000523c40723c */ /* 0x000fee0000001840 */
[----:B------:R-:W1:Y:S01]  /*4380*/  MUFU.TANH R23, R23 ;  /* 0x0000001700177308 */ /* 0x000e620000002400 */
[C---:B---3--:R-:W-:Y:S08]  /*4390*/  HMMA.16816.F32 R28, R40.reuse, R16, R28 ;  /* 0x00000010281c723c */ /* 0x048ff0000000181c */
[----:B------:R-:W-:Y:S01]  /*43a0*/  HMMA.16816.F32 R12, R40, R18, R12 ;  /* 0x00000012280c723c */ /* 0x000fe2000000180c */
[----:B------:R-:W3:Y:S01]  /*43b0*/  LDSM.16.M88.4 R16, [R0+0xb800] ;  /* 0x00b800000010783b */ /* 0x000ee20000000200 */
[----:B------:R-:W-:-:S06]  /*43c0*/  DEPBAR.LE SB0, 0x0 ;  /* 0x000080000000791a */ /* 0x000fcc0000000000 */
[----:B----4-:R-:W-:Y:S03]  /*43d0*/  HMMA.16816.F32 R52, R44, R32, R52 ;  /* 0x000000202c34723c */ /* 0x010fe60000001834 */
[----:B------:R-:W-:Y:S01]  /*43e0*/  FMUL.FTZ R3, R28, UR4 ;  /* 0x000000041c037c20 */ /* 0x000fe20008410000 */
[----:B------:R-:W-:-:S04]  /*43f0*/  FMUL.FTZ R28, R29, UR4 ;  /* 0x000000041d1c7c20 */ /* 0x000fc80008410000 */
[----:B------:R-:W-:Y:S01]  /*4400*/  HMMA.16816.F32 R64, R44, R34, R64 ;  /* 0x000000222c40723c */ /* 0x000fe20000001840 */
[----:B------:R-:W4:Y:S02]  /*4410*/  MUFU.TANH R3, R3 ;  /* 0x0000000300037308 */ /* 0x000f240000002400 */
[----:B------:R-:W-:-:S05]  /*4420*/  FMUL.FTZ R12, R12, UR4 ;  /* 0x000000040c0c7c20 */ /* 0x000fca0008410000 */
[C---:B-1----:R-:W-:Y:S01]  /*4430*/  HMMA.16816.F32 R68, R72.reuse, R24, R68 ;  /* 0x000000184844723c */ /* 0x042fe20000001844 */
[----:B------:R-:W-:Y:S01]  /*4440*/  FMUL.FTZ R24, R30, UR4 ;  /* 0x000000041e187c20 */ /* 0x000fe20008410000 */
[----:B------:R-:W-:Y:S01]  /*4450*/  FMUL.FTZ R25, R31, UR4 ;  /* 0x000000041f197c20 */ /* 0x000fe20008410000 */
[----:B------:R-:W1:Y:S05]  /*4460*/  MUFU.TANH R28, R28 ;  /* 0x0000001c001c7308 */ /* 0x000e6a0000002400 */
[C---:B------:R-:W-:Y:S03]  /*4470*/  HMMA.16816.F32 R56, R72.reuse, R26, R56 ;  /* 0x0000001a4838723c */ /* 0x040fe60000001838 */
[----:B------:R-:W1:Y:S05]  /*4480*/  MUFU.TANH R24, R24 ;  /* 0x0000001800187308 */ /* 0x000e6a0000002400 */
[----:B-----5:R-:W-:Y:S01]  /*4490*/  HMMA.16816.F32 R52, R72, R4, R52 ;  /* 0x000000044834723c */ /* 0x020fe20000001834 */
[----:B------:R-:W-:-:S02]  /*44a0*/  FMUL.FTZ R4, R15, UR4 ;  /* 0x000000040f047c20 */ /* 0x000fc40008410000 */
[----:B------:R-:W1:Y:S05]  /*44b0*/  MUFU.TANH R25, R25 ;  /* 0x0000001900197308 */ /* 0x000e6a0000002400 */
[----:B------:R-:W-:Y:S03]  /*44c0*/  HMMA.16816.F32 R64, R72, R6, R64 ;  /* 0x000000064840723c */ /* 0x000fe60000001840 */
[----:B------:R-:W1:Y:S05]  /*44d0*/  MUFU.TANH R12, R12 ;  /* 0x0000000c000c7308 */ /* 0x000e6a0000002400 */
        /* <DEDUP_REMOVED lines=9> */
[----:B------:R-:W-:Y:S01]  /*4570*/  FMUL.FTZ R10, R70, UR4 ;  /* 0x00000004460a7c20 */ /* 0x000fe20008410000 */
[----:B------:R-:W-:Y:S01]  /*4580*/  FMUL.FTZ R11, R71, UR4 ;  /* 0x00000004470b7c20 */ /* 0x000fe20008410000 */
[----:B------:R-:W3:Y:S01]  /*4590*/  MUFU.TANH R9, R9 ;  /* 0x0000000900097308 */ /* 0x000ee20000002400 */
        /* <DEDUP_REMOVED lines=30> */
[----:B--234-:R-:W-:Y:S05]  /*4780*/  BRA.U !UP1, `(.L_x_3244) ;  /* 0x0000000909547547 */ /* 0x01cfea000b800000 */
        /* <DEDUP_REMOVED lines=11> */
.L_x_3245:
[----:B------:R-:W2:Y:S01]  /*4840*/  LDC R2, c[0x0][0x4f0] ;  /* 0x00013c00ff027b82 */ /* 0x000ea20000000800 */
[----:B------:R-:W-:Y:S01]  /*4850*/  UIADD3 UR29, UPT, UPT, UR29, -0x80, URZ ;  /* 0xffffff801d1d7890 */ /* 0x000fe2000fffe0ff */
[----:B------:R-:W-:Y:S01]  /*4860*/  IABS R18, UR16 ;  /* 0x0000001000127c13 */ /* 0x000fe20008000000 */
[----:B------:R-:W3:Y:S04]  /*4870*/  LDCU.64 UR8, c[0x0][0x3a0] ;  /* 0x00007400ff0877ac */ /* 0x000ee80008000a00 */
[----:B------:R-:W-:-:S04]  /*4880*/  MOV R6, UR29 ;  /* 0x0000001d00067c02 */ /* 0x000fc80008000f00 */
[----:B------:R-:W-:Y:S02]  /*4890*/  IABS R6, R6 ;  /* 0x0000000600067213 */ /* 0x000fe40000000000 */
[----:B--2---:R-:W-:-:S04]  /*48a0*/  IABS R0, R2 ;  /* 0x0000000200007213 */ /* 0x004fc80000000000 */
[----:B------:R-:W2:Y:S08]  /*48b0*/  I2F.RP R26, R0 ;  /* 0x00000000001a7306 */ /* 0x000eb00000209400 */
        /* <DEDUP_REMOVED lines=11> */
[----:B------:R-:W-:Y:S01]  /*4970*/  IMAD R35, R0, R35, R6 ;  /* 0x0000002300237224 */ /* 0x000fe200078e0206 */
[----:B------:R-:W-:Y:S01]  /*4980*/  LOP3.LUT R6, R2, UR16, RZ, 0x3c, !PT ;  /* 0x0000001002067c12 */ /* 0x000fe2000f8e3cff */
[----:B------:R-:W-:-:S03]  /*4990*/  IMAD R41, R0, R41, R18 ;  /* 0x0000002900297224 */ /* 0x000fc600078e0212 */
[C---:B------:R-:W-:Y:S02]  /*49a0*/  ISETP.GT.U32.AND P3, PT, R0.reuse, R35, PT ;  /* 0x000000230000720c */ /* 0x040fe40003f64070 */
[----:B------:R-:W-:Y:S02]  /*49b0*/  ISETP.GT.U32.AND P2, PT, R0, R41, PT ;  /* 0x000000290000720c */ /* 0x000fe40003f44070 */
[----:B------:R-:W-:-:S09]  /*49c0*/  ISETP.GE.AND P4, PT, R6, RZ, PT ;  /* 0x000000ff0600720c */ /* 0x000fd20003f86270 */
        /* <DEDUP_REMOVED lines=8> */
[----:B------:R-:W-:Y:S02]  /*4a50*/  LOP3.LUT R35, RZ, R2, RZ, 0x33, !PT ;  /* 0x00000002ff237212 */ /* 0x000fe400078e33ff */
[----:B------:R-:W-:-:S03]  /*4a60*/  ISETP.GE.AND P2, PT, R0, RZ, PT ;  /* 0x000000ff0000720c */ /* 0x000fc60003f46270 */
[----:B------:R-:W-:-:S04]  /*4a70*/  @P5 IADD3 R26, PT, PT, R26, 0x1, RZ ;  /* 0x000000011a1a5810 */ /* 0x000fc80007ffe0ff */
[----:B------:R-:W-:-:S04]  /*4a80*/  @P6 VIADD R34, R34, 0x1 ;  /* 0x0000000122226836 */ /* 0x000fc80000000000 */
[----:B------:R-:W-:Y:S02]  /*4a90*/  @!P4 IMAD.MOV R34, RZ, RZ, -R34 ;  /* 0x000000ffff22c224 */ /* 0x000fe400078e0a22 */
[----:B------:R-:W-:-:S04]  /*4aa0*/  @!P2 IADD3 R26, PT, PT, -R26, RZ, RZ ;  /* 0x000000ff1a1aa210 */ /* 0x000fc80007ffe1ff */
        /* <DEDUP_REMOVED lines=9> */
[----:B------:R-:W-:-:S04]  /*4b40*/  IMAD R2, R2, UR10, RZ ;  /* 0x0000000a02027c24 */ /* 0x000fc8000f8e02ff */
[C---:B------:R-:W-:Y:S02]  /*4b50*/  IMAD R2, R35.reuse, UR11, R2 ;  /* 0x0000000b23027c24 */ /* 0x040fe4000f8e0202 */
[----:B------:R-:W-:-:S04]  /*4b60*/  IMAD.WIDE.U32 R34, R35, UR10, RZ ;  /* 0x0000000a23227c25 */ /* 0x000fc8000f8e00ff */
        /* <DEDUP_REMOVED lines=10> */
.L_x_3246:
[----:B------:R-:W2:Y:S01]  /*4c10*/  LDCU UR4, c[0x0][0x440] ;  /* 0x00008800ff0477ac */ /* 0x000ea20008000800 */
        /* <DEDUP_REMOVED lines=8> */
[----:B--2---:R-:W-:Y:S02]  /*4ca0*/  ISETP.GE.AND P4, PT, R208, UR4, PT ;  /* 0x00000004d0007c0c */ /* 0x004fe4000bf86270 */
        /* <DEDUP_REMOVED lines=67> */
.L_x_3244:
[----:B------:R-:W-:Y:S01]  /*50e0*/  LOP3.LUT R133, R187, 0x1f0, RZ, 0xc0, !PT ;  /* 0x000001f0bb857812 */ /* 0x000fe200078ec0ff */
[----:B------:R-:W-:Y:S01]  /*50f0*/  IMAD.U32 R6, RZ, RZ, UR20 ;  /* 0x00000014ff067e24 */ /* 0x000fe2000f8e00ff */
[----:B------:R-:W-:Y:S01]  /*5100*/  SHF.R.U32.HI R0, RZ, 0x2, R189 ;  /* 0x00000002ff007819 */ /* 0x000fe200000116bd */
[----:B------:R-:W-:Y:S01]  /*5110*/  IMAD.SHL.U32 R2, R189, 0x2, RZ ;  /* 0x00000002bd027824 */ /* 0x000fe200078e00ff */
[----:B------:R-:W3:Y:S01]  /*5120*/  LDCU UR4, c[0x0][0x45c] ;  /* 0x00008b80ff0477ac */ /* 0x000ee20008000800 */
[----:B--2---:R-:W-:Y:S01]  /*5130*/  IMAD R41, R6, 0x40, R133 ;  /* 0x0000004006297824 */ /* 0x004fe200078e0285 */
        /* <DEDUP_REMOVED lines=10> */
[----:B------:R-:W-:-:S02]  /*51e0*/  LOP3.LUT R41, R41, 0x8, R2, 0xfe, !PT ;  /* 0x0000000829297812 */ /* 0x000fc400078efe02 */
[----:B------:R-:W-:Y:S01]  /*51f0*/  LOP3.LUT R48, R43, 0x9, R2, 0xfe, !PT ;  /* 0x000000092b307812 */ /* 0x000fe200078efe02 */
[C---:B------:R-:W-:Y:S01]  /*5200*/  IMAD.IADD R6, R34.reuse, 0x1, -R40 ;  /* 0x0000000122067824 */ /* 0x040fe200078e0a28 */
[----:B------:R-:W-:Y:S01]  /*5210*/  ISETP.GE.AND P5, PT, R41, UR21, PT ;  /* 0x0000001529007c0c */ /* 0x000fe2000bfa6270 */
[----:B------:R-:W-:Y:S01]  /*5220*/  IMAD.IADD R35, R34, 0x1, -R41 ;  /* 0x0000000122237824 */ /* 0x000fe200078e0a29 */
[----:B------:R-:W-:Y:S01]  /*5230*/  LOP3.LUT R51, R2, UR16, RZ, 0xfc, !PT ;  /* 0x0000001002337c12 */ /* 0x000fe2000f8efcff */
[----:B------:R-:W-:Y:S01]  /*5240*/  IMAD.U32 R41, RZ, RZ, UR16 ;  /* 0x00000010ff297e24 */ /* 0x000fe2000f8e00ff */
[----:B------:R-:W-:Y:S01]  /*5250*/  IABS R6, R6 ;  /* 0x0000000600067213 */ /* 0x000fe20000000000 */
[----:B------:R-:W-:Y:S01]  /*5260*/  IMAD.IADD R18, R34, 0x1, -R47 ;  /* 0x0000000122127824 */ /* 0x000fe200078e0a2f */
[----:B------:R-:W-:Y:S02]  /*5270*/  IABS R35, R35 ;  /* 0x0000002300237213 */ /* 0x000fe40000000000 */
[----:B------:R-:W-:-:S02]  /*5280*/  I2FP.F32.S32 R6, R6 ;  /* 0x0000000600067245 */ /* 0x000fc40000201400 */
[----:B------:R-:W-:Y:S02]  /*5290*/  I2FP.F32.S32 R35, R35 ;  /* 0x0000002300237245 */ /* 0x000fe40000201400 */
[----:B------:R-:W-:Y:S01]  /*52a0*/  LOP3.LUT R46, R41, 0x11, R2, 0xfe, !PT ;  /* 0x00000011292e7812 */ /* 0x000fe200078efe02 */
[----:B------:R-:W-:Y:S01]  /*52b0*/  FFMA.FTZ R45, R6, -UR5, R37 ;  /* 0x80000005062d7c23 */ /* 0x000fe20008010025 */
[----:B------:R-:W-:Y:S02]  /*52c0*/  IMAD.U32 R37, RZ, RZ, UR16 ;  /* 0x00000010ff257e24 */ /* 0x000fe4000f8e00ff */
[----:B------:R-:W-:Y:S01]  /*52d0*/  FFMA.FTZ R44, R35, -UR5, R20 ;  /* 0x80000005232c7c23 */ /* 0x000fe20008010014 */
[----:B------:R-:W-:Y:S01]  /*52e0*/  IMAD.U32 R35, RZ, RZ, UR16 ;  /* 0x00000010ff237e24 */ /* 0x000fe2000f8e00ff */
[----:B------:R-:W-:Y:S01]  /*52f0*/  IABS R18, R18 ;  /* 0x0000001200127213 */ /* 0x000fe20000000000 */
[C---:B------:R-:W-:Y:S01]  /*5300*/  IMAD.IADD R49, R34.reuse, 0x1, -R46 ;  /* 0x0000000122317824 */ /* 0x040fe200078e0a2e */
[----:B------:R-:W-:Y:S01]  /*5310*/  LOP3.LUT R37, R37, 0x18, R2, 0xfe, !PT ;  /* 0x0000001825257812 */ /* 0x000fe200078efe02 */
[----:B------:R-:W-:Y:S01]  /*5320*/  IMAD.IADD R20, R34, 0x1, -R48 ;  /* 0x0000000122147824 */ /* 0x000fe200078e0a30 */
[----:B------:R-:W-:-:S02]  /*5330*/  LOP3.LUT R35, R35, 0x19, R2, 0xfe, !PT ;  /* 0x0000001923237812 */ /* 0x000fc400078efe02 */
[----:B------:R-:W-:Y:S01]  /*5340*/  I2FP.F32.S32 R18, R18 ;  /* 0x0000001200127245 */ /* 0x000fe20000201400 */
[C---:B------:R-:W-:Y:S01]  /*5350*/  IMAD.IADD R43, R34.reuse, 0x1, -R37 ;  /* 0x00000001222b7824 */ /* 0x040fe200078e0a25 */
[----:B------:R-:W-:Y:S01]  /*5360*/  IABS R49, R49 ;  /* 0x0000003100317213 */ /* 0x000fe20000000000 */
[----:B------:R-:W-:Y:S01]  /*5370*/  IMAD.IADD R41, R34, 0x1, -R35 ;  /* 0x0000000122297824 */ /* 0x000fe200078e0a23 */
[----:B------:R-:W-:Y:S01]  /*5380*/  IABS R20, R20 ;  /* 0x0000001400147213 */ /* 0x000fe20000000000 */
[----:B------:R-:W-:Y:S01]  /*5390*/  FFMA.FTZ R18, R18, -UR5, R3 ;  /* 0x8000000512127c23 */ /* 0x000fe20008010003 */
[----:B------:R-:W-:Y:S01]  /*53a0*/  IABS R43, R43 ;  /* 0x0000002b002b7213 */ /* 0x000fe20000000000 */
[----:B------:R-:W-:Y:S01]  /*53b0*/  IMAD.U32 R3, RZ, RZ, UR16 ;  /* 0x00000010ff037e24 */ /* 0x000fe2000f8e00ff */
[----:B------:R-:W-:Y:S02]  /*53c0*/  IABS R41, R41 ;  /* 0x0000002900297213 */ /* 0x000fe40000000000 */
[----:B------:R-:W-:-:S02]  /*53d0*/  I2FP.F32.S32 R49, R49 ;  /* 0x0000003100317245 */ /* 0x000fc40000201400 */
[----:B------:R-:W-:Y:S02]  /*53e0*/  I2FP.F32.S32 R41, R41 ;  /* 0x0000002900297245 */ /* 0x000fe40000201400 */
[----:B------:R-:W-:Y:S01]  /*53f0*/  I2FP.F32.S32 R20, R20 ;  /* 0x0000001400147245 */ /* 0x000fe20000201400 */
[----:B-1----:R-:W-:Y:S01]  /*5400*/  FFMA.FTZ R6, R49, -UR5, R28 ;  /* 0x8000000531067c23 */ /* 0x002fe2000801001c */
[----:B------:R-:W-:Y:S01]  /*5410*/  I2FP.F32.S32 R43, R43 ;  /* 0x0000002b002b7245 */ /* 0x000fe20000201400 */
[----:B------:R-:W-:Y:S01]  /*5420*/  FFMA.FTZ R8, R41, -UR5, R8 ;  /* 0x8000000529087c23 */ /* 0x000fe20008010008 */
[----:B------:R-:W-:Y:S01]  /*5430*/  IMAD.U32 R41, RZ, RZ, UR16 ;  /* 0x00000010ff297e24 */ /* 0x000fe2000f8e00ff */
[----:B------:R-:W-:Y:S01]  /*5440*/  LOP3.LUT R42, R3, 0x21, R2, 0xfe, !PT ;  /* 0x00000021032a7812 */ /* 0x000fe200078efe02 */
[----:B------:R-:W-:Y:S02]  /*5450*/  IMAD.IADD R49, R34, 0x1, -R51 ;  /* 0x0000000122317824 */ /* 0x000fe400078e0a33 */
[----:B------:R-:W-:Y:S01]  /*5460*/  FFMA.FTZ R20, R20, -UR5, R21 ;  /* 0x8000000514147c23 */ /* 0x000fe20008010015 */
[----:B------:R-:W-:Y:S01]  /*5470*/  FFMA.FTZ R21, R43, -UR5, R12 ;  /* 0x800000052b157c23 */ /* 0x000fe2000801000c */
[----:B------:R-:W-:Y:S01]  /*5480*/  LOP3.LUT R41, R41, 0x28, R2, 0xfe, !PT ;  /* 0x0000002829297812 */ /* 0x000fe200078efe02 */
[C-C-:B------:R-:W-:Y:S01]  /*5490*/  IMAD.IADD R12, R34.reuse, 0x1, -R42.reuse ;  /* 0x00000001220c7824 */ /* 0x140fe200078e0a2a */
[----:B------:R-:W-:Y:S01]  /*54a0*/  IABS R49, R49 ;  /* 0x0000003100317213 */ /* 0x000fe20000000000 */
[C---:B------:R-:W-:Y:S01]  /*54b0*/  VIADD R3, R34.reuse, 0x8 ;  /* 0x0000000822037836 */ /* 0x040fe20000000000 */
[----:B------:R-:W-:Y:S01]  /*54c0*/  ISETP.GE.AND P3, PT, R47, UR21, PT ;  /* 0x000000152f007c0c */ /* 0x000fe2000bf66270 */
[----:B------:R-:W-:Y:S01]  /*54d0*/  IMAD.IADD R53, R34, 0x1, -R41 ;  /* 0x0000000122357824 */ /* 0x000fe200078e0a29 */
[----:B------:R-:W-:Y:S01]  /*54e0*/  IABS R12, R12 ;  /* 0x0000000c000c7213 */ /* 0x000fe20000000000 */
[----:B------:R-:W-:Y:S01]  /*54f0*/  IMAD.U32 R43, RZ, RZ, UR16 ;  /* 0x00000010ff2b7e24 */ /* 0x000fe2000f8e00ff */
[----:B------:R-:W-:Y:S01]  /*5500*/  I2FP.F32.S32 R49, R49 ;  /* 0x0000003100317245 */ /* 0x000fe20000201400 */
[C---:B------:R-:W-:Y:S01]  /*5510*/  IMAD.IADD R47, R3.reuse, 0x1, -R47 ;  /* 0x00000001032f7824 */ /* 0x040fe200078e0a2f */
[----:B------:R-:W-:Y:S01]  /*5520*/  IABS R53, R53 ;  /* 0x0000003500357213 */ /* 0x000fe20000000000 */
[----:B------:R-:W-:Y:S01]  /*5530*/  IMAD.IADD R140, R3, 0x1, -R42 ;  /* 0x00000001038c7824 */ /* 0x000fe200078e0a2a */
[----:B------:R-:W-:Y:S01]  /*5540*/  I2FP.F32.S32 R12, R12 ;  /* 0x0000000c000c7245 */ /* 0x000fe20000201400 */
[----:B------:R-:W-:Y:S01]  /*5550*/  FFMA.FTZ R28, R49, -UR5, R36 ;  /* 0x80000005311c7c23 */ /* 0x000fe20008010024 */
[----:B------:R-:W-:Y:S01]  /*5560*/  I2FP.F32.S32 R53, R53 ;  /* 0x0000003500357245 */ /* 0x000fe20000201400 */
[----:B------:R-:W-:Y:S01]  /*5570*/  IMAD.IADD R36, R3, 0x1, -R40 ;  /* 0x0000000103247824 */ /* 0x000fe200078e0a28 */
[----:B------:R-:W-:Y:S01]  /*5580*/  LOP3.LUT R43, R43, 0x20, R2, 0xfe, !PT ;  /* 0x000000202b2b7812 */ /* 0x000fe200078efe02 */
[----:B------:R-:W-:Y:S01]  /*5590*/  FFMA.FTZ R13, R12, -UR5, R13 ;  /* 0x800000050c0d7c23 */ /* 0x000fe2000801000d */
[----:B------:R-:W-:-:S02]  /*55a0*/  IMAD.IADD R12, R3, 0x1, -R46 ;  /* 0x00000001030c7824 */ /* 0x000fc400078e0a2e */
[----:B------:R-:W-:Y:S01]  /*55b0*/  FFMA.FTZ R168, R53, -UR5, R14 ;  /* 0x8000000535a87c23 */ /* 0x000fe2000801000e */
[----:B------:R-:W-:Y:S01]  /*55c0*/  IMAD.IADD R14, R3, 0x1, -R48 ;  /* 0x00000001030e7824 */ /* 0x000fe200078e0a30 */
[----:B------:R-:W-:Y:S01]  /*55d0*/  IABS R36, R36 ;  /* 0x0000002400247213 */ /* 0x000fe20000000000 */
[----:B------:R-:W-:Y:S01]  /*55e0*/  IMAD.IADD R26, R34, 0x1, -R43 ;  /* 0x00000001221a7824 */ /* 0x000fe200078e0a2b */
[----:B------:R-:W-:Y:S01]  /*55f0*/  ISETP.GE.AND P2, PT, R51, UR21, PT ;  /* 0x0000001533007c0c */ /* 0x000fe2000bf46270 */
[----:B------:R-:W-:Y:S01]  /*5600*/  IMAD.IADD R51, R3, 0x1, -R51 ;  /* 0x0000000103337824 */ /* 0x000fe200078e0a33 */
[----:B------:R-:W-:Y:S01]  /*5610*/  IABS R14, R14 ;  /* 0x0000000e000e7213 */ /* 0x000fe20000000000 */
[----:B------:R-:W-:Y:S01]  /*5620*/  FFMA.FTZ R22, R49, -UR5, R22 ;  /* 0x8000000531167c23 */ /* 0x000fe20008010016 */
[----:B------:R-:W-:Y:S02]  /*5630*/  IABS R12, R12 ;  /* 0x0000000c000c7213 */ /* 0x000fe40000000000 */
[----:B------:R-:W-:-:S02]  /*5640*/  IABS R47, R47 ;  /* 0x0000002f002f7213 */ /* 0x000fc40000000000 */
[----:B------:R-:W-:Y:S02]  /*5650*/  I2FP.F32.S32 R36, R36 ;  /* 0x0000002400247245 */ /* 0x000fe40000201400 */
[----:B------:R-:W-:Y:S02]  /*5660*/  I2FP.F32.S32 R14, R14 ;  /* 0x0000000e000e7245 */ /* 0x000fe40000201400 */
[----:B------:R-:W-:Y:S01]  /*5670*/  I2FP.F32.S32 R12, R12 ;  /* 0x0000000c000c7245 */ /* 0x000fe20000201400 */
[----:B------:R-:W-:Y:S01]  /*5680*/  FFMA.FTZ R36, R36, -UR5, R39 ;  /* 0x8000000524247c23 */ /* 0x000fe20008010027 */
[----:B------:R-:W-:Y:S01]  /*5690*/  IABS R26, R26 ;  /* 0x0000001a001a7213 */ /* 0x000fe20000000000 */
[----:B------:R-:W-:Y:S01]  /*56a0*/  FFMA.FTZ R23, R14, -UR5, R23 ;  /* 0x800000050e177c23 */ /* 0x000fe20008010017 */
[----:B------:R-:W-:Y:S01]  /*56b0*/  I2FP.F32.S32 R47, R47 ;  /* 0x0000002f002f7245 */ /* 0x000fe20000201400 */
[----:B------:R-:W-:Y:S01]  /*56c0*/  FFMA.FTZ R12, R12, -UR5, R25 ;  /* 0x800000050c0c7c23 */ /* 0x000fe20008010019 */
[----:B------:R-:W-:Y:S01]  /*56d0*/  IABS R51, R51 ;  /* 0x0000003300337213 */ /* 0x000fe20000000000 */
[----:B------:R-:W-:Y:S01]  /*56e0*/  IMAD.IADD R25, R3, 0x1, -R43 ;  /* 0x0000000103197824 */ /* 0x000fe200078e0a2b */
[----:B------:R-:W-:Y:S01]  /*56f0*/  ISETP.GE.AND P6, PT, R40, UR21, PT ;  /* 0x0000001528007c0c */ /* 0x000fe2000bfc6270 */
[----:B------:R-:W-:Y:S01]  /*5700*/  FFMA.FTZ R14, R47, -UR5, R24 ;  /* 0x800000052f0e7c23 */ /* 0x000fe20008010018 */
[----:B------:R-:W-:Y:S01]  /*5710*/  ISETP.GE.AND P4, PT, R48, UR21, PT ;  /* 0x0000001530007c0c */ /* 0x000fe2000bf86270 */
[----:B------:R-:W-:Y:S01]  /*5720*/  IMAD.IADD R39, R3, 0x1, -R37 ;  /* 0x0000000103277824 */ /* 0x000fe200078e0a25 */
[----:B------:R-:W-:-:S02]  /*5730*/  I2FP.F32.S32 R26, R26 ;  /* 0x0000001a001a7245 */ /* 0x000fc40000201400 */
[----:B------:R-:W-:Y:S02]  /*5740*/  I2FP.F32.S32 R51, R51 ;  /* 0x0000003300337245 */ /* 0x000fe40000201400 */
[----:B------:R-:W-:Y:S01]  /*5750*/  FSEL R24, R36, -INF , !P6 ;  /* 0xff80000024187808 */ /* 0x000fe20007000000 */
[----:B------:R-:W-:Y:S01]  /*5760*/  FFMA.FTZ R5, R26, -UR5, R5 ;  /* 0x800000051a057c23 */ /* 0x000fe20008010005 */
[----:B------:R-:W-:Y:S01]  /*5770*/  FSEL R36, R20, -INF , !P4 ;  /* 0xff80000014247808 */ /* 0x000fe20006000000 */
[----:B------:R-:W-:Y:S01]  /*5780*/  FFMA.FTZ R26, R51, -UR5, R38 ;  /* 0x80000005331a7c23 */ /* 0x000fe20008010026 */
[----:B------:R-:W-:Y:S01]  /*5790*/  FSEL R20, R23, -INF , !P4 ;  /* 0xff80000017147808 */ /* 0x000fe20006000000 */
[----:B------:R-:W-:Y:S01]  /*57a0*/  IMAD.IADD R23, R3, 0x1, -R41 ;  /* 0x0000000103177824 */ /* 0x000fe200078e0a29 */
[----:B------:R-:W-:Y:S02]  /*57b0*/  FSEL R40, R45, -INF , !P6 ;  /* 0xff8000002d287808 */ /* 0x000fe40007000000 */
[----:B------:R-:W-:-:S02]  /*57c0*/  IABS R25, R25 ;  /* 0x0000001900197213 */ /* 0x000fc40000000000 */
[----:B------:R-:W-:Y:S01]  /*57d0*/  ISETP.GE.AND P6, PT, R37, UR21, PT ;  /* 0x0000001525007c0c */ /* 0x000fe2000bfc6270 */
[----:B------:R-:W-:Y:S01]  /*57e0*/  IMAD.IADD R37, R3, 0x1, -R35 ;  /* 0x0000000103257824 */ /* 0x000fe200078e0a23 */
[----:B------:R-:W-:Y:S02]  /*57f0*/  FSEL R38, R44, -INF , !P5 ;  /* 0xff8000002c267808 */ /* 0x000fe40006800000 */
[----:B------:R-:W-:Y:S02]  /*5800*/  FSEL R22, R22, -INF , !P5 ;  /* 0xff80000016167808 */ /* 0x000fe40006800000 */
[----:B------:R-:W-:Y:S01]  /*5810*/  ISETP.GE.AND P5, PT, R35, UR21, PT ;  /* 0x0000001523007c0c */ /* 0x000fe2000bfa6270 */
[----:B------:R-:W-:Y:S01]  /*5820*/  IMAD.U32 R35, RZ, RZ, UR16 ;  /* 0x00000010ff237e24 */ /* 0x000fe2000f8e00ff */
[----:B------:R-:W-:Y:S02]  /*5830*/  FSEL R18, R18, -INF , !P3 ;  /* 0xff80000012127808 */ /* 0x000fe40005800000 */
[----:B------:R-:W-:-:S02]  /*5840*/  FSEL R14, R14, -INF , !P3 ;  /* 0xff8000000e0e7808 */ /* 0x000fc40005800000 */
[----:B------:R-:W-:Y:S02]  /*5850*/  ISETP.GE.AND P3, PT, R42, UR21, PT ;  /* 0x000000152a007c0c */ /* 0x000fe4000bf66270 */
[----:B------:R-:W-:Y:S02]  /*5860*/  IABS R140, R140 ;  /* 0x0000008c008c7213 */ /* 0x000fe40000000000 */
[----:B------:R-:W-:Y:S02]  /*5870*/  IABS R23, R23 ;  /* 0x0000001700177213 */ /* 0x000fe40000000000 */
[----:B------:R-:W-:Y:S02]  /*5880*/  I2FP.F32.S32 R25, R25 ;  /* 0x0000001900197245 */ /* 0x000fe40000201400 */
[----:B------:R-:W-:Y:S02]  /*5890*/  IABS R42, R39 ;  /* 0x00000027002a7213 */ /* 0x000fe40000000000 */
[----:B------:R-:W-:Y:S01]  /*58a0*/  ISETP.GE.AND P4, PT, R43, UR21, PT ;  /* 0x000000152b007c0c */ /* 0x000fe2000bf86270 */
[----:B------:R-:W-:Y:S01]  /*58b0*/  FFMA.FTZ R142, R25, -UR5, R10 ;  /* 0x80000005198e7c23 */ /* 0x000fe2000801000a */
[----:B------:R-:W-:Y:S01]  /*58c0*/  I2FP.F32.S32 R140, R140 ;  /* 0x0000008c008c7245 */ /* 0x000fe20000201400 */
[----:B------:R-:W-:Y:S01]  /*58d0*/  IMAD.U32 R25, RZ, RZ, UR16 ;  /* 0x00000010ff197e24 */ /* 0x000fe2000f8e00ff */
[----:B------:R-:W-:-:S02]  /*58e0*/  I2FP.F32.S32 R23, R23 ;  /* 0x0000001700177245 */ /* 0x000fc40000201400 */
[----:B------:R-:W-:Y:S01]  /*58f0*/  LOP3.LUT R35, R35, 0x29, R2, 0xfe, !PT ;  /* 0x0000002923237812 */ /* 0x000fe200078efe02 */
[----:B------:R-:W-:Y:S01]  /*5900*/  FFMA.FTZ R140, R140, -UR5, R11 ;  /* 0x800000058c8c7c23 */ /* 0x000fe2000801000b */
[----:B------:R-:W-:Y:S01]  /*5910*/  IABS R37, R37 ;  /* 0x0000002500257213 */ /* 0x000fe20000000000 */
[----:B------:R-:W-:Y:S01]  /*5920*/  FFMA.FTZ R192, R23, -UR5, R16 ;  /* 0x8000000517c07c23 */ /* 0x000fe20008010010 */
[----:B------:R-:W-:Y:S01]  /*5930*/  I2FP.F32.S32 R42, R42 ;  /* 0x0000002a002a7245 */ /* 0x000fe20000201400 */
[----:B------:R-:W-:Y:S01]  /*5940*/  IMAD.U32 R23, RZ, RZ, UR16 ;  /* 0x00000010ff177e24 */ /* 0x000fe2000f8e00ff */
[----:B------:R-:W-:Y:S01]  /*5950*/  FSEL R194, R5, -INF , !P4 ;  /* 0xff80000005c27808 */ /* 0x000fe20006000000 */
[----:B------:R-:W-:Y:S01]  /*5960*/  IMAD.IADD R5, R34, 0x1, -R35 ;  /* 0x0000000122057824 */ /* 0x000fe200078e0a23 */
[----:B------:R-:W-:Y:S01]  /*5970*/  I2FP.F32.S32 R37, R37 ;  /* 0x0000002500257245 */ /* 0x000fe20000201400 */
[----:B------:R-:W-:Y:S01]  /*5980*/  FFMA.FTZ R39, R42, -UR5, R9 ;  /* 0x800000052a277c23 */ /* 0x000fe20008010009 */
[----:B------:R-:W-:Y:S01]  /*5990*/  IMAD.U32 R11, RZ, RZ, UR16 ;  /* 0x00000010ff0b7e24 */ /* 0x000fe2000f8e00ff */
[----:B------:R-:W-:Y:S01]  /*59a0*/  LOP3.LUT R25, R25, 0x30, R2, 0xfe, !PT ;  /* 0x0000003019197812 */ /* 0x000fe200078efe02 */
[----:B------:R-:W-:-:S02]  /*59b0*/  IMAD.U32 R9, RZ, RZ, UR16 ;  /* 0x00000010ff097e24 */ /* 0x000fc4000f8e00ff */
[----:B------:R-:W-:Y:S01]  /*59c0*/  FFMA.FTZ R37, R37, -UR5, R4 ;  /* 0x8000000525257c23 */ /* 0x000fe20008010004 */
[----:B------:R-:W-:Y:S02]  /*59d0*/  IABS R5, R5 ;  /* 0x0000000500057213 */ /* 0x000fe40000000000 */
[----:B------:R-:W-:Y:S02]  /*59e0*/  FSEL R28, R28, -INF , !P2 ;  /* 0xff8000001c1c7808 */ /* 0x000fe40005000000 */
[--C-:B------:R-:W-:Y:S02]  /*59f0*/  LOP3.LUT R23, R23, 0x31, R2.reuse, 0xfe, !PT ;  /* 0x0000003117177812 */ /* 0x100fe400078efe02 */
[--C-:B------:R-:W-:Y:S02]  /*5a00*/  LOP3.LUT R11, R11, 0x38, R2.reuse, 0xfe, !PT ;  /* 0x000000380b0b7812 */ /* 0x100fe400078efe02 */
[----:B------:R-:W-:Y:S01]  /*5a10*/  FSEL R4, R21, -INF , !P6 ;  /* 0xff80000015047808 */ /* 0x000fe20007000000 */
[----:B------:R-:W-:Y:S01]  /*5a20*/  IMAD.IADD R21, R34, 0x1, -R25 ;  /* 0x0000000122157824 */ /* 0x000fe200078e0a19 */
[----:B------:R-:W-:-:S02]  /*5a30*/  LOP3.LUT R9, R9, 0x39, R2, 0xfe, !PT ;  /* 0x0000003909097812 */ /* 0x000fc400078efe02 */
[----:B------:R-:W-:Y:S02]  /*5a40*/  FSEL R26, R26, -INF , !P2 ;  /* 0xff8000001a1a7808 */ /* 0x000fe40005000000 */
[----:B------:R-:W-:Y:S02]  /*5a50*/  FSEL R16, R8, -INF , !P5 ;  /* 0xff80000008107808 */ /* 0x000fe40006800000 */
[----:B------:R-:W-:Y:S02]  /*5a60*/  I2FP.F32.S32 R42, R5 ;  /* 0x00000005002a7245 */ /* 0x000fe40000201400 */
[----:B------:R-:W-:Y:S02]  /*5a70*/  ISETP.GE.AND P2, PT, R46, UR21, PT ;  /* 0x000000152e007c0c */ /* 0x000fe4000bf46270 */
[----:B------:R-:W-:Y:S01]  /*5a80*/  FSEL R8, R37, -INF , !P5 ;  /* 0xff80000025087808 */ /* 0x000fe20006800000 */
[C---:B------:R-:W-:Y:S01]  /*5a90*/  IMAD.IADD R37, R34.reuse, 0x1, -R11 ;  /* 0x0000000122257824 */ /* 0x040fe200078e0a0b */
[----:B------:R-:W-:Y:S01]  /*5aa0*/  FSEL R160, R13, -INF , !P3 ;  /* 0xff8000000da07808 */ /* 0x000fe20005800000 */
[----:B------:R-:W-:Y:S01]  /*5ab0*/  IMAD.IADD R13, R34, 0x1, -R23 ;  /* 0x00000001220d7824 */ /* 0x000fe200078e0a17 */
[----:B------:R-:W-:Y:S01]  /*5ac0*/  FMNMX3.FTZ R5, R28, R40, R38, !PT ;  /* 0x000000281c057276 */ /* 0x000fe20007810026 */
[----:B------:R-:W-:Y:S01]  /*5ad0*/  IMAD.IADD R34, R34, 0x1, -R9 ;  /* 0x0000000122227824 */ /* 0x000fe200078e0a09 */
[----:B------:R-:W-:Y:S01]  /*5ae0*/  IABS R21, R21 ;  /* 0x0000001500157213 */ /* 0x000fe20000000000 */
[----:B------:R-:W-:Y:S01]  /*5af0*/  FFMA.FTZ R7, R42, -UR5, R7 ;  /* 0x800000052a077c23 */ /* 0x000fe20008010007 */
[----:B------:R-:W-:-:S02]  /*5b00*/  FSEL R6, R6, -INF , !P2 ;  /* 0xff80000006067808 */ /* 0x000fc40005000000 */
[----:B------:R-:W-:Y:S02]  /*5b10*/  FMNMX3.FTZ R5, R5, R36, R18, !PT ;  /* 0x0000002405057276 */ /* 0x000fe40007810012 */
[----:B------:R-:W-:Y:S02]  /*5b20*/  FSEL R12, R12, -INF , !P2 ;  /* 0xff8000000c0c7808 */ /* 0x000fe40005000000 */
[----:B------:R-:W-:Y:S02]  /*5b30*/  FSEL R10, R39, -INF , !P6 ;  /* 0xff800000270a7808 */ /* 0x000fe40007000000 */
[----:B------:R-:W-:Y:S02]  /*5b40*/  ISETP.GE.AND P2, PT, R41, UR21, PT ;  /* 0x0000001529007c0c */ /* 0x000fe4000bf46270 */
[----:B------:R-:W-:Y:S01]  /*5b50*/  ISETP.GE.AND P6, PT, R35, UR21, PT ;  /* 0x0000001523007c0c */ /* 0x000fe2000bfc6270 */
[----:B------:R-:W-:Y:S01]  /*5b60*/  IMAD.IADD R35, R3, 0x1, -R35 ;  /* 0x0000000103237824 */ /* 0x000fe200078e0a23 */
[----:B------:R-:W-:-:S02]  /*5b70*/  I2FP.F32.S32 R44, R21 ;  /* 0x00000015002c7245 */ /* 0x000fc40000201400 */
[----:B------:R-:W-:Y:S02]  /*5b80*/  IABS R13, R13 ;  /* 0x0000000d000d7213 */ /* 0x000fe40000000000 */
[----:B------:R-:W-:Y:S01]  /*5b90*/  IABS R37, R37 ;  /* 0x0000002500257213 */ /* 0x000fe20000000000 */
[----:B------:R-:W-:Y:S01]  /*5ba0*/  FFMA.FTZ R17, R44, -UR5, R17 ;  /* 0x800000052c117c23 */ /* 0x000fe20008010011 */
[----:B------:R-:W-:Y:S01]  /*5bb0*/  ISETP.GE.AND P5, PT, R25, UR21, PT ;  /* 0x0000001519007c0c */ /* 0x000fe2000bfa6270 */
[----:B------:R-:W-:Y:S01]  /*5bc0*/  IMAD.IADD R25, R3, 0x1, -R25 ;  /* 0x0000000103197824 */ /* 0x000fe200078e0a19 */
[----:B------:R-:W-:Y:S02]  /*5bd0*/  FSEL R142, R142, -INF , !P4 ;  /* 0xff8000008e8e7808 */ /* 0x000fe40006000000 */
[----:B------:R-:W-:Y:S02]  /*5be0*/  FSEL R140, R140, -INF , !P3 ;  /* 0xff8000008c8c7808 */ /* 0x000fe40005800000 */
[----:B------:R-:W-:-:S02]  /*5bf0*/  IABS R34, R34 ;  /* 0x0000002200227213 */ /* 0x000fc40000000000 */
[----:B------:R-:W-:Y:S01]  /*5c00*/  ISETP.GE.AND P4, PT, R23, UR21, PT ;  /* 0x0000001517007c0c */ /* 0x000fe2000bf86270 */
[----:B------:R-:W-:Y:S01]  /*5c10*/  IMAD.IADD R23, R3, 0x1, -R23 ;  /* 0x0000000103177824 */ /* 0x000fe200078e0a17 */
[----:B------:R-:W-:Y:S01]  /*5c20*/  ISETP.GE.AND P3, PT, R11, UR21, PT ;  /* 0x000000150b007c0c */ /* 0x000fe2000bf66270 */
[----:B------:R-:W-:Y:S01]  /*5c30*/  IMAD.IADD R11, R3, 0x1, -R11 ;  /* 0x00000001030b7824 */ /* 0x000fe200078e0a0b */
[----:B------:R-:W-:Y:S01]  /*5c40*/  FMNMX3.FTZ R5, R5, R6, R4, !PT ;  /* 0x0000000605057276 */ /* 0x000fe20007810004 */
[----:B------:R-:W-:Y:S01]  /*5c50*/  IMAD.IADD R3, R3, 0x1, -R9 ;  /* 0x0000000103037824 */ /* 0x000fe200078e0a09 */
[----:B------:R-:W-:Y:S02]  /*5c60*/  FSEL R168, R168, -INF , !P2 ;  /* 0xff800000a8a87808 */ /* 0x000fe40005000000 */
[----:B------:R-:W-:Y:S02]  /*5c70*/  FSEL R192, R192, -INF , !P2 ;  /* 0xff800000c0c07808 */ /* 0x000fe40005000000 */
[----:B------:R-:W-:-:S02]  /*5c80*/  I2FP.F32.S32 R42, R13 ;  /* 0x0000000d002a7245 */ /* 0x000fc40000201400 */
[----:B------:R-:W-:Y:S02]  /*5c90*/  I2FP.F32.S32 R37, R37 ;  /* 0x0000002500257245 */ /* 0x000fe40000201400 */
[----:B------:R-:W-:Y:S01]  /*5ca0*/  FSEL R164, R7, -INF , !P6 ;  /* 0xff80000007a47808 */ /* 0x000fe20007000000 */
[----:B------:R-:W-:Y:S01]  /*5cb0*/  FFMA.FTZ R31, R42, -UR5, R31 ;  /* 0x800000052a1f7c23 */ /* 0x000fe2000801001f */
[----:B------:R-:W-:Y:S01]  /*5cc0*/  ISETP.GE.AND P2, PT, R9, UR21, PT ;  /* 0x0000001509007c0c */ /* 0x000fe2000bf46270 */
[----:B------:R-:W-:Y:S01]  /*5cd0*/  FFMA.FTZ R32, R37, -UR5, R32 ;  /* 0x8000000525207c23 */ /* 0x000fe20008010020 */
[----:B------:R-:W-:Y:S02]  /*5ce0*/  I2FP.F32.S32 R34, R34 ;  /* 0x0000002200227245 */ /* 0x000fe40000201400 */
[----:B------:R-:W-:Y:S02]  /*5cf0*/  FMNMX3.FTZ R7, R26, R24, R22, !PT ;  /* 0x000000181a077276 */ /* 0x000fe40007810016 */
[----:B------:R-:W-:Y:S01]  /*5d00*/  FMNMX3.FTZ R9, R5, R16, R194, !PT ;  /* 0x0000001005097276 */ /* 0x000fe200078100c2 */
[----:B------:R-:W-:Y:S01]  /*5d10*/  FFMA.FTZ R33, R34, -UR5, R33 ;  /* 0x8000000522217c23 */ /* 0x000fe20008010021 */
[----:B------:R-:W-:-:S02]  /*5d20*/  IABS R35, R35 ;  /* 0x0000002300237213 */ /* 0x000fc40000000000 */
[----:B------:R-:W-:Y:S02]  /*5d30*/  IABS R25, R25 ;  /* 0x0000001900197213 */ /* 0x000fe40000000000 */
[----:B------:R-:W-:Y:S02]  /*5d40*/  IABS R3, R3 ;  /* 0x0000000300037213 */ /* 0x000fe40000000000 */
[----:B------:R-:W-:Y:S02]  /*5d50*/  FMNMX3.FTZ R7, R7, R20, R14, !PT ;  /* 0x0000001407077276 */ /* 0x000fe4000781000e */
[----:B------:R-:W-:Y:S01]  /*5d60*/  FSEL R184, R17, -INF , !P5 ;  /* 0xff80000011b87808 */ /* 0x000fe20006800000 */
[----:B------:R-:W-:Y:S01]  /*5d70*/  IMAD.MOV.U32 R5, RZ, RZ, R3 ;  /* 0x000000ffff057224 */ /* 0x000fe200078e0003 */
[----:B------:R-:W-:Y:S02]  /*5d80*/  FMNMX3.FTZ R9, R9, R160, R168, !PT ;  /* 0x000000a009097276 */ /* 0x000fe400078100a8 */
[----:B------:R-:W-:-:S02]  /*5d90*/  I2FP.F32.S32 R44, R35 ;  /* 0x00000023002c7245 */ /* 0x000fc40000201400 */
[----:B------:R-:W-:Y:S02]  /*5da0*/  IABS R23, R23 ;  /* 0x0000001700177213 */ /* 0x000fe40000000000 */
[----:B------:R-:W-:Y:S01]  /*5db0*/  IABS R11, R11 ;  /* 0x0000000b000b7213 */ /* 0x000fe20000000000 */
[----:B------:R-:W-:Y:S01]  /*5dc0*/  FFMA.FTZ R15, R44, -UR5, R15 ;  /* 0x800000052c0f7c23 */ /* 0x000fe2000801000f */
[----:B------:R-:W-:Y:S02]  /*5dd0*/  I2FP.F32.S32 R34, R25 ;  /* 0x0000001900227245 */ /* 0x000fe40000201400 */
[----:B------:R-:W-:Y:S02]  /*5de0*/  FMNMX3.FTZ R7, R7, R12, R10, !PT ;  /* 0x0000000c07077276 */ /* 0x000fe4000781000a */
[----:B------:R-:W-:Y:S01]  /*5df0*/  FSEL R182, R31, -INF , !P4 ;  /* 0xff8000001fb67808 */ /* 0x000fe20006000000 */
[----:B------:R-:W-:Y:S01]  /*5e00*/  FFMA.FTZ R19, R34, -UR5, R19 ;  /* 0x8000000522137c23 */ /* 0x000fe20008010013 */
[----:B------:R-:W-:-:S02]  /*5e10*/  FSEL R180, R32, -INF , !P3 ;  /* 0xff80000020b47808 */ /* 0x000fc40005800000 */
[----:B------:R-:W-:Y:S02]  /*5e20*/  FMNMX3.FTZ R9, R9, R164, R184, !PT ;  /* 0x000000a409097276 */ /* 0x000fe400078100b8 */
[----:B------:R-:W-:Y:S02]  /*5e30*/  I2FP.F32.S32 R42, R23 ;  /* 0x00000017002a7245 */ /* 0x000fe40000201400 */
[----:B------:R-:W-:Y:S02]  /*5e40*/  I2FP.F32.S32 R11, R11 ;  /* 0x0000000b000b7245 */ /* 0x000fe40000201400 */
[----:B------:R-:W-:Y:S01]  /*5e50*/  FMNMX3.FTZ R7, R7, R8, R142, !PT ;  /* 0x0000000807077276 */ /* 0x000fe2000781008e */
[----:B------:R-:W-:Y:S01]  /*5e60*/  FFMA.FTZ R27, R42, -UR5, R27 ;  /* 0x800000052a1b7c23 */ /* 0x000fe2000801001b */
[----:B------:R-:W-:Y:S01]  /*5e70*/  FSEL R178, R33, -INF , !P2 ;  /* 0xff80000021b27808 */ /* 0x000fe20005000000 */
[----:B------:R-:W-:Y:S01]  /*5e80*/  FFMA.FTZ R11, R11, -UR5, R30 ;  /* 0x800000050b0b7c23 */ /* 0x000fe2000801001e */
[----:B------:R-:W-:-:S02]  /*5e90*/  FMNMX3.FTZ R9, R9, R182, R180, !PT ;  /* 0x000000b609097276 */ /* 0x000fc400078100b4 */
[----:B------:R-:W-:Y:S02]  /*5ea0*/  I2FP.F32.S32 R34, R5 ;  /* 0x0000000500227245 */ /* 0x000fe40000201400 */
[----:B------:R-:W-:Y:S02]  /*5eb0*/  FSEL R172, R15, -INF , !P6 ;  /* 0xff8000000fac7808 */ /* 0x000fe40007000000 */
[----:B------:R-:W-:Y:S01]  /*5ec0*/  FSEL R176, R19, -INF , !P5 ;  /* 0xff80000013b07808 */ /* 0x000fe20006800000 */
[----:B------:R-:W-:Y:S01]  /*5ed0*/  FFMA.FTZ R29, R34, -UR5, R29 ;  /* 0x80000005221d7c23 */ /* 0x000fe2000801001d */
[----:B------:R-:W-:Y:S02]  /*5ee0*/  FMNMX3.FTZ R7, R7, R140, R192, !PT ;  /* 0x0000008c07077276 */ /* 0x000fe400078100c0 */
[----:B------:R-:W-:Y:S02]  /*5ef0*/  FMNMX.FTZ R3, R178, R9, !PT ;  /* 0x00000009b2037209 */ /* 0x000fe40007810000 */
[----:B------:R-:W-:-:S02]  /*5f00*/  FSEL R174, R27, -INF , !P4 ;  /* 0xff8000001bae7808 */ /* 0x000fc40006000000 */
[----:B------:R-:W-:Y:S01]  /*5f10*/  FSEL R170, R11, -INF , !P3 ;  /* 0xff8000000baa7808 */ /* 0x000fe20005800000 */
[----:B------:R-:W1:Y:S01]  /*5f20*/  SHFL.BFLY PT, R32, R3, 0x2, 0x1f ;  /* 0x0c401f0003207f89 */ /* 0x000e6200000e0000 */
[----:B------:R-:W-:Y:S02]  /*5f30*/  FMNMX3.FTZ R7, R7, R172, R176, !PT ;  /* 0x000000ac07077276 */ /* 0x000fe400078100b0 */
[----:B------:R-:W-:Y:S02]  /*5f40*/  FSEL R166, R29, -INF , !P2 ;  /* 0xff8000001da67808 */ /* 0x000fe40005000000 */
[----:B------:R-:W-:Y:S02]  /*5f50*/  FMNMX3.FTZ R5, R7, R174, R170, !PT ;  /* 0x000000ae07057276 */ /* 0x000fe400078100aa */
[----:B------:R-:W-:Y:S02]  /*5f60*/  LOP3.LUT R190, R76, 0x200, R77, 0xf8, !PT ;  /* 0x000002004cbe7812 */ /* 0x000fe400078ef84d */
[----:B------:R-:W-:-:S02]  /*5f70*/  FMNMX.FTZ R5, R166, R5, !PT ;  /* 0x00000005a6057209 */ /* 0x000fc40007810000 */
[----:B------:R-:W-:-:S03]  /*5f80*/  LEA R190, R190, UR6, 0x1 ;  /* 0x00000006bebe7c11 */ /* 0x000fc6000f8e08ff */
[----:B------:R-:W2:Y:S02]  /*5f90*/  SHFL.BFLY PT, R30, R5, 0x2, 0x1f ;  /* 0x0c401f00051e7f89 */ /* 0x000ea400000e0000 */
[----:B------:R-:W-:Y:S02]  /*5fa0*/  VIADD R162, R190, 0xc040 ;  /* 0x0000c040bea27836 */ /* 0x000fe40000000000 */
[----:B------:R-:W-:Y:S04]  /*5fb0*/  LDSM.16.MT88.4 R124, [R190+0xc000] ;  /* 0x00c00000be7c783b */ /* 0x000fe80000004200 */
[----:B------:R-:W-:Y:S01]  /*5fc0*/  LDSM.16.MT88.4 R72, [R190+0x10000] ;  /* 0x01000000be48783b */ /* 0x000fe20000004200 */
[----:B-1----:R-:W-:-:S05]  /*5fd0*/  FMNMX.FTZ R7, R3, R32, !PT ;  /* 0x0000002003077209 */ /* 0x002fca0007810000 */
[----:B------:R-:W1:Y:S01]  /*5fe0*/  SHFL.BFLY PT, R132, R7, 0x1, 0x1f ;  /* 0x0c201f0007847f89 */ /* 0x000e6200000e0000 */
[----:B--2---:R-:W-:Y:S02]  /*5ff0*/  FMNMX.FTZ R30, R5, R30, !PT ;  /* 0x0000001e051e7209 */ /* 0x004fe40007810000 */
[----:B------:R-:W-:-:S03]  /*6000*/  SEL R5, R185, 0xffffffe0, !P1 ;  /* 0xffffffe0b9057807 */ /* 0x000fc60004800000 */
[----:B------:R-:W2:Y:S02]  /*6010*/  SHFL.BFLY PT, R3, R30, 0x1, 0x1f ;  /* 0x0c201f001e037f89 */ /* 0x000ea400000e0000 */
[----:B------:R-:W-:-:S05]  /*6020*/  IMAD.IADD R167, R5, 0x1, R190 ;  /* 0x0000000105a77824 */ /* 0x000fca00078e02be */
[----:B------:R-:W-:Y:S01]  /*6030*/  LDSM.16.MT88.4 R116, [R167+0xc000] ;  /* 0x00c00000a774783b */ /* 0x000fe20000004200 */
[----:B-1----:R-:W-:Y:S01]  /*6040*/  FMNMX.FTZ R132, R7, R132, !PT ;  /* 0x0000008407847209 */ /* 0x002fe20007810000 */
[----:B------:R-:W-:Y:S02]  /*6050*/  VIADD R7, R190, 0xc000 ;  /* 0x0000c000be077836 */ /* 0x000fe40000000000 */
[----:B------:R-:W-:Y:S01]  /*6060*/  LDSM.16.MT88.4 R48, [R167+0xe000] ;  /* 0x00e00000a730783b */ /* 0x000fe20000004200 */
[C---:B------:R-:W-:Y:S01]  /*6070*/  FSETP.NEU.FTZ.AND P2, PT, R132.reuse, -INF , PT ;  /* 0xff8000008400780b */ /* 0x040fe20003f5d000 */
[----:B---3--:R-:W-:Y:S01]  /*6080*/  FMUL.FTZ R171, R132, UR4 ;  /* 0x0000000484ab7c20 */ /* 0x008fe20008410000 */
[----:B------:R-:W-:Y:S01]  /*6090*/  @P0 VIADD R162, R7, 0xffffffc0 ;  /* 0xffffffc007a20836 */ /* 0x000fe20000000000 */
[----:B------:R-:W-:Y:S03]  /*60a0*/  LDSM.16.MT88.4 R80, [R167+0x10000] ;  /* 0x01000000a750783b */ /* 0x000fe60000004200 */
[----:B------:R-:W-:Y:S01]  /*60b0*/  FSEL R171, R171, RZ, P2 ;  /* 0x000000ffabab7208 */ /* 0x000fe20001000000 */
[----:B------:R-:W1:Y:S01]  /*60c0*/  LDSM.16.MT88.4 R108, [R162] ;  /* 0x00000000a26c783b */ /* 0x000e620000004200 */
[----:B------:R-:W-:Y:S01]  /*60d0*/  IMAD.IADD R158, R5, 0x1, R162 ;  /* 0x00000001059e7824 */ /* 0x000fe200078e02a2 */
[----:B--2---:R-:W-:-:S02]  /*60e0*/  FMNMX.FTZ R3, R30, R3, !PT ;  /* 0x000000031e037209 */ /* 0x004fc40007810000 */
[--C-:B------:R-:W-:Y:S01]  /*60f0*/  FFMA.FTZ R154, R40, UR4, -R171.reuse ;  /* 0x00000004289a7c23 */ /* 0x100fe200080108ab */
[----:B------:R-:W-:Y:S01]  /*6100*/  LDSM.16.MT88.4 R56, [R162+0x2000] ;  /* 0x00200000a238783b */ /* 0x000fe20000004200 */
[--C-:B------:R-:W-:Y:S01]  /*6110*/  FFMA.FTZ R155, R28, UR4, -R171.reuse ;  /* 0x000000041c9b7c23 */ /* 0x100fe200080108ab */
[C---:B------:R-:W-:Y:S01]  /*6120*/  FSETP.NEU.FTZ.AND P2, PT, R3.reuse, -INF , PT ;  /* 0xff8000000300780b */ /* 0x040fe20003f5d000 */
[----:B------:R-:W-:Y:S01]  /*6130*/  FMUL.FTZ R165, R3, UR4 ;  /* 0x0000000403a57c20 */ /* 0x000fe20008410000 */
[----:B------:R-:W2:Y:S01]  /*6140*/  LDSM.16.MT88.4 R40, [R190+0xe000] ;  /* 0x00e00000be28783b */ /* 0x000ea20000004200 */
[--C-:B------:R-:W-:Y:S01]  /*6150*/  FFMA.FTZ R151, R38, UR4, -R171.reuse ;  /* 0x0000000426977c23 */ /* 0x100fe200080108ab */
[--C-:B------:R-:W-:Y:S01]  /*6160*/  FFMA.FTZ R150, R36, UR4, -R171.reuse ;  /* 0x0000000424967c23 */ /* 0x100fe200080108ab */
[--C-:B------:R-:W-:Y:S01]  /*6170*/  FFMA.FTZ R148, R6, UR4, -R171.reuse ;  /* 0x0000000406947c23 */ /* 0x100fe200080108ab */
[----:B------:R-:W-:Y:S01]  /*6180*/  FSEL R165, R165, RZ, P2 ;  /* 0x000000ffa5a57208 */ /* 0x000fe20001000000 */
[----:B------:R-:W3:Y:S01]  /*6190*/  LDSM.16.MT88.4 R100, [R158] ;  /* 0x000000009e64783b */ /* 0x000ee20000004200 */
[--C-:B------:R-:W-:Y:S01]  /*61a0*/  FFMA.FTZ R145, R4, UR4, -R171.reuse ;  /* 0x0000000404917c23 */ /* 0x100fe200080108ab */
[----:B------:R-:W-:Y:S01]  /*61b0*/  MUFU.EX2 R155, R155 ;  /* 0x0000009b009b7308 */ /* 0x000fe20000000800 */
[----:B------:R-:W-:Y:S01]  /*61c0*/  FFMA.FTZ R149, R18, UR4, -R171 ;  /* 0x0000000412957c23 */ /* 0x000fe200080108ab */
[--C-:B------:R-:W-:Y:S01]  /*61d0*/  FFMA.FTZ R157, R26, UR4, -R165.reuse ;  /* 0x000000041a9d7c23 */ /* 0x100fe200080108a5 */
[--C-:B------:R-:W-:Y:S01]  /*61e0*/  FFMA.FTZ R156, R24, UR4, -R165.reuse ;  /* 0x00000004189c7c23 */ /* 0x100fe200080108a5 */
[--C-:B------:R-:W-:Y:S01]  /*61f0*/  FFMA.FTZ R153, R22, UR4, -R165.reuse ;  /* 0x0000000416997c23 */ /* 0x100fe200080108a5 */
[----:B------:R-:W-:Y:S01]  /*6200*/  FFMA.FTZ R152, R20, UR4, -R165 ;  /* 0x0000000414987c23 */ /* 0x000fe200080108a5 */
[----:B------:R-:W4:Y:S01]  /*6210*/  LDSM.16.MT88.4 R64, [R158+0x2000] ;  /* 0x002000009e40783b */ /* 0x000f220000004200 */
[----:B------:R-:W-:Y:S01]  /*6220*/  FFMA.FTZ R144, R16, UR4, -R171 ;  /* 0x0000000410907c23 */ /* 0x000fe200080108ab */
[----:B------:R-:W5:Y:S01]  /*6230*/  MUFU.EX2 R154, R154 ;  /* 0x0000009a009a7308 */ /* 0x000f620000000800 */
[--C-:B------:R-:W-:Y:S01]  /*6240*/  FFMA.FTZ R147, R14, UR4, -R165.reuse ;  /* 0x000000040e937c23 */ /* 0x100fe200080108a5 */
[----:B------:R-:W4:Y:S01]  /*6250*/  LDSM.16.MT88.4 R88, [R162+0x4000] ;  /* 0x00400000a258783b */ /* 0x000f220000004200 */
[--C-:B------:R-:W-:Y:S01]  /*6260*/  FFMA.FTZ R146, R12, UR4, -R165.reuse ;  /* 0x000000040c927c23 */ /* 0x100fe200080108a5 */
[--C-:B------:R-:W-:Y:S01]  /*6270*/  FFMA.FTZ R135, R10, UR4, -R165.reuse ;  /* 0x000000040a877c23 */ /* 0x100fe200080108a5 */
[----:B------:R-:W-:Y:S01]  /*6280*/  FFMA.FTZ R134, R8, UR4, -R165 ;  /* 0x0000000408867c23 */ /* 0x000fe200080108a5 */
[----:B------:R-:W4:Y:S01]  /*6290*/  LDSM.16.MT88.4 R4, [R158+0x4000] ;  /* 0x004000009e04783b */ /* 0x000f220000004200 */
[--C-:B------:R-:W-:Y:S01]  /*62a0*/  FFMA.FTZ R161, R168, UR4, -R171.reuse ;  /* 0x00000004a8a17c23 */ /* 0x100fe200080108ab */
[----:B------:R-:W-:Y:S01]  /*62b0*/  MUFU.EX2 R151, R151 ;  /* 0x0000009700977308 */ /* 0x000fe20000000800 */
[--C-:B------:R-:W-:Y:S01]  /*62c0*/  FFMA.FTZ R159, R194, UR4, -R171.reuse ;  /* 0x00000004c29f7c23 */ /* 0x100fe200080108ab */
[----:B------:R-:W4:Y:S01]  /*62d0*/  LDSM.16.MT88.4 R12, [R162+0x800] ;  /* 0x00080000a20c783b */ /* 0x000f220000004200 */
[--C-:B------:R-:W-:Y:S01]  /*62e0*/  FFMA.FTZ R160, R160, UR4, -R171.reuse ;  /* 0x00000004a0a07c23 */ /* 0x100fe200080108ab */
[----:B------:R-:W-:Y:S01]  /*62f0*/  FFMA.FTZ R164, R164, UR4, -R171 ;  /* 0x00000004a4a47c23 */ /* 0x000fe200080108ab */
[--C-:B------:R-:W-:Y:S01]  /*6300*/  FFMA.FTZ R163, R142, UR4, -R165.reuse ;  /* 0x000000048ea37c23 */ /* 0x100fe200080108a5 */
[----:B------:R-:W4:Y:S01]  /*6310*/  LDSM.16.MT88.4 R8, [R190+0xe800] ;  /* 0x00e80000be08783b */ /* 0x000f220000004200 */
[--C-:B------:R-:W-:Y:S01]  /*6320*/  FFMA.FTZ R168, R140, UR4, -R165.reuse ;  /* 0x000000048ca87c23 */ /* 0x100fe200080108a5 */
[----:B------:R-:W1:Y:S01]  /*6330*/  MUFU.EX2 R150, R150 ;  /* 0x0000009600967308 */ /* 0x000e620000000800 */
[----:B-----5:R-:W-:Y:S01]  /*6340*/  F2FP.F16.F32.PACK_AB R96, R154, R155 ;  /* 0x0000009b9a60723e */ /* 0x020fe200000000ff */
[----:B------:R-:W5:Y:S01]  /*6350*/  LDSM.16.MT88.4 R16, [R162+0x2800] ;  /* 0x00280000a210783b */ /* 0x000f620000004200 */
[--C-:B------:R-:W-:Y:S01]  /*6360*/  FFMA.FTZ R169, R192, UR4, -R165.reuse ;  /* 0x00000004c0a97c23 */ /* 0x100fe200080108a5 */
[----:B------:R-:W-:Y:S01]  /*6370*/  FFMA.FTZ R172, R172, UR4, -R165 ;  /* 0x00000004acac7c23 */ /* 0x000fe200080108a5 */
[--C-:B------:R-:W-:Y:S01]  /*6380*/  FFMA.FTZ R173, R184, UR4, -R171.reuse ;  /* 0x00000004b8ad7c23 */ /* 0x100fe200080108ab */
[----:B------:R-:W5:Y:S01]  /*6390*/  LDSM.16.MT88.4 R20, [R167+0xe800] ;  /* 0x00e80000a714783b */ /* 0x000f620000004200 */
[--C-:B------:R-:W-:Y:S01]  /*63a0*/  FFMA.FTZ R182, R182, UR4, -R171.reuse ;  /* 0x00000004b6b67c23 */ /* 0x100fe200080108ab */
[----:B------:R-:W-:Y:S01]  /*63b0*/  MUFU.EX2 R157, R157 ;  /* 0x0000009d009d7308 */ /* 0x000fe20000000800 */
[--C-:B------:R-:W-:Y:S01]  /*63c0*/  FFMA.FTZ R175, R180, UR4, -R171.reuse ;  /* 0x00000004b4af7c23 */ /* 0x100fe200080108ab */
[----:B------:R-:W-:Y:S01]  /*63d0*/  LDSM.16.MT88.4 R136, [R167+0xc800] ;  /* 0x00c80000a788783b */ /* 0x000fe20000004200 */
[----:B------:R-:W-:Y:S01]  /*63e0*/  FFMA.FTZ R178, R178, UR4, -R171 ;  /* 0x00000004b2b27c23 */ /* 0x000fe200080108ab */
[--C-:B------:R-:W-:Y:S01]  /*63f0*/  FFMA.FTZ R171, R176, UR4, -R165.reuse ;  /* 0x00000004b0ab7c23 */ /* 0x100fe200080108a5 */
[--C-:B------:R-:W-:Y:S01]  /*6400*/  FFMA.FTZ R174, R174, UR4, -R165.reuse ;  /* 0x00000004aeae7c23 */ /* 0x100fe200080108a5 */
[----:B------:R-:W-:Y:S01]  /*6410*/  LDSM.16.MT88.4 R32, [R167+0x10800] ;  /* 0x01080000a720783b */ /* 0x000fe20000004200 */
[--C-:B------:R-:W-:Y:S01]  /*6420*/  FFMA.FTZ R170, R170, UR4, -R165.reuse ;  /* 0x00000004aaaa7c23 */ /* 0x100fe200080108a5 */
[----:B------:R-:W2:Y:S01]  /*6430*/  MUFU.EX2 R156, R156 ;  /* 0x0000009c009c7308 */ /* 0x000ea20000000800 */
[----:B-1----:R-:W-:Y:S01]  /*6440*/  F2FP.F16.F32.PACK_AB R98, R150, R151 ;  /* 0x000000979662723e */ /* 0x002fe200000000ff */
[----:B------:R-:W-:Y:S01]  /*6450*/  LDSM.16.MT88.4 R28, [R190+0xc800] ;  /* 0x00c80000be1c783b */ /* 0x000fe20000004200 */
[----:B------:R-:W-:Y:S01]  /*6460*/  FFMA.FTZ R207, R166, UR4, -R165 ;  /* 0x00000004a6cf7c23 */ /* 0x000fe200080108a5 */
[----:B------:R-:W-:-:S02]  /*6470*/  FADD.FTZ R154, R155, R154 ;  /* 0x0000009a9b9a7221 */ /* 0x000fc40000010000 */
[----:B------:R-:W-:Y:S02]  /*6480*/  LDSM.16.MT88.4 R24, [R158+0x800] ;  /* 0x000800009e18783b */ /* 0x000fe40000004200 */
[----:B------:R-:W-:Y:S01]  /*6490*/  MUFU.EX2 R153, R153 ;  /* 0x0000009900997308 */ /* 0x000fe20000000800 */
[----:B------:R-:W-:Y:S01]  /*64a0*/  FADD.FTZ R151, R151, R154 ;  /* 0x0000009a97977221 */ /* 0x000fe20000010000 */
[----:B------:R-:W-:Y:S03]  /*64b0*/  LDSM.16.MT88.4 R140, [R167+0xd000] ;  /* 0x00d00000a78c783b */ /* 0x000fe60000004200 */
[----:B------:R-:W-:-:S03]  /*64c0*/  FADD.FTZ R150, R150, R151 ;  /* 0x0000009796967221 */ /* 0x000fc60000010000 */
        /* <DEDUP_REMOVED lines=30> */
[----:B------:R-:W3:Y:S01]  /*66b0*/  MUFU.EX2 R168, R168 ;  /* 0x000000a800a87308 */ /* 0x000ee20000000800 */
[C---:B----4-:R-:W-:Y:S07]  /*66c0*/  HMMA.16816.F32 R60, R96.reuse, R64, RZ ;  /* 0x00000040603c723c */ /* 0x050fee00000018ff */
        /* <DEDUP_REMOVED lines=52> */
[C---:B-----5:R-:W-:Y:S08]  /*6a10*/  HMMA.16816.F32 R92, R4.reuse, R16, R92 ;  /* 0x00000010045c723c */ /* 0x060ff0000000185c */
        /* <DEDUP_REMOVED lines=22> */
[----:B----4-:R-:W-:Y:S01]  /*6b80*/  F2FP.F16.F32.PACK_AB R7, R172, R169 ;  /* 0x000000a9ac07723e */ /* 0x010fe200000000ff */
        /* <DEDUP_REMOVED lines=87> */
[----:B------:R-:W-:Y:S01]  /*7100*/  MOV R137, R132 ;  /* 0x0000008400897202 */ /* 0x000fe20000000f00 */
[C---:B------:R-:W-:Y:S01]  /*7110*/  VIADD R200, R190.reuse, 0xc040 ;  /* 0x0000c040bec87836 */ /* 0x040fe20000000000 */
[----:B------:R-:W-:Y:S01]  /*7120*/  IADD3 R201, PT, PT, R190, 0xc000, RZ ;  /* 0x0000c000bec97810 */ /* 0x000fe20007ffe0ff */
[----:B------:R-:W-:Y:S01]  /*7130*/  UISETP.NE.AND.EX UP0, UPT, UR13, URZ, UPT, UP0 ;  /* 0x000000ff0d00728c */ /* 0x000fe2000bf05300 */
[----:B------:R-:W-:Y:S01]  /*7140*/  IADD3 R133, PT, PT, R0, UR20, R133 ;  /* 0x0000001400857c10 */ /* 0x000fe2000fffe085 */
[----:B------:R-:W-:Y:S01]  /*7150*/  IMAD.MOV.U32 R0, RZ, RZ, R3 ;  /* 0x000000ffff007224 */ /* 0x000fe200078e0003 */
[----:B------:R-:W-:Y:S01]  /*7160*/  MOV R204, RZ ;  /* 0x000000ff00cc7202 */ /* 0x000fe20000000f00 */
[----:B------:R-:W-:Y:S01]  /*7170*/  IMAD.MOV.U32 R3, RZ, RZ, 0x20 ;  /* 0x00000020ff037424 */ /* 0x000fe200078e00ff */
[----:B------:R-:W-:Y:S01]  /*7180*/  IADD3 R2, PT, PT, R133, -UR24, -R2 ;  /* 0x8000001885027c10 */ /* 0x000fe2000fffe802 */
[----:B------:R-:W-:Y:S01]  /*7190*/  UMOV UR15, 0x400 ;  /* 0x00000400000f7882 */ /* 0x000fe20000000000 */
[----:B------:R-:W-:Y:S01]  /*71a0*/  PLOP3.LUT P4, PT, PT, PT, UP0, 0x80, 0x8 ;  /* 0x000000000008781c */ /* 0x000fe20003f8f008 */
[----:B------:R-:W-:Y:S01]  /*71b0*/  UIADD3 UR12, UPT, UPT, UR18, -0x2, URZ ;  /* 0xfffffffe120c7890 */ /* 0x000fe2000fffe0ff */
[----:B------:R-:W-:Y:S01]  /*71c0*/  SEL R3, R3, 0xffffffe0, !P1 ;  /* 0xffffffe003037807 */ /* 0x000fe20004800000 */
[----:B------:R-:W-:Y:S01]  /*71d0*/  IMAD R205, R205, -0x40, R2 ;  /* 0xffffffc0cdcd7824 */ /* 0x000fe200078e0202 */
[----:B------:R-:W2:Y:S03]  /*71e0*/  LDCU UR14, c[0x0][0x440] ;  /* 0x00008800ff0e77ac */ /* 0x000ea60008000800 */
[----:B------:R-:W-:Y:S01]  /*71f0*/  IMAD.IADD R184, R3, 0x1, R190 ;  /* 0x0000000103b87824 */ /* 0x000fe200078e02be */
[----:B------:R-:W-:Y:S01]  /*7200*/  IADD3 R205, PT, PT, R205, 0x88, RZ ;  /* 0x00000088cdcd7810 */ /* 0x000fe20007ffe0ff */
[----:B------:R-:W3:Y:S01]  /*7210*/  LDCU UR13, c[0x0][0x50c] ;  /* 0x0000a180ff0d77ac */ /* 0x000ee20008000800 */
[----:B------:R-:W4:Y:S01]  /*7220*/  LDCU UR4, c[0x0][0x45c] ;  /* 0x00008b80ff0477ac */ /* 0x000f220008000800 */
[----:B------:R-:W2:Y:S01]  /*7230*/  LDCU.64 UR8, c[0x0][0x3a0] ;  /* 0x00007400ff0877ac */ /* 0x000ea20008000a00 */
[----:B------:R-:W2:Y:S01]  /*7240*/  LDCU.64 UR10, c[0x0][0x3a8] ;  /* 0x00007500ff0a77ac */ /* 0x000ea20008000a00 */
[----:B------:R-:W-:-:S02]  /*7250*/  UIADD3 UR18, UPT, UPT, -UR18, 0x1, URZ ;  /* 0x0000000112127890 */ /* 0x000fc4000fffe1ff */
[----:B-1----:R-:W-:-:S12]  /*7260*/  ULEA UR6, UR6, UR15, 0x18 ;  /* 0x0000000f06067291 */ /* 0x002fd8000f8ec0ff */
.L_x_3251:
        /* <DEDUP_REMOVED lines=37> */
[----:B------:R-:W-:Y:S01]  /*74c0*/  UIADD3 UR15, UPT, UPT, UR16, -0x40, URZ ;  /* 0xffffffc0100f7890 */ /* 0x000fe2000fffe0ff */
[----:B------:R-:W-:Y:S06]  /*74d0*/  MOV R10, RZ ;  /* 0x000000ff000a7202 */ /* 0x000fec0000000f00 */
        /* <DEDUP_REMOVED lines=8> */
[--C-:B-1----:R-:W-:Y:S04]  /*7560*/  IMAD.MOV R4, RZ, RZ, -R11.reuse ;  /* 0x000000ffff047224 */ /* 0x102fe800078e0a0b */
        /* <DEDUP_REMOVED lines=9> */
[----:B------:R-:W-:Y:S01]  /*7600*/  IMAD R10, R5, R6, R10 ;  /* 0x00000006050a7224 */ /* 0x000fe200078e020a */
[----:B------:R-:W-:Y:S04]  /*7610*/  LOP3.LUT R6, R3, UR16, RZ, 0x3c, !PT ;  /* 0x0000001003067c12 */ /* 0x000fe8000f8e3cff */
[----:B------:R-:W-:Y:S07]  /*7620*/  ISETP.GT.U32.AND P5, PT, R5, R10, PT ;  /* 0x0000000a0500720c */ /* 0x000fee0003fa4070 */
[----:B------:R-:W-:Y:S02]  /*7630*/  @!P0 IMAD.IADD R9, R9, 0x1, -R5 ;  /* 0x0000000109098824 */ /* 0x000fe400078e0a05 */
[----:B------:R-:W-:Y:S03]  /*7640*/  @!P0 VIADD R11, R11, 0x1 ;  /* 0x000000010b0b8836 */ /* 0x000fe60000000000 */
[-C--:B------:R-:W-:Y:S01]  /*7650*/  ISETP.GE.U32.AND P6, PT, R9, R5.reuse, PT ;  /* 0x000000050900720c */ /* 0x080fe20003fc6070 */
[----:B------:R-:W-:Y:S01]  /*7660*/  @!P5 VIADD R4, R4, 0x1 ;  /* 0x000000010404d836 */ /* 0x000fe20000000000 */
[----:B------:R-:W-:Y:S02]  /*7670*/  @!P5 IADD3 R10, PT, PT, R10, -R5, RZ ;  /* 0x800000050a0ad210 */ /* 0x000fe40007ffe0ff */
        /* <DEDUP_REMOVED lines=18> */
[----:B------:R-:W5:Y:S02]  /*77a0*/  LDG.E R6, desc[UR22][R14.64] ;  /* 0x000000160e067981 */ /* 0x000f64000c1e1900 */
[-C--:B--2---:R-:W-:Y:S01]  /*77b0*/  IMAD.WIDE.U32 R10, R3, R132.reuse, RZ ;  /* 0x00000084030a7225 */ /* 0x084fe200078e00ff */
[----:B------:R-:W-:Y:S01]  /*77c0*/  SHF.R.S32.HI R9, RZ, 0x1f, R3 ;  /* 0x0000001fff097819 */ /* 0x000fe20000011403 */
[----:B------:R-:W5:Y:S04]  /*77d0*/  LDG.E R5, desc[UR22][R12.64] ;  /* 0x000000160c057981 */ /* 0x000f68000c1e1900 */
        /* <DEDUP_REMOVED lines=11> */
.L_x_3248:
[----:B------:R-:W-:Y:S01]  /*7890*/  @!PT LDS RZ, [RZ] ;  /* 0x00000000fffff984 */ /* 0x000fe20000000800 */
[----:B------:R-:W-:Y:S01]  /*78a0*/  @!PT LDS RZ, [RZ] ;  /* 0x00000000fffff984 */ /* 0x000fe20000000800 */
[----:B------:R-:W-:Y:S01]  /*78b0*/  @!PT LDS RZ, [RZ] ;  /* 0x00000000fffff984 */ /* 0x000fe20000000800 */
[----:B------:R-:W-:Y:S01]  /*78c0*/  @!P3 LDGSTS.E.BYPASS.LTC128B.128 [R211+0xc000], desc[UR22][R198.64] ;  /* 0x0c000000c6d3bfae */ /* 0x000fe2000b981a16 */
[C---:B------:R-:W-:Y:S01]  /*78d0*/  LEA R212, P0, R132.reuse, R198, 0x5 ;  /* 0x000000c684d47211 */ /* 0x040fe200078028ff */
[----:B------:R-:W-:Y:S01]  /*78e0*/  UIADD3 UR18, UPT, UPT, UR18, 0x1, URZ ;  /* 0x0000000112127890 */ /* 0x000fe2000fffe0ff */
[C---:B------:R-:W-:Y:S02]  /*78f0*/  SHF.L.U32 R134, R132.reuse, 0x5, RZ ;  /* 0x0000000584867819 */ /* 0x040fe400000006ff */
[----:B------:R-:W-:Y:S01]  /*7900*/  @P3 STS.128 [R211+0xc000], RZ ;  /* 0x00c000ffd3003388 */ /* 0x000fe20000000c00 */
[C-C-:B------:R-:W-:Y:S01]  /*7910*/  LEA.HI.X R213, R132.reuse, R199, R135.reuse, 0x5, P0 ;  /* 0x000000c784d57211 */ /* 0x140fe200000f2c87 */
[----:B------:R-:W-:Y:S01]  /*7920*/  UISETP.NE.AND UP0, UPT, UR18, URZ, UPT ;  /* 0x000000ff1200728c */ /* 0x000fe2000bf05270 */
        /* <DEDUP_REMOVED lines=27> */
[C---:B------:R-:W-:Y:S02]  /*7ae0*/  IADD3 R192, PT, PT, R3.reuse, R138, RZ ;  /* 0x0000008a03c07210 */ /* 0x040fe40007ffe0ff */
[----:B------:R-:W-:Y:S01]  /*7af0*/  @!PT LDS RZ, [RZ] ;  /* 0x00000000fffff984 */ /* 0x000fe20000000800 */
[----:B------:R-:W-:Y:S01]  /*7b00*/  @!PT LDS RZ, [RZ] ;  /* 0x00000000fffff984 */ /* 0x000fe20000000800 */
[----:B------:R-:W-:Y:S01]  /*7b10*/  @!PT LDS RZ, [RZ] ;  /* 0x00000000fffff984 */ /* 0x000fe20000000800 */
[----:B------:R-:W-:Y:S01]  /*7b20*/  @!P2 LDGSTS.E.BYPASS.LTC128B.128 [R211+0xe800], desc[UR22][R212.64+0x80] ;  /* 0x0e800080d4d3afae */ /* 0x000fe2000b981a16 */
[----:B------:R-:W-:Y:S04]  /*7b30*/  SEL R2, R2, 0xffffffc0, !P0 ;  /* 0xffffffc002027807 */ /* 0x000fe80004000000 */
        /* <DEDUP_REMOVED lines=207> */
[----:B------:R4:W1:Y:S01]  /*8830*/  MUFU.TANH R174, R136 ;  /* 0x0000008800ae7308 */ /* 0x0008620000002400 */
[----:B------:R-:W-:Y:S01]  /*8840*/  FMUL.FTZ R220, R16, UR13 ;  /* 0x0000000d10dc7c20 */ /* 0x000fe20008410000 */
[----:B------:R-:W-:Y:S01]  /*8850*/  FMUL.FTZ R222, R17, UR13 ;  /* 0x0000000d11de7c20 */ /* 0x000fe20008410000 */
[----:B------:R-:W-:Y:S01]  /*8860*/  FMUL.FTZ R223, R15, UR13 ;  /* 0x0000000d0fdf7c20 */ /* 0x000fe20008410000 */
[----:B------:R-:W-:Y:S01]  /*8870*/  FMUL.FTZ R215, R9, UR13 ;  /* 0x0000000d09d77c20 */ /* 0x000fe20008410000 */
[----:B------:R-:W-:Y:S01]  /*8880*/  FMUL.FTZ R217, R10, UR13 ;  /* 0x0000000d0ad97c20 */ /* 0x000fe20008410000 */
[----:B------:R-:W-:Y:S04]  /*8890*/  FMUL.FTZ R218, R11, UR13 ;  /* 0x0000000d0bda7c20 */ /* 0x000fe80008410000 */
[----:B------:R5:W1:Y:S01]  /*88a0*/  MUFU.TANH R176, R221 ;  /* 0x000000dd00b07308 */ /* 0x000a620000002400 */
[----:B------:R-:W-:Y:S09]  /*88b0*/  FMUL.FTZ R224, R21, UR13 ;  /* 0x0000000d15e07c20 */ /* 0x000ff20008410000 */
[----:B------:R2:W1:Y:S01]  /*88c0*/  MUFU.TANH R178, R220 ;  /* 0x000000dc00b27308 */ /* 0x0004620000002400 */
[----:B----4-:R-:W-:Y:S01]  /*88d0*/  FMUL.FTZ R136, R20, UR13 ;  /* 0x0000000d14887c20 */ /* 0x010fe20008410000 */
[----:B------:R-:W-:Y:S08]  /*88e0*/  FMUL.FTZ R225, R25, UR13 ;  /* 0x0000000d19e17c20 */ /* 0x000ff00008410000 */
[----:B------:R4:W1:Y:S01]  /*88f0*/  MUFU.TANH R180, R222 ;  /* 0x000000de00b47308 */ /* 0x0008620000002400 */
[C---:B---3--:R-:W-:Y:S03]  /*8900*/  HMMA.16816.F32 R28, R164.reuse, R132, R28 ;  /* 0x00000084a41c723c */ /* 0x048fe6000000181c */
[----:B------:R-:W-:Y:S01]  /*8910*/  FMUL.FTZ R133, R27, UR13 ;  /* 0x0000000d1b857c20 */ /* 0x000fe20008410000 */
[----:B-----5:R-:W-:Y:S05]  /*8920*/  FMUL.FTZ R221, R19, UR13 ;  /* 0x0000000d13dd7c20 */ /* 0x020fea0008410000 */
[----:B------:R3:W1:Y:S01]  /*8930*/  MUFU.TANH R194, R219 ;  /* 0x000000db00c27308 */ /* 0x0006620000002400 */
[----:B--2---:R-:W-:Y:S01]  /*8940*/  FMUL.FTZ R220, R24, UR13 ;  /* 0x0000000d18dc7c20 */ /* 0x004fe20008410000 */
[----:B------:R-:W-:Y:S08]  /*8950*/  HMMA.16816.F32 R32, R164, R134, R32 ;  /* 0x00000086a420723c */ /* 0x000ff00000001820 */
[----:B------:R2:W1:Y:S01]  /*8960*/  MUFU.TANH R182, R136 ;  /* 0x0000008800b67308 */ /* 0x0004620000002400 */
[----:B----4-:R-:W-:Y:S01]  /*8970*/  FMUL.FTZ R222, R23, UR13 ;  /* 0x0000000d17de7c20 */ /* 0x010fe20008410000 */
[----:B------:R-:W-:Y:S01]  /*8980*/  FMUL.FTZ R132, R28, UR13 ;  /* 0x0000000d1c847c20 */ /* 0x000fe20008410000 */
[----:B------:R-:W-:Y:S07]  /*8990*/  FMUL.FTZ R135, R31, UR13 ;  /* 0x0000000d1f877c20 */ /* 0x000fee0008410000 */
[----:B------:R4:W1:Y:S01]  /*89a0*/  MUFU.TANH R150, R133 ;  /* 0x0000008500967308 */ /* 0x0008620000002400 */
[----:B---3--:R-:W-:Y:S01]  /*89b0*/  FMUL.FTZ R219, R18, UR13 ;  /* 0x0000000d12db7c20 */ /* 0x008fe20008410000 */
[----:B------:R-:W-:Y:S08]  /*89c0*/  FMUL.FTZ R134, R34, UR13 ;  /* 0x0000000d22867c20 */ /* 0x000ff00008410000 */
[----:B------:R3:W1:Y:S01]  /*89d0*/  MUFU.TANH R192, R223 ;  /* 0x000000df00c07308 */ /* 0x0006620000002400 */
[----:B--2---:R-:W-:Y:S09]  /*89e0*/  FMUL.FTZ R136, R30, UR13 ;  /* 0x0000000d1e887c20 */ /* 0x004ff20008410000 */
[----:B------:R2:W1:Y:S01]  /*89f0*/  MUFU.TANH R140, R221 ;  /* 0x000000dd008c7308 */ /* 0x0004620000002400 */
[----:B----4-:R-:W-:Y:S09]  /*8a00*/  FMUL.FTZ R133, R35, UR13 ;  /* 0x0000000d23857c20 */ /* 0x010ff20008410000 */
[----:B------:R4:W1:Y:S01]  /*8a10*/  MUFU.TANH R158, R222 ;  /* 0x000000de009e7308 */ /* 0x0008620000002400 */
[----:B---3--:R-:W-:Y:S09]  /*8a20*/  FMUL.FTZ R223, R22, UR13 ;  /* 0x0000000d16df7c20 */ /* 0x008ff20008410000 */
[----:B------:R3:W1:Y:S01]  /*8a30*/  MUFU.TANH R156, R220 ;  /* 0x000000dc009c7308 */ /* 0x0006620000002400 */
[----:B--2---:R-:W-:Y:S09]  /*8a40*/  FMUL.FTZ R221, R26, UR13 ;  /* 0x0000000d1add7c20 */ /* 0x004ff20008410000 */
[----:B------:R2:W1:Y:S01]  /*8a50*/  MUFU.TANH R148, R132 ;  /* 0x0000008400947308 */ /* 0x0004620000002400 */
[----:B----4-:R-:W-:Y:S09]  /*8a60*/  FMUL.FTZ R222, R29, UR13 ;  /* 0x0000000d1dde7c20 */ /* 0x010ff20008410000 */
[----:B------:R-:W4:Y:S01]  /*8a70*/  MUFU.TANH R213, R213 ;  /* 0x000000d500d57308 */ /* 0x000f220000002400 */
[----:B---3--:R-:W-:Y:S09]  /*8a80*/  FMUL.FTZ R220, R32, UR13 ;  /* 0x0000000d20dc7c20 */ /* 0x008ff20008410000 */
[----:B------:R-:W3:Y:S01]  /*8a90*/  MUFU.TANH R214, R214 ;  /* 0x000000d600d67308 */ /* 0x000ee20000002400 */
[----:B--2---:R-:W-:Y:S09]  /*8aa0*/  FMUL.FTZ R132, R33, UR13 ;  /* 0x0000000d21847c20 */ /* 0x004ff20008410000 */
[----:B------:R-:W2:Y:S10]  /*8ab0*/  MUFU.TANH R216, R216 ;  /* 0x000000d800d87308 */ /* 0x000eb40000002400 */
[----:B------:R-:W1:Y:S10]  /*8ac0*/  MUFU.TANH R215, R215 ;  /* 0x000000d700d77308 */ /* 0x000e740000002400 */
[----:B------:R-:W1:Y:S10]  /*8ad0*/  MUFU.TANH R217, R217 ;  /* 0x000000d900d97308 */ /* 0x000e740000002400 */
[----:B------:R-:W1:Y:S10]  /*8ae0*/  MUFU.TANH R218, R218 ;  /* 0x000000da00da7308 */ /* 0x000e740000002400 */
[----:B------:R-:W1:Y:S10]  /*8af0*/  MUFU.TANH R219, R219 ;  /* 0x000000db00db7308 */ /* 0x000e740000002400 */
[----:B------:R1:W1:Y:S10]  /*8b00*/  MUFU.TANH R162, R224 ;  /* 0x000000e000a27308 */ /* 0x0002740000002400 */
[----:B------:R1:W1:Y:S10]  /*8b10*/  MUFU.TANH R160, R223 ;  /* 0x000000df00a07308 */ /* 0x0002740000002400 */
[----:B------:R1:W1:Y:S10]  /*8b20*/  MUFU.TANH R154, R225 ;  /* 0x000000e1009a7308 */ /* 0x0002740000002400 */
[----:B------:R1:W1:Y:S10]  /*8b30*/  MUFU.TANH R152, R221 ;  /* 0x000000dd00987308 */ /* 0x0002740000002400 */
[----:B------:R1:W1:Y:S10]  /*8b40*/  MUFU.TANH R146, R222 ;  /* 0x000000de00927308 */ /* 0x0002740000002400 */
[----:B------:R-:W1:Y:S10]  /*8b50*/  MUFU.TANH R136, R136 ;  /* 0x0000008800887308 */ /* 0x000e740000002400 */
[----:B------:R-:W1:Y:S10]  /*8b60*/  MUFU.TANH R135, R135 ;  /* 0x0000008700877308 */ /* 0x000e740000002400 */
[----:B------:R1:W1:Y:S10]  /*8b70*/  MUFU.TANH R144, R220 ;  /* 0x000000dc00907308 */ /* 0x0002740000002400 */
[----:B------:R1:W1:Y:S10]  /*8b80*/  MUFU.TANH R139, R132 ;  /* 0x00000084008b7308 */ /* 0x0002740000002400 */
[----:B------:R-:W1:Y:S10]  /*8b90*/  MUFU.TANH R134, R134 ;  /* 0x0000008600867308 */ /* 0x000e740000002400 */
[----:B------:R-:W1:Y:S01]  /*8ba0*/  MUFU.TANH R133, R133 ;  /* 0x0000008500857308 */ /* 0x000e620000002400 */
[----:B--234-:R-:W-:Y:S05]  /*8bb0*/  BRA.U !UP0, `(.L_x_3249) ;  /* 0x00000009084c7547 */ /* 0x01cfea000b800000 */
        /* <DEDUP_REMOVED lines=14> */
[----:B------:R-:W2:Y:S01]  /*8ca0*/  LDC R4, c[0x0][0x4f0] ;  /* 0x00013c00ff047b82 */ /* 0x000ea20000000800 */
[----:B------:R-:W-:Y:S02]  /*8cb0*/  UIADD3 UR15, UPT, UPT, UR16, -0x40, URZ ;  /* 0xffffffc0100f7890 */ /* 0x000fe4000fffe0ff */
[----:B------:R-:W-:Y:S04]  /*8cc0*/  UIADD3 UR17, UPT, UPT, UR16, -0x80, URZ ;  /* 0xffffff8010117890 */ /* 0x000fe8000fffe0ff */
[----:B------:R-:W-:Y:S02]  /*8cd0*/  MOV R8, UR15 ;  /* 0x0000000f00087c02 */ /* 0x000fe40008000f00 */
[----:B------:R-:W-:Y:S02]  /*8ce0*/  IMAD.U32 R6, RZ, RZ, UR17 ;  /* 0x00000011ff067e24 */ /* 0x000fe4000f8e00ff */
[----:B------:R-:W-:Y:S03]  /*8cf0*/  IABS R8, R8 ;  /* 0x0000000800087213 */ /* 0x000fe60000000000 */
[----:B------:R-:W-:Y:S02]  /*8d00*/  IABS R6, R6 ;  /* 0x0000000600067213 */ /* 0x000fe40000000000 */
[----:B--2---:R-:W-:Y:S04]  /*8d10*/  IABS R2, R4 ;  /* 0x0000000400027213 */ /* 0x004fe80000000000 */
[----:B------:R-:W2:Y:S10]  /*8d20*/  I2F.RP R7, R2 ;  /* 0x0000000200077306 */ /* 0x000eb40000209400 */
[----:B--2---:R-:W2:Y:S02]  /*8d30*/  MUFU.RCP R3, R7 ;  /* 0x0000000700037308 */ /* 0x004ea40000001000 */
[----:B--2---:R-:W-:Y:S08]  /*8d40*/  VIADD R10, R3, 0xffffffe ;  /* 0x0ffffffe030a7836 */ /* 0x004ff00000000000 */
[----:B------:R-:W2:Y:S02]  /*8d50*/  F2I.FTZ.U32.TRUNC.NTZ R11, R10 ;  /* 0x0000000a000b7305 */ /* 0x000ea4000021f000 */
        /* <DEDUP_REMOVED lines=8> */
[C---:B------:R-:W-:Y:S02]  /*8de0*/  IMAD R8, R2.reuse, R7, R8 ;  /* 0x0000000702087224 */ /* 0x040fe400078e0208 */
[----:B------:R-:W-:Y:S01]  /*8df0*/  IMAD R6, R2, R3, R6 ;  /* 0x0000000302067224 */ /* 0x000fe200078e0206 */
[----:B------:R-:W-:Y:S02]  /*8e00*/  LOP3.LUT R3, R4, UR15, RZ, 0x3c, !PT ;  /* 0x0000000f04037c12 */ /* 0x000fe4000f8e3cff */
[C---:B------:R-:W-:Y:S02]  /*8e10*/  ISETP.GT.U32.AND P6, PT, R2.reuse, R8, PT ;  /* 0x000000080200720c */ /* 0x040fe40003fc4070 */
[----:B------:R-:W-:Y:S11]  /*8e20*/  ISETP.GT.U32.AND P5, PT, R2, R6, PT ;  /* 0x000000060200720c */ /* 0x000ff60003fa4070 */
[--C-:B------:R-:W-:Y:S02]  /*8e30*/  @!P6 IMAD.IADD R8, R8, 0x1, -R2.reuse ;  /* 0x000000010808e824 */ /* 0x100fe400078e0a02 */
[----:B------:R-:W-:Y:S01]  /*8e40*/  @!P5 IADD3 R9, PT, PT, R9, 0x1, RZ ;  /* 0x000000010909d810 */ /* 0x000fe20007ffe0ff */
[----:B------:R-:W-:Y:S02]  /*8e50*/  @!P5 IMAD.IADD R6, R6, 0x1, -R2 ;  /* 0x000000010606d824 */ /* 0x000fe400078e0a02 */
[----:B------:R-:W-:Y:S01]  /*8e60*/  @!P6 VIADD R10, R10, 0x1 ;  /* 0x000000010a0ae836 */ /* 0x000fe20000000000 */
[-C--:B------:R-:W-:Y:S02]  /*8e70*/  ISETP.GE.U32.AND P6, PT, R8, R2.reuse, PT ;  /* 0x000000020800720c */ /* 0x080fe40003fc6070 */
[----:B------:R-:W-:Y:S02]  /*8e80*/  ISETP.GE.U32.AND P5, PT, R6, R2, PT ;  /* 0x000000020600720c */ /* 0x000fe40003fa6070 */
[----:B------:R-:W-:Y:S09]  /*8e90*/  LOP3.LUT R2, R4, UR17, RZ, 0x3c, !PT ;  /* 0x0000001104027c12 */ /* 0x000ff2000f8e3cff */
[----:B------:R-:W-:Y:S02]  /*8ea0*/  @P6 IADD3 R10, PT, PT, R10, 0x1, RZ ;  /* 0x000000010a0a6810 */ /* 0x000fe40007ffe0ff */
[----:B------:R-:W-:Y:S01]  /*8eb0*/  ISETP.GE.AND P6, PT, R3, RZ, PT ;  /* 0x000000ff0300720c */ /* 0x000fe20003fc6270 */
[----:B------:R-:W-:Y:S01]  /*8ec0*/  @P5 VIADD R9, R9, 0x1 ;  /* 0x0000000109095836 */ /* 0x000fe20000000000 */
[----:B------:R-:W-:Y:S02]  /*8ed0*/  ISETP.GE.AND P5, PT, R2, RZ, PT ;  /* 0x000000ff0200720c */ /* 0x000fe40003fa6270 */
[----:B------:R-:W-:Y:S09]  /*8ee0*/  LOP3.LUT R2, RZ, R4, RZ, 0x33, !PT ;  /* 0x00000004ff027212 */ /* 0x000ff200078e33ff */
[----:B------:R-:W-:Y:S02]  /*8ef0*/  @!P6 IMAD.MOV R10, RZ, RZ, -R10 ;  /* 0x000000ffff0ae224 */ /* 0x000fe400078e0a0a */
[----:B------:R-:W-:Y:S01]  /*8f00*/  @!P5 IMAD.MOV R9, RZ, RZ, -R9 ;  /* 0x000000ffff09d224 */ /* 0x000fe200078e0a09 */
[----:B------:R-:W-:Y:S04]  /*8f10*/  ISETP.NE.AND P5, PT, R4, RZ, PT ;  /* 0x000000ff0400720c */ /* 0x000fe80003fa5270 */
[C---:B------:R-:W-:Y:S02]  /*8f20*/  SEL R11, R2.reuse, R9, !P5 ;  /* 0x00000009020b7207 */ /* 0x040fe40006800000 */
[----:B------:R-:W-:Y:S02]  /*8f30*/  SEL R9, R2, R10, !P5 ;  /* 0x0000000a02097207 */ /* 0x000fe40006800000 */
[-C--:B------:R-:W-:Y:S01]  /*8f40*/  LEA R14, P6, R11, R202.reuse, 0x2 ;  /* 0x000000ca0b0e7211 */ /* 0x080fe200078c10ff */
[----:B------:R-:W2:Y:S01]  /*8f50*/  LDC.64 R2, c[0x0][0x3b8] ;  /* 0x0000ee00ff027b82 */ /* 0x000ea20000000a00 */
        /* <DEDUP_REMOVED lines=20> */
.L_x_3250:
        /* <DEDUP_REMOVED lines=69> */
.L_x_3249:
[C---:B--2---:R-:W-:Y:S01]  /*94f0*/  IADD3 R3, PT, PT, R205.reuse, -0x8, RZ ;  /* 0xfffffff8cd037810 */ /* 0x044fe20007ffe0ff */
[----:B------:R-:W-:Y:S01]  /*9500*/  LDSM.16.MT88.4 R12, [R190+0xc000] ;  /* 0x00c00000be0c783b */ /* 0x000fe20000004200 */
[----:B------:R-:W-:Y:S01]  /*9510*/  IADD3 R5, PT, PT, R205, -0x1, RZ ;  /* 0xffffffffcd057810 */ /* 0x000fe20007ffe0ff */
[----:B------:R-:W-:Y:S01]  /*9520*/  UIADD3 UR12, UPT, UPT, UR12, -0x1, URZ ;  /* 0xffffffff0c0c7890 */ /* 0x000fe2000fffe0ff */
[----:B------:R-:W-:Y:S01]  /*9530*/  IABS R3, R3 ;  /* 0x0000000300037213 */ /* 0x000fe20000000000 */
[----:B------:R-:W-:Y:S01]  /*9540*/  UIADD3 UR16, UPT, UPT, UR16, -0x40, URZ ;  /* 0xffffffc010107890 */ /* 0x000fe2000fffe0ff */
[----:B------:R-:W-:Y:S01]  /*9550*/  IABS R2, R205 ;  /* 0x000000cd00027213 */ /* 0x000fe20000000000 */
[----:B------:R-:W-:Y:S01]  /*9560*/  UISETP.NE.AND UP0, UPT, UR12, -0x1, UPT ;  /* 0xffffffff0c00788c */ /* 0x000fe2000bf05270 */
[----:B------:R-:W-:Y:S01]  /*9570*/  IABS R5, R5 ;  /* 0x0000000500057213 */ /* 0x000fe20000000000 */
[----:B------:R-:W-:Y:S01]  /*9580*/  LDSM.16.MT88.4 R20, [R184+0xc000] ;  /* 0x00c00000b814783b */ /* 0x000fe20000004200 */
[----:B------:R-:W-:Y:S02]  /*9590*/  I2FP.F32.S32 R3, R3 ;  /* 0x0000000300037245 */ /* 0x000fe40000201400 */
[----:B------:R-:W-:Y:S02]  /*95a0*/  I2FP.F32.S32 R2, R2 ;  /* 0x0000000200027245 */ /* 0x000fe40000201400 */
[----:B------:R-:W-:Y:S01]  /*95b0*/  I2FP.F32.S32 R5, R5 ;  /* 0x0000000500057245 */ /* 0x000fe20000201400 */
[C---:B------:R-:W-:Y:S01]  /*95c0*/  FFMA.FTZ R210, R3.reuse, -UR5, R210 ;  /* 0x8000000503d27c23 */ /* 0x040fe200080100d2 */
[----:B-1----:R-:W-:Y:S01]  /*95d0*/  FFMA.FTZ R217, R3, -UR5, R217 ;  /* 0x8000000503d97c23 */ /* 0x002fe200080100d9 */
[----:B------:R-:W-:Y:S01]  /*95e0*/  IADD3 R3, PT, PT, R205, -0x10, RZ ;  /* 0xfffffff0cd037810 */ /* 0x000fe20007ffe0ff */
[----:B------:R-:W-:Y:S01]  /*95f0*/  FFMA.FTZ R213, R2, -UR5, R213 ;  /* 0x8000000502d57c23 */ /* 0x000fe200080100d5 */
[----:B------:R-:W-:Y:S01]  /*9600*/  FFMA.FTZ R214, R5, -UR5, R214 ;  /* 0x8000000505d67c23 */ /* 0x000fe200080100d6 */
[C---:B------:R-:W-:Y:S02]  /*9610*/  IADD3 R5, PT, PT, R205.reuse, -0x18, RZ ;  /* 0xffffffe8cd057810 */ /* 0x040fe40007ffe0ff */
[C---:B------:R-:W-:Y:S02]  /*9620*/  IADD3 R2, PT, PT, R205.reuse, -0x11, RZ ;  /* 0xffffffefcd027810 */ /* 0x040fe40007ffe0ff */
[----:B------:R-:W-:Y:S02]  /*9630*/  IABS R3, R3 ;  /* 0x0000000300037213 */ /* 0x000fe40000000000 */
[----:B------:R-:W-:Y:S02]  /*9640*/  IABS R5, R5 ;  /* 0x0000000500057213 */ /* 0x000fe40000000000 */
[C---:B------:R-:W-:Y:S02]  /*9650*/  IADD3 R4, PT, PT, R205.reuse, -0x19, RZ ;  /* 0xffffffe7cd047810 */ /* 0x040fe40007ffe0ff */
[----:B------:R-:W-:Y:S02]  /*9660*/  IABS R2, R2 ;  /* 0x0000000200027213 */ /* 0x000fe40000000000 */
[----:B------:R-:W-:Y:S02]  /*9670*/  I2FP.F32.S32 R3, R3 ;  /* 0x0000000300037245 */ /* 0x000fe40000201400 */
[----:B------:R-:W-:Y:S02]  /*9680*/  IADD3 R7, PT, PT, R205, -0x9, RZ ;  /* 0xfffffff7cd077810 */ /* 0x000fe40007ffe0ff */
[----:B------:R-:W-:Y:S01]  /*9690*/  I2FP.F32.S32 R5, R5 ;  /* 0x0000000500057245 */ /* 0x000fe20000201400 */
[C---:B------:R-:W-:Y:S01]  /*96a0*/  FFMA.FTZ R216, R3.reuse, -UR5, R216 ;  /* 0x8000000503d87c23 */ /* 0x040fe200080100d8 */
[----:B------:R-:W-:Y:S01]  /*96b0*/  IABS R4, R4 ;  /* 0x0000000400047213 */ /* 0x000fe20000000000 */
[----:B------:R-:W-:Y:S01]  /*96c0*/  FFMA.FTZ R176, R3, -UR5, R176 ;  /* 0x8000000503b07c23 */ /* 0x000fe200080100b0 */
[----:B------:R-:W-:Y:S01]  /*96d0*/  I2FP.F32.S32 R2, R2 ;  /* 0x0000000200027245 */ /* 0x000fe20000201400 */
[C---:B------:R-:W-:Y:S01]  /*96e0*/  FFMA.FTZ R142, R5.reuse, -UR5, R219 ;  /* 0x80000005058e7c23 */ /* 0x040fe200080100db */
[----:B------:R-:W-:Y:S01]  /*96f0*/  IABS R7, R7 ;  /* 0x0000000700077213 */ /* 0x000fe20000000000 */
[----:B------:R-:W-:Y:S01]  /*9700*/  FFMA.FTZ R174, R5, -UR5, R174 ;  /* 0x8000000505ae7c23 */ /* 0x000fe200080100ae */
[----:B------:R-:W-:Y:S01]  /*9710*/  I2FP.F32.S32 R3, R4 ;  /* 0x0000000400037245 */ /* 0x000fe20000201400 */
[C---:B------:R-:W-:Y:S01]  /*9720*/  FFMA.FTZ R215, R2.reuse, -UR5, R215 ;  /* 0x8000000502d77c23 */ /* 0x040fe200080100d7 */
[----:B------:R-:W-:Y:S01]  /*9730*/  FFMA.FTZ R192, R2, -UR5, R192 ;  /* 0x8000000502c07c23 */ /* 0x000fe200080100c0 */
[----:B------:R-:W-:Y:S02]  /*9740*/  I2FP.F32.S32 R7, R7 ;  /* 0x0000000700077245 */ /* 0x000fe40000201400 */
[----:B------:R-:W-:Y:S01]  /*9750*/  IADD3 R5, PT, PT, R205, -0x28, RZ ;  /* 0xffffffd8cd057810 */ /* 0x000fe20007ffe0ff */
[----:B------:R-:W-:Y:S01]  /*9760*/  FFMA.FTZ R140, R3, -UR5, R140 ;  /* 0x80000005038c7c23 */ /* 0x000fe2000801008c */
[----:B------:R-:W-:Y:S01]  /*9770*/  IADD3 R2, PT, PT, R205, -0x41, RZ ;  /* 0xffffffbfcd027810 */ /* 0x000fe20007ffe0ff */
[----:B------:R-:W-:Y:S01]  /*9780*/  FFMA.FTZ R194, R3, -UR5, R194 ;  /* 0x8000000503c27c23 */ /* 0x000fe200080100c2 */
[----:B------:R-:W-:Y:S01]  /*9790*/  IADD3 R9, PT, PT, R205, -0x20, RZ ;  /* 0xffffffe0cd097810 */ /* 0x000fe20007ffe0ff */
[C---:B------:R-:W-:Y:S01]  /*97a0*/  FFMA.FTZ R212, R7.reuse, -UR5, R212 ;  /* 0x8000000507d47c23 */ /* 0x040fe200080100d4 */
[----:B------:R-:W-:Y:S01]  /*97b0*/  IABS R5, R5 ;  /* 0x0000000500057213 */ /* 0x000fe20000000000 */
[----:B------:R-:W-:Y:S01]  /*97c0*/  FFMA.FTZ R218, R7, -UR5, R218 ;  /* 0x8000000507da7c23 */ /* 0x000fe200080100da */
[C---:B------:R-:W-:Y:S02]  /*97d0*/  IADD3 R3, PT, PT, R205.reuse, -0x29, RZ ;  /* 0xffffffd7cd037810 */ /* 0x040fe40007ffe0ff */
[----:B------:R-:W-:Y:S02]  /*97e0*/  IABS R2, R2 ;  /* 0x0000000200027213 */ /* 0x000fe40000000000 */
[----:B------:R-:W-:Y:S02]  /*97f0*/  IADD3 R7, PT, PT, R205, -0x21, RZ ;  /* 0xffffffdfcd077810 */ /* 0x000fe40007ffe0ff */
[----:B------:R-:W-:Y:S02]  /*9800*/  IABS R9, R9 ;  /* 0x0000000900097213 */ /* 0x000fe40000000000 */
[----:B------:R-:W-:Y:S02]  /*9810*/  I2FP.F32.S32 R5, R5 ;  /* 0x0000000500057245 */ /* 0x000fe40000201400 */
[----:B------:R-:W-:Y:S02]  /*9820*/  IABS R3, R3 ;  /* 0x0000000300037213 */ /* 0x000fe40000000000 */
[----:B------:R-:W-:Y:S01]  /*9830*/  I2FP.F32.S32 R2, R2 ;  /* 0x0000000200027245 */ /* 0x000fe20000201400 */
[C---:B------:R-:W-:Y:S01]  /*9840*/  FFMA.FTZ R152, R5.reuse, -UR5, R152 ;  /* 0x8000000505987c23 */ /* 0x040fe20008010098 */
[----:B------:R-:W-:Y:S01]  /*9850*/  IABS R7, R7 ;  /* 0x0000000700077213 */ /* 0x000fe20000000000 */
[----:B------:R-:W-:Y:S01]  /*9860*/  FFMA.FTZ R182, R5, -UR5, R182 ;  /* 0x8000000505b67c23 */ /* 0x000fe200080100b6 */
[----:B------:R-:W-:Y:S01]  /*9870*/  I2FP.F32.S32 R9, R9 ;  /* 0x0000000900097245 */ /* 0x000fe20000201400 */
[----:B------:R-:W-:Y:S01]  /*9880*/  FFMA.FTZ R139, R2, -UR5, R139 ;  /* 0x80000005028b7c23 */ /* 0x000fe2000801008b */
[----:B------:R-:W-:Y:S02]  /*9890*/  I2FP.F32.S32 R3, R3 ;  /* 0x0000000300037245 */ /* 0x000fe40000201400 */
[----:B------:R-:W-:Y:S01]  /*98a0*/  FMNMX3.FTZ R11, R137, R210, R212, !PT ;  /* 0x000000d2890b7276 */ /* 0x000fe200078100d4 */
[C---:B------:R-:W-:Y:S01]  /*98b0*/  FFMA.FTZ R160, R9.reuse, -UR5, R160 ;  /* 0x8000000509a07c23 */ /* 0x040fe200080100a0 */
[----:B------:R-:W-:Y:S01]  /*98c0*/  I2FP.F32.S32 R7, R7 ;  /* 0x0000000700077245 */ /* 0x000fe20000201400 */
[----:B------:R-:W-:Y:S01]  /*98d0*/  FFMA.FTZ R178, R9, -UR5, R178 ;  /* 0x8000000509b27c23 */ /* 0x000fe200080100b2 */
[----:B------:R-:W-:Y:S01]  /*98e0*/  IADD3 R5, PT, PT, R205, -0x30, RZ ;  /* 0xffffffd0cd057810 */ /* 0x000fe20007ffe0ff */
[----:B------:R-:W-:Y:S01]  /*98f0*/  FFMA.FTZ R162, R3, -UR5, R162 ;  /* 0x8000000503a27c23 */ /* 0x000fe200080100a2 */
[----:B------:R-:W-:Y:S01]  /*9900*/  IADD3 R2, PT, PT, R205, -0x31, RZ ;  /* 0xffffffcfcd027810 */ /* 0x000fe20007ffe0ff */
[----:B------:R-:W-:Y:S01]  /*9910*/  FFMA.FTZ R150, R3, -UR5, R150 ;  /* 0x8000000503967c23 */ /* 0x000fe20008010096 */
[----:B------:R-:W-:Y:S01]  /*9920*/  FMNMX3.FTZ R11, R11, R216, R215, !PT ;  /* 0x000000d80b0b7276 */ /* 0x000fe200078100d7 */
[C---:B------:R-:W-:Y:S01]  /*9930*/  FFMA.FTZ R180, R7.reuse, -UR5, R180 ;  /* 0x8000000507b47c23 */ /* 0x040fe200080100b4 */
[----:B------:R-:W-:Y:S01]  /*9940*/  FMNMX3.FTZ R9, R0, R213, R214, !PT ;  /* 0x000000d500097276 */ /* 0x000fe200078100d6 */
[----:B------:R-:W-:Y:S01]  /*9950*/  FFMA.FTZ R158, R7, -UR5, R158 ;  /* 0x80000005079e7c23 */ /* 0x000fe2000801009e */
        /* <DEDUP_REMOVED lines=11> */
[C---:B------:R-:W-:Y:S01]  /*9a10*/  FFMA.FTZ R154, R2.reuse, -UR5, R154 ;  /* 0x80000005029a7c23 */ /* 0x040fe2000801009a */
        /* <DEDUP_REMOVED lines=8> */
[----:B------:R-:W-:Y:S01]  /*9aa0*/  FFMA.FTZ R148, R3, -UR5, R148 ;  /* 0x8000000503947c23 */ /* 0x000fe20008010094 */
[----:B------:R-:W-:Y:S01]  /*9ab0*/  FMNMX3.FTZ R11, R11, R182, R162, !PT ;  /* 0x000000b60b0b7276 */ /* 0x000fe200078100a2 */
[C---:B------:R-:W-:Y:S01]  /*9ac0*/  FFMA.FTZ R146, R4.reuse, -UR5, R146 ;  /* 0x8000000504927c23 */ /* 0x040fe20008010092 */
        /* <DEDUP_REMOVED lines=11> */
[----:B------:R-:W-:Y:S01]  /*9b80*/  MOV R165, R200 ;  /* 0x000000c800a57202 */ /* 0x000fe20000000f00 */
[----:B------:R-:W1:Y:S01]  /*9b90*/  SHFL.BFLY PT, R3, R6, 0x2, 0x1f ;  /* 0x0c401f0006037f89 */ /* 0x000e6200000e0000 */
[----:B------:R-:W-:Y:S02]  /*9ba0*/  FMNMX3.FTZ R7, R2, R134, R133, !PT ;  /* 0x0000008602077276 */ /* 0x000fe40007810085 */
[----:B------:R-:W-:Y:S02]  /*9bb0*/  @P0 IADD3 R165, PT, PT, R201, -0x40, RZ ;  /* 0xffffffc0c9a50810 */ /* 0x000fe40007ffe0ff */
[----:B------:R-:W-:Y:S03]  /*9bc0*/  IADD3 R205, PT, PT, R205, 0x40, RZ ;  /* 0x00000040cdcd7810 */ /* 0x000fe60007ffe0ff */
[----:B------:R-:W2:Y:S01]  /*9bd0*/  SHFL.BFLY PT, R2, R7, 0x2, 0x1f ;  /* 0x0c401f0007027f89 */ /* 0x000ea200000e0000 */
[----:B------:R-:W-:Y:S07]  /*9be0*/  IADD3 R164, PT, PT, R138, R165, RZ ;  /* 0x000000a58aa47210 */ /* 0x000fee0007ffe0ff */
[----:B------:R-:W-:Y:S01]  /*9bf0*/  LDSM.16.MT88.4 R28, [R165] ;  /* 0x00000000a51c783b */ /* 0x000fe20000004200 */
[----:B-1----:R-:W-:Y:S07]  /*9c00*/  FMNMX.FTZ R9, R6, R3, !PT ;  /* 0x0000000306097209 */ /* 0x002fee0007810000 */
[----:B------:R-:W1:Y:S01]  /*9c10*/  SHFL.BFLY PT, R132, R9, 0x1, 0x1f ;  /* 0x0c201f0009847f89 */ /* 0x000e6200000e0000 */
[----:B--2---:R-:W-:Y:S07]  /*9c20*/  FMNMX.FTZ R4, R7, R2, !PT ;  /* 0x0000000207047209 */ /* 0x004fee0007810000 */
[----:B------:R-:W2:Y:S01]  /*9c30*/  SHFL.BFLY PT, R3, R4, 0x1, 0x1f ;  /* 0x0c201f0004037f89 */ /* 0x000ea200000e0000 */
[----:B-1----:R-:W-:Y:S04]  /*9c40*/  FMNMX.FTZ R132, R9, R132, !PT ;  /* 0x0000008409847209 */ /* 0x002fe80007810000 */
[C---:B------:R-:W-:Y:S01]  /*9c50*/  FSETP.NEU.FTZ.AND P1, PT, R132.reuse, -INF , PT ;  /* 0xff8000008400780b */ /* 0x040fe20003f3d000 */
[----:B------:R-:W-:Y:S01]  /*9c60*/  FMUL.FTZ R145, R132, UR4 ;  /* 0x0000000484917c20 */ /* 0x000fe20008410000 */
[----:B--2---:R-:W-:Y:S01]  /*9c70*/  FMNMX.FTZ R3, R4, R3, !PT ;  /* 0x0000000304037209 */ /* 0x004fe20007810000 */
[----:B------:R-:W-:Y:S03]  /*9c80*/  FADD.FTZ R2, -R132, R137 ;  /* 0x0000008984027221 */ /* 0x000fe60000010100 */
[----:B------:R-:W-:Y:S01]  /*9c90*/  FSEL R145, R145, RZ, P1 ;  /* 0x000000ff91917208 */ /* 0x000fe20000800000 */
[C---:B------:R-:W-:Y:S01]  /*9ca0*/  FMUL.FTZ R137, R3.reuse, UR4 ;  /* 0x0000000403897c20 */ /* 0x040fe20008410000 */
[C---:B------:R-:W-:Y:S01]  /*9cb0*/  FSETP.NEU.FTZ.AND P1, PT, R3.reuse, -INF , PT ;  /* 0xff8000000300780b */ /* 0x040fe20003f3d000 */
[----:B------:R-:W-:Y:S01]  /*9cc0*/  FADD.FTZ R0, -R3, R0 ;  /* 0x0000000003007221 */ /* 0x000fe20000010100 */
[----:B------:R-:W-:Y:S01]  /*9cd0*/  FMUL.FTZ R5, R2, UR4 ;  /* 0x0000000402057c20 */ /* 0x000fe20008410000 */
[--C-:B------:R-:W-:Y:S01]  /*9ce0*/  FFMA.FTZ R173, R210, UR4, -R145.reuse ;  /* 0x00000004d2ad7c23 */ /* 0x100fe20008010891 */
[----:B------:R-:W-:Y:S01]  /*9cf0*/  FSEL R137, R137, RZ, P1 ;  /* 0x000000ff89897208 */ /* 0x000fe20000800000 */
[--C-:B------:R-:W-:Y:S01]  /*9d00*/  FFMA.FTZ R172, R212, UR4, -R145.reuse ;  /* 0x00000004d4ac7c23 */ /* 0x100fe20008010891 */
[--C-:B------:R-:W-:Y:S01]  /*9d10*/  FFMA.FTZ R169, R216, UR4, -R145.reuse ;  /* 0x00000004d8a97c23 */ /* 0x100fe20008010891 */
[----:B------:R-:W-:Y:S01]  /*9d20*/  FFMA.FTZ R168, R215, UR4, -R145 ;  /* 0x00000004d7a87c23 */ /* 0x000fe20008010891 */
[----:B------:R-:W-:Y:S01]  /*9d30*/  FMUL.FTZ R6, R0, UR4 ;  /* 0x0000000400067c20 */ /* 0x000fe20008410000 */
[--C-:B------:R-:W-:Y:S01]  /*9d40*/  FFMA.FTZ R171, R213, UR4, -R137.reuse ;  /* 0x00000004d5ab7c23 */ /* 0x100fe20008010889 */
[--C-:B------:R-:W-:Y:S01]  /*9d50*/  FFMA.FTZ R170, R214, UR4, -R137.reuse ;  /* 0x00000004d6aa7c23 */ /* 0x100fe20008010889 */
[--C-:B------:R-:W-:Y:S01]  /*9d60*/  FFMA.FTZ R167, R217, UR4, -R137.reuse ;  /* 0x00000004d9a77c23 */ /* 0x100fe20008010889 */
[--C-:B------:R-:W-:Y:S01]  /*9d70*/  FFMA.FTZ R166, R218, UR4, -R137.reuse ;  /* 0x00000004daa67c23 */ /* 0x100fe20008010889 */
[----:B------:R-:W1:Y:S01]  /*9d80*/  MUFU.EX2 R2, R5 ;  /* 0x0000000500027308 */ /* 0x000e620000000800 */
[----:B------:R-:W-:Y:S01]  /*9d90*/  FFMA.FTZ R181, R140, UR4, -R137 ;  /* 0x000000048cb57c23 */ /* 0x000fe20008010889 */
[----:B------:R-:W-:Y:S01]  /*9da0*/  FFMA.FTZ R183, R162, UR4, -R145 ;  /* 0x00000004a2b77c23 */ /* 0x000fe20008010891 */
[----:B------:R-:W-:Y:S01]  /*9db0*/  FFMA.FTZ R191, R160, UR4, -R137 ;  /* 0x00000004a0bf7c23 */ /* 0x000fe20008010889 */
[----:B------:R-:W-:Y:S01]  /*9dc0*/  FFMA.FTZ R193, R156, UR4, -R145 ;  /* 0x000000049cc17c23 */ /* 0x000fe20008010891 */
[----:B------:R-:W-:Y:S01]  /*9dd0*/  LDSM.16.MT88.4 R160, [R190+0x11800] ;  /* 0x01180000bea0783b */ /* 0x000fe20000004200 */
[--C-:B------:R-:W-:Y:S01]  /*9de0*/  FFMA.FTZ R195, R152, UR4, -R137.reuse ;  /* 0x0000000498c37c23 */ /* 0x100fe20008010889 */
[----:B------:R-:W-:Y:S03]  /*9df0*/  FFMA.FTZ R210, R150, UR4, -R137 ;  /* 0x0000000496d27c23 */ /* 0x000fe60008010889 */
[----:B------:R-:W2:Y:S01]  /*9e00*/  MUFU.EX2 R0, R6 ;  /* 0x0000000600007308 */ /* 0x000ea20000000800 */
[--C-:B------:R-:W-:Y:S01]  /*9e10*/  FFMA.FTZ R212, R148, UR4, -R145.reuse ;  /* 0x0000000494d47c23 */ /* 0x100fe20008010891 */
[--C-:B------:R-:W-:Y:S01]  /*9e20*/  FFMA.FTZ R213, R146, UR4, -R145.reuse ;  /* 0x0000000492d57c23 */ /* 0x100fe20008010891 */
[--C-:B------:R-:W-:Y:S01]  /*9e30*/  FFMA.FTZ R215, R144, UR4, -R145.reuse ;  /* 0x0000000490d77c23 */ /* 0x100fe20008010891 */
[----:B------:R-:W-:Y:S01]  /*9e40*/  FFMA.FTZ R179, R180, UR4, -R145 ;  /* 0x00000004b4b37c23 */ /* 0x000fe20008010891 */
[----:B------:R-:W-:Y:S01]  /*9e50*/  LDSM.16.MT88.4 R148, [R184+0xf800] ;  /* 0x00f80000b894783b */ /* 0x000fe20000004200 */
[----:B------:R-:W-:Y:S01]  /*9e60*/  FFMA.FTZ R180, R142, UR4, -R137 ;  /* 0x000000048eb47c23 */ /* 0x000fe20008010889 */
        /* <DEDUP_REMOVED lines=58> */
[----:B-1----:R-:W-:Y:S01]  /*a210*/  F2FP.F16.F32.PACK_AB R130, R168, R169 ;  /* 0x000000a9a882723e */ /* 0x002fe200000000ff */
        /* <DEDUP_REMOVED lines=15> */
[----:B--2---:R-:W-:Y:S01]  /*a310*/  F2FP.F16.F32.PACK_AB R131, R166, R167 ;  /* 0x000000a7a683723e */ /* 0x004fe200000000ff */
[----:B------:R-:W-:Y:S01]  /*a320*/  FMUL.FTZ R73, R2, R73 ;  /* 0x0000004902497220 */ /* 0x000fe20000410000 */
[C---:B------:R-:W-:Y:S01]  /*a330*/  FMUL.FTZ R74, R0.reuse, R74 ;  /* 0x0000004a004a7220 */ /* 0x040fe20000410000 */
[----:B------:R-:W-:Y:S01]  /*a340*/  FMUL.FTZ R75, R0, R75 ;  /* 0x0000004b004b7220 */ /* 0x000fe20000410000 */
[C---:B------:R-:W-:Y:S01]  /*a350*/  FMUL.FTZ R76, R2.reuse, R76 ;  /* 0x0000004c024c7220 */ /* 0x040fe20000410000 */
[----:B------:R-:W-:Y:S01]  /*a360*/  FMUL.FTZ R77, R2, R77 ;  /* 0x0000004d024d7220 */ /* 0x000fe20000410000 */
[----:B------:R-:W-:Y:S01]  /*a370*/  FMUL.FTZ R78, R0, R78 ;  /* 0x0000004e004e7220 */ /* 0x000fe20000410000 */
[C---:B------:R-:W-:Y:S01]  /*a380*/  HMMA.16816.F32 R4, R128.reuse, R12, R4 ;  /* 0x0000000c8004723c */ /* 0x040fe20000001804 */
[----:B------:R-:W-:Y:S04]  /*a390*/  MUFU.EX2 R174, R174 ;  /* 0x000000ae00ae7308 */ /* 0x000fe80000000800 */
[C---:B------:R-:W-:Y:S01]  /*a3a0*/  FMUL.FTZ R12, R2.reuse, R120 ;  /* 0x00000078020c7220 */ /* 0x040fe20000410000 */
[----:B------:R-:W-:Y:S01]  /*a3b0*/  FMUL.FTZ R13, R2, R121 ;  /* 0x00000079020d7220 */ /* 0x000fe20000410000 */
[C---:B------:R-:W-:Y:S01]  /*a3c0*/  FMUL.FTZ R79, R0.reuse, R79 ;  /* 0x0000004f004f7220 */ /* 0x040fe20000410000 */
[C---:B------:R-:W-:Y:S03]  /*a3d0*/  HMMA.16816.F32 R8, R128.reuse, R14, R8 ;  /* 0x0000000e8008723c */ /* 0x040fe60000001808 */
[----:B------:R-:W-:Y:S01]  /*a3e0*/  MUFU.EX2 R179, R179 ;  /* 0x000000b300b37308 */ /* 0x000fe20000000800 */
[C---:B------:R-:W-:Y:S01]  /*a3f0*/  FMUL.FTZ R14, R0.reuse, R122 ;  /* 0x0000007a000e7220 */ /* 0x040fe20000410000 */
[----:B------:R-:W-:Y:S01]  /*a400*/  FMUL.FTZ R15, R0, R123 ;  /* 0x0000007b000f7220 */ /* 0x000fe20000410000 */
[C---:B------:R-:W-:Y:S01]  /*a410*/  FMUL.FTZ R80, R2.reuse, R80 ;  /* 0x0000005002507220 */ /* 0x040fe20000410000 */
[----:B------:R-:W1:Y:S01]  /*a420*/  LDSM.16.MT88.4 R120, [R164] ;  /* 0x00000000a478783b */ /* 0x000e620000004200 */
[----:B------:R-:W-:Y:S01]  /*a430*/  FMUL.FTZ R81, R2, R81 ;  /* 0x0000005102517220 */ /* 0x000fe20000410000 */
[C---:B------:R-:W-:Y:S01]  /*a440*/  FMUL.FTZ R82, R0.reuse, R82 ;  /* 0x0000005200527220 */ /* 0x040fe20000410000 */
[----:B------:R-:W-:Y:S01]  /*a450*/  FMUL.FTZ R83, R0, R83 ;  /* 0x0000005300537220 */ /* 0x000fe20000410000 */
[C---:B------:R-:W-:Y:S01]  /*a460*/  FMUL.FTZ R84, R2.reuse, R84 ;  /* 0x0000005402547220 */ /* 0x040fe20000410000 */
[C---:B------:R-:W-:Y:S01]  /*a470*/  HMMA.16816.F32 R12, R128.reuse, R20, R12 ;  /* 0x00000014800c723c */ /* 0x040fe2000000180c */
[----:B------:R-:W-:Y:S02]  /*a480*/  MUFU.EX2 R180, R180 ;  /* 0x000000b400b47308 */ /* 0x000fe40000000800 */
[C---:B------:R-:W-:Y:S01]  /*a490*/  FMUL.FTZ R20, R2.reuse, R112 ;  /* 0x0000007002147220 */ /* 0x040fe20000410000 */
[C---:B------:R-:W-:Y:S01]  /*a4a0*/  FMUL.FTZ R21, R2.reuse, R113 ;  /* 0x0000007102157220 */ /* 0x040fe20000410000 */
[----:B------:R-:W-:Y:S01]  /*a4b0*/  FMUL.FTZ R85, R2, R85 ;  /* 0x0000005502557220 */ /* 0x000fe20000410000 */
[C---:B------:R-:W-:Y:S01]  /*a4c0*/  FMUL.FTZ R86, R0.reuse, R86 ;  /* 0x0000005600567220 */ /* 0x040fe20000410000 */
[C---:B------:R-:W-:Y:S01]  /*a4d0*/  FMUL.FTZ R87, R0.reuse, R87 ;  /* 0x0000005700577220 */ /* 0x040fe20000410000 */
[C---:B------:R-:W-:Y:S03]  /*a4e0*/  HMMA.16816.F32 R16, R128.reuse, R22, R16 ;  /* 0x000000168010723c */ /* 0x040fe60000001810 */
[----:B------:R-:W-:Y:S01]  /*a4f0*/  MUFU.EX2 R181, R181 ;  /* 0x000000b500b57308 */ /* 0x000fe20000000800 */
[C---:B------:R-:W-:Y:S01]  /*a500*/  FMUL.FTZ R22, R0.reuse, R114 ;  /* 0x0000007200167220 */ /* 0x040fe20000410000 */
[----:B------:R-:W-:Y:S01]  /*a510*/  FMUL.FTZ R23, R0, R115 ;  /* 0x0000007300177220 */ /* 0x000fe20000410000 */
[C---:B------:R-:W-:Y:S01]  /*a520*/  FMUL.FTZ R88, R2.reuse, R88 ;  /* 0x0000005802587220 */ /* 0x040fe20000410000 */
[----:B------:R-:W2:Y:S01]  /*a530*/  LDSM.16.MT88.4 R112, [R190+0xe000] ;  /* 0x00e00000be70783b */ /* 0x000ea20000004200 */
[----:B------:R-:W-:Y:S01]  /*a540*/  FMUL.FTZ R89, R2, R89 ;  /* 0x0000005902597220 */ /* 0x000fe20000410000 */
[C---:B------:R-:W-:Y:S01]  /*a550*/  FMUL.FTZ R90, R0.reuse, R90 ;  /* 0x0000005a005a7220 */ /* 0x040fe20000410000 */
[----:B------:R-:W-:Y:S01]  /*a560*/  FMUL.FTZ R91, R0, R91 ;  /* 0x0000005b005b7220 */ /* 0x000fe20000410000 */
[--C-:B------:R-:W-:Y:S01]  /*a570*/  FFMA.FTZ R175, R194, UR4, -R145.reuse ;  /* 0x00000004c2af7c23 */ /* 0x100fe20008010891 */
[C---:B------:R-:W-:Y:S01]  /*a580*/  HMMA.16816.F32 R20, R128.reuse, R28, R20 ;  /* 0x0000001c8014723c */ /* 0x040fe20000001814 */
[----:B------:R-:W-:Y:S02]  /*a590*/  MUFU.EX2 R183, R183 ;  /* 0x000000b700b77308 */ /* 0x000fe40000000800 */
[C---:B------:R-:W-:Y:S01]  /*a5a0*/  FMUL.FTZ R28, R2.reuse, R104 ;  /* 0x00000068021c7220 */ /* 0x040fe20000410000 */
[----:B------:R-:W-:Y:S01]  /*a5b0*/  FMUL.FTZ R29, R2, R105 ;  /* 0x00000069021d7220 */ /* 0x000fe20000410000 */
[----:B------:R-:W-:Y:S01]  /*a5c0*/  FFMA.FTZ R194, R154, UR4, -R145 ;  /* 0x000000049ac27c23 */ /* 0x000fe20008010891 */
[--C-:B------:R-:W-:Y:S01]  /*a5d0*/  FFMA.FTZ R177, R192, UR4, -R137.reuse ;  /* 0x00000004c0b17c23 */ /* 0x100fe20008010889 */
[----:B------:R-:W-:Y:S01]  /*a5e0*/  LDSM.16.MT88.4 R152, [R165+0x3800] ;  /* 0x00380000a598783b */ /* 0x000fe20000004200 */
[C---:B------:R-:W-:Y:S03]  /*a5f0*/  HMMA.16816.F32 R24, R128.reuse, R30, R24 ;  /* 0x0000001e8018723c */ /* 0x040fe60000001818 */
[----:B------:R-:W3:Y:S01]  /*a600*/  MUFU.EX2 R175, R175 ;  /* 0x000000af00af7308 */ /* 0x000ee20000000800 */
[C---:B------:R-:W-:Y:S01]  /*a610*/  FMUL.FTZ R30, R0.reuse, R106 ;  /* 0x0000006a001e7220 */ /* 0x040fe20000410000 */
[----:B------:R-:W-:Y:S01]  /*a620*/  FMUL.FTZ R31, R0, R107 ;  /* 0x0000006b001f7220 */ /* 0x000fe20000410000 */
[----:B------:R-:W-:Y:S01]  /*a630*/  FFMA.FTZ R192, R158, UR4, -R137 ;  /* 0x000000049ec07c23 */ /* 0x000fe20008010889 */
[--C-:B------:R-:W-:Y:S01]  /*a640*/  FFMA.FTZ R178, R178, UR4, -R145.reuse ;  /* 0x00000004b2b27c23 */ /* 0x100fe20008010891 */
[----:B------:R-:W4:Y:S01]  /*a650*/  LDSM.16.MT88.4 R104, [R184+0xe000] ;  /* 0x00e00000b868783b */ /* 0x000f220000004200 */
[C---:B------:R-:W-:Y:S01]  /*a660*/  FMUL.FTZ R92, R2.reuse, R92 ;  /* 0x0000005c025c7220 */ /* 0x040fe20000410000 */
[----:B------:R-:W-:Y:S01]  /*a670*/  FMUL.FTZ R93, R2, R93 ;  /* 0x0000005d025d7220 */ /* 0x000fe20000410000 */
[C---:B------:R-:W-:Y:S01]  /*a680*/  FMUL.FTZ R94, R0.reuse, R94 ;  /* 0x0000005e005e7220 */ /* 0x040fe20000410000 */
[C---:B-1----:R-:W-:Y:S01]  /*a690*/  HMMA.16816.F32 R28, R128.reuse, R120, R28 ;  /* 0x00000078801c723c */ /* 0x042fe2000000181c */
[----:B------:R-:W-:Y:S02]  /*a6a0*/  MUFU.EX2 R177, R177 ;  /* 0x000000b100b17308 */ /* 0x000fe40000000800 */
[----:B------:R-:W-:Y:S01]  /*a6b0*/  FMUL.FTZ R95, R0, R95 ;  /* 0x0000005f005f7220 */ /* 0x000fe20000410000 */
[----:B------:R-:W-:Y:S01]  /*a6c0*/  LDSM.16.MT88.4 R156, [R164+0x3800] ;  /* 0x00380000a49c783b */ /* 0x000fe20000004200 */
[C---:B------:R-:W-:Y:S01]  /*a6d0*/  FMUL.FTZ R96, R2.reuse, R96 ;  /* 0x0000006002607220 */ /* 0x040fe20000410000 */
[----:B------:R-:W-:Y:S01]  /*a6e0*/  FMUL.FTZ R97, R2, R97 ;  /* 0x0000006102617220 */ /* 0x000fe20000410000 */
[C---:B------:R-:W-:Y:S01]  /*a6f0*/  FMUL.FTZ R98, R0.reuse, R98 ;  /* 0x0000006200627220 */ /* 0x040fe20000410000 */
[C---:B------:R-:W-:Y:S03]  /*a700*/  HMMA.16816.F32 R32, R128.reuse, R122, R32 ;  /* 0x0000007a8020723c */ /* 0x040fe60000001820 */
[----:B------:R-:W-:Y:S01]  /*a710*/  MUFU.EX2 R178, R178 ;  /* 0x000000b200b27308 */ /* 0x000fe20000000800 */
[----:B------:R-:W-:Y:S01]  /*a720*/  FMUL.FTZ R99, R0, R99 ;  /* 0x0000006300637220 */ /* 0x000fe20000410000 */
[----:B------:R-:W-:Y:S01]  /*a730*/  LDSM.16.MT88.4 R120, [R164+0x800] ;  /* 0x00080000a478783b */ /* 0x000fe20000004200 */
[--C-:B------:R-:W-:Y:S01]  /*a740*/  FFMA.FTZ R182, R182, UR4, -R145.reuse ;  /* 0x00000004b6b67c23 */ /* 0x100fe20008010891 */
[----:B------:R-:W-:Y:S01]  /*a750*/  FFMA.FTZ R145, R139, UR4, -R145 ;  /* 0x000000048b917c23 */ /* 0x000fe20008010891 */
        /* <DEDUP_REMOVED lines=11> */
[----:B------:R-:W-:Y:S01]  /*a810*/  FFMA.FTZ R171, R0, R207, R171 ;  /* 0x000000cf00ab7223 */ /* 0x000fe200000100ab */
[----:B------:R-:W-:Y:S03]  /*a820*/  FADD.FTZ R172, R172, R173 ;  /* 0x000000adacac7221 */ /* 0x000fe60000010000 */
[----:B------:R-:W-:Y:S05]  /*a830*/  FADD.FTZ R170, R170, R171 ;  /* 0x000000abaaaa7221 */ /* 0x000fea0000010000 */
[----:B------:R-:W2:Y:S01]  /*a840*/  MUFU.EX2 R176, R176 ;  /* 0x000000b000b07308 */ /* 0x000ea20000000800 */
[C---:B----4-:R-:W-:Y:S09]  /*a850*/  HMMA.16816.F32 R44, R128.reuse, R104, R44 ;  /* 0x00000068802c723c */ /* 0x050ff2000000182c */
[----:B------:R-:W-:Y:S01]  /*a860*/  MUFU.EX2 R182, R182 ;  /* 0x000000b600b67308 */ /* 0x000fe20000000800 */
[----:B-1----:R-:W-:Y:S01]  /*a870*/  LDSM.16.MT88.4 R144, [R190+0xf800] ;  /* 0x00f80000be90783b */ /* 0x002fe20000004200 */
[C---:B------:R-:W-:Y:S08]  /*a880*/  HMMA.16816.F32 R48, R128.reuse, R106, R48 ;  /* 0x0000006a8030723c */ /* 0x040ff00000001830 */
[----:B------:R-:W-:Y:S01]  /*a890*/  MUFU.EX2 R192, R192 ;  /* 0x000000c000c07308 */ /* 0x000fe20000000800 */
[----:B------:R-:W1:Y:S01]  /*a8a0*/  LDSM.16.MT88.4 R104, [R190+0x10000] ;  /* 0x01000000be68783b */ /* 0x000e620000004200 */
[C---:B------:R-:W-:Y:S08]  /*a8b0*/  HMMA.16816.F32 R52, R128.reuse, R100, R52 ;  /* 0x000000648034723c */ /* 0x040ff00000001834 */
[----:B------:R-:W-:Y:S01]  /*a8c0*/  MUFU.EX2 R193, R193 ;  /* 0x000000c100c17308 */ /* 0x000fe20000000800 */
[C---:B------:R-:W-:Y:S01]  /*a8d0*/  HMMA.16816.F32 R56, R128.reuse, R102, R56 ;  /* 0x000000668038723c */ /* 0x040fe20000001838 */
[----:B------:R-:W4:Y:S08]  /*a8e0*/  LDSM.16.MT88.4 R100, [R184+0x10000] ;  /* 0x01000000b864783b */ /* 0x000f300000004200 */
[----:B------:R-:W-:Y:S01]  /*a8f0*/  MUFU.EX2 R194, R194 ;  /* 0x000000c200c27308 */ /* 0x000fe20000000800 */
[C---:B------:R-:W-:Y:S09]  /*a900*/  HMMA.16816.F32 R60, R128.reuse, R108, R60 ;  /* 0x0000006c803c723c */ /* 0x040ff2000000183c */
[----:B------:R-:W-:Y:S01]  /*a910*/  MUFU.EX2 R195, R195 ;  /* 0x000000c300c37308 */ /* 0x000fe20000000800 */
[C---:B------:R-:W-:Y:S01]  /*a920*/  HMMA.16816.F32 R64, R128.reuse, R110, R64 ;  /* 0x0000006e8040723c */ /* 0x040fe20000001840 */
[----:B------:R-:W5:Y:S08]  /*a930*/  LDSM.16.MT88.4 R108, [R165+0x4000] ;  /* 0x00400000a56c783b */ /* 0x000f700000004200 */
[----:B------:R-:W-:Y:S10]  /*a940*/  MUFU.EX2 R210, R210 ;  /* 0x000000d200d27308 */ /* 0x000ff40000000800 */
[----:B------:R-:W-:Y:S01]  /*a950*/  MUFU.EX2 R212, R212 ;  /* 0x000000d400d47308 */ /* 0x000fe20000000800 */
[C---:B-1----:R-:W-:Y:S09]  /*a960*/  HMMA.16816.F32 R68, R128.reuse, R104, R68 ;  /* 0x000000688044723c */ /* 0x042ff20000001844 */
[----:B------:R-:W1:Y:S01]  /*a970*/  MUFU.EX2 R213, R213 ;  /* 0x000000d500d57308 */ /* 0x000e620000000800 */
[C---:B------:R-:W-:Y:S01]  /*a980*/  HMMA.16816.F32 R72, R128.reuse, R106, R72 ;  /* 0x0000006a8048723c */ /* 0x040fe20000001848 */
[----:B------:R-:W5:Y:S08]  /*a990*/  LDSM.16.MT88.4 R104, [R164+0x4000] ;  /* 0x00400000a468783b */ /* 0x000f700000004200 */
[----:B------:R-:W-:Y:S01]  /*a9a0*/  MUFU.EX2 R214, R214 ;  /* 0x000000d600d67308 */ /* 0x000fe20000000800 */
[C---:B----4-:R-:W-:Y:S03]  /*a9b0*/  HMMA.16816.F32 R76, R128.reuse, R100, R76 ;  /* 0x00000064804c723c */ /* 0x050fe6000000184c */
[----:B---3--:R-:W-:Y:S02]  /*a9c0*/  F2FP.F16.F32.PACK_AB R100, R175, R174 ;  /* 0x000000aeaf64723e */ /* 0x008fe400000000ff */
[----:B--2---:R-:W-:Y:S04]  /*a9d0*/  F2FP.F16.F32.PACK_AB R101, R177, R176 ;  /* 0x000000b0b165723e */ /* 0x004fe800000000ff */
[----:B------:R-:W-:Y:S01]  /*a9e0*/  MUFU.EX2 R135, R135 ;  /* 0x0000008700877308 */ /* 0x000fe20000000800 */
[C---:B------:R-:W-:Y:S03]  /*a9f0*/  HMMA.16816.F32 R80, R128.reuse, R102, R80 ;  /* 0x000000668050723c */ /* 0x040fe60000001850 */
[----:B------:R-:W-:Y:S02]  /*aa00*/  F2FP.F16.F32.PACK_AB R102, R179, R178 ;  /* 0x000000b2b366723e */ /* 0x000fe400000000ff */
[----:B------:R-:W-:Y:S02]  /*aa10*/  F2FP.F16.F32.PACK_AB R103, R181, R180 ;  /* 0x000000b4b567723e */ /* 0x000fe400000000ff */
[----:B-1----:R-:W-:Y:S01]  /*aa20*/  F2FP.F16.F32.PACK_AB R136, R213, R212 ;  /* 0x000000d4d588723e */ /* 0x002fe200000000ff */
[C---:B-----5:R-:W-:Y:S01]  /*aa30*/  HMMA.16816.F32 R84, R128.reuse, R108, R84 ;  /* 0x0000006c8054723c */ /* 0x060fe20000001854 */
[----:B------:R-:W1:Y:S07]  /*aa40*/  MUFU.EX2 R215, R215 ;  /* 0x000000d700d77308 */ /* 0x000e6e0000000800 */
[C---:B------:R-:W-:Y:S01]  /*aa50*/  HMMA.16816.F32 R88, R128.reuse, R110, R88 ;  /* 0x0000006e8058723c */ /* 0x040fe20000001858 */
[----:B------:R-:W2:Y:S02]  /*aa60*/  LDSM.16.MT88.4 R108, [R165+0x800] ;  /* 0x00080000a56c783b */ /* 0x000ea40000004200 */
[----:B------:R-:W-:Y:S05]  /*aa70*/  MUFU.EX2 R134, R134 ;  /* 0x0000008600867308 */ /* 0x000fea0000000800 */
[C---:B------:R-:W-:Y:S05]  /*aa80*/  HMMA.16816.F32 R92, R128.reuse, R104, R92 ;  /* 0x00000068805c723c */ /* 0x040fea000000185c */
[----:B------:R3:W4:Y:S01]  /*aa90*/  MUFU.EX2 R133, R137 ;  /* 0x0000008900857308 */ /* 0x0007220000000800 */
[----:B-1----:R-:W-:Y:S02]  /*aaa0*/  F2FP.F16.F32.PACK_AB R138, R216, R215 ;  /* 0x000000d7d88a723e */ /* 0x002fe400000000ff */
[----:B------:R-:W-:Y:S01]  /*aab0*/  HMMA.16816.F32 R96, R128, R106, R96 ;  /* 0x0000006a8060723c */ /* 0x000fe20000001860 */
[----:B------:R-:W1:Y:S07]  /*aac0*/  LDSM.16.MT88.4 R104, [R165+0x2800] ;  /* 0x00280000a568783b */ /* 0x000e6e0000004200 */
[C---:B------:R-:W-:Y:S01]  /*aad0*/  HMMA.16816.F32 R4, R100.reuse, R112, R4 ;  /* 0x000000706404723c */ /* 0x040fe20000001804 */
[----:B------:R-:W5:Y:S04]  /*aae0*/  LDSM.16.MT88.4 R128, [R164+0x2800] ;  /* 0x00280000a480783b */ /* 0x000f680000004200 */
[----:B---3--:R-:W-:Y:S02]  /*aaf0*/  F2FP.F16.F32.PACK_AB R137, R135, R214 ;  /* 0x000000d68789723e */ /* 0x008fe400000000ff */
[----:B----4-:R-:W-:Y:S01]  /*ab00*/  F2FP.F16.F32.PACK_AB R139, R133, R134 ;  /* 0x00000086858b723e */ /* 0x010fe200000000ff */
[C---:B------:R-:W-:Y:S01]  /*ab10*/  HMMA.16816.F32 R8, R100.reuse, R114, R8 ;  /* 0x000000726408723c */ /* 0x040fe20000001808 */
[----:B------:R-:W3:Y:S07]  /*ab20*/  LDSM.16.MT88.4 R112, [R190+0x10800] ;  /* 0x01080000be70783b */ /* 0x000eee0000004200 */
        /* <DEDUP_REMOVED lines=18> */
[C---:B-----5:R-:W-:Y:S08]  /*ac50*/  HMMA.16816.F32 R60, R100.reuse, R128, R60 ;  /* 0x00000080643c723c */ /* 0x060ff0000000183c */
[C---:B------:R-:W-:Y:S01]  /*ac60*/  HMMA.16816.F32 R64, R100.reuse, R130, R64 ;  /* 0x000000826440723c */ /* 0x040fe20000001840 */
[----:B------:R-:W-:Y:S07]  /*ac70*/  LDSM.16.MT88.4 R128, [R165+0x3000] ;  /* 0x00300000a580783b */ /* 0x000fee0000004200 */
[C---:B---3--:R-:W-:Y:S08]  /*ac80*/  HMMA.16816.F32 R68, R100.reuse, R112, R68 ;  /* 0x000000706444723c */ /* 0x048ff00000001844 */
[C---:B------:R-:W-:Y:S01]  /*ac90*/  HMMA.16816.F32 R72, R100.reuse, R114, R72 ;  /* 0x000000726448723c */ /* 0x040fe20000001848 */
[----:B------:R-:W-:Y:S07]  /*aca0*/  LDSM.16.MT88.4 R112, [R184+0xd000] ;  /* 0x00d00000b870783b */ /* 0x000fee0000004200 */
[C---:B--2---:R-:W-:Y:S08]  /*acb0*/  HMMA.16816.F32 R76, R100.reuse, R108, R76 ;  /* 0x0000006c644c723c */ /* 0x044ff0000000184c */
[C---:B------:R-:W-:Y:S01]  /*acc0*/  HMMA.16816.F32 R80, R100.reuse, R110, R80 ;  /* 0x0000006e6450723c */ /* 0x040fe20000001850 */
[----:B------:R-:W2:Y:S07]  /*acd0*/  LDSM.16.MT88.4 R108, [R190+0xd000] ;  /* 0x00d00000be6c783b */ /* 0x000eae0000004200 */
[C---:B-1----:R-:W-:Y:S08]  /*ace0*/  HMMA.16816.F32 R84, R100.reuse, R104, R84 ;  /* 0x000000686454723c */ /* 0x042ff00000001854 */
[C---:B------:R-:W-:Y:S01]  /*acf0*/  HMMA.16816.F32 R88, R100.reuse, R106, R88 ;  /* 0x0000006a6458723c */ /* 0x040fe20000001858 */
[----:B------:R-:W1:Y:S07]  /*ad00*/  LDSM.16.MT88.4 R104, [R164+0x1000] ;  /* 0x00100000a468783b */ /* 0x000e6e0000004200 */
[C---:B------:R-:W-:Y:S08]  /*ad10*/  HMMA.16816.F32 R92, R100.reuse, R116, R92 ;  /* 0x00000074645c723c */ /* 0x040ff0000000185c */
[----:B------:R-:W-:Y:S01]  /*ad20*/  HMMA.16816.F32 R96, R100, R118, R96 ;  /* 0x000000766460723c */ /* 0x000fe20000001860 */
[----:B------:R-:W3:Y:S02]  /*ad30*/  LDSM.16.MT88.4 R116, [R184+0xf000] ;  /* 0x00f00000b874783b */ /* 0x000ee40000004200 */
[----:B------:R-:W-:Y:S02]  /*ad40*/  F2FP.F16.F32.PACK_AB R100, R183, R182 ;  /* 0x000000b6b764723e */ /* 0x000fe400000000ff */
[----:B------:R-:W-:Y:S02]  /*ad50*/  F2FP.F16.F32.PACK_AB R101, R192, R191 ;  /* 0x000000bfc065723e */ /* 0x000fe400000000ff */
[----:B------:R-:W-:Y:S02]  /*ad60*/  F2FP.F16.F32.PACK_AB R102, R194, R193 ;  /* 0x000000c1c266723e */ /* 0x000fe400000000ff */
[----:B------:R-:W-:Y:S07]  /*ad70*/  F2FP.F16.F32.PACK_AB R103, R210, R195 ;  /* 0x000000c3d267723e */ /* 0x000fee00000000ff */
        /* <DEDUP_REMOVED lines=14> */
[C---:B---3--:R-:W-:Y:S08]  /*ae60*/  HMMA.16816.F32 R44, R100.reuse, R116, R44 ;  /* 0x00000074642c723c */ /* 0x048ff0000000182c */
[C---:B------:R-:W-:Y:S01]  /*ae70*/  HMMA.16816.F32 R48, R100.reuse, R118, R48 ;  /* 0x000000766430723c */ /* 0x040fe20000001830 */
[----:B------:R-:W3:Y:S07]  /*ae80*/  LDSM.16.MT88.4 R116, [R164+0x5000] ;  /* 0x00500000a474783b */ /* 0x000eee0000004200 */
[C---:B------:R-:W-:Y:S08]  /*ae90*/  HMMA.16816.F32 R52, R100.reuse, R128, R52 ;  /* 0x000000806434723c */ /* 0x040ff00000001834 */
[C---:B------:R-:W-:Y:S08]  /*aea0*/  HMMA.16816.F32 R56, R100.reuse, R130, R56 ;  /* 0x000000826438723c */ /* 0x040ff00000001838 */
        /* <DEDUP_REMOVED lines=9> */
[C---:B------:R-:W-:Y:S08]  /*af40*/  HMMA.16816.F32 R84, R100.reuse, R112, R84 ;  /* 0x000000706454723c */ /* 0x040ff00000001854 */
[C---:B------:R-:W-:Y:S08]  /*af50*/  HMMA.16816.F32 R88, R100.reuse, R114, R88 ;  /* 0x000000726458723c */ /* 0x040ff00000001858 */
[C---:B---3--:R-:W-:Y:S08]  /*af60*/  HMMA.16816.F32 R92, R100.reuse, R116, R92 ;  /* 0x00000074645c723c */ /* 0x048ff0000000185c */
        /* <DEDUP_REMOVED lines=9> */
[----:B------:R-:W-:Y:S03]  /*b000*/  FADD.FTZ R19, R167, R170 ;  /* 0x000000aaa7137221 */ /* 0x000fe60000010000 */
[----:B------:R-:W-:Y:S01]  /*b010*/  FADD.FTZ R17, R168, R17 ;  /* 0x00000011a8117221 */ /* 0x000fe20000010000 */
        /* <DEDUP_REMOVED lines=17> */
[----:B------:R-:W-:Y:S05]  /*b130*/  FADD.FTZ R192, R192, R191 ;  /* 0x000000bfc0c07221 */ /* 0x000fea0000010000 */
        /* <DEDUP_REMOVED lines=13> */
[----:B------:R-:W-:Y:S01]  /*b210*/  FADD.FTZ R7, R195, R192 ;  /* 0x000000c0c3077221 */ /* 0x000fe20000010000 */
[----:B------:R-:W-:Y:S03]  /*b220*/  FADD.FTZ R0, R212, R5 ;  /* 0x00000005d4007221 */ /* 0x000fe60000010000 */
[----:B------:R-:W-:Y:S01]  /*b230*/  FADD.FTZ R7, R210, R7 ;  /* 0x00000007d2077221 */ /* 0x000fe20000010000 */
[C---:B---3--:R-:W-:Y:S03]  /*b240*/  HMMA.16816.F32 R84, R136.reuse, R8, R84 ;  /* 0x000000088854723c */ /* 0x048fe60000001854 */
[----:B------:R-:W-:Y:S01]  /*b250*/  FADD.FTZ R214, R214, R7 ;  /* 0x00000007d6d67221 */ /* 0x000fe20000010000 */
[----:B------:R-:W-:Y:S03]  /*b260*/  FADD.FTZ R0, R213, R0 ;  /* 0x00000000d5007221 */ /* 0x000fe60000010000 */
[----:B------:R-:W-:Y:S01]  /*b270*/  FADD.FTZ R135, R135, R214 ;  /* 0x000000d687877221 */ /* 0x000fe20000010000 */
[C---:B------:R-:W-:Y:S03]  /*b280*/  HMMA.16816.F32 R88, R136.reuse, R10, R88 ;  /* 0x0000000a8858723c */ /* 0x040fe60000001858 */
[----:B------:R-:W-:Y:S01]  /*b290*/  FADD.FTZ R209, R215, R0 ;  /* 0x00000000d7d17221 */ /* 0x000fe20000010000 */
[----:B------:R-:W-:Y:S01]  /*b2a0*/  MOV R0, R3 ;  /* 0x0000000300007202 */ /* 0x000fe20000000f00 */
[----:B------:R-:W-:Y:S02]  /*b2b0*/  FADD.FTZ R134, R134, R135 ;  /* 0x0000008786867221 */ /* 0x000fe40000010000 */
[----:B------:R-:W-:Y:S01]  /*b2c0*/  FADD.FTZ R209, R216, R209 ;  /* 0x000000d1d8d17221 */ /* 0x000fe20000010000 */
[C---:B-1----:R-:W-:Y:S03]  /*b2d0*/  HMMA.16816.F32 R92, R136.reuse, R12, R92 ;  /* 0x0000000c885c723c */ /* 0x042fe6000000185c */
[----:B------:R-:W-:Y:S05]  /*b2e0*/  FADD.FTZ R207, R133, R134 ;  /* 0x0000008685cf7221 */ /* 0x000fea0000010000 */
[----:B------:R-:W-:Y:S03]  /*b2f0*/  HMMA.16816.F32 R96, R136, R14, R96 ;  /* 0x0000000e8860723c */ /* 0x000fe60000001860 */
[----:B------:R-:W-:Y:S05]  /*b300*/  MOV R137, R132 ;  /* 0x0000008400897202 */ /* 0x000fea0000000f00 */
[----:B------:R-:W-:Y:S01]  /*b310*/  @!UPT UIADD3 URZ, UPT, UPT, URZ, URZ, URZ ;  /* 0x000000fffffff290 */ /* 0x000fe2000fffe0ff */
[----:B------:R-:W-:Y:S11]  /*b320*/  BRA.U UP0, `(.L_x_3251) ;  /* 0xffffffbd00d07547 */ /* 0x000ff6000b83ffff */
.L_x_3247:
        /* <DEDUP_REMOVED lines=280> */
.L_x_3253:
[----:B------:R-:W-:Y:S05]  /*c4b0*/  BSYNC.RECONVERGENT B0 ;  /* 0x0000000000007941 */ /* 0x000fea0003800200 */
.L_x_3252:
        /* <DEDUP_REMOVED lines=36> */
.L_x_3255:
[----:B------:R-:W-:Y:S05]  /*c700*/  BSYNC.RECONVERGENT B0 ;  /* 0x0000000000007941 */ /* 0x000fea0003800200 */
.L_x_3254:
        /* <DEDUP_REMOVED lines=23> */
.L_x_3257:
[----:B------:R-:W-:Y:S05]  /*c880*/  BSYNC.RECONVERGENT B0 ;  /* 0x0000000000007941 */ /* 0x000fea0003800200 */
.L_x_3256:
        /* <DEDUP_REMOVED lines=23> */
.L_x_3259:
[----:B------:R-:W-:Y:S05]  /*ca00*/  BSYNC.RECONVERGENT B0 ;  /* 0x0000000000007941 */ /* 0x000fea0003800200 */
.L_x_3258:
        /* <DEDUP_REMOVED lines=22> */
.L_x_3260:
        /* <DEDUP_REMOVED lines=9> */
.L_x_6908:


//--------------------- .text._ZN5flash24flash_fwd_splitkv_kernelI23Flash_fwd_kernel_traitsILi192ELi64ELi64ELi4ELb0ELb0EN7cutlass6half_tE19Flash_kernel_traitsILi192ELi64ELi64ELi4ES3_EELb0ELb0ELb0ELb0ELb1ELb0ELb0ELb1EEEvNS_16Flash_fwd_paramsE --------------------------
	.section	.text._ZN5flash24flash_fwd_splitkv_kernelI23Flash_fwd_kernel_traitsILi192ELi64ELi64ELi4ELb0ELb0EN7cutlass6half_tE19Flash_kernel_traitsILi192ELi64ELi64ELi4ES3_EELb0ELb0ELb0ELb0ELb1ELb0ELb0ELb1EEEvNS_16Flash_fwd_paramsE,"ax",@progbits
	.align	128
        .global         _ZN5flash24flash_fwd_splitkv_kernelI23Flash_fwd_kernel_traitsILi192ELi64ELi64ELi4ELb0ELb0EN7cutlass6half_tE19Flash_kernel_traitsILi192ELi64ELi64ELi4ES3_EELb0ELb0ELb0ELb0ELb1ELb0ELb0ELb1EEEvNS_16Flash_fwd_paramsE
        .type           _ZN5flash24flash_fwd_splitkv_kernelI23Flash_fwd_kernel_traitsILi192ELi64ELi64ELi4ELb0ELb0EN7cutlass6half_tE19Flash_kernel_traitsILi192ELi64ELi64ELi4ES3_EELb0ELb0ELb0ELb0ELb1ELb0ELb0ELb1EEEvNS_16Flash_fwd_paramsE,@function
        .size           _ZN5flash24flash_fwd_splitkv_kernelI23Flash_fwd_kernel_traitsILi192ELi64ELi64ELi4ELb0ELb0EN7cutlass6half_tE19Flash_kernel_traitsILi192ELi64ELi64ELi4ES3_EELb0ELb0ELb0ELb0ELb1ELb0ELb0ELb1EEEvNS_16Flash_fwd_paramsE,(.L_x_6909 - _ZN5flash24flash_fwd_splitkv_kernelI23Flash_fwd_kernel_traitsILi192ELi64ELi64ELi4ELb0ELb0EN7cutlass6half_tE19Flash_kernel_traitsILi192ELi64ELi64ELi4ES3_EELb0ELb0ELb0ELb0ELb1ELb0ELb0ELb1EEEvNS_16Flash_fwd_paramsE)
        .other          _ZN5flash24flash_fwd_splitkv_kernelI23Flash_fwd_kernel_traitsILi192ELi64ELi64ELi4ELb0ELb0EN7cutlass6half_tE19Flash_kernel_traitsILi192ELi64ELi64ELi4ES3_EELb0ELb0ELb0ELb0ELb1ELb0ELb0ELb1EEEvNS_16Flash_fwd_paramsE,@"STO_CUDA_ENTRY STV_DEFAULT"
_ZN5flash24flash_fwd_splitkv_kernelI23Flash_fwd_kernel_traitsILi192ELi64ELi64ELi4ELb0ELb0EN7cutlass6half_tE19Flash_kernel_traitsILi192ELi64ELi64ELi4ES3_EELb0ELb0ELb0ELb0ELb1ELb0ELb0ELb1EEEvNS_16Flash_fwd_paramsE:
.text._ZN5flash24flash_fwd_splitkv_kernelI23Flash_fwd_kernel_traitsILi192ELi64ELi64ELi4ELb0ELb0EN7cutlass6half_tE19Flash_kernel_traitsILi192ELi64ELi64ELi4ES3_EELb0ELb0ELb0ELb0ELb1ELb0ELb0ELb1EEEvNS_16Flash_fwd_paramsE:
        /* <DEDUP_REMOVED lines=51> */
.L_x_3261:
[----:B------:R-:W-:Y:S05]  /*0330*/  @!P3 EXIT ;  /* 0x000000000000b94d */ /* 0x000fea0003800000 */
[----:B------:R-:W2:Y:S01]  /*0340*/  LDC R5, c[0x0][0x438] ;  /* 0x00010e00ff057b82 */ /* 0x000ea20000000800 */
[----:B------:R-:W-:Y:S01]  /*0350*/  @!P1 ISETP.NE.U32.AND P0, PT, R2, RZ, PT ;  /* 0x000000ff0200920c */ /* 0x000fe20003f05070 */
[--C-:B-----5:R-:W-:Y:S01]  /*0360*/  IMAD.IADD R81, R81, 0x1, -R0.reuse ;  /* 0x0000000151517824 */ /* 0x120fe200078e0a00 */
[----:B------:R-:W3:Y:S01]  /*0370*/  S2R R12, SR_CTAID.Z ;  /* 0x00000000000c7919 */ /* 0x000ee20000002700 */
[----:B------:R-:W-:Y:S01]  /*0380*/  @P1 IMAD.IADD R77, R77, 0x1, -R0 ;  /* 0x000000014d4d1824 */ /* 0x000fe200078e0a00 */
[----:B------:R-:W-:Y:S01]  /*0390*/  @!P1 ISETP.NE.AND.EX P0, PT, R3, RZ, PT, P0 ;  /* 0x000000ff0300920c */ /* 0x000fe20003f05300 */
[----:B------:R-:W-:Y:S01]  /*03a0*/  IMAD.MOV.U32 R11, RZ, RZ, R7 ;  /* 0x000000ffff0b7224 */ /* 0x000fe200078e0007 */
[----:B------:R-:W4:Y:S02]  /*03b0*/  S2R R75, SR_TID.X ;  /* 0x00000000004b7919 */ /* 0x000f240000002100 */
        /* <DEDUP_REMOVED lines=9> */
[----:B------:R-:W-:-:S04]  /*0450*/  SHF.R.S32.HI R3, RZ, 0x6, R4 ;  /* 0x00000006ff037819 */ /* 0x000fc80000011404 */
[----:B------:R-:W-:-:S04]  /*0460*/  VIMNMX R134, PT, PT, R3, R2, PT ;  /* 0x0000000203867248 */ /* 0x000fc80003fe0100 */
[----:B------:R-:W-:-:S13]  /*0470*/  ISETP.GT.AND P0, PT, R134, RZ, PT ;  /* 0x000000ff8600720c */ /* 0x000fda0003f04270 */
[----:B---34-:R-:W-:Y:S05]  /*0480*/  @P0 BRA `(.L_x_3262) ;  /* 0x0000000400c40947 */ /* 0x018fea0003800000 */
[----:B------:R-:W-:Y:S01]  /*0490*/  ISETP.NE.AND P0, PT, R198, -0x1, PT ;  /* 0xffffffffc600780c */ /* 0x000fe20003f05270 */
[----:B------:R-:W2:Y:S01]  /*04a0*/  LDC.64 R2, c[0x0][0x408] ;  /* 0x00010200ff027b82 */ /* 0x000ea20000000a00 */
[----:B------:R-:W-:Y:S01]  /*04b0*/  SHF.L.U32 R0, R75, 0x3, RZ ;  /* 0x000000034b007819 */ /* 0x000fe200000006ff */
[----:B-1----:R-:W-:Y:S01]  /*04c0*/  IMAD.MOV.U32 R15, RZ, RZ, RZ ;  /* 0x000000ffff0f7224 */ /* 0x002fe200078e00ff */
[----:B------:R-:W1:Y:S01]  /*04d0*/  LDCU UR9, c[0x0][0x3e0] ;  /* 0x00007c00ff0977ac */ /* 0x000e620008000800 */
[----:B------:R-:W-:Y:S01]  /*04e0*/  IMAD.IADD R199, R199, 0x1, -R82 ;  /* 0x00000001c7c77824 */ /* 0x000fe200078e0a52 */
[----:B------:R-:W-:Y:S01]  /*04f0*/  LOP3.LUT R14, R0, 0x38, RZ, 0xc0, !PT ;  /* 0x00000038000e7812 */ /* 0x000fe200078ec0ff */
[----:B------:R-:W-:Y:S01]  /*0500*/  BSSY.RECONVERGENT B0, `(.L_x_3263) ;  /* 0x0000023000007945 */ /* 0x000fe20003800200 */
[----:B------:R-:W3:Y:S01]  /*0510*/  LDCU.64 UR4, c[0x0][0x410] ;  /* 0x00008200ff0477ac */ /* 0x000ee20008000a00 */
[----:B------:R-:W-:Y:S01]  /*0520*/  SHF.R.U32.HI R0, RZ, 0x3, R75 ;  /* 0x00000003ff007819 */ /* 0x000fe2000001164b */
[----:B------:R-:W4:Y:S03]  /*0530*/  LDCU UR8, c[0x0][0x434] ;  /* 0x00008680ff0877ac */ /* 0x000f260008000800 */
[----:B------:R-:W5:Y:S01]  /*0540*/  @!P0 LDC.64 R4, c[0x0][0x400] ;  /* 0x00010000ff048b82 */ /* 0x000f620000000a00 */
[----:B--2---:R-:W-:-:S04]  /*0550*/  IMAD.WIDE.U32 R14, R82, R2, R14 ;  /* 0x00000002520e7225 */ /* 0x004fc800078e000e */
[----:B-----5:R-:W-:-:S04]  /*0560*/  @!P0 IMAD.WIDE.U32 R8, R7, R4, RZ ;  /* 0x0000000407088225 */ /* 0x020fc800078e00ff */
[----:B------:R-:W-:Y:S02]  /*0570*/  @!P0 IMAD R5, R7, R5, R9 ;  /* 0x0000000507058224 */ /* 0x000fe400078e0209 */
[----:B------:R-:W-:-:S04]  /*0580*/  @P0 IMAD.WIDE.U32 R6, R198, R2, RZ ;  /* 0x00000002c6060225 */ /* 0x000fc800078e00ff */
[-C--:B------:R-:W-:Y:S01]  /*0590*/  @P0 IMAD R5, R198, R3.reuse, R7 ;  /* 0x00000003c6050224 */ /* 0x080fe200078e0207 */
[----:B------:R-:W-:Y:S01]  /*05a0*/  @P0 MOV R8, R6 ;  /* 0x0000000600080202 */ /* 0x000fe20000000f00 */
[----:B------:R-:W-:Y:S01]  /*05b0*/  IMAD R4, R82, R3, R15 ;  /* 0x0000000352047224 */ /* 0x000fe200078e020f */
[----:B------:R-:W-:Y:S02]  /*05c0*/  IADD3 R6, PT, PT, R0, 0x10, RZ ;  /* 0x0000001000067810 */ /* 0x000fe40007ffe0ff */
[----:B------:R-:W-:Y:S01]  /*05d0*/  IADD3 R14, P0, PT, R8, R14, RZ ;  /* 0x0000000e080e7210 */ /* 0x000fe20007f1e0ff */
[----:B------:R-:W-:Y:S01]  /*05e0*/  VIADD R8, R0, 0x20 ;  /* 0x0000002000087836 */ /* 0x000fe20000000000 */
[-C--:B------:R-:W-:Y:S02]  /*05f0*/  ISETP.GE.AND P3, PT, R6, R199.reuse, PT ;  /* 0x000000c70600720c */ /* 0x080fe40003f66270 */
[----:B------:R-:W-:Y:S01]  /*0600*/  IADD3.X R15, PT, PT, R5, R4, RZ, P0, !PT ;  /* 0x00000004050f7210 */ /* 0x000fe200007fe4ff */
[----:B-1----:R-:W-:Y:S01]  /*0610*/  IMAD R5, R11, UR9, R12 ;  /* 0x000000090b057c24 */ /* 0x002fe2000f8e020c */
[----:B------:R-:W-:-:S02]  /*0620*/  ISETP.GE.AND P0, PT, R0, R199, PT ;  /* 0x000000c70000720c */ /* 0x000fc40003f06270 */
[----:B------:R-:W-:Y:S01]  /*0630*/  IADD3 R6, PT, PT, R0, 0x30, RZ ;  /* 0x0000003000067810 */ /* 0x000fe20007ffe0ff */
[----:B---3--:R-:W-:Y:S01]  /*0640*/  IMAD.WIDE.U32 R14, R12, UR4, R14 ;  /* 0x000000040c0e7c25 */ /* 0x008fe2000f8e000e */
[-C--:B------:R-:W-:Y:S02]  /*0650*/  ISETP.GE.AND P2, PT, R8, R199.reuse, PT ;  /* 0x000000c70800720c */ /* 0x080fe40003f46270 */
[----:B------:R-:W-:Y:S01]  /*0660*/  ISETP.GE.AND P1, PT, R6, R199, PT ;  /* 0x000000c70600720c */ /* 0x000fe20003f26270 */
[----:B----4-:R-:W-:Y:S02]  /*0670*/  IMAD R5, R5, UR8, R82 ;  /* 0x0000000805057c24 */ /* 0x010fe4000f8e0252 */
        /* <DEDUP_REMOVED lines=11> */
.L_x_3264:
[----:B------:R-:W-:Y:S05]  /*0730*/  BSYNC.RECONVERGENT B0 ;  /* 0x0000000000007941 */ /* 0x000fea0003800200 */
.L_x_3263:
        /* <DEDUP_REMOVED lines=16> */
.L_x_3266:
[----:B------:R-:W-:Y:S05]  /*0840*/  BSYNC.RECONVERGENT B0 ;  /* 0x0000000000007941 */ /* 0x000fea0003800200 */
.L_x_3265:
        /* <DEDUP_REMOVED lines=16> */
.L_x_3268:
[----:B------:R-:W-:Y:S05]  /*0950*/  BSYNC.RECONVERGENT B0 ;  /* 0x0000000000007941 */ /* 0x000fea0003800200 */
.L_x_3267:
[----:B------:R-:W-:Y:S04]  /*0960*/  BSSY.RECONVERGENT B0, `(.L_x_3269) ;  /* 0x000000f000007945 */ /* 0x000fe80003800200 */
[----:B------:R-:W-:Y:S05]  /*0970*/  @P1 BRA `(.L_x_3270) ;  /* 0x0000000000341947 */ /* 0x000fea0003800000 */
[----:B------:R-:W4:Y:S01]  /*0980*/  LDCU.64 UR4, c[0x0][0x3f0] ;  /* 0x00007e00ff0477ac */ /* 0x000f220008000a00 */
[----:B--23--:R-:W-:Y:S02]  /*0990*/  IADD3 R7, P0, PT, R0, 0x30, RZ ;  /* 0x0000003000077810 */ /* 0x00cfe40007f1e0ff */
[----:B------:R-:W-:Y:S02]  /*09a0*/  MOV R12, R14 ;  /* 0x0000000e000c7202 */ /* 0x000fe40000000f00 */
[----:B-1----:R-:W-:-:S03]  /*09b0*/  IADD3.X R9, PT, PT, RZ, RZ, RZ, P0, !PT ;  /* 0x000000ffff097210 */ /* 0x002fc600007fe4ff */
        /* <DEDUP_REMOVED lines=9> */
.L_x_3270:
[----:B------:R-:W-:Y:S05]  /*0a50*/  BSYNC.RECONVERGENT B0 ;  /* 0x0000000000007941 */ /* 0x000fea0003800200 */
.L_x_3269:
[----:B------:R-:W5:Y:S01]  /*0a60*/  LDCU.64 UR4, c[0x0][0x420] ;  /* 0x00008400ff0477ac */ /* 0x000f620008000a00 */
[----:B------:R-:W-:-:S04]  /*0a70*/  LOP3.LUT P4, R75, R75, 0x7, RZ, 0xc0, !PT ;  /* 0x000000074b4b7812 */ /* 0x000fc8000788c0ff */
[----:B------:R-:W-:Y:S02]  /*0a80*/  ISETP.GE.OR P4, PT, R0, R199, P4 ;  /* 0x000000c70000720c */ /* 0x000fe40002786670 */
[C---:B------:R-:W-:Y:S02]  /*0a90*/  ISETP.NE.OR P3, PT, R75.reuse, RZ, P3 ;  /* 0x000000ff4b00720c */ /* 0x040fe40001f65670 */
[----:B------:R-:W-:Y:S02]  /*0aa0*/  ISETP.NE.OR P2, PT, R75, RZ, P2 ;  /* 0x000000ff4b00720c */ /* 0x000fe40001745670 */
[----:B------:R-:W-:Y:S02]  /*0ab0*/  IADD3 R0, P0, PT, R5, R0, RZ ;  /* 0x0000000005007210 */ /* 0x000fe40007f1e0ff */
        /* <DEDUP_REMOVED lines=14> */
.L_x_3262:
        /* <DEDUP_REMOVED lines=10> */
.L_x_3271:
        /* <DEDUP_REMOVED lines=8> */
[----:B------:R-:W2:Y:S08]  /*0cc0*/  I2F.RP R6, R3 ;  /* 0x0000000300067306 */ /* 0x000eb00000209400 */
        /* <DEDUP_REMOVED lines=16> */
[----:B---3--:R-:W-:Y:S01]  /*0dd0*/  IMAD.WIDE.U32 R2, R7, UR4, RZ ;  /* 0x0000000407027c25 */ /* 0x008fe2000f8e00ff */
[----:B------:R-:W-:-:S03]  /*0de0*/  LOP3.LUT R0, R8, R9, RZ, 0x3c, !PT ;  /* 0x0000000908007212 */ /* 0x000fc600078e3cff */
[----:B------:R-:W-:Y:S01]  /*0df0*/  IMAD R201, R7, UR5, R3 ;  /* 0x0000000507c97c24 */ /* 0x000fe2000f8e0203 */
[----:B------:R-:W-:Y:S01]  /*0e00*/  ISETP.GE.AND P1, PT, R0, RZ, PT ;  /* 0x000000ff0000720c */ /* 0x000fe20003f26270 */
[----:B------:R-:W2:Y:S01]  /*0e10*/  LDC R3, c[0x0][0x3e8] ;  /* 0x0000fa00ff037b82 */ /* 0x000ea20000000800 */
[----:B------:R-:W3:Y:S05]  /*0e20*/  LDCU.64 UR4, c[0x0][0x3a8] ;  /* 0x00007500ff0477ac */ /* 0x000eea0008000a00 */
[----:B------:R-:W-:Y:S01]  /*0e30*/  @P0 VIADD R5, R5, 0x1 ;  /* 0x0000000105050836 */ /* 0x000fe20000000000 */
[----:B------:R-:W-:-:S04]  /*0e40*/  LEA R200, P0, R2, UR12, 0x2 ;  /* 0x0000000c02c87c11 */ /* 0x000fc8000f8010ff */
[----:B------:R-:W-:Y:S02]  /*0e50*/  LEA.HI.X R201, R2, UR13, R201, 0x2, P0 ;  /* 0x0000000d02c97c11 */ /* 0x000fe400080f14c9 */
[----:B------:R-:W-:Y:S02]  /*0e60*/  @!P1 IADD3 R5, PT, PT, -R5, RZ, RZ ;  /* 0x000000ff05059210 */ /* 0x000fe40007ffe1ff */
[----:B------:R-:W-:-:S05]  /*0e70*/  @!P3 LOP3.LUT R5, RZ, R9, RZ, 0x33, !PT ;  /* 0x00000009ff05b212 */ /* 0x000fca00078e33ff */
[----:B------:R-:W-:-:S05]  /*0e80*/  IMAD.WIDE R18, R5, 0x4, R200 ;  /* 0x0000000405127825 */ /* 0x000fca00078e02c8 */
[----:B------:R-:W4:Y:S01]  /*0e90*/  LDG.E R10, desc[UR6][R18.64] ;  /* 0x00000006120a7981 */ /* 0x000f22000c1e1900 */
[----:B--2---:R-:W-:Y:S01]  /*0ea0*/  IABS R0, R3 ;  /* 0x0000000300007213 */ /* 0x004fe20000000000 */
[----:B------:R-:W-:-:S03]  /*0eb0*/  IMAD.MOV R5, RZ, RZ, -R5 ;  /* 0x000000ffff057224 */ /* 0x000fc600078e0a05 */
[----:B-----5:R-:W2:Y:S01]  /*0ec0*/  I2F.RP R11, R0 ;  /* 0x00000000000b7306 */ /* 0x020ea20000209400 */
[----:B------:R-:W-:Y:S01]  /*0ed0*/  IMAD R8, R9, R5, R8 ;  /* 0x0000000509087224 */ /* 0x000fe200078e0208 */
[----:B-1----:R-:W-:-:S04]  /*0ee0*/  MOV R5, UR15 ;  /* 0x0000000f00057c02 */ /* 0x002fc80008000f00 */
[----:B------:R-:W-:Y:S02]  /*0ef0*/  SHF.R.S32.HI R9, RZ, 0x1f, R8 ;  /* 0x0000001fff097819 */ /* 0x000fe40000011408 */
[----:B--2---:R-:W1:Y:S02]  /*0f00*/  MUFU.RCP R14, R11 ;  /* 0x0000000b000e7308 */ /* 0x004e640000001000 */
[----:B-1----:R-:W-:-:S06]  /*0f10*/  VIADD R14, R14, 0xffffffe ;  /* 0x0ffffffe0e0e7836 */ /* 0x002fcc0000000000 */
[----:B------:R-:W1:Y:S02]  /*0f20*/  F2I.FTZ.U32.TRUNC.NTZ R15, R14 ;  /* 0x0000000e000f7305 */ /* 0x000e64000021f000 */
[----:B-1----:R-:W-:Y:S01]  /*0f30*/  IADD3 R2, PT, PT, RZ, -R15, RZ ;  /* 0x8000000fff027210 */ /* 0x002fe20007ffe0ff */
[----:B------:R-:W-:-:S04]  /*0f40*/  IMAD.MOV.U32 R14, RZ, RZ, RZ ;  /* 0x000000ffff0e7224 */ /* 0x000fc800078e00ff */
[----:B------:R-:W-:Y:S01]  /*0f50*/  IMAD R4, R2, R0, RZ ;  /* 0x0000000002047224 */ /* 0x000fe200078e02ff */
[----:B------:R-:W-:-:S03]  /*0f60*/  IABS R2, R12 ;  /* 0x0000000c00027213 */ /* 0x000fc60000000000 */
[----:B------:R-:W-:-:S04]  /*0f70*/  IMAD.HI.U32 R15, R15, R4, R14 ;  /* 0x000000040f0f7227 */ /* 0x000fc800078e000e */
[----:B------:R-:W-:Y:S02]  /*0f80*/  IMAD.U32 R4, RZ, RZ, UR14 ;  /* 0x0000000eff047e24 */ /* 0x000fe4000f8e00ff */
        /* <DEDUP_REMOVED lines=8> */
[----:B------:R-:W-:Y:S02]  /*1010*/  ISETP.GE.AND P0, PT, R0, RZ, PT ;  /* 0x000000ff0000720c */ /* 0x000fe40003f06270 */
[----:B------:R-:W-:-:S05]  /*1020*/  LOP3.LUT R0, RZ, R3, RZ, 0x33, !PT ;  /* 0x00000003ff007212 */ /* 0x000fca00078e33ff */
[----:B------:R-:W-:Y:S01]  /*1030*/  @P1 VIADD R6, R6, 0x1 ;  /* 0x0000000106061836 */ /* 0x000fe20000000000 */
[----:B------:R-:W-:Y:S02]  /*1040*/  ISETP.NE.AND P1, PT, R3, RZ, PT ;  /* 0x000000ff0300720c */ /* 0x000fe40003f25270 */
[----:B----4-:R-:W-:Y:S01]  /*1050*/  SHF.R.S32.HI R11, RZ, 0x1f, R10 ;  /* 0x0000001fff0b7819 */ /* 0x010fe2000001140a */
[----:B------:R-:W-:-:S04]  /*1060*/  IMAD.WIDE.U32 R20, R10, UR8, RZ ;  /* 0x000000080a147c25 */ /* 0x000fc8000f8e00ff */
[C---:B------:R-:W-:Y:S02]  /*1070*/  IMAD R13, R11.reuse, UR8, RZ ;  /* 0x000000080b0d7c24 */ /* 0x040fe4000f8e02ff */
[----:B---3--:R-:W-:Y:S02]  /*1080*/  IMAD R11, R11, UR4, RZ ;  /* 0x000000040b0b7c24 */ /* 0x008fe4000f8e02ff */
[C---:B------:R-:W-:Y:S01]  /*1090*/  IMAD R18, R10.reuse, UR9, R13 ;  /* 0x000000090a127c24 */ /* 0x040fe2000f8e020d */
[----:B------:R-:W1:Y:S01]  /*10a0*/  LDCU.128 UR8, c[0x0][0x3d0] ;  /* 0x00007a00ff0877ac */ /* 0x000e620008000c00 */
[C---:B------:R-:W-:Y:S02]  /*10b0*/  IMAD R14, R10.reuse, UR5, R11 ;  /* 0x000000050a0e7c24 */ /* 0x040fe4000f8e020b */
        /* <DEDUP_REMOVED lines=31> */
.L_x_3272:
[----:B------:R-:W-:-:S13]  /*12b0*/  ISETP.NE.AND P0, PT, R9, -0x1, PT ;  /* 0xffffffff0900780c */ /* 0x000fda0003f05270 */
[----:B------:R-:W-:Y:S05]  /*12c0*/  @P0 BRA `(.L_x_3274) ;  /* 0x0000000000340947 */ /* 0x000fea0003800000 */
[----:B------:R-:W3:Y:S01]  /*12d0*/  LDC.64 R4, c[0x0][0x3b8] ;  /* 0x0000ee00ff047b82 */ /* 0x000ee20000000a00 */
[----:B------:R-:W4:Y:S01]  /*12e0*/  LDCU.64 UR4, c[0x0][0x3a0] ;  /* 0x00007400ff0477ac */ /* 0x000f220008000a00 */
[----:B--2---:R-:W-:Y:S02]  /*12f0*/  SHF.R.S32.HI R3, RZ, 0x1f, R0 ;  /* 0x0000001fff037819 */ /* 0x004fe40000011400 */
[----:B-----5:R-:W-:-:S05]  /*1300*/  SHF.R.S32.HI R2, RZ, 0x1f, R11 ;  /* 0x0000001fff027819 */ /* 0x020fca000001140b */
[----:B----4-:R-:W-:-:S04]  /*1310*/  IMAD R2, R2, UR4, RZ ;  /* 0x0000000402027c24 */ /* 0x010fc8000f8e02ff */
[----:B------:R-:W-:Y:S02]  /*1320*/  IMAD R2, R11, UR5, R2 ;  /* 0x000000050b027c24 */ /* 0x000fe4000f8e0202 */
[-C--:B---3--:R-:W-:Y:S02]  /*1330*/  IMAD R3, R3, R4.reuse, RZ ;  /* 0x0000000403037224 */ /* 0x088fe400078e02ff */
[----:B-1----:R-:W-:-:S04]  /*1340*/  IMAD.WIDE.U32 R14, R0, R4, RZ ;  /* 0x00000004000e7225 */ /* 0x002fc800078e00ff */
[----:B------:R-:W-:-:S05]  /*1350*/  IMAD R3, R0, R5, R3 ;  /* 0x0000000500037224 */ /* 0x000fca00078e0203 */
[----:B------:R-:W-:-:S03]  /*1360*/  IADD3 R15, PT, PT, R15, R3, RZ ;  /* 0x000000030f0f7210 */ /* 0x000fc60007ffe0ff */
[----:B------:R-:W-:-:S05]  /*1370*/  IMAD.WIDE.U32 R14, R11, UR4, R14 ;  /* 0x000000040b0e7c25 */ /* 0x000fca000f8e000e */
[----:B------:R-:W-:Y:S01]  /*1380*/  IADD3 R15, PT, PT, R15, R2, RZ ;  /* 0x000000020f0f7210 */ /* 0x000fe20007ffe0ff */
[----:B------:R-:W-:Y:S05]  /*1390*/  BRA `(.L_x_3275) ;  /* 0x0000000000187947 */ /* 0x000fea0003800000 */
.L_x_3274:
[----:B------:R-:W1:Y:S01]  /*13a0*/  LDC.64 R4, c[0x0][0x3b8] ;  /* 0x0000ee00ff047b82 */ /* 0x000e620000000a00 */
[----:B--2---:R-:W-:-:S05]  /*13b0*/  IADD3 R2, PT, PT, R0, R9, RZ ;  /* 0x0000000900027210 */ /* 0x004fca0007ffe0ff */
[C---:B-1----:R-:W-:Y:S02]  /*13c0*/  IMAD R15, R2.reuse, R5, RZ ;  /* 0x00000005020f7224 */ /* 0x042fe400078e02ff */
[----:B------:R-:W-:-:S05]  /*13d0*/  IMAD.WIDE.U32 R2, R2, R4, RZ ;  /* 0x0000000402027225 */ /* 0x000fca00078e00ff */
[----:B------:R-:W-:Y:S02]  /*13e0*/  IADD3 R15, PT, PT, R3, R15, RZ ;  /* 0x0000000f030f7210 */ /* 0x000fe40007ffe0ff */
[----:B------:R-:W-:Y:S02]  /*13f0*/  MOV R14, R2 ;  /* 0x00000002000e7202 */ /* 0x000fe40000000f00 */
.L_x_3275:
        /* <DEDUP_REMOVED lines=14> */
.L_x_3276:
[----:B------:R-:W1:Y:S01]  /*14e0*/  LDC.64 R2, c[0x0][0x3c0] ;  /* 0x0000f000ff027b82 */ /* 0x000e620000000a00 */
[----:B------:R-:W-:-:S05]  /*14f0*/  IADD3 R0, PT, PT, R0, R9, RZ ;  /* 0x0000000900007210 */ /* 0x000fca0007ffe0ff */
[C---:B-1----:R-:W-:Y:S02]  /*1500*/  IMAD R19, R0.reuse, R3, RZ ;  /* 0x0000000300137224 */ /* 0x042fe400078e02ff */
[----:B------:R-:W-:-:S05]  /*1510*/  IMAD.WIDE.U32 R8, R0, R2, RZ ;  /* 0x0000000200087225 */ /* 0x000fca00078e00ff */
[----:B------:R-:W-:Y:S02]  /*1520*/  IADD3 R19, PT, PT, R9, R19, RZ ;  /* 0x0000001309137210 */ /* 0x000fe40007ffe0ff */
[----:B------:R-:W-:-:S07]  /*1530*/  MOV R18, R8 ;  /* 0x0000000800127202 */ /* 0x000fce0000000f00 */
.L_x_3277:
[----:B------:R-:W1:Y:S01]  /*1540*/  LDC R23, c[0x0][0x3e8] ;  /* 0x0000fa00ff177b82 */ /* 0x000e620000000800 */
[----:B------:R-:W-:Y:S02]  /*1550*/  LEA R13, R134, 0xffffffc0, 0x6 ;  /* 0xffffffc0860d7811 */ /* 0x000fe400078e30ff */
[----:B------:R-:W-:Y:S02]  /*1560*/  CS2R R200, SRZ ;  /* 0x0000000000c87805 */ /* 0x000fe4000001ff00 */
[----:B------:R-:W-:Y:S01]  /*1570*/  MOV R22, R14 ;  /* 0x0000000e00167202 */ /* 0x000fe20000000f00 */
[----:B------:R-:W-:-:S04]  /*1580*/  IMAD.WIDE.U32 R18, R13, R2, R18 ;  /* 0x000000020d127225 */ /* 0x000fc800078e0012 */
[----:B------:R-:W-:Y:S01]  /*1590*/  IMAD R19, R13, R3, R19 ;  /* 0x000000030d137224 */ /* 0x000fe200078e0213 */
[----:B-1----:R-:W-:-:S04]  /*15a0*/  IABS R0, R23 ;  /* 0x0000001700007213 */ /* 0x002fc80000000000 */
[----:B------:R-:W1:Y:S08]  /*15b0*/  I2F.RP R9, R0 ;  /* 0x0000000000097306 */ /* 0x000e700000209400 */
[----:B-1----:R-:W1:Y:S02]  /*15c0*/  MUFU.RCP R10, R9 ;  /* 0x00000009000a7308 */ /* 0x002e640000001000 */
[----:B-1----:R-:W-:-:S06]  /*15d0*/  IADD3 R10, PT, PT, R10, 0xffffffe, RZ ;  /* 0x0ffffffe0a0a7810 */ /* 0x002fcc0007ffe0ff */
[----:B-----5:R-:W1:Y:S02]  /*15e0*/  F2I.FTZ.U32.TRUNC.NTZ R11, R10 ;  /* 0x0000000a000b7305 */ /* 0x020e64000021f000 */
        /* <DEDUP_REMOVED lines=14> */
[-C--:B------:R-:W-:Y:S01]  /*16d0*/  LOP3.LUT R0, R12, R23.reuse, RZ, 0x3c, !PT ;  /* 0x000000170c007212 */ /* 0x080fe200078e3cff */
[----:B------:R-:W2:Y:S03]  /*16e0*/  LDC.64 R8, c[0x0][0x3d0] ;  /* 0x0000f400ff087b82 */ /* 0x000ea60000000a00 */
[----:B------:R-:W-:Y:S02]  /*16f0*/  ISETP.GE.AND P0, PT, R0, RZ, PT ;  /* 0x000000ff0000720c */ /* 0x000fe40003f06270 */
[----:B------:R-:W-:-:S05]  /*1700*/  LOP3.LUT R0, RZ, R23, RZ, 0x33, !PT ;  /* 0x00000017ff007212 */ /* 0x000fca00078e33ff */
[----:B------:R-:W-:Y:S01]  /*1710*/  @P1 VIADD R6, R6, 0x1 ;  /* 0x0000000106061836 */ /* 0x000fe20000000000 */
[----:B------:R-:W-:Y:S01]  /*1720*/  ISETP.NE.AND P1, PT, R23, RZ, PT ;  /* 0x000000ff1700720c */ /* 0x000fe20003f25270 */
[----:B------:R-:W-:-:S03]  /*1730*/  IMAD.MOV.U32 R23, RZ, RZ, R15 ;  /* 0x000000ffff177224 */ /* 0x000fc600078e000f */
        /* <DEDUP_REMOVED lines=16> */
.L_x_3273:
[----:B------:R-:W-:Y:S01]  /*1840*/  IMAD.MOV.U32 R9, RZ, RZ, RZ ;  /* 0x000000ffff097224 */ /* 0x000fe200078e00ff */
[----:B------:R-:W1:Y:S01]  /*1850*/  LDC.64 R118, c[0x0][0x3b0] ;  /* 0x0000ec00ff767b82 */ /* 0x000e620000000a00 */
[----:B------:R-:W-:Y:S01]  /*1860*/  SHF.L.U32 R87, R75, 0x3, RZ ;  /* 0x000000034b577819 */ /* 0x000fe200000006ff */
[----:B------:R-:W2:Y:S03]  /*1870*/  LDCU.64 UR4, c[0x0][0x390] ;  /* 0x00007200ff0477ac */ /* 0x000ea60008000a00 */
[----:B------:R3:W5:Y:S01]  /*1880*/  @P2 LDG.E R9, desc[UR6][R122.64] ;  /* 0x000000067a092981 */ /* 0x000762000c1e1900 */
[----:B------:R-:W-:Y:S01]  /*1890*/  ISETP.NE.AND P2, PT, R198, -0x1, PT ;  /* 0xffffffffc600780c */ /* 0x000fe20003f45270 */
[----:B------:R-:W4:Y:S01]  /*18a0*/  LDCU.64 UR10, c[0x0][0x3c8] ;  /* 0x00007900ff0a77ac */ /* 0x000f220008000a00 */
[----:B------:R-:W-:Y:S01]  /*18b0*/  LOP3.LUT R24, R87, 0x38, RZ, 0xc0, !PT ;  /* 0x0000003857187812 */ /* 0x000fe200078ec0ff */
[----:B------:R-:W-:Y:S01]  /*18c0*/  IMAD.SHL.U32 R73, R4, 0x10, RZ ;  /* 0x0000001004497824 */ /* 0x000fe200078e00ff */
[----:B------:R-:W-:Y:S01]  /*18d0*/  SHF.R.U32.HI R120, RZ, 0x3, R75 ;  /* 0x00000003ff787819 */ /* 0x000fe2000001164b */
[----:B------:R-:W2:Y:S01]  /*18e0*/  LDCU.64 UR8, c[0x0][0x388] ;  /* 0x00007100ff0877ac */ /* 0x000ea20008000a00 */
[----:B------:R-:W-:Y:S01]  /*18f0*/  IADD3 R20, P3, PT, R24, R14, RZ ;  /* 0x0000000e18147210 */ /* 0x000fe20007f7e0ff */
[----:B------:R-:W-:Y:S01]  /*1900*/  IMAD.MOV.U32 R121, RZ, RZ, RZ ;  /* 0x000000ffff797224 */ /* 0x000fe200078e00ff */
[----:B------:R-:W-:Y:S01]  /*1910*/  SHF.L.U64.HI R74, R4, 0x4, R5 ;  /* 0x00000004044a7819 */ /* 0x000fe20000010205 */
[----:B------:R-:W-:Y:S01]  /*1920*/  IMAD.SHL.U32 R78, R75, 0x40, RZ ;  /* 0x000000404b4e7824 */ /* 0x000fe200078e00ff */
[----:B------:R-:W-:-:S02]  /*1930*/  IADD3.X R21, PT, PT, RZ, R8, RZ, P3, !PT ;  /* 0x00000008ff157210 */ /* 0x000fc40001ffe4ff */
[----:B------:R-:W4:Y:S01]  /*1940*/  LDC R8, c[0x0][0x450] ;  /* 0x00011400ff087b82 */ /* 0x000f220000000800 */
[----:B------:R-:W-:Y:S01]  /*1950*/  SHF.L.U32 R133, R134, 0x6, RZ ;  /* 0x0000000686857819 */ /* 0x000fe200000006ff */
[----:B------:R-:W-:Y:S01]  /*1960*/  IMAD.WIDE.U32 R20, R120, R4, R20 ;  /* 0x0000000478147225 */ /* 0x000fe200078e0014 */
[----:B------:R-:W-:Y:S02]  /*1970*/  SHF.R.S32.HI R4, RZ, 0x1f, R81 ;  /* 0x0000001fff047819 */ /* 0x000fe40000011451 */
[----:B------:R-:W-:Y:S01]  /*1980*/  SHF.L.U64.HI R76, R2, 0x4, R3 ;  /* 0x00000004024c7819 */ /* 0x000fe20000010203 */
[----:B------:R-:W-:Y:S02]  /*1990*/  IMAD R93, R120, R5, R21 ;  /* 0x00000005785d7224 */ /* 0x000fe400078e0215 */
[----:B------:R-:W3:Y:S01]  /*19a0*/  @!P2 LDC.64 R10, c[0x0][0x398] ;  /* 0x0000e600ff0aab82 */ /* 0x000ee20000000a00 */
[----:B------:R-:W-:Y:S01]  /*19b0*/  LEA.HI R5, R4, R81, RZ, 0x6 ;  /* 0x0000005104057211 */ /* 0x000fe200078f30ff */
[----:B------:R-:W-:Y:S01]  /*19c0*/  VIADD R72, R133, 0xffffffc0 ;  /* 0xffffffc085487836 */ /* 0x000fe20000000000 */
[----:B------:R-:W-:-:S02]  /*19d0*/  SHF.L.U32 R92, R20, 0x1, RZ ;  /* 0x00000001145c7819 */ /* 0x000fc400000006ff */
[----:B------:R-:W-:Y:S02]  /*19e0*/  SHF.R.S32.HI R5, RZ, 0x6, R5 ;  /* 0x00000006ff057819 */ /* 0x000fe40000011405 */
[----:B------:R-:W-:Y:S02]  /*19f0*/  SHF.L.U64.HI R93, R20, 0x1, R93 ;  /* 0x00000001145d7819 */ /* 0x000fe4000001025d */
[----:B--2---:R-:W-:Y:S02]  /*1a00*/  IADD3 R92, P3, PT, R92, UR8, RZ ;  /* 0x000000085c5c7c10 */ /* 0x004fe4000ff7e0ff */
[----:B------:R-:W-:Y:S02]  /*1a10*/  SHF.L.U32 R79, R2, 0x4, RZ ;  /* 0x00000004024f7819 */ /* 0x000fe400000006ff */
[----:B------:R-:W-:Y:S02]  /*1a20*/  IADD3.X R93, PT, PT, R93, UR9, RZ, P3, !PT ;  /* 0x000000095d5d7c10 */ /* 0x000fe40009ffe4ff */
[----:B------:R-:W-:-:S02]  /*1a30*/  LOP3.LUT R78, R78, 0x1c0, RZ, 0xc0, !PT ;  /* 0x000001c04e4e7812 */ /* 0x000fc400078ec0ff */
[----:B----4-:R-:W-:Y:S02]  /*1a40*/  LEA.HI R83, R8, R8, RZ, 0x1 ;  /* 0x0000000808537211 */ /* 0x010fe400078f08ff */
[----:B------:R-:W-:Y:S02]  /*1a50*/  MOV R194, R92 ;  /* 0x0000005c00c27202 */ /* 0x000fe40000000f00 */
[----:B------:R-:W-:Y:S02]  /*1a60*/  SHF.R.S32.HI R83, RZ, 0x1, R83 ;  /* 0x00000001ff537819 */ /* 0x000fe40000011453 */
[----:B------:R-:W-:Y:S01]  /*1a70*/  MOV R195, R93 ;  /* 0x0000005d00c37202 */ /* 0x000fe20000000f00 */
[----:B---3--:R-:W-:-:S04]  /*1a80*/  @!P2 IMAD.WIDE.U32 R18, R7, R10, RZ ;  /* 0x0000000a0712a225 */ /* 0x008fc800078e00ff */
[----:B------:R-:W-:Y:S02]  /*1a90*/  @!P2 IMAD R11, R7, R11, R19 ;  /* 0x0000000b070ba224 */ /* 0x000fe400078e0213 */
[----:B------:R-:W-:Y:S02]  /*1aa0*/  @!P2 IMAD.MOV.U32 R10, RZ, RZ, R18 ;  /* 0x000000ffff0aa224 */ /* 0x000fe400078e0012 */
[----:B-1----:R-:W-:-:S04]  /*1ab0*/  @P2 IMAD.WIDE.U32 R18, R198, R118, RZ ;  /* 0x00000076c6122225 */ /* 0x002fc800078e00ff */
[----:B------:R-:W-:Y:S02]  /*1ac0*/  @P2 IMAD R11, R198, R119, R19 ;  /* 0x00000077c60b2224 */ /* 0x000fe400078e0213 */
[----:B------:R-:W-:Y:S01]  /*1ad0*/  @P2 IMAD.MOV.U32 R10, RZ, RZ, R18 ;  /* 0x000000ffff0a2224 */ /* 0x000fe200078e0012 */
[----:B------:R-:W-:Y:S01]  /*1ae0*/  IADD3 R18, P2, PT, R24, R16, RZ ;  /* 0x0000001018127210 */ /* 0x000fe20007f5e0ff */
[----:B------:R-:W-:-:S03]  /*1af0*/  IMAD.WIDE.U32 R16, R17, 0x40, R120 ;  /* 0x0000004011107825 */ /* 0x000fc600078e0078 */
[----:B------:R-:W-:Y:S01]  /*1b00*/  IADD3 R14, P4, PT, R24, R10, RZ ;  /* 0x0000000a180e7210 */ /* 0x000fe20007f9e0ff */
[----:B------:R-:W-:Y:S02]  /*1b10*/  IMAD.X R19, RZ, RZ, R13, P2 ;  /* 0x000000ffff137224 */ /* 0x000fe400010e060d */
[----:B------:R-:W-:Y:S02]  /*1b20*/  IMAD R10, R17, R118, RZ ;  /* 0x00000076110a7224 */ /* 0x000fe400078e02ff */
[----:B------:R-:W-:-:S04]  /*1b30*/  IMAD.WIDE.U32 R18, R120, R2, R18 ;  /* 0x0000000278127225 */ /* 0x000fc800078e0012 */
[----:B------:R-:W-:Y:S02]  /*1b40*/  IMAD R89, R120, R3, R19 ;  /* 0x0000000378597224 */ /* 0x000fe400078e0213 */
[C---:B------:R-:W-:Y:S02]  /*1b50*/  IMAD.SHL.U32 R90, R18.reuse, 0x2, RZ ;  /* 0x00000002125a7824 */ /* 0x040fe400078e00ff */
[----:B------:R-:W-:Y:S01]  /*1b60*/  IMAD.X R15, RZ, RZ, R11, P4 ;  /* 0x000000ffff0f7224 */ /* 0x000fe200020e060b */
[----:B------:R-:W-:Y:S01]  /*1b70*/  SHF.L.U64.HI R89, R18, 0x1, R89 ;  /* 0x0000000112597819 */ /* 0x000fe20000010259 */
[----:B------:R-:W-:Y:S01]  /*1b80*/  IMAD R11, R16, R119, R10 ;  /* 0x00000077100b7224 */ /* 0x000fe200078e020a */
[----:B------:R-:W-:Y:S01]  /*1b90*/  IADD3 R90, P2, PT, R90, UR4, RZ ;  /* 0x000000045a5a7c10 */ /* 0x000fe2000ff5e0ff */
[----:B------:R-:W-:-:S03]  /*1ba0*/  IMAD.WIDE.U32 R14, R12, UR10, R14 ;  /* 0x0000000a0c0e7c25 */ /* 0x000fc6000f8e000e */
[----:B------:R-:W-:Y:S01]  /*1bb0*/  IADD3.X R89, PT, PT, R89, UR5, RZ, P2, !PT ;  /* 0x0000000559597c10 */ /* 0x000fe200097fe4ff */
[----:B------:R-:W-:Y:S01]  /*1bc0*/  IMAD R15, R12, UR11, R15 ;  /* 0x0000000b0c0f7c24 */ /* 0x000fe2000f8e020f */
[----:B------:R-:W-:Y:S01]  /*1bd0*/  ISETP.GE.AND P2, PT, R5, R134, PT ;  /* 0x000000860500720c */ /* 0x000fe20003f46270 */
[----:B------:R-:W-:Y:S02]  /*1be0*/  IMAD.MOV.U32 R196, RZ, RZ, R90 ;  /* 0x000000ffffc47224 */ /* 0x000fe400078e005a */
[----:B------:R-:W-:-:S04]  /*1bf0*/  IMAD.WIDE.U32 R118, R16, R118, R14 ;  /* 0x0000007610767225 */ /* 0x000fc800078e000e */
[----:B------:R-:W-:Y:S01]  /*1c00*/  IMAD.MOV.U32 R197, RZ, RZ, R89 ;  /* 0x000000ffffc57224 */ /* 0x000fe200078e0059 */
[----:B------:R-:W-:-:S05]  /*1c10*/  IADD3 R80, PT, PT, R119, R11, RZ ;  /* 0x0000000b77507210 */ /* 0x000fca0007ffe0ff */
[----:B------:R-:W-:Y:S05]  /*1c20*/  @P2 BRA `(.L_x_3278) ;  /* 0x0000007c00f42947 */ /* 0x000fea0003800000 */
[----:B------:R-:W1:Y:S01]  /*1c30*/  LDC.64 R2, c[0x0][0x4a0] ;  /* 0x00012800ff027b82 */ /* 0x000e620000000a00 */
[----:B------:R-:W2:Y:S01]  /*1c40*/  LDCU.128 UR8, c[0x0][0x490] ;  /* 0x00009200ff0877ac */ /* 0x000ea20008000c00 */
[----:B------:R-:W-:Y:S01]  /*1c50*/  @!P0 IMAD.MOV R6, RZ, RZ, -R6 ;  /* 0x000000ffff068224 */ /* 0x000fe200078e0a06 */
[----:B------:R-:W-:Y:S01]  /*1c60*/  SHF.R.S32.HI R27, RZ, 0x1f, R81 ;  /* 0x0000001fff1b7819 */ /* 0x000fe20000011451 */
[----:B------:R-:W-:Y:S01]  /*1c70*/  IMAD.MOV.U32 R25, RZ, RZ, RZ ;  /* 0x000000ffff197224 */ /* 0x000fe200078e00ff */
[----:B------:R-:W3:Y:S01]  /*1c80*/  LDCU.128 UR12, c[0x0][0x4c0] ;  /* 0x00009800ff0c77ac */ /* 0x000ee20008000c00 */
[----:B------:R-:W-:Y:S01]  /*1c90*/  IMAD.SHL.U32 R117, R83, 0x10, RZ ;  /* 0x0000001053757824 */ /* 0x000fe200078e00ff */
[----:B------:R-:W-:Y:S01]  /*1ca0*/  SEL R4, R0, R6, !P1 ;  /* 0x0000000600047207 */ /* 0x000fe20004800000 */
[----:B------:R-:W4:Y:S01]  /*1cb0*/  LDC.64 R106, c[0x0][0x4a8] ;  /* 0x00012a00ff6a7b82 */ /* 0x000f220000000a00 */
[----:B------:R-:W3:Y:S01]  /*1cc0*/  LDCU.128 UR16, c[0x0][0x4b0] ;  /* 0x00009600ff1077ac */ /* 0x000ee20008000c00 */
[----:B------:R-:W-:Y:S01]  /*1cd0*/  IMAD.SHL.U32 R0, R75, 0x4, RZ ;  /* 0x000000044b007824 */ /* 0x000fe200078e00ff */
[----:B-----5:R-:W-:Y:S01]  /*1ce0*/  IADD3 R6, PT, PT, R72, R9, RZ ;  /* 0x0000000948067210 */ /* 0x020fe20007ffe0ff */
[C---:B------:R-:W-:Y:S01]  /*1cf0*/  IMAD R112, R83.reuse, 0x30, RZ ;  /* 0x0000003053707824 */ /* 0x040fe200078e02ff */
[----:B------:R-:W4:Y:S01]  /*1d00*/  LDCU.64 UR4, c[0x0][0x488] ;  /* 0x00009100ff0477ac */ /* 0x000f220008000a00 */
[----:B------:R-:W-:Y:S01]  /*1d10*/  SHF.L.U32 R110, R83, 0x5, RZ ;  /* 0x00000005536e7819 */ /* 0x000fe200000006ff */
[----:B------:R-:W-:Y:S01]  /*1d20*/  VIADD R85, R120, 0x20 ;  /* 0x0000002078557836 */ /* 0x000fe20000000000 */
[----:B------:R-:W-:Y:S01]  /*1d30*/  LOP3.LUT R0, R0, 0x1c, RZ, 0xc0, !PT ;  /* 0x0000001c00007812 */ /* 0x000fe200078ec0ff */
[----:B------:R-:W-:Y:S01]  /*1d40*/  IMAD R9, R6, R83, RZ ;  /* 0x0000005306097224 */ /* 0x000fe200078e02ff */
[----:B------:R-:W-:Y:S01]  /*1d50*/  VIMNMX R88, PT, PT, RZ, R5, !PT ;  /* 0x00000005ff587248 */ /* 0x000fe20007fe0100 */
[----:B--2---:R-:W-:Y:S01]  /*1d60*/  IMAD.WIDE.U32 R10, R7, UR10, R24 ;  /* 0x0000000a070a7c25 */ /* 0x004fe2000f8e0018 */
[----:B------:R-:W-:-:S02]  /*1d70*/  IADD3 R86, PT, PT, R120, 0x10, RZ ;  /* 0x0000001078567810 */ /* 0x000fc40007ffe0ff */
[----:B------:R-:W-:Y:S01]  /*1d80*/  LOP3.LUT R23, R24, 0x40, RZ, 0xfc, !PT ;  /* 0x0000004018177812 */ /* 0x000fe200078efcff */
[C---:B------:R-:W-:Y:S01]  /*1d90*/  IMAD R11, R7.reuse, UR11, R11 ;  /* 0x0000000b070b7c24 */ /* 0x040fe2000f8e020b */
[----:B------:R-:W2:Y:S01]  /*1da0*/  LDCU.64 UR10, c[0x0][0x4d0] ;  /* 0x00009a00ff0a77ac */ /* 0x000ea20008000a00 */
[----:B-1----:R-:W-:Y:S01]  /*1db0*/  IMAD.WIDE.U32 R12, R7, R2, R24 ;  /* 0x00000002070c7225 */ /* 0x002fe200078e0018 */
[----:B------:R-:W-:Y:S01]  /*1dc0*/  IADD3 R2, P0, PT, -R81, R120, RZ ;  /* 0x0000007851027210 */ /* 0x000fe20007f1e1ff */
[----:B---3--:R-:W-:Y:S02]  /*1dd0*/  USHF.L.U32 UR20, UR16, 0x6, URZ ;  /* 0x0000000610147899 */ /* 0x008fe400080006ff */
[----:B------:R-:W-:Y:S01]  /*1de0*/  IMAD R13, R7, R3, R13 ;  /* 0x00000003070d7224 */ /* 0x000fe200078e020d */
[----:B------:R-:W-:Y:S01]  /*1df0*/  SHF.R.S32.HI R7, RZ, 0x1f, R4 ;  /* 0x0000001fff077819 */ /* 0x000fe20000011404 */
[-C--:B------:R-:W-:Y:S01]  /*1e00*/  IMAD R6, R120, R83.reuse, R24 ;  /* 0x0000005378067224 */ /* 0x080fe200078e0218 */
[----:B----4-:R-:W-:Y:S01]  /*1e10*/  SHF.L.U32 R109, R106, 0x4, RZ ;  /* 0x000000046a6d7819 */ /* 0x010fe200000006ff */
[----:B------:R-:W-:Y:S01]  /*1e20*/  IMAD R0, R120, R83, R0 ;  /* 0x0000005378007224 */ /* 0x000fe200078e0200 */
[----:B------:R-:W-:Y:S01]  /*1e30*/  LOP3.LUT R22, R24, 0x80, RZ, 0xfc, !PT ;  /* 0x0000008018167812 */ /* 0x000fe200078efcff */
[----:B------:R-:W-:Y:S01]  /*1e40*/  IMAD R3, R7, UR12, RZ ;  /* 0x0000000c07037c24 */ /* 0x000fe2000f8e02ff */
[C---:B------:R-:W-:Y:S01]  /*1e50*/  IADD3 R96, P1, PT, R9.reuse, R6, RZ ;  /* 0x0000000609607210 */ /* 0x040fe20007f3e0ff */
[----:B------:R-:W-:Y:S01]  /*1e60*/  IMAD.WIDE.U32 R10, R72, R106, R10 ;  /* 0x0000006a480a7225 */ /* 0x000fe200078e000a */
[----:B------:R-:W-:-:S02]  /*1e70*/  IADD3 R60, P2, PT, R9, R0, RZ ;  /* 0x00000000093c7210 */ /* 0x000fc40007f5e0ff */
[----:B------:R-:W-:Y:S01]  /*1e80*/  SHF.R.S32.HI R104, RZ, 0x1f, R110 ;  /* 0x0000001fff687819 */ /* 0x000fe2000001146e */
[----:B------:R-:W-:Y:S01]  /*1e90*/  IMAD R8, R4, UR13, R3 ;  /* 0x0000000d04087c24 */ /* 0x000fe2000f8e0203 */
[----:B------:R-:W-:Y:S01]  /*1ea0*/  SHF.R.S32.HI R3, RZ, 0x1f, R9 ;  /* 0x0000001fff037819 */ /* 0x000fe20000011409 */
[----:B------:R-:W-:Y:S01]  /*1eb0*/  IMAD.WIDE.U32 R12, R72, UR16, R12 ;  /* 0x00000010480c7c25 */ /* 0x000fe2000f8e000c */
[----:B------:R-:W-:Y:S02]  /*1ec0*/  SHF.R.S32.HI R102, RZ, 0x1f, R112 ;  /* 0x0000001fff667819 */ /* 0x000fe40000011470 */
[----:B------:R-:W-:Y:S01]  /*1ed0*/  LEA.HI.X.SX32 R97, R6, R3, 0x1, P1 ;  /* 0x0000000306617211 */ /* 0x000fe200008f0eff */
[----:B------:R-:W-:Y:S01]  /*1ee0*/  IMAD R11, R72, R107, R11 ;  /* 0x0000006b480b7224 */ /* 0x000fe200078e020b */
[----:B------:R-:W-:Y:S01]  /*1ef0*/  LEA.HI.X.SX32 R3, R0, R3, 0x1, P2 ;  /* 0x0000000300037211 */ /* 0x000fe200010f0eff */
[----:B------:R-:W-:Y:S01]  /*1f00*/  IMAD R7, R7, UR18, RZ ;  /* 0x0000001207077c24 */ /* 0x000fe2000f8e02ff */
[----:B------:R-:W-:Y:S01]  /*1f10*/  SHF.L.U64.HI R97, R96, 0x1, R97 ;  /* 0x0000000160617819 */ /* 0x000fe20000010261 */
[----:B------:R-:W-:-:S02]  /*1f20*/  IMAD R13, R72, UR17, R13 ;  /* 0x00000011480d7c24 */ /* 0x000fc4000f8e020d */
[C---:B------:R-:W-:Y:S02]  /*1f30*/  IMAD R0, R4.reuse, UR19, R7 ;  /* 0x0000001304007c24 */ /* 0x040fe4000f8e0207 */
[----:B------:R-:W-:Y:S01]  /*1f40*/  IMAD.WIDE.U32 R10, R4, UR18, R10 ;  /* 0x00000012040a7c25 */ /* 0x000fe2000f8e000a */
[----:B------:R-:W-:-:S03]  /*1f50*/  UMOV UR18, URZ ;  /* 0x000000ff00127c82 */ /* 0x000fc60008000000 */
[----:B------:R-:W-:Y:S01]  /*1f60*/  IMAD.WIDE.U32 R12, R4, UR12, R12 ;  /* 0x0000000c040c7c25 */ /* 0x000fe2000f8e000c */
[----:B------:R-:W1:Y:S03]  /*1f70*/  LDCU.64 UR12, c[0x0][0x4e0] ;  /* 0x00009c00ff0c77ac */ /* 0x000e660008000a00 */
[----:B------:R-:W-:Y:S01]  /*1f80*/  IMAD.IADD R11, R11, 0x1, R0 ;  /* 0x000000010b0b7824 */ /* 0x000fe200078e0200 */
[C---:B------:R-:W-:Y:S01]  /*1f90*/  SHF.L.U64.HI R0, R60.reuse, 0x1, R3 ;  /* 0x000000013c007819 */ /* 0x040fe20000010203 */
[----:B------:R-:W-:Y:S01]  /*1fa0*/  IMAD.IADD R9, R13, 0x1, R8 ;  /* 0x000000010d097824 */ /* 0x000fe200078e0208 */
[----:B------:R-:W-:Y:S01]  /*1fb0*/  SHF.L.U32 R60, R60, 0x1, RZ ;  /* 0x000000013c3c7819 */ /* 0x000fe200000006ff */
[----:B------:R-:W-:Y:S01]  /*1fc0*/  IMAD.X R27, RZ, RZ, ~R27, P0 ;  /* 0x000000ffff1b7224 */ /* 0x000fe200000e0e1b */
[----:B------:R-:W-:Y:S01]  /*1fd0*/  MOV R8, R12 ;  /* 0x0000000c00087202 */ /* 0x000fe20000000f00 */
[----:B------:R-:W-:Y:S01]  /*1fe0*/  IMAD.SHL.U32 R96, R96, 0x2, RZ ;  /* 0x0000000260607824 */ /* 0x000fe200078e00ff */
[----:B------:R-:W-:Y:S01]  /*1ff0*/  IADD3 R28, P0, PT, R60, UR14, RZ ;  /* 0x0000000e3c1c7c10 */ /* 0x000fe2000ff1e0ff */
[----:B------:R-:W-:-:S02]  /*2000*/  IMAD R95, R27, UR16, RZ ;  /* 0x000000101b5f7c24 */ /* 0x000fc4000f8e02ff */
[----:B------:R-:W-:Y:S01]  /*2010*/  IMAD.WIDE.U32 R6, R2, UR16, R8 ;  /* 0x0000001002067c25 */ /* 0x000fe2000f8e0008 */
[----:B------:R-:W3:Y:S01]  /*2020*/  LDCU UR16, c[0x0][0x450] ;  /* 0x00008a00ff1077ac */ /* 0x000ee20008000800 */
[----:B------:R-:W-:Y:S02]  /*2030*/  IADD3.X R29, PT, PT, R0, UR15, RZ, P0, !PT ;  /* 0x0000000f001d7c10 */ /* 0x000fe400087fe4ff */
[----:B------:R-:W-:Y:S01]  /*2040*/  IMAD R95, R2, UR17, R95 ;  /* 0x00000011025f7c24 */ /* 0x000fe2000f8e025f */
[----:B--2---:R-:W-:Y:S01]  /*2050*/  IADD3 R60, P0, PT, R60, UR10, RZ ;  /* 0x0000000a3c3c7c10 */ /* 0x004fe2000ff1e0ff */
[----:B------:R-:W2:Y:S01]  /*2060*/  LDCU.U8 UR17, c[0x0][0x533] ;  /* 0x0000a660ff1177ac */ /* 0x000ea20008000000 */
[-C--:B------:R-:W-:Y:S01]  /*2070*/  IMAD R27, R27, R106.reuse, RZ ;  /* 0x0000006a1b1b7224 */ /* 0x080fe200078e02ff */
[----:B------:R-:W-:Y:S01]  /*2080*/  IADD3 R98, P1, PT, R96, UR14, RZ ;  /* 0x0000000e60627c10 */ /* 0x000fe2000ff3e0ff */
[----:B------:R-:W-:Y:S01]  /*2090*/  IMAD.SHL.U32 R103, R106, 0x40, RZ ;  /* 0x000000406a677824 */ /* 0x000fe200078e00ff */
[----:B------:R-:W-:Y:S01]  /*20a0*/  IADD3.X R61, PT, PT, R0, UR11, RZ, P0, !PT ;  /* 0x0000000b003d7c10 */ /* 0x000fe200087fe4ff */
[C---:B------:R-:W-:Y:S01]  /*20b0*/  IMAD R27, R2.reuse, R107, R27 ;  /* 0x0000006b021b7224 */ /* 0x040fe200078e021b */
[----:B------:R-:W-:Y:S01]  /*20c0*/  IADD3 R0, P0, PT, RZ, -UR18, RZ ;  /* 0x80000012ff007c10 */ /* 0x000fe2000ff1e0ff */
[----:B------:R-:W-:Y:S01]  /*20d0*/  IMAD.WIDE.U32 R2, R2, R106, R10 ;  /* 0x0000006a02027225 */ /* 0x000fe200078e000a */
[----:B------:R-:W-:Y:S01]  /*20e0*/  IADD3.X R99, PT, PT, R97, UR15, RZ, P1, !PT ;  /* 0x0000000f61637c10 */ /* 0x000fe20008ffe4ff */
[----:B------:R-:W4:Y:S01]  /*20f0*/  LDCU.64 UR14, c[0x0][0x3c0] ;  /* 0x00007800ff0e77ac */ /* 0x000f220008000a00 */
[----:B------:R-:W-:Y:S01]  /*2100*/  LEA R94, P3, R6, UR8, 0x1 ;  /* 0x00000008065e7c11 */ /* 0x000fe2000f8608ff */
[----:B------:R-:W-:Y:S01]  /*2110*/  IMAD.X R103, RZ, RZ, ~R103, P0 ;  /* 0x000000ffff677224 */ /* 0x000fe200000e0e67 */
[----:B------:R-:W-:Y:S01]  /*2120*/  LEA R26, P2, R2, UR4, 0x1 ;  /* 0x00000004021a7c11 */ /* 0x000fe2000f8408ff */
[----:B------:R-:W-:Y:S01]  /*2130*/  IMAD.IADD R27, R3, 0x1, R27 ;  /* 0x00000001031b7824 */ /* 0x000fe200078e021b */
[----:B------:R-:W-:Y:S01]  /*2140*/  IADD3.X R3, PT, PT, RZ, ~UR20, RZ, P0, !PT ;  /* 0x80000014ff037c10 */ /* 0x000fe200087fe4ff */
[----:B------:R-:W-:Y:S01]  /*2150*/  IMAD.IADD R95, R7, 0x1, R95 ;  /* 0x00000001075f7824 */ /* 0x000fe200078e025f */
        /* <DEDUP_REMOVED lines=8> */
[----:B---3--:R-:W-:Y:S01]  /*21e0*/  MOV R31, UR16 ;  /* 0x00000010001f7c02 */ /* 0x008fe20008000f00 */
[----:B------:R-:W-:Y:S01]  /*21f0*/  IMAD.MOV.U32 R111, RZ, RZ, R134 ;  /* 0x000000ffff6f7224 */ /* 0x000fe200078e0086 */
[--C-:B------:R-:W-:Y:S01]  /*2200*/  SHF.R.S64 R101, R0, 0x1f, R3.reuse ;  /* 0x0000001f00657819 */ /* 0x100fe20000001003 */
[----:B--2---:R-:W-:Y:S01]  /*2210*/  UISETP.NE.AND UP0, UPT, UR17, URZ, UPT ;  /* 0x000000ff1100728c */ /* 0x004fe2000bf05270 */
[----:B------:R-:W-:-:S02]  /*2220*/  SHF.R.S32.HI R100, RZ, 0x1f, R3 ;  /* 0x0000001fff647819 */ /* 0x000fc40000011403 */
[----:B------:R-:W-:Y:S02]  /*2230*/  SHF.R.S32.HI R103, RZ, 0x1f, R103 ;  /* 0x0000001fff677819 */ /* 0x000fe40000011467 */
[----:B------:R-:W-:Y:S02]  /*2240*/  LEA.HI.X R95, R6, UR9, R95, 0x1, P3 ;  /* 0x00000009065f7c11 */ /* 0x000fe400098f0c5f */
[----:B------:R-:W-:Y:S01]  /*2250*/  LEA.HI.X R27, R2, UR5, R27, 0x1, P2 ;  /* 0x00000005021b7c11 */ /* 0x000fe200090f0c1b */
[----:B------:R-:W2:Y:S01]  /*2260*/  LDCU.64 UR4, c[0x0][0x3b8] ;  /* 0x00007700ff0477ac */ /* 0x000ea20008000a00 */
[----:B------:R-:W-:Y:S01]  /*2270*/  IADD3.X R97, PT, PT, R97, UR11, RZ, P1, !PT ;  /* 0x0000000b61617c10 */ /* 0x000fe20008ffe4ff */
[----:B-1--4-:R-:W3:Y:S06]  /*2280*/  LDCU.128 UR8, c[0x0][0x3a0] ;  /* 0x00007400ff0877ac */ /* 0x012eec0008000c00 */
.L_x_3300:
[----:B------:R-:W-:Y:S01]  /*2290*/  VIADD R113, R113, 0x40 ;  /* 0x0000004071717836 */ /* 0x000fe20000000000 */
[----:B------:R-:W-:Y:S01]  /*22a0*/  BSSY.RECONVERGENT B1, `(.L_x_3279) ;  /* 0x0000736000017945 */ /* 0x000fe20003800200 */
[----:B------:R-:W-:Y:S02]  /*22b0*/  VIADD R115, R115, 0x40 ;  /* 0x0000004073737836 */ /* 0x000fe40000000000 */
[----:B------:R-:W-:Y:S01]  /*22c0*/  VIADD R111, R111, 0xffffffff ;  /* 0xffffffff6f6f7836 */ /* 0x000fe20000000000 */
[-C--:B------:R-:W-:Y:S01]  /*22d0*/  ISETP.GE.AND P0, PT, R120, R113.reuse, PT ;  /* 0x000000717800720c */ /* 0x080fe20003f06270 */
[----:B------:R-:W-:Y:S01]  /*22e0*/  IMAD.MOV.U32 R114, RZ, RZ, R108 ;  /* 0x000000ffff727224 */ /* 0x000fe200078e006c */
[----:B------:R-:W-:Y:S01]  /*22f0*/  ISETP.GE.AND P6, PT, R86, R113, PT ;  /* 0x000000715600720c */ /* 0x000fe20003fc6270 */
[----:B------:R-:W-:Y:S01]  /*2300*/  VIADD R108, R108, 0xffffffc0 ;  /* 0xffffffc06c6c7836 */ /* 0x000fe20000000000 */
[-C--:B------:R-:W-:Y:S02]  /*2310*/  ISETP.GE.AND P0, PT, R120, R115.reuse, !P0 ;  /* 0x000000737800720c */ /* 0x080fe40004706270 */
[----:B------:R-:W-:Y:S02]  /*2320*/  ISETP.GE.AND P6, PT, R86, R115, !P6 ;  /* 0x000000735600720c */ /* 0x000fe400077c6270 */
[CC--:B------:R-:W-:Y:S02]  /*2330*/  ISETP.GE.AND P5, PT, R85.reuse, R113.reuse, PT ;  /* 0x000000715500720c */ /* 0x0c0fe40003fa6270 */
[C---:B------:R-:W-:Y:S02]  /*2340*/  ISETP.GE.AND P4, PT, R84.reuse, R113, PT ;  /* 0x000000715400720c */ /* 0x040fe40003f86270 */
[-C--:B------:R-:W-:Y:S02]  /*2350*/  ISETP.GE.AND P5, PT, R85, R115.reuse, !P5 ;  /* 0x000000735500720c */ /* 0x080fe40006fa6270 */
[----:B------:R-:W-:Y:S02]  /*2360*/  ISETP.GE.AND P4, PT, R84, R115, !P4 ;  /* 0x000000735400720c */ /* 0x000fe40006786270 */
[----:B------:R-:W-:Y:S01]  /*2370*/  ISETP.GT.AND P3, PT, R111, R88, PT ;  /* 0x000000586f00720c */ /* 0x000fe20003f64270 */
[----:B------:R-:W4:Y:S01]  /*2380*/  @P0 LDG.E.128 R12, desc[UR6][R94.64] ;  /* 0x000000065e0c0981 */ /* 0x000f22000c1e1d00 */
[----:B------:R-:W-:Y:S01]  /*2390*/  @P0 IMAD.MOV.U32 R91, RZ, RZ, R89 ;  /* 0x000000ffff5b0224 */ /* 0x000fe200078e0059 */
[----:B------:R-:W1:Y:S04]  /*23a0*/  @P6 LDC.64 R2, c[0x0][0x4b0] ;  /* 0x00012c00ff026b82 */ /* 0x000e680000000a00 */
[----:B----4-:R-:W-:Y:S01]  /*23b0*/  @P0 STG.E.128 desc[UR6][R90.64], R12 ;  /* 0x0000000c5a000986 */ /* 0x010fe2000c101d06 */
[C---:B-1----:R-:W-:Y:S03]  /*23c0*/  @P6 LEA R36, P1, R2.reuse, R94, 0x5 ;  /* 0x0000005e02246211 */ /* 0x042fe600078228ff */
[----:B------:R-:W4:Y:S01]  /*23d0*/  @P0 LDG.E.128 R8, desc[UR6][R94.64+0x80] ;  /* 0x000080065e080981 */ /* 0x000f22000c1e1d00 */
[----:B------:R-:W-:Y:S02]  /*23e0*/  @P6 LEA.HI.X R37, R2, R95, R3, 0x5, P1 ;  /* 0x0000005f02256211 */ /* 0x000fe400008f2c03 */
[----:B------:R-:W1:Y:S01]  /*23f0*/  @P5 LDC.64 R2, c[0x0][0x4b0] ;  /* 0x00012c00ff025b82 */ /* 0x000e620000000a00 */
[C---:B--2---:R-:W-:Y:S04]  /*2400*/  @P6 LEA R34, P1, R79.reuse, R90, 0x1 ;  /* 0x0000005a4f226211 */ /* 0x044fe800078208ff */
[----:B------:R-:W-:Y:S02]  /*2410*/  @P6 LEA.HI.X R35, R79, R89, R76, 0x1, P1 ;  /* 0x000000594f236211 */ /* 0x000fe400008f0c4c */
[C---:B-1----:R-:W-:Y:S04]  /*2420*/  @P5 LEA R32, P1, R2.reuse, R94, 0x6 ;  /* 0x0000005e02205211 */ /* 0x042fe800078230ff */
[----:B------:R-:W-:Y:S02]  /*2430*/  @P5 LEA.HI.X R33, R2, R95, R3, 0x6, P1 ;  /* 0x0000005f02215211 */ /* 0x000fe400008f3403 */
[----:B------:R-:W1:Y:S02]  /*2440*/  @P5 LDC.64 R2, c[0x0][0x3c0] ;  /* 0x0000f000ff025b82 */ /* 0x000e640000000a00 */
[C---:B-1----:R-:W-:Y:S04]  /*2450*/  @P5 LEA R20, P1, R2.reuse, R90, 0x6 ;  /* 0x0000005a02145211 */ /* 0x042fe800078230ff */
[----:B------:R-:W-:Y:S02]  /*2460*/  @P5 LEA.HI.X R21, R2, R89, R3, 0x6, P1 ;  /* 0x0000005902155211 */ /* 0x000fe400008f3403 */
[----:B------:R-:W1:Y:S01]  /*2470*/  @P4 LDC.64 R2, c[0x0][0x4b0] ;  /* 0x00012c00ff024b82 */ /* 0x000e620000000a00 */
[----:B------:R-:W-:Y:S01]  /*2480*/  ISETP.NE.AND P1, PT, R31, RZ, PT ;  /* 0x000000ff1f00720c */ /* 0x000fe20003f25270 */
[----:B-1----:R-:W-:Y:S01]  /*2490*/  @P4 IMAD R3, R3, 0x60, RZ ;  /* 0x0000006003034824 */ /* 0x002fe200078e02ff */
[----:B----4-:R1:W-:Y:S04]  /*24a0*/  @P0 STG.E.128 desc[UR6][R90.64+0x80], R8 ;  /* 0x000080085a000986 */ /* 0x0103e8000c101d06 */
[----:B------:R-:W4:Y:S04]  /*24b0*/  @P0 LDG.E.128 R4, desc[UR6][R94.64+0x100] ;  /* 0x000100065e040981 */ /* 0x000f28000c1e1d00 */
[----:B----4-:R4:W-:Y:S04]  /*24c0*/  @P0 STG.E.128 desc[UR6][R90.64+0x100], R4 ;  /* 0x000100045a000986 */ /* 0x0109e8000c101d06 */
[----:B------:R-:W5:Y:S04]  /*24d0*/  @P6 LDG.E.128 R16, desc[UR6][R36.64] ;  /* 0x0000000624106981 */ /* 0x000f68000c1e1d00 */
[----:B-----5:R-:W-:Y:S04]  /*24e0*/  @P6 STG.E.128 desc[UR6][R34.64], R16 ;  /* 0x0000001022006986 */ /* 0x020fe8000c101d06 */
[----:B-1----:R-:W5:Y:S04]  /*24f0*/  @P6 LDG.E.128 R8, desc[UR6][R36.64+0x80] ;  /* 0x0000800624086981 */ /* 0x002f68000c1e1d00 */
[----:B-----5:R-:W-:Y:S04]  /*2500*/  @P6 STG.E.128 desc[UR6][R34.64+0x80], R8 ;  /* 0x0000800822006986 */ /* 0x020fe8000c101d06 */
[----:B------:R-:W5:Y:S04]  /*2510*/  @P6 LDG.E.128 R12, desc[UR6][R36.64+0x100] ;  /* 0x00010006240c6981 */ /* 0x000f68000c1e1d00 */
[----:B-----5:R1:W-:Y:S04]  /*2520*/  @P6 STG.E.128 desc[UR6][R34.64+0x100], R12 ;  /* 0x0001000c22006986 */ /* 0x0203e8000c101d06 */
[----:B----4-:R-:W4:Y:S01]  /*2530*/  @P5 LDG.E.128 R4, desc[UR6][R32.64] ;  /* 0x0000000620045981 */ /* 0x010f22000c1e1d00 */
[----:B-1----:R-:W-:Y:S04]  /*2540*/  @P4 IMAD.WIDE.U32 R34, R2, 0x60, R94 ;  /* 0x0000006002224825 */ /* 0x002fe800078e005e */
[----:B------:R-:W-:Y:S02]  /*2550*/  @P4 IMAD.IADD R35, R35, 0x1, R3 ;  /* 0x0000000123234824 */ /* 0x000fe400078e0203 */
[----:B------:R-:W1:Y:S01]  /*2560*/  @P4 LDC.64 R2, c[0x0][0x3c0] ;  /* 0x0000f000ff024b82 */ /* 0x000e620000000a00 */
[----:B------:R-:W-:Y:S02]  /*2570*/  @P4 IMAD.MOV.U32 R91, RZ, RZ, R89 ;  /* 0x000000ffff5b4224 */ /* 0x000fe400078e0059 */
[----:B-1----:R-:W-:Y:S01]  /*2580*/  @P4 IMAD R3, R3, 0x60, RZ ;  /* 0x0000006003034824 */ /* 0x002fe200078e02ff */
[----:B----4-:R-:W-:Y:S04]  /*2590*/  @P5 STG.E.128 desc[UR6][R20.64], R4 ;  /* 0x0000000414005986 */ /* 0x010fe8000c101d06 */
[----:B------:R-:W4:Y:S04]  /*25a0*/  @P5 LDG.E.128 R16, desc[UR6][R32.64+0x80] ;  /* 0x0000800620105981 */ /* 0x000f28000c1e1d00 */
[----:B----4-:R1:W-:Y:S04]  /*25b0*/  @P5 STG.E.128 desc[UR6][R20.64+0x80], R16 ;  /* 0x0000801014005986 */ /* 0x0103e8000c101d06 */
[----:B------:R-:W4:Y:S01]  /*25c0*/  @P5 LDG.E.128 R8, desc[UR6][R32.64+0x100] ;  /* 0x0001000620085981 */ /* 0x000f22000c1e1d00 */
[----:B-1----:R-:W-:Y:S04]  /*25d0*/  @P4 IMAD.WIDE.U32 R16, R2, 0x60, R90 ;  /* 0x0000006002104825 */ /* 0x002fe800078e005a */
[----:B------:R-:W-:Y:S01]  /*25e0*/  @P4 IMAD.IADD R17, R17, 0x1, R3 ;  /* 0x0000000111114824 */ /* 0x000fe200078e0203 */
[----:B----4-:R1:W-:Y:S04]  /*25f0*/  @P5 STG.E.128 desc[UR6][R20.64+0x100], R8 ;  /* 0x0001000814005986 */ /* 0x0103e8000c101d06 */
[----:B------:R-:W4:Y:S04]  /*2600*/  @P4 LDG.E.128 R4, desc[UR6][R34.64] ;  /* 0x0000000622044981 */ /* 0x000f28000c1e1d00 */
[----:B----4-:R4:W-:Y:S04]  /*2610*/  @P4 STG.E.128 desc[UR6][R16.64], R4 ;  /* 0x0000000410004986 */ /* 0x0109e8000c101d06 */
[----:B------:R-:W5:Y:S04]  /*2620*/  @P4 LDG.E.128 R12, desc[UR6][R34.64+0x80] ;  /* 0x00008006220c4981 */ /* 0x000f68000c1e1d00 */
[----:B-----5:R4:W-:Y:S04]  /*2630*/  @P4 STG.E.128 desc[UR6][R16.64+0x80], R12 ;  /* 0x0000800c10004986 */ /* 0x0209e8000c101d06 */
[----:B-1----:R-:W5:Y:S04]  /*2640*/  @P4 LDG.E.128 R8, desc[UR6][R34.64+0x100] ;  /* 0x0001000622084981 */ /* 0x002f68000c1e1d00 */
[----:B-----5:R4:W-:Y:S01]  /*2650*/  @P4 STG.E.128 desc[UR6][R16.64+0x100], R8 ;  /* 0x0001000810004986 */ /* 0x0209e2000c101d06 */
[----:B------:R-:W-:Y:S05]  /*2660*/  @P1 BRA `(.L_x_3280) ;  /* 0x0000000000b41947 */ /* 0x000fea0003800000 */
[----:B----4-:R-:W4:Y:S01]  /*2670*/  @P0 LDG.E.128 R12, desc[UR6][R26.64] ;  /* 0x000000061a0c0981 */ /* 0x010f22000c1e1d00 */
[----:B------:R-:W1:Y:S01]  /*2680*/  @P5 LDC.64 R2, c[0x0][0x4a8] ;  /* 0x00012a00ff025b82 */ /* 0x000e620000000a00 */
[C---:B------:R-:W-:Y:S01]  /*2690*/  @P6 LEA R36, P1, R109.reuse, R26, 0x1 ;  /* 0x0000001a6d246211 */ /* 0x040fe200078208ff */
[----:B------:R-:W-:Y:S03]  /*26a0*/  IMAD.MOV.U32 R31, RZ, RZ, RZ ;  /* 0x000000ffff1f7224 */ /* 0x000fe600078e00ff */
[----:B------:R-:W-:Y:S01]  /*26b0*/  @P6 LEA.HI.X R37, R109, R27, R107, 0x1, P1 ;  /* 0x0000001b6d256211 */ /* 0x000fe200008f0c6b */
[----:B----4-:R4:W-:Y:S04]  /*26c0*/  @P0 STG.E.128 desc[UR6][R92.64], R12 ;  /* 0x0000000c5c000986 */ /* 0x0109e8000c101d06 */
[----:B------:R-:W5:Y:S04]  /*26d0*/  @P0 LDG.E.128 R8, desc[UR6][R26.64+0x80] ;  /* 0x000080061a080981 */ /* 0x000f68000c1e1d00 */
[----:B-----5:R5:W-:Y:S04]  /*26e0*/  @P0 STG.E.128 desc[UR6][R92.64+0x80], R8 ;  /* 0x000080085c000986 */ /* 0x020be8000c101d06 */
[----:B------:R-:W2:Y:S04]  /*26f0*/  @P0 LDG.E.128 R4, desc[UR6][R26.64+0x100] ;  /* 0x000100061a040981 */ /* 0x000ea8000c1e1d00 */
[----:B--2---:R2:W-:Y:S01]  /*2700*/  @P0 STG.E.128 desc[UR6][R92.64+0x100], R4 ;  /* 0x000100045c000986 */ /* 0x0045e2000c101d06 */
[C---:B------:R-:W-:Y:S03]  /*2710*/  @P6 LEA R34, P0, R73.reuse, R92, 0x1 ;  /* 0x0000005c49226211 */ /* 0x040fe600078008ff */
[----:B------:R-:W3:Y:S01]  /*2720*/  @P6 LDG.E.128 R16, desc[UR6][R36.64] ;  /* 0x0000000624106981 */ /* 0x000ee2000c1e1d00 */
[----:B------:R-:W-:Y:S02]  /*2730*/  @P6 LEA.HI.X R35, R73, R93, R74, 0x1, P0 ;  /* 0x0000005d49236211 */ /* 0x000fe400000f0c4a */
[C---:B-1----:R-:W-:Y:S04]  /*2740*/  @P5 LEA R20, P0, R2.reuse, R26, 0x6 ;  /* 0x0000001a02145211 */ /* 0x042fe800078030ff */
[----:B------:R-:W-:Y:S02]  /*2750*/  @P5 LEA.HI.X R21, R2, R27, R3, 0x6, P0 ;  /* 0x0000001b02155211 */ /* 0x000fe400000f3403 */
[----:B------:R-:W1:Y:S02]  /*2760*/  @P5 LDC.64 R2, c[0x0][0x3b8] ;  /* 0x0000ee00ff025b82 */ /* 0x000e640000000a00 */
[C---:B-1----:R-:W-:Y:S04]  /*2770*/  @P5 LEA R32, P0, R2.reuse, R92, 0x6 ;  /* 0x0000005c02205211 */ /* 0x042fe800078030ff */
[----:B------:R-:W-:Y:S01]  /*2780*/  @P5 LEA.HI.X R33, R2, R93, R3, 0x6, P0 ;  /* 0x0000005d02215211 */ /* 0x000fe200000f3403 */
[----:B---3--:R1:W-:Y:S04]  /*2790*/  @P6 STG.E.128 desc[UR6][R34.64], R16 ;  /* 0x0000001022006986 */ /* 0x0083e8000c101d06 */
[----:B----4-:R-:W3:Y:S04]  /*27a0*/  @P6 LDG.E.128 R12, desc[UR6][R36.64+0x80] ;  /* 0x00008006240c6981 */ /* 0x010ee8000c1e1d00 */
[----:B---3--:R3:W-:Y:S04]  /*27b0*/  @P6 STG.E.128 desc[UR6][R34.64+0x80], R12 ;  /* 0x0000800c22006986 */ /* 0x0087e8000c101d06 */
[----:B-----5:R-:W4:Y:S04]  /*27c0*/  @P6 LDG.E.128 R8, desc[UR6][R36.64+0x100] ;  /* 0x0001000624086981 */ /* 0x020f28000c1e1d00 */
[----:B----4-:R4:W-:Y:S04]  /*27d0*/  @P6 STG.E.128 desc[UR6][R34.64+0x100], R8 ;  /* 0x0001000822006986 */ /* 0x0109e8000c101d06 */
[----:B--2---:R-:W2:Y:S04]  /*27e0*/  @P5 LDG.E.128 R4, desc[UR6][R20.64] ;  /* 0x0000000614045981 */ /* 0x004ea8000c1e1d00 */
[----:B--2---:R4:W-:Y:S04]  /*27f0*/  @P5 STG.E.128 desc[UR6][R32.64], R4 ;  /* 0x0000000420005986 */ /* 0x0049e8000c101d06 */
[----:B-1----:R-:W2:Y:S04]  /*2800*/  @P5 LDG.E.128 R16, desc[UR6][R20.64+0x80] ;  /* 0x0000800614105981 */ /* 0x002ea8000c1e1d00 */
[----:B--2---:R4:W-:Y:S04]  /*2810*/  @P5 STG.E.128 desc[UR6][R32.64+0x80], R16 ;  /* 0x0000801020005986 */ /* 0x0049e8000c101d06 */
[----:B---3--:R-:W2:Y:S04]  /*2820*/  @P5 LDG.E.128 R12, desc[UR6][R20.64+0x100] ;  /* 0x00010006140c5981 */ /* 0x008ea8000c1e1d00 */
[----:B--2---:R4:W-:Y:S01]  /*2830*/  @P5 STG.E.128 desc[UR6][R32.64+0x100], R12 ;  /* 0x0001000c20005986 */ /* 0x0049e2000c101d06 */
[----:B------:R-:W-:Y:S05]  /*2840*/  @!P4 BRA `(.L_x_3281) ;  /* 0x0000006c006cc947 */ /* 0x000fea0003800000 */
[----:B------:R-:W1:Y:S02]  /*2850*/  LDC.64 R2, c[0x0][0x4a8] ;  /* 0x00012a00ff027b82 */ /* 0x000e640000000a00 */
[----:B-1----:R-:W-:Y:S02]  /*2860*/  IMAD R3, R3, 0x60, RZ ;  /* 0x0000006003037824 */ /* 0x002fe400078e02ff */
[----:B----4-:R-:W-:Y:S05]  /*2870*/  IMAD.WIDE.U32 R16, R2, 0x60, R26 ;  /* 0x0000006002107825 */ /* 0x010fea00078e001a */
[----:B------:R-:W-:Y:S02]  /*2880*/  IADD3 R17, PT, PT, R17, R3, RZ ;  /* 0x0000000311117210 */ /* 0x000fe40007ffe0ff */
[----:B------:R-:W1:Y:S03]  /*2890*/  LDC.64 R2, c[0x0][0x3b8] ;  /* 0x0000ee00ff027b82 */ /* 0x000e660000000a00 */
[----:B------:R-:W2:Y:S01]  /*28a0*/  LDG.E.128 R4, desc[UR6][R16.64] ;  /* 0x0000000610047981 */ /* 0x000ea2000c1e1d00 */
[----:B-1----:R-:W-:Y:S04]  /*28b0*/  IMAD.WIDE.U32 R18, R2, 0x60, R92 ;  /* 0x0000006002127825 */ /* 0x002fe800078e005c */
[----:B------:R-:W-:Y:S05]  /*28c0*/  IMAD R3, R3, 0x60, RZ ;  /* 0x0000006003037824 */ /* 0x000fea00078e02ff */
[----:B------:R-:W-:Y:S05]  /*28d0*/  IADD3 R19, PT, PT, R19, R3, RZ ;  /* 0x0000000313137210 */ /* 0x000fea0007ffe0ff */
[----:B--2---:R1:W-:Y:S04]  /*28e0*/  STG.E.128 desc[UR6][R18.64], R4 ;  /* 0x0000000412007986 */ /* 0x0043e8000c101d06 */
[----:B------:R-:W2:Y:S04]  /*28f0*/  LDG.E.128 R12, desc[UR6][R16.64+0x80] ;  /* 0x00008006100c7981 */ /* 0x000ea8000c1e1d00 */
[----:B--2---:R1:W-:Y:S04]  /*2900*/  STG.E.128 desc[UR6][R18.64+0x80], R12 ;  /* 0x0000800c12007986 */ /* 0x0043e8000c101d06 */
[----:B------:R-:W2:Y:S04]  /*2910*/  LDG.E.128 R8, desc[UR6][R16.64+0x100] ;  /* 0x0001000610087981 */ /* 0x000ea8000c1e1d00 */
[----:B--2---:R1:W-:Y:S01]  /*2920*/  STG.E.128 desc[UR6][R18.64+0x100], R8 ;  /* 0x0001000812007986 */ /* 0x0043e2000c101d06 */
[----:B------:R-:W-:Y:S05]  /*2930*/  BRA `(.L_x_3281) ;  /* 0x0000006c00307947 */ /* 0x000fea0003800000 */
.L_x_3280:
[----:B------:R-:W-:Y:S05]  /*2940*/  BRA.U !UP0, `(.L_x_3282) ;  /* 0x0000002908047547 */ /* 0x000fea000b800000 */
[C---:B------:R-:W-:Y:S01]  /*2950*/  SHF.L.U64.HI R3, R117.reuse, 0x1, R106 ;  /* 0x0000000175037819 */ /* 0x040fe2000001026a */
[----:B----4-:R-:W-:Y:S01]  /*2960*/  IMAD.SHL.U32 R5, R117, 0x2, RZ ;  /* 0x0000000275057824 */ /* 0x010fe200078e00ff */
[----:B------:R-:W1:Y:S01]  /*2970*/  LDC R52, c[0x0][0x450] ;  /* 0x00011400ff347b82 */ /* 0x000e620000000800 */
[----:B------:R-:W-:Y:S03]  /*2980*/  BSSY.RECONVERGENT B0, `(.L_x_3283) ;  /* 0x0000099000007945 */ /* 0x000fe60003800200 */
[-C--:B------:R-:W-:Y:S02]  /*2990*/  IADD3 R14, P2, PT, R28, R5.reuse, RZ ;  /* 0x000000051c0e7210 */ /* 0x080fe40007f5e0ff */
[----:B------:R-:W-:Y:S03]  /*29a0*/  IADD3 R48, P1, PT, R60, R5, RZ ;  /* 0x000000053c307210 */ /* 0x000fe60007f3e0ff */
[--C-:B------:R-:W-:Y:S02]  /*29b0*/  IMAD.X R15, R29, 0x1, R3.reuse, P2 ;  /* 0x000000011d0f7824 */ /* 0x100fe400010e0603 */
[----:B------:R-:W-:Y:S01]  /*29c0*/  IMAD.X R49, R61, 0x1, R3, P1 ;  /* 0x000000013d317824 */ /* 0x000fe200008e0603 */
[----:B------:R-:W-:Y:S07]  /*29d0*/  @!P0 BRA `(.L_x_3284) ;  /* 0x00000008004c8947 */ /* 0x000fee0003800000 */
[-C--:B------:R-:W-:Y:S01]  /*29e0*/  ISETP.GE.AND P0, PT, R24, R31.reuse, PT ;  /* 0x0000001f1800720c */ /* 0x080fe20003f06270 */
[----:B------:R-:W4:Y:S01]  /*29f0*/  LDG.E.128 R32, desc[UR6][R26.64] ;  /* 0x000000061a207981 */ /* 0x000f22000c1e1d00 */
[----:B------:R-:W-:Y:S11]  /*2a00*/  ISETP.GE.AND P1, PT, R23, R31, PT ;  /* 0x0000001f1700720c */ /* 0x000ff60003f26270 */
[----:B------:R-:W5:Y:S06]  /*2a10*/  @!P0 LDG.E.64 R44, desc[UR6][R60.64] ;  /* 0x000000063c2c8981 */ /* 0x000f6c000c1e1b00 */
[----:B------:R-:W2:Y:S01]  /*2a20*/  @!P0 LDG.E.64 R16, desc[UR6][R28.64] ;  /* 0x000000061c108981 */ /* 0x000ea2000c1e1b00 */
[--C-:B-----5:R-:W-:Y:S01]  /*2a30*/  @!P0 HADD2.F32 R41, -RZ, R44.reuse.H0_H0 ;  /* 0x2000002cff298230 */ /* 0x120fe20000004100 */
[----:B----4-:R-:W-:Y:S01]  /*2a40*/  @!P0 MOV R21, R32 ;  /* 0x0000002000158202 */ /* 0x010fe20000000f00 */
[----:B------:R-:W-:Y:S01]  /*2a50*/  @!P0 HADD2.F32 R42, -RZ, R45.H0_H0 ;  /* 0x2000002dff2a8230 */ /* 0x000fe20000004100 */
[----:B------:R-:W-:Y:S01]  /*2a60*/  @!P0 MOV R18, R33 ;  /* 0x0000002100128202 */ /* 0x000fe20000000f00 */
[----:B------:R-:W-:Y:S02]  /*2a70*/  @!P0 HADD2.F32 R43, -RZ, R44.H1_H1 ;  /* 0x3000002cff2b8230 */ /* 0x000fe40000004100 */
[--C-:B------:R-:W-:Y:S02]  /*2a80*/  @!P0 HADD2.F32 R20, -RZ, R21.reuse.H1_H1 ;  /* 0x30000015ff148230 */ /* 0x100fe40000004100 */
[--C-:B--2---:R-:W-:Y:S02]  /*2a90*/  @!P0 HADD2.F32 R19, -RZ, R16.reuse.H0_H0 ;  /* 0x20000010ff138230 */ /* 0x104fe40000004100 */
[----:B------:R-:W-:Y:S02]  /*2aa0*/  @!P0 HADD2.F32 R40, -RZ, R21.H0_H0 ;  /* 0x20000015ff288230 */ /* 0x000fe40000004100 */
[C---:B------:R-:W-:Y:S01]  /*2ab0*/  @!P0 FMUL.FTZ R47, R20.reuse, R41 ;  /* 0x00000029142f8220 */ /* 0x040fe20000410000 */
[----:B------:R-:W-:Y:S02]  /*2ac0*/  @!P0 HADD2.F32 R16, -RZ, R16.H1_H1 ;  /* 0x30000010ff108230 */ /* 0x000fe40000004100 */
[-C--:B------:R-:W-:Y:S01]  /*2ad0*/  @!P0 FMUL.FTZ R0, R20, R19.reuse ;  /* 0x0000001314008220 */ /* 0x080fe20000410000 */
[--C-:B------:R-:W-:Y:S02]  /*2ae0*/  @!P0 HADD2.F32 R21, -RZ, R18.reuse.H1_H1 ;  /* 0x30000012ff158230 */ /* 0x100fe40000004100 */
[----:B------:R-:W-:Y:S01]  /*2af0*/  @!P0 FFMA.FTZ R47, R40, R19, -R47 ;  /* 0x00000013282f8223 */ /* 0x000fe2000001082f */
[--C-:B------:R-:W-:Y:S01]  /*2b00*/  @!P0 HADD2.F32 R13, -RZ, R17.reuse.H0_H0 ;  /* 0x20000011ff0d8230 */ /* 0x100fe20000004100 */
[----:B------:R-:W-:Y:S01]  /*2b10*/  @!P0 MOV R20, R34 ;  /* 0x0000002200148202 */ /* 0x000fe20000000f00 */
[----:B------:R-:W-:Y:S01]  /*2b20*/  @!P0 HADD2.F32 R17, -RZ, R17.H1_H1 ;  /* 0x30000011ff118230 */ /* 0x000fe20000004100 */
[----:B------:R-:W-:Y:S01]  /*2b30*/  @!P0 MOV R19, R35 ;  /* 0x0000002300138202 */ /* 0x000fe20000000f00 */
[----:B------:R-:W-:Y:S02]  /*2b40*/  @!P0 HADD2.F32 R45, -RZ, R45.H1_H1 ;  /* 0x3000002dff2d8230 */ /* 0x000fe40000004100 */
[----:B------:R-:W-:Y:S01]  /*2b50*/  @!P0 FFMA.FTZ R0, R41, R40, R0 ;  /* 0x0000002829008223 */ /* 0x000fe20000010000 */
[----:B------:R-:W-:Y:S02]  /*2b60*/  @!P0 HADD2.F32 R41, -RZ, R18.H0_H0 ;  /* 0x20000012ff298230 */ /* 0x000fe40000004100 */
[C---:B------:R-:W-:Y:S01]  /*2b70*/  @!P0 FMUL.FTZ R2, R21.reuse, R16 ;  /* 0x0000001015028220 */ /* 0x040fe20000410000 */
[--C-:B------:R-:W-:Y:S02]  /*2b80*/  @!P0 HADD2.F32 R30, -RZ, R20.reuse.H1_H1 ;  /* 0x30000014ff1e8230 */ /* 0x100fe40000004100 */
[----:B------:R-:W-:Y:S01]  /*2b90*/  @!P0 FMUL.FTZ R51, R21, R43 ;  /* 0x0000002b15338220 */ /* 0x000fe20000410000 */
[--C-:B------:R-:W-:Y:S02]  /*2ba0*/  @!P0 HADD2.F32 R18, -RZ, R19.reuse.H1_H1 ;  /* 0x30000013ff128230 */ /* 0x100fe40000004100 */
[----:B------:R-:W-:Y:S01]  /*2bb0*/  @!P0 FFMA.FTZ R2, R43, R41, R2 ;  /* 0x000000292b028223 */ /* 0x000fe20000010002 */
[----:B------:R-:W-:Y:S01]  /*2bc0*/  @!P0 HADD2.F32 R40, -RZ, R20.H0_H0 ;  /* 0x20000014ff288230 */ /* 0x000fe20000004100 */
[----:B------:R-:W-:Y:S01]  /*2bd0*/  @!P0 F2FP.F16.F32.PACK_AB R47, R0, R47 ;  /* 0x0000002f002f823e */ /* 0x000fe200000000ff */
[----:B------:R-:W-:Y:S02]  /*2be0*/  @!P0 HADD2.F32 R44, -RZ, R19.H0_H0 ;  /* 0x20000013ff2c8230 */ /* 0x000fe40000004100 */
[----:B------:R-:W-:Y:S01]  /*2bf0*/  @!P0 FMUL.FTZ R3, R30, R13 ;  /* 0x0000000d1e038220 */ /* 0x000fe20000410000 */
[C---:B------:R-:W-:Y:S01]  /*2c00*/  @!P0 FMUL.FTZ R53, R18.reuse, R45 ;  /* 0x0000002d12358220 */ /* 0x040fe20000410000 */
[-C--:B------:R-:W-:Y:S01]  /*2c10*/  @!P0 FMUL.FTZ R4, R18, R17.reuse ;  /* 0x0000001112048220 */ /* 0x080fe20000410000 */
[----:B------:R-:W-:Y:S01]  /*2c20*/  @!P0 FMUL.FTZ R46, R30, R42 ;  /* 0x0000002a1e2e8220 */ /* 0x000fe20000410000 */
[----:B------:R-:W-:Y:S01]  /*2c30*/  @!P0 FFMA.FTZ R3, R42, R40, R3 ;  /* 0x000000282a038223 */ /* 0x000fe20000010003 */
[----:B------:R-:W-:Y:S01]  /*2c40*/  @!P0 FFMA.FTZ R51, R41, R16, -R51 ;  /* 0x0000001029338223 */ /* 0x000fe20000010833 */
[----:B------:R-:W-:Y:S01]  /*2c50*/  @!P0 FFMA.FTZ R53, R44, R17, -R53 ;  /* 0x000000112c358223 */ /* 0x000fe20000010835 */
[----:B------:R-:W-:Y:S01]  /*2c60*/  @!P0 FFMA.FTZ R4, R45, R44, R4 ;  /* 0x0000002c2d048223 */ /* 0x000fe20000010004 */
[----:B------:R-:W-:Y:S01]  /*2c70*/  @!P0 FFMA.FTZ R46, R40, R13, -R46 ;  /* 0x0000000d282e8223 */ /* 0x000fe2000001082e */
[----:B------:R-:W-:Y:S02]  /*2c80*/  @!P0 MOV R32, R47 ;  /* 0x0000002f00208202 */ /* 0x000fe40000000f00 */
[----:B------:R-:W-:Y:S02]  /*2c90*/  @!P0 F2FP.F16.F32.PACK_AB R50, R2, R51 ;  /* 0x000000330232823e */ /* 0x000fe400000000ff */
[----:B------:R-:W-:Y:S02]  /*2ca0*/  @!P0 F2FP.F16.F32.PACK_AB R46, R3, R46 ;  /* 0x0000002e032e823e */ /* 0x000fe400000000ff */
[----:B------:R-:W-:Y:S02]  /*2cb0*/  @!P0 F2FP.F16.F32.PACK_AB R53, R4, R53 ;  /* 0x000000350435823e */ /* 0x000fe400000000ff */
[----:B------:R-:W-:Y:S02]  /*2cc0*/  @!P0 MOV R33, R50 ;  /* 0x0000003200218202 */ /* 0x000fe40000000f00 */
[----:B------:R-:W-:Y:S02]  /*2cd0*/  @!P0 MOV R34, R46 ;  /* 0x0000002e00228202 */ /* 0x000fe40000000f00 */
[----:B------:R-:W-:Y:S02]  /*2ce0*/  @!P0 MOV R35, R53 ;  /* 0x0000003500238202 */ /* 0x000fe40000000f00 */
[----:B------:R-:W-:Y:S03]  /*2cf0*/  ISETP.GE.AND P0, PT, R22, R31, PT ;  /* 0x0000001f1600720c */ /* 0x000fe60003f06270 */
[----:B------:R2:W-:Y:S08]  /*2d00*/  STG.E.128 desc[UR6][R92.64], R32 ;  /* 0x000000205c007986 */ /* 0x0005f0000c101d06 */
[----:B------:R-:W4:Y:S08]  /*2d10*/  LDG.E.128 R36, desc[UR6][R26.64+0x80] ;  /* 0x000080061a247981 */ /* 0x000f30000c1e1d00 */
[----:B------:R-:W5:Y:S06]  /*2d20*/  @!P1 LDG.E.64 R44, desc[UR6][R60.64+0x40] ;  /* 0x000040063c2c9981 */ /* 0x000f6c000c1e1b00 */
[----:B------:R-:W3:Y:S01]  /*2d30*/  @!P1 LDG.E.64 R16, desc[UR6][R28.64+0x40] ;  /* 0x000040061c109981 */ /* 0x000ee2000c1e1b00 */
[----:B----4-:R-:W-:Y:S02]  /*2d40*/  @!P1 MOV R20, R36 ;  /* 0x0000002400149202 */ /* 0x010fe40000000f00 */
[----:B------:R-:W-:Y:S03]  /*2d50*/  @!P1 MOV R18, R37 ;  /* 0x0000002500129202 */ /* 0x000fe60000000f00 */
[--C-:B------:R-:W-:Y:S02]  /*2d60*/  @!P1 HADD2.F32 R30, -RZ, R20.reuse.H1_H1 ;  /* 0x30000014ff1e9230 */ /* 0x100fe40000004100 */
[----:B------:R-:W-:Y:S01]  /*2d70*/  @!P1 HADD2.F32 R42, -RZ, R20.H0_H0 ;  /* 0x20000014ff2a9230 */ /* 0x000fe20000004100 */
[----:B------:R-:W-:Y:S01]  /*2d80*/  @!P1 MOV R20, R38 ;  /* 0x0000002600149202 */ /* 0x000fe20000000f00 */
[--C-:B-----5:R-:W-:Y:S02]  /*2d90*/  @!P1 HADD2.F32 R40, -RZ, R44.reuse.H0_H0 ;  /* 0x2000002cff289230 */ /* 0x120fe40000004100 */
[----:B------:R-:W-:Y:S02]  /*2da0*/  @!P1 HADD2.F32 R41, -RZ, R44.H1_H1 ;  /* 0x3000002cff299230 */ /* 0x000fe40000004100 */
[----:B------:R-:W-:Y:S02]  /*2db0*/  @!P1 HADD2.F32 R21, -RZ, R18.H1_H1 ;  /* 0x30000012ff159230 */ /* 0x000fe40000004100 */
[C---:B------:R-:W-:Y:S01]  /*2dc0*/  @!P1 FMUL.FTZ R46, R30.reuse, R40 ;  /* 0x000000281e2e9220 */ /* 0x040fe20000410000 */
[--C-:B---3--:R-:W-:Y:S02]  /*2dd0*/  @!P1 HADD2.F32 R19, -RZ, R16.reuse.H0_H0 ;  /* 0x20000010ff139230 */ /* 0x108fe40000004100 */
[----:B------:R-:W-:Y:S02]  /*2de0*/  @!P1 HADD2.F32 R16, -RZ, R16.H1_H1 ;  /* 0x30000010ff109230 */ /* 0x000fe40000004100 */
[C---:B------:R-:W-:Y:S01]  /*2df0*/  @!P1 FMUL.FTZ R47, R21.reuse, R41 ;  /* 0x00000029152f9220 */ /* 0x040fe20000410000 */
[----:B------:R-:W-:Y:S02]  /*2e00*/  @!P1 HADD2.F32 R13, -RZ, R17.H0_H0 ;  /* 0x20000011ff0d9230 */ /* 0x000fe40000004100 */
[-C--:B------:R-:W-:Y:S01]  /*2e10*/  @!P1 FMUL.FTZ R5, R30, R19.reuse ;  /* 0x000000131e059220 */ /* 0x080fe20000410000 */
[----:B------:R-:W-:Y:S02]  /*2e20*/  @!P1 HADD2.F32 R44, -RZ, R45.H0_H0 ;  /* 0x2000002dff2c9230 */ /* 0x000fe40000004100 */
[----:B------:R-:W-:Y:S01]  /*2e30*/  @!P1 FFMA.FTZ R46, R42, R19, -R46 ;  /* 0x000000132a2e9223 */ /* 0x000fe2000001082e */
[----:B------:R-:W-:Y:S01]  /*2e40*/  @!P1 HADD2.F32 R43, -RZ, R18.H0_H0 ;  /* 0x20000012ff2b9230 */ /* 0x000fe20000004100 */
[----:B------:R-:W-:Y:S01]  /*2e50*/  @!P1 MOV R19, R39 ;  /* 0x0000002700139202 */ /* 0x000fe20000000f00 */
[--C-:B------:R-:W-:Y:S02]  /*2e60*/  @!P1 HADD2.F32 R30, -RZ, R20.reuse.H1_H1 ;  /* 0x30000014ff1e9230 */ /* 0x100fe40000004100 */
[----:B------:R-:W-:Y:S01]  /*2e70*/  @!P1 FMUL.FTZ R6, R21, R16 ;  /* 0x0000001015069220 */ /* 0x000fe20000410000 */
[----:B------:R-:W-:Y:S02]  /*2e80*/  @!P1 HADD2.F32 R17, -RZ, R17.H1_H1 ;  /* 0x30000011ff119230 */ /* 0x000fe40000004100 */
[----:B------:R-:W-:Y:S01]  /*2e90*/  @!P1 FFMA.FTZ R5, R40, R42, R5 ;  /* 0x0000002a28059223 */ /* 0x000fe20000010005 */
[----:B------:R-:W-:Y:S02]  /*2ea0*/  @!P1 HADD2.F32 R45, -RZ, R45.H1_H1 ;  /* 0x3000002dff2d9230 */ /* 0x000fe40000004100 */
[C---:B------:R-:W-:Y:S01]  /*2eb0*/  @!P1 FMUL.FTZ R7, R30.reuse, R13 ;  /* 0x0000000d1e079220 */ /* 0x040fe20000410000 */
[--C-:B------:R-:W-:Y:S02]  /*2ec0*/  @!P1 HADD2.F32 R18, -RZ, R19.reuse.H1_H1 ;  /* 0x30000013ff129230 */ /* 0x100fe40000004100 */
[----:B------:R-:W-:Y:S01]  /*2ed0*/  @!P1 FMUL.FTZ R50, R30, R44 ;  /* 0x0000002c1e329220 */ /* 0x000fe20000410000 */
[----:B------:R-:W-:Y:S01]  /*2ee0*/  @!P1 F2FP.F16.F32.PACK_AB R46, R5, R46 ;  /* 0x0000002e052e923e */ /* 0x000fe200000000ff */
[----:B------:R-:W-:Y:S02]  /*2ef0*/  @!P1 HADD2.F32 R40, -RZ, R20.H0_H0 ;  /* 0x20000014ff289230 */ /* 0x000fe40000004100 */
[----:B------:R-:W-:Y:S01]  /*2f00*/  @!P1 FFMA.FTZ R6, R41, R43, R6 ;  /* 0x0000002b29069223 */ /* 0x000fe20000010006 */
[----:B------:R-:W-:Y:S01]  /*2f10*/  @!P1 HADD2.F32 R42, -RZ, R19.H0_H0 ;  /* 0x20000013ff2a9230 */ /* 0x000fe20000004100 */
[----:B------:R-:W-:Y:S01]  /*2f20*/  @!P1 MOV R36, R46 ;  /* 0x0000002e00249202 */ /* 0x000fe20000000f00 */
[C---:B------:R-:W-:Y:S01]  /*2f30*/  @!P1 FMUL.FTZ R51, R18.reuse, R45 ;  /* 0x0000002d12339220 */ /* 0x040fe20000410000 */
[-C--:B------:R-:W-:Y:S01]  /*2f40*/  @!P1 FMUL.FTZ R8, R18, R17.reuse ;  /* 0x0000001112089220 */ /* 0x080fe20000410000 */
[----:B------:R-:W-:Y:S01]  /*2f50*/  @!P1 FFMA.FTZ R7, R44, R40, R7 ;  /* 0x000000282c079223 */ /* 0x000fe20000010007 */
[----:B------:R-:W-:Y:S01]  /*2f60*/  @!P1 FFMA.FTZ R47, R43, R16, -R47 ;  /* 0x000000102b2f9223 */ /* 0x000fe2000001082f */
[----:B------:R-:W-:Y:S01]  /*2f70*/  @!P1 FFMA.FTZ R51, R42, R17, -R51 ;  /* 0x000000112a339223 */ /* 0x000fe20000010833 */
[----:B------:R-:W-:Y:S01]  /*2f80*/  @!P1 FFMA.FTZ R8, R45, R42, R8 ;  /* 0x0000002a2d089223 */ /* 0x000fe20000010008 */
[----:B------:R-:W-:Y:S02]  /*2f90*/  @!P1 FFMA.FTZ R50, R40, R13, -R50 ;  /* 0x0000000d28329223 */ /* 0x000fe40000010832 */
[----:B------:R-:W-:Y:S02]  /*2fa0*/  @!P1 F2FP.F16.F32.PACK_AB R47, R6, R47 ;  /* 0x0000002f062f923e */ /* 0x000fe400000000ff */
[----:B------:R-:W-:Y:S02]  /*2fb0*/  @!P1 F2FP.F16.F32.PACK_AB R51, R8, R51 ;  /* 0x000000330833923e */ /* 0x000fe400000000ff */
[----:B------:R-:W-:Y:S02]  /*2fc0*/  @!P1 F2FP.F16.F32.PACK_AB R50, R7, R50 ;  /* 0x000000320732923e */ /* 0x000fe400000000ff */
[----:B------:R-:W-:Y:S02]  /*2fd0*/  @!P1 MOV R37, R47 ;  /* 0x0000002f00259202 */ /* 0x000fe40000000f00 */
[----:B------:R-:W-:Y:S02]  /*2fe0*/  @!P1 MOV R38, R50 ;  /* 0x0000003200269202 */ /* 0x000fe40000000f00 */
[----:B------:R-:W-:Y:S05]  /*2ff0*/  @!P1 MOV R39, R51 ;  /* 0x0000003300279202 */ /* 0x000fea0000000f00 */
[----:B------:R4:W-:Y:S08]  /*3000*/  STG.E.128 desc[UR6][R92.64+0x80], R36 ;  /* 0x000080245c007986 */ /* 0x0009f0000c101d06 */
[----:B--2---:R-:W2:Y:S08]  /*3010*/  LDG.E.128 R32, desc[UR6][R26.64+0x100] ;  /* 0x000100061a207981 */ /* 0x004eb0000c1e1d00 */
[----:B------:R-:W3:Y:S06]  /*3020*/  @!P0 LDG.E.64 R44, desc[UR6][R60.64+0x80] ;  /* 0x000080063c2c8981 */ /* 0x000eec000c1e1b00 */
[----:B------:R-:W5:Y:S01]  /*3030*/  @!P0 LDG.E.64 R16, desc[UR6][R28.64+0x80] ;  /* 0x000080061c108981 */ /* 0x000f62000c1e1b00 */
[----:B--2---:R-:W-:Y:S02]  /*3040*/  @!P0 MOV R20, R32 ;  /* 0x0000002000148202 */ /* 0x004fe40000000f00 */
[----:B------:R-:W-:Y:S03]  /*3050*/  @!P0 MOV R18, R33 ;  /* 0x0000002100128202 */ /* 0x000fe60000000f00 */
[--C-:B------:R-:W-:Y:S02]  /*3060*/  @!P0 HADD2.F32 R30, -RZ, R20.reuse.H1_H1 ;  /* 0x30000014ff1e8230 */ /* 0x100fe40000004100 */
[----:B------:R-:W-:Y:S01]  /*3070*/  @!P0 HADD2.F32 R42, -RZ, R20.H0_H0 ;  /* 0x20000014ff2a8230 */ /* 0x000fe20000004100 */
[----:B------:R-:W-:Y:S01]  /*3080*/  @!P0 MOV R20, R34 ;  /* 0x0000002200148202 */ /* 0x000fe20000000f00 */
[--C-:B---3--:R-:W-:Y:S02]  /*3090*/  @!P0 HADD2.F32 R40, -RZ, R44.reuse.H0_H0 ;  /* 0x2000002cff288230 */ /* 0x108fe40000004100 */
[----:B------:R-:W-:Y:S02]  /*30a0*/  @!P0 HADD2.F32 R41, -RZ, R44.H1_H1 ;  /* 0x3000002cff298230 */ /* 0x000fe40000004100 */
[----:B------:R-:W-:Y:S02]  /*30b0*/  @!P0 HADD2.F32 R21, -RZ, R18.H1_H1 ;  /* 0x30000012ff158230 */ /* 0x000fe40000004100 */
[C---:B------:R-:W-:Y:S01]  /*30c0*/  @!P0 FMUL.FTZ R46, R30.reuse, R40 ;  /* 0x000000281e2e8220 */ /* 0x040fe20000410000 */
[--C-:B-----5:R-:W-:Y:S02]  /*30d0*/  @!P0 HADD2.F32 R19, -RZ, R16.reuse.H0_H0 ;  /* 0x20000010ff138230 */ /* 0x120fe40000004100 */
[----:B------:R-:W-:Y:S02]  /*30e0*/  @!P0 HADD2.F32 R16, -RZ, R16.H1_H1 ;  /* 0x30000010ff108230 */ /* 0x000fe40000004100 */
[C---:B------:R-:W-:Y:S01]  /*30f0*/  @!P0 FMUL.FTZ R47, R21.reuse, R41 ;  /* 0x00000029152f8220 */ /* 0x040fe20000410000 */
[----:B------:R-:W-:Y:S02]  /*3100*/  @!P0 HADD2.F32 R13, -RZ, R17.H0_H0 ;  /* 0x20000011ff0d8230 */ /* 0x000fe40000004100 */
[-C--:B------:R-:W-:Y:S01]  /*3110*/  @!P0 FMUL.FTZ R9, R30, R19.reuse ;  /* 0x000000131e098220 */ /* 0x080fe20000410000 */
[----:B------:R-:W-:Y:S01]  /*3120*/  @!P0 FFMA.FTZ R46, R42, R19, -R46 ;  /* 0x000000132a2e8223 */ /* 0x000fe2000001082e */
[----:B------:R-:W-:Y:S01]  /*3130*/  @!P0 MOV R19, R35 ;  /* 0x0000002300138202 */ /* 0x000fe20000000f00 */
[----:B------:R-:W-:Y:S02]  /*3140*/  @!P0 HADD2.F32 R44, -RZ, R45.H0_H0 ;  /* 0x2000002dff2c8230 */ /* 0x000fe40000004100 */
[----:B------:R-:W-:Y:S01]  /*3150*/  @!P0 FFMA.FTZ R9, R40, R42, R9 ;  /* 0x0000002a28098223 */ /* 0x000fe20000010009 */
[----:B------:R-:W-:Y:S02]  /*3160*/  @!P0 HADD2.F32 R43, -RZ, R18.H0_H0 ;  /* 0x20000012ff2b8230 */ /* 0x000fe40000004100 */
[----:B------:R-:W-:Y:S01]  /*3170*/  @!P0 FMUL.FTZ R10, R21, R16 ;  /* 0x00000010150a8220 */ /* 0x000fe20000410000 */
[--C-:B------:R-:W-:Y:S01]  /*3180*/  @!P0 HADD2.F32 R30, -RZ, R20.reuse.H1_H1 ;  /* 0x30000014ff1e8230 */ /* 0x100fe20000004100 */
[----:B------:R-:W-:Y:S01]  /*3190*/  @!P0 F2FP.F16.F32.PACK_AB R46, R9, R46 ;  /* 0x0000002e092e823e */ /* 0x000fe200000000ff */
[----:B------:R-:W-:Y:S02]  /*31a0*/  @!P0 HADD2.F32 R17, -RZ, R17.H1_H1 ;  /* 0x30000011ff118230 */ /* 0x000fe40000004100 */
[----:B------:R-:W-:Y:S01]  /*31b0*/  @!P0 FFMA.FTZ R10, R41, R43, R10 ;  /* 0x0000002b290a8223 */ /* 0x000fe2000001000a */
[----:B------:R-:W-:Y:S01]  /*31c0*/  @!P0 HADD2.F32 R45, -RZ, R45.H1_H1 ;  /* 0x3000002dff2d8230 */ /* 0x000fe20000004100 */
[----:B------:R-:W-:Y:S01]  /*31d0*/  @!P0 MOV R32, R46 ;  /* 0x0000002e00208202 */ /* 0x000fe20000000f00 */
[--C-:B------:R-:W-:Y:S02]  /*31e0*/  @!P0 HADD2.F32 R18, -RZ, R19.reuse.H1_H1 ;  /* 0x30000013ff128230 */ /* 0x100fe40000004100 */
[C---:B------:R-:W-:Y:S01]  /*31f0*/  @!P0 FMUL.FTZ R11, R30.reuse, R13 ;  /* 0x0000000d1e0b8220 */ /* 0x040fe20000410000 */
[----:B------:R-:W-:Y:S02]  /*3200*/  @!P0 HADD2.F32 R40, -RZ, R20.H0_H0 ;  /* 0x20000014ff288230 */ /* 0x000fe40000004100 */
[----:B------:R-:W-:Y:S01]  /*3210*/  @!P0 FMUL.FTZ R50, R30, R44 ;  /* 0x0000002c1e328220 */ /* 0x000fe20000410000 */
        /* <DEDUP_REMOVED lines=15> */
.L_x_3284:
[----:B--23--:R-:W-:Y:S05]  /*3310*/  BSYNC.RECONVERGENT B0 ;  /* 0x0000000000007941 */ /* 0x00cfea0003800200 */
.L_x_3283:
[----:B------:R-:W-:Y:S04]  /*3320*/  BSSY.RECONVERGENT B0, `(.L_x_3285) ;  /* 0x0000099000007945 */ /* 0x000fe80003800200 */
[----:B------:R-:W-:Y:S05]  /*3330*/  @!P6 BRA `(.L_x_3286) ;  /* 0x00000008005ce947 */ /* 0x000fea0003800000 */
[C---:B------:R-:W-:Y:S02]  /*3340*/  LEA R50, P1, R109.reuse, R26, 0x1 ;  /* 0x0000001a6d327211 */ /* 0x040fe400078208ff */
[----:B------:R-:W-:Y:S02]  /*3350*/  ISETP.GE.AND P0, PT, R24, R31, PT ;  /* 0x0000001f1800720c */ /* 0x000fe40003f06270 */
[----:B------:R-:W-:Y:S02]  /*3360*/  LEA.HI.X R51, R109, R27, R107, 0x1, P1 ;  /* 0x0000001b6d337211 */ /* 0x000fe400008f0c6b */
[----:B------:R-:W-:Y:S02]  /*3370*/  LEA R46, P2, R73, R92, 0x1 ;  /* 0x0000005c492e7211 */ /* 0x000fe400078408ff */
[----:B------:R-:W-:Y:S01]  /*3380*/  ISETP.GE.AND P1, PT, R23, R31, PT ;  /* 0x0000001f1700720c */ /* 0x000fe20003f26270 */
[----:B----4-:R-:W2:Y:S08]  /*3390*/  LDG.E.128 R32, desc[UR6][R50.64] ;  /* 0x0000000632207981 */ /* 0x010eb0000c1e1d00 */
        /* <DEDUP_REMOVED lines=25> */
[--C-:B------:R-:W-:Y:S01]  /*3530*/  @!P0 HADD2.F32 R18, -RZ, R19.reuse.H1_H1 ;  /* 0x30000013ff128230 */ /* 0x100fe20000004100 */
[----:B------:R-:W-:Y:S01]  /*3540*/  @!P0 F2FP.F16.F32.PACK_AB R56, R0, R47 ;  /* 0x0000002f0038823e */ /* 0x000fe200000000ff */
[----:B------:R-:W-:Y:S01]  /*3550*/  @!P0 HADD2.F32 R40, -RZ, R20.H0_H0 ;  /* 0x20000014ff288230 */ /* 0x000fe20000004100 */
[----:B------:R-:W-:Y:S01]  /*3560*/  LEA.HI.X R47, R73, R93, R74, 0x1, P2 ;  /* 0x0000005d492f7211 */ /* 0x000fe200010f0c4a */
[----:B------:R-:W-:Y:S02]  /*3570*/  @!P0 HADD2.F32 R44, -RZ, R19.H0_H0 ;  /* 0x20000013ff2c8230 */ /* 0x000fe40000004100 */
[----:B------:R-:W-:Y:S01]  /*3580*/  @!P0 FMUL.FTZ R3, R30, R13 ;  /* 0x0000000d1e038220 */ /* 0x000fe20000410000 */
[C---:B------:R-:W-:Y:S01]  /*3590*/  @!P0 FMUL.FTZ R55, R18.reuse, R45 ;  /* 0x0000002d12378220 */ /* 0x040fe20000410000 */
[----:B------:R-:W-:Y:S01]  /*35a0*/  @!P0 FMUL.FTZ R4, R18, R17 ;  /* 0x0000001112048220 */ /* 0x000fe20000410000 */
[----:B------:R-:W-:Y:S01]  /*35b0*/  @!P0 FMUL.FTZ R54, R30, R42 ;  /* 0x0000002a1e368220 */ /* 0x000fe20000410000 */
[----:B------:R-:W-:Y:S01]  /*35c0*/  @!P0 FFMA.FTZ R2, R43, R41, R2 ;  /* 0x000000292b028223 */ /* 0x000fe20000010002 */
        /* <DEDUP_REMOVED lines=14> */
[----:B------:R-:W3:Y:S08]  /*36b0*/  LDG.E.128 R36, desc[UR6][R50.64+0x80] ;  /* 0x0000800632247981 */ /* 0x000ef0000c1e1d00 */
[----:B------:R-:W4:Y:S06]  /*36c0*/  @!P1 LDG.E.64 R44, desc[UR6][R48.64+0x40] ;  /* 0x00004006302c9981 */ /* 0x000f2c000c1e1b00 */
[----:B------:R-:W5:Y:S01]  /*36d0*/  @!P1 LDG.E.64 R16, desc[UR6][R14.64+0x40] ;  /* 0x000040060e109981 */ /* 0x000f62000c1e1b00 */
[----:B---3--:R-:W-:Y:S02]  /*36e0*/  @!P1 MOV R20, R36 ;  /* 0x0000002400149202 */ /* 0x008fe40000000f00 */
[----:B------:R-:W-:Y:S03]  /*36f0*/  @!P1 MOV R18, R37 ;  /* 0x0000002500129202 */ /* 0x000fe60000000f00 */
[--C-:B------:R-:W-:Y:S02]  /*3700*/  @!P1 HADD2.F32 R30, -RZ, R20.reuse.H1_H1 ;  /* 0x30000014ff1e9230 */ /* 0x100fe40000004100 */
[----:B------:R-:W-:Y:S01]  /*3710*/  @!P1 HADD2.F32 R42, -RZ, R20.H0_H0 ;  /* 0x20000014ff2a9230 */ /* 0x000fe20000004100 */
[----:B------:R-:W-:Y:S01]  /*3720*/  @!P1 MOV R20, R38 ;  /* 0x0000002600149202 */ /* 0x000fe20000000f00 */
[--C-:B----4-:R-:W-:Y:S02]  /*3730*/  @!P1 HADD2.F32 R40, -RZ, R44.reuse.H0_H0 ;  /* 0x2000002cff289230 */ /* 0x110fe40000004100 */
        /* <DEDUP_REMOVED lines=40> */
[----:B------:R-:W4:Y:S06]  /*39c0*/  @!P0 LDG.E.64 R44, desc[UR6][R48.64+0x80] ;  /* 0x00008006302c8981 */ /* 0x000f2c000c1e1b00 */
[----:B------:R-:W5:Y:S01]  /*39d0*/  @!P0 LDG.E.64 R16, desc[UR6][R14.64+0x80] ;  /* 0x000080060e108981 */ /* 0x000f62000c1e1b00 */
[----:B--2---:R-:W-:Y:S02]  /*39e0*/  @!P0 MOV R20, R32 ;  /* 0x0000002000148202 */ /* 0x004fe40000000f00 */
        /* <DEDUP_REMOVED lines=44> */
.L_x_3286:
[----:B------:R-:W-:Y:S05]  /*3cb0*/  BSYNC.RECONVERGENT B0 ;  /* 0x0000000000007941 */ /* 0x000fea0003800200 */
.L_x_3285:
[----:B------:R-:W-:Y:S04]  /*3cc0*/  BSSY.RECONVERGENT B0, `(.L_x_3287) ;  /* 0x000009f000007945 */ /* 0x000fe80003800200 */
[----:B------:R-:W-:Y:S05]  /*3cd0*/  @!P5 BRA `(.L_x_3288) ;  /* 0x000000080074d947 */ /* 0x000fea0003800000 */
[----:B------:R-:W2:Y:S01]  /*3ce0*/  LDC.64 R54, c[0x0][0x4a8] ;  /* 0x00012a00ff367b82 */ /* 0x000ea20000000a00 */
[----:B------:R-:W-:Y:S02]  /*3cf0*/  ISETP.GE.AND P0, PT, R24, R31, PT ;  /* 0x0000001f1800720c */ /* 0x000fe40003f06270 */
[C---:B------:R-:W-:Y:S02]  /*3d00*/  LEA R50, P1, R83.reuse, R48, 0x5 ;  /* 0x0000003053327211 */ /* 0x040fe400078228ff */
[C---:B------:R-:W-:Y:S02]  /*3d10*/  LEA R18, P2, R83.reuse, R14, 0x5 ;  /* 0x0000000e53127211 */ /* 0x040fe400078428ff */
[C---:B------:R-:W-:Y:S02]  /*3d20*/  LEA.HI.X.SX32 R51, R83.reuse, R49, 0x5, P1 ;  /* 0x0000003153337211 */ /* 0x040fe400008f2eff */
[----:B------:R-:W-:Y:S02]  /*3d30*/  LEA.HI.X.SX32 R19, R83, R15, 0x5, P2 ;  /* 0x0000000f53137211 */ /* 0x000fe400010f2eff */
[----:B------:R-:W-:Y:S03]  /*3d40*/  ISETP.GE.AND P1, PT, R23, R31, PT ;  /* 0x0000001f1700720c */ /* 0x000fe60003f26270 */
[----:B---3--:R-:W3:Y:S06]  /*3d50*/  @!P0 LDG.E.64 R46, desc[UR6][R50.64] ;  /* 0x00000006322e8981 */ /* 0x008eec000c1e1b00 */
[----:B------:R-:W5:Y:S01]  /*3d60*/  @!P0 LDG.E.64 R16, desc[UR6][R18.64] ;  /* 0x0000000612108981 */ /* 0x000f62000c1e1b00 */
[--C-:B---3--:R-:W-:Y:S01]  /*3d70*/  @!P0 HADD2.F32 R43, -RZ, R46.reuse.H0_H0 ;  /* 0x2000002eff2b8230 */ /* 0x108fe20000004100 */
[C---:B--2---:R-:W-:Y:S01]  /*3d80*/  LEA R58, P5, R54.reuse, R26, 0x6 ;  /* 0x0000001a363a7211 */ /* 0x044fe200078a30ff */
[----:B------:R-:W-:Y:S02]  /*3d90*/  @!P0 HADD2.F32 R44, -RZ, R47.H0_H0 ;  /* 0x2000002fff2c8230 */ /* 0x000fe40000004100 */
[----:B------:R-:W-:Y:S01]  /*3da0*/  @!P0 HADD2.F32 R45, -RZ, R46.H1_H1 ;  /* 0x3000002eff2d8230 */ /* 0x000fe20000004100 */
[----:B------:R-:W-:Y:S01]  /*3db0*/  LEA.HI.X R59, R54, R27, R55, 0x6, P5 ;  /* 0x0000001b363b7211 */ /* 0x000fe200028f3437 */
[--C-:B-----5:R-:W-:Y:S01]  /*3dc0*/  @!P0 HADD2.F32 R21, -RZ, R16.reuse.H0_H0 ;  /* 0x20000010ff158230 */ /* 0x120fe20000004100 */
[----:B------:R-:W2:Y:S01]  /*3dd0*/  LDC.64 R54, c[0x0][0x3b8] ;  /* 0x0000ee00ff367b82 */ /* 0x000ea20000000a00 */
[----:B------:R-:W-:Y:S02]  /*3de0*/  @!P0 HADD2.F32 R16, -RZ, R16.H1_H1 ;  /* 0x30000010ff108230 */ /* 0x000fe40000004100 */
[--C-:B------:R-:W-:Y:S01]  /*3df0*/  @!P0 HADD2.F32 R13, -RZ, R17.reuse.H0_H0 ;  /* 0x20000011ff0d8230 */ /* 0x100fe20000004100 */
[----:B----4-:R-:W3:Y:S01]  /*3e00*/  LDG.E.128 R32, desc[UR6][R58.64] ;  /* 0x000000063a207981 */ /* 0x010ee2000c1e1d00 */
[----:B------:R-:W-:Y:S02]  /*3e10*/  @!P0 HADD2.F32 R17, -RZ, R17.H1_H1 ;  /* 0x30000011ff118230 */ /* 0x000fe40000004100 */
[----:B------:R-:W-:Y:S01]  /*3e20*/  @!P0 HADD2.F32 R47, -RZ, R47.H1_H1 ;  /* 0x3000002fff2f8230 */ /* 0x000fe20000004100 */
[----:B--2---:R-:W-:Y:S02]  /*3e30*/  LEA R56, P2, R54, R92, 0x6 ;  /* 0x0000005c36387211 */ /* 0x004fe400078430ff */
[----:B---3--:R-:W-:Y:S05]  /*3e40*/  @!P0 MOV R20, R32 ;  /* 0x0000002000148202 */ /* 0x008fea0000000f00 */
[--C-:B------:R-:W-:Y:S02]  /*3e50*/  @!P0 HADD2.F32 R30, -RZ, R20.reuse.H1_H1 ;  /* 0x30000014ff1e8230 */ /* 0x100fe40000004100 */
[----:B------:R-:W-:Y:S01]  /*3e60*/  @!P0 HADD2.F32 R42, -RZ, R20.H0_H0 ;  /* 0x20000014ff2a8230 */ /* 0x000fe20000004100 */
[----:B------:R-:W-:Y:S02]  /*3e70*/  @!P0 MOV R20, R33 ;  /* 0x0000002100148202 */ /* 0x000fe40000000f00 */
[C---:B------:R-:W-:Y:S01]  /*3e80*/  @!P0 FMUL.FTZ R53, R30.reuse, R43 ;  /* 0x0000002b1e358220 */ /* 0x040fe20000410000 */
[-C--:B------:R-:W-:Y:S01]  /*3e90*/  @!P0 FMUL.FTZ R0, R30, R21.reuse ;  /* 0x000000151e008220 */ /* 0x080fe20000410000 */
[----:B------:R-:W-:Y:S01]  /*3ea0*/  @!P0 MOV R30, R34 ;  /* 0x00000022001e8202 */ /* 0x000fe20000000f00 */
[--C-:B------:R-:W-:Y:S02]  /*3eb0*/  @!P0 HADD2.F32 R37, -RZ, R20.reuse.H1_H1 ;  /* 0x30000014ff258230 */ /* 0x100fe40000004100 */
[----:B------:R-:W-:Y:S01]  /*3ec0*/  @!P0 FFMA.FTZ R53, R42, R21, -R53 ;  /* 0x000000152a358223 */ /* 0x000fe20000010835 */
[----:B------:R-:W-:Y:S01]  /*3ed0*/  @!P0 MOV R21, R35 ;  /* 0x0000002300158202 */ /* 0x000fe20000000f00 */
[----:B------:R-:W-:Y:S01]  /*3ee0*/  @!P0 FFMA.FTZ R0, R43, R42, R0 ;  /* 0x0000002a2b008223 */ /* 0x000fe20000010000 */
[----:B------:R-:W-:Y:S02]  /*3ef0*/  @!P0 HADD2.F32 R43, -RZ, R20.H0_H0 ;  /* 0x20000014ff2b8230 */ /* 0x000fe40000004100 */
[C---:B------:R-:W-:Y:S01]  /*3f00*/  @!P0 FMUL.FTZ R2, R37.reuse, R16 ;  /* 0x0000001025028220 */ /* 0x040fe20000410000 */
[--C-:B------:R-:W-:Y:S02]  /*3f10*/  @!P0 HADD2.F32 R36, -RZ, R30.reuse.H1_H1 ;  /* 0x3000001eff248230 */ /* 0x100fe40000004100 */
[----:B------:R-:W-:Y:S01]  /*3f20*/  @!P0 FMUL.FTZ R57, R37, R45 ;  /* 0x0000002d25398220 */ /* 0x000fe20000410000 */
[--C-:B------:R-:W-:Y:S01]  /*3f30*/  @!P0 HADD2.F32 R20, -RZ, R21.reuse.H1_H1 ;  /* 0x30000015ff148230 */ /* 0x100fe20000004100 */
[----:B------:R-:W-:Y:S01]  /*3f40*/  @!P0 F2FP.F16.F32.PACK_AB R53, R0, R53 ;  /* 0x000000350035823e */ /* 0x000fe200000000ff */
[----:B------:R-:W-:Y:S02]  /*3f50*/  @!P0 HADD2.F32 R42, -RZ, R30.H0_H0 ;  /* 0x2000001eff2a8230 */ /* 0x000fe40000004100 */
[C---:B------:R-:W-:Y:S01]  /*3f60*/  @!P0 FMUL.FTZ R3, R36.reuse, R13 ;  /* 0x0000000d24038220 */ /* 0x040fe20000410000 */
[----:B------:R-:W-:Y:S01]  /*3f70*/  @!P0 HADD2.F32 R46, -RZ, R21.H0_H0 ;  /* 0x20000015ff2e8230 */ /* 0x000fe20000004100 */
[----:B------:R-:W-:Y:S01]  /*3f80*/  @!P0 MOV R32, R53 ;  /* 0x0000003500208202 */ /* 0x000fe20000000f00 */
[----:B------:R-:W-:Y:S01]  /*3f90*/  @!P0 FMUL.FTZ R62, R36, R44 ;  /* 0x0000002c243e8220 */ /* 0x000fe20000410000 */
[C---:B------:R-:W-:Y:S01]  /*3fa0*/  @!P0 FMUL.FTZ R63, R20.reuse, R47 ;  /* 0x0000002f143f8220 */ /* 0x040fe20000410000 */
[----:B------:R-:W-:Y:S01]  /*3fb0*/  @!P0 FMUL.FTZ R4, R20, R17 ;  /* 0x0000001114048220 */ /* 0x000fe20000410000 */
[----:B------:R-:W-:Y:S01]  /*3fc0*/  @!P0 FFMA.FTZ R2, R45, R43, R2 ;  /* 0x0000002b2d028223 */ /* 0x000fe20000010002 */
        /* <DEDUP_REMOVED lines=8> */
[----:B------:R-:W-:Y:S02]  /*4050*/  LEA.HI.X R57, R54, R93, R55, 0x6, P2 ;  /* 0x0000005d36397211 */ /* 0x000fe400010f3437 */
        /* <DEDUP_REMOVED lines=15> */
[----:B--2---:R-:W-:Y:S02]  /*4150*/  @!P1 HADD2.F32 R33, -RZ, R20.H1_H1 ;  /* 0x30000014ff219230 */ /* 0x004fe40000004100 */
        /* <DEDUP_REMOVED lines=16> */
[----:B------:R-:W-:Y:S02]  /*4260*/  @!P1 HADD2.F32 R47, -RZ, R47.H1_H1 ;  /* 0x3000002fff2f9230 */ /* 0x000fe40000004100 */
[----:B------:R-:W-:Y:S01]  /*4270*/  @!P1 FMUL.FTZ R62, R32, R46 ;  /* 0x0000002e203e9220 */ /* 0x000fe20000410000 */
[----:B------:R-:W-:Y:S01]  /*4280*/  @!P1 F2FP.F16.F32.PACK_AB R54, R5, R54 ;  /* 0x000000360536923e */ /* 0x000fe200000000ff */
[----:B------:R-:W-:Y:S02]  /*4290*/  @!P1 HADD2.F32 R42, -RZ, R30.H0_H0 ;  /* 0x2000001eff2a9230 */ /* 0x000fe40000004100 */
[C---:B------:R-:W-:Y:S01]  /*42a0*/  @!P1 FMUL.FTZ R8, R20.reuse, R17 ;  /* 0x0000001114089220 */ /* 0x040fe20000410000 */
[----:B------:R-:W-:Y:S01]  /*42b0*/  @!P1 HADD2.F32 R44, -RZ, R21.H0_H0 ;  /* 0x20000015ff2c9230 */ /* 0x000fe20000004100 */
[----:B------:R-:W-:Y:S01]  /*42c0*/  @!P1 MOV R36, R54 ;  /* 0x0000003600249202 */ /* 0x000fe20000000f00 */
        /* <DEDUP_REMOVED lines=13> */
[----:B------:R2:W-:Y:S08]  /*43a0*/  STG.E.128 desc[UR6][R56.64+0x80], R36 ;  /* 0x0000802438007986 */ /* 0x0005f0000c101d06 */
[----:B------:R-:W3:Y:S08]  /*43b0*/  LDG.E.128 R32, desc[UR6][R58.64+0x100] ;  /* 0x000100063a207981 */ /* 0x000ef0000c1e1d00 */
[----:B------:R-:W4:Y:S06]  /*43c0*/  @!P0 LDG.E.64 R50, desc[UR6][R50.64+0x80] ;  /* 0x0000800632328981 */ /* 0x000f2c000c1e1b00 */
[----:B------:R5:W2:Y:S01]  /*43d0*/  @!P0 LDG.E.64 R16, desc[UR6][R18.64+0x80] ;  /* 0x0000800612108981 */ /* 0x000aa2000c1e1b00 */
[----:B---3--:R-:W-:Y:S02]  /*43e0*/  @!P0 MOV R21, R32 ;  /* 0x0000002000158202 */ /* 0x008fe40000000f00 */
[----:B------:R-:W-:Y:S02]  /*43f0*/  @!P0 MOV R30, R33 ;  /* 0x00000021001e8202 */ /* 0x000fe40000000f00 */
[----:B-----5:R-:W-:Y:S01]  /*4400*/  @!P0 MOV R19, R35 ;  /* 0x0000002300138202 */ /* 0x020fe20000000f00 */
[--C-:B------:R-:W-:Y:S02]  /*4410*/  @!P0 HADD2.F32 R41, -RZ, R21.reuse.H1_H1 ;  /* 0x30000015ff298230 */ /* 0x100fe40000004100 */
[----:B------:R-:W-:Y:S02]  /*4420*/  @!P0 HADD2.F32 R43, -RZ, R21.H0_H0 ;  /* 0x20000015ff2b8230 */ /* 0x000fe40000004100 */
[----:B----4-:R-:W-:Y:S02]  /*4430*/  @!P0 HADD2.F32 R42, -RZ, R50.H0_H0 ;  /* 0x20000032ff2a8230 */ /* 0x010fe40000004100 */
[----:B------:R-:W-:Y:S02]  /*4440*/  @!P0 HADD2.F32 R21, -RZ, R30.H1_H1 ;  /* 0x3000001eff158230 */ /* 0x000fe40000004100 */
[----:B------:R-:W-:Y:S02]  /*4450*/  @!P0 HADD2.F32 R45, -RZ, R50.H1_H1 ;  /* 0x30000032ff2d8230 */ /* 0x000fe40000004100 */
[----:B------:R-:W-:Y:S01]  /*4460*/  @!P0 FMUL.FTZ R54, R41, R42 ;  /* 0x0000002a29368220 */ /* 0x000fe20000410000 */
[--C-:B--2---:R-:W-:Y:S02]  /*4470*/  @!P0 HADD2.F32 R20, -RZ, R16.reuse.H0_H0 ;  /* 0x20000010ff148230 */ /* 0x104fe40000004100 */
[----:B------:R-:W-:Y:S02]  /*4480*/  @!P0 HADD2.F32 R16, -RZ, R16.H1_H1 ;  /* 0x30000010ff108230 */ /* 0x000fe40000004100 */
[----:B------:R-:W-:Y:S01]  /*4490*/  @!P0 FMUL.FTZ R53, R21, R45 ;  /* 0x0000002d15358220 */ /* 0x000fe20000410000 */
[--C-:B------:R-:W-:Y:S02]  /*44a0*/  @!P0 HADD2.F32 R13, -RZ, R17.reuse.H0_H0 ;  /* 0x20000011ff0d8230 */ /* 0x100fe40000004100 */
[-C--:B------:R-:W-:Y:S01]  /*44b0*/  @!P0 FMUL.FTZ R9, R41, R20.reuse ;  /* 0x0000001429098220 */ /* 0x080fe20000410000 */
[----:B------:R-:W-:Y:S01]  /*44c0*/  @!P0 FFMA.FTZ R54, R43, R20, -R54 ;  /* 0x000000142b368223 */ /* 0x000fe20000010836 */
[----:B------:R-:W-:Y:S01]  /*44d0*/  @!P0 MOV R20, R34 ;  /* 0x0000002200148202 */ /* 0x000fe20000000f00 */
[----:B------:R-:W-:Y:S02]  /*44e0*/  @!P0 HADD2.F32 R17, -RZ, R17.H1_H1 ;  /* 0x30000011ff118230 */ /* 0x000fe40000004100 */
[----:B------:R-:W-:Y:S01]  /*44f0*/  @!P0 FFMA.FTZ R9, R42, R43, R9 ;  /* 0x0000002b2a098223 */ /* 0x000fe20000010009 */
[----:B------:R-:W-:Y:S02]  /*4500*/  @!P0 HADD2.F32 R43, -RZ, R30.H0_H0 ;  /* 0x2000001eff2b8230 */ /* 0x000fe40000004100 */
[----:B------:R-:W-:Y:S01]  /*4510*/  @!P0 FMUL.FTZ R10, R21, R16 ;  /* 0x00000010150a8220 */ /* 0x000fe20000410000 */
[--C-:B------:R-:W-:Y:S01]  /*4520*/  @!P0 HADD2.F32 R30, -RZ, R20.reuse.H1_H1 ;  /* 0x30000014ff1e8230 */ /* 0x100fe20000004100 */
[----:B------:R-:W-:Y:S01]  /*4530*/  @!P0 F2FP.F16.F32.PACK_AB R54, R9, R54 ;  /* 0x000000360936823e */ /* 0x000fe200000000ff */
[--C-:B------:R-:W-:Y:S02]  /*4540*/  @!P0 HADD2.F32 R44, -RZ, R51.reuse.H0_H0 ;  /* 0x20000033ff2c8230 */ /* 0x100fe40000004100 */
        /* <DEDUP_REMOVED lines=22> */
.L_x_3288:
[----:B------:R-:W-:Y:S05]  /*46b0*/  BSYNC.RECONVERGENT B0 ;  /* 0x0000000000007941 */ /* 0x000fea0003800200 */
.L_x_3287:
[----:B------:R-:W-:Y:S04]  /*46c0*/  BSSY.RECONVERGENT B0, `(.L_x_3289) ;  /* 0x00000a2000007945 */ /* 0x000fe80003800200 */
[----:B------:R-:W-:Y:S05]  /*46d0*/  @!P4 BRA `(.L_x_3290) ;  /* 0x000000080080c947 */ /* 0x000fea0003800000 */
[----:B------:R-:W5:Y:S01]  /*46e0*/  LDC.64 R50, c[0x0][0x4a8] ;  /* 0x00012a00ff327b82 */ /* 0x000f620000000a00 */
[----:B------:R-:W-:Y:S02]  /*46f0*/  ISETP.GE.AND P0, PT, R24, R31, PT ;  /* 0x0000001f1800720c */ /* 0x000fe40003f06270 */
[C---:B---3--:R-:W-:Y:S02]  /*4700*/  LEA R46, P1, R83.reuse, R48, 0x6 ;  /* 0x00000030532e7211 */ /* 0x048fe400078230ff */
[C---:B------:R-:W-:Y:S02]  /*4710*/  LEA R20, P2, R83.reuse, R14, 0x6 ;  /* 0x0000000e53147211 */ /* 0x040fe400078430ff */
[C---:B------:R-:W-:Y:S02]  /*4720*/  LEA.HI.X.SX32 R47, R83.reuse, R49, 0x6, P1 ;  /* 0x00000031532f7211 */ /* 0x040fe400008f36ff */
[----:B------:R-:W-:Y:S02]  /*4730*/  LEA.HI.X.SX32 R21, R83, R15, 0x6, P2 ;  /* 0x0000000f53157211 */ /* 0x000fe400010f36ff */
[----:B------:R-:W-:Y:S03]  /*4740*/  ISETP.GE.AND P1, PT, R23, R31, PT ;  /* 0x0000001f1700720c */ /* 0x000fe60003f26270 */
[----:B------:R-:W3:Y:S06]  /*4750*/  @!P0 LDG.E.64 R42, desc[UR6][R46.64] ;  /* 0x000000062e2a8981 */ /* 0x000eec000c1e1b00 */
[----:B------:R-:W3:Y:S01]  /*4760*/  @!P0 LDG.E.64 R14, desc[UR6][R20.64] ;  /* 0x00000006140e8981 */ /* 0x000ee2000c1e1b00 */
[----:B-----5:R-:W-:Y:S02]  /*4770*/  IMAD R51, R51, 0x60, RZ ;  /* 0x0000006033337824 */ /* 0x020fe400078e02ff */
[----:B------:R-:W-:Y:S05]  /*4780*/  IMAD.WIDE.U32 R54, R50, 0x60, R26 ;  /* 0x0000006032367825 */ /* 0x000fea00078e001a */
[----:B------:R-:W-:Y:S02]  /*4790*/  IADD3 R55, PT, PT, R55, R51, RZ ;  /* 0x0000003337377210 */ /* 0x000fe40007ffe0ff */
[----:B------:R-:W5:Y:S03]  /*47a0*/  LDC.64 R50, c[0x0][0x3b8] ;  /* 0x0000ee00ff327b82 */ /* 0x000f660000000a00 */
[----:B--2-4-:R-:W2:Y:S01]  /*47b0*/  LDG.E.128 R32, desc[UR6][R54.64] ;  /* 0x0000000636207981 */ /* 0x014ea2000c1e1d00 */
[----:B-----5:R-:W-:Y:S04]  /*47c0*/  IMAD.WIDE.U32 R64, R50, 0x60, R92 ;  /* 0x0000006032407825 */ /* 0x020fe800078e005c */
[----:B------:R-:W-:Y:S01]  /*47d0*/  IMAD R58, R51, 0x60, RZ ;  /* 0x00000060333a7824 */ /* 0x000fe200078e02ff */
[----:B------:R-:W-:Y:S04]  /*47e0*/  MOV R50, R64 ;  /* 0x0000004000327202 */ /* 0x000fe80000000f00 */
[----:B------:R-:W-:Y:S01]  /*47f0*/  IADD3 R51, PT, PT, R65, R58, RZ ;  /* 0x0000003a41337210 */ /* 0x000fe20007ffe0ff */
[--C-:B---3--:R-:W-:Y:S02]  /*4800*/  @!P0 HADD2.F32 R39, -RZ, R42.reuse.H0_H0 ;  /* 0x2000002aff278230 */ /* 0x108fe40000004100 */
[----:B------:R-:W-:Y:S02]  /*4810*/  @!P0 HADD2.F32 R41, -RZ, R42.H1_H1 ;  /* 0x3000002aff298230 */ /* 0x000fe40000004100 */
[----:B------:R-:W-:Y:S02]  /*4820*/  @!P0 HADD2.F32 R42, -RZ, R43.H0_H0 ;  /* 0x2000002bff2a8230 */ /* 0x000fe40000004100 */
[--C-:B------:R-:W-:Y:S02]  /*4830*/  @!P0 HADD2.F32 R17, -RZ, R14.reuse.H0_H0 ;  /* 0x2000000eff118230 */ /* 0x100fe40000004100 */
[----:B------:R-:W-:Y:S02]  /*4840*/  @!P0 HADD2.F32 R14, -RZ, R14.H1_H1 ;  /* 0x3000000eff0e8230 */ /* 0x000fe40000004100 */
[--C-:B------:R-:W-:Y:S02]  /*4850*/  @!P0 HADD2.F32 R13, -RZ, R15.reuse.H0_H0 ;  /* 0x2000000fff0d8230 */ /* 0x100fe40000004100 */
[----:B------:R-:W-:Y:S02]  /*4860*/  @!P0 HADD2.F32 R15, -RZ, R15.H1_H1 ;  /* 0x3000000fff0f8230 */ /* 0x000fe40000004100 */
[----:B------:R-:W-:Y:S01]  /*4870*/  @!P0 HADD2.F32 R43, -RZ, R43.H1_H1 ;  /* 0x3000002bff2b8230 */ /* 0x000fe20000004100 */
[----:B--2---:R-:W-:Y:S02]  /*4880*/  @!P0 MOV R18, R32 ;  /* 0x0000002000128202 */ /* 0x004fe40000000f00 */
[----:B------:R-:W-:Y:S03]  /*4890*/  @!P0 MOV R16, R33 ;  /* 0x0000002100108202 */ /* 0x000fe60000000f00 */
[--C-:B------:R-:W-:Y:S02]  /*48a0*/  @!P0 HADD2.F32 R30, -RZ, R18.reuse.H1_H1 ;  /* 0x30000012ff1e8230 */ /* 0x100fe40000004100 */
[----:B------:R-:W-:Y:S01]  /*48b0*/  @!P0 HADD2.F32 R40, -RZ, R18.H0_H0 ;  /* 0x20000012ff288230 */ /* 0x000fe20000004100 */
[----:B------:R-:W-:Y:S01]  /*48c0*/  @!P0 MOV R18, R34 ;  /* 0x0000002200128202 */ /* 0x000fe20000000f00 */
[----:B------:R-:W-:Y:S02]  /*48d0*/  @!P0 HADD2.F32 R19, -RZ, R16.H1_H1 ;  /* 0x30000010ff138230 */ /* 0x000fe40000004100 */
[C---:B------:R-:W-:Y:S01]  /*48e0*/  @!P0 FMUL.FTZ R45, R30.reuse, R39 ;  /* 0x000000271e2d8220 */ /* 0x040fe20000410000 */
[-C--:B------:R-:W-:Y:S01]  /*48f0*/  @!P0 FMUL.FTZ R0, R30, R17.reuse ;  /* 0x000000111e008220 */ /* 0x080fe20000410000 */
[----:B------:R-:W-:Y:S02]  /*4900*/  @!P0 HADD2.F32 R30, -RZ, R18.H1_H1 ;  /* 0x30000012ff1e8230 */ /* 0x000fe40000004100 */
[----:B------:R-:W-:Y:S01]  /*4910*/  @!P0 FFMA.FTZ R45, R40, R17, -R45 ;  /* 0x00000011282d8223 */ /* 0x000fe2000001082d */
[----:B------:R-:W-:Y:S01]  /*4920*/  @!P0 MOV R17, R35 ;  /* 0x0000002300118202 */ /* 0x000fe20000000f00 */
[----:B------:R-:W-:Y:S01]  /*4930*/  @!P0 FFMA.FTZ R0, R39, R40, R0 ;  /* 0x0000002827008223 */ /* 0x000fe20000010000 */
[----:B------:R-:W-:Y:S02]  /*4940*/  @!P0 HADD2.F32 R39, -RZ, R16.H0_H0 ;  /* 0x20000010ff278230 */ /* 0x000fe40000004100 */
[C---:B------:R-:W-:Y:S01]  /*4950*/  @!P0 FMUL.FTZ R2, R19.reuse, R14 ;  /* 0x0000000e13028220 */ /* 0x040fe20000410000 */
[----:B------:R-:W-:Y:S02]  /*4960*/  @!P0 HADD2.F32 R40, -RZ, R18.H0_H0 ;  /* 0x20000012ff288230 */ /* 0x000fe40000004100 */
[----:B------:R-:W-:Y:S01]  /*4970*/  @!P0 FMUL.FTZ R53, R19, R41 ;  /* 0x0000002913358220 */ /* 0x000fe20000410000 */
[--C-:B------:R-:W-:Y:S01]  /*4980*/  @!P0 HADD2.F32 R16, -RZ, R17.reuse.H1_H1 ;  /* 0x30000011ff108230 */ /* 0x100fe20000004100 */
[----:B------:R-:W-:Y:S01]  /*4990*/  @!P0 F2FP.F16.F32.PACK_AB R45, R0, R45 ;  /* 0x0000002d002d823e */ /* 0x000fe200000000ff */
[----:B------:R-:W-:Y:S02]  /*49a0*/  @!P0 HADD2.F32 R44, -RZ, R17.H0_H0 ;  /* 0x20000011ff2c8230 */ /* 0x000fe40000004100 */
[C---:B------:R-:W-:Y:S01]  /*49b0*/  @!P0 FMUL.FTZ R3, R30.reuse, R13 ;  /* 0x0000000d1e038220 */ /* 0x040fe20000410000 */
        /* <DEDUP_REMOVED lines=22> */
[----:B--2---:R-:W-:Y:S02]  /*4b20*/  @!P1 MOV R32, R18 ;  /* 0x0000001200209202 */ /* 0x004fe40000000f00 */
[----:B------:R-:W-:Y:S01]  /*4b30*/  @!P1 MOV R30, R17 ;  /* 0x00000011001e9202 */ /* 0x000fe20000000f00 */
[----:B------:R-:W-:Y:S02]  /*4b40*/  @!P1 HADD2.F32 R38, -RZ, R36.H1_H1 ;  /* 0x30000024ff269230 */ /* 0x000fe40000004100 */
[----:B------:R-:W-:Y:S02]  /*4b50*/  @!P1 HADD2.F32 R34, -RZ, R32.H1_H1 ;  /* 0x30000020ff229230 */ /* 0x000fe40000004100 */
[--C-:B----4-:R-:W-:Y:S02]  /*4b60*/  @!P1 HADD2.F32 R40, -RZ, R42.reuse.H0_H0 ;  /* 0x2000002aff289230 */ /* 0x110fe40000004100 */
[----:B------:R-:W-:Y:S02]  /*4b70*/  @!P1 HADD2.F32 R39, -RZ, R42.H1_H1 ;  /* 0x3000002aff279230 */ /* 0x000fe40000004100 */
[----:B------:R-:W-:Y:S02]  /*4b80*/  @!P1 HADD2.F32 R42, -RZ, R36.H0_H0 ;  /* 0x20000024ff2a9230 */ /* 0x000fe40000004100 */
[C---:B------:R-:W-:Y:S01]  /*4b90*/  @!P1 FMUL.FTZ R56, R38.reuse, R40 ;  /* 0x0000002826389220 */ /* 0x040fe20000410000 */
[--C-:B-----5:R-:W-:Y:S02]  /*4ba0*/  @!P1 HADD2.F32 R31, -RZ, R14.reuse.H0_H0 ;  /* 0x2000000eff1f9230 */ /* 0x120fe40000004100 */
[----:B------:R-:W-:Y:S02]  /*4bb0*/  @!P1 HADD2.F32 R14, -RZ, R14.H1_H1 ;  /* 0x3000000eff0e9230 */ /* 0x000fe40000004100 */
[--C-:B------:R-:W-:Y:S02]  /*4bc0*/  @!P1 HADD2.F32 R33, -RZ, R30.reuse.H1_H1 ;  /* 0x3000001eff219230 */ /* 0x100fe40000004100 */
[-C--:B------:R-:W-:Y:S01]  /*4bd0*/  @!P1 FMUL.FTZ R5, R38, R31.reuse ;  /* 0x0000001f26059220 */ /* 0x080fe20000410000 */
[----:B------:R-:W-:Y:S02]  /*4be0*/  @!P1 HADD2.F32 R13, -RZ, R15.H0_H0 ;  /* 0x2000000fff0d9230 */ /* 0x000fe40000004100 */
[----:B------:R-:W-:Y:S01]  /*4bf0*/  @!P1 FFMA.FTZ R56, R42, R31, -R56 ;  /* 0x0000001f2a389223 */ /* 0x000fe20000010838 */
[----:B------:R-:W-:Y:S01]  /*4c00*/  @!P1 HADD2.F32 R44, -RZ, R43.H0_H0 ;  /* 0x2000002bff2c9230 */ /* 0x000fe20000004100 */
[----:B------:R-:W-:Y:S01]  /*4c10*/  @!P1 MOV R31, R19 ;  /* 0x00000013001f9202 */ /* 0x000fe20000000f00 */
[----:B------:R-:W-:Y:S02]  /*4c20*/  @!P1 HADD2.F32 R41, -RZ, R30.H0_H0 ;  /* 0x2000001eff299230 */ /* 0x000fe40000004100 */
[C---:B------:R-:W-:Y:S01]  /*4c30*/  @!P1 FMUL.FTZ R6, R33.reuse, R14 ;  /* 0x0000000e21069220 */ /* 0x040fe20000410000 */
        /* <DEDUP_REMOVED lines=8> */
[----:B------:R-:W-:Y:S01]  /*4cc0*/  @!P1 FMUL.FTZ R58, R34, R44 ;  /* 0x0000002c223a9220 */ /* 0x000fe20000410000 */
[----:B------:R-:W-:Y:S01]  /*4cd0*/  @!P1 HADD2.F32 R42, -RZ, R31.H0_H0 ;  /* 0x2000001fff2a9230 */ /* 0x000fe20000004100 */
[----:B------:R-:W-:Y:S01]  /*4ce0*/  @!P1 MOV R16, R56 ;  /* 0x0000003800109202 */ /* 0x000fe20000000f00 */
        /* <DEDUP_REMOVED lines=17> */
[----:B------:R-:W5:Y:S01]  /*4e00*/  @!P0 LDG.E.64 R46, desc[UR6][R46.64+0x80] ;  /* 0x000080062e2e8981 */ /* 0x000f62000c1e1b00 */
[----:B---3--:R-:W-:Y:S02]  /*4e10*/  @!P0 MOV R31, R32 ;  /* 0x00000020001f8202 */ /* 0x008fe40000000f00 */
[----:B--2---:R-:W-:Y:S02]  /*4e20*/  @!P0 MOV R16, R33 ;  /* 0x0000002100108202 */ /* 0x004fe40000000f00 */
[----:B------:R-:W-:Y:S01]  /*4e30*/  @!P0 MOV R18, R34 ;  /* 0x0000002200128202 */ /* 0x000fe20000000f00 */
[--C-:B------:R-:W-:Y:S01]  /*4e40*/  @!P0 HADD2.F32 R37, -RZ, R31.reuse.H1_H1 ;  /* 0x3000001fff258230 */ /* 0x100fe20000004100 */
[----:B------:R-:W-:Y:S01]  /*4e50*/  @!P0 MOV R17, R35 ;  /* 0x0000002300118202 */ /* 0x000fe20000000f00 */
[----:B------:R-:W-:Y:S02]  /*4e60*/  @!P0 HADD2.F32 R39, -RZ, R31.H0_H0 ;  /* 0x2000001fff278230 */ /* 0x000fe40000004100 */
[--C-:B----4-:R-:W-:Y:S02]  /*4e70*/  @!P0 HADD2.F32 R30, -RZ, R14.reuse.H0_H0 ;  /* 0x2000000eff1e8230 */ /* 0x110fe40000004100 */
[----:B------:R-:W-:Y:S02]  /*4e80*/  @!P0 HADD2.F32 R14, -RZ, R14.H1_H1 ;  /* 0x3000000eff0e8230 */ /* 0x000fe40000004100 */
[----:B------:R-:W-:Y:S02]  /*4e90*/  @!P0 HADD2.F32 R19, -RZ, R16.H1_H1 ;  /* 0x30000010ff138230 */ /* 0x000fe40000004100 */
[----:B------:R-:W-:Y:S01]  /*4ea0*/  @!P0 FMUL.FTZ R9, R37, R30 ;  /* 0x0000001e25098220 */ /* 0x000fe20000410000 */
[----:B-----5:R-:W-:Y:S02]  /*4eb0*/  @!P0 HADD2.F32 R40, -RZ, R46.H0_H0 ;  /* 0x2000002eff288230 */ /* 0x020fe40000004100 */
[--C-:B------:R-:W-:Y:S02]  /*4ec0*/  @!P0 HADD2.F32 R13, -RZ, R15.reuse.H0_H0 ;  /* 0x2000000fff0d8230 */ /* 0x100fe40000004100 */
[----:B------:R-:W-:Y:S01]  /*4ed0*/  @!P0 FMUL.FTZ R10, R19, R14 ;  /* 0x0000000e130a8220 */ /* 0x000fe20000410000 */
[----:B------:R-:W-:Y:S02]  /*4ee0*/  @!P0 HADD2.F32 R20, -RZ, R18.H1_H1 ;  /* 0x30000012ff148230 */ /* 0x000fe40000004100 */
[----:B------:R-:W-:Y:S01]  /*4ef0*/  @!P0 FMUL.FTZ R54, R37, R40 ;  /* 0x0000002825368220 */ /* 0x000fe20000410000 */
[----:B------:R-:W-:Y:S01]  /*4f00*/  @!P0 FFMA.FTZ R9, R40, R39, R9 ;  /* 0x0000002728098223 */ /* 0x000fe20000010009 */
[----:B------:R-:W-:Y:S02]  /*4f10*/  @!P0 HADD2.F32 R15, -RZ, R15.H1_H1 ;  /* 0x3000000fff0f8230 */ /* 0x000fe40000004100 */
[----:B------:R-:W-:Y:S01]  /*4f20*/  @!P0 FFMA.FTZ R54, R39, R30, -R54 ;  /* 0x0000001e27368223 */ /* 0x000fe20000010836 */
[----:B------:R-:W-:Y:S02]  /*4f30*/  @!P0 HADD2.F32 R39, -RZ, R16.H0_H0 ;  /* 0x20000010ff278230 */ /* 0x000fe40000004100 */
[C---:B------:R-:W-:Y:S01]  /*4f40*/  @!P0 FMUL.FTZ R11, R20.reuse, R13 ;  /* 0x0000000d140b8220 */ /* 0x040fe20000410000 */
[----:B------:R-:W-:Y:S01]  /*4f50*/  @!P0 HADD2.F32 R41, -RZ, R46.H1_H1 ;  /* 0x3000002eff298230 */ /* 0x000fe20000004100 */
[----:B------:R-:W-:Y:S01]  /*4f60*/  @!P0 F2FP.F16.F32.PACK_AB R54, R9, R54 ;  /* 0x000000360936823e */ /* 0x000fe200000000ff */
[--C-:B------:R-:W-:Y:S02]  /*4f70*/  @!P0 HADD2.F32 R42, -RZ, R47.reuse.H0_H0 ;  /* 0x2000002fff2a8230 */ /* 0x100fe40000004100 */
[----:B------:R-:W-:Y:S01]  /*4f80*/  @!P0 HADD2.F32 R43, -RZ, R47.H1_H1 ;  /* 0x3000002fff2b8230 */ /* 0x000fe20000004100 */
[----:B------:R-:W-:Y:S01]  /*4f90*/  @!P0 MOV R32, R54 ;  /* 0x0000003600208202 */ /* 0x000fe20000000f00 */
[--C-:B------:R-:W-:Y:S02]  /*4fa0*/  @!P0 HADD2.F32 R16, -RZ, R17.reuse.H1_H1 ;  /* 0x30000011ff108230 */ /* 0x100fe40000004100 */
[----:B------:R-:W-:Y:S01]  /*4fb0*/  @!P0 FMUL.FTZ R45, R19, R41 ;  /* 0x00000029132d8220 */ /* 0x000fe20000410000 */
        /* <DEDUP_REMOVED lines=18> */
.L_x_3290:
[----:B------:R-:W-:Y:S05]  /*50e0*/  BSYNC.RECONVERGENT B0 ;  /* 0x0000000000007941 */ /* 0x000fea0003800200 */
.L_x_3289:
[----:B------:R-:W2:Y:S01]  /*50f0*/  LDC R31, c[0x0][0x450] ;  /* 0x00011400ff1f7b82 */ /* 0x000ea20000000800 */
[----:B-1----:R-:W-:Y:S05]  /*5100*/  IMAD.U32 R3, R52, -0x20, RZ ;  /* 0xffffffe034037824 */ /* 0x002fea00078e00ff */
[C---:B------:R-:W-:Y:S02]  /*5110*/  LEA R28, P1, R3.reuse, R28, 0x1 ;  /* 0x0000001c031c7211 */ /* 0x040fe400078208ff */
[C---:B------:R-:W-:Y:S02]  /*5120*/  LEA R60, P0, R3.reuse, R60, 0x1 ;  /* 0x0000003c033c7211 */ /* 0x040fe400078008ff */
[C---:B------:R-:W-:Y:S02]  /*5130*/  LEA.HI.X.SX32 R29, R3.reuse, R29, 0x1, P1 ;  /* 0x0000001d031d7211 */ /* 0x040fe400008f0eff */
[----:B------:R-:W-:Y:S01]  /*5140*/  LEA.HI.X.SX32 R61, R3, R61, 0x1, P0 ;  /* 0x0000003d033d7211 */ /* 0x000fe200000f0eff */
[----:B------:R-:W-:Y:S05]  /*5150*/  BRA `(.L_x_3281) ;  /* 0x0000004400287947 */ /* 0x000fea0003800000 */
.L_x_3282:
[----:B------:R-:W-:Y:S01]  /*5160*/  LEA.HI R30, R31, R31, RZ, 0x1 ;  /* 0x0000001f1f1e7211 */ /* 0x000fe200078f08ff */
[----:B------:R-:W1:Y:S01]  /*5170*/  LDC R91, c[0x0][0x450] ;  /* 0x00011400ff5b7b82 */ /* 0x000e620000000800 */
[----:B------:R-:W-:Y:S01]  /*5180*/  SHF.R.U32.HI R33, RZ, 0x1, R31 ;  /* 0x00000001ff217819 */ /* 0x000fe2000001161f */
[----:B------:R-:W-:Y:S01]  /*5190*/  BSSY.RECONVERGENT B0, `(.L_x_3291) ;  /* 0x000010c000007945 */ /* 0x000fe20003800200 */
[----:B------:R-:W-:Y:S05]  /*51a0*/  SHF.R.S32.HI R30, RZ, 0x1, R30 ;  /* 0x00000001ff1e7819 */ /* 0x000fea000001141e */
[----:B------:R-:W-:Y:S05]  /*51b0*/  IMAD.MOV R30, RZ, RZ, -R30 ;  /* 0x000000ffff1e7224 */ /* 0x000fea00078e0a1e */
[----:B------:R-:W-:Y:S01]  /*51c0*/  SHF.R.S32.HI R116, RZ, 0x1f, R30 ;  /* 0x0000001fff747819 */ /* 0x000fe2000001141e */
[----:B------:R-:W-:Y:S06]  /*51d0*/  @!P0 BRA `(.L_x_3292) ;  /* 0x00000010001c8947 */ /* 0x000fec0003800000 */
[C---:B------:R-:W-:Y:S01]  /*51e0*/  ISETP.GE.AND P0, PT, R24.reuse, R31, PT ;  /* 0x0000001f1800720c */ /* 0x040fe20003f06270 */
[----:B------:R-:W5:Y:S11]  /*51f0*/  LDG.E.128 R68, desc[UR6][R26.64] ;  /* 0x000000061a447981 */ /* 0x000f76000c1e1d00 */
[----:B------:R-:W-:Y:S01]  /*5200*/  @!UPT UIADD3 URZ, UPT, UPT, URZ, URZ, URZ ;  /* 0x000000fffffff290 */ /* 0x000fe2000fffe0ff */
[----:B------:R-:W-:Y:S04]  /*5210*/  @!P0 ISETP.GE.U32.AND P1, PT, R24, R33, PT ;  /* 0x000000211800820c */ /* 0x000fe80003f26070 */
[----:B------:R-:W-:Y:S02]  /*5220*/  @!P0 SEL R19, R30, RZ, P1 ;  /* 0x000000ff1e138207 */ /* 0x000fe40000800000 */
[----:B------:R-:W-:Y:S02]  /*5230*/  @!P0 SEL R18, R116, RZ, P1 ;  /* 0x000000ff74128207 */ /* 0x000fe40000800000 */
[----:B----4-:R-:W-:Y:S02]  /*5240*/  @!P0 SHF.L.U32 R17, R19, 0x1, RZ ;  /* 0x0000000113118819 */ /* 0x010fe400000006ff */
[----:B------:R-:W-:Y:S02]  /*5250*/  @!P0 SEL R35, R33, R30, !P1 ;  /* 0x0000001e21238207 */ /* 0x000fe40004800000 */
[----:B------:R-:W-:Y:S02]  /*5260*/  @!P0 IADD3 R124, P1, PT, R17, R96, RZ ;  /* 0x00000060117c8210 */ /* 0x000fe40007f3e0ff */
[----:B------:R-:W-:Y:S01]  /*5270*/  @!P0 SHF.L.U64.HI R18, R19, 0x1, R18 ;  /* 0x0000000113128819 */ /* 0x000fe20000010212 */
[----:B------:R-:W-:Y:S03]  /*5280*/  @!P0 IMAD.WIDE R36, R35, 0x2, R26 ;  /* 0x0000000223248825 */ /* 0x000fe600078e021a */
[C---:B------:R-:W-:Y:S02]  /*5290*/  @!P0 IADD3.X R125, PT, PT, R18.reuse, R97, RZ, P1, !PT ;  /* 0x00000061127d8210 */ /* 0x040fe40000ffe4ff */
[----:B------:R-:W-:Y:S01]  /*52a0*/  @!P0 IADD3 R50, P1, PT, R17, R98, RZ ;  /* 0x0000006211328210 */ /* 0x000fe20007f3e0ff */
[----:B------:R-:W4:Y:S03]  /*52b0*/  @!P0 LDG.E.128 R36, desc[UR6][R36.64] ;  /* 0x0000000624248981 */ /* 0x000f26000c1e1d00 */
[----:B------:R-:W-:Y:S02]  /*52c0*/  @!P0 IADD3.X R51, PT, PT, R18, R99, RZ, P1, !PT ;  /* 0x0000006312338210 */ /* 0x000fe40000ffe4ff */
[----:B------:R-:W-:Y:S03]  /*52d0*/  ISETP.GE.U32.OR P1, PT, R24, R33, P0 ;  /* 0x000000211800720c */ /* 0x000fe60000726470 */
[----:B------:R-:W2:Y:S08]  /*52e0*/  @!P0 LDG.E.128 R124, desc[UR6][R124.64] ;  /* 0x000000067c7c8981 */ /* 0x000eb0000c1e1d00 */
[----:B------:R3:W3:Y:S01]  /*52f0*/  @!P0 LDG.E.128 R56, desc[UR6][R50.64] ;  /* 0x0000000632388981 */ /* 0x0006e2000c1e1d00 */
[--C-:B----4-:R-:W-:Y:S01]  /*5300*/  @!P0 HADD2.F32 R44, -RZ, R36.reuse.H0_H0 ;  /* 0x20000024ff2c8230 */ /* 0x110fe20000004100 */
[----:B-----5:R-:W-:Y:S01]  /*5310*/  @!P0 MOV R48, R68 ;  /* 0x0000004400308202 */ /* 0x020fe20000000f00 */
[----:B------:R-:W-:Y:S01]  /*5320*/  @!P0 HADD2.F32 R42, -RZ, R36.H1_H1 ;  /* 0x30000024ff2a8230 */ /* 0x000fe20000004100 */
[----:B------:R-:W-:Y:S01]  /*5330*/  @!P0 MOV R52, R69 ;  /* 0x0000004500348202 */ /* 0x000fe20000000f00 */
[--C-:B------:R-:W-:Y:S01]  /*5340*/  @!P0 HADD2.F32 R41, -RZ, R37.reuse.H0_H0 ;  /* 0x20000025ff298230 */ /* 0x100fe20000004100 */
[----:B------:R-:W-:Y:S01]  /*5350*/  @!P0 MOV R62, R70 ;  /* 0x00000046003e8202 */ /* 0x000fe20000000f00 */
[----:B------:R-:W-:Y:S02]  /*5360*/  @!P0 HADD2.F32 R40, -RZ, R37.H1_H1 ;  /* 0x30000025ff288230 */ /* 0x000fe40000004100 */
[--C-:B--2---:R-:W-:Y:S02]  /*5370*/  @!P0 HADD2.F32 R49, -RZ, R124.reuse.H0_H0 ;  /* 0x2000007cff318230 */ /* 0x104fe40000004100 */
[----:B------:R-:W-:Y:S02]  /*5380*/  @!P0 HADD2.F32 R47, -RZ, R124.H1_H1 ;  /* 0x3000007cff2f8230 */ /* 0x000fe40000004100 */
[--C-:B------:R-:W-:Y:S02]  /*5390*/  @!P0 HADD2.F32 R34, -RZ, R39.reuse.H0_H0 ;  /* 0x20000027ff228230 */ /* 0x100fe40000004100 */
[----:B------:R-:W-:Y:S01]  /*53a0*/  @!P1 FADD.FTZ R49, -R49, -RZ ;  /* 0x800000ff31319221 */ /* 0x000fe20000010100 */
[----:B------:R-:W-:Y:S02]  /*53b0*/  @!P0 HADD2.F32 R35, -RZ, R39.H1_H1 ;  /* 0x30000027ff238230 */ /* 0x000fe40000004100 */
[----:B------:R-:W-:Y:S01]  /*53c0*/  @!P1 FADD.FTZ R47, -R47, -RZ ;  /* 0x800000ff2f2f9221 */ /* 0x000fe20000010100 */
[--C-:B------:R-:W-:Y:S02]  /*53d0*/  @!P0 HADD2.F32 R46, -RZ, R125.reuse.H0_H0 ;  /* 0x2000007dff2e8230 */ /* 0x100fe40000004100 */
[----:B------:R-:W-:Y:S01]  /*53e0*/  @!P0 FMUL.FTZ R0, R44, R49 ;  /* 0x000000312c008220 */ /* 0x000fe20000410000 */
[--C-:B---3--:R-:W-:Y:S02]  /*53f0*/  @!P0 HADD2.F32 R51, -RZ, R48.reuse.H0_H0 ;  /* 0x20000030ff338230 */ /* 0x108fe40000004100 */
[----:B------:R-:W-:Y:S01]  /*5400*/  @!P0 FMUL.FTZ R2, R42, R47 ;  /* 0x0000002f2a028220 */ /* 0x000fe20000410000 */
[----:B------:R-:W-:Y:S02]  /*5410*/  @!P0 HADD2.F32 R53, -RZ, R48.H1_H1 ;  /* 0x30000030ff358230 */ /* 0x000fe40000004100 */
[----:B------:R-:W-:Y:S01]  /*5420*/  @!P1 FADD.FTZ R46, -R46, -RZ ;  /* 0x800000ff2e2e9221 */ /* 0x000fe20000010100 */
[----:B------:R-:W-:Y:S02]  /*5430*/  @!P0 HADD2.F32 R45, -RZ, R125.H1_H1 ;  /* 0x3000007dff2d8230 */ /* 0x000fe40000004100 */
[--C-:B------:R-:W-:Y:S02]  /*5440*/  @!P0 HADD2.F32 R43, -RZ, R126.reuse.H0_H0 ;  /* 0x2000007eff2b8230 */ /* 0x100fe40000004100 */
[----:B------:R-:W-:Y:S01]  /*5450*/  @!P0 FMUL.FTZ R3, R41, R46 ;  /* 0x0000002e29038220 */ /* 0x000fe20000410000 */
[----:B------:R-:W-:Y:S02]  /*5460*/  @!P0 HADD2.F32 R39, -RZ, R126.H1_H1 ;  /* 0x3000007eff278230 */ /* 0x000fe40000004100 */
[----:B------:R-:W-:Y:S01]  /*5470*/  @!P1 FADD.FTZ R45, -R45, -RZ ;  /* 0x800000ff2d2d9221 */ /* 0x000fe20000010100 */
[--C-:B------:R-:W-:Y:S02]  /*5480*/  @!P0 HADD2.F32 R37, -RZ, R127.reuse.H0_H0 ;  /* 0x2000007fff258230 */ /* 0x100fe40000004100 */
[----:B------:R-:W-:Y:S01]  /*5490*/  @!P1 FADD.FTZ R43, -R43, -RZ ;  /* 0x800000ff2b2b9221 */ /* 0x000fe20000010100 */
[----:B------:R-:W-:Y:S02]  /*54a0*/  @!P0 HADD2.F32 R32, -RZ, R127.H1_H1 ;  /* 0x3000007fff208230 */ /* 0x000fe40000004100 */
[----:B------:R-:W-:Y:S01]  /*54b0*/  @!P1 FADD.FTZ R39, -R39, -RZ ;  /* 0x800000ff27279221 */ /* 0x000fe20000010100 */
[--C-:B------:R-:W-:Y:S02]  /*54c0*/  @!P0 HADD2.F32 R48, -RZ, R56.reuse.H0_H0 ;  /* 0x20000038ff308230 */ /* 0x100fe40000004100 */
[----:B------:R-:W-:Y:S01]  /*54d0*/  @!P1 FADD.FTZ R37, -R37, -RZ ;  /* 0x800000ff25259221 */ /* 0x000fe20000010100 */
[----:B------:R-:W-:Y:S02]  /*54e0*/  @!P0 HADD2.F32 R50, -RZ, R56.H1_H1 ;  /* 0x30000038ff328230 */ /* 0x000fe40000004100 */
[----:B------:R-:W-:Y:S01]  /*54f0*/  @!P1 FADD.FTZ R32, -R32, -RZ ;  /* 0x800000ff20209221 */ /* 0x000fe20000010100 */
[----:B------:R-:W-:Y:S02]  /*5500*/  @!P0 HADD2.F32 R36, -RZ, R38.H0_H0 ;  /* 0x20000026ff248230 */ /* 0x000fe40000004100 */
[----:B------:R-:W-:Y:S01]  /*5510*/  @!P0 FFMA.FTZ R0, R51, R48, R0 ;  /* 0x0000003033008223 */ /* 0x000fe20000010000 */
[--C-:B------:R-:W-:Y:S01]  /*5520*/  @!P0 HADD2.F32 R48, -RZ, R52.reuse.H0_H0 ;  /* 0x20000034ff308230 */ /* 0x100fe20000004100 */
[----:B------:R-:W-:Y:S01]  /*5530*/  ISETP.GE.AND P1, PT, R23, R31, PT ;  /* 0x0000001f1700720c */ /* 0x000fe20003f26270 */
[----:B------:R-:W-:Y:S02]  /*5540*/  @!P0 HADD2.F32 R51, -RZ, R52.H1_H1 ;  /* 0x30000034ff338230 */ /* 0x000fe40000004100 */
[----:B------:R-:W-:Y:S01]  /*5550*/  @!P0 FFMA.FTZ R2, R53, R50, R2 ;  /* 0x0000003235028223 */ /* 0x000fe20000010002 */
[--C-:B------:R-:W-:Y:S02]  /*5560*/  @!P0 HADD2.F32 R50, -RZ, R57.reuse.H0_H0 ;  /* 0x20000039ff328230 */ /* 0x100fe40000004100 */
[----:B------:R-:W-:Y:S01]  /*5570*/  @!P0 FMUL.FTZ R4, R40, R45 ;  /* 0x0000002d28048220 */ /* 0x000fe20000410000 */
[----:B------:R-:W-:Y:S02]  /*5580*/  @!P0 HADD2.F32 R52, -RZ, R57.H1_H1 ;  /* 0x30000039ff348230 */ /* 0x000fe40000004100 */
[----:B------:R-:W-:Y:S01]  /*5590*/  @!P0 FMUL.FTZ R5, R36, R43 ;  /* 0x0000002b24058220 */ /* 0x000fe20000410000 */
[----:B------:R-:W-:Y:S02]  /*55a0*/  @!P0 HADD2.F32 R38, -RZ, R38.H1_H1 ;  /* 0x30000026ff268230 */ /* 0x000fe40000004100 */
[----:B------:R-:W-:Y:S01]  /*55b0*/  @!P0 FFMA.FTZ R3, R48, R50, R3 ;  /* 0x0000003230038223 */ /* 0x000fe20000010003 */
[----:B------:R-:W-:Y:S01]  /*55c0*/  @!P0 HADD2.F32 R53, -RZ, R58.H0_H0 ;  /* 0x2000003aff358230 */ /* 0x000fe20000004100 */
[----:B------:R-:W-:Y:S01]  /*55d0*/  @!P0 MOV R50, R71 ;  /* 0x0000004700328202 */ /* 0x000fe20000000f00 */
[----:B------:R-:W-:Y:S02]  /*55e0*/  @!P0 HADD2.F32 R54, -RZ, R62.H0_H0 ;  /* 0x2000003eff368230 */ /* 0x000fe40000004100 */
[----:B------:R-:W-:Y:S01]  /*55f0*/  @!P0 FFMA.FTZ R4, R51, R52, R4 ;  /* 0x0000003433048223 */ /* 0x000fe20000010004 */
[----:B------:R-:W-:Y:S02]  /*5600*/  @!P0 HADD2.F32 R55, -RZ, R58.H1_H1 ;  /* 0x3000003aff378230 */ /* 0x000fe40000004100 */
[----:B------:R-:W-:Y:S01]  /*5610*/  @!P0 FMUL.FTZ R6, R38, R39 ;  /* 0x0000002726068220 */ /* 0x000fe20000410000 */
[----:B------:R-:W-:Y:S02]  /*5620*/  @!P0 HADD2.F32 R51, -RZ, R62.H1_H1 ;  /* 0x3000003eff338230 */ /* 0x000fe40000004100 */
[----:B------:R-:W-:Y:S01]  /*5630*/  @!P0 FFMA.FTZ R5, R54, R53, R5 ;  /* 0x0000003536058223 */ /* 0x000fe20000010005 */
[--C-:B------:R-:W-:Y:S02]  /*5640*/  @!P0 HADD2.F32 R56, -RZ, R59.reuse.H0_H0 ;  /* 0x2000003bff388230 */ /* 0x100fe40000004100 */
[----:B------:R-:W-:Y:S01]  /*5650*/  @!P0 FMUL.FTZ R7, R34, R37 ;  /* 0x0000002522078220 */ /* 0x000fe20000410000 */
[--C-:B------:R-:W-:Y:S01]  /*5660*/  @!P0 HADD2.F32 R48, -RZ, R50.reuse.H0_H0 ;  /* 0x20000032ff308230 */ /* 0x100fe20000004100 */
[----:B------:R-:W-:Y:S01]  /*5670*/  @!P1 IADD3 R19, P2, PT, R30, 0x40, RZ ;  /* 0x000000401e139810 */ /* 0x000fe20007f5e0ff */
[----:B------:R-:W-:Y:S02]  /*5680*/  @!P0 HADD2.F32 R57, -RZ, R59.H1_H1 ;  /* 0x3000003bff398230 */ /* 0x000fe40000004100 */
[----:B------:R-:W-:Y:S01]  /*5690*/  @!P0 FMUL.FTZ R8, R35, R32 ;  /* 0x0000002023088220 */ /* 0x000fe20000410000 */
[----:B------:R-:W-:Y:S02]  /*56a0*/  @!P0 HADD2.F32 R53, -RZ, R50.H1_H1 ;  /* 0x30000032ff358230 */ /* 0x000fe40000004100 */
[----:B------:R-:W-:Y:S01]  /*56b0*/  @!P0 FFMA.FTZ R6, R51, R55, R6 ;  /* 0x0000003733068223 */ /* 0x000fe20000010006 */
[----:B------:R-:W-:Y:S01]  /*56c0*/  @!P0 FFMA.FTZ R7, R48, R56, R7 ;  /* 0x0000003830078223 */ /* 0x000fe20000010007 */
[----:B------:R-:W-:Y:S01]  /*56d0*/  @!P1 IADD3.X R20, PT, PT, RZ, R116, RZ, P2, !PT ;  /* 0x00000074ff149210 */ /* 0x000fe200017fe4ff */
[----:B------:R-:W-:Y:S01]  /*56e0*/  @!P0 FFMA.FTZ R8, R53, R57, R8 ;  /* 0x0000003935088223 */ /* 0x000fe20000010008 */
[----:B------:R-:W-:Y:S02]  /*56f0*/  @!P1 ISETP.GE.U32.AND P2, PT, R23, R33, PT ;  /* 0x000000211700920c */ /* 0x000fe40003f46070 */
[----:B------:R-:W-:Y:S02]  /*5700*/  @!P0 F2FP.F16.F32.PACK_AB R17, R2, R0 ;  /* 0x000000000211823e */ /* 0x000fe400000000ff */
[----:B------:R-:W-:Y:S02]  /*5710*/  @!P1 SEL R19, R19, 0x40, P2 ;  /* 0x0000004013139807 */ /* 0x000fe40001000000 */
[----:B------:R-:W-:Y:S02]  /*5720*/  @!P1 SEL R124, R20, RZ, P2 ;  /* 0x000000ff147c9207 */ /* 0x000fe40001000000 */
[----:B------:R-:W-:Y:S02]  /*5730*/  @!P0 F2FP.F16.F32.PACK_AB R18, R4, R3 ;  /* 0x000000030412823e */ /* 0x000fe400000000ff */
[----:B------:R-:W-:Y:S02]  /*5740*/  @!P0 F2FP.F16.F32.PACK_AB R21, R6, R5 ;  /* 0x000000050615823e */ /* 0x000fe400000000ff */
[----:B------:R-:W-:Y:S02]  /*5750*/  @!P0 F2FP.F16.F32.PACK_AB R20, R8, R7 ;  /* 0x000000070814823e */ /* 0x000fe400000000ff */
[----:B------:R-:W-:Y:S02]  /*5760*/  @!P0 MOV R68, R17 ;  /* 0x0000001100448202 */ /* 0x000fe40000000f00 */
[C---:B------:R-:W-:Y:S02]  /*5770*/  @!P1 SHF.L.U32 R17, R19.reuse, 0x1, RZ ;  /* 0x0000000113119819 */ /* 0x040fe400000006ff */
[----:B------:R-:W-:Y:S02]  /*5780*/  @!P0 MOV R69, R18 ;  /* 0x0000001200458202 */ /* 0x000fe40000000f00 */
[----:B------:R-:W-:Y:S02]  /*5790*/  @!P0 MOV R70, R21 ;  /* 0x0000001500468202 */ /* 0x000fe40000000f00 */
[----:B------:R-:W-:Y:S02]  /*57a0*/  @!P0 MOV R71, R20 ;  /* 0x0000001400478202 */ /* 0x000fe40000000f00 */
[----:B------:R-:W-:Y:S02]  /*57b0*/  @!P1 SHF.L.U64.HI R18, R19, 0x1, R124 ;  /* 0x0000000113129819 */ /* 0x000fe4000001027c */
[----:B------:R-:W-:Y:S01]  /*57c0*/  @!P1 IADD3 R124, P0, PT, R17, R96, RZ ;  /* 0x00000060117c9210 */ /* 0x000fe20007f1e0ff */
[----:B------:R2:W-:Y:S01]  /*57d0*/  STG.E.128 desc[UR6][R92.64], R68 ;  /* 0x000000445c007986 */ /* 0x0005e2000c101d06 */
[----:B------:R-:W-:Y:S02]  /*57e0*/  @!P1 SEL R35, R33, R30, !P2 ;  /* 0x0000001e21239207 */ /* 0x000fe40005000000 */
[C---:B------:R-:W-:Y:S02]  /*57f0*/  @!P1 IADD3.X R125, PT, PT, R18.reuse, R97, RZ, P0, !PT ;  /* 0x00000061127d9210 */ /* 0x040fe400007fe4ff */
[----:B------:R-:W-:Y:S01]  /*5800*/  @!P1 IADD3 R50, P0, PT, R17, R98, RZ ;  /* 0x0000006211329210 */ /* 0x000fe20007f1e0ff */
[----:B------:R-:W-:Y:S02]  /*5810*/  @!P1 IMAD.WIDE R36, R35, 0x2, R26 ;  /* 0x0000000223249825 */ /* 0x000fe400078e021a */
[----:B------:R-:W3:Y:S01]  /*5820*/  LDG.E.128 R64, desc[UR6][R26.64+0x80] ;  /* 0x000080061a407981 */ /* 0x000ee2000c1e1d00 */
[----:B------:R-:W-:Y:S02]  /*5830*/  @!P1 IADD3.X R51, PT, PT, R18, R99, RZ, P0, !PT ;  /* 0x0000006312339210 */ /* 0x000fe400007fe4ff */
[----:B------:R-:W-:Y:S05]  /*5840*/  ISETP.GE.U32.OR P0, PT, R23, R33, P1 ;  /* 0x000000211700720c */ /* 0x000fea0000f06470 */
[----:B------:R-:W4:Y:S08]  /*5850*/  @!P1 LDG.E.128 R124, desc[UR6][R124.64] ;  /* 0x000000067c7c9981 */ /* 0x000f30000c1e1d00 */
[----:B------:R-:W5:Y:S08]  /*5860*/  @!P1 LDG.E.128 R36, desc[UR6][R36.64+0x80] ;  /* 0x0000800624249981 */ /* 0x000f70000c1e1d00 */
[----:B------:R3:W2:Y:S02]  /*5870*/  @!P1 LDG.E.128 R56, desc[UR6][R50.64] ;  /* 0x0000000632389981 */ /* 0x0006a4000c1e1d00 */
[----:B---3--:R-:W-:Y:S02]  /*5880*/  @!P1 MOV R51, R64 ;  /* 0x0000004000339202 */ /* 0x008fe40000000f00 */
[----:B------:R-:W-:Y:S02]  /*5890*/  @!P1 MOV R53, R65 ;  /* 0x0000004100359202 */ /* 0x000fe40000000f00 */
[----:B------:R-:W-:Y:S01]  /*58a0*/  @!P1 MOV R55, R67 ;  /* 0x0000004300379202 */ /* 0x000fe20000000f00 */
[--C-:B------:R-:W-:Y:S02]  /*58b0*/  @!P1 HADD2.F32 R48, -RZ, R51.reuse.H0_H0 ;  /* 0x20000033ff309230 */ /* 0x100fe40000004100 */
[----:B------:R-:W-:Y:S02]  /*58c0*/  @!P1 HADD2.F32 R51, -RZ, R51.H1_H1 ;  /* 0x30000033ff339230 */ /* 0x000fe40000004100 */
[--C-:B----4-:R-:W-:Y:S02]  /*58d0*/  @!P1 HADD2.F32 R49, -RZ, R124.reuse.H0_H0 ;  /* 0x2000007cff319230 */ /* 0x110fe40000004100 */
[----:B------:R-:W-:Y:S02]  /*58e0*/  @!P1 HADD2.F32 R47, -RZ, R124.H1_H1 ;  /* 0x3000007cff2f9230 */ /* 0x000fe40000004100 */
[--C-:B------:R-:W-:Y:S02]  /*58f0*/  @!P1 HADD2.F32 R46, -RZ, R125.reuse.H0_H0 ;  /* 0x2000007dff2e9230 */ /* 0x100fe40000004100 */
[----:B------:R-:W-:Y:S01]  /*5900*/  @!P0 FADD.FTZ R49, -R49, -RZ ;  /* 0x800000ff31318221 */ /* 0x000fe20000010100 */
[----:B------:R-:W-:Y:S02]  /*5910*/  @!P1 HADD2.F32 R45, -RZ, R125.H1_H1 ;  /* 0x3000007dff2d9230 */ /* 0x000fe40000004100 */
[----:B------:R-:W-:Y:S01]  /*5920*/  @!P0 FADD.FTZ R47, -R47, -RZ ;  /* 0x800000ff2f2f8221 */ /* 0x000fe20000010100 */
[----:B-----5:R-:W-:Y:S02]  /*5930*/  @!P1 HADD2.F32 R44, -RZ, R36.H0_H0 ;  /* 0x20000024ff2c9230 */ /* 0x020fe40000004100 */
[----:B------:R-:W-:Y:S01]  /*5940*/  @!P0 FADD.FTZ R46, -R46, -RZ ;  /* 0x800000ff2e2e8221 */ /* 0x000fe20000010100 */
[--C-:B------:R-:W-:Y:S02]  /*5950*/  @!P1 HADD2.F32 R41, -RZ, R37.reuse.H0_H0 ;  /* 0x20000025ff299230 */ /* 0x100fe40000004100 */
[----:B------:R-:W-:Y:S01]  /*5960*/  @!P0 FADD.FTZ R45, -R45, -RZ ;  /* 0x800000ff2d2d8221 */ /* 0x000fe20000010100 */
[----:B------:R-:W-:Y:S02]  /*5970*/  @!P1 HADD2.F32 R40, -RZ, R37.H1_H1 ;  /* 0x30000025ff289230 */ /* 0x000fe40000004100 */
[----:B------:R-:W-:Y:S01]  /*5980*/  @!P1 FMUL.FTZ R9, R44, R49 ;  /* 0x000000312c099220 */ /* 0x000fe20000410000 */
[--C-:B------:R-:W-:Y:S02]  /*5990*/  @!P1 HADD2.F32 R34, -RZ, R39.reuse.H0_H0 ;  /* 0x20000027ff229230 */ /* 0x100fe40000004100 */
[----:B------:R-:W-:Y:S01]  /*59a0*/  @!P1 FMUL.FTZ R11, R41, R46 ;  /* 0x0000002e290b9220 */ /* 0x000fe20000410000 */
[----:B------:R-:W-:Y:S02]  /*59b0*/  @!P1 HADD2.F32 R35, -RZ, R39.H1_H1 ;  /* 0x30000027ff239230 */ /* 0x000fe40000004100 */
[----:B------:R-:W-:Y:S01]  /*59c0*/  @!P1 FMUL.FTZ R12, R40, R45 ;  /* 0x0000002d280c9220 */ /* 0x000fe20000410000 */
[----:B--2---:R-:W-:Y:S02]  /*59d0*/  @!P1 HADD2.F32 R50, -RZ, R56.H0_H0 ;  /* 0x20000038ff329230 */ /* 0x004fe40000004100 */
[--C-:B------:R-:W-:Y:S02]  /*59e0*/  @!P1 HADD2.F32 R43, -RZ, R126.reuse.H0_H0 ;  /* 0x2000007eff2b9230 */ /* 0x100fe40000004100 */
[----:B------:R-:W-:Y:S02]  /*59f0*/  @!P1 HADD2.F32 R39, -RZ, R126.H1_H1 ;  /* 0x3000007eff279230 */ /* 0x000fe40000004100 */
[----:B------:R-:W-:Y:S01]  /*5a00*/  @!P1 FFMA.FTZ R9, R48, R50, R9 ;  /* 0x0000003230099223 */ /* 0x000fe20000010009 */
[--C-:B------:R-:W-:Y:S02]  /*5a10*/  @!P1 HADD2.F32 R37, -RZ, R127.reuse.H0_H0 ;  /* 0x2000007fff259230 */ /* 0x100fe40000004100 */
[----:B------:R-:W-:Y:S01]  /*5a20*/  @!P0 FADD.FTZ R43, -R43, -RZ ;  /* 0x800000ff2b2b8221 */ /* 0x000fe20000010100 */
[----:B------:R-:W-:Y:S02]  /*5a30*/  @!P1 HADD2.F32 R32, -RZ, R127.H1_H1 ;  /* 0x3000007fff209230 */ /* 0x000fe40000004100 */
[----:B------:R-:W-:Y:S01]  /*5a40*/  @!P0 FADD.FTZ R39, -R39, -RZ ;  /* 0x800000ff27278221 */ /* 0x000fe20000010100 */
[----:B------:R-:W-:Y:S02]  /*5a50*/  @!P1 HADD2.F32 R42, -RZ, R36.H1_H1 ;  /* 0x30000024ff2a9230 */ /* 0x000fe40000004100 */
[----:B------:R-:W-:Y:S01]  /*5a60*/  @!P0 FADD.FTZ R37, -R37, -RZ ;  /* 0x800000ff25258221 */ /* 0x000fe20000010100 */
[----:B------:R-:W-:Y:S02]  /*5a70*/  @!P1 HADD2.F32 R48, -RZ, R56.H1_H1 ;  /* 0x30000038ff309230 */ /* 0x000fe40000004100 */
[----:B------:R-:W-:Y:S01]  /*5a80*/  @!P0 FADD.FTZ R32, -R32, -RZ ;  /* 0x800000ff20208221 */ /* 0x000fe20000010100 */
[----:B------:R-:W-:Y:S01]  /*5a90*/  @!P1 HADD2.F32 R52, -RZ, R57.H0_H0 ;  /* 0x20000039ff349230 */ /* 0x000fe20000004100 */
[----:B------:R-:W-:Y:S01]  /*5aa0*/  ISETP.GE.AND P0, PT, R22, R31, PT ;  /* 0x0000001f1600720c */ /* 0x000fe20003f06270 */
[----:B------:R-:W-:Y:S02]  /*5ab0*/  @!P1 HADD2.F32 R50, -RZ, R53.H0_H0 ;  /* 0x20000035ff329230 */ /* 0x000fe40000004100 */
[----:B------:R-:W-:Y:S01]  /*5ac0*/  @!P1 FMUL.FTZ R10, R42, R47 ;  /* 0x0000002f2a0a9220 */ /* 0x000fe20000410000 */
[--C-:B------:R-:W-:Y:S02]  /*5ad0*/  @!P1 HADD2.F32 R36, -RZ, R38.reuse.H0_H0 ;  /* 0x20000026ff249230 */ /* 0x100fe40000004100 */
[----:B------:R-:W-:Y:S01]  /*5ae0*/  @!P1 FMUL.FTZ R15, R34, R37 ;  /* 0x00000025220f9220 */ /* 0x000fe20000410000 */
[----:B------:R-:W-:Y:S02]  /*5af0*/  @!P1 HADD2.F32 R54, -RZ, R57.H1_H1 ;  /* 0x30000039ff369230 */ /* 0x000fe40000004100 */
[----:B------:R-:W-:Y:S01]  /*5b00*/  @!P1 FFMA.FTZ R10, R51, R48, R10 ;  /* 0x00000030330a9223 */ /* 0x000fe2000001000a */
[----:B------:R-:W-:Y:S01]  /*5b10*/  @!P1 HADD2.F32 R53, -RZ, R53.H1_H1 ;  /* 0x30000035ff359230 */ /* 0x000fe20000004100 */
[----:B------:R-:W-:Y:S01]  /*5b20*/  @!P1 MOV R51, R66 ;  /* 0x0000004200339202 */ /* 0x000fe20000000f00 */
[----:B------:R-:W-:Y:S02]  /*5b30*/  @!P1 HADD2.F32 R38, -RZ, R38.H1_H1 ;  /* 0x30000026ff269230 */ /* 0x000fe40000004100 */
[----:B------:R-:W-:Y:S01]  /*5b40*/  @!P1 FFMA.FTZ R11, R50, R52, R11 ;  /* 0x00000034320b9223 */ /* 0x000fe2000001000b */
[--C-:B------:R-:W-:Y:S02]  /*5b50*/  @!P1 HADD2.F32 R50, -RZ, R58.reuse.H0_H0 ;  /* 0x2000003aff329230 */ /* 0x100fe40000004100 */
[----:B------:R-:W-:Y:S01]  /*5b60*/  @!P1 FMUL.FTZ R13, R36, R43 ;  /* 0x0000002b240d9220 */ /* 0x000fe20000410000 */
[--C-:B------:R-:W-:Y:S02]  /*5b70*/  @!P1 HADD2.F32 R48, -RZ, R51.reuse.H0_H0 ;  /* 0x20000033ff309230 */ /* 0x100fe40000004100 */
[----:B------:R-:W-:Y:S01]  /*5b80*/  @!P1 FFMA.FTZ R12, R53, R54, R12 ;  /* 0x00000036350c9223 */ /* 0x000fe2000001000c */
[----:B------:R-:W-:Y:S02]  /*5b90*/  @!P1 HADD2.F32 R52, -RZ, R58.H1_H1 ;  /* 0x3000003aff349230 */ /* 0x000fe40000004100 */
[----:B------:R-:W-:Y:S01]  /*5ba0*/  @!P1 FMUL.FTZ R14, R38, R39 ;  /* 0x00000027260e9220 */ /* 0x000fe20000410000 */
[----:B------:R-:W-:Y:S02]  /*5bb0*/  @!P1 HADD2.F32 R51, -RZ, R51.H1_H1 ;  /* 0x30000033ff339230 */ /* 0x000fe40000004100 */
[----:B------:R-:W-:Y:S01]  /*5bc0*/  @!P1 FMUL.FTZ R16, R35, R32 ;  /* 0x0000002023109220 */ /* 0x000fe20000410000 */
[----:B------:R-:W-:Y:S02]  /*5bd0*/  @!P1 HADD2.F32 R53, -RZ, R59.H0_H0 ;  /* 0x2000003bff359230 */ /* 0x000fe40000004100 */
[----:B------:R-:W-:Y:S01]  /*5be0*/  @!P1 FFMA.FTZ R13, R48, R50, R13 ;  /* 0x00000032300d9223 */ /* 0x000fe2000001000d */
[----:B------:R-:W-:Y:S02]  /*5bf0*/  @!P1 HADD2.F32 R18, -RZ, R55.H0_H0 ;  /* 0x20000037ff129230 */ /* 0x000fe40000004100 */
[----:B------:R-:W-:Y:S01]  /*5c00*/  @!P1 FFMA.FTZ R14, R51, R52, R14 ;  /* 0x00000034330e9223 */ /* 0x000fe2000001000e */
[----:B------:R-:W-:Y:S01]  /*5c10*/  @!P1 HADD2.F32 R54, -RZ, R59.H1_H1 ;  /* 0x3000003bff369230 */ /* 0x000fe20000004100 */
[----:B------:R-:W-:Y:S01]  /*5c20*/  @!P1 F2FP.F16.F32.PACK_AB R20, R10, R9 ;  /* 0x000000090a14923e */ /* 0x000fe200000000ff */
[----:B------:R-:W-:Y:S01]  /*5c30*/  @!P1 HADD2.F32 R17, -RZ, R55.H1_H1 ;  /* 0x30000037ff119230 */ /* 0x000fe20000004100 */
[----:B------:R-:W-:Y:S01]  /*5c40*/  @!P0 IADD3 R19, P2, PT, R30, 0x80, RZ ;  /* 0x000000801e138810 */ /* 0x000fe20007f5e0ff */
[----:B------:R-:W-:Y:S01]  /*5c50*/  @!P1 FFMA.FTZ R15, R18, R53, R15 ;  /* 0x00000035120f9223 */ /* 0x000fe2000001000f */
[----:B------:R-:W-:Y:S02]  /*5c60*/  @!P1 F2FP.F16.F32.PACK_AB R124, R14, R13 ;  /* 0x0000000d0e7c923e */ /* 0x000fe400000000ff */
[----:B------:R-:W-:Y:S01]  /*5c70*/  @!P0 IADD3.X R63, PT, PT, RZ, R116, RZ, P2, !PT ;  /* 0x00000074ff3f8210 */ /* 0x000fe200017fe4ff */
[----:B------:R-:W-:Y:S01]  /*5c80*/  @!P1 FFMA.FTZ R16, R17, R54, R16 ;  /* 0x0000003611109223 */ /* 0x000fe20000010010 */
[----:B------:R-:W-:Y:S02]  /*5c90*/  @!P0 ISETP.GE.U32.AND P2, PT, R22, R33, PT ;  /* 0x000000211600820c */ /* 0x000fe40003f46070 */
[----:B------:R-:W-:Y:S02]  /*5ca0*/  @!P1 F2FP.F16.F32.PACK_AB R21, R12, R11 ;  /* 0x0000000b0c15923e */ /* 0x000fe400000000ff */
[----:B------:R-:W-:Y:S02]  /*5cb0*/  @!P0 SEL R19, R19, 0x80, P2 ;  /* 0x0000008013138807 */ /* 0x000fe40001000000 */
[----:B------:R-:W-:Y:S02]  /*5cc0*/  @!P1 F2FP.F16.F32.PACK_AB R125, R16, R15 ;  /* 0x0000000f107d923e */ /* 0x000fe400000000ff */
[----:B------:R-:W-:Y:S02]  /*5cd0*/  @!P0 SEL R128, R63, RZ, P2 ;  /* 0x000000ff3f808207 */ /* 0x000fe40001000000 */
[----:B------:R-:W-:Y:S02]  /*5ce0*/  @!P0 SHF.L.U32 R63, R19, 0x1, RZ ;  /* 0x00000001133f8819 */ /* 0x000fe400000006ff */
[----:B------:R-:W-:Y:S02]  /*5cf0*/  @!P1 MOV R64, R20 ;  /* 0x0000001400409202 */ /* 0x000fe40000000f00 */
[----:B------:R-:W-:Y:S02]  /*5d00*/  @!P1 MOV R65, R21 ;  /* 0x0000001500419202 */ /* 0x000fe40000000f00 */
[----:B------:R-:W-:Y:S02]  /*5d10*/  @!P1 MOV R66, R124 ;  /* 0x0000007c00429202 */ /* 0x000fe40000000f00 */
[----:B------:R-:W-:Y:S02]  /*5d20*/  @!P1 MOV R67, R125 ;  /* 0x0000007d00439202 */ /* 0x000fe40000000f00 */
[----:B------:R-:W-:Y:S02]  /*5d30*/  @!P0 IADD3 R126, P1, PT, R63, R96, RZ ;  /* 0x000000603f7e8210 */ /* 0x000fe40007f3e0ff */
[----:B------:R-:W-:Y:S01]  /*5d40*/  @!P0 SHF.L.U64.HI R128, R19, 0x1, R128 ;  /* 0x0000000113808819 */ /* 0x000fe20000010280 */
        /* <DEDUP_REMOVED lines=20> */
[----:B------:R-:W-:Y:S02]  /*5e90*/  @!P0 HADD2.F32 R37, -RZ, R126.H0_H0 ;  /* 0x2000007eff258230 */ /* 0x000fe40000004100 */
[----:B------:R-:W-:Y:S01]  /*5ea0*/  @!P1 FADD.FTZ R38, -R38, -RZ ;  /* 0x800000ff26269221 */ /* 0x000fe20000010100 */
[--C-:B-----5:R-:W-:Y:S02]  /*5eb0*/  @!P0 HADD2.F32 R14, -RZ, R16.reuse.H0_H0 ;  /* 0x20000010ff0e8230 */ /* 0x120fe40000004100 */
[----:B------:R-:W-:Y:S01]  /*5ec0*/  @!P1 FADD.FTZ R39, -R39, -RZ ;  /* 0x800000ff27279221 */ /* 0x000fe20000010100 */
[----:B------:R-:W-:Y:S02]  /*5ed0*/  @!P0 HADD2.F32 R15, -RZ, R16.H1_H1 ;  /* 0x30000010ff0f8230 */ /* 0x000fe40000004100 */
[----:B------:R-:W-:Y:S01]  /*5ee0*/  @!P1 FADD.FTZ R37, -R37, -RZ ;  /* 0x800000ff25259221 */ /* 0x000fe20000010100 */
[--C-:B------:R-:W-:Y:S02]  /*5ef0*/  @!P0 HADD2.F32 R36, -RZ, R18.reuse.H0_H0 ;  /* 0x20000012ff248230 */ /* 0x100fe40000004100 */
[----:B------:R-:W-:Y:S01]  /*5f00*/  @!P0 FMUL.FTZ R14, R14, R41 ;  /* 0x000000290e0e8220 */ /* 0x000fe20000410000 */
[----:B------:R-:W-:Y:S02]  /*5f10*/  @!P0 HADD2.F32 R34, -RZ, R18.H1_H1 ;  /* 0x30000012ff228230 */ /* 0x000fe40000004100 */
[----:B------:R-:W-:Y:S01]  /*5f20*/  @!P0 FMUL.FTZ R15, R15, R38 ;  /* 0x000000260f0f8220 */ /* 0x000fe20000410000 */
[--C-:B--2---:R-:W-:Y:S02]  /*5f30*/  @!P0 HADD2.F32 R48, -RZ, R56.reuse.H0_H0 ;  /* 0x20000038ff308230 */ /* 0x104fe40000004100 */
[----:B------:R-:W-:Y:S02]  /*5f40*/  @!P0 HADD2.F32 R18, -RZ, R125.H1_H1 ;  /* 0x3000007dff128230 */ /* 0x000fe40000004100 */
[----:B------:R-:W-:Y:S02]  /*5f50*/  @!P0 HADD2.F32 R52, -RZ, R56.H1_H1 ;  /* 0x30000038ff348230 */ /* 0x000fe40000004100 */
[----:B------:R-:W-:Y:S01]  /*5f60*/  @!P0 FFMA.FTZ R14, R51, R48, R14 ;  /* 0x00000030330e8223 */ /* 0x000fe2000001000e */
[----:B------:R-:W-:Y:S02]  /*5f70*/  @!P0 HADD2.F32 R16, -RZ, R17.H0_H0 ;  /* 0x20000011ff108230 */ /* 0x000fe40000004100 */
[----:B------:R-:W-:Y:S01]  /*5f80*/  @!P1 FADD.FTZ R18, -R18, -RZ ;  /* 0x800000ff12129221 */ /* 0x000fe20000010100 */
[--C-:B------:R-:W-:Y:S02]  /*5f90*/  @!P0 HADD2.F32 R20, -RZ, R19.reuse.H0_H0 ;  /* 0x20000013ff148230 */ /* 0x100fe40000004100 */
[----:B------:R-:W-:Y:S01]  /*5fa0*/  @!P0 FFMA.FTZ R15, R50, R52, R15 ;  /* 0x00000034320f8223 */ /* 0x000fe2000001000f */
[----:B------:R-:W-:Y:S01]  /*5fb0*/  @!P0 HADD2.F32 R32, -RZ, R19.H1_H1 ;  /* 0x30000013ff208230 */ /* 0x000fe20000004100 */
[----:B------:R-:W-:Y:S01]  /*5fc0*/  @!P0 MOV R52, R71 ;  /* 0x0000004700348202 */ /* 0x000fe20000000f00 */
[----:B------:R-:W-:Y:S02]  /*5fd0*/  @!P0 HADD2.F32 R19, -RZ, R126.H1_H1 ;  /* 0x3000007eff138230 */ /* 0x000fe40000004100 */
[----:B------:R-:W-:Y:S01]  /*5fe0*/  @!P0 FMUL.FTZ R16, R16, R39 ;  /* 0x0000002710108220 */ /* 0x000fe20000410000 */
[----:B------:R-:W-:Y:S02]  /*5ff0*/  @!P0 HADD2.F32 R35, -RZ, R127.H0_H0 ;  /* 0x2000007fff238230 */ /* 0x000fe40000004100 */
[----:B------:R-:W-:Y:S02]  /*6000*/  @!P0 HADD2.F32 R17, -RZ, R17.H1_H1 ;  /* 0x30000011ff118230 */ /* 0x000fe40000004100 */
[----:B------:R-:W-:Y:S01]  /*6010*/  @!P1 FADD.FTZ R19, -R19, -RZ ;  /* 0x800000ff13139221 */ /* 0x000fe20000010100 */
[----:B------:R-:W-:Y:S02]  /*6020*/  @!P0 HADD2.F32 R21, -RZ, R127.H1_H1 ;  /* 0x3000007fff158230 */ /* 0x000fe40000004100 */
[----:B------:R-:W-:Y:S01]  /*6030*/  @!P1 FADD.FTZ R35, -R35, -RZ ;  /* 0x800000ff23239221 */ /* 0x000fe20000010100 */
[--C-:B------:R-:W-:Y:S02]  /*6040*/  @!P0 HADD2.F32 R54, -RZ, R57.reuse.H0_H0 ;  /* 0x20000039ff368230 */ /* 0x100fe40000004100 */
[----:B------:R-:W-:Y:S01]  /*6050*/  @!P0 FMUL.FTZ R17, R17, R18 ;  /* 0x0000001211118220 */ /* 0x000fe20000410000 */
[--C-:B------:R-:W-:Y:S02]  /*6060*/  @!P0 HADD2.F32 R53, -RZ, R62.reuse.H0_H0 ;  /* 0x2000003eff358230 */ /* 0x100fe40000004100 */
[----:B------:R-:W-:Y:S01]  /*6070*/  @!P0 FMUL.FTZ R18, R36, R37 ;  /* 0x0000002524128220 */ /* 0x000fe20000410000 */
[----:B------:R-:W-:Y:S02]  /*6080*/  @!P0 HADD2.F32 R55, -RZ, R57.H1_H1 ;  /* 0x30000039ff378230 */ /* 0x000fe40000004100 */
[----:B------:R-:W-:Y:S01]  /*6090*/  @!P0 FMUL.FTZ R19, R34, R19 ;  /* 0x0000001322138220 */ /* 0x000fe20000410000 */
[----:B------:R-:W-:Y:S02]  /*60a0*/  @!P0 HADD2.F32 R48, -RZ, R62.H1_H1 ;  /* 0x3000003eff308230 */ /* 0x000fe40000004100 */
[----:B------:R-:W-:Y:S01]  /*60b0*/  @!P1 FADD.FTZ R21, -R21, -RZ ;  /* 0x800000ff15159221 */ /* 0x000fe20000010100 */
[--C-:B------:R-:W-:Y:S02]  /*60c0*/  @!P0 HADD2.F32 R51, -RZ, R63.reuse.H0_H0 ;  /* 0x2000003fff338230 */ /* 0x100fe40000004100 */
[----:B------:R-:W-:Y:S01]  /*60d0*/  @!P0 FFMA.FTZ R16, R53, R54, R16 ;  /* 0x0000003635108223 */ /* 0x000fe20000010010 */
        /* <DEDUP_REMOVED lines=9> */
[----:B------:R-:W-:Y:S01]  /*6170*/  @!P0 FMUL.FTZ R21, R32, R21 ;  /* 0x0000001520158220 */ /* 0x000fe20000410000 */
[----:B------:R-:W-:Y:S01]  /*6180*/  @!P0 F2FP.F16.F32.PACK_AB R124, R17, R16 ;  /* 0x00000010117c823e */ /* 0x000fe200000000ff */
[----:B------:R-:W-:Y:S02]  /*6190*/  @!P0 HADD2.F32 R59, -RZ, R59.H1_H1 ;  /* 0x3000003bff3b8230 */ /* 0x000fe40000004100 */
[----:B------:R-:W-:Y:S01]  /*61a0*/  @!P0 FFMA.FTZ R18, R51, R56, R18 ;  /* 0x0000003833128223 */ /* 0x000fe20000010012 */
[----:B------:R-:W-:Y:S01]  /*61b0*/  @!P0 HADD2.F32 R52, -RZ, R52.H1_H1 ;  /* 0x30000034ff348230 */ /* 0x000fe20000004100 */
[----:B------:R-:W-:Y:S01]  /*61c0*/  @!P0 MOV R69, R124 ;  /* 0x0000007c00458202 */ /* 0x000fe20000000f00 */
[----:B------:R-:W-:Y:S01]  /*61d0*/  @!P0 FFMA.FTZ R19, R50, R57, R19 ;  /* 0x0000003932138223 */ /* 0x000fe20000010013 */
[----:B------:R-:W-:Y:S02]  /*61e0*/  @!P0 FFMA.FTZ R20, R53, R58, R20 ;  /* 0x0000003a35148223 */ /* 0x000fe40000010014 */
[----:B------:R-:W-:Y:S02]  /*61f0*/  @!P0 FFMA.FTZ R21, R52, R59, R21 ;  /* 0x0000003b34158223 */ /* 0x000fe40000010015 */
[----:B------:R-:W-:Y:S03]  /*6200*/  @!P0 F2FP.F16.F32.PACK_AB R18, R19, R18 ;  /* 0x000000121312823e */ /* 0x000fe600000000ff */
[----:B------:R-:W-:Y:S02]  /*6210*/  @!P0 F2FP.F16.F32.PACK_AB R21, R21, R20 ;  /* 0x000000141515823e */ /* 0x000fe400000000ff */
[----:B------:R-:W-:Y:S02]  /*6220*/  @!P0 MOV R70, R18 ;  /* 0x0000001200468202 */ /* 0x000fe40000000f00 */
[----:B------:R-:W-:Y:S05]  /*6230*/  @!P0 MOV R71, R21 ;  /* 0x0000001500478202 */ /* 0x000fea0000000f00 */
[----:B------:R2:W-:Y:S02]  /*6240*/  STG.E.128 desc[UR6][R92.64+0x100], R68 ;  /* 0x000100445c007986 */ /* 0x0005e4000c101d06 */
.L_x_3292:
[----:B--23--:R-:W-:Y:S05]  /*6250*/  BSYNC.RECONVERGENT B0 ;  /* 0x0000000000007941 */ /* 0x00cfea0003800200 */
.L_x_3291:
[----:B------:R-:W-:Y:S04]  /*6260*/  BSSY.RECONVERGENT B0, `(.L_x_3293) ;  /* 0x000010e000007945 */ /* 0x000fe80003800200 */
[----:B------:R-:W-:Y:S05]  /*6270*/  @!P6 BRA `(.L_x_3294) ;  /* 0x000000100030e947 */ /* 0x000fea0003800000 */
[C---:B------:R-:W-:Y:S02]  /*6280*/  ISETP.GE.AND P0, PT, R24.reuse, R31, PT ;  /* 0x0000001f1800720c */ /* 0x040fe40003f06270 */
[C---:B----4-:R-:W-:Y:S04]  /*6290*/  LEA R10, P2, R109.reuse, R26, 0x1 ;  /* 0x0000001a6d0a7211 */ /* 0x050fe800078408ff */
[----:B------:R-:W-:Y:S05]  /*62a0*/  LEA.HI.X R11, R109, R27, R107, 0x1, P2 ;  /* 0x0000001b6d0b7211 */ /* 0x000fea00010f0c6b */
[----:B------:R-:W2:Y:S02]  /*62b0*/  LDG.E.128 R44, desc[UR6][R10.64] ;  /* 0x000000060a2c7981 */ /* 0x000ea4000c1e1d00 */
        /* <DEDUP_REMOVED lines=16> */
[----:B------:R5:W2:Y:S01]  /*63c0*/  @!P0 LDG.E.128 R36, desc[UR6][R14.64] ;  /* 0x000000060e248981 */ /* 0x000aa2000c1e1d00 */
[--C-:B---3--:R-:W-:Y:S02]  /*63d0*/  @!P0 HADD2.F32 R2, -RZ, R4.reuse.H1_H1 ;  /* 0x30000004ff028230 */ /* 0x108fe40000004100 */
[----:B------:R-:W-:Y:S02]  /*63e0*/  @!P0 HADD2.F32 R0, -RZ, R4.H0_H0 ;  /* 0x20000004ff008230 */ /* 0x000fe40000004100 */
[--C-:B------:R-:W-:Y:S02]  /*63f0*/  @!P0 HADD2.F32 R3, -RZ, R5.reuse.H0_H0 ;  /* 0x20000005ff038230 */ /* 0x100fe40000004100 */
[----:B------:R-:W-:Y:S02]  /*6400*/  @!P0 HADD2.F32 R4, -RZ, R5.H1_H1 ;  /* 0x30000005ff048230 */ /* 0x000fe40000004100 */
[----:B----4-:R-:W-:Y:S02]  /*6410*/  @!P0 HADD2.F32 R17, -RZ, R40.H1_H1 ;  /* 0x30000028ff118230 */ /* 0x010fe40000004100 */
[--C-:B-----5:R-:W-:Y:S02]  /*6420*/  @!P0 HADD2.F32 R14, -RZ, R42.reuse.H0_H0 ;  /* 0x2000002aff0e8230 */ /* 0x120fe40000004100 */
[----:B------:R-:W-:Y:S02]  /*6430*/  @!P0 HADD2.F32 R13, -RZ, R42.H1_H1 ;  /* 0x3000002aff0d8230 */ /* 0x000fe40000004100 */
[----:B------:R-:W-:Y:S01]  /*6440*/  @!P1 FADD.FTZ R17, -R17, -RZ ;  /* 0x800000ff11119221 */ /* 0x000fe20000010100 */
[----:B------:R-:W-:Y:S02]  /*6450*/  @!P0 HADD2.F32 R8, -RZ, R43.H1_H1 ;  /* 0x3000002bff088230 */ /* 0x000fe40000004100 */
[----:B------:R-:W-:Y:S01]  /*6460*/  @!P1 FADD.FTZ R14, -R14, -RZ ;  /* 0x800000ff0e0e9221 */ /* 0x000fe20000010100 */
[----:B------:R-:W-:Y:S02]  /*6470*/  @!P0 HADD2.F32 R19, -RZ, R40.H0_H0 ;  /* 0x20000028ff138230 */ /* 0x000fe40000004100 */
[----:B------:R-:W-:Y:S01]  /*6480*/  @!P0 FMUL.FTZ R2, R2, R17 ;  /* 0x0000001102028220 */ /* 0x000fe20000410000 */
[--C-:B------:R-:W-:Y:S01]  /*6490*/  @!P0 HADD2.F32 R5, -RZ, R6.reuse.H0_H0 ;  /* 0x20000006ff058230 */ /* 0x100fe20000004100 */
[----:B--2---:R-:W-:Y:S01]  /*64a0*/  @!P0 MOV R17, R44 ;  /* 0x0000002c00118202 */ /* 0x004fe20000000f00 */
        /* <DEDUP_REMOVED lines=14> */
[----:B------:R-:W-:Y:S02]  /*6590*/  @!P0 HADD2.F32 R13, -RZ, R17.H0_H0 ;  /* 0x20000011ff0d8230 */ /* 0x000fe40000004100 */
[----:B------:R-:W-:Y:S01]  /*65a0*/  @!P0 FMUL.FTZ R8, R9, R8 ;  /* 0x0000000809088220 */ /* 0x000fe20000410000 */
[----:B------:R-:W-:Y:S02]  /*65b0*/  @!P0 HADD2.F32 R18, -RZ, R39.H1_H1 ;  /* 0x30000027ff128230 */ /* 0x000fe40000004100 */
[----:B------:R-:W-:Y:S01]  /*65c0*/  @!P0 FMUL.FTZ R0, R0, R19 ;  /* 0x0000001300008220 */ /* 0x000fe20000410000 */
[----:B------:R-:W-:Y:S01]  /*65d0*/  @!P1 FADD.FTZ R7, -R7, -RZ ;  /* 0x800000ff07079221 */ /* 0x000fe20000010100 */
[----:B------:R-:W-:Y:S01]  /*65e0*/  @!P0 MOV R9, R45 ;  /* 0x0000002d00098202 */ /* 0x000fe20000000f00 */
[----:B------:R-:W-:Y:S01]  /*65f0*/  @!P0 FMUL.FTZ R3, R3, R16 ;  /* 0x0000001003038220 */ /* 0x000fe20000410000 */
[----:B------:R-:W-:Y:S02]  /*6600*/  @!P0 HADD2.F32 R16, -RZ, R36.H1_H1 ;  /* 0x30000024ff108230 */ /* 0x000fe40000004100 */
[----:B------:R-:W-:Y:S01]  /*6610*/  @!P0 FMUL.FTZ R4, R4, R15 ;  /* 0x0000000f04048220 */ /* 0x000fe20000410000 */
[----:B------:R-:W-:Y:S01]  /*6620*/  @!P0 HADD2.F32 R15, -RZ, R17.H1_H1 ;  /* 0x30000011ff0f8230 */ /* 0x000fe20000004100 */
[----:B------:R-:W-:Y:S01]  /*6630*/  ISETP.GE.AND P1, PT, R23, R31, PT ;  /* 0x0000001f1700720c */ /* 0x000fe20003f26270 */
[----:B------:R-:W-:Y:S02]  /*6640*/  @!P0 HADD2.F32 R17, -RZ, R39.H0_H0 ;  /* 0x20000027ff118230 */ /* 0x000fe40000004100 */
[----:B------:R-:W-:Y:S01]  /*6650*/  @!P0 FMUL.FTZ R7, R12, R7 ;  /* 0x000000070c078220 */ /* 0x000fe20000410000 */
[--C-:B------:R-:W-:Y:S02]  /*6660*/  @!P0 HADD2.F32 R12, -RZ, R9.reuse.H0_H0 ;  /* 0x20000009ff0c8230 */ /* 0x100fe40000004100 */
[----:B------:R-:W-:Y:S01]  /*6670*/  @!P0 FFMA.FTZ R0, R13, R14, R0 ;  /* 0x0000000e0d008223 */ /* 0x000fe20000010000 */
[----:B------:R-:W-:Y:S02]  /*6680*/  @!P0 HADD2.F32 R13, -RZ, R9.H1_H1 ;  /* 0x30000009ff0d8230 */ /* 0x000fe40000004100 */
[----:B------:R-:W-:Y:S01]  /*6690*/  @!P0 FFMA.FTZ R2, R15, R16, R2 ;  /* 0x000000100f028223 */ /* 0x000fe20000010002 */
[--C-:B------:R-:W-:Y:S01]  /*66a0*/  @!P0 HADD2.F32 R9, -RZ, R37.reuse.H0_H0 ;  /* 0x20000025ff098230 */ /* 0x100fe20000004100 */
[----:B------:R-:W-:Y:S01]  /*66b0*/  @!P0 MOV R19, R46 ;  /* 0x0000002e00138202 */ /* 0x000fe20000000f00 */
[----:B------:R-:W-:Y:S02]  /*66c0*/  @!P0 HADD2.F32 R14, -RZ, R37.H1_H1 ;  /* 0x30000025ff0e8230 */ /* 0x000fe40000004100 */
[--C-:B------:R-:W-:Y:S02]  /*66d0*/  @!P0 HADD2.F32 R15, -RZ, R38.reuse.H0_H0 ;  /* 0x20000026ff0f8230 */ /* 0x100fe40000004100 */
[----:B------:R-:W-:Y:S01]  /*66e0*/  @!P0 FFMA.FTZ R3, R12, R9, R3 ;  /* 0x000000090c038223 */ /* 0x000fe20000010003 */
[--C-:B------:R-:W-:Y:S02]  /*66f0*/  @!P0 HADD2.F32 R12, -RZ, R19.reuse.H0_H0 ;  /* 0x20000013ff0c8230 */ /* 0x100fe40000004100 */
[----:B------:R-:W-:Y:S01]  /*6700*/  @!P0 FFMA.FTZ R4, R13, R14, R4 ;  /* 0x0000000e0d048223 */ /* 0x000fe20000010004 */
[----:B------:R-:W-:Y:S01]  /*6710*/  @!P0 HADD2.F32 R16, -RZ, R38.H1_H1 ;  /* 0x30000026ff108230 */ /* 0x000fe20000004100 */
[----:B------:R-:W-:Y:S02]  /*6720*/  @!P0 F2FP.F16.F32.PACK_AB R13, R2, R0 ;  /* 0x00000000020d823e */ /* 0x000fe400000000ff */
[----:B------:R-:W-:Y:S01]  /*6730*/  @!P0 MOV R2, R47 ;  /* 0x0000002f00028202 */ /* 0x000fe20000000f00 */
[----:B------:R-:W-:Y:S01]  /*6740*/  @!P0 FFMA.FTZ R5, R12, R15, R5 ;  /* 0x0000000f0c058223 */ /* 0x000fe20000010005 */
[----:B------:R-:W-:Y:S02]  /*6750*/  @!P1 ISETP.GE.U32.AND P2, PT, R23, R33, PT ;  /* 0x000000211700920c */ /* 0x000fe40003f46070 */
[----:B------:R-:W-:Y:S01]  /*6760*/  @!P0 F2FP.F16.F32.PACK_AB R4, R4, R3 ;  /* 0x000000030404823e */ /* 0x000fe200000000ff */
[----:B------:R-:W-:Y:S01]  /*6770*/  @!P0 HADD2.F32 R3, -RZ, R19.H1_H1 ;  /* 0x30000013ff038230 */ /* 0x000fe20000004100 */
[----:B------:R-:W-:Y:S01]  /*6780*/  @!P0 MOV R44, R13 ;  /* 0x0000000d002c8202 */ /* 0x000fe20000000f00 */
[--C-:B------:R-:W-:Y:S01]  /*6790*/  @!P0 HADD2.F32 R0, -RZ, R2.reuse.H0_H0 ;  /* 0x20000002ff008230 */ /* 0x100fe20000004100 */
[----:B------:R-:W-:Y:S01]  /*67a0*/  @!P0 MOV R45, R4 ;  /* 0x00000004002d8202 */ /* 0x000fe20000000f00 */
[----:B------:R-:W-:Y:S01]  /*67b0*/  @!P0 HADD2.F32 R9, -RZ, R2.H1_H1 ;  /* 0x30000002ff098230 */ /* 0x000fe20000004100 */
[----:B------:R-:W-:Y:S01]  /*67c0*/  @!P1 SEL R12, R30, RZ, P2 ;  /* 0x000000ff1e0c9207 */ /* 0x000fe20001000000 */
[----:B------:R-:W-:Y:S01]  /*67d0*/  @!P0 FFMA.FTZ R6, R3, R16, R6 ;  /* 0x0000001003068223 */ /* 0x000fe20000010006 */
[----:B------:R-:W-:Y:S01]  /*67e0*/  @!P0 FFMA.FTZ R7, R0, R17, R7 ;  /* 0x0000001100078223 */ /* 0x000fe20000010007 */
[----:B------:R-:W-:Y:S01]  /*67f0*/  @!P1 SEL R15, R116, RZ, P2 ;  /* 0x000000ff740f9207 */ /* 0x000fe20001000000 */
[----:B------:R-:W-:Y:S01]  /*6800*/  @!P0 FFMA.FTZ R8, R9, R18, R8 ;  /* 0x0000001209088223 */ /* 0x000fe20000010008 */
[----:B------:R-:W-:Y:S02]  /*6810*/  @!P1 IADD3 R2, P6, PT, R117, R12, RZ ;  /* 0x0000000c75029210 */ /* 0x000fe40007fde0ff */
[----:B------:R-:W-:Y:S02]  /*6820*/  @!P0 F2FP.F16.F32.PACK_AB R6, R6, R5 ;  /* 0x000000050606823e */ /* 0x000fe400000000ff */
[----:B------:R-:W-:Y:S02]  /*6830*/  @!P1 IADD3.X R15, PT, PT, R106, R15, RZ, P6, !PT ;  /* 0x0000000f6a0f9210 */ /* 0x000fe400037fe4ff */
[C---:B------:R-:W-:Y:S02]  /*6840*/  LEA R34, P6, R73.reuse, R92, 0x1 ;  /* 0x0000005c49227211 */ /* 0x040fe400078c08ff */
[----:B------:R-:W-:Y:S02]  /*6850*/  @!P0 F2FP.F16.F32.PACK_AB R7, R8, R7 ;  /* 0x000000070807823e */ /* 0x000fe400000000ff */
[C---:B------:R-:W-:Y:S02]  /*6860*/  @!P1 SHF.L.U32 R9, R2.reuse, 0x1, RZ ;  /* 0x0000000102099819 */ /* 0x040fe400000006ff */
[----:B------:R-:W-:Y:S02]  /*6870*/  LEA.HI.X R35, R73, R93, R74, 0x1, P6 ;  /* 0x0000005d49237211 */ /* 0x000fe400030f0c4a */
        /* <DEDUP_REMOVED lines=14> */
[----:B------:R1:W2:Y:S01]  /*6960*/  @!P1 LDG.E.128 R36, desc[UR6][R14.64+0x80] ;  /* 0x000080060e249981 */ /* 0x0002a2000c1e1d00 */
[----:B---3--:R-:W-:Y:S01]  /*6970*/  @!P1 MOV R18, R42 ;  /* 0x0000002a00129202 */ /* 0x008fe20000000f00 */
[--C-:B----4-:R-:W-:Y:S02]  /*6980*/  @!P1 HADD2.F32 R17, -RZ, R48.reuse.H1_H1 ;  /* 0x30000030ff119230 */ /* 0x110fe40000004100 */
[----:B------:R-:W-:Y:S02]  /*6990*/  @!P1 HADD2.F32 R19, -RZ, R48.H0_H0 ;  /* 0x20000030ff139230 */ /* 0x000fe40000004100 */
[--C-:B-1----:R-:W-:Y:S02]  /*69a0*/  @!P1 HADD2.F32 R15, -RZ, R49.reuse.H1_H1 ;  /* 0x30000031ff0f9230 */ /* 0x102fe40000004100 */
[----:B------:R-:W-:Y:S01]  /*69b0*/  @!P0 FADD.FTZ R17, -R17, -RZ ;  /* 0x800000ff11118221 */ /* 0x000fe20000010100 */
[----:B------:R-:W-:Y:S02]  /*69c0*/  @!P1 HADD2.F32 R14, -RZ, R50.H0_H0 ;  /* 0x20000032ff0e9230 */ /* 0x000fe40000004100 */
[----:B------:R-:W-:Y:S01]  /*69d0*/  @!P0 FADD.FTZ R19, -R19, -RZ ;  /* 0x800000ff13138221 */ /* 0x000fe20000010100 */
[--C-:B-----5:R-:W-:Y:S02]  /*69e0*/  @!P1 HADD2.F32 R2, -RZ, R4.reuse.H1_H1 ;  /* 0x30000004ff029230 */ /* 0x120fe40000004100 */
[----:B------:R-:W-:Y:S01]  /*69f0*/  @!P0 FADD.FTZ R15, -R15, -RZ ;  /* 0x800000ff0f0f8221 */ /* 0x000fe20000010100 */
[----:B------:R-:W-:Y:S02]  /*6a00*/  @!P1 HADD2.F32 R16, -RZ, R49.H0_H0 ;  /* 0x20000031ff109230 */ /* 0x000fe40000004100 */
[----:B------:R-:W-:Y:S01]  /*6a10*/  @!P0 FADD.FTZ R14, -R14, -RZ ;  /* 0x800000ff0e0e8221 */ /* 0x000fe20000010100 */
[----:B------:R-:W-:Y:S02]  /*6a20*/  @!P1 HADD2.F32 R0, -RZ, R4.H0_H0 ;  /* 0x20000004ff009230 */ /* 0x000fe40000004100 */
[----:B------:R-:W-:Y:S01]  /*6a30*/  @!P1 FMUL.FTZ R2, R2, R17 ;  /* 0x0000001102029220 */ /* 0x000fe20000410000 */
[--C-:B------:R-:W-:Y:S01]  /*6a40*/  @!P1 HADD2.F32 R3, -RZ, R5.reuse.H0_H0 ;  /* 0x20000005ff039230 */ /* 0x100fe20000004100 */
[----:B------:R-:W-:Y:S01]  /*6a50*/  @!P1 MOV R17, R40 ;  /* 0x0000002800119202 */ /* 0x000fe20000000f00 */
[----:B------:R-:W-:Y:S02]  /*6a60*/  @!P1 HADD2.F32 R4, -RZ, R5.H1_H1 ;  /* 0x30000005ff049230 */ /* 0x000fe40000004100 */
[----:B------:R-:W-:Y:S01]  /*6a70*/  @!P0 FADD.FTZ R16, -R16, -RZ ;  /* 0x800000ff10108221 */ /* 0x000fe20000010100 */
[----:B------:R-:W-:Y:S02]  /*6a80*/  @!P1 HADD2.F32 R5, -RZ, R6.H0_H0 ;  /* 0x20000006ff059230 */ /* 0x000fe40000004100 */
[----:B------:R-:W-:Y:S01]  /*6a90*/  @!P1 FMUL.FTZ R0, R0, R19 ;  /* 0x0000001300009220 */ /* 0x000fe20000410000 */
[--C-:B------:R-:W-:Y:S02]  /*6aa0*/  @!P1 HADD2.F32 R12, -RZ, R7.reuse.H0_H0 ;  /* 0x20000007ff0c9230 */ /* 0x100fe40000004100 */
[----:B------:R-:W-:Y:S01]  /*6ab0*/  @!P1 FMUL.FTZ R4, R4, R15 ;  /* 0x0000000f04049220 */ /* 0x000fe20000410000 */
[----:B------:R-:W-:Y:S02]  /*6ac0*/  @!P1 HADD2.F32 R9, -RZ, R7.H1_H1 ;  /* 0x30000007ff099230 */ /* 0x000fe40000004100 */
[----:B------:R-:W-:Y:S01]  /*6ad0*/  @!P1 FMUL.FTZ R5, R5, R14 ;  /* 0x0000000e05059220 */ /* 0x000fe20000410000 */
[--C-:B------:R-:W-:Y:S02]  /*6ae0*/  @!P1 HADD2.F32 R7, -RZ, R51.reuse.H0_H0 ;  /* 0x20000033ff079230 */ /* 0x100fe40000004100 */
[----:B------:R-:W-:Y:S01]  /*6af0*/  @!P1 FMUL.FTZ R3, R3, R16 ;  /* 0x0000001003039220 */ /* 0x000fe20000410000 */
[----:B------:R-:W-:Y:S01]  /*6b00*/  @!P1 HADD2.F32 R8, -RZ, R51.H1_H1 ;  /* 0x30000033ff089230 */ /* 0x000fe20000004100 */
[----:B------:R-:W-:Y:S01]  /*6b10*/  @!P1 MOV R19, R41 ;  /* 0x0000002900139202 */ /* 0x000fe20000000f00 */
[----:B--2---:R-:W-:Y:S02]  /*6b20*/  @!P1 HADD2.F32 R14, -RZ, R36.H0_H0 ;  /* 0x20000024ff0e9230 */ /* 0x004fe40000004100 */
[----:B------:R-:W-:Y:S01]  /*6b30*/  @!P0 FADD.FTZ R7, -R7, -RZ ;  /* 0x800000ff07078221 */ /* 0x000fe20000010100 */
[--C-:B------:R-:W-:Y:S02]  /*6b40*/  @!P1 HADD2.F32 R15, -RZ, R17.reuse.H0_H0 ;  /* 0x20000011ff0f9230 */ /* 0x100fe40000004100 */
[----:B------:R-:W-:Y:S01]  /*6b50*/  @!P0 FADD.FTZ R8, -R8, -RZ ;  /* 0x800000ff08088221 */ /* 0x000fe20000010100 */
[----:B------:R-:W-:Y:S02]  /*6b60*/  @!P1 HADD2.F32 R13, -RZ, R50.H1_H1 ;  /* 0x30000032ff0d9230 */ /* 0x000fe40000004100 */
[----:B------:R-:W-:Y:S01]  /*6b70*/  @!P1 FMUL.FTZ R7, R12, R7 ;  /* 0x000000070c079220 */ /* 0x000fe20000410000 */
[----:B------:R-:W-:Y:S02]  /*6b80*/  @!P1 HADD2.F32 R16, -RZ, R36.H1_H1 ;  /* 0x30000024ff109230 */ /* 0x000fe40000004100 */
[----:B------:R-:W-:Y:S01]  /*6b90*/  @!P1 FMUL.FTZ R8, R9, R8 ;  /* 0x0000000809089220 */ /* 0x000fe20000410000 */
[----:B------:R-:W-:Y:S02]  /*6ba0*/  @!P1 HADD2.F32 R17, -RZ, R17.H1_H1 ;  /* 0x30000011ff119230 */ /* 0x000fe40000004100 */
[----:B------:R-:W-:Y:S01]  /*6bb0*/  @!P1 FFMA.FTZ R0, R15, R14, R0 ;  /* 0x0000000e0f009223 */ /* 0x000fe20000010000 */
[----:B------:R-:W-:Y:S02]  /*6bc0*/  @!P1 HADD2.F32 R6, -RZ, R6.H1_H1 ;  /* 0x30000006ff069230 */ /* 0x000fe40000004100 */
[----:B------:R-:W-:Y:S01]  /*6bd0*/  @!P0 FADD.FTZ R13, -R13, -RZ ;  /* 0x800000ff0d0d8221 */ /* 0x000fe20000010100 */
[----:B------:R-:W-:Y:S01]  /*6be0*/  @!P1 HADD2.F32 R9, -RZ, R37.H0_H0 ;  /* 0x20000025ff099230 */ /* 0x000fe20000004100 */
[----:B------:R-:W-:Y:S01]  /*6bf0*/  ISETP.GE.AND P0, PT, R22, R31, PT ;  /* 0x0000001f1600720c */ /* 0x000fe20003f06270 */
[----:B------:R-:W-:Y:S02]  /*6c00*/  @!P1 HADD2.F32 R12, -RZ, R19.H0_H0 ;  /* 0x20000013ff0c9230 */ /* 0x000fe40000004100 */
[----:B------:R-:W-:Y:S01]  /*6c10*/  @!P1 FFMA.FTZ R2, R17, R16, R2 ;  /* 0x0000001011029223 */ /* 0x000fe20000010002 */
[----:B------:R-:W-:Y:S02]  /*6c20*/  @!P1 HADD2.F32 R14, -RZ, R38.H0_H0 ;  /* 0x20000026ff0e9230 */ /* 0x000fe40000004100 */
[----:B------:R-:W-:Y:S01]  /*6c30*/  @!P1 FMUL.FTZ R6, R6, R13 ;  /* 0x0000000d06069220 */ /* 0x000fe20000410000 */
[----:B------:R-:W-:Y:S02]  /*6c40*/  @!P1 HADD2.F32 R13, -RZ, R37.H1_H1 ;  /* 0x30000025ff0d9230 */ /* 0x000fe40000004100 */
[----:B------:R-:W-:Y:S01]  /*6c50*/  @!P1 FFMA.FTZ R3, R12, R9, R3 ;  /* 0x000000090c039223 */ /* 0x000fe20000010003 */
[----:B------:R-:W-:Y:S01]  /*6c60*/  @!P1 HADD2.F32 R9, -RZ, R19.H1_H1 ;  /* 0x30000013ff099230 */ /* 0x000fe20000004100 */
[----:B------:R-:W-:Y:S01]  /*6c70*/  @!P1 F2FP.F16.F32.PACK_AB R12, R2, R0 ;  /* 0x00000000020c923e */ /* 0x000fe200000000ff */
[----:B------:R-:W-:Y:S01]  /*6c80*/  @!P1 HADD2.F32 R0, -RZ, R18.H0_H0 ;  /* 0x20000012ff009230 */ /* 0x000fe20000004100 */
[----:B------:R-:W-:Y:S01]  /*6c90*/  @!P1 MOV R2, R43 ;  /* 0x0000002b00029202 */ /* 0x000fe20000000f00 */
[----:B------:R-:W-:Y:S02]  /*6ca0*/  @!P1 HADD2.F32 R15, -RZ, R38.H1_H1 ;  /* 0x30000026ff0f9230 */ /* 0x000fe40000004100 */
[----:B------:R-:W-:Y:S01]  /*6cb0*/  @!P1 FFMA.FTZ R4, R9, R13, R4 ;  /* 0x0000000d09049223 */ /* 0x000fe20000010004 */
[----:B------:R-:W-:Y:S02]  /*6cc0*/  @!P1 HADD2.F32 R9, -RZ, R18.H1_H1 ;  /* 0x30000012ff099230 */ /* 0x000fe40000004100 */
[----:B------:R-:W-:Y:S01]  /*6cd0*/  @!P1 FFMA.FTZ R5, R0, R14, R5 ;  /* 0x0000000e00059223 */ /* 0x000fe20000010005 */
[--C-:B------:R-:W-:Y:S01]  /*6ce0*/  @!P1 HADD2.F32 R16, -RZ, R39.reuse.H0_H0 ;  /* 0x20000027ff109230 */ /* 0x100fe20000004100 */
[----:B------:R-:W-:Y:S01]  /*6cf0*/  @!P1 MOV R40, R12 ;  /* 0x0000000c00289202 */ /* 0x000fe20000000f00 */
[--C-:B------:R-:W-:Y:S02]  /*6d00*/  @!P1 HADD2.F32 R0, -RZ, R2.reuse.H0_H0 ;  /* 0x20000002ff009230 */ /* 0x100fe40000004100 */
[----:B------:R-:W-:Y:S01]  /*6d10*/  @!P1 FFMA.FTZ R6, R9, R15, R6 ;  /* 0x0000000f09069223 */ /* 0x000fe20000010006 */
[----:B------:R-:W-:Y:S01]  /*6d20*/  @!P1 HADD2.F32 R17, -RZ, R39.H1_H1 ;  /* 0x30000027ff119230 */ /* 0x000fe20000004100 */
[----:B------:R-:W-:Y:S01]  /*6d30*/  @!P0 ISETP.GE.U32.AND P2, PT, R22, R33, PT ;  /* 0x000000211600820c */ /* 0x000fe20003f46070 */
[----:B------:R-:W-:Y:S02]  /*6d40*/  @!P1 HADD2.F32 R13, -RZ, R2.H1_H1 ;  /* 0x30000002ff0d9230 */ /* 0x000fe40000004100 */
[----:B------:R-:W-:Y:S01]  /*6d50*/  @!P1 FFMA.FTZ R7, R0, R16, R7 ;  /* 0x0000001000079223 */ /* 0x000fe20000010007 */
[----:B------:R-:W-:Y:S02]  /*6d60*/  @!P1 F2FP.F16.F32.PACK_AB R6, R6, R5 ;  /* 0x000000050606923e */ /* 0x000fe400000000ff */
[----:B------:R-:W-:Y:S01]  /*6d70*/  @!P0 SEL R14, R30, RZ, P2 ;  /* 0x000000ff1e0e8207 */ /* 0x000fe20001000000 */
[----:B------:R-:W-:Y:S01]  /*6d80*/  @!P1 FFMA.FTZ R8, R13, R17, R8 ;  /* 0x000000110d089223 */ /* 0x000fe20000010008 */
[----:B------:R-:W-:Y:S02]  /*6d90*/  @!P0 SEL R9, R116, RZ, P2 ;  /* 0x000000ff74098207 */ /* 0x000fe40001000000 */
[----:B------:R-:W-:Y:S02]  /*6da0*/  @!P0 IADD3 R14, P6, PT, R117, R14, RZ ;  /* 0x0000000e750e8210 */ /* 0x000fe40007fde0ff */
[----:B------:R-:W-:Y:S02]  /*6db0*/  @!P1 F2FP.F16.F32.PACK_AB R7, R8, R7 ;  /* 0x000000070807923e */ /* 0x000fe400000000ff */
[----:B------:R-:W-:Y:S02]  /*6dc0*/  @!P1 F2FP.F16.F32.PACK_AB R13, R4, R3 ;  /* 0x00000003040d923e */ /* 0x000fe400000000ff */
[----:B------:R-:W-:Y:S02]  /*6dd0*/  @!P0 SHF.L.U32 R15, R14, 0x1, RZ ;  /* 0x000000010e0f8819 */ /* 0x000fe400000006ff */
[----:B------:R-:W-:Y:S02]  /*6de0*/  @!P0 IADD3.X R9, PT, PT, R106, R9, RZ, P6, !PT ;  /* 0x000000096a098210 */ /* 0x000fe400037fe4ff */
[----:B------:R-:W-:Y:S02]  /*6df0*/  @!P1 MOV R41, R13 ;  /* 0x0000000d00299202 */ /* 0x000fe40000000f00 */
[----:B------:R-:W-:Y:S02]  /*6e00*/  @!P1 MOV R42, R6 ;  /* 0x00000006002a9202 */ /* 0x000fe40000000f00 */
[----:B------:R-:W-:Y:S02]  /*6e10*/  @!P1 MOV R43, R7 ;  /* 0x00000007002b9202 */ /* 0x000fe40000000f00 */
[----:B------:R-:W-:Y:S02]  /*6e20*/  @!P0 IADD3 R48, P1, PT, R15, R96, RZ ;  /* 0x000000600f308210 */ /* 0x000fe40007f3e0ff */
[----:B------:R-:W-:Y:S01]  /*6e30*/  @!P0 SEL R3, R33, R30, !P2 ;  /* 0x0000001e21038207 */ /* 0x000fe20005000000 */
[----:B------:R2:W-:Y:S01]  /*6e40*/  STG.E.128 desc[UR6][R34.64+0x80], R40 ;  /* 0x0000802822007986 */ /* 0x0005e2000c101d06 */
[----:B------:R-:W-:Y:S03]  /*6e50*/  @!P0 SHF.L.U64.HI R0, R14, 0x1, R9 ;  /* 0x000000010e008819 */ /* 0x000fe60000010209 */
[----:B------:R-:W-:Y:S01]  /*6e60*/  @!P0 IMAD.WIDE R4, R3, 0x2, R10 ;  /* 0x0000000203048825 */ /* 0x000fe200078e020a */
[C---:B------:R-:W-:Y:S02]  /*6e70*/  @!P0 IADD3.X R49, PT, PT, R0.reuse, R97, RZ, P1, !PT ;  /* 0x0000006100318210 */ /* 0x040fe40000ffe4ff */
[----:B------:R-:W-:Y:S01]  /*6e80*/  @!P0 IADD3 R14, P1, PT, R15, R98, RZ ;  /* 0x000000620f0e8210 */ /* 0x000fe20007f3e0ff */
[----:B------:R-:W3:Y:S03]  /*6e90*/  LDG.E.128 R44, desc[UR6][R10.64+0x100] ;  /* 0x000100060a2c7981 */ /* 0x000ee6000c1e1d00 */
[----:B------:R-:W-:Y:S02]  /*6ea0*/  @!P0 IADD3.X R15, PT, PT, R0, R99, RZ, P1, !PT ;  /* 0x00000063000f8210 */ /* 0x000fe40000ffe4ff */
[----:B------:R-:W-:Y:S03]  /*6eb0*/  ISETP.GE.U32.OR P1, PT, R22, R33, P0 ;  /* 0x000000211600720c */ /* 0x000fe60000726470 */
[----:B------:R-:W4:Y:S08]  /*6ec0*/  @!P0 LDG.E.128 R48, desc[UR6][R48.64+0x100] ;  /* 0x0001000630308981 */ /* 0x000f30000c1e1d00 */
[----:B------:R-:W5:Y:S08]  /*6ed0*/  @!P0 LDG.E.128 R4, desc[UR6][R4.64+0x100] ;  /* 0x0001000604048981 */ /* 0x000f70000c1e1d00 */
[----:B------:R1:W2:Y:S01]  /*6ee0*/  @!P0 LDG.E.128 R36, desc[UR6][R14.64+0x100] ;  /* 0x000100060e248981 */ /* 0x0002a2000c1e1d00 */
[----:B---3--:R-:W-:Y:S02]  /*6ef0*/  @!P0 MOV R20, R45 ;  /* 0x0000002d00148202 */ /* 0x008fe40000000f00 */
[----:B------:R-:W-:Y:S02]  /*6f00*/  @!P0 MOV R21, R46 ;  /* 0x0000002e00158202 */ /* 0x000fe40000000f00 */
[----:B------:R-:W-:Y:S01]  /*6f10*/  @!P0 MOV R32, R47 ;  /* 0x0000002f00208202 */ /* 0x000fe20000000f00 */
[--C-:B----4-:R-:W-:Y:S02]  /*6f20*/  @!P0 HADD2.F32 R11, -RZ, R50.reuse.H1_H1 ;  /* 0x30000032ff0b8230 */ /* 0x110fe40000004100 */
[----:B------:R-:W-:Y:S02]  /*6f30*/  @!P0 HADD2.F32 R10, -RZ, R50.H0_H0 ;  /* 0x20000032ff0a8230 */ /* 0x000fe40000004100 */
[----:B------:R-:W-:Y:S02]  /*6f40*/  @!P0 HADD2.F32 R8, -RZ, R51.H1_H1 ;  /* 0x30000033ff088230 */ /* 0x000fe40000004100 */
        /* <DEDUP_REMOVED lines=8> */
[----:B------:R-:W-:Y:S02]  /*6fd0*/  @!P0 HADD2.F32 R4, -RZ, R5.H1_H1 ;  /* 0x30000005ff048230 */ /* 0x000fe40000004100 */
[----:B------:R-:W-:Y:S01]  /*6fe0*/  @!P0 FMUL.FTZ R0, R0, R17 ;  /* 0x0000001100008220 */ /* 0x000fe20000410000 */
[--C-:B------:R-:W-:Y:S02]  /*6ff0*/  @!P0 HADD2.F32 R5, -RZ, R6.reuse.H0_H0 ;  /* 0x20000006ff058230 */ /* 0x100fe40000004100 */
[----:B------:R-:W-:Y:S02]  /*7000*/  @!P0 HADD2.F32 R6, -RZ, R6.H1_H1 ;  /* 0x30000006ff068230 */ /* 0x000fe40000004100 */
[--C-:B------:R-:W-:Y:S02]  /*7010*/  @!P0 HADD2.F32 R12, -RZ, R7.reuse.H0_H0 ;  /* 0x20000007ff0c8230 */ /* 0x100fe40000004100 */
[----:B------:R-:W-:Y:S01]  /*7020*/  @!P0 FMUL.FTZ R5, R5, R10 ;  /* 0x0000000a05058220 */ /* 0x000fe20000410000 */
[----:B------:R-:W-:Y:S02]  /*7030*/  @!P0 HADD2.F32 R9, -RZ, R7.H1_H1 ;  /* 0x30000007ff098230 */ /* 0x000fe40000004100 */
[----:B------:R-:W-:Y:S01]  /*7040*/  @!P0 FMUL.FTZ R6, R6, R11 ;  /* 0x0000000b06068220 */ /* 0x000fe20000410000 */
[----:B------:R-:W-:Y:S01]  /*7050*/  @!P0 HADD2.F32 R7, -RZ, R51.H0_H0 ;  /* 0x20000033ff078230 */ /* 0x000fe20000004100 */
[----:B------:R-:W-:Y:S01]  /*7060*/  @!P0 MOV R11, R44 ;  /* 0x0000002c000b8202 */ /* 0x000fe20000000f00 */
[----:B-1----:R-:W-:Y:S02]  /*7070*/  @!P0 HADD2.F32 R15, -RZ, R48.H1_H1 ;  /* 0x30000030ff0f8230 */ /* 0x002fe40000004100 */
[----:B------:R-:W-:Y:S01]  /*7080*/  @!P0 FMUL.FTZ R8, R9, R8 ;  /* 0x0000000809088220 */ /* 0x000fe20000410000 */
[--C-:B------:R-:W-:Y:S02]  /*7090*/  @!P0 HADD2.F32 R14, -RZ, R49.reuse.H0_H0 ;  /* 0x20000031ff0e8230 */ /* 0x100fe40000004100 */
[----:B------:R-:W-:Y:S01]  /*70a0*/  @!P1 FADD.FTZ R7, -R7, -RZ ;  /* 0x800000ff07079221 */ /* 0x000fe20000010100 */
[----:B------:R-:W-:Y:S02]  /*70b0*/  @!P0 HADD2.F32 R13, -RZ, R49.H1_H1 ;  /* 0x30000031ff0d8230 */ /* 0x000fe40000004100 */
[----:B------:R-:W-:Y:S01]  /*70c0*/  @!P1 FADD.FTZ R15, -R15, -RZ ;  /* 0x800000ff0f0f9221 */ /* 0x000fe20000010100 */
[--C-:B--2---:R-:W-:Y:S02]  /*70d0*/  @!P0 HADD2.F32 R10, -RZ, R36.reuse.H0_H0 ;  /* 0x20000024ff0a8230 */ /* 0x104fe40000004100 */
[----:B------:R-:W-:Y:S01]  /*70e0*/  @!P1 FADD.FTZ R14, -R14, -RZ ;  /* 0x800000ff0e0e9221 */ /* 0x000fe20000010100 */
[--C-:B------:R-:W-:Y:S02]  /*70f0*/  @!P0 HADD2.F32 R9, -RZ, R11.reuse.H0_H0 ;  /* 0x2000000bff098230 */ /* 0x100fe40000004100 */
[----:B------:R-:W-:Y:S01]  /*7100*/  @!P1 FADD.FTZ R13, -R13, -RZ ;  /* 0x800000ff0d0d9221 */ /* 0x000fe20000010100 */
[----:B------:R-:W-:Y:S02]  /*7110*/  @!P0 HADD2.F32 R11, -RZ, R11.H1_H1 ;  /* 0x3000000bff0b8230 */ /* 0x000fe40000004100 */
[----:B------:R-:W-:Y:S01]  /*7120*/  @!P0 FMUL.FTZ R7, R12, R7 ;  /* 0x000000070c078220 */ /* 0x000fe20000410000 */
[----:B------:R-:W-:Y:S02]  /*7130*/  @!P0 HADD2.F32 R12, -RZ, R36.H1_H1 ;  /* 0x30000024ff0c8230 */ /* 0x000fe40000004100 */
[----:B------:R-:W-:Y:S01]  /*7140*/  @!P0 FMUL.FTZ R2, R2, R15 ;  /* 0x0000000f02028220 */ /* 0x000fe20000410000 */
[--C-:B------:R-:W-:Y:S02]  /*7150*/  @!P0 HADD2.F32 R15, -RZ, R37.reuse.H1_H1 ;  /* 0x30000025ff0f8230 */ /* 0x100fe40000004100 */
[----:B------:R-:W-:Y:S01]  /*7160*/  @!P0 FMUL.FTZ R3, R3, R14 ;  /* 0x0000000e03038220 */ /* 0x000fe20000410000 */
[--C-:B------:R-:W-:Y:S02]  /*7170*/  @!P0 HADD2.F32 R14, -RZ, R20.reuse.H0_H0 ;  /* 0x20000014ff0e8230 */ /* 0x100fe40000004100 */
[----:B------:R-:W-:Y:S01]  /*7180*/  @!P0 FMUL.FTZ R4, R4, R13 ;  /* 0x0000000d04048220 */ /* 0x000fe20000410000 */
[----:B------:R-:W-:Y:S02]  /*7190*/  @!P0 HADD2.F32 R13, -RZ, R37.H0_H0 ;  /* 0x20000025ff0d8230 */ /* 0x000fe40000004100 */
[----:B------:R-:W-:Y:S01]  /*71a0*/  @!P0 FFMA.FTZ R0, R9, R10, R0 ;  /* 0x0000000a09008223 */ /* 0x000fe20000010000 */
[----:B------:R-:W-:Y:S02]  /*71b0*/  @!P0 HADD2.F32 R9, -RZ, R20.H1_H1 ;  /* 0x30000014ff098230 */ /* 0x000fe40000004100 */
[----:B------:R-:W-:Y:S01]  /*71c0*/  @!P0 FFMA.FTZ R2, R11, R12, R2 ;  /* 0x0000000c0b028223 */ /* 0x000fe20000010002 */
[--C-:B------:R-:W-:Y:S02]  /*71d0*/  @!P0 HADD2.F32 R16, -RZ, R38.reuse.H0_H0 ;  /* 0x20000026ff108230 */ /* 0x100fe40000004100 */
[----:B------:R-:W-:Y:S01]  /*71e0*/  @!P0 FFMA.FTZ R3, R14, R13, R3 ;  /* 0x0000000d0e038223 */ /* 0x000fe20000010003 */
[--C-:B------:R-:W-:Y:S02]  /*71f0*/  @!P0 HADD2.F32 R10, -RZ, R21.reuse.H0_H0 ;  /* 0x20000015ff0a8230 */ /* 0x100fe40000004100 */
[----:B------:R-:W-:Y:S01]  /*7200*/  @!P0 FFMA.FTZ R4, R9, R15, R4 ;  /* 0x0000000f09048223 */ /* 0x000fe20000010004 */
[----:B------:R-:W-:Y:S01]  /*7210*/  @!P0 F2FP.F16.F32.PACK_AB R0, R2, R0 ;  /* 0x000000000200823e */ /* 0x000fe200000000ff */
[----:B------:R-:W-:Y:S02]  /*7220*/  @!P0 HADD2.F32 R17, -RZ, R38.H1_H1 ;  /* 0x30000026ff118230 */ /* 0x000fe40000004100 */
[----:B------:R-:W-:Y:S01]  /*7230*/  @!P0 HADD2.F32 R11, -RZ, R21.H1_H1 ;  /* 0x30000015ff0b8230 */ /* 0x000fe20000004100 */
[----:B------:R-:W-:Y:S01]  /*7240*/  @!P0 F2FP.F16.F32.PACK_AB R3, R4, R3 ;  /* 0x000000030403823e */ /* 0x000fe200000000ff */
[--C-:B------:R-:W-:Y:S01]  /*7250*/  @!P0 HADD2.F32 R18, -RZ, R39.reuse.H0_H0 ;  /* 0x20000027ff128230 */ /* 0x100fe20000004100 */
[----:B------:R-:W-:Y:S01]  /*7260*/  @!P0 MOV R44, R0 ;  /* 0x00000000002c8202 */ /* 0x000fe20000000f00 */
[--C-:B------:R-:W-:Y:S01]  /*7270*/  @!P0 HADD2.F32 R12, -RZ, R32.reuse.H0_H0 ;  /* 0x20000020ff0c8230 */ /* 0x100fe20000004100 */
[----:B------:R-:W-:Y:S01]  /*7280*/  @!P0 MOV R45, R3 ;  /* 0x00000003002d8202 */ /* 0x000fe20000000f00 */
[----:B------:R-:W-:Y:S02]  /*7290*/  @!P0 HADD2.F32 R19, -RZ, R39.H1_H1 ;  /* 0x30000027ff138230 */ /* 0x000fe40000004100 */
[----:B------:R-:W-:Y:S01]  /*72a0*/  @!P0 FFMA.FTZ R5, R10, R16, R5 ;  /* 0x000000100a058223 */ /* 0x000fe20000010005 */
[----:B------:R-:W-:Y:S02]  /*72b0*/  @!P0 HADD2.F32 R13, -RZ, R32.H1_H1 ;  /* 0x30000020ff0d8230 */ /* 0x000fe40000004100 */
        /* <DEDUP_REMOVED lines=8> */
.L_x_3294:
[----:B------:R-:W-:Y:S05]  /*7340*/  BSYNC.RECONVERGENT B0 ;  /* 0x0000000000007941 */ /* 0x000fea0003800200 */
.L_x_3293:
[----:B------:R-:W-:Y:S04]  /*7350*/  BSSY.RECONVERGENT B0, `(.L_x_3295) ;  /* 0x0000110000007945 */ /* 0x000fe80003800200 */
[----:B------:R-:W-:Y:S05]  /*7360*/  @!P5 BRA `(.L_x_3296) ;  /* 0x000000100038d947 */ /* 0x000fea0003800000 */
[----:B------:R-:W3:Y:S01]  /*7370*/  LDC.64 R2, c[0x0][0x4a8] ;  /* 0x00012a00ff027b82 */ /* 0x000ee20000000a00 */
[C---:B------:R-:W-:Y:S07]  /*7380*/  ISETP.GE.AND P0, PT, R24.reuse, R31, PT ;  /* 0x0000001f1800720c */ /* 0x040fee0003f06270 */
[----:B------:R-:W2:Y:S06]  /*7390*/  LDC.64 R20, c[0x0][0x3b8] ;  /* 0x0000ee00ff147b82 */ /* 0x000eac0000000a00 */
[----:B------:R-:W-:Y:S04]  /*73a0*/  @!P0 ISETP.GE.U32.AND P1, PT, R24, R33, PT ;  /* 0x000000211800820c */ /* 0x000fe80003f26070 */
[----:B----4-:R-:W-:Y:S02]  /*73b0*/  @!P0 SEL R7, R30, RZ, P1 ;  /* 0x000000ff1e078207 */ /* 0x010fe40000800000 */
[----:B------:R-:W-:Y:S02]  /*73c0*/  @!P0 SEL R9, R116, RZ, P1 ;  /* 0x000000ff74098207 */ /* 0x000fe40000800000 */
[----:B--2---:R-:W-:Y:S02]  /*73d0*/  LEA R34, P5, R20, R92, 0x6 ;  /* 0x0000005c14227211 */ /* 0x004fe400078a30ff */
[----:B---3--:R-:W-:Y:S02]  /*73e0*/  LEA R10, P2, R2, R26, 0x6 ;  /* 0x0000001a020a7211 */ /* 0x008fe400078430ff */
[----:B------:R-:W-:Y:S02]  /*73f0*/  LEA.HI.X R35, R20, R93, R21, 0x6, P5 ;  /* 0x0000005d14237211 */ /* 0x000fe400028f3415 */
[----:B------:R-:W-:Y:S02]  /*7400*/  LEA.HI.X R11, R2, R27, R3, 0x6, P2 ;  /* 0x0000001b020b7211 */ /* 0x000fe400010f3403 */
[----:B------:R-:W-:Y:S02]  /*7410*/  @!P0 IADD3 R7, P2, PT, R110, R7, RZ ;  /* 0x000000076e078210 */ /* 0x000fe40007f5e0ff */
[----:B------:R-:W-:Y:S01]  /*7420*/  @!P0 SEL R3, R33, R30, !P1 ;  /* 0x0000001e21038207 */ /* 0x000fe20004800000 */
[----:B------:R-:W2:Y:S01]  /*7430*/  LDG.E.128 R44, desc[UR6][R10.64] ;  /* 0x000000060a2c7981 */ /* 0x000ea2000c1e1d00 */
        /* <DEDUP_REMOVED lines=26> */
[--C-:B------:R-:W-:Y:S02]  /*75e0*/  @!P0 HADD2.F32 R16, -RZ, R41.reuse.H0_H0 ;  /* 0x20000029ff108230 */ /* 0x100fe40000004100 */
[----:B------:R-:W-:Y:S01]  /*75f0*/  @!P1 FADD.FTZ R13, -R13, -RZ ;  /* 0x800000ff0d0d9221 */ /* 0x000fe20000010100 */
[----:B------:R-:W-:Y:S02]  /*7600*/  @!P0 HADD2.F32 R15, -RZ, R41.H1_H1 ;  /* 0x30000029ff0f8230 */ /* 0x000fe40000004100 */
        /* <DEDUP_REMOVED lines=33> */
[--C-:B------:R-:W-:Y:S01]  /*7820*/  @!P0 HADD2.F32 R12, -RZ, R19.reuse.H0_H0 ;  /* 0x20000013ff0c8230 */ /* 0x100fe20000004100 */
[----:B------:R-:W-:Y:S01]  /*7830*/  @!P0 F2FP.F16.F32.PACK_AB R32, R2, R0 ;  /* 0x000000000220823e */ /* 0x000fe200000000ff */
[----:B------:R-:W-:Y:S02]  /*7840*/  @!P0 HADD2.F32 R16, -RZ, R38.H1_H1 ;  /* 0x30000026ff108230 */ /* 0x000fe40000004100 */
[----:B------:R-:W-:Y:S01]  /*7850*/  @!P0 FFMA.FTZ R4, R13, R14, R4 ;  /* 0x0000000e0d048223 */ /* 0x000fe20000010004 */
[----:B------:R-:W-:Y:S01]  /*7860*/  @!P0 HADD2.F32 R9, -RZ, R19.H1_H1 ;  /* 0x30000013ff098230 */ /* 0x000fe20000004100 */
[----:B------:R-:W-:Y:S01]  /*7870*/  @!P0 MOV R2, R47 ;  /* 0x0000002f00028202 */ /* 0x000fe20000000f00 */
[----:B------:R-:W-:Y:S01]  /*7880*/  @!P0 FFMA.FTZ R5, R12, R15, R5 ;  /* 0x0000000f0c058223 */ /* 0x000fe20000010005 */
[----:B------:R-:W-:Y:S02]  /*7890*/  @!P1 ISETP.GE.U32.AND P2, PT, R23, R33, PT ;  /* 0x000000211700920c */ /* 0x000fe40003f46070 */
[----:B------:R-:W-:Y:S01]  /*78a0*/  @!P0 MOV R44, R32 ;  /* 0x00000020002c8202 */ /* 0x000fe20000000f00 */
[--C-:B------:R-:W-:Y:S01]  /*78b0*/  @!P0 HADD2.F32 R0, -RZ, R2.reuse.H0_H0 ;  /* 0x20000002ff008230 */ /* 0x100fe20000004100 */
[----:B------:R-:W-:Y:S01]  /*78c0*/  @!P0 F2FP.F16.F32.PACK_AB R13, R4, R3 ;  /* 0x00000003040d823e */ /* 0x000fe200000000ff */
[----:B------:R-:W-:Y:S02]  /*78d0*/  @!P0 HADD2.F32 R3, -RZ, R2.H1_H1 ;  /* 0x30000002ff038230 */ /* 0x000fe40000004100 */
[----:B------:R-:W-:Y:S01]  /*78e0*/  @!P0 FFMA.FTZ R6, R9, R16, R6 ;  /* 0x0000001009068223 */ /* 0x000fe20000010006 */
[----:B------:R-:W-:Y:S01]  /*78f0*/  @!P1 SEL R9, R30, RZ, P2 ;  /* 0x000000ff1e099207 */ /* 0x000fe20001000000 */
[----:B------:R-:W-:Y:S01]  /*7900*/  @!P0 FFMA.FTZ R7, R0, R17, R7 ;  /* 0x0000001100078223 */ /* 0x000fe20000010007 */
[----:B------:R-:W-:Y:S01]  /*7910*/  @!P0 MOV R45, R13 ;  /* 0x0000000d002d8202 */ /* 0x000fe20000000f00 */
[----:B------:R-:W-:Y:S01]  /*7920*/  @!P0 FFMA.FTZ R8, R3, R18, R8 ;  /* 0x0000001203088223 */ /* 0x000fe20000010008 */
[----:B------:R-:W-:Y:S02]  /*7930*/  @!P1 SEL R13, R116, RZ, P2 ;  /* 0x000000ff740d9207 */ /* 0x000fe40001000000 */
[----:B------:R-:W-:Y:S02]  /*7940*/  @!P1 IADD3 R9, P6, PT, R110, R9, RZ ;  /* 0x000000096e099210 */ /* 0x000fe40007fde0ff */
[----:B------:R-:W-:Y:S02]  /*7950*/  @!P0 F2FP.F16.F32.PACK_AB R6, R6, R5 ;  /* 0x000000050606823e */ /* 0x000fe400000000ff */
[----:B------:R-:W-:Y:S02]  /*7960*/  @!P1 IADD3.X R0, PT, PT, R104, R13, RZ, P6, !PT ;  /* 0x0000000d68009210 */ /* 0x000fe400037fe4ff */
[----:B------:R-:W-:Y:S02]  /*7970*/  @!P0 F2FP.F16.F32.PACK_AB R7, R8, R7 ;  /* 0x000000070807823e */ /* 0x000fe400000000ff */
[C---:B------:R-:W-:Y:S02]  /*7980*/  @!P1 SHF.L.U64.HI R0, R9.reuse, 0x1, R0 ;  /* 0x0000000109009819 */ /* 0x040fe40000010200 */
[----:B------:R-:W-:Y:S02]  /*7990*/  @!P1 SHF.L.U32 R9, R9, 0x1, RZ ;  /* 0x0000000109099819 */ /* 0x000fe400000006ff */
[----:B------:R-:W-:Y:S02]  /*79a0*/  @!P0 MOV R46, R6 ;  /* 0x00000006002e8202 */ /* 0x000fe40000000f00 */
[----:B------:R-:W-:Y:S02]  /*79b0*/  @!P0 MOV R47, R7 ;  /* 0x00000007002f8202 */ /* 0x000fe40000000f00 */
[----:B------:R-:W-:Y:S02]  /*79c0*/  @!P1 IADD3 R48, P0, PT, R9, R96, RZ ;  /* 0x0000006009309210 */ /* 0x000fe40007f1e0ff */
[----:B------:R-:W-:Y:S01]  /*79d0*/  @!P1 SEL R3, R33, R30, !P2 ;  /* 0x0000001e21039207 */ /* 0x000fe20005000000 */
[----:B------:R2:W-:Y:S01]  /*79e0*/  STG.E.128 desc[UR6][R34.64], R44 ;  /* 0x0000002c22007986 */ /* 0x0005e2000c101d06 */
[C---:B------:R-:W-:Y:S02]  /*79f0*/  @!P1 IADD3.X R49, PT, PT, R0.reuse, R97, RZ, P0, !PT ;  /* 0x0000006100319210 */ /* 0x040fe400007fe4ff */
[----:B------:R-:W-:Y:S01]  /*7a00*/  @!P1 IADD3 R14, P0, PT, R9, R98, RZ ;  /* 0x00000062090e9210 */ /* 0x000fe20007f1e0ff */
[----:B------:R-:W-:Y:S03]  /*7a10*/  @!P1 IMAD.WIDE R4, R3, 0x2, R10 ;  /* 0x0000000203049825 */ /* 0x000fe600078e020a */
[----:B------:R-:W-:Y:S01]  /*7a20*/  @!P1 IADD3.X R15, PT, PT, R0, R99, RZ, P0, !PT ;  /* 0x00000063000f9210 */ /* 0x000fe200007fe4ff */
[----:B------:R-:W3:Y:S01]  /*7a30*/  @!P1 LDG.E.128 R48, desc[UR6][R48.64+0x80] ;  /* 0x0000800630309981 */ /* 0x000ee2000c1e1d00 */
[----:B------:R-:W-:Y:S07]  /*7a40*/  ISETP.GE.U32.OR P0, PT, R23, R33, P1 ;  /* 0x000000211700720c */ /* 0x000fee0000f06470 */
[----:B------:R-:W4:Y:S08]  /*7a50*/  @!P1 LDG.E.128 R4, desc[UR6][R4.64+0x80] ;  /* 0x0000800604049981 */ /* 0x000f30000c1e1d00 */
[----:B------:R-:W5:Y:S08]  /*7a60*/  LDG.E.128 R40, desc[UR6][R10.64+0x80] ;  /* 0x000080060a287981 */ /* 0x000f70000c1e1d00 */
[----:B------:R1:W2:Y:S01]  /*7a70*/  @!P1 LDG.E.128 R36, desc[UR6][R14.64+0x80] ;  /* 0x000080060e249981 */ /* 0x0002a2000c1e1d00 */
[--C-:B---3--:R-:W-:Y:S02]  /*7a80*/  @!P1 HADD2.F32 R17, -RZ, R48.reuse.H1_H1 ;  /* 0x30000030ff119230 */ /* 0x108fe40000004100 */
[----:B------:R-:W-:Y:S02]  /*7a90*/  @!P1 HADD2.F32 R19, -RZ, R48.H0_H0 ;  /* 0x20000030ff139230 */ /* 0x000fe40000004100 */
[--C-:B-1----:R-:W-:Y:S02]  /*7aa0*/  @!P1 HADD2.F32 R15, -RZ, R49.reuse.H1_H1 ;  /* 0x30000031ff0f9230 */ /* 0x102fe40000004100 */
[----:B------:R-:W-:Y:S01]  /*7ab0*/  @!P0 FADD.FTZ R17, -R17, -RZ ;  /* 0x800000ff11118221 */ /* 0x000fe20000010100 */
[----:B------:R-:W-:Y:S02]  /*7ac0*/  @!P1 HADD2.F32 R14, -RZ, R50.H0_H0 ;  /* 0x20000032ff0e9230 */ /* 0x000fe40000004100 */
[----:B------:R-:W-:Y:S01]  /*7ad0*/  @!P0 FADD.FTZ R19, -R19, -RZ ;  /* 0x800000ff13138221 */ /* 0x000fe20000010100 */
[--C-:B----4-:R-:W-:Y:S02]  /*7ae0*/  @!P1 HADD2.F32 R2, -RZ, R4.reuse.H1_H1 ;  /* 0x30000004ff029230 */ /* 0x110fe40000004100 */
[----:B------:R-:W-:Y:S01]  /*7af0*/  @!P0 FADD.FTZ R15, -R15, -RZ ;  /* 0x800000ff0f0f8221 */ /* 0x000fe20000010100 */
[----:B------:R-:W-:Y:S02]  /*7b00*/  @!P1 HADD2.F32 R16, -RZ, R49.H0_H0 ;  /* 0x20000031ff109230 */ /* 0x000fe40000004100 */
[----:B------:R-:W-:Y:S01]  /*7b10*/  @!P0 FADD.FTZ R14, -R14, -RZ ;  /* 0x800000ff0e0e8221 */ /* 0x000fe20000010100 */
[----:B------:R-:W-:Y:S02]  /*7b20*/  @!P1 HADD2.F32 R0, -RZ, R4.H0_H0 ;  /* 0x20000004ff009230 */ /* 0x000fe40000004100 */
[----:B------:R-:W-:Y:S01]  /*7b30*/  @!P1 FMUL.FTZ R2, R2, R17 ;  /* 0x0000001102029220 */ /* 0x000fe20000410000 */
[--C-:B------:R-:W-:Y:S02]  /*7b40*/  @!P1 HADD2.F32 R3, -RZ, R5.reuse.H0_H0 ;  /* 0x20000005ff039230 */ /* 0x100fe40000004100 */
[----:B------:R-:W-:Y:S01]  /*7b50*/  @!P0 FADD.FTZ R16, -R16, -RZ ;  /* 0x800000ff10108221 */ /* 0x000fe20000010100 */
[----:B------:R-:W-:Y:S01]  /*7b60*/  @!P1 HADD2.F32 R4, -RZ, R5.H1_H1 ;  /* 0x30000005ff049230 */ /* 0x000fe20000004100 */
[----:B-----5:R-:W-:Y:S01]  /*7b70*/  @!P1 MOV R17, R40 ;  /* 0x0000002800119202 */ /* 0x020fe20000000f00 */
        /* <DEDUP_REMOVED lines=26> */
[--C-:B------:R-:W-:Y:S01]  /*7d20*/  @!P1 HADD2.F32 R14, -RZ, R38.reuse.H0_H0 ;  /* 0x20000026ff0e9230 */ /* 0x100fe20000004100 */
[----:B------:R-:W-:Y:S01]  /*7d30*/  @!P1 MOV R18, R42 ;  /* 0x0000002a00129202 */ /* 0x000fe20000000f00 */
[----:B------:R-:W-:Y:S02]  /*7d40*/  @!P1 HADD2.F32 R15, -RZ, R38.H1_H1 ;  /* 0x30000026ff0f9230 */ /* 0x000fe40000004100 */
[----:B------:R-:W-:Y:S01]  /*7d50*/  @!P1 FMUL.FTZ R6, R6, R13 ;  /* 0x0000000d06069220 */ /* 0x000fe20000410000 */
[----:B------:R-:W-:Y:S02]  /*7d60*/  @!P1 HADD2.F32 R13, -RZ, R37.H1_H1 ;  /* 0x30000025ff0d9230 */ /* 0x000fe40000004100 */
[----:B------:R-:W-:Y:S01]  /*7d70*/  @!P1 FFMA.FTZ R3, R12, R9, R3 ;  /* 0x000000090c039223 */ /* 0x000fe20000010003 */
[----:B------:R-:W-:Y:S01]  /*7d80*/  @!P1 HADD2.F32 R9, -RZ, R19.H1_H1 ;  /* 0x30000013ff099230 */ /* 0x000fe20000004100 */
[----:B------:R-:W-:Y:S01]  /*7d90*/  @!P1 F2FP.F16.F32.PACK_AB R12, R2, R0 ;  /* 0x00000000020c923e */ /* 0x000fe200000000ff */
[--C-:B------:R-:W-:Y:S01]  /*7da0*/  @!P1 HADD2.F32 R0, -RZ, R18.reuse.H0_H0 ;  /* 0x20000012ff009230 */ /* 0x100fe20000004100 */
[----:B------:R-:W-:Y:S01]  /*7db0*/  @!P1 MOV R2, R43 ;  /* 0x0000002b00029202 */ /* 0x000fe20000000f00 */
[--C-:B------:R-:W-:Y:S02]  /*7dc0*/  @!P1 HADD2.F32 R16, -RZ, R39.reuse.H0_H0 ;  /* 0x20000027ff109230 */ /* 0x100fe40000004100 */
[----:B------:R-:W-:Y:S01]  /*7dd0*/  @!P1 FFMA.FTZ R4, R9, R13, R4 ;  /* 0x0000000d09049223 */ /* 0x000fe20000010004 */
[----:B------:R-:W-:Y:S02]  /*7de0*/  @!P1 HADD2.F32 R9, -RZ, R18.H1_H1 ;  /* 0x30000012ff099230 */ /* 0x000fe40000004100 */
[----:B------:R-:W-:Y:S01]  /*7df0*/  @!P1 FFMA.FTZ R5, R0, R14, R5 ;  /* 0x0000000e00059223 */ /* 0x000fe20000010005 */
[--C-:B------:R-:W-:Y:S01]  /*7e00*/  @!P1 HADD2.F32 R0, -RZ, R2.reuse.H0_H0 ;  /* 0x20000002ff009230 */ /* 0x100fe20000004100 */
[----:B------:R-:W-:Y:S01]  /*7e10*/  @!P1 MOV R40, R12 ;  /* 0x0000000c00289202 */ /* 0x000fe20000000f00 */
[----:B------:R-:W-:Y:S02]  /*7e20*/  @!P1 HADD2.F32 R17, -RZ, R39.H1_H1 ;  /* 0x30000027ff119230 */ /* 0x000fe40000004100 */
[----:B------:R-:W-:Y:S01]  /*7e30*/  @!P1 FFMA.FTZ R6, R9, R15, R6 ;  /* 0x0000000f09069223 */ /* 0x000fe20000010006 */
[----:B------:R-:W-:Y:S01]  /*7e40*/  @!P1 HADD2.F32 R13, -RZ, R2.H1_H1 ;  /* 0x30000002ff0d9230 */ /* 0x000fe20000004100 */
[----:B------:R-:W-:Y:S01]  /*7e50*/  @!P0 ISETP.GE.U32.AND P2, PT, R22, R33, PT ;  /* 0x000000211600820c */ /* 0x000fe20003f46070 */
[----:B------:R-:W-:Y:S02]  /*7e60*/  @!P1 FFMA.FTZ R7, R0, R16, R7 ;  /* 0x0000001000079223 */ /* 0x000fe40000010007 */
[----:B------:R-:W-:Y:S01]  /*7e70*/  @!P1 F2FP.F16.F32.PACK_AB R6, R6, R5 ;  /* 0x000000050606923e */ /* 0x000fe200000000ff */
[----:B------:R-:W-:Y:S01]  /*7e80*/  @!P1 FFMA.FTZ R8, R13, R17, R8 ;  /* 0x000000110d089223 */ /* 0x000fe20000010008 */
[----:B------:R-:W-:Y:S02]  /*7e90*/  @!P0 SEL R19, R30, RZ, P2 ;  /* 0x000000ff1e138207 */ /* 0x000fe40001000000 */
        /* <DEDUP_REMOVED lines=16> */
[----:B------:R-:W2:Y:S03]  /*7fa0*/  LDG.E.128 R44, desc[UR6][R10.64+0x100] ;  /* 0x000100060a2c7981 */ /* 0x000ea6000c1e1d00 */
[----:B------:R-:W-:Y:S02]  /*7fb0*/  @!P0 IADD3.X R15, PT, PT, R0, R99, RZ, P1, !PT ;  /* 0x00000063000f8210 */ /* 0x000fe40000ffe4ff */
[----:B------:R-:W-:Y:S03]  /*7fc0*/  ISETP.GE.U32.OR P1, PT, R22, R33, P0 ;  /* 0x000000211600720c */ /* 0x000fe60000726470 */
[----:B------:R-:W4:Y:S08]  /*7fd0*/  @!P0 LDG.E.128 R48, desc[UR6][R48.64+0x100] ;  /* 0x0001000630308981 */ /* 0x000f30000c1e1d00 */
[----:B------:R-:W5:Y:S08]  /*7fe0*/  @!P0 LDG.E.128 R4, desc[UR6][R4.64+0x100] ;  /* 0x0001000604048981 */ /* 0x000f70000c1e1d00 */
[----:B------:R1:W3:Y:S01]  /*7ff0*/  @!P0 LDG.E.128 R36, desc[UR6][R14.64+0x100] ;  /* 0x000100060e248981 */ /* 0x0002e2000c1e1d00 */
[----:B--2---:R-:W-:Y:S02]  /*8000*/  @!P0 MOV R20, R45 ;  /* 0x0000002d00148202 */ /* 0x004fe40000000f00 */
        /* <DEDUP_REMOVED lines=29> */
[--C-:B---3--:R-:W-:Y:S02]  /*81e0*/  @!P0 HADD2.F32 R10, -RZ, R36.reuse.H0_H0 ;  /* 0x20000024ff0a8230 */ /* 0x108fe40000004100 */
        /* <DEDUP_REMOVED lines=38> */
.L_x_3296:
[----:B------:R-:W-:Y:S05]  /*8450*/  BSYNC.RECONVERGENT B0 ;  /* 0x0000000000007941 */ /* 0x000fea0003800200 */
.L_x_3295:
[----:B------:R-:W-:Y:S04]  /*8460*/  BSSY.RECONVERGENT B0, `(.L_x_3297) ;  /* 0x0000113000007945 */ /* 0x000fe80003800200 */
[----:B------:R-:W-:Y:S05]  /*8470*/  @!P4 BRA `(.L_x_3298) ;  /* 0x000000100044c947 */ /* 0x000fea0003800000 */
[----:B----4-:R-:W4:Y:S01]  /*8480*/  LDC.64 R10, c[0x0][0x4a8] ;  /* 0x00012a00ff0a7b82 */ /* 0x010f220000000a00 */
[C---:B------:R-:W-:Y:S11]  /*8490*/  ISETP.GE.AND P0, PT, R24.reuse, R31, PT ;  /* 0x0000001f1800720c */ /* 0x040ff60003f06270 */
[----:B------:R-:W-:Y:S02]  /*84a0*/  @!UPT UIADD3 URZ, UPT, UPT, URZ, URZ, URZ ;  /* 0x000000fffffff290 */ /* 0x000fe4000fffe0ff */
[----:B------:R-:W-:Y:S04]  /*84b0*/  @!P0 ISETP.GE.U32.AND P1, PT, R24, R33, PT ;  /* 0x000000211800820c */ /* 0x000fe80003f26070 */
[----:B------:R-:W-:Y:S02]  /*84c0*/  @!P0 SEL R7, R30, RZ, P1 ;  /* 0x000000ff1e078207 */ /* 0x000fe40000800000 */
[----:B------:R-:W-:Y:S02]  /*84d0*/  @!P0 SEL R9, R116, RZ, P1 ;  /* 0x000000ff74098207 */ /* 0x000fe40000800000 */
[----:B------:R-:W-:Y:S01]  /*84e0*/  @!P0 IADD3 R7, P2, PT, R112, R7, RZ ;  /* 0x0000000770078210 */ /* 0x000fe20007f5e0ff */
[----:B----4-:R-:W-:Y:S02]  /*84f0*/  IMAD R3, R11, 0x60, RZ ;  /* 0x000000600b037824 */ /* 0x010fe400078e02ff */
[----:B------:R-:W-:Y:S01]  /*8500*/  IMAD.WIDE.U32 R10, R10, 0x60, R26 ;  /* 0x000000600a0a7825 */ /* 0x000fe200078e001a */
[----:B------:R-:W-:Y:S02]  /*8510*/  @!P0 IADD3.X R0, PT, PT, R102, R9, RZ, P2, !PT ;  /* 0x0000000966008210 */ /* 0x000fe400017fe4ff */
[----:B------:R-:W-:Y:S02]  /*8520*/  @!P0 SHF.L.U32 R9, R7, 0x1, RZ ;  /* 0x0000000107098819 */ /* 0x000fe400000006ff */
[----:B------:R-:W-:Y:S02]  /*8530*/  IADD3 R11, PT, PT, R11, R3, RZ ;  /* 0x000000030b0b7210 */ /* 0x000fe40007ffe0ff */
[----:B------:R-:W-:Y:S02]  /*8540*/  @!P0 SEL R3, R33, R30, !P1 ;  /* 0x0000001e21038207 */ /* 0x000fe40004800000 */
[----:B------:R-:W-:Y:S01]  /*8550*/  @!P0 SHF.L.U64.HI R0, R7, 0x1, R0 ;  /* 0x0000000107008819 */ /* 0x000fe20000010200 */
[----:B--23--:R-:W2:Y:S01]  /*8560*/  LDG.E.128 R44, desc[UR6][R10.64] ;  /* 0x000000060a2c7981 */ /* 0x00cea2000c1e1d00 */
        /* <DEDUP_REMOVED lines=9> */
[----:B--2---:R-:W-:Y:S01]  /*8600*/  @!P0 MOV R34, R46 ;  /* 0x0000002e00228202 */ /* 0x004fe20000000f00 */
[--C-:B---3--:R-:W-:Y:S02]  /*8610*/  @!P0 HADD2.F32 R0, -RZ, R4.reuse.H0_H0 ;  /* 0x20000004ff008230 */ /* 0x108fe40000004100 */
[----:B------:R-:W-:Y:S02]  /*8620*/  @!P0 HADD2.F32 R2, -RZ, R4.H1_H1 ;  /* 0x30000004ff028230 */ /* 0x000fe40000004100 */
[--C-:B------:R-:W-:Y:S02]  /*8630*/  @!P0 HADD2.F32 R3, -RZ, R5.reuse.H0_H0 ;  /* 0x20000005ff038230 */ /* 0x100fe40000004100 */
[----:B------:R-:W-:Y:S02]  /*8640*/  @!P0 HADD2.F32 R4, -RZ, R5.H1_H1 ;  /* 0x30000005ff048230 */ /* 0x000fe40000004100 */
[----:B----4-:R-:W-:Y:S02]  /*8650*/  @!P0 HADD2.F32 R13, -RZ, R42.H1_H1 ;  /* 0x3000002aff0d8230 */ /* 0x010fe40000004100 */
[----:B------:R-:W-:Y:S02]  /*8660*/  @!P0 HADD2.F32 R17, -RZ, R40.H1_H1 ;  /* 0x30000028ff118230 */ /* 0x000fe40000004100 */
[--C-:B------:R-:W-:Y:S02]  /*8670*/  @!P0 HADD2.F32 R5, -RZ, R6.reuse.H0_H0 ;  /* 0x20000006ff058230 */ /* 0x100fe40000004100 */
[----:B------:R-:W-:Y:S01]  /*8680*/  @!P1 FADD.FTZ R13, -R13, -RZ ;  /* 0x800000ff0d0d9221 */ /* 0x000fe20000010100 */
[----:B------:R-:W-:Y:S02]  /*8690*/  @!P0 HADD2.F32 R6, -RZ, R6.H1_H1 ;  /* 0x30000006ff068230 */ /* 0x000fe40000004100 */
[----:B------:R-:W-:Y:S01]  /*86a0*/  @!P1 FADD.FTZ R17, -R17, -RZ ;  /* 0x800000ff11119221 */ /* 0x000fe20000010100 */
[--C-:B------:R-:W-:Y:S02]  /*86b0*/  @!P0 HADD2.F32 R12, -RZ, R7.reuse.H0_H0 ;  /* 0x20000007ff0c8230 */ /* 0x100fe40000004100 */
[----:B------:R-:W-:Y:S02]  /*86c0*/  @!P0 HADD2.F32 R9, -RZ, R7.H1_H1 ;  /* 0x30000007ff098230 */ /* 0x000fe40000004100 */
[----:B------:R-:W-:Y:S01]  /*86d0*/  @!P0 FMUL.FTZ R6, R6, R13 ;  /* 0x0000000d06068220 */ /* 0x000fe20000410000 */
[--C-:B------:R-:W-:Y:S01]  /*86e0*/  @!P0 HADD2.F32 R7, -RZ, R43.reuse.H0_H0 ;  /* 0x2000002bff078230 */ /* 0x100fe20000004100 */
[----:B------:R-:W-:Y:S01]  /*86f0*/  @!P0 MOV R13, R44 ;  /* 0x0000002c000d8202 */ /* 0x000fe20000000f00 */
[----:B------:R-:W-:Y:S02]  /*8700*/  @!P0 HADD2.F32 R8, -RZ, R43.H1_H1 ;  /* 0x3000002bff088230 */ /* 0x000fe40000004100 */
[----:B------:R-:W-:Y:S01]  /*8710*/  @!P0 FMUL.FTZ R2, R2, R17 ;  /* 0x0000001102028220 */ /* 0x000fe20000410000 */
[--C-:B-----5:R-:W-:Y:S02]  /*8720*/  @!P0 HADD2.F32 R15, -RZ, R41.reuse.H1_H1 ;  /* 0x30000029ff0f8230 */ /* 0x120fe40000004100 */
[----:B------:R-:W-:Y:S01]  /*8730*/  @!P1 FADD.FTZ R7, -R7, -RZ ;  /* 0x800000ff07079221 */ /* 0x000fe20000010100 */
[----:B------:R-:W-:Y:S02]  /*8740*/  @!P0 HADD2.F32 R14, -RZ, R42.H0_H0 ;  /* 0x2000002aff0e8230 */ /* 0x000fe40000004100 */
[----:B------:R-:W-:Y:S01]  /*8750*/  @!P1 FADD.FTZ R8, -R8, -RZ ;  /* 0x800000ff08089221 */ /* 0x000fe20000010100 */
[----:B------:R-:W-:Y:S02]  /*8760*/  @!P0 HADD2.F32 R19, -RZ, R40.H0_H0 ;  /* 0x20000028ff138230 */ /* 0x000fe40000004100 */
[----:B------:R-:W-:Y:S01]  /*8770*/  @!P1 FADD.FTZ R15, -R15, -RZ ;  /* 0x800000ff0f0f9221 */ /* 0x000fe20000010100 */
[----:B------:R-:W-:Y:S02]  /*8780*/  @!P0 HADD2.F32 R16, -RZ, R41.H0_H0 ;  /* 0x20000029ff108230 */ /* 0x000fe40000004100 */
[----:B------:R-:W-:Y:S01]  /*8790*/  @!P1 FADD.FTZ R14, -R14, -RZ ;  /* 0x800000ff0e0e9221 */ /* 0x000fe20000010100 */
[----:B------:R-:W-:Y:S02]  /*87a0*/  @!P0 HADD2.F32 R18, -RZ, R37.H1_H1 ;  /* 0x30000025ff128230 */ /* 0x000fe40000004100 */
[----:B------:R-:W-:Y:S01]  /*87b0*/  @!P1 FADD.FTZ R19, -R19, -RZ ;  /* 0x800000ff13139221 */ /* 0x000fe20000010100 */
[----:B------:R-:W-:Y:S02]  /*87c0*/  @!P0 HADD2.F32 R20, -RZ, R38.H1_H1 ;  /* 0x30000026ff148230 */ /* 0x000fe40000004100 */
[----:B------:R-:W-:Y:S01]  /*87d0*/  @!P1 FADD.FTZ R16, -R16, -RZ ;  /* 0x800000ff10109221 */ /* 0x000fe20000010100 */
[--C-:B------:R-:W-:Y:S01]  /*87e0*/  @!P0 HADD2.F32 R21, -RZ, R39.reuse.H0_H0 ;  /* 0x20000027ff158230 */ /* 0x100fe20000004100 */
[----:B------:R-:W-:Y:S01]  /*87f0*/  @!P0 MOV R17, R45 ;  /* 0x0000002d00118202 */ /* 0x000fe20000000f00 */
[----:B------:R-:W-:Y:S02]  /*8800*/  @!P0 HADD2.F32 R32, -RZ, R39.H1_H1 ;  /* 0x30000027ff208230 */ /* 0x000fe40000004100 */
[----:B------:R-:W-:Y:S01]  /*8810*/  @!P0 FMUL.FTZ R7, R12, R7 ;  /* 0x000000070c078220 */ /* 0x000fe20000410000 */
[--C-:B------:R-:W-:Y:S02]  /*8820*/  @!P0 HADD2.F32 R12, -RZ, R36.reuse.H0_H0 ;  /* 0x20000024ff0c8230 */ /* 0x100fe40000004100 */
[----:B------:R-:W-:Y:S01]  /*8830*/  @!P0 FMUL.FTZ R8, R9, R8 ;  /* 0x0000000809088220 */ /* 0x000fe20000410000 */
[----:B------:R-:W-:Y:S02]  /*8840*/  @!P0 HADD2.F32 R9, -RZ, R13.H0_H0 ;  /* 0x2000000dff098230 */ /* 0x000fe40000004100 */
[----:B------:R-:W-:Y:S01]  /*8850*/  @!P0 FMUL.FTZ R4, R4, R15 ;  /* 0x0000000f04048220 */ /* 0x000fe20000410000 */
[----:B------:R-:W-:Y:S02]  /*8860*/  @!P0 HADD2.F32 R15, -RZ, R37.H0_H0 ;  /* 0x20000025ff0f8230 */ /* 0x000fe40000004100 */
[----:B------:R-:W-:Y:S01]  /*8870*/  @!P0 FMUL.FTZ R5, R5, R14 ;  /* 0x0000000e05058220 */ /* 0x000fe20000410000 */
[----:B------:R-:W-:Y:S01]  /*8880*/  @!P0 HADD2.F32 R14, -RZ, R36.H1_H1 ;  /* 0x30000024ff0e8230 */ /* 0x000fe20000004100 */
[----:B------:R-:W-:Y:S01]  /*8890*/  ISETP.GE.AND P1, PT, R23, R31, PT ;  /* 0x0000001f1700720c */ /* 0x000fe20003f26270 */
[----:B------:R-:W-:Y:S02]  /*88a0*/  @!P0 HADD2.F32 R13, -RZ, R13.H1_H1 ;  /* 0x3000000dff0d8230 */ /* 0x000fe40000004100 */
[----:B------:R-:W-:Y:S01]  /*88b0*/  @!P0 FMUL.FTZ R0, R0, R19 ;  /* 0x0000001300008220 */ /* 0x000fe20000410000 */
[----:B------:R-:W-:Y:S02]  /*88c0*/  @!P0 HADD2.F32 R19, -RZ, R38.H0_H0 ;  /* 0x20000026ff138230 */ /* 0x000fe40000004100 */
[----:B------:R-:W-:Y:S01]  /*88d0*/  @!P0 FMUL.FTZ R3, R3, R16 ;  /* 0x0000001003038220 */ /* 0x000fe20000410000 */
[--C-:B------:R-:W-:Y:S01]  /*88e0*/  @!P0 HADD2.F32 R16, -RZ, R17.reuse.H0_H0 ;  /* 0x20000011ff108230 */ /* 0x100fe20000004100 */
[----:B------:R-:W2:Y:S01]  /*88f0*/  LDC.64 R36, c[0x0][0x3b8] ;  /* 0x0000ee00ff247b82 */ /* 0x000ea20000000a00 */
[----:B------:R-:W-:Y:S02]  /*8900*/  @!P0 HADD2.F32 R17, -RZ, R17.H1_H1 ;  /* 0x30000011ff118230 */ /* 0x000fe40000004100 */
[----:B------:R-:W-:Y:S01]  /*8910*/  @!P0 FFMA.FTZ R0, R9, R12, R0 ;  /* 0x0000000c09008223 */ /* 0x000fe20000010000 */
[--C-:B------:R-:W-:Y:S02]  /*8920*/  @!P0 HADD2.F32 R12, -RZ, R34.reuse.H0_H0 ;  /* 0x20000022ff0c8230 */ /* 0x100fe40000004100 */
[----:B------:R-:W-:Y:S01]  /*8930*/  @!P0 FFMA.FTZ R2, R13, R14, R2 ;  /* 0x0000000e0d028223 */ /* 0x000fe20000010002 */
[----:B------:R-:W-:Y:S02]  /*8940*/  @!P0 HADD2.F32 R9, -RZ, R34.H1_H1 ;  /* 0x30000022ff098230 */ /* 0x000fe40000004100 */
[----:B------:R-:W-:Y:S01]  /*8950*/  @!P0 FFMA.FTZ R3, R16, R15, R3 ;  /* 0x0000000f10038223 */ /* 0x000fe20000010003 */
[----:B------:R-:W-:Y:S01]  /*8960*/  @!P0 FFMA.FTZ R4, R17, R18, R4 ;  /* 0x0000001211048223 */ /* 0x000fe20000010004 */
[----:B------:R-:W-:Y:S01]  /*8970*/  @!P0 MOV R13, R47 ;  /* 0x0000002f000d8202 */ /* 0x000fe20000000f00 */
[----:B------:R-:W-:Y:S01]  /*8980*/  @!P0 FFMA.FTZ R5, R12, R19, R5 ;  /* 0x000000130c058223 */ /* 0x000fe20000010005 */
[----:B------:R-:W-:Y:S01]  /*8990*/  @!P0 F2FP.F16.F32.PACK_AB R2, R2, R0 ;  /* 0x000000000202823e */ /* 0x000fe200000000ff */
[----:B------:R-:W-:Y:S01]  /*89a0*/  @!P0 FFMA.FTZ R6, R9, R20, R6 ;  /* 0x0000001409068223 */ /* 0x000fe20000010006 */
[----:B------:R-:W-:Y:S01]  /*89b0*/  @!P0 F2FP.F16.F32.PACK_AB R15, R4, R3 ;  /* 0x00000003040f823e */ /* 0x000fe200000000ff */
[--C-:B------:R-:W-:Y:S01]  /*89c0*/  @!P0 HADD2.F32 R0, -RZ, R13.reuse.H0_H0 ;  /* 0x2000000dff008230 */ /* 0x100fe20000004100 */
[----:B------:R-:W-:Y:S01]  /*89d0*/  @!P1 ISETP.GE.U32.AND P2, PT, R23, R33, PT ;  /* 0x000000211700920c */ /* 0x000fe20003f46070 */
[----:B------:R-:W-:Y:S01]  /*89e0*/  @!P0 HADD2.F32 R3, -RZ, R13.H1_H1 ;  /* 0x3000000dff038230 */ /* 0x000fe20000004100 */
[----:B------:R-:W-:Y:S02]  /*89f0*/  @!P0 MOV R45, R15 ;  /* 0x0000000f002d8202 */ /* 0x000fe40000000f00 */
[----:B------:R-:W-:Y:S01]  /*8a00*/  @!P1 SEL R15, R30, RZ, P2 ;  /* 0x000000ff1e0f9207 */ /* 0x000fe20001000000 */
[----:B------:R-:W-:Y:S01]  /*8a10*/  @!P0 FFMA.FTZ R7, R0, R21, R7 ;  /* 0x0000001500078223 */ /* 0x000fe20000010007 */
[----:B------:R-:W-:Y:S01]  /*8a20*/  @!P0 FFMA.FTZ R8, R3, R32, R8 ;  /* 0x0000002003088223 */ /* 0x000fe20000010008 */
[----:B------:R-:W-:Y:S02]  /*8a30*/  @!P1 SEL R3, R116, RZ, P2 ;  /* 0x000000ff74039207 */ /* 0x000fe40001000000 */
[----:B------:R-:W-:Y:S01]  /*8a40*/  @!P1 IADD3 R15, P4, PT, R112, R15, RZ ;  /* 0x0000000f700f9210 */ /* 0x000fe20007f9e0ff */
[----:B--2---:R-:W-:Y:S01]  /*8a50*/  IMAD.WIDE.U32 R34, R36, 0x60, R92 ;  /* 0x0000006024227825 */ /* 0x004fe200078e005c */
[----:B------:R-:W-:Y:S02]  /*8a60*/  @!P0 F2FP.F16.F32.PACK_AB R6, R6, R5 ;  /* 0x000000050606823e */ /* 0x000fe400000000ff */
[----:B------:R-:W-:Y:S01]  /*8a70*/  @!P1 IADD3.X R0, PT, PT, R102, R3, RZ, P4, !PT ;  /* 0x0000000366009210 */ /* 0x000fe200027fe4ff */
[----:B------:R-:W-:Y:S01]  /*8a80*/  IMAD R37, R37, 0x60, RZ ;  /* 0x0000006025257824 */ /* 0x000fe200078e02ff */
[----:B------:R-:W-:Y:S02]  /*8a90*/  @!P0 F2FP.F16.F32.PACK_AB R7, R8, R7 ;  /* 0x000000070807823e */ /* 0x000fe400000000ff */
[C---:B------:R-:W-:Y:S02]  /*8aa0*/  @!P1 SHF.L.U64.HI R0, R15.reuse, 0x1, R0 ;  /* 0x000000010f009819 */ /* 0x040fe40000010200 */
[----:B------:R-:W-:Y:S02]  /*8ab0*/  @!P1 SHF.L.U32 R15, R15, 0x1, RZ ;  /* 0x000000010f0f9819 */ /* 0x000fe400000006ff */
[----:B------:R-:W-:Y:S02]  /*8ac0*/  @!P0 MOV R44, R2 ;  /* 0x00000002002c8202 */ /* 0x000fe40000000f00 */
[----:B------:R-:W-:Y:S02]  /*8ad0*/  IADD3 R35, PT, PT, R35, R37, RZ ;  /* 0x0000002523237210 */ /* 0x000fe40007ffe0ff */
[----:B------:R-:W-:Y:S02]  /*8ae0*/  @!P0 MOV R46, R6 ;  /* 0x00000006002e8202 */ /* 0x000fe40000000f00 */
[----:B------:R-:W-:Y:S02]  /*8af0*/  @!P0 MOV R47, R7 ;  /* 0x00000007002f8202 */ /* 0x000fe40000000f00 */
[----:B------:R-:W-:Y:S02]  /*8b00*/  @!P1 IADD3 R48, P0, PT, R15, R96, RZ ;  /* 0x000000600f309210 */ /* 0x000fe40007f1e0ff */
[----:B------:R-:W-:Y:S01]  /*8b10*/  @!P1 SEL R3, R33, R30, !P2 ;  /* 0x0000001e21039207 */ /* 0x000fe20005000000 */
[----:B------:R2:W-:Y:S01]  /*8b20*/  STG.E.128 desc[UR6][R34.64], R44 ;  /* 0x0000002c22007986 */ /* 0x0005e2000c101d06 */
[C---:B------:R-:W-:Y:S02]  /*8b30*/  @!P1 IADD3.X R49, PT, PT, R0.reuse, R97, RZ, P0, !PT ;  /* 0x0000006100319210 */ /* 0x040fe400007fe4ff */
[----:B------:R-:W-:Y:S01]  /*8b40*/  @!P1 IADD3 R14, P0, PT, R15, R98, RZ ;  /* 0x000000620f0e9210 */ /* 0x000fe20007f1e0ff */
[----:B------:R-:W-:Y:S01]  /*8b50*/  @!P1 IMAD.WIDE R4, R3, 0x2, R10 ;  /* 0x0000000203049825 */ /* 0x000fe200078e020a */
[----:B------:R-:W-:Y:S02]  /*8b60*/  ISETP.GE.U32.OR P2, PT, R23, R33, P1 ;  /* 0x000000211700720c */ /* 0x000fe40000f46470 */
[----:B------:R-:W-:Y:S01]  /*8b70*/  @!P1 IADD3.X R15, PT, PT, R0, R99, RZ, P0, !PT ;  /* 0x00000063000f9210 */ /* 0x000fe200007fe4ff */
[----:B------:R-:W3:Y:S01]  /*8b80*/  @!P1 LDG.E.128 R48, desc[UR6][R48.64+0x80] ;  /* 0x0000800630309981 */ /* 0x000ee2000c1e1d00 */
[----:B------:R-:W-:Y:S07]  /*8b90*/  ISETP.GE.AND P0, PT, R22, R31, PT ;  /* 0x0000001f1600720c */ /* 0x000fee0003f06270 */
[----:B------:R-:W4:Y:S08]  /*8ba0*/  @!P1 LDG.E.128 R4, desc[UR6][R4.64+0x80] ;  /* 0x0000800604049981 */ /* 0x000f30000c1e1d00 */
[----:B------:R-:W5:Y:S08]  /*8bb0*/  LDG.E.128 R40, desc[UR6][R10.64+0x80] ;  /* 0x000080060a287981 */ /* 0x000f70000c1e1d00 */
[----:B------:R3:W2:Y:S02]  /*8bc0*/  @!P1 LDG.E.128 R36, desc[UR6][R14.64+0x80] ;  /* 0x000080060e249981 */ /* 0x0006a4000c1e1d00 */
[--C-:B---3--:R-:W-:Y:S02]  /*8bd0*/  @!P1 HADD2.F32 R15, -RZ, R49.reuse.H1_H1 ;  /* 0x30000031ff0f9230 */ /* 0x108fe40000004100 */
[--C-:B------:R-:W-:Y:S02]  /*8be0*/  @!P1 HADD2.F32 R14, -RZ, R50.reuse.H0_H0 ;  /* 0x20000032ff0e9230 */ /* 0x100fe40000004100 */
[----:B------:R-:W-:Y:S02]  /*8bf0*/  @!P1 HADD2.F32 R13, -RZ, R50.H1_H1 ;  /* 0x30000032ff0d9230 */ /* 0x000fe40000004100 */
[----:B------:R-:W-:Y:S01]  /*8c00*/  @!P2 FADD.FTZ R15, -R15, -RZ ;  /* 0x800000ff0f0fa221 */ /* 0x000fe20000010100 */
[----:B------:R-:W-:Y:S02]  /*8c10*/  @!P1 HADD2.F32 R16, -RZ, R49.H0_H0 ;  /* 0x20000031ff109230 */ /* 0x000fe40000004100 */
[----:B------:R-:W-:Y:S01]  /*8c20*/  @!P2 FADD.FTZ R14, -R14, -RZ ;  /* 0x800000ff0e0ea221 */ /* 0x000fe20000010100 */
[--C-:B----4-:R-:W-:Y:S02]  /*8c30*/  @!P1 HADD2.F32 R0, -RZ, R4.reuse.H0_H0 ;  /* 0x20000004ff009230 */ /* 0x110fe40000004100 */
[----:B------:R-:W-:Y:S01]  /*8c40*/  @!P2 FADD.FTZ R13, -R13, -RZ ;  /* 0x800000ff0d0da221 */ /* 0x000fe20000010100 */
[----:B------:R-:W-:Y:S02]  /*8c50*/  @!P1 HADD2.F32 R2, -RZ, R4.H1_H1 ;  /* 0x30000004ff029230 */ /* 0x000fe40000004100 */
[----:B------:R-:W-:Y:S01]  /*8c60*/  @!P2 FADD.FTZ R16, -R16, -RZ ;  /* 0x800000ff1010a221 */ /* 0x000fe20000010100 */
[--C-:B------:R-:W-:Y:S02]  /*8c70*/  @!P1 HADD2.F32 R4, -RZ, R5.reuse.H1_H1 ;  /* 0x30000005ff049230 */ /* 0x100fe40000004100 */
[----:B------:R-:W-:Y:S02]  /*8c80*/  @!P1 HADD2.F32 R3, -RZ, R5.H0_H0 ;  /* 0x20000005ff039230 */ /* 0x000fe40000004100 */
[----:B------:R-:W-:Y:S02]  /*8c90*/  @!P1 HADD2.F32 R19, -RZ, R48.H0_H0 ;  /* 0x20000030ff139230 */ /* 0x000fe40000004100 */
[----:B------:R-:W-:Y:S01]  /*8ca0*/  @!P1 FMUL.FTZ R4, R4, R15 ;  /* 0x0000000f04049220 */ /* 0x000fe20000410000 */
[----:B------:R-:W-:Y:S01]  /*8cb0*/  @!P1 HADD2.F32 R5, -RZ, R6.H0_H0 ;  /* 0x20000006ff059230 */ /* 0x000fe20000004100 */
[----:B-----5:R-:W-:Y:S01]  /*8cc0*/  @!P1 MOV R15, R40 ;  /* 0x00000028000f9202 */ /* 0x020fe20000000f00 */
[----:B------:R-:W-:Y:S02]  /*8cd0*/  @!P1 HADD2.F32 R17, -RZ, R48.H1_H1 ;  /* 0x30000030ff119230 */ /* 0x000fe40000004100 */
[----:B------:R-:W-:Y:S01]  /*8ce0*/  @!P1 FMUL.FTZ R3, R3, R16 ;  /* 0x0000001003039220 */ /* 0x000fe20000410000 */
[----:B------:R-:W-:Y:S02]  /*8cf0*/  @!P1 HADD2.F32 R6, -RZ, R6.H1_H1 ;  /* 0x30000006ff069230 */ /* 0x000fe40000004100 */
[----:B------:R-:W-:Y:S01]  /*8d00*/  @!P1 FMUL.FTZ R5, R5, R14 ;  /* 0x0000000e05059220 */ /* 0x000fe20000410000 */
[--C-:B------:R-:W-:Y:S02]  /*8d10*/  @!P1 HADD2.F32 R12, -RZ, R7.reuse.H0_H0 ;  /* 0x20000007ff0c9230 */ /* 0x100fe40000004100 */
[----:B------:R-:W-:Y:S01]  /*8d20*/  @!P2 FADD.FTZ R17, -R17, -RZ ;  /* 0x800000ff1111a221 */ /* 0x000fe20000010100 */
[----:B------:R-:W-:Y:S02]  /*8d30*/  @!P1 HADD2.F32 R9, -RZ, R7.H1_H1 ;  /* 0x30000007ff099230 */ /* 0x000fe40000004100 */
[----:B------:R-:W-:Y:S01]  /*8d40*/  @!P1 FMUL.FTZ R6, R6, R13 ;  /* 0x0000000d06069220 */ /* 0x000fe20000410000 */
[--C-:B------:R-:W-:Y:S01]  /*8d50*/  @!P1 HADD2.F32 R7, -RZ, R51.reuse.H0_H0 ;  /* 0x20000033ff079230 */ /* 0x100fe20000004100 */
[----:B------:R-:W-:Y:S01]  /*8d60*/  @!P1 MOV R18, R41 ;  /* 0x0000002900129202 */ /* 0x000fe20000000f00 */
[----:B------:R-:W-:Y:S02]  /*8d70*/  @!P1 HADD2.F32 R8, -RZ, R51.H1_H1 ;  /* 0x30000033ff089230 */ /* 0x000fe40000004100 */
[----:B------:R-:W-:Y:S01]  /*8d80*/  @!P2 FADD.FTZ R19, -R19, -RZ ;  /* 0x800000ff1313a221 */ /* 0x000fe20000010100 */
[--C-:B--2---:R-:W-:Y:S02]  /*8d90*/  @!P1 HADD2.F32 R14, -RZ, R36.reuse.H0_H0 ;  /* 0x20000024ff0e9230 */ /* 0x104fe40000004100 */
[----:B------:R-:W-:Y:S01]  /*8da0*/  @!P1 FMUL.FTZ R2, R2, R17 ;  /* 0x0000001102029220 */ /* 0x000fe20000410000 */
[--C-:B------:R-:W-:Y:S02]  /*8db0*/  @!P1 HADD2.F32 R13, -RZ, R15.reuse.H0_H0 ;  /* 0x2000000fff0d9230 */ /* 0x100fe40000004100 */
[----:B------:R-:W-:Y:S01]  /*8dc0*/  @!P2 FADD.FTZ R7, -R7, -RZ ;  /* 0x800000ff0707a221 */ /* 0x000fe20000010100 */
[----:B------:R-:W-:Y:S02]  /*8dd0*/  @!P1 HADD2.F32 R16, -RZ, R36.H1_H1 ;  /* 0x30000024ff109230 */ /* 0x000fe40000004100 */
[----:B------:R-:W-:Y:S01]  /*8de0*/  @!P2 FADD.FTZ R8, -R8, -RZ ;  /* 0x800000ff0808a221 */ /* 0x000fe20000010100 */
[----:B------:R-:W-:Y:S02]  /*8df0*/  @!P1 HADD2.F32 R15, -RZ, R15.H1_H1 ;  /* 0x3000000fff0f9230 */ /* 0x000fe40000004100 */
[----:B------:R-:W-:Y:S01]  /*8e00*/  @!P1 FMUL.FTZ R0, R0, R19 ;  /* 0x0000001300009220 */ /* 0x000fe20000410000 */
[----:B------:R-:W-:Y:S02]  /*8e10*/  @!P1 HADD2.F32 R17, -RZ, R39.H1_H1 ;  /* 0x30000027ff119230 */ /* 0x000fe40000004100 */
[----:B------:R-:W-:Y:S01]  /*8e20*/  @!P1 FMUL.FTZ R7, R12, R7 ;  /* 0x000000070c079220 */ /* 0x000fe20000410000 */
        /* <DEDUP_REMOVED lines=11> */
[----:B------:R-:W-:Y:S01]  /*8ee0*/  @!P1 F2FP.F16.F32.PACK_AB R12, R2, R0 ;  /* 0x00000000020c923e */ /* 0x000fe200000000ff */
[----:B------:R-:W-:Y:S01]  /*8ef0*/  @!P1 HADD2.F32 R0, -RZ, R19.H0_H0 ;  /* 0x20000013ff009230 */ /* 0x000fe20000004100 */
[----:B------:R-:W-:Y:S01]  /*8f00*/  @!P1 MOV R2, R43 ;  /* 0x0000002b00029202 */ /* 0x000fe20000000f00 */
[----:B------:R-:W-:Y:S02]  /*8f10*/  @!P1 HADD2.F32 R16, -RZ, R39.H0_H0 ;  /* 0x20000027ff109230 */ /* 0x000fe40000004100 */
[----:B------:R-:W-:Y:S01]  /*8f20*/  @!P1 FFMA.FTZ R4, R9, R13, R4 ;  /* 0x0000000d09049223 */ /* 0x000fe20000010004 */
[----:B------:R-:W-:Y:S02]  /*8f30*/  @!P1 HADD2.F32 R9, -RZ, R19.H1_H1 ;  /* 0x30000013ff099230 */ /* 0x000fe40000004100 */
[----:B------:R-:W-:Y:S01]  /*8f40*/  @!P1 FFMA.FTZ R5, R0, R14, R5 ;  /* 0x0000000e00059223 */ /* 0x000fe20000010005 */
[--C-:B------:R-:W-:Y:S01]  /*8f50*/  @!P1 HADD2.F32 R0, -RZ, R2.reuse.H0_H0 ;  /* 0x20000002ff009230 */ /* 0x100fe20000004100 */
[----:B------:R-:W-:Y:S01]  /*8f60*/  @!P1 MOV R40, R12 ;  /* 0x0000000c00289202 */ /* 0x000fe20000000f00 */
[----:B------:R-:W-:Y:S01]  /*8f70*/  @!P1 HADD2.F32 R13, -RZ, R2.H1_H1 ;  /* 0x30000002ff0d9230 */ /* 0x000fe20000004100 */
[----:B------:R-:W-:Y:S01]  /*8f80*/  @!P0 ISETP.GE.U32.AND P2, PT, R22, R33, PT ;  /* 0x000000211600820c */ /* 0x000fe20003f46070 */
[----:B------:R-:W-:Y:S01]  /*8f90*/  @!P1 FFMA.FTZ R6, R9, R15, R6 ;  /* 0x0000000f09069223 */ /* 0x000fe20000010006 */
[----:B------:R-:W-:Y:S02]  /*8fa0*/  @!P1 FFMA.FTZ R7, R0, R16, R7 ;  /* 0x0000001000079223 */ /* 0x000fe40000010007 */
[----:B------:R-:W-:Y:S01]  /*8fb0*/  @!P1 FFMA.FTZ R8, R13, R17, R8 ;  /* 0x000000110d089223 */ /* 0x000fe20000010008 */
[----:B------:R-:W-:Y:S02]  /*8fc0*/  @!P0 SEL R19, R30, RZ, P2 ;  /* 0x000000ff1e138207 */ /* 0x000fe40001000000 */
[----:B------:R-:W-:Y:S02]  /*8fd0*/  @!P0 SEL R9, R116, RZ, P2 ;  /* 0x000000ff74098207 */ /* 0x000fe40001000000 */
[----:B------:R-:W-:Y:S02]  /*8fe0*/  @!P0 IADD3 R19, P4, PT, R112, R19, RZ ;  /* 0x0000001370138210 */ /* 0x000fe40007f9e0ff */
[----:B------:R-:W-:Y:S02]  /*8ff0*/  @!P1 F2FP.F16.F32.PACK_AB R6, R6, R5 ;  /* 0x000000050606923e */ /* 0x000fe400000000ff */
        /* <DEDUP_REMOVED lines=89> */
.L_x_3298:
[----:B------:R-:W-:Y:S05]  /*9590*/  BSYNC.RECONVERGENT B0 ;  /* 0x0000000000007941 */ /* 0x000fea0003800200 */
.L_x_3297:
[----:B------:R-:W2:Y:S01]  /*95a0*/  LDC R31, c[0x0][0x450] ;  /* 0x00011400ff1f7b82 */ /* 0x000ea20000000800 */
[----:B-1----:R-:W-:Y:S05]  /*95b0*/  IMAD.U32 R91, R91, -0x20, RZ ;  /* 0xffffffe05b5b7824 */ /* 0x002fea00078e00ff */
[C---:B------:R-:W-:Y:S02]  /*95c0*/  LEA R98, P1, R91.reuse, R98, 0x1 ;  /* 0x000000625b627211 */ /* 0x040fe400078208ff */
[C---:B------:R-:W-:Y:S02]  /*95d0*/  LEA R96, P0, R91.reuse, R96, 0x1 ;  /* 0x000000605b607211 */ /* 0x040fe400078008ff */
[C---:B------:R-:W-:Y:S02]  /*95e0*/  LEA.HI.X.SX32 R99, R91.reuse, R99, 0x1, P1 ;  /* 0x000000635b637211 */ /* 0x040fe400008f0eff */
[----:B------:R-:W-:Y:S09]  /*95f0*/  LEA.HI.X.SX32 R97, R91, R97, 0x1, P0 ;  /* 0x000000615b617211 */ /* 0x000ff200000f0eff */
.L_x_3281:
[----:B------:R-:W-:Y:S05]  /*9600*/  BSYNC.RECONVERGENT B1 ;  /* 0x0000000000017941 */ /* 0x000fea0003800200 */
.L_x_3279:
[----:B------:R-:W-:Y:S04]  /*9610*/  ISETP.NE.U32.AND P2, PT, RZ, UR12, PT ;  /* 0x0000000cff007c0c */ /* 0x000fe8000bf45070 */
[----:B------:R-:W-:Y:S11]  /*9620*/  ISETP.NE.AND.EX P2, PT, RZ, UR13, PT, P2 ;  /* 0x0000000dff007c0c */ /* 0x000ff6000bf45320 */
[----:B------:R-:W-:Y:S02]  /*9630*/  @!UPT UIADD3 URZ, UPT, UPT, URZ, URZ, URZ ;  /* 0x000000fffffff290 */ /* 0x000fe4000fffe0ff */
[----:B------:R-:W5:Y:S01]  /*9640*/  @!P2 LDC R2, c[0x0][0x3c0] ;  /* 0x0000f000ff02ab82 */ /* 0x000f620000000800 */
[----:B------:R-:W-:Y:S07]  /*9650*/  @!P2 IMAD.MOV.U32 R3, RZ, RZ, RZ ;  /* 0x000000ffff03a224 */ /* 0x000fee00078e00ff */
[----:B------:R-:W3:Y:S01]  /*9660*/  @!P2 LDC R0, c[0x0][0x3b8] ;  /* 0x0000ee00ff00ab82 */ /* 0x000ee20000000800 */
[----:B------:R-:W-:Y:S01]  /*9670*/  @!P2 IADD3 R3, P0, PT, RZ, -R3, RZ ;  /* 0x80000003ff03a210 */ /* 0x000fe20007f1e0ff */
[----:B---3--:R-:W-:Y:S02]  /*9680*/  @!P2 IMAD.SHL.U32 R0, R0, 0x40, RZ ;  /* 0x000000400000a824 */ /* 0x008fe400078e00ff */
[----:B-----5:R-:W-:Y:S02]  /*9690*/  @!P2 IMAD.SHL.U32 R2, R2, 0x40, RZ ;  /* 0x000000400202a824 */ /* 0x020fe400078e00ff */
[----:B------:R-:W-:Y:S02]  /*96a0*/  @!P2 IMAD.X R0, RZ, RZ, ~R0, P0 ;  /* 0x000000ffff00a224 */ /* 0x000fe400000e0e00 */
[----:B------:R-:W-:Y:S05]  /*96b0*/  @!P2 IMAD.X R2, RZ, RZ, ~R2, P0 ;  /* 0x000000ffff02a224 */ /* 0x000fea00000e0e02 */
[C---:B-1--4-:R-:W-:Y:S02]  /*96c0*/  @!P2 SHF.R.S64 R5, R3.reuse, 0x1f, R2 ;  /* 0x0000001f0305a819 */ /* 0x052fe40000001002 */
        /* <DEDUP_REMOVED lines=10> */
[----:B------:R-:W-:Y:S02]  /*9770*/  MOV R8, RZ ;  /* 0x000000ff00087202 */ /* 0x000fe40000000f00 */
[----:B------:R-:W-:Y:S02]  /*9780*/  IABS R4, R114 ;  /* 0x0000007200047213 */ /* 0x000fe40000000000 */
[----:B-1----:R-:W-:Y:S04]  /*9790*/  IABS R0, R3 ;  /* 0x0000000300007213 */ /* 0x002fe80000000000 */
[----:B------:R-:W1:Y:S10]  /*97a0*/  I2F.RP R7, R0 ;  /* 0x0000000000077306 */ /* 0x000e740000209400 */
[----:B-1----:R-:W1:Y:S02]  /*97b0*/  MUFU.RCP R2, R7 ;  /* 0x0000000700027308 */ /* 0x002e640000001000 */
[----:B-1----:R-:W-:Y:S08]  /*97c0*/  VIADD R6, R2, 0xffffffe ;  /* 0x0ffffffe02067836 */ /* 0x002ff00000000000 */
[----:B------:R-:W1:Y:S02]  /*97d0*/  F2I.FTZ.U32.TRUNC.NTZ R9, R6 ;  /* 0x0000000600097305 */ /* 0x000e64000021f000 */
[--C-:B-1----:R-:W-:Y:S04]  /*97e0*/  IMAD.MOV R2, RZ, RZ, -R9.reuse ;  /* 0x000000ffff027224 */ /* 0x102fe800078e0a09 */
        /* <DEDUP_REMOVED lines=11> */
[----:B------:R-:W-:Y:S01]  /*98a0*/  @!P4 IADD3 R5, PT, PT, R5, 0x1, RZ ;  /* 0x000000010505c810 */ /* 0x000fe20007ffe0ff */
[----:B------:R-:W-:Y:S01]  /*98b0*/  @!P4 IMAD.IADD R4, R4, 0x1, -R0 ;  /* 0x000000010404c824 */ /* 0x000fe200078e0a00 */
[-C--:B------:R-:W-:Y:S01]  /*98c0*/  @!P0 IADD3 R2, PT, PT, R2, -R0.reuse, RZ ;  /* 0x8000000002028210 */ /* 0x080fe20007ffe0ff */
[----:B------:R-:W-:Y:S01]  /*98d0*/  @!P0 VIADD R7, R7, 0x1 ;  /* 0x0000000107078836 */ /* 0x000fe20000000000 */
[----:B------:R-:W-:Y:S02]  /*98e0*/  ISETP.NE.AND P0, PT, R3, RZ, PT ;  /* 0x000000ff0300720c */ /* 0x000fe40003f05270 */
[-C--:B------:R-:W-:Y:S02]  /*98f0*/  ISETP.GE.U32.AND P5, PT, R2, R0.reuse, PT ;  /* 0x000000000200720c */ /* 0x080fe40003fa6070 */
[----:B------:R-:W-:Y:S02]  /*9900*/  ISETP.GE.U32.AND P6, PT, R4, R0, PT ;  /* 0x000000000400720c */ /* 0x000fe40003fc6070 */
[-C--:B------:R-:W-:Y:S02]  /*9910*/  LOP3.LUT R0, R108, R3.reuse, RZ, 0x3c, !PT ;  /* 0x000000036c007212 */ /* 0x080fe400078e3cff */
[-C--:B------:R-:W-:Y:S02]  /*9920*/  LOP3.LUT R2, R114, R3.reuse, RZ, 0x3c, !PT ;  /* 0x0000000372027212 */ /* 0x080fe400078e3cff */
[----:B------:R-:W-:Y:S02]  /*9930*/  ISETP.GE.AND P1, PT, R0, RZ, PT ;  /* 0x000000ff0000720c */ /* 0x000fe40003f26270 */
[----:B------:R-:W-:Y:S02]  /*9940*/  ISETP.GE.AND P2, PT, R2, RZ, PT ;  /* 0x000000ff0200720c */ /* 0x000fe40003f46270 */
[----:B------:R-:W-:Y:S01]  /*9950*/  LOP3.LUT R0, RZ, R3, RZ, 0x33, !PT ;  /* 0x00000003ff007212 */ /* 0x000fe200078e33ff */
[----:B------:R-:W-:Y:S02]  /*9960*/  @P5 VIADD R7, R7, 0x1 ;  /* 0x0000000107075836 */ /* 0x000fe40000000000 */
[----:B------:R-:W-:Y:S06]  /*9970*/  @P6 IADD3 R5, PT, PT, R5, 0x1, RZ ;  /* 0x0000000105056810 */ /* 0x000fec0007ffe0ff */
[----:B------:R-:W-:Y:S02]  /*9980*/  @!P1 IMAD.MOV R7, RZ, RZ, -R7 ;  /* 0x000000ffff079224 */ /* 0x000fe400078e0a07 */
[----:B------:R-:W-:Y:S03]  /*9990*/  @!P2 IADD3 R5, PT, PT, -R5, RZ, RZ ;  /* 0x000000ff0505a210 */ /* 0x000fe60007ffe1ff */
[C---:B------:R-:W-:Y:S02]  /*99a0*/  SEL R2, R0.reuse, R7, !P0 ;  /* 0x0000000700027207 */ /* 0x040fe40004000000 */
[----:B------:R-:W-:Y:S02]  /*99b0*/  SEL R5, R0, R5, !P0 ;  /* 0x0000000500057207 */ /* 0x000fe40004000000 */
[CC--:B------:R-:W-:Y:S02]  /*99c0*/  LEA R8, P1, R2.reuse, R200.reuse, 0x2 ;  /* 0x000000c802087211 */ /* 0x0c0fe400078210ff */
[C---:B------:R-:W-:Y:S01]  /*99d0*/  LEA R12, P0, R5.reuse, R200, 0x2 ;  /* 0x000000c8050c7211 */ /* 0x040fe200078010ff */
[C---:B------:R-:W-:Y:S01]  /*99e0*/  IMAD.IADD R0, R5.reuse, 0x1, -R2 ;  /* 0x0000000105007824 */ /* 0x040fe200078e0a02 */
[-C--:B------:R-:W-:Y:S02]  /*99f0*/  LEA.HI.X.SX32 R9, R2, R201.reuse, 0x2, P1 ;  /* 0x000000c902097211 */ /* 0x080fe400008f16ff */
[----:B------:R-:W-:Y:S01]  /*9a00*/  LEA.HI.X.SX32 R13, R5, R201, 0x2, P0 ;  /* 0x000000c9050d7211 */ /* 0x000fe200000f16ff */
[----:B------:R-:W-:Y:S02]  /*9a10*/  IMAD R0, R0, R3, -0x40 ;  /* 0xffffffc000007424 */ /* 0x000fe400078e0203 */
[----:B------:R-:W3:Y:S02]  /*9a20*/  LDG.E R7, desc[UR6][R8.64] ;  /* 0x0000000608077981 */ /* 0x000ee4000c1e1900 */
[----:B------:R-:W-:Y:S01]  /*9a30*/  IMAD.WIDE.U32 R10, R0, UR14, RZ ;  /* 0x0000000e000a7c25 */ /* 0x000fe2000f8e00ff */
[----:B------:R-:W-:Y:S01]  /*9a40*/  SHF.R.S32.HI R5, RZ, 0x1f, R0 ;  /* 0x0000001fff057819 */ /* 0x000fe20000011400 */
[----:B------:R-:W3:Y:S02]  /*9a50*/  LDG.E R4, desc[UR6][R12.64] ;  /* 0x000000060c047981 */ /* 0x000ee4000c1e1900 */
[----:B---3--:R-:W-:Y:S02]  /*9a60*/  IADD3 R7, PT, PT, R7, -R4, RZ ;  /* 0x8000000407077210 */ /* 0x008fe40007ffe0ff */
[C---:B------:R-:W-:Y:S02]  /*9a70*/  IMAD R4, R5.reuse, UR14, RZ ;  /* 0x0000000e05047c24 */ /* 0x040fe4000f8e02ff */
[----:B------:R-:W-:Y:S01]  /*9a80*/  IMAD R5, R5, UR4, RZ ;  /* 0x0000000405057c24 */ /* 0x000fe2000f8e02ff */
[----:B------:R-:W-:Y:S01]  /*9a90*/  SHF.R.S32.HI R6, RZ, 0x1f, R7 ;  /* 0x0000001fff067819 */ /* 0x000fe20000011407 */
[C---:B------:R-:W-:Y:S04]  /*9aa0*/  IMAD.WIDE.U32 R8, R7.reuse, UR8, RZ ;  /* 0x0000000807087c25 */ /* 0x040fe8000f8e00ff */
[----:B------:R-:W-:Y:S02]  /*9ab0*/  IMAD R2, R6, UR8, RZ ;  /* 0x0000000806027c24 */ /* 0x000fe4000f8e02ff */
[----:B------:R-:W-:Y:S02]  /*9ac0*/  IMAD R4, R0, UR15, R4 ;  /* 0x0000000f00047c24 */ /* 0x000fe4000f8e0204 */
[----:B------:R-:W-:Y:S02]  /*9ad0*/  IMAD R2, R7, UR9, R2 ;  /* 0x0000000907027c24 */ /* 0x000fe4000f8e0202 */
[----:B------:R-:W-:Y:S02]  /*9ae0*/  IMAD.IADD R11, R11, 0x1, R4 ;  /* 0x000000010b0b7824 */ /* 0x000fe400078e0204 */
[----:B------:R-:W-:Y:S01]  /*9af0*/  IMAD R6, R6, UR10, RZ ;  /* 0x0000000a06067c24 */ /* 0x000fe2000f8e02ff */
[----:B------:R-:W-:Y:S01]  /*9b00*/  IADD3 R9, PT, PT, R9, R2, RZ ;  /* 0x0000000209097210 */ /* 0x000fe20007ffe0ff */
[C---:B------:R-:W-:Y:S04]  /*9b10*/  IMAD.WIDE.U32 R10, R7.reuse, UR10, R10 ;  /* 0x0000000a070a7c25 */ /* 0x040fe8000f8e000a */
[----:B------:R-:W-:Y:S01]  /*9b20*/  IMAD.WIDE.U32 R8, R0, UR4, R8 ;  /* 0x0000000400087c25 */ /* 0x000fe2000f8e0008 */
[----:B------:R-:W-:Y:S03]  /*9b30*/  LEA R90, P1, R10, R90, 0x1 ;  /* 0x0000005a0a5a7211 */ /* 0x000fe600078208ff */
[----:B------:R-:W-:Y:S01]  /*9b40*/  IMAD R6, R7, UR11, R6 ;  /* 0x0000000b07067c24 */ /* 0x000fe2000f8e0206 */
[----:B------:R-:W-:Y:S01]  /*9b50*/  LEA R92, P0, R8, R92, 0x1 ;  /* 0x0000005c085c7211 */ /* 0x000fe200078008ff */
[----:B------:R-:W-:Y:S02]  /*9b60*/  IMAD R5, R0, UR5, R5 ;  /* 0x0000000500057c24 */ /* 0x000fe4000f8e0205 */
[----:B------:R-:W-:Y:S03]  /*9b70*/  IMAD.IADD R6, R11, 0x1, R6 ;  /* 0x000000010b067824 */ /* 0x000fe600078e0206 */
[----:B------:R-:W-:Y:S02]  /*9b80*/  IADD3 R5, PT, PT, R9, R5, RZ ;  /* 0x0000000509057210 */ /* 0x000fe40007ffe0ff */
[----:B------:R-:W-:Y:S02]  /*9b90*/  LEA.HI.X R89, R10, R89, R6, 0x1, P1 ;  /* 0x000000590a597211 */ /* 0x000fe400008f0c06 */
[----:B------:R-:W-:Y:S07]  /*9ba0*/  LEA.HI.X R93, R8, R93, R5, 0x1, P0 ;  /* 0x0000005d085d7211 */ /* 0x000fee00000f0c05 */
.L_x_3299:
[----:B------:R-:W-:Y:S02]  /*9bb0*/  IADD3 R94, P1, PT, R94, R101, RZ ;  /* 0x000000655e5e7210 */ /* 0x000fe40007f3e0ff */
[----:B------:R-:W-:Y:S03]  /*9bc0*/  IADD3 R26, P0, PT, R26, R105, RZ ;  /* 0x000000691a1a7210 */ /* 0x000fe60007f1e0ff */
[----:B------:R-:W-:Y:S02]  /*9bd0*/  IMAD.X R95, R95, 0x1, R100, P1 ;  /* 0x000000015f5f7824 */ /* 0x000fe400008e0664 */
[----:B------:R-:W-:Y:S01]  /*9be0*/  IMAD.X R27, R27, 0x1, R103, P0 ;  /* 0x000000011b1b7824 */ /* 0x000fe200000e0667 */
[----:B------:R-:W-:Y:S07]  /*9bf0*/  @P3 BRA `(.L_x_3300) ;  /* 0xffffff8400a43947 */ /* 0x000fee000383ffff */
.L_x_3278:
[----:B------:R-:W1:Y:S01]  /*9c00*/  LDC R17, c[0x0][0x450] ;  /* 0x00011400ff117b82 */ /* 0x000e620000000800 */
[----:B------:R-:W-:Y:S01]  /*9c10*/  LOP3.LUT R0, R87, 0x1f8, RZ, 0xc0, !PT ;  /* 0x000001f857007812 */ /* 0x000fe200078ec0ff */
[----:B------:R-:W-:Y:S01]  /*9c20*/  UMOV UR4, 0x400 ;  /* 0x0000040000047882 */ /* 0x000fe20000000000 */
[----:B------:R-:W-:Y:S02]  /*9c30*/  BSSY.RECONVERGENT B2, `(.L_x_3301) ;  /* 0x00006b3000027945 */ /* 0x000fe40003800200 */
[----:B------:R-:W-:-:S03]  /*9c40*/  LOP3.LUT R0, R0, 0x38, R75, 0x78, !PT ;  /* 0x0000003800007812 */ /* 0x000fc600078e784b */
[----:B------:R-:W3:Y:S01]  /*9c50*/  S2UR UR5, SR_CgaCtaId ;  /* 0x00000000000579c3 */ /* 0x000ee20000008800 */
[----:B------:R-:W-:-:S07]  /*9c60*/  LOP3.LUT R87, R0, 0x1e00, R87, 0xf8, !PT ;  /* 0x00001e0000577812 */ /* 0x000fce00078ef857 */
[----:B------:R-:W4:Y:S08]  /*9c70*/  LDC.64 R2, c[0x0][0x3b0] ;  /* 0x0000ec00ff027b82 */ /* 0x000f300000000a00 */
[----:B------:R-:W-:Y:S01]  /*9c80*/  BAR.SYNC.DEFER_BLOCKING 0x0 ;  /* 0x0000000000007b1d */ /* 0x000fe20000010000 */
[----:B-1----:R-:W-:Y:S01]  /*9c90*/  ISETP.NE.AND P0, PT, R17, RZ, PT ;  /* 0x000000ff1100720c */ /* 0x002fe20003f05270 */
[----:B---3--:R-:W-:-:S06]  /*9ca0*/  ULEA UR5, UR5, UR4, 0x18 ;  /* 0x0000000405057291 */ /* 0x008fcc000f8ec0ff */
[----:B------:R-:W-:Y:S02]  /*9cb0*/  LEA R211, R87, UR5, 0x1 ;  /* 0x0000000557d37c11 */ /* 0x000fe4000f8e08ff */
[C---:B----4-:R-:W-:Y:S01]  /*9cc0*/  SHF.L.U64.HI R41, R2.reuse, 0x4, R3 ;  /* 0x0000000402297819 */ /* 0x050fe20000010203 */
[----:B------:R-:W-:-:S03]  /*9cd0*/  IMAD.SHL.U32 R43, R2, 0x10, RZ ;  /* 0x00000010022b7824 */ /* 0x000fc600078e00ff */
[----:B------:R-:W-:Y:S05]  /*9ce0*/  @P0 BRA `(.L_x_3302) ;  /* 0x0000000000b00947 */ /* 0x000fea0003800000 */
[----:B------:R-:W1:Y:S01]  /*9cf0*/  LDCU.64 UR8, c[0x0][0x380] ;  /* 0x00007000ff0877ac */ /* 0x000e620008000a00 */
[----:B------:R-:W-:Y:S01]  /*9d00*/  IMAD.IADD R5, R199, 0x1, -R82 ;  /* 0x00000001c7057824 */ /* 0x000fe200078e0a52 */
[----:B------:R-:W-:Y:S01]  /*9d10*/  BSSY.RECONVERGENT B0, `(.L_x_3303) ;  /* 0x000001e000007945 */ /* 0x000fe20003800200 */
[C---:B------:R-:W-:Y:S02]  /*9d20*/  VIADD R20, R120.reuse, 0x10 ;  /* 0x0000001078147836 */ /* 0x040fe40000000000 */
[C---:B------:R-:W-:Y:S01]  /*9d30*/  VIADD R22, R120.reuse, 0x20 ;  /* 0x0000002078167836 */ /* 0x040fe20000000000 */
[CC--:B------:R-:W-:Y:S01]  /*9d40*/  ISETP.GE.AND P2, PT, R120.reuse, R5.reuse, PT ;  /* 0x000000057800720c */ /* 0x0c0fe20003f46270 */
[----:B------:R-:W-:Y:S01]  /*9d50*/  VIADD R40, R120, 0x30 ;  /* 0x0000003078287836 */ /* 0x000fe20000000000 */
[----:B------:R-:W-:Y:S02]  /*9d60*/  ISETP.GE.AND P1, PT, R20, R5, PT ;  /* 0x000000051400720c */ /* 0x000fe40003f26270 */
[----:B-1----:R-:W-:-:S04]  /*9d70*/  LEA R6, P0, R118, UR8, 0x1 ;  /* 0x0000000876067c11 */ /* 0x002fc8000f8008ff */
[----:B------:R-:W-:-:S07]  /*9d80*/  LEA.HI.X R7, R118, UR9, R80, 0x1, P0 ;  /* 0x0000000976077c11 */ /* 0x000fce00080f0c50 */
[C---:B------:R-:W-:Y:S01]  /*9d90*/  @!P1 LEA R8, P0, R43.reuse, R6, 0x1 ;  /* 0x000000062b089211 */ /* 0x040fe200078008ff */
[----:B------:R-:W-:Y:S01]  /*9da0*/  @!PT LDS RZ, [RZ] ;  /* 0x00000000fffff984 */ /* 0x000fe20000000800 */
[----:B------:R-:W-:Y:S01]  /*9db0*/  @!PT LDS RZ, [RZ] ;  /* 0x00000000fffff984 */ /* 0x000fe20000000800 */
[----:B------:R-:W-:Y:S01]  /*9dc0*/  @!PT LDS RZ, [RZ] ;  /* 0x00000000fffff984 */ /* 0x000fe20000000800 */
[----:B------:R1:W-:Y:S03]  /*9dd0*/  @!P2 LDGSTS.E.BYPASS.LTC128B.128 [R211], desc[UR6][R6.64] ;  /* 0x0000000006d3afae */ /* 0x0003e6000b981a06 */
[----:B-----5:R-:W-:Y:S02]  /*9de0*/  @!P1 LEA.HI.X R9, R43, R7, R41, 0x1, P0 ;  /* 0x000000072b099211 */ /* 0x020fe400000f0c29 */
[-C--:B------:R-:W-:Y:S01]  /*9df0*/  ISETP.GE.AND P0, PT, R22, R5.reuse, PT ;  /* 0x000000051600720c */ /* 0x080fe20003f06270 */
[----:B------:R1:W-:Y:S04]  /*9e00*/  @!P2 LDGSTS.E.BYPASS.LTC128B.128 [R211+0x2000], desc[UR6][R6.64+0x80] ;  /* 0x0200008006d3afae */ /* 0x0003e8000b981a06 */
[----:B------:R1:W-:Y:S04]  /*9e10*/  @!P2 LDGSTS.E.BYPASS.LTC128B.128 [R211+0x4000], desc[UR6][R6.64+0x100] ;  /* 0x0400010006d3afae */ /* 0x0003e8000b981a06 */
[----:B------:R1:W-:Y:S04]  /*9e20*/  @!P1 LDGSTS.E.BYPASS.LTC128B.128 [R211+0x800], desc[UR6][R8.64] ;  /* 0x0080000008d39fae */ /* 0x0003e8000b981a06 */
[----:B------:R1:W-:Y:S04]  /*9e30*/  @!P1 LDGSTS.E.BYPASS.LTC128B.128 [R211+0x2800], desc[UR6][R8.64+0x80] ;  /* 0x0280008008d39fae */ /* 0x0003e8000b981a06 */
[----:B------:R1:W-:Y:S01]  /*9e40*/  @!P1 LDGSTS.E.BYPASS.LTC128B.128 [R211+0x4800], desc[UR6][R8.64+0x100] ;  /* 0x0480010008d39fae */ /* 0x0003e2000b981a06 */
[----:B------:R-:W-:Y:S01]  /*9e50*/  ISETP.GE.AND P1, PT, R40, R5, PT ;  /* 0x000000052800720c */ /* 0x000fe20003f26270 */
[----:B------:R-:W-:-:S12]  /*9e60*/  @P0 BRA `(.L_x_3304) ;  /* 0x0000000000200947 */ /* 0x000fd80003800000 */
[----:B------:R-:W-:-:S04]  /*9e70*/  LEA R4, P0, R2, R6, 0x6 ;  /* 0x0000000602047211 */ /* 0x000fc800078030ff */
[----:B------:R-:W-:-:S05]  /*9e80*/  LEA.HI.X R5, R2, R7, R3, 0x6, P0 ;  /* 0x0000000702057211 */ /* 0x000fca00000f3403 */
[----:B------:R-:W-:Y:S01]  /*9e90*/  @!PT LDS RZ, [RZ] ;  /* 0x00000000fffff984 */ /* 0x000fe20000000800 */
[----:B------:R-:W-:Y:S01]  /*9ea0*/  @!PT LDS RZ, [RZ] ;  /* 0x00000000fffff984 */ /* 0x000fe20000000800 */
[----:B------:R-:W-:Y:S01]  /*9eb0*/  @!PT LDS RZ, [RZ] ;  /* 0x00000000fffff984 */ /* 0x000fe20000000800 */
[----:B------:R3:W-:Y:S04]  /*9ec0*/  LDGSTS.E.BYPASS.LTC128B.128 [R211+0x1000], desc[UR6][R4.64] ;  /* 0x0100000004d37fae */ /* 0x0007e8000b981a06 */
[----:B------:R3:W-:Y:S04]  /*9ed0*/  LDGSTS.E.BYPASS.LTC128B.128 [R211+0x3000], desc[UR6][R4.64+0x80] ;  /* 0x0300008004d37fae */ /* 0x0007e8000b981a06 */
[----:B------:R3:W-:Y:S02]  /*9ee0*/  LDGSTS.E.BYPASS.LTC128B.128 [R211+0x5000], desc[UR6][R4.64+0x100] ;  /* 0x0500010004d37fae */ /* 0x0007e4000b981a06 */
.L_x_3304:
[----:B------:R-:W-:Y:S05]  /*9ef0*/  BSYNC.RECONVERGENT B0 ;  /* 0x0000000000007941 */ /* 0x000fea0003800200 */
.L_x_3303:
[----:B------:R-:W-:Y:S05]  /*9f00*/  @P1 BRA `(.L_x_3305) ;  /* 0x0000006800141947 */ /* 0x000fea0003800000 */
[----:B------:R-:W-:Y:S02]  /*9f10*/  IMAD R3, R3, 0x60, RZ ;  /* 0x0000006003037824 */ /* 0x000fe400078e02ff */
[----:B-1----:R-:W-:-:S05]  /*9f20*/  IMAD.WIDE.U32 R6, R2, 0x60, R6 ;  /* 0x0000006002067825 */ /* 0x002fca00078e0006 */
[----:B------:R-:W-:-:S05]  /*9f30*/  IADD3 R7, PT, PT, R7, R3, RZ ;  /* 0x0000000307077210 */ /* 0x000fca0007ffe0ff */
[----:B------:R-:W-:Y:S01]  /*9f40*/  @!PT LDS RZ, [RZ] ;  /* 0x00000000fffff984 */ /* 0x000fe20000000800 */
[----:B------:R-:W-:Y:S01]  /*9f50*/  @!PT LDS RZ, [RZ] ;  /* 0x00000000fffff984 */ /* 0x000fe20000000800 */
[----:B------:R-:W-:Y:S01]  /*9f60*/  @!PT LDS RZ, [RZ] ;  /* 0x00000000fffff984 */ /* 0x000fe20000000800 */
[----:B------:R4:W-:Y:S04]  /*9f70*/  LDGSTS.E.BYPASS.LTC128B.128 [R211+0x1800], desc[UR6][R6.64] ;  /* 0x0180000006d37fae */ /* 0x0009e8000b981a06 */
[----:B------:R4:W-:Y:S04]  /*9f80*/  LDGSTS.E.BYPASS.LTC128B.128 [R211+0x3800], desc[UR6][R6.64+0x80] ;  /* 0x0380008006d37fae */ /* 0x0009e8000b981a06 */
[----:B------:R4:W-:Y:S01]  /*9f90*/  LDGSTS.E.BYPASS.LTC128B.128 [R211+0x5800], desc[UR6][R6.64+0x100] ;  /* 0x0580010006d37fae */ /* 0x0009e2000b981a06 */
[----:B------:R-:W-:Y:S05]  /*9fa0*/  BRA `(.L_x_3305) ;  /* 0x0000006400ec7947 */ /* 0x000fea0003800000 */
.L_x_3302:
[----:B------:R-:W1:Y:S01]  /*9fb0*/  LDCU.64 UR8, c[0x0][0x470] ;  /* 0x00008e00ff0877ac */ /* 0x000e620008000a00 */
[----:B------:R-:W-:Y:S01]  /*9fc0*/  IMAD.MOV.U32 R0, RZ, RZ, RZ ;  /* 0x000000ffff007224 */ /* 0x000fe200078e00ff */
[----:B-1----:R-:W-:-:S04]  /*9fd0*/  ISETP.NE.U32.AND P0, PT, RZ, UR8, PT ;  /* 0x00000008ff007c0c */ /* 0x002fc8000bf05070 */
[----:B------:R-:W-:Y:S01]  /*9fe0*/  ISETP.NE.AND.EX P0, PT, RZ, UR9, PT, P0 ;  /* 0x00000009ff007c0c */ /* 0x000fe2000bf05300 */
[----:B------:R-:W1:Y:S01]  /*9ff0*/  LDCU.U8 UR4, c[0x0][0x533] ;  /* 0x0000a660ff0477ac */ /* 0x000e620008000000 */
[----:B------:R-:W3:Y:S11]  /*a000*/  LDCU.64 UR8, c[0x0][0x380] ;  /* 0x00007000ff0877ac */ /* 0x000ef60008000a00 */
[----:B------:R-:W4:Y:S01]  /*a010*/  @P0 LDG.E R0, desc[UR6][R122.64] ;  /* 0x000000067a000981 */ /* 0x000f22000c1e1900 */
[----:B-1----:R-:W-:Y:S01]  /*a020*/  UISETP.NE.AND UP0, UPT, UR4, URZ, UPT ;  /* 0x000000ff0400728c */ /* 0x002fe2000bf05270 */
[----:B---3--:R-:W-:-:S04]  /*a030*/  LEA R26, P0, R118, UR8, 0x1 ;  /* 0x00000008761a7c11 */ /* 0x008fc8000f8008ff */
[----:B------:R-:W-:Y:S01]  /*a040*/  LEA.HI.X R27, R118, UR9, R80, 0x1, P0 ;  /* 0x00000009761b7c11 */ /* 0x000fe200080f0c50 */
[----:B----4-:R-:W-:Y:S02]  /*a050*/  IMAD.IADD R4, R81, 0x1, R0 ;  /* 0x0000000151047824 */ /* 0x010fe400078e0200 */
        /* <DEDUP_REMOVED lines=12> */
[----:B------:R-:W3:Y:S01]  /*a120*/  LDCU.64 UR8, c[0x0][0x4d0] ;  /* 0x00009a00ff0877ac */ /* 0x000ee20008000a00 */
[----:B------:R-:W-:Y:S01]  /*a130*/  BSSY.RECONVERGENT B1, `(.L_x_3307) ;  /* 0x0000091000017945 */ /* 0x000fe20003800200 */
[----:B------:R-:W-:Y:S02]  /*a140*/  ISETP.GE.AND P2, PT, R120, R19, PT ;  /* 0x000000137800720c */ /* 0x000fe40003f46270 */
[C---:B-1----:R-:W-:Y:S02]  /*a150*/  IADD3 R30, P1, PT, R28.reuse, UR10, RZ ;  /* 0x0000000a1c1e7c10 */ /* 0x042fe4000ff3e0ff */
[----:B---3--:R-:W-:-:S02]  /*a160*/  IADD3 R28, P0, PT, R28, UR8, RZ ;  /* 0x000000081c1c7c10 */ /* 0x008fc4000ff1e0ff */
[C---:B--2---:R-:W-:Y:S02]  /*a170*/  IADD3.X R31, PT, PT, R4.reuse, UR11, RZ, P1, !PT ;  /* 0x0000000b041f7c10 */ /* 0x044fe40008ffe4ff */
[----:B------:R-:W-:-:S05]  /*a180*/  IADD3.X R29, PT, PT, R4, UR9, RZ, P0, !PT ;  /* 0x00000009041d7c10 */ /* 0x000fca00087fe4ff */
[----:B------:R-:W-:Y:S05]  /*a190*/  @P2 BRA `(.L_x_3308) ;  /* 0x0000000800282947 */ /* 0x000fea0003800000 */
[----:B------:R1:W5:Y:S04]  /*a1a0*/  LDG.E.128 R12, desc[UR6][R26.64+0x80] ;  /* 0x000080061a0c7981 */ /* 0x000368000c1e1d00 */
[----:B-----5:R1:W5:Y:S04]  /*a1b0*/  LDG.E.128 R8, desc[UR6][R26.64+0x100] ;  /* 0x000100061a087981 */ /* 0x020368000c1e1d00 */
        /* <DEDUP_REMOVED lines=43> */
.L_x_3310:
[----:B------:R-:W-:Y:S05]  /*a470*/  BSYNC.RECONVERGENT B0 ;  /* 0x0000000000007941 */ /* 0x000fea0003800200 */
.L_x_3309:
[----:B-----5:R2:W-:Y:S01]  /*a480*/  STS.128 [R211], R20 ;  /* 0x00000014d3007388 */ /* 0x0205e20000000c00 */
[----:B------:R-:W-:Y:S01]  /*a490*/  LOP3.LUT R0, R24, 0x40, RZ, 0xfc, !PT ;  /* 0x0000004018007812 */ /* 0x000fe200078efcff */
[----:B------:R-:W-:Y:S03]  /*a4a0*/  BSSY.RECONVERGENT B0, `(.L_x_3311) ;  /* 0x000002b000007945 */ /* 0x000fe60003800200 */
[----:B------:R-:W-:-:S13]  /*a4b0*/  ISETP.GE.AND P0, PT, R0, R17, PT ;  /* 0x000000110000720c */ /* 0x000fda0003f06270 */
[----:B------:R-:W-:Y:S05]  /*a4c0*/  @P0 BRA `(.L_x_3312) ;  /* 0x0000000000a00947 */ /* 0x000fea0003800000 */
[----:B------:R-:W3:Y:S04]  /*a4d0*/  LDG.E.64 R4, desc[UR6][R28.64+0x40] ;  /* 0x000040061c047981 */ /* 0x000ee8000c1e1b00 */
[----:B------:R-:W4:Y:S01]  /*a4e0*/  LDG.E.64 R6, desc[UR6][R30.64+0x40] ;  /* 0x000040061e067981 */ /* 0x000f22000c1e1b00 */
[--C-:B--2---:R-:W-:Y:S01]  /*a4f0*/  HADD2.F32 R20, -RZ, R13.reuse.H0_H0 ;  /* 0x2000000dff147230 */ /* 0x104fe20000004100 */
[----:B------:R-:W-:Y:S01]  /*a500*/  MOV R18, R14 ;  /* 0x0000000e00127202 */ /* 0x000fe20000000f00 */
[----:B------:R-:W-:Y:S02]  /*a510*/  HADD2.F32 R22, -RZ, R13.H1_H1 ;  /* 0x3000000dff167230 */ /* 0x000fe40000004100 */
[--C-:B------:R-:W-:Y:S02]  /*a520*/  HADD2.F32 R21, -RZ, R15.reuse.H1_H1 ;  /* 0x3000000fff157230 */ /* 0x100fe40000004100 */
[----:B------:R-:W-:-:S02]  /*a530*/  HADD2.F32 R32, -RZ, R15.H0_H0 ;  /* 0x2000000fff207230 */ /* 0x000fc40000004100 */
[----:B---3--:R-:W-:Y:S02]  /*a540*/  HADD2.F32 R13, -RZ, R4.H1_H1 ;  /* 0x30000004ff0d7230 */ /* 0x008fe40000004100 */
        /* <DEDUP_REMOVED lines=10> */
[----:B------:R-:W-:Y:S01]  /*a5f0*/  FFMA.FTZ R22, R20, R13, R22 ;  /* 0x0000000d14167223 */ /* 0x000fe20000010016 */
[----:B------:R-:W-:Y:S02]  /*a600*/  HADD2.F32 R13, -RZ, R12.H1_H1 ;  /* 0x3000000cff0d7230 */ /* 0x000fe40000004100 */
[----:B------:R-:W-:Y:S01]  /*a610*/  FFMA.FTZ R0, R32, R0, R21 ;  /* 0x0000000020007223 */ /* 0x000fe20000010015 */
[----:B------:R-:W-:Y:S02]  /*a620*/  HADD2.F32 R5, -RZ, R5.H0_H0 ;  /* 0x20000005ff057230 */ /* 0x000fe40000004100 */
[----:B------:R-:W-:Y:S01]  /*a630*/  FFMA.FTZ R23, R20, R16, -R23 ;  /* 0x0000001014177223 */ /* 0x000fe20000010817 */
        /* <DEDUP_REMOVED lines=17> */
.L_x_3312:
[----:B------:R-:W-:Y:S05]  /*a750*/  BSYNC.RECONVERGENT B0 ;  /* 0x0000000000007941 */ /* 0x000fea0003800200 */
.L_x_3311:
[----:B------:R3:W-:Y:S01]  /*a760*/  STS.128 [R211+0x2000], R12 ;  /* 0x0020000cd3007388 */ /* 0x0007e20000000c00 */
[----:B------:R-:W-:Y:S01]  /*a770*/  LOP3.LUT R0, R24, 0x80, RZ, 0xfc, !PT ;  /* 0x0000008018007812 */ /* 0x000fe200078efcff */
[----:B------:R-:W-:Y:S03]  /*a780*/  BSSY.RECONVERGENT B0, `(.L_x_3313) ;  /* 0x000002a000007945 */ /* 0x000fe60003800200 */
[----:B------:R-:W-:-:S13]  /*a790*/  ISETP.GE.AND P0, PT, R0, R17, PT ;  /* 0x000000110000720c */ /* 0x000fda0003f06270 */
[----:B------:R-:W-:Y:S05]  /*a7a0*/  @P0 BRA `(.L_x_3314) ;  /* 0x00000000009c0947 */ /* 0x000fea0003800000 */
[----:B------:R-:W4:Y:S04]  /*a7b0*/  LDG.E.64 R4, desc[UR6][R28.64+0x80] ;  /* 0x000080061c047981 */ /* 0x000f28000c1e1b00 */
[----:B------:R-:W5:Y:S01]  /*a7c0*/  LDG.E.64 R6, desc[UR6][R30.64+0x80] ;  /* 0x000080061e067981 */ /* 0x000f62000c1e1b00 */
[----:B---3--:R-:W-:Y:S01]  /*a7d0*/  MOV R14, R10 ;  /* 0x0000000a000e7202 */ /* 0x008fe20000000f00 */
[----:B------:R-:W-:Y:S02]  /*a7e0*/  HADD2.F32 R13, -RZ, R11.H1_H1 ;  /* 0x3000000bff0d7230 */ /* 0x000fe40000004100 */
[--C-:B------:R-:W-:Y:S02]  /*a7f0*/  HADD2.F32 R15, -RZ, R9.reuse.H0_H0 ;  /* 0x20000009ff0f7230 */ /* 0x100fe40000004100 */
[----:B------:R-:W-:-:S02]  /*a800*/  HADD2.F32 R16, -RZ, R9.H1_H1 ;  /* 0x30000009ff107230 */ /* 0x000fc40000004100 */
[----:B--2---:R-:W-:Y:S02]  /*a810*/  HADD2.F32 R20, -RZ, R11.H0_H0 ;  /* 0x2000000bff147230 */ /* 0x004fe40000004100 */
[----:B----4-:R-:W-:Y:S02]  /*a820*/  HADD2.F32 R0, -RZ, R5.H1_H1 ;  /* 0x30000005ff007230 */ /* 0x010fe40000004100 */
[----:B------:R-:W-:Y:S02]  /*a830*/  HADD2.F32 R9, -RZ, R4.H1_H1 ;  /* 0x30000004ff097230 */ /* 0x000fe40000004100 */
[----:B-----5:R-:W-:Y:S02]  /*a840*/  HADD2.F32 R10, -RZ, R7.H1_H1 ;  /* 0x30000007ff0a7230 */ /* 0x020fe40000004100 */
[----:B------:R-:W-:Y:S01]  /*a850*/  FMUL.FTZ R11, R13, R0 ;  /* 0x000000000d0b7220 */ /* 0x000fe20000410000 */
[--C-:B------:R-:W-:Y:S02]  /*a860*/  HADD2.F32 R12, -RZ, R6.reuse.H1_H1 ;  /* 0x30000006ff0c7230 */ /* 0x100fe40000004100 */
[----:B------:R-:W-:Y:S01]  /*a870*/  FMUL.FTZ R18, R16, R9 ;  /* 0x0000000910127220 */ /* 0x000fe20000410000 */
[----:B------:R-:W-:-:S02]  /*a880*/  HADD2.F32 R6, -RZ, R6.H0_H0 ;  /* 0x20000006ff067230 */ /* 0x000fc40000004100 */
[-C--:B------:R-:W-:Y:S01]  /*a890*/  FMUL.FTZ R13, R13, R10.reuse ;  /* 0x0000000a0d0d7220 */ /* 0x080fe20000410000 */
[----:B------:R-:W-:Y:S01]  /*a8a0*/  FFMA.FTZ R11, R20, R10, -R11 ;  /* 0x0000000a140b7223 */ /* 0x000fe2000001080b */
[----:B------:R-:W-:Y:S01]  /*a8b0*/  FMUL.FTZ R16, R16, R12 ;  /* 0x0000000c10107220 */ /* 0x000fe20000410000 */
[----:B------:R-:W-:Y:S02]  /*a8c0*/  HADD2.F32 R4, -RZ, R4.H0_H0 ;  /* 0x20000004ff047230 */ /* 0x000fe40000004100 */
[----:B------:R-:W-:Y:S01]  /*a8d0*/  FFMA.FTZ R0, R20, R0, R13 ;  /* 0x0000000014007223 */ /* 0x000fe2000001000d */
[----:B------:R-:W-:Y:S02]  /*a8e0*/  HADD2.F32 R13, -RZ, R8.H1_H1 ;  /* 0x30000008ff0d7230 */ /* 0x000fe40000004100 */
[C---:B------:R-:W-:Y:S01]  /*a8f0*/  FFMA.FTZ R18, R15.reuse, R12, -R18 ;  /* 0x0000000c0f127223 */ /* 0x040fe20000010812 */
        /* <DEDUP_REMOVED lines=18> */
.L_x_3314:
[----:B------:R-:W-:Y:S05]  /*aa20*/  BSYNC.RECONVERGENT B0 ;  /* 0x0000000000007941 */ /* 0x000fea0003800200 */
.L_x_3313:
[----:B------:R4:W-:Y:S02]  /*aa30*/  STS.128 [R211+0x4000], R8 ;  /* 0x00400008d3007388 */ /* 0x0009e40000000c00 */
.L_x_3308:
[----:B------:R-:W-:Y:S05]  /*aa40*/  BSYNC.RECONVERGENT B1 ;  /* 0x0000000000017941 */ /* 0x000fea0003800200 */
.L_x_3307:
[----:B--2---:R-:W-:Y:S01]  /*aa50*/  IADD3 R20, PT, PT, R120, 0x10, RZ ;  /* 0x0000001078147810 */ /* 0x004fe20007ffe0ff */
[----:B------:R-:W-:Y:S03]  /*aa60*/  BSSY.RECONVERGENT B1, `(.L_x_3315) ;  /* 0x0000090000017945 */ /* 0x000fe60003800200 */
[----:B------:R-:W-:-:S13]  /*aa70*/  ISETP.GE.AND P0, PT, R20, R19, PT ;  /* 0x000000131400720c */ /* 0x000fda0003f06270 */
[----:B------:R-:W-:Y:S05]  /*aa80*/  @P0 BRA `(.L_x_3316) ;  /* 0x0000000800340947 */ /* 0x000fea0003800000 */
[----:B------:R-:W-:-:S04]  /*aa90*/  LEA R4, P0, R43, R26, 0x1 ;  /* 0x0000001a2b047211 */ /* 0x000fc800078008ff */
[----:B------:R-:W-:-:S05]  /*aaa0*/  LEA.HI.X R5, R43, R27, R41, 0x1, P0 ;  /* 0x0000001b2b057211 */ /* 0x000fca00000f0c29 */
[----:B---3--:R2:W5:Y:S04]  /*aab0*/  LDG.E.128 R12, desc[UR6][R4.64+0x80] ;  /* 0x00008006040c7981 */ /* 0x008568000c1e1d00 */
[----:B----45:R2:W5:Y:S04]  /*aac0*/  LDG.E.128 R8, desc[UR6][R4.64+0x100] ;  /* 0x0001000604087981 */ /* 0x030568000c1e1d00 */
[----:B------:R2:W5:Y:S01]  /*aad0*/  LDG.E.128 R32, desc[UR6][R4.64] ;  /* 0x0000000604207981 */ /* 0x000562000c1e1d00 */
        /* <DEDUP_REMOVED lines=12> */
[-C--:B------:R-:W-:Y:S01]  /*aba0*/  FMUL.FTZ R36, R16, R33.reuse ;  /* 0x0000002110247220 */ /* 0x080fe20000410000 */
[----:B------:R-:W-:Y:S02]  /*abb0*/  HADD2.F32 R18, -RZ, R7.H1_H1 ;  /* 0x30000007ff127230 */ /* 0x000fe40000004100 */
[----:B------:R-:W-:Y:S02]  /*abc0*/  HADD2.F32 R4, -RZ, R4.H0_H0 ;  /* 0x20000004ff047230 */ /* 0x000fe40000004100 */
[C---:B------:R-:W-:Y:S01]  /*abd0*/  FMUL.FTZ R35, R21.reuse, R33 ;  /* 0x0000002115237220 */ /* 0x040fe20000410000 */
[-C--:B------:R-:W-:Y:S01]  /*abe0*/  FMUL.FTZ R33, R0, R23.reuse ;  /* 0x0000001700217220 */ /* 0x080fe20000410000 */
[-C--:B------:R-:W-:Y:S01]  /*abf0*/  FFMA.FTZ R36, R21, R22.reuse, -R36 ;  /* 0x0000001615247223 */ /* 0x080fe20000010824 */
[----:B------:R-:W-:Y:S01]  /*ac00*/  FMUL.FTZ R23, R18, R23 ;  /* 0x0000001712177220 */ /* 0x000fe20000410000 */
[----:B------:R-:W-:Y:S01]  /*ac10*/  FFMA.FTZ R35, R16, R22, R35 ;  /* 0x0000001610237223 */ /* 0x000fe20000010023 */
[----:B------:R-:W-:-:S02]  /*ac20*/  HADD2.F32 R21, -RZ, R32.H1_H1 ;  /* 0x30000020ff157230 */ /* 0x000fc40000004100 */
[-C--:B------:R-:W-:Y:S01]  /*ac30*/  FFMA.FTZ R33, R18, R37.reuse, -R33 ;  /* 0x0000002512217223 */ /* 0x080fe20000010821 */
[----:B------:R-:W-:Y:S02]  /*ac40*/  HADD2.F32 R5, -RZ, R5.H0_H0 ;  /* 0x20000005ff057230 */ /* 0x000fe40000004100 */
[----:B------:R-:W-:Y:S01]  /*ac50*/  FFMA.FTZ R0, R0, R37, R23 ;  /* 0x0000002500007223 */ /* 0x000fe20000010017 */
[----:B------:R-:W-:Y:S02]  /*ac60*/  HADD2.F32 R16, -RZ, R34.H1_H1 ;  /* 0x30000022ff107230 */ /* 0x000fe40000004100 */
[----:B------:R-:W-:Y:S01]  /*ac70*/  FMUL.FTZ R37, R4, R21 ;  /* 0x0000001504257220 */ /* 0x000fe20000410000 */
[----:B------:R-:W-:Y:S01]  /*ac80*/  HADD2.F32 R6, -RZ, R6.H0_H0 ;  /* 0x20000006ff067230 */ /* 0x000fe20000004100 */
[----:B------:R-:W-:Y:S01]  /*ac90*/  F2FP.F16.F32.PACK_AB R36, R35, R36 ;  /* 0x000000242324723e */ /* 0x000fe200000000ff */
[----:B------:R-:W-:Y:S02]  /*aca0*/  HADD2.F32 R7, -RZ, R7.H0_H0 ;  /* 0x20000007ff077230 */ /* 0x000fe40000004100 */
[----:B------:R-:W-:Y:S01]  /*acb0*/  FMUL.FTZ R18, R5, R16 ;  /* 0x0000001005127220 */ /* 0x000fe20000410000 */
[----:B------:R-:W-:-:S02]  /*acc0*/  HADD2.F32 R23, -RZ, R32.H0_H0 ;  /* 0x20000020ff177230 */ /* 0x000fc40000004100 */
        /* <DEDUP_REMOVED lines=8> */
[----:B------:R-:W-:Y:S02]  /*ad50*/  MOV R33, R36 ;  /* 0x0000002400217202 */ /* 0x000fe40000000f00 */
[----:B------:R-:W-:-:S02]  /*ad60*/  F2FP.F16.F32.PACK_AB R32, R4, R37 ;  /* 0x000000250420723e */ /* 0x000fc400000000ff */
[----:B------:R-:W-:Y:S02]  /*ad70*/  F2FP.F16.F32.PACK_AB R34, R5, R18 ;  /* 0x000000120522723e */ /* 0x000fe400000000ff */
.L_x_3318:
[----:B------:R-:W-:Y:S05]  /*ad80*/  BSYNC.RECONVERGENT B0 ;  /* 0x0000000000007941 */ /* 0x000fea0003800200 */
.L_x_3317:
[----:B-----5:R3:W-:Y:S01]  /*ad90*/  STS.128 [R211+0x800], R32 ;  /* 0x00080020d3007388 */ /* 0x0207e20000000c00 */
[----:B------:R-:W-:Y:S01]  /*ada0*/  LOP3.LUT R0, R24, 0x40, RZ, 0xfc, !PT ;  /* 0x0000004018007812 */ /* 0x000fe200078efcff */
[----:B------:R-:W-:Y:S03]  /*adb0*/  BSSY.RECONVERGENT B0, `(.L_x_3319) ;  /* 0x000002b000007945 */ /* 0x000fe60003800200 */
[----:B------:R-:W-:-:S13]  /*adc0*/  ISETP.GE.AND P0, PT, R0, R17, PT ;  /* 0x000000110000720c */ /* 0x000fda0003f06270 */
[----:B------:R-:W-:Y:S05]  /*add0*/  @P0 BRA `(.L_x_3320) ;  /* 0x0000000000a00947 */ /* 0x000fea0003800000 */
[----:B--2---:R-:W2:Y:S04]  /*ade0*/  LDG.E.64 R4, desc[UR6][R28.64+0x40] ;  /* 0x000040061c047981 */ /* 0x004ea8000c1e1b00 */
[----:B------:R-:W4:Y:S01]  /*adf0*/  LDG.E.64 R6, desc[UR6][R30.64+0x40] ;  /* 0x000040061e067981 */ /* 0x000f22000c1e1b00 */
[--C-:B------:R-:W-:Y:S01]  /*ae00*/  HADD2.F32 R22, -RZ, R13.reuse.H0_H0 ;  /* 0x2000000dff167230 */ /* 0x100fe20000004100 */
[----:B------:R-:W-:Y:S01]  /*ae10*/  MOV R18, R14 ;  /* 0x0000000e00127202 */ /* 0x000fe20000000f00 */
[----:B---3--:R-:W-:Y:S02]  /*ae20*/  HADD2.F32 R32, -RZ, R13.H1_H1 ;  /* 0x3000000dff207230 */ /* 0x008fe40000004100 */
        /* <DEDUP_REMOVED lines=12> */
[-C--:B------:R-:W-:Y:S01]  /*aef0*/  FFMA.FTZ R15, R14, R33.reuse, -R15 ;  /* 0x000000210e0f7223 */ /* 0x080fe2000001080f */
[-C--:B------:R-:W-:Y:S01]  /*af00*/  FFMA.FTZ R32, R13, R22.reuse, R32 ;  /* 0x000000160d207223 */ /* 0x080fe20000010020 */
[----:B------:R-:W-:Y:S02]  /*af10*/  HADD2.F32 R13, -RZ, R12.H1_H1 ;  /* 0x3000000cff0d7230 */ /* 0x000fe40000004100 */
[----:B------:R-:W-:Y:S01]  /*af20*/  FFMA.FTZ R0, R0, R33, R21 ;  /* 0x0000002100007223 */ /* 0x000fe20000010015 */
[----:B------:R-:W-:Y:S02]  /*af30*/  HADD2.F32 R5, -RZ, R5.H0_H0 ;  /* 0x20000005ff057230 */ /* 0x000fe40000004100 */
[----:B------:R-:W-:Y:S01]  /*af40*/  FFMA.FTZ R23, R16, R22, -R23 ;  /* 0x0000001610177223 */ /* 0x000fe20000010817 */
        /* <DEDUP_REMOVED lines=17> */
.L_x_3320:
[----:B------:R-:W-:Y:S05]  /*b060*/  BSYNC.RECONVERGENT B0 ;  /* 0x0000000000007941 */ /* 0x000fea0003800200 */
.L_x_3319:
[----:B------:R4:W-:Y:S01]  /*b070*/  STS.128 [R211+0x2800], R12 ;  /* 0x0028000cd3007388 */ /* 0x0009e20000000c00 */
[----:B------:R-:W-:Y:S01]  /*b080*/  LOP3.LUT R0, R24, 0x80, RZ, 0xfc, !PT ;  /* 0x0000008018007812 */ /* 0x000fe200078efcff */
[----:B------:R-:W-:Y:S03]  /*b090*/  BSSY.RECONVERGENT B0, `(.L_x_3321) ;  /* 0x000002b000007945 */ /* 0x000fe60003800200 */
[----:B------:R-:W-:-:S13]  /*b0a0*/  ISETP.GE.AND P0, PT, R0, R17, PT ;  /* 0x000000110000720c */ /* 0x000fda0003f06270 */
[----:B------:R-:W-:Y:S05]  /*b0b0*/  @P0 BRA `(.L_x_3322) ;  /* 0x0000000000a00947 */ /* 0x000fea0003800000 */
[----:B--2---:R-:W2:Y:S04]  /*b0c0*/  LDG.E.64 R4, desc[UR6][R28.64+0x80] ;  /* 0x000080061c047981 */ /* 0x004ea8000c1e1b00 */
[----:B------:R-:W5:Y:S01]  /*b0d0*/  LDG.E.64 R6, desc[UR6][R30.64+0x80] ;  /* 0x000080061e067981 */ /* 0x000f62000c1e1b00 */
[--C-:B----4-:R-:W-:Y:S01]  /*b0e0*/  HADD2.F32 R15, -RZ, R9.reuse.H0_H0 ;  /* 0x20000009ff0f7230 */ /* 0x110fe20000004100 */
[----:B------:R-:W-:Y:S01]  /*b0f0*/  MOV R14, R10 ;  /* 0x0000000a000e7202 */ /* 0x000fe20000000f00 */
[----:B------:R-:W-:Y:S02]  /*b100*/  HADD2.F32 R16, -RZ, R9.H1_H1 ;  /* 0x30000009ff107230 */ /* 0x000fe40000004100 */
[--C-:B------:R-:W-:Y:S02]  /*b110*/  HADD2.F32 R13, -RZ, R11.reuse.H1_H1 ;  /* 0x3000000bff0d7230 */ /* 0x100fe40000004100 */
[----:B------:R-:W-:-:S02]  /*b120*/  HADD2.F32 R23, -RZ, R11.H0_H0 ;  /* 0x2000000bff177230 */ /* 0x000fc40000004100 */
[----:B--2---:R-:W-:Y:S02]  /*b130*/  HADD2.F32 R9, -RZ, R4.H1_H1 ;  /* 0x30000004ff097230 */ /* 0x004fe40000004100 */
[----:B------:R-:W-:Y:S02]  /*b140*/  HADD2.F32 R0, -RZ, R5.H1_H1 ;  /* 0x30000005ff007230 */ /* 0x000fe40000004100 */
[----:B-----5:R-:W-:Y:S02]  /*b150*/  HADD2.F32 R12, -RZ, R6.H1_H1 ;  /* 0x30000006ff0c7230 */ /* 0x020fe40000004100 */
        /* <DEDUP_REMOVED lines=8> */
[-C--:B------:R-:W-:Y:S01]  /*b1e0*/  FFMA.FTZ R16, R9, R15.reuse, R16 ;  /* 0x0000000f09107223 */ /* 0x080fe20000010010 */
[----:B------:R-:W-:Y:S02]  /*b1f0*/  HADD2.F32 R9, -RZ, R8.H1_H1 ;  /* 0x30000008ff097230 */ /* 0x000fe40000004100 */
[----:B------:R-:W-:Y:S01]  /*b200*/  FFMA.FTZ R21, R12, R15, -R21 ;  /* 0x0000000f0c157223 */ /* 0x000fe20000010815 */
        /* <DEDUP_REMOVED lines=19> */
.L_x_3322:
[----:B------:R-:W-:Y:S05]  /*b340*/  BSYNC.RECONVERGENT B0 ;  /* 0x0000000000007941 */ /* 0x000fea0003800200 */
.L_x_3321:
[----:B------:R1:W-:Y:S02]  /*b350*/  STS.128 [R211+0x4800], R8 ;  /* 0x00480008d3007388 */ /* 0x0003e40000000c00 */
.L_x_3316:
[----:B------:R-:W-:Y:S05]  /*b360*/  BSYNC.RECONVERGENT B1 ;  /* 0x0000000000017941 */ /* 0x000fea0003800200 */
.L_x_3315:
[----:B------:R-:W-:Y:S01]  /*b370*/  IADD3 R22, PT, PT, R120, 0x20, RZ ;  /* 0x0000002078167810 */ /* 0x000fe20007ffe0ff */
[----:B------:R-:W-:Y:S03]  /*b380*/  BSSY.RECONVERGENT B1, `(.L_x_3323) ;  /* 0x0000091000017945 */ /* 0x000fe60003800200 */
[----:B------:R-:W-:-:S13]  /*b390*/  ISETP.GE.AND P0, PT, R22, R19, PT ;  /* 0x000000131600720c */ /* 0x000fda0003f06270 */
[----:B------:R-:W-:Y:S05]  /*b3a0*/  @P0 BRA `(.L_x_3324) ;  /* 0x0000000800380947 */ /* 0x000fea0003800000 */
[----:B--2---:R-:W-:-:S04]  /*b3b0*/  LEA R4, P0, R2, R26, 0x6 ;  /* 0x0000001a02047211 */ /* 0x004fc800078030ff */
[----:B------:R-:W-:-:S05]  /*b3c0*/  LEA.HI.X R5, R2, R27, R3, 0x6, P0 ;  /* 0x0000001b02057211 */ /* 0x000fca00000f3403 */
[----:B---34-:R2:W5:Y:S04]  /*b3d0*/  LDG.E.128 R12, desc[UR6][R4.64+0x80] ;  /* 0x00008006040c7981 */ /* 0x018568000c1e1d00 */
[----:B-1---5:R2:W5:Y:S04]  /*b3e0*/  LDG.E.128 R8, desc[UR6][R4.64+0x100] ;  /* 0x0001000604087981 */ /* 0x022568000c1e1d00 */
[----:B------:R2:W5:Y:S01]  /*b3f0*/  LDG.E.128 R32, desc[UR6][R4.64] ;  /* 0x0000000604207981 */ /* 0x000562000c1e1d00 */
[----:B------:R-:W-:Y:S01]  /*b400*/  ISETP.GE.AND P0, PT, R24, R17, PT ;  /* 0x000000111800720c */ /* 0x000fe20003f06270 */
[----:B------:R-:W-:-:S12]  /*b410*/  BSSY.RECONVERGENT B0, `(.L_x_3325) ;  /* 0x000002a000007945 */ /* 0x000fd80003800200 */
[----:B------:R-:W-:Y:S05]  /*b420*/  @P0 BRA `(.L_x_3326) ;  /* 0x0000000000a00947 */ /* 0x000fea0003800000 */
[----:B--2---:R-:W2:Y:S04]  /*b430*/  LDG.E.64 R4, desc[UR6][R28.64] ;  /* 0x000000061c047981 */ /* 0x004ea8000c1e1b00 */
[----:B------:R-:W3:Y:S01]  /*b440*/  LDG.E.64 R6, desc[UR6][R30.64] ;  /* 0x000000061e067981 */ /* 0x000ee2000c1e1b00 */
[----:B-----5:R-:W-:Y:S01]  /*b450*/  MOV R37, R33 ;  /* 0x0000002100257202 */ /* 0x020fe20000000f00 */
[--C-:B------:R-:W-:Y:S02]  /*b460*/  HADD2.F32 R23, -RZ, R35.reuse.H1_H1 ;  /* 0x30000023ff177230 */ /* 0x100fe40000004100 */
[----:B------:R-:W-:Y:S02]  /*b470*/  HADD2.F32 R39, -RZ, R35.H0_H0 ;  /* 0x20000023ff277230 */ /* 0x000fe40000004100 */
[----:B------:R-:W-:-:S02]  /*b480*/  HADD2.F32 R33, -RZ, R37.H0_H0 ;  /* 0x20000025ff217230 */ /* 0x000fc40000004100 */
[----:B------:R-:W-:Y:S02]  /*b490*/  HADD2.F32 R37, -RZ, R37.H1_H1 ;  /* 0x30000025ff257230 */ /* 0x000fe40000004100 */
        /* <DEDUP_REMOVED lines=13> */
[-C--:B------:R-:W-:Y:S01]  /*b570*/  FFMA.FTZ R0, R0, R39.reuse, R23 ;  /* 0x0000002700007223 */ /* 0x080fe20000010017 */
[----:B------:R-:W-:Y:S02]  /*b580*/  HADD2.F32 R5, -RZ, R5.H0_H0 ;  /* 0x20000005ff057230 */ /* 0x000fe40000004100 */
[----:B------:R-:W-:Y:S01]  /*b590*/  FFMA.FTZ R35, R18, R39, -R35 ;  /* 0x0000002712237223 */ /* 0x000fe20000010823 */
[----:B------:R-:W-:-:S02]  /*b5a0*/  HADD2.F32 R16, -RZ, R34.H1_H1 ;  /* 0x30000022ff107230 */ /* 0x000fc40000004100 */
[-C--:B------:R-:W-:Y:S01]  /*b5b0*/  FMUL.FTZ R33, R4, R21.reuse ;  /* 0x0000001504217220 */ /* 0x080fe20000410000 */
[----:B------:R-:W-:Y:S02]  /*b5c0*/  HADD2.F32 R7, -RZ, R7.H0_H0 ;  /* 0x20000007ff077230 */ /* 0x000fe40000004100 */
[C---:B------:R-:W-:Y:S01]  /*b5d0*/  FMUL.FTZ R21, R6.reuse, R21 ;  /* 0x0000001506157220 */ /* 0x040fe20000410000 */
[----:B------:R-:W-:Y:S02]  /*b5e0*/  HADD2.F32 R23, -RZ, R32.H0_H0 ;  /* 0x20000020ff177230 */ /* 0x000fe40000004100 */
[-C--:B------:R-:W-:Y:S01]  /*b5f0*/  FMUL.FTZ R18, R5, R16.reuse ;  /* 0x0000001005127220 */ /* 0x080fe20000410000 */
[----:B------:R-:W-:Y:S02]  /*b600*/  HADD2.F32 R34, -RZ, R34.H0_H0 ;  /* 0x20000022ff227230 */ /* 0x000fe40000004100 */
[----:B------:R-:W-:Y:S01]  /*b610*/  FMUL.FTZ R16, R7, R16 ;  /* 0x0000001007107220 */ /* 0x000fe20000410000 */
        /* <DEDUP_REMOVED lines=9> */
.L_x_3326:
[----:B------:R-:W-:Y:S05]  /*b6b0*/  BSYNC.RECONVERGENT B0 ;  /* 0x0000000000007941 */ /* 0x000fea0003800200 */
.L_x_3325:
[----:B-----5:R1:W-:Y:S01]  /*b6c0*/  STS.128 [R211+0x1000], R32 ;  /* 0x00100020d3007388 */ /* 0x0203e20000000c00 */
[----:B------:R-:W-:Y:S01]  /*b6d0*/  LOP3.LUT R0, R24, 0x40, RZ, 0xfc, !PT ;  /* 0x0000004018007812 */ /* 0x000fe200078efcff */
[----:B------:R-:W-:Y:S03]  /*b6e0*/  BSSY.RECONVERGENT B0, `(.L_x_3327) ;  /* 0x000002b000007945 */ /* 0x000fe60003800200 */
[----:B------:R-:W-:-:S13]  /*b6f0*/  ISETP.GE.AND P0, PT, R0, R17, PT ;  /* 0x000000110000720c */ /* 0x000fda0003f06270 */
[----:B------:R-:W-:Y:S05]  /*b700*/  @P0 BRA `(.L_x_3328) ;  /* 0x0000000000a00947 */ /* 0x000fea0003800000 */
[----:B--2---:R-:W2:Y:S04]  /*b710*/  LDG.E.64 R4, desc[UR6][R28.64+0x40] ;  /* 0x000040061c047981 */ /* 0x004ea8000c1e1b00 */
[----:B------:R-:W3:Y:S01]  /*b720*/  LDG.E.64 R6, desc[UR6][R30.64+0x40] ;  /* 0x000040061e067981 */ /* 0x000ee2000c1e1b00 */
[--C-:B------:R-:W-:Y:S01]  /*b730*/  HADD2.F32 R23, -RZ, R13.reuse.H0_H0 ;  /* 0x2000000dff177230 */ /* 0x100fe20000004100 */
[----:B------:R-:W-:Y:S01]  /*b740*/  MOV R18, R14 ;  /* 0x0000000e00127202 */ /* 0x000fe20000000f00 */
[----:B-1----:R-:W-:Y:S02]  /*b750*/  HADD2.F32 R32, -RZ, R13.H1_H1 ;  /* 0x3000000dff207230 */ /* 0x002fe40000004100 */
        /* <DEDUP_REMOVED lines=35> */
.L_x_3328:
[----:B------:R-:W-:Y:S05]  /*b990*/  BSYNC.RECONVERGENT B0 ;  /* 0x0000000000007941 */ /* 0x000fea0003800200 */
.L_x_3327:
[----:B------:R3:W-:Y:S01]  /*b9a0*/  STS.128 [R211+0x3000], R12 ;  /* 0x0030000cd3007388 */ /* 0x0007e20000000c00 */
[----:B------:R-:W-:Y:S01]  /*b9b0*/  LOP3.LUT R0, R24, 0x80, RZ, 0xfc, !PT ;  /* 0x0000008018007812 */ /* 0x000fe200078efcff */
[----:B------:R-:W-:Y:S03]  /*b9c0*/  BSSY.RECONVERGENT B0, `(.L_x_3329) ;  /* 0x000002b000007945 */ /* 0x000fe60003800200 */
[----:B------:R-:W-:-:S13]  /*b9d0*/  ISETP.GE.AND P0, PT, R0, R17, PT ;  /* 0x000000110000720c */ /* 0x000fda0003f06270 */
[----:B------:R-:W-:Y:S05]  /*b9e0*/  @P0 BRA `(.L_x_3330) ;  /* 0x0000000000a00947 */ /* 0x000fea0003800000 */
[----:B--2---:R-:W2:Y:S04]  /*b9f0*/  LDG.E.64 R4, desc[UR6][R28.64+0x80] ;  /* 0x000080061c047981 */ /* 0x004ea8000c1e1b00 */
[----:B------:R-:W4:Y:S01]  /*ba00*/  LDG.E.64 R6, desc[UR6][R30.64+0x80] ;  /* 0x000080061e067981 */ /* 0x000f22000c1e1b00 */
[--C-:B---3--:R-:W-:Y:S01]  /*ba10*/  HADD2.F32 R15, -RZ, R9.reuse.H0_H0 ;  /* 0x20000009ff0f7230 */ /* 0x108fe20000004100 */
[----:B------:R-:W-:Y:S01]  /*ba20*/  MOV R14, R10 ;  /* 0x0000000a000e7202 */ /* 0x000fe20000000f00 */
        /* <DEDUP_REMOVED lines=36> */
.L_x_3330:
[----:B------:R-:W-:Y:S05]  /*bc70*/  BSYNC.RECONVERGENT B0 ;  /* 0x0000000000007941 */ /* 0x000fea0003800200 */
.L_x_3329:
[----:B------:R4:W-:Y:S02]  /*bc80*/  STS.128 [R211+0x5000], R8 ;  /* 0x00500008d3007388 */ /* 0x0009e40000000c00 */
.L_x_3324:
[----:B------:R-:W-:Y:S05]  /*bc90*/  BSYNC.RECONVERGENT B1 ;  /* 0x0000000000017941 */ /* 0x000fea0003800200 */
.L_x_3323:
[----:B------:R-:W-:-:S04]  /*bca0*/  IADD3 R40, PT, PT, R120, 0x30, RZ ;  /* 0x0000003078287810 */ /* 0x000fc80007ffe0ff */
[----:B------:R-:W-:-:S13]  /*bcb0*/  ISETP.GE.AND P0, PT, R40, R19, PT ;  /* 0x000000132800720c */ /* 0x000fda0003f06270 */
[----:B------:R-:W-:Y:S05]  /*bcc0*/  @P0 BRA `(.L_x_3305) ;  /* 0x0000004800a40947 */ /* 0x000fea0003800000 */
[----:B-1----:R-:W-:-:S04]  /*bcd0*/  IMAD.WIDE.U32 R26, R2, 0x60, R26 ;  /* 0x00000060021a7825 */ /* 0x002fc800078e001a */
[----:B------:R-:W-:Y:S01]  /*bce0*/  IMAD R3, R3, 0x60, RZ ;  /* 0x0000006003037824 */ /* 0x000fe200078e02ff */
[----:B------:R-:W-:-:S04]  /*bcf0*/  MOV R2, R26 ;  /* 0x0000001a00027202 */ /* 0x000fc80000000f00 */
[----:B------:R-:W-:-:S05]  /*bd00*/  IADD3 R3, PT, PT, R3, R27, RZ ;  /* 0x0000001b03037210 */ /* 0x000fca0007ffe0ff */
[----:B---34-:R1:W5:Y:S04]  /*bd10*/  LDG.E.128 R12, desc[UR6][R2.64+0x80] ;  /* 0x00008006020c7981 */ /* 0x018368000c1e1d00 */
[----:B-----5:R1:W5:Y:S04]  /*bd20*/  LDG.E.128 R8, desc[UR6][R2.64+0x100] ;  /* 0x0001000602087981 */ /* 0x020368000c1e1d00 */
[----:B------:R1:W5:Y:S01]  /*bd30*/  LDG.E.128 R32, desc[UR6][R2.64] ;  /* 0x0000000602207981 */ /* 0x000362000c1e1d00 */
[----:B------:R-:W-:Y:S01]  /*bd40*/  ISETP.GE.AND P0, PT, R24, R17, PT ;  /* 0x000000111800720c */ /* 0x000fe20003f06270 */
[----:B------:R-:W-:-:S12]  /*bd50*/  BSSY.RECONVERGENT B0, `(.L_x_3331) ;  /* 0x0000028000007945 */ /* 0x000fd80003800200 */
[----:B------:R-:W-:Y:S05]  /*bd60*/  @P0 BRA `(.L_x_3332) ;  /* 0x0000000000980947 */ /* 0x000fea0003800000 */
[----:B-1----:R-:W3:Y:S04]  /*bd70*/  LDG.E.64 R2, desc[UR6][R28.64] ;  /* 0x000000061c027981 */ /* 0x002ee8000c1e1b00 */
[----:B--2---:R-:W2:Y:S01]  /*bd80*/  LDG.E.64 R4, desc[UR6][R30.64] ;  /* 0x000000061e047981 */ /* 0x004ea2000c1e1b00 */
[----:B-----5:R-:W-:Y:S02]  /*bd90*/  HADD2.F32 R18, -RZ, R35.H1_H1 ;  /* 0x30000023ff127230 */ /* 0x020fe40000004100 */
[----:B------:R-:W-:Y:S02]  /*bda0*/  HADD2.F32 R21, -RZ, R33.H1_H1 ;  /* 0x30000021ff157230 */ /* 0x000fe40000004100 */
[----:B------:R-:W-:Y:S02]  /*bdb0*/  HADD2.F32 R35, -RZ, R35.H0_H0 ;  /* 0x20000023ff237230 */ /* 0x000fe40000004100 */
[----:B------:R-:W-:-:S02]  /*bdc0*/  HADD2.F32 R19, -RZ, R33.H0_H0 ;  /* 0x20000021ff137230 */ /* 0x000fc40000004100 */
[----:B---3--:R-:W-:Y:S02]  /*bdd0*/  HADD2.F32 R0, -RZ, R3.H1_H1 ;  /* 0x30000003ff007230 */ /* 0x008fe40000004100 */
        /* <DEDUP_REMOVED lines=31> */
.L_x_3332:
[----:B------:R-:W-:Y:S05]  /*bfd0*/  BSYNC.RECONVERGENT B0 ;  /* 0x0000000000007941 */ /* 0x000fea0003800200 */
.L_x_3331:
[----:B-----5:R3:W-:Y:S01]  /*bfe0*/  STS.128 [R211+0x1800], R32 ;  /* 0x00180020d3007388 */ /* 0x0207e20000000c00 */
[----:B------:R-:W-:Y:S01]  /*bff0*/  LOP3.LUT R0, R24, 0x40, RZ, 0xfc, !PT ;  /* 0x0000004018007812 */ /* 0x000fe200078efcff */
[----:B------:R-:W-:Y:S03]  /*c000*/  BSSY.RECONVERGENT B0, `(.L_x_3333) ;  /* 0x000002a000007945 */ /* 0x000fe60003800200 */
[----:B------:R-:W-:-:S13]  /*c010*/  ISETP.GE.AND P0, PT, R0, R17, PT ;  /* 0x000000110000720c */ /* 0x000fda0003f06270 */
[----:B------:R-:W-:Y:S05]  /*c020*/  @P0 BRA `(.L_x_3334) ;  /* 0x00000000009c0947 */ /* 0x000fea0003800000 */
[----:B-1----:R-:W4:Y:S04]  /*c030*/  LDG.E.64 R2, desc[UR6][R28.64+0x40] ;  /* 0x000040061c027981 */ /* 0x002f28000c1e1b00 */
[----:B--2---:R-:W2:Y:S01]  /*c040*/  LDG.E.64 R4, desc[UR6][R30.64+0x40] ;  /* 0x000040061e047981 */ /* 0x004ea2000c1e1b00 */
[--C-:B------:R-:W-:Y:S01]  /*c050*/  HADD2.F32 R18, -RZ, R13.reuse.H0_H0 ;  /* 0x2000000dff127230 */ /* 0x100fe20000004100 */
[----:B------:R-:W-:Y:S01]  /*c060*/  MOV R16, R14 ;  /* 0x0000000e00107202 */ /* 0x000fe20000000f00 */
[----:B------:R-:W-:Y:S02]  /*c070*/  HADD2.F32 R21, -RZ, R13.H1_H1 ;  /* 0x3000000dff157230 */ /* 0x000fe40000004100 */
[--C-:B------:R-:W-:Y:S02]  /*c080*/  HADD2.F32 R14, -RZ, R15.reuse.H1_H1 ;  /* 0x3000000fff0e7230 */ /* 0x100fe40000004100 */
[----:B------:R-:W-:-:S02]  /*c090*/  HADD2.F32 R19, -RZ, R15.H0_H0 ;  /* 0x2000000fff137230 */ /* 0x000fc40000004100 */
        /* <DEDUP_REMOVED lines=10> */
[-C--:B------:R-:W-:Y:S01]  /*c140*/  FFMA.FTZ R26, R7, R19.reuse, -R26 ;  /* 0x00000013071a7223 */ /* 0x080fe2000001081a */
[----:B------:R-:W-:Y:S02]  /*c150*/  HADD2.F32 R7, -RZ, R12.H1_H1 ;  /* 0x3000000cff077230 */ /* 0x000fe40000004100 */
[-C--:B------:R-:W-:Y:S01]  /*c160*/  FFMA.FTZ R32, R13, R18.reuse, -R32 ;  /* 0x000000120d207223 */ /* 0x080fe20000010820 */
[----:B------:R-:W-:Y:S01]  /*c170*/  FFMA.FTZ R21, R0, R19, R21 ;  /* 0x0000001300157223 */ /* 0x000fe20000010015 */
[----:B------:R-:W-:Y:S02]  /*c180*/  HADD2.F32 R0, -RZ, R16.H1_H1 ;  /* 0x30000010ff007230 */ /* 0x000fe40000004100 */
[----:B------:R-:W-:Y:S01]  /*c190*/  FFMA.FTZ R15, R6, R18, R15 ;  /* 0x00000012060f7223 */ /* 0x000fe2000001000f */
[----:B------:R-:W-:-:S02]  /*c1a0*/  HADD2.F32 R4, -RZ, R4.H0_H0 ;  /* 0x20000004ff047230 */ /* 0x000fc40000004100 */
[-C--:B------:R-:W-:Y:S01]  /*c1b0*/  FMUL.FTZ R19, R2, R7.reuse ;  /* 0x0000000702137220 */ /* 0x080fe20000410000 */
[----:B------:R-:W-:Y:S02]  /*c1c0*/  HADD2.F32 R5, -RZ, R5.H0_H0 ;  /* 0x20000005ff057230 */ /* 0x000fe40000004100 */
[-C--:B------:R-:W-:Y:S01]  /*c1d0*/  FMUL.FTZ R6, R3, R0.reuse ;  /* 0x0000000003067220 */ /* 0x080fe20000410000 */
[----:B------:R-:W-:Y:S02]  /*c1e0*/  HADD2.F32 R13, -RZ, R12.H0_H0 ;  /* 0x2000000cff0d7230 */ /* 0x000fe40000004100 */
[C---:B------:R-:W-:Y:S01]  /*c1f0*/  FMUL.FTZ R7, R4.reuse, R7 ;  /* 0x0000000704077220 */ /* 0x040fe20000410000 */
[----:B------:R-:W-:Y:S02]  /*c200*/  HADD2.F32 R16, -RZ, R16.H0_H0 ;  /* 0x20000010ff107230 */ /* 0x000fe40000004100 */
[C---:B------:R-:W-:Y:S01]  /*c210*/  FMUL.FTZ R0, R5.reuse, R0 ;  /* 0x0000000005007220 */ /* 0x040fe20000410000 */
        /* <DEDUP_REMOVED lines=8> */
.L_x_3334:
[----:B------:R-:W-:Y:S05]  /*c2a0*/  BSYNC.RECONVERGENT B0 ;  /* 0x0000000000007941 */ /* 0x000fea0003800200 */
.L_x_3333:
[----:B------:R4:W-:Y:S01]  /*c2b0*/  STS.128 [R211+0x3800], R12 ;  /* 0x0038000cd3007388 */ /* 0x0009e20000000c00 */
[----:B------:R-:W-:Y:S01]  /*c2c0*/  LOP3.LUT R24, R24, 0x80, RZ, 0xfc, !PT ;  /* 0x0000008018187812 */ /* 0x000fe200078efcff */
[----:B------:R-:W-:Y:S03]  /*c2d0*/  BSSY.RECONVERGENT B0, `(.L_x_3335) ;  /* 0x000002a000007945 */ /* 0x000fe60003800200 */
[----:B------:R-:W-:-:S13]  /*c2e0*/  ISETP.GE.AND P0, PT, R24, R17, PT ;  /* 0x000000111800720c */ /* 0x000fda0003f06270 */
[----:B------:R-:W-:Y:S05]  /*c2f0*/  @P0 BRA `(.L_x_3336) ;  /* 0x00000000009c0947 */ /* 0x000fea0003800000 */
[----:B------:R-:W5:Y:S04]  /*c300*/  LDG.E.64 R28, desc[UR6][R28.64+0x80] ;  /* 0x000080061c1c7981 */ /* 0x000f68000c1e1b00 */
[----:B------:R-:W3:Y:S01]  /*c310*/  LDG.E.64 R30, desc[UR6][R30.64+0x80] ;  /* 0x000080061e1e7981 */ /* 0x000ee2000c1e1b00 */
[----:B--2---:R-:W-:Y:S02]  /*c320*/  HADD2.F32 R5, -RZ, R11.H1_H1 ;  /* 0x3000000bff057230 */ /* 0x004fe40000004100 */
[--C-:B------:R-:W-:Y:S02]  /*c330*/  HADD2.F32 R7, -RZ, R9.reuse.H0_H0 ;  /* 0x20000009ff077230 */ /* 0x100fe40000004100 */
[----:B------:R-:W-:Y:S02]  /*c340*/  HADD2.F32 R9, -RZ, R9.H1_H1 ;  /* 0x30000009ff097230 */ /* 0x000fe40000004100 */
[----:B----4-:R-:W-:-:S02]  /*c350*/  HADD2.F32 R13, -RZ, R11.H0_H0 ;  /* 0x2000000bff0d7230 */ /* 0x010fc40000004100 */
[----:B-----5:R-:W-:Y:S02]  /*c360*/  HADD2.F32 R0, -RZ, R29.H1_H1 ;  /* 0x3000001dff007230 */ /* 0x020fe40000004100 */
[----:B-1----:R-:W-:Y:S02]  /*c370*/  HADD2.F32 R2, -RZ, R28.H1_H1 ;  /* 0x3000001cff027230 */ /* 0x002fe40000004100 */
        /* <DEDUP_REMOVED lines=31> */
.L_x_3336:
[----:B------:R-:W-:Y:S05]  /*c570*/  BSYNC.RECONVERGENT B0 ;  /* 0x0000000000007941 */ /* 0x000fea0003800200 */
.L_x_3335:
[----:B------:R1:W-:Y:S01]  /*c580*/  STS.128 [R211+0x5800], R8 ;  /* 0x00580008d3007388 */ /* 0x0003e20000000c00 */
[----:B------:R-:W-:Y:S05]  /*c590*/  BRA `(.L_x_3305) ;  /* 0x0000004000707947 */ /* 0x000fea0003800000 */
.L_x_3306:
        /* <DEDUP_REMOVED lines=9> */
[----:B--2---:R1:W5:Y:S04]  /*c630*/  LDG.E.128 R32, desc[UR6][R26.64+0x80] ;  /* 0x000080061a207981 */ /* 0x004368000c1e1d00 */
[----:B------:R1:W5:Y:S04]  /*c640*/  LDG.E.128 R28, desc[UR6][R26.64+0x100] ;  /* 0x000100061a1c7981 */ /* 0x000368000c1e1d00 */
[----:B------:R1:W5:Y:S01]  /*c650*/  LDG.E.128 R36, desc[UR6][R26.64] ;  /* 0x000000061a247981 */ /* 0x000362000c1e1d00 */
[----:B------:R-:W-:Y:S01]  /*c660*/  ISETP.GE.AND P0, PT, R24, R17, PT ;  /* 0x000000111800720c */ /* 0x000fe20003f06270 */
[----:B------:R-:W-:-:S12]  /*c670*/  BSSY.RECONVERGENT B0, `(.L_x_3339) ;  /* 0x0000050000007945 */ /* 0x000fd80003800200 */
[----:B------:R-:W-:Y:S05]  /*c680*/  @P0 BRA `(.L_x_3340) ;  /* 0x0000000400380947 */ /* 0x000fea0003800000 */
[----:B------:R-:W2:Y:S01]  /*c690*/  LDCU.64 UR8, c[0x0][0x4d0] ;  /* 0x00009a00ff0877ac */ /* 0x000ea20008000a00 */
[----:B------:R-:W-:-:S04]  /*c6a0*/  ISETP.GE.U32.AND P1, PT, R24, R21, PT ;  /* 0x000000151800720c */ /* 0x000fc80003f26070 */
[----:B------:R-:W-:Y:S02]  /*c6b0*/  SEL R5, R18, RZ, P1 ;  /* 0x000000ff12057207 */ /* 0x000fe40000800000 */
[----:B-----5:R-:W-:Y:S02]  /*c6c0*/  SEL R9, R19, RZ, P1 ;  /* 0x000000ff13097207 */ /* 0x020fe40000800000 */
        /* <DEDUP_REMOVED lines=39> */
[----:B------:R-:W-:Y:S02]  /*c940*/  HADD2.F32 R5, -RZ, R36.H0_H0 ;  /* 0x20000024ff057230 */ /* 0x000fe40000004100 */
        /* <DEDUP_REMOVED lines=34> */
.L_x_3340:
[----:B------:R-:W-:Y:S05]  /*cb70*/  BSYNC.RECONVERGENT B0 ;  /* 0x0000000000007941 */ /* 0x000fea0003800200 */
.L_x_3339:
[----:B-----5:R2:W-:Y:S01]  /*cb80*/  STS.128 [R211], R36 ;  /* 0x00000024d3007388 */ /* 0x0205e20000000c00 */
[----:B------:R-:W-:Y:S01]  /*cb90*/  LOP3.LUT R4, R24, 0x40, RZ, 0xfc, !PT ;  /* 0x0000004018047812 */ /* 0x000fe200078efcff */
[----:B------:R-:W-:Y:S03]  /*cba0*/  BSSY.RECONVERGENT B0, `(.L_x_3341) ;  /* 0x0000051000007945 */ /* 0x000fe60003800200 */
[----:B------:R-:W-:-:S13]  /*cbb0*/  ISETP.GE.AND P0, PT, R4, R17, PT ;  /* 0x000000110400720c */ /* 0x000fda0003f06270 */
[----:B------:R-:W-:Y:S05]  /*cbc0*/  @P0 BRA `(.L_x_3342) ;  /* 0x0000000400380947 */ /* 0x000fea0003800000 */
[----:B------:R-:W3:Y:S01]  /*cbd0*/  LDCU.64 UR8, c[0x0][0x4d0] ;  /* 0x00009a00ff0877ac */ /* 0x000ee20008000a00 */
        /* <DEDUP_REMOVED lines=9> */
[----:B---3--:R-:W-:-:S03]  /*cc70*/  IADD3 R4, P0, PT, R9, UR8, RZ ;  /* 0x0000000809047c10 */ /* 0x008fc6000ff1e0ff */
[----:B------:R-:W3:Y:S01]  /*cc80*/  LDG.E.128 R12, desc[UR6][R12.64+0x80] ;  /* 0x000080060c0c7981 */ /* 0x000ee2000c1e1d00 */
[----:B------:R-:W-:Y:S01]  /*cc90*/  IADD3.X R5, PT, PT, R8, UR9, RZ, P0, !PT ;  /* 0x0000000908057c10 */ /* 0x000fe200087fe4ff */
[----:B------:R-:W4:Y:S05]  /*cca0*/  LDCU.64 UR8, c[0x0][0x4c8] ;  /* 0x00009900ff0877ac */ /* 0x000f2a0008000a00 */
[----:B------:R-:W5:Y:S01]  /*ccb0*/  LDG.E.128 R4, desc[UR6][R4.64+0x80] ;  /* 0x0000800604047981 */ /* 0x000f62000c1e1d00 */
[----:B----4-:R-:W-:-:S04]  /*ccc0*/  IADD3 R10, P0, PT, R9, UR8, RZ ;  /* 0x00000008090a7c10 */ /* 0x010fc8000ff1e0ff */
[----:B------:R-:W-:-:S06]  /*ccd0*/  IADD3.X R11, PT, PT, R8, UR9, RZ, P0, !PT ;  /* 0x00000009080b7c10 */ /* 0x000fcc00087fe4ff */
[----:B------:R-:W4:Y:S01]  /*cce0*/  LDG.E.128 R8, desc[UR6][R10.64+0x80] ;  /* 0x000080060a087981 */ /* 0x000f22000c1e1d00 */
[--C-:B---3--:R-:W-:Y:S02]  /*ccf0*/  HADD2.F32 R20, -RZ, R12.reuse.H0_H0 ;  /* 0x2000000cff147230 */ /* 0x108fe40000004100 */
[----:B------:R-:W-:Y:S02]  /*cd00*/  HADD2.F32 R22, -RZ, R12.H1_H1 ;  /* 0x3000000cff167230 */ /* 0x000fe40000004100 */
[--C-:B------:R-:W-:Y:S02]  /*cd10*/  HADD2.F32 R12, -RZ, R13.reuse.H0_H0 ;  /* 0x2000000dff0c7230 */ /* 0x100fe40000004100 */
[----:B--2---:R-:W-:Y:S02]  /*cd20*/  HADD2.F32 R36, -RZ, R13.H1_H1 ;  /* 0x3000000dff247230 */ /* 0x004fe40000004100 */
[--C-:B------:R-:W-:Y:S02]  /*cd30*/  HADD2.F32 R13, -RZ, R14.reuse.H0_H0 ;  /* 0x2000000eff0d7230 */ /* 0x100fe40000004100 */
[----:B------:R-:W-:-:S02]  /*cd40*/  HADD2.F32 R37, -RZ, R14.H1_H1 ;  /* 0x3000000eff257230 */ /* 0x000fc40000004100 */
[--C-:B------:R-:W-:Y:S02]  /*cd50*/  HADD2.F32 R14, -RZ, R15.reuse.H0_H0 ;  /* 0x2000000fff0e7230 */ /* 0x100fe40000004100 */
[----:B------:R-:W-:Y:S02]  /*cd60*/  HADD2.F32 R38, -RZ, R15.H1_H1 ;  /* 0x3000000fff267230 */ /* 0x000fe40000004100 */
[--C-:B-----5:R-:W-:Y:S02]  /*cd70*/  HADD2.F32 R15, -RZ, R4.reuse.H0_H0 ;  /* 0x20000004ff0f7230 */ /* 0x120fe40000004100 */
        /* <DEDUP_REMOVED lines=15> */
[--C-:B------:R-:W-:Y:S02]  /*ce70*/  HADD2.F32 R5, -RZ, R32.reuse.H0_H0 ;  /* 0x20000020ff057230 */ /* 0x100fe40000004100 */
        /* <DEDUP_REMOVED lines=35> */
.L_x_3342:
[----:B------:R-:W-:Y:S05]  /*d0b0*/  BSYNC.RECONVERGENT B0 ;  /* 0x0000000000007941 */ /* 0x000fea0003800200 */
.L_x_3341:
[----:B------:R3:W-:Y:S01]  /*d0c0*/  STS.128 [R211+0x2000], R32 ;  /* 0x00200020d3007388 */ /* 0x0007e20000000c00 */
[----:B------:R-:W-:Y:S01]  /*d0d0*/  LOP3.LUT R4, R24, 0x80, RZ, 0xfc, !PT ;  /* 0x0000008018047812 */ /* 0x000fe200078efcff */
[----:B------:R-:W-:Y:S03]  /*d0e0*/  BSSY.RECONVERGENT B0, `(.L_x_3343) ;  /* 0x0000051000007945 */ /* 0x000fe60003800200 */
[----:B------:R-:W-:-:S13]  /*d0f0*/  ISETP.GE.AND P0, PT, R4, R17, PT ;  /* 0x000000110400720c */ /* 0x000fda0003f06270 */
[----:B------:R-:W-:Y:S05]  /*d100*/  @P0 BRA `(.L_x_3344) ;  /* 0x0000000400380947 */ /* 0x000fea0003800000 */
[----:B------:R-:W4:Y:S01]  /*d110*/  LDCU.64 UR8, c[0x0][0x4d0] ;  /* 0x00009a00ff0877ac */ /* 0x000f220008000a00 */
        /* <DEDUP_REMOVED lines=10> */
[----:B------:R-:W4:Y:S01]  /*d1c0*/  LDG.E.128 R12, desc[UR6][R12.64+0x100] ;  /* 0x000100060c0c7981 */ /* 0x000f22000c1e1d00 */
[----:B------:R-:W-:Y:S01]  /*d1d0*/  IADD3.X R5, PT, PT, R8, UR9, RZ, P0, !PT ;  /* 0x0000000908057c10 */ /* 0x000fe200087fe4ff */
[----:B------:R-:W5:Y:S05]  /*d1e0*/  LDCU.64 UR8, c[0x0][0x4c8] ;  /* 0x00009900ff0877ac */ /* 0x000f6a0008000a00 */
[----:B------:R-:W2:Y:S01]  /*d1f0*/  LDG.E.128 R4, desc[UR6][R4.64+0x100] ;  /* 0x0001000604047981 */ /* 0x000ea2000c1e1d00 */
[----:B-----5:R-:W-:-:S04]  /*d200*/  IADD3 R10, P0, PT, R9, UR8, RZ ;  /* 0x00000008090a7c10 */ /* 0x020fc8000ff1e0ff */
[----:B------:R-:W-:-:S06]  /*d210*/  IADD3.X R11, PT, PT, R8, UR9, RZ, P0, !PT ;  /* 0x00000009080b7c10 */ /* 0x000fcc00087fe4ff */
[----:B------:R-:W5:Y:S01]  /*d220*/  LDG.E.128 R8, desc[UR6][R10.64+0x100] ;  /* 0x000100060a087981 */ /* 0x000f62000c1e1d00 */
[--C-:B----4-:R-:W-:Y:S02]  /*d230*/  HADD2.F32 R20, -RZ, R12.reuse.H0_H0 ;  /* 0x2000000cff147230 */ /* 0x110fe40000004100 */
[----:B------:R-:W-:Y:S02]  /*d240*/  HADD2.F32 R22, -RZ, R12.H1_H1 ;  /* 0x3000000cff167230 */ /* 0x000fe40000004100 */
[--C-:B------:R-:W-:Y:S02]  /*d250*/  HADD2.F32 R12, -RZ, R13.reuse.H0_H0 ;  /* 0x2000000dff0c7230 */ /* 0x100fe40000004100 */
[----:B---3--:R-:W-:Y:S02]  /*d260*/  HADD2.F32 R32, -RZ, R13.H1_H1 ;  /* 0x3000000dff207230 */ /* 0x008fe40000004100 */
[--C-:B------:R-:W-:Y:S02]  /*d270*/  HADD2.F32 R13, -RZ, R14.reuse.H0_H0 ;  /* 0x2000000eff0d7230 */ /* 0x100fe40000004100 */
[----:B------:R-:W-:-:S02]  /*d280*/  HADD2.F32 R33, -RZ, R14.H1_H1 ;  /* 0x3000000eff217230 */ /* 0x000fc40000004100 */
[--C-:B------:R-:W-:Y:S02]  /*d290*/  HADD2.F32 R14, -RZ, R15.reuse.H0_H0 ;  /* 0x2000000fff0e7230 */ /* 0x100fe40000004100 */
[----:B------:R-:W-:Y:S02]  /*d2a0*/  HADD2.F32 R34, -RZ, R15.H1_H1 ;  /* 0x3000000fff227230 */ /* 0x000fe40000004100 */
[--C-:B--2---:R-:W-:Y:S02]  /*d2b0*/  HADD2.F32 R15, -RZ, R4.reuse.H0_H0 ;  /* 0x20000004ff0f7230 */ /* 0x104fe40000004100 */
        /* <DEDUP_REMOVED lines=13> */
[----:B-----5:R-:W-:Y:S02]  /*d390*/  HADD2.F32 R4, -RZ, R8.H0_H0 ;  /* 0x20000008ff047230 */ /* 0x020fe40000004100 */
        /* <DEDUP_REMOVED lines=37> */
.L_x_3344:
[----:B------:R-:W-:Y:S05]  /*d5f0*/  BSYNC.RECONVERGENT B0 ;  /* 0x0000000000007941 */ /* 0x000fea0003800200 */
.L_x_3343:
[----:B------:R4:W-:Y:S02]  /*d600*/  STS.128 [R211+0x4000], R28 ;  /* 0x0040001cd3007388 */ /* 0x0009e40000000c00 */
.L_x_3338:
[----:B------:R-:W-:Y:S05]  /*d610*/  BSYNC.RECONVERGENT B1 ;  /* 0x0000000000017941 */ /* 0x000fea0003800200 */
.L_x_3337:
[----:B------:R-:W-:Y:S01]  /*d620*/  IADD3 R20, PT, PT, R120, 0x10, RZ ;  /* 0x0000001078147810 */ /* 0x000fe20007ffe0ff */
[----:B------:R-:W-:Y:S03]  /*d630*/  BSSY.RECONVERGENT B1, `(.L_x_3345) ;  /* 0x0000103000017945 */ /* 0x000fe60003800200 */
[----:B------:R-:W-:-:S13]  /*d640*/  ISETP.GE.AND P0, PT, R20, R23, PT ;  /* 0x000000171400720c */ /* 0x000fda0003f06270 */
[----:B------:R-:W-:Y:S05]  /*d650*/  @P0 BRA `(.L_x_3346) ;  /* 0x0000001000000947 */ /* 0x000fea0003800000 */
[----:B------:R-:W-:-:S04]  /*d660*/  LEA R40, P0, R43, R26, 0x1 ;  /* 0x0000001a2b287211 */ /* 0x000fc800078008ff */
[----:B------:R-:W-:-:S05]  /*d670*/  LEA.HI.X R41, R43, R27, R41, 0x1, P0 ;  /* 0x0000001b2b297211 */ /* 0x000fca00000f0c29 */
[----:B--23--:R2:W5:Y:S04]  /*d680*/  LDG.E.128 R32, desc[UR6][R40.64+0x80] ;  /* 0x0000800628207981 */ /* 0x00c568000c1e1d00 */
[----:B----4-:R2:W5:Y:S04]  /*d690*/  LDG.E.128 R28, desc[UR6][R40.64+0x100] ;  /* 0x00010006281c7981 */ /* 0x010568000c1e1d00 */
[----:B------:R2:W5:Y:S01]  /*d6a0*/  LDG.E.128 R36, desc[UR6][R40.64] ;  /* 0x0000000628247981 */ /* 0x000562000c1e1d00 */
[----:B------:R-:W-:Y:S01]  /*d6b0*/  ISETP.GE.AND P0, PT, R24, R17, PT ;  /* 0x000000111800720c */ /* 0x000fe20003f06270 */
[----:B------:R-:W-:-:S12]  /*d6c0*/  BSSY.RECONVERGENT B0, `(.L_x_3347) ;  /* 0x0000050000007945 */ /* 0x000fd80003800200 */
[----:B------:R-:W-:Y:S05]  /*d6d0*/  @P0 BRA `(.L_x_3348) ;  /* 0x0000000400380947 */ /* 0x000fea0003800000 */
[----:B------:R-:W3:Y:S01]  /*d6e0*/  LDCU.64 UR8, c[0x0][0x4d0] ;  /* 0x00009a00ff0877ac */ /* 0x000ee20008000a00 */
[----:B------:R-:W-:-:S04]  /*d6f0*/  ISETP.GE.U32.AND P1, PT, R24, R21, PT ;  /* 0x000000151800720c */ /* 0x000fc80003f26070 */
[----:B------:R-:W-:Y:S02]  /*d700*/  SEL R5, R18, RZ, P1 ;  /* 0x000000ff12057207 */ /* 0x000fe40000800000 */
[----:B-----5:R-:W-:Y:S02]  /*d710*/  SEL R9, R19, RZ, P1 ;  /* 0x000000ff13097207 */ /* 0x020fe40000800000 */
[----:B------:R-:W-:Y:S02]  /*d720*/  IADD3 R4, P0, PT, R5, R0, RZ ;  /* 0x0000000005047210 */ /* 0x000fe40007f1e0ff */
[----:B------:R-:W-:Y:S02]  /*d730*/  SEL R5, R21, R18, !P1 ;  /* 0x0000001215057207 */ /* 0x000fe40004800000 */
[----:B------:R-:W-:Y:S02]  /*d740*/  IADD3.X R9, PT, PT, R9, R16, RZ, P0, !PT ;  /* 0x0000001009097210 */ /* 0x000fe400007fe4ff */
[C---:B------:R-:W-:Y:S01]  /*d750*/  SHF.L.U32 R8, R4.reuse, 0x1, RZ ;  /* 0x0000000104087819 */ /* 0x040fe200000006ff */
[----:B------:R-:W-:Y:S01]  /*d760*/  IMAD.WIDE R12, R5, 0x2, R40 ;  /* 0x00000002050c7825 */ /* 0x000fe200078e0228 */
[----:B------:R-:W-:-:S02]  /*d770*/  SHF.L.U64.HI R9, R4, 0x1, R9 ;  /* 0x0000000104097819 */ /* 0x000fc40000010209 */
[----:B---3--:R-:W-:-:S03]  /*d780*/  IADD3 R4, P0, PT, R8, UR8, RZ ;  /* 0x0000000808047c10 */ /* 0x008fc6000ff1e0ff */
[----:B------:R-:W3:Y:S01]  /*d790*/  LDG.E.128 R12, desc[UR6][R12.64] ;  /* 0x000000060c0c7981 */ /* 0x000ee2000c1e1d00 */
[----:B------:R-:W-:Y:S01]  /*d7a0*/  IADD3.X R5, PT, PT, R9, UR9, RZ, P0, !PT ;  /* 0x0000000909057c10 */ /* 0x000fe200087fe4ff */
[----:B------:R-:W4:Y:S05]  /*d7b0*/  LDCU.64 UR8, c[0x0][0x4c8] ;  /* 0x00009900ff0877ac */ /* 0x000f2a0008000a00 */
[----:B------:R-:W2:Y:S01]  /*d7c0*/  LDG.E.128 R4, desc[UR6][R4.64] ;  /* 0x0000000604047981 */ /* 0x000ea2000c1e1d00 */
[----:B----4-:R-:W-:-:S04]  /*d7d0*/  IADD3 R8, P0, PT, R8, UR8, RZ ;  /* 0x0000000808087c10 */ /* 0x010fc8000ff1e0ff */
[----:B------:R-:W-:-:S06]  /*d7e0*/  IADD3.X R9, PT, PT, R9, UR9, RZ, P0, !PT ;  /* 0x0000000909097c10 */ /* 0x000fcc00087fe4ff */
[----:B------:R-:W4:Y:S01]  /*d7f0*/  LDG.E.128 R8, desc[UR6][R8.64] ;  /* 0x0000000608087981 */ /* 0x000f22000c1e1d00 */
[--C-:B---3--:R-:W-:Y:S02]  /*d800*/  HADD2.F32 R22, -RZ, R12.reuse.H0_H0 ;  /* 0x2000000cff167230 */ /* 0x108fe40000004100 */
[----:B------:R-:W-:Y:S02]  /*d810*/  HADD2.F32 R42, -RZ, R12.H1_H1 ;  /* 0x3000000cff2a7230 */ /* 0x000fe40000004100 */
[--C-:B------:R-:W-:Y:S02]  /*d820*/  HADD2.F32 R12, -RZ, R13.reuse.H0_H0 ;  /* 0x2000000dff0c7230 */ /* 0x100fe40000004100 */
[----:B------:R-:W-:Y:S02]  /*d830*/  HADD2.F32 R43, -RZ, R13.H1_H1 ;  /* 0x3000000dff2b7230 */ /* 0x000fe40000004100 */
[--C-:B--2---:R-:W-:Y:S02]  /*d840*/  HADD2.F32 R47, -RZ, R5.reuse.H0_H0 ;  /* 0x20000005ff2f7230 */ /* 0x104fe40000004100 */
        /* <DEDUP_REMOVED lines=55> */
.L_x_3348:
[----:B------:R-:W-:Y:S05]  /*dbc0*/  BSYNC.RECONVERGENT B0 ;  /* 0x0000000000007941 */ /* 0x000fea0003800200 */
.L_x_3347:
[----:B-----5:R3:W-:Y:S01]  /*dbd0*/  STS.128 [R211+0x800], R36 ;  /* 0x00080024d3007388 */ /* 0x0207e20000000c00 */
        /* <DEDUP_REMOVED lines=23> */
[----:B---3--:R-:W-:Y:S02]  /*dd50*/  HADD2.F32 R36, -RZ, R12.H1_H1 ;  /* 0x3000000cff247230 */ /* 0x008fe40000004100 */
        /* <DEDUP_REMOVED lines=25> */
[----:B-----5:R-:W-:Y:S02]  /*def0*/  HADD2.F32 R7, -RZ, R8.H0_H0 ;  /* 0x20000008ff077230 */ /* 0x020fe40000004100 */
        /* <DEDUP_REMOVED lines=32> */
.L_x_3350:
[----:B------:R-:W-:Y:S05]  /*e100*/  BSYNC.RECONVERGENT B0 ;  /* 0x0000000000007941 */ /* 0x000fea0003800200 */
.L_x_3349:
[----:B------:R4:W-:Y:S01]  /*e110*/  STS.128 [R211+0x2800], R32 ;  /* 0x00280020d3007388 */ /* 0x0009e20000000c00 */
[----:B------:R-:W-:Y:S01]  /*e120*/  LOP3.LUT R4, R24, 0x80, RZ, 0xfc, !PT ;  /* 0x0000008018047812 */ /* 0x000fe200078efcff */
[----:B------:R-:W-:Y:S03]  /*e130*/  BSSY.RECONVERGENT B0, `(.L_x_3351) ;  /* 0x0000051000007945 */ /* 0x000fe60003800200 */
[----:B------:R-:W-:-:S13]  /*e140*/  ISETP.GE.AND P0, PT, R4, R17, PT ;  /* 0x000000110400720c */ /* 0x000fda0003f06270 */
[----:B------:R-:W-:Y:S05]  /*e150*/  @P0 BRA `(.L_x_3352) ;  /* 0x0000000400380947 */ /* 0x000fea0003800000 */
[----:B------:R-:W5:Y:S01]  /*e160*/  LDCU.64 UR8, c[0x0][0x4d0] ;  /* 0x00009a00ff0877ac */ /* 0x000f620008000a00 */
        /* <DEDUP_REMOVED lines=9> */
[----:B-----5:R-:W-:-:S03]  /*e200*/  IADD3 R4, P0, PT, R8, UR8, RZ ;  /* 0x0000000808047c10 */ /* 0x020fc6000ff1e0ff */
[----:B------:R-:W5:Y:S01]  /*e210*/  LDG.E.128 R12, desc[UR6][R12.64+0x100] ;  /* 0x000100060c0c7981 */ /* 0x000f62000c1e1d00 */
[----:B------:R-:W-:Y:S01]  /*e220*/  IADD3.X R5, PT, PT, R9, UR9, RZ, P0, !PT ;  /* 0x0000000909057c10 */ /* 0x000fe200087fe4ff */
[----:B------:R-:W1:Y:S05]  /*e230*/  LDCU.64 UR8, c[0x0][0x4c8] ;  /* 0x00009900ff0877ac */ /* 0x000e6a0008000a00 */
[----:B------:R-:W3:Y:S01]  /*e240*/  LDG.E.128 R4, desc[UR6][R4.64+0x100] ;  /* 0x0001000604047981 */ /* 0x000ee2000c1e1d00 */
[----:B-1----:R-:W-:-:S04]  /*e250*/  IADD3 R8, P0, PT, R8, UR8, RZ ;  /* 0x0000000808087c10 */ /* 0x002fc8000ff1e0ff */
[----:B------:R-:W-:-:S06]  /*e260*/  IADD3.X R9, PT, PT, R9, UR9, RZ, P0, !PT ;  /* 0x0000000909097c10 */ /* 0x000fcc00087fe4ff */
[----:B------:R-:W2:Y:S01]  /*e270*/  LDG.E.128 R8, desc[UR6][R8.64+0x100] ;  /* 0x0001000608087981 */ /* 0x000ea2000c1e1d00 */
[--C-:B-----5:R-:W-:Y:S02]  /*e280*/  HADD2.F32 R22, -RZ, R12.reuse.H0_H0 ;  /* 0x2000000cff167230 */ /* 0x120fe40000004100 */
[----:B----4-:R-:W-:Y:S02]  /*e290*/  HADD2.F32 R32, -RZ, R12.H1_H1 ;  /* 0x3000000cff207230 */ /* 0x010fe40000004100 */
        /* <DEDUP_REMOVED lines=19> */
[----:B--2---:R-:W-:Y:S02]  /*e3d0*/  HADD2.F32 R41, -RZ, R6.H1_H1 ;  /* 0x30000006ff297230 */ /* 0x004fe40000004100 */
[----:B------:R-:W-:Y:S01]  /*e3e0*/  @!P1 FADD.FTZ R39, -R39, -RZ ;  /* 0x800000ff27279221 */ /* 0x000fe20000010100 */
[----:B------:R-:W-:-:S02]  /*e3f0*/  HADD2.F32 R6, -RZ, R7.H1_H1 ;  /* 0x30000007ff067230 */ /* 0x000fc40000004100 */
[----:B------:R-:W-:Y:S01]  /*e400*/  @!P1 FADD.FTZ R4, -R4, -RZ ;  /* 0x800000ff04049221 */ /* 0x000fe20000010100 */
[----:B------:R-:W-:Y:S02]  /*e410*/  HADD2.F32 R5, -RZ, R28.H0_H0 ;  /* 0x2000001cff057230 */ /* 0x000fe40000004100 */
[----:B------:R-:W-:Y:S01]  /*e420*/  FMUL.FTZ R22, R15, R22 ;  /* 0x000000160f167220 */ /* 0x000fe20000410000 */
[----:B------:R-:W-:Y:S02]  /*e430*/  HADD2.F32 R7, -RZ, R8.H0_H0 ;  /* 0x20000008ff077230 */ /* 0x000fe40000004100 */
        /* <DEDUP_REMOVED lines=32> */
.L_x_3352:
[----:B------:R-:W-:Y:S05]  /*e640*/  BSYNC.RECONVERGENT B0 ;  /* 0x0000000000007941 */ /* 0x000fea0003800200 */
.L_x_3351:
[----:B------:R1:W-:Y:S02]  /*e650*/  STS.128 [R211+0x4800], R28 ;  /* 0x0048001cd3007388 */ /* 0x0003e40000000c00 */
.L_x_3346:
[----:B------:R-:W-:Y:S05]  /*e660*/  BSYNC.RECONVERGENT B1 ;  /* 0x0000000000017941 */ /* 0x000fea0003800200 */
.L_x_3345:
[----:B------:R-:W-:Y:S01]  /*e670*/  IADD3 R22, PT, PT, R120, 0x20, RZ ;  /* 0x0000002078167810 */ /* 0x000fe20007ffe0ff */
[----:B------:R-:W-:Y:S03]  /*e680*/  BSSY.RECONVERGENT B1, `(.L_x_3353) ;  /* 0x0000106000017945 */ /* 0x000fe60003800200 */
[----:B------:R-:W-:-:S13]  /*e690*/  ISETP.GE.AND P0, PT, R22, R23, PT ;  /* 0x000000171600720c */ /* 0x000fda0003f06270 */
[----:B------:R-:W-:Y:S05]  /*e6a0*/  @P0 BRA `(.L_x_3354) ;  /* 0x00000010000c0947 */ /* 0x000fea0003800000 */
[----:B--2---:R-:W-:-:S04]  /*e6b0*/  LEA R40, P0, R2, R26, 0x6 ;  /* 0x0000001a02287211 */ /* 0x004fc800078030ff */
[----:B------:R-:W-:-:S05]  /*e6c0*/  LEA.HI.X R41, R2, R27, R3, 0x6, P0 ;  /* 0x0000001b02297211 */ /* 0x000fca00000f3403 */
[----:B---34-:R2:W5:Y:S04]  /*e6d0*/  LDG.E.128 R32, desc[UR6][R40.64+0x80] ;  /* 0x0000800628207981 */ /* 0x018568000c1e1d00 */
[----:B-1----:R2:W5:Y:S04]  /*e6e0*/  LDG.E.128 R28, desc[UR6][R40.64+0x100] ;  /* 0x00010006281c7981 */ /* 0x002568000c1e1d00 */
[----:B------:R2:W5:Y:S01]  /*e6f0*/  LDG.E.128 R36, desc[UR6][R40.64] ;  /* 0x0000000628247981 */ /* 0x000562000c1e1d00 */
[----:B------:R-:W-:Y:S01]  /*e700*/  ISETP.GE.AND P0, PT, R24, R17, PT ;  /* 0x000000111800720c */ /* 0x000fe20003f06270 */
[----:B------:R-:W-:-:S12]  /*e710*/  BSSY.RECONVERGENT B0, `(.L_x_3355) ;  /* 0x0000051000007945 */ /* 0x000fd80003800200 */
[----:B------:R-:W-:Y:S05]  /*e720*/  @P0 BRA `(.L_x_3356) ;  /* 0x00000004003c0947 */ /* 0x000fea0003800000 */
[----:B------:R-:W1:Y:S01]  /*e730*/  LDCU.64 UR8, c[0x0][0x4d0] ;  /* 0x00009a00ff0877ac */ /* 0x000e620008000a00 */
        /* <DEDUP_REMOVED lines=9> */
[----:B-1----:R-:W-:-:S03]  /*e7d0*/  IADD3 R4, P0, PT, R8, UR8, RZ ;  /* 0x0000000808047c10 */ /* 0x002fc6000ff1e0ff */
[----:B------:R-:W3:Y:S01]  /*e7e0*/  LDG.E.128 R12, desc[UR6][R12.64] ;  /* 0x000000060c0c7981 */ /* 0x000ee2000c1e1d00 */
[----:B------:R-:W-:Y:S01]  /*e7f0*/  IADD3.X R5, PT, PT, R9, UR9, RZ, P0, !PT ;  /* 0x0000000909057c10 */ /* 0x000fe200087fe4ff */
[----:B------:R-:W1:Y:S05]  /*e800*/  LDCU.64 UR8, c[0x0][0x4c8] ;  /* 0x00009900ff0877ac */ /* 0x000e6a0008000a00 */
[----:B------:R-:W4:Y:S01]  /*e810*/  LDG.E.128 R4, desc[UR6][R4.64] ;  /* 0x0000000604047981 */ /* 0x000f22000c1e1d00 */
[----:B-1----:R-:W-:-:S04]  /*e820*/  IADD3 R8, P0, PT, R8, UR8, RZ ;  /* 0x0000000808087c10 */ /* 0x002fc8000ff1e0ff */
[----:B------:R-:W-:-:S06]  /*e830*/  IADD3.X R9, PT, PT, R9, UR9, RZ, P0, !PT ;  /* 0x0000000909097c10 */ /* 0x000fcc00087fe4ff */
[----:B------:R-:W2:Y:S01]  /*e840*/  LDG.E.128 R8, desc[UR6][R8.64] ;  /* 0x0000000608087981 */ /* 0x000ea2000c1e1d00 */
[----:B------:R-:W-:Y:S01]  /*e850*/  MOV R42, R38 ;  /* 0x00000026002a7202 */ /* 0x000fe20000000f00 */
[--C-:B---3--:R-:W-:Y:S02]  /*e860*/  HADD2.F32 R38, -RZ, R12.reuse.H0_H0 ;  /* 0x2000000cff267230 */ /* 0x108fe40000004100 */
[----:B------:R-:W-:Y:S02]  /*e870*/  HADD2.F32 R43, -RZ, R12.H1_H1 ;  /* 0x3000000cff2b7230 */ /* 0x000fe40000004100 */
[--C-:B------:R-:W-:Y:S02]  /*e880*/  HADD2.F32 R12, -RZ, R13.reuse.H0_H0 ;  /* 0x2000000dff0c7230 */ /* 0x100fe40000004100 */
[----:B------:R-:W-:Y:S02]  /*e890*/  HADD2.F32 R44, -RZ, R13.H1_H1 ;  /* 0x3000000dff2c7230 */ /* 0x000fe40000004100 */
[----:B----4-:R-:W-:-:S02]  /*e8a0*/  HADD2.F32 R47, -RZ, R5.H0_H0 ;  /* 0x20000005ff2f7230 */ /* 0x010fc40000004100 */
[----:B------:R-:W-:Y:S02]  /*e8b0*/  HADD2.F32 R49, -RZ, R7.H0_H0 ;  /* 0x20000007ff317230 */ /* 0x000fe40000004100 */
[--C-:B------:R-:W-:Y:S02]  /*e8c0*/  HADD2.F32 R13, -RZ, R14.reuse.H0_H0 ;  /* 0x2000000eff0d7230 */ /* 0x100fe40000004100 */
[----:B------:R-:W-:Y:S01]  /*e8d0*/  @!P1 FADD.FTZ R47, -R47, -RZ ;  /* 0x800000ff2f2f9221 */ /* 0x000fe20000010100 */
[----:B------:R-:W-:Y:S02]  /*e8e0*/  HADD2.F32 R45, -RZ, R14.H1_H1 ;  /* 0x3000000eff2d7230 */ /* 0x000fe40000004100 */
[----:B------:R-:W-:Y:S01]  /*e8f0*/  @!P1 FADD.FTZ R49, -R49, -RZ ;  /* 0x800000ff31319221 */ /* 0x000fe20000010100 */
[----:B------:R-:W-:Y:S02]  /*e900*/  HADD2.F32 R5, -RZ, R5.H1_H1 ;  /* 0x30000005ff057230 */ /* 0x000fe40000004100 */
[----:B------:R-:W-:Y:S01]  /*e910*/  FMUL.FTZ R12, R47, R12 ;  /* 0x0000000c2f0c7220 */ /* 0x000fe20000410000 */
[----:B------:R-:W-:-:S02]  /*e920*/  HADD2.F32 R7, -RZ, R7.H1_H1 ;  /* 0x30000007ff077230 */ /* 0x000fc40000004100 */
[--C-:B------:R-:W-:Y:S02]  /*e930*/  HADD2.F32 R14, -RZ, R15.reuse.H0_H0 ;  /* 0x2000000fff0e7230 */ /* 0x100fe40000004100 */
        /* <DEDUP_REMOVED lines=11> */
[----:B------:R-:W-:Y:S02]  /*e9f0*/  HADD2.F32 R5, -RZ, R36.H0_H0 ;  /* 0x20000024ff057230 */ /* 0x000fe40000004100 */
[----:B------:R-:W-:Y:S01]  /*ea00*/  @!P1 FADD.FTZ R4, -R4, -RZ ;  /* 0x800000ff04049221 */ /* 0x000fe20000010100 */
[----:B--2---:R-:W-:Y:S02]  /*ea10*/  HADD2.F32 R7, -RZ, R8.H0_H0 ;  /* 0x20000008ff077230 */ /* 0x004fe40000004100 */
        /* <DEDUP_REMOVED lines=32> */
.L_x_3356:
[----:B------:R-:W-:Y:S05]  /*ec20*/  BSYNC.RECONVERGENT B0 ;  /* 0x0000000000007941 */ /* 0x000fea0003800200 */
.L_x_3355:
[----:B-----5:R1:W-:Y:S01]  /*ec30*/  STS.128 [R211+0x1000], R36 ;  /* 0x00100024d3007388 */ /* 0x0203e20000000c00 */
        /* <DEDUP_REMOVED lines=22> */
[----:B-1----:R-:W-:Y:S01]  /*eda0*/  MOV R36, R34 ;  /* 0x0000002200247202 */ /* 0x002fe20000000f00 */
[--C-:B---3--:R-:W-:Y:S02]  /*edb0*/  HADD2.F32 R34, -RZ, R12.reuse.H0_H0 ;  /* 0x2000000cff227230 */ /* 0x108fe40000004100 */
[----:B------:R-:W-:Y:S02]  /*edc0*/  HADD2.F32 R37, -RZ, R12.H1_H1 ;  /* 0x3000000cff257230 */ /* 0x000fe40000004100 */
[--C-:B------:R-:W-:Y:S02]  /*edd0*/  HADD2.F32 R12, -RZ, R13.reuse.H0_H0 ;  /* 0x2000000dff0c7230 */ /* 0x100fe40000004100 */
[----:B------:R-:W-:Y:S02]  /*ede0*/  HADD2.F32 R38, -RZ, R13.H1_H1 ;  /* 0x3000000dff267230 */ /* 0x000fe40000004100 */
[----:B-----5:R-:W-:-:S02]  /*edf0*/  HADD2.F32 R43, -RZ, R5.H0_H0 ;  /* 0x20000005ff2b7230 */ /* 0x020fc40000004100 */
        /* <DEDUP_REMOVED lines=55> */
.L_x_3358:
[----:B------:R-:W-:Y:S05]  /*f170*/  BSYNC.RECONVERGENT B0 ;  /* 0x0000000000007941 */ /* 0x000fea0003800200 */
.L_x_3357:
        /* <DEDUP_REMOVED lines=19> */
[----:B------:R-:W1:Y:S01]  /*f2b0*/  LDG.E.128 R4, desc[UR6][R4.64+0x100] ;  /* 0x0001000604047981 */ /* 0x000e62000c1e1d00 */
[----:B-----5:R-:W-:-:S04]  /*f2c0*/  IADD3 R8, P0, PT, R8, UR8, RZ ;  /* 0x0000000808087c10 */ /* 0x020fc8000ff1e0ff */
[----:B------:R-:W-:-:S06]  /*f2d0*/  IADD3.X R9, PT, PT, R9, UR9, RZ, P0, !PT ;  /* 0x0000000909097c10 */ /* 0x000fcc00087fe4ff */
[----:B------:R-:W5:Y:S01]  /*f2e0*/  LDG.E.128 R8, desc[UR6][R8.64+0x100] ;  /* 0x0001000608087981 */ /* 0x000f62000c1e1d00 */
[----:B---3--:R-:W-:Y:S01]  /*f2f0*/  MOV R32, R30 ;  /* 0x0000001e00207202 */ /* 0x008fe20000000f00 */
[--C-:B----4-:R-:W-:Y:S02]  /*f300*/  HADD2.F32 R30, -RZ, R12.reuse.H0_H0 ;  /* 0x2000000cff1e7230 */ /* 0x110fe40000004100 */
[----:B------:R-:W-:Y:S02]  /*f310*/  HADD2.F32 R33, -RZ, R12.H1_H1 ;  /* 0x3000000cff217230 */ /* 0x000fe40000004100 */
[--C-:B------:R-:W-:Y:S02]  /*f320*/  HADD2.F32 R12, -RZ, R13.reuse.H0_H0 ;  /* 0x2000000dff0c7230 */ /* 0x100fe40000004100 */
[----:B------:R-:W-:Y:S02]  /*f330*/  HADD2.F32 R34, -RZ, R13.H1_H1 ;  /* 0x3000000dff227230 */ /* 0x000fe40000004100 */
[----:B-1----:R-:W-:-:S02]  /*f340*/  HADD2.F32 R37, -RZ, R5.H0_H0 ;  /* 0x20000005ff257230 */ /* 0x002fc40000004100 */
        /* <DEDUP_REMOVED lines=22> */
[----:B-----5:R-:W-:Y:S02]  /*f4b0*/  HADD2.F32 R7, -RZ, R8.H0_H0 ;  /* 0x20000008ff077230 */ /* 0x020fe40000004100 */
        /* <DEDUP_REMOVED lines=32> */
.L_x_3360:
[----:B------:R-:W-:Y:S05]  /*f6c0*/  BSYNC.RECONVERGENT B0 ;  /* 0x0000000000007941 */ /* 0x000fea0003800200 */
.L_x_3359:
[----:B------:R4:W-:Y:S02]  /*f6d0*/  STS.128 [R211+0x5000], R28 ;  /* 0x0050001cd3007388 */ /* 0x0009e40000000c00 */
.L_x_3354:
[----:B------:R-:W-:Y:S05]  /*f6e0*/  BSYNC.RECONVERGENT B1 ;  /* 0x0000000000017941 */ /* 0x000fea0003800200 */
.L_x_3353:
[----:B--2---:R-:W-:-:S04]  /*f6f0*/  IADD3 R40, PT, PT, R120, 0x30, RZ ;  /* 0x0000003078287810 */ /* 0x004fc80007ffe0ff */
[----:B------:R-:W-:-:S13]  /*f700*/  ISETP.GE.AND P0, PT, R40, R23, PT ;  /* 0x000000172800720c */ /* 0x000fda0003f06270 */
[----:B------:R-:W-:Y:S05]  /*f710*/  @P0 BRA `(.L_x_3305) ;  /* 0x0000001000100947 */ /* 0x000fea0003800000 */
[----:B-1----:R-:W-:-:S04]  /*f720*/  IMAD.WIDE.U32 R26, R2, 0x60, R26 ;  /* 0x00000060021a7825 */ /* 0x002fc800078e001a */
[----:B------:R-:W-:Y:S01]  /*f730*/  IMAD R3, R3, 0x60, RZ ;  /* 0x0000006003037824 */ /* 0x000fe200078e02ff */
[----:B------:R-:W-:-:S04]  /*f740*/  MOV R2, R26 ;  /* 0x0000001a00027202 */ /* 0x000fc80000000f00 */
[----:B------:R-:W-:-:S05]  /*f750*/  IADD3 R3, PT, PT, R3, R27, RZ ;  /* 0x0000001b03037210 */ /* 0x000fca0007ffe0ff */
[----:B---34-:R1:W5:Y:S04]  /*f760*/  LDG.E.128 R32, desc[UR6][R2.64+0x80] ;  /* 0x0000800602207981 */ /* 0x018368000c1e1d00 */
        /* <DEDUP_REMOVED lines=27> */
[--C-:B----4-:R-:W-:Y:S02]  /*f920*/  HADD2.F32 R42, -RZ, R4.reuse.H0_H0 ;  /* 0x20000004ff2a7230 */ /* 0x110fe40000004100 */
        /* <DEDUP_REMOVED lines=19> */
[----:B------:R-:W-:Y:S02]  /*fa60*/  HADD2.F32 R4, -RZ, R36.H0_H0 ;  /* 0x20000024ff047230 */ /* 0x000fe40000004100 */
[----:B------:R-:W-:Y:S01]  /*fa70*/  FMUL.FTZ R26, R45, R26 ;  /* 0x0000001a2d1a7220 */ /* 0x000fe20000410000 */
[----:B---3--:R-:W-:Y:S02]  /*fa80*/  HADD2.F32 R6, -RZ, R8.H0_H0 ;  /* 0x20000008ff067230 */ /* 0x008fe40000004100 */
        /* <DEDUP_REMOVED lines=34> */
.L_x_3362:
[----:B------:R-:W-:Y:S05]  /*fcb0*/  BSYNC.RECONVERGENT B0 ;  /* 0x0000000000007941 */ /* 0x000fea0003800200 */
.L_x_3361:
        /* <DEDUP_REMOVED lines=33> */
[----:B------:R-:W-:Y:S02]  /*fed0*/  HADD2.F32 R6, -RZ, R7.H1_H1 ;  /* 0x30000007ff067230 */ /* 0x000fe40000004100 */
[----:B------:R-:W-:Y:S01]  /*fee0*/  @!P1 FADD.FTZ R4, -R4, -RZ ;  /* 0x800000ff04049221 */ /* 0x000fe20000010100 */
[--C-:B------:R-:W-:Y:S02]  /*fef0*/  HADD2.F32 R13, -RZ, R14.reuse.H0_H0 ;  /* 0x2000000eff0d7230 */ /* 0x100fe40000004100 */
[----:B------:R-:W-:Y:S01]  /*ff00*/  @!P1 FADD.FTZ R41, -R41, -RZ ;  /* 0x800000ff29299221 */ /* 0x000fe20000010100 */
[----:B------:R-:W-:-:S02]  /*ff10*/  HADD2.F32 R36, -RZ, R14.H1_H1 ;  /* 0x3000000eff247230 */ /* 0x000fc40000004100 */
[----:B------:R-:W-:Y:S01]  /*ff20*/  @!P1 FADD.FTZ R6, -R6, -RZ ;  /* 0x800000ff06069221 */ /* 0x000fe20000010100 */
[--C-:B------:R-:W-:Y:S02]  /*ff30*/  HADD2.F32 R14, -RZ, R15.reuse.H0_H0 ;  /* 0x2000000fff0e7230 */ /* 0x100fe40000004100 */
[----:B------:R-:W-:Y:S01]  /*ff40*/  FMUL.FTZ R13, R4, R13 ;  /* 0x0000000d040d7220 */ /* 0x000fe20000410000 */
[----:B------:R-:W-:Y:S02]  /*ff50*/  HADD2.F32 R15, -RZ, R15.H1_H1 ;  /* 0x3000000fff0f7230 */ /* 0x000fe40000004100 */
[----:B------:R-:W-:Y:S01]  /*ff60*/  FMUL.FTZ R23, R38, R23 ;  /* 0x0000001726177220 */ /* 0x000fe20000410000 */
[--C-:B------:R-:W-:Y:S02]  /*ff70*/  HADD2.F32 R37, -RZ, R5.reuse.H0_H0 ;  /* 0x20000005ff257230 */ /* 0x100fe40000004100 */
[----:B------:R-:W-:Y:S01]  /*ff80*/  FMUL.FTZ R26, R39, R26 ;  /* 0x0000001a271a7220 */ /* 0x000fe20000410000 */
[----:B------:R-:W-:-:S02]  /*ff90*/  HADD2.F32 R42, -RZ, R5.H1_H1 ;  /* 0x30000005ff2a7230 */ /* 0x000fc40000004100 */
[----:B------:R-:W-:Y:S01]  /*ffa0*/  FMUL.FTZ R15, R6, R15 ;  /* 0x0000000f060f7220 */ /* 0x000fe20000410000 */
[----:B------:R-:W-:Y:S02]  /*ffb0*/  HADD2.F32 R5, -RZ, R7.H0_H0 ;  /* 0x20000007ff057230 */ /* 0x000fe40000004100 */
[----:B------:R-:W-:Y:S01]  /*ffc0*/  @!P1 FADD.FTZ R37, -R37, -RZ ;  /* 0x800000ff25259221 */ /* 0x000fe20000010100 */
[----:B------:R-:W-:Y:S02]  /*ffd0*/  HADD2.F32 R4, -RZ, R32.H0_H0 ;  /* 0x20000020ff047230 */ /* 0x000fe40000004100 */
[----:B------:R-:W-:Y:S01]  /*ffe0*/  @!P1 FADD.FTZ R42, -R42, -RZ ;  /* 0x800000ff2a2a9221 */ /* 0x000fe20000010100 */
[----:B----4-:R-:W-:Y:S02]  /*fff0*/  HADD2.F32 R6, -RZ, R8.H0_H0 ;  /* 0x20000008ff067230 */ /* 0x010fe40000004100 */
[----:B------:R-:W-:Y:S01]  /*10000*/  @!P1 FADD.FTZ R5, -R5, -RZ ;  /* 0x800000ff05059221 */ /* 0x000fe20000010100 */
[----:B------:R-:W-:Y:S01]  /*10010*/  FMUL.FTZ R12, R37, R12 ;  /* 0x0000000c250c7220 */ /* 0x000fe20000410000 */
[----:B------:R-:W-:Y:S01]  /*10020*/  FMUL.FTZ R36, R41, R36 ;  /* 0x0000002429247220 */ /* 0x000fe20000410000 */
[----:B------:R-:W-:-:S02]  /*10030*/  HADD2.F32 R7, -RZ, R32.H1_H1 ;  /* 0x30000020ff077230 */ /* 0x000fc40000004100 */
[----:B------:R-:W-:Y:S01]  /*10040*/  FMUL.FTZ R14, R5, R14 ;  /* 0x0000000e050e7220 */ /* 0x000fe20000410000 */
[----:B------:R-:W-:Y:S02]  /*10050*/  HADD2.F32 R39, -RZ, R8.H1_H1 ;  /* 0x30000008ff277230 */ /* 0x000fe40000004100 */
[----:B------:R-:W-:Y:S01]  /*10060*/  FFMA.FTZ R4, R6, R4, R23 ;  /* 0x0000000406047223 */ /* 0x000fe20000010017 */
[--C-:B------:R-:W-:Y:S02]  /*10070*/  HADD2.F32 R37, -RZ, R9.reuse.H0_H0 ;  /* 0x20000009ff257230 */ /* 0x100fe40000004100 */
[----:B------:R-:W-:Y:S01]  /*10080*/  FMUL.FTZ R27, R42, R27 ;  /* 0x0000001b2a1b7220 */ /* 0x000fe20000410000 */
[----:B------:R-:W-:Y:S02]  /*10090*/  HADD2.F32 R32, -RZ, R9.H1_H1 ;  /* 0x30000009ff207230 */ /* 0x000fe40000004100 */
[----:B------:R-:W-:Y:S01]  /*100a0*/  FFMA.FTZ R7, R39, R7, R26 ;  /* 0x0000000727077223 */ /* 0x000fe2000001001a */
[----:B------:R-:W-:-:S02]  /*100b0*/  HADD2.F32 R8, -RZ, R10.H0_H0 ;  /* 0x2000000aff087230 */ /* 0x000fc40000004100 */
[----:B------:R-:W-:Y:S02]  /*100c0*/  HADD2.F32 R41, -RZ, R10.H1_H1 ;  /* 0x3000000aff297230 */ /* 0x000fe40000004100 */
[----:B------:R-:W-:Y:S01]  /*100d0*/  HADD2.F32 R5, -RZ, R33.H0_H0 ;  /* 0x20000021ff057230 */ /* 0x000fe20000004100 */
[----:B------:R-:W-:Y:S01]  /*100e0*/  F2FP.F16.F32.PACK_AB R4, R7, R4 ;  /* 0x000000040704723e */ /* 0x000fe200000000ff */
[--C-:B------:R-:W-:Y:S02]  /*100f0*/  HADD2.F32 R9, -RZ, R11.reuse.H0_H0 ;  /* 0x2000000bff097230 */ /* 0x100fe40000004100 */
[----:B------:R-:W-:Y:S02]  /*10100*/  HADD2.F32 R10, -RZ, R11.H1_H1 ;  /* 0x3000000bff0a7230 */ /* 0x000fe40000004100 */
[----:B------:R-:W-:Y:S01]  /*10110*/  FFMA.FTZ R5, R37, R5, R12 ;  /* 0x0000000525057223 */ /* 0x000fe2000001000c */
[----:B------:R-:W-:Y:S02]  /*10120*/  HADD2.F32 R33, -RZ, R33.H1_H1 ;  /* 0x30000021ff217230 */ /* 0x000fe40000004100 */
[----:B------:R-:W-:-:S02]  /*10130*/  HADD2.F32 R6, -RZ, R34.H0_H0 ;  /* 0x20000022ff067230 */ /* 0x000fc40000004100 */
[--C-:B------:R-:W-:Y:S02]  /*10140*/  HADD2.F32 R11, -RZ, R35.reuse.H0_H0 ;  /* 0x20000023ff0b7230 */ /* 0x100fe40000004100 */
[----:B------:R-:W-:Y:S01]  /*10150*/  FFMA.FTZ R32, R32, R33, R27 ;  /* 0x0000002120207223 */ /* 0x000fe2000001001b */
[----:B------:R-:W-:Y:S02]  /*10160*/  HADD2.F32 R34, -RZ, R34.H1_H1 ;  /* 0x30000022ff227230 */ /* 0x000fe40000004100 */
[----:B------:R-:W-:Y:S01]  /*10170*/  FFMA.FTZ R6, R8, R6, R13 ;  /* 0x0000000608067223 */ /* 0x000fe2000001000d */
[----:B------:R-:W-:Y:S02]  /*10180*/  HADD2.F32 R35, -RZ, R35.H1_H1 ;  /* 0x30000023ff237230 */ /* 0x000fe40000004100 */
[----:B------:R-:W-:Y:S01]  /*10190*/  FFMA.FTZ R9, R9, R11, R14 ;  /* 0x0000000b09097223 */ /* 0x000fe2000001000e */
[----:B------:R-:W-:Y:S01]  /*101a0*/  F2FP.F16.F32.PACK_AB R33, R32, R5 ;  /* 0x000000052021723e */ /* 0x000fe200000000ff */
[----:B------:R-:W-:Y:S01]  /*101b0*/  FFMA.FTZ R41, R41, R34, R36 ;  /* 0x0000002229297223 */ /* 0x000fe20000010024 */
[----:B------:R-:W-:Y:S01]  /*101c0*/  MOV R32, R4 ;  /* 0x0000000400207202 */ /* 0x000fe20000000f00 */
[----:B------:R-:W-:-:S03]  /*101d0*/  FFMA.FTZ R10, R10, R35, R15 ;  /* 0x000000230a0a7223 */ /* 0x000fc6000001000f */
[----:B------:R-:W-:Y:S02]  /*101e0*/  F2FP.F16.F32.PACK_AB R34, R41, R6 ;  /* 0x000000062922723e */ /* 0x000fe400000000ff */
[----:B------:R-:W-:Y:S02]  /*101f0*/  F2FP.F16.F32.PACK_AB R35, R10, R9 ;  /* 0x000000090a23723e */ /* 0x000fe400000000ff */
.L_x_3364:
[----:B------:R-:W-:Y:S05]  /*10200*/  BSYNC.RECONVERGENT B0 ;  /* 0x0000000000007941 */ /* 0x000fea0003800200 */
.L_x_3363:
        /* <DEDUP_REMOVED lines=14> */
[----:B-1----:R-:W-:-:S02]  /*102f0*/  SHF.L.U64.HI R2, R5, 0x1, R16 ;  /* 0x0000000105027819 */ /* 0x002fc40000010210 */
[----:B----4-:R-:W-:-:S03]  /*10300*/  IADD3 R4, P0, PT, R0, UR8, RZ ;  /* 0x0000000800047c10 */ /* 0x010fc6000ff1e0ff */
[----:B------:R-:W4:Y:S01]  /*10310*/  LDG.E.128 R12, desc[UR6][R12.64+0x100] ;  /* 0x000100060c0c7981 */ /* 0x000f22000c1e1d00 */
[----:B------:R-:W-:Y:S01]  /*10320*/  IADD3.X R5, PT, PT, R2, UR9, RZ, P0, !PT ;  /* 0x0000000902057c10 */ /* 0x000fe200087fe4ff */
[----:B------:R-:W1:Y:S05]  /*10330*/  LDCU.64 UR8, c[0x0][0x4c8] ;  /* 0x00009900ff0877ac */ /* 0x000e6a0008000a00 */
[----:B------:R-:W5:Y:S01]  /*10340*/  LDG.E.128 R4, desc[UR6][R4.64+0x100] ;  /* 0x0001000604047981 */ /* 0x000f62000c1e1d00 */
[----:B-1----:R-:W-:-:S04]  /*10350*/  IADD3 R8, P0, PT, R0, UR8, RZ ;  /* 0x0000000800087c10 */ /* 0x002fc8000ff1e0ff */
[----:B------:R-:W-:-:S06]  /*10360*/  IADD3.X R9, PT, PT, R2, UR9, RZ, P0, !PT ;  /* 0x0000000902097c10 */ /* 0x000fcc00087fe4ff */
[----:B------:R-:W2:Y:S01]  /*10370*/  LDG.E.128 R8, desc[UR6][R8.64+0x100] ;  /* 0x0001000608087981 */ /* 0x000ea2000c1e1d00 */
[--C-:B----4-:R-:W-:Y:S02]  /*10380*/  HADD2.F32 R3, -RZ, R14.reuse.H0_H0 ;  /* 0x2000000eff037230 */ /* 0x110fe40000004100 */
[----:B------:R-:W-:Y:S02]  /*10390*/  HADD2.F32 R16, -RZ, R14.H1_H1 ;  /* 0x3000000eff107230 */ /* 0x000fe40000004100 */
[--C-:B------:R-:W-:Y:S02]  /*103a0*/  HADD2.F32 R14, -RZ, R15.reuse.H0_H0 ;  /* 0x2000000fff0e7230 */ /* 0x100fe40000004100 */
[----:B------:R-:W-:Y:S02]  /*103b0*/  HADD2.F32 R17, -RZ, R15.H1_H1 ;  /* 0x3000000fff117230 */ /* 0x000fe40000004100 */
[--C-:B-----5:R-:W-:Y:S02]  /*103c0*/  HADD2.F32 R19, -RZ, R5.reuse.H0_H0 ;  /* 0x20000005ff137230 */ /* 0x120fe40000004100 */
        /* <DEDUP_REMOVED lines=11> */
[--C-:B------:R-:W-:Y:S02]  /*10480*/  HADD2.F32 R0, -RZ, R12.reuse.H0_H0 ;  /* 0x2000000cff007230 */ /* 0x100fe40000004100 */
[----:B------:R-:W-:Y:S01]  /*10490*/  @!P1 FADD.FTZ R21, -R21, -RZ ;  /* 0x800000ff15159221 */ /* 0x000fe20000010100 */
[----:B------:R-:W-:Y:S02]  /*104a0*/  HADD2.F32 R6, -RZ, R7.H1_H1 ;  /* 0x30000007ff067230 */ /* 0x000fe40000004100 */
[----:B------:R-:W-:Y:S01]  /*104b0*/  @!P1 FADD.FTZ R23, -R23, -RZ ;  /* 0x800000ff17179221 */ /* 0x000fe20000010100 */
[----:B------:R-:W-:Y:S02]  /*104c0*/  HADD2.F32 R12, -RZ, R12.H1_H1 ;  /* 0x3000000cff0c7230 */ /* 0x000fe40000004100 */
[----:B------:R-:W-:Y:S01]  /*104d0*/  FMUL.FTZ R0, R15, R0 ;  /* 0x000000000f007220 */ /* 0x000fe20000410000 */
[----:B------:R-:W-:-:S02]  /*104e0*/  HADD2.F32 R5, -RZ, R28.H0_H0 ;  /* 0x2000001cff057230 */ /* 0x000fc40000004100 */
[----:B------:R-:W-:Y:S01]  /*104f0*/  @!P1 FADD.FTZ R6, -R6, -RZ ;  /* 0x800000ff06069221 */ /* 0x000fe20000010100 */
[----:B--2---:R-:W-:Y:S02]  /*10500*/  HADD2.F32 R7, -RZ, R8.H0_H0 ;  /* 0x20000008ff077230 */ /* 0x004fe40000004100 */
[----:B------:R-:W-:Y:S01]  /*10510*/  @!P1 FADD.FTZ R4, -R4, -RZ ;  /* 0x800000ff04049221 */ /* 0x000fe20000010100 */
[--C-:B------:R-:W-:Y:S02]  /*10520*/  HADD2.F32 R2, -RZ, R13.reuse.H0_H0 ;  /* 0x2000000dff027230 */ /* 0x100fe40000004100 */
[----:B------:R-:W-:Y:S01]  /*10530*/  FMUL.FTZ R12, R21, R12 ;  /* 0x0000000c150c7220 */ /* 0x000fe20000410000 */
[----:B------:R-:W-:Y:S02]  /*10540*/  HADD2.F32 R13, -RZ, R13.H1_H1 ;  /* 0x3000000dff0d7230 */ /* 0x000fe40000004100 */
[----:B------:R-:W-:Y:S01]  /*10550*/  FMUL.FTZ R16, R23, R16 ;  /* 0x0000001017107220 */ /* 0x000fe20000410000 */
[----:B------:R-:W-:Y:S01]  /*10560*/  FMUL.FTZ R17, R6, R17 ;  /* 0x0000001106117220 */ /* 0x000fe20000410000 */
[----:B------:R-:W-:Y:S01]  /*10570*/  FFMA.FTZ R0, R7, R5, R0 ;  /* 0x0000000507007223 */ /* 0x000fe20000010000 */
[----:B------:R-:W-:Y:S01]  /*10580*/  FMUL.FTZ R2, R19, R2 ;  /* 0x0000000213027220 */ /* 0x000fe20000410000 */
[----:B------:R-:W-:Y:S01]  /*10590*/  FMUL.FTZ R3, R4, R3 ;  /* 0x0000000304037220 */ /* 0x000fe20000410000 */
[----:B------:R-:W-:-:S02]  /*105a0*/  HADD2.F32 R15, -RZ, R29.H0_H0 ;  /* 0x2000001dff0f7230 */ /* 0x000fc40000004100 */
[----:B------:R-:W-:Y:S01]  /*105b0*/  FMUL.FTZ R13, R18, R13 ;  /* 0x0000000d120d7220 */ /* 0x000fe20000410000 */
[----:B------:R-:W-:Y:S02]  /*105c0*/  HADD2.F32 R23, -RZ, R8.H1_H1 ;  /* 0x30000008ff177230 */ /* 0x000fe40000004100 */
[--C-:B------:R-:W-:Y:S02]  /*105d0*/  HADD2.F32 R21, -RZ, R9.reuse.H0_H0 ;  /* 0x20000009ff157230 */ /* 0x100fe40000004100 */
[----:B------:R-:W-:Y:S02]  /*105e0*/  HADD2.F32 R6, -RZ, R9.H1_H1 ;  /* 0x30000009ff067230 */ /* 0x000fe40000004100 */
[----:B------:R-:W-:Y:S02]  /*105f0*/  HADD2.F32 R5, -RZ, R30.H0_H0 ;  /* 0x2000001eff057230 */ /* 0x000fe40000004100 */
[----:B------:R-:W-:Y:S01]  /*10600*/  FFMA.FTZ R2, R21, R15, R2 ;  /* 0x0000000f15027223 */ /* 0x000fe20000010002 */
[----:B------:R-:W-:-:S02]  /*10610*/  HADD2.F32 R7, -RZ, R31.H0_H0 ;  /* 0x2000001fff077230 */ /* 0x000fc40000004100 */
[----:B------:R-:W-:Y:S02]  /*10620*/  HADD2.F32 R19, -RZ, R28.H1_H1 ;  /* 0x3000001cff137230 */ /* 0x000fe40000004100 */
[--C-:B------:R-:W-:Y:S02]  /*10630*/  HADD2.F32 R4, -RZ, R10.reuse.H0_H0 ;  /* 0x2000000aff047230 */ /* 0x100fe40000004100 */
[----:B------:R-:W-:Y:S02]  /*10640*/  HADD2.F32 R25, -RZ, R10.H1_H1 ;  /* 0x3000000aff197230 */ /* 0x000fe40000004100 */
[----:B------:R-:W-:Y:S01]  /*10650*/  FFMA.FTZ R19, R23, R19, R12 ;  /* 0x0000001317137223 */ /* 0x000fe2000001000c */
[--C-:B------:R-:W-:Y:S02]  /*10660*/  HADD2.F32 R9, -RZ, R11.reuse.H0_H0 ;  /* 0x2000000bff097230 */ /* 0x100fe40000004100 */
[----:B------:R-:W-:Y:S01]  /*10670*/  FFMA.FTZ R3, R4, R5, R3 ;  /* 0x0000000504037223 */ /* 0x000fe20000010003 */
[----:B------:R-:W-:-:S02]  /*10680*/  HADD2.F32 R8, -RZ, R11.H1_H1 ;  /* 0x3000000bff087230 */ /* 0x000fc40000004100 */
[----:B------:R-:W-:Y:S02]  /*10690*/  HADD2.F32 R29, -RZ, R29.H1_H1 ;  /* 0x3000001dff1d7230 */ /* 0x000fe40000004100 */
[----:B------:R-:W-:Y:S01]  /*106a0*/  FFMA.FTZ R7, R9, R7, R14 ;  /* 0x0000000709077223 */ /* 0x000fe2000001000e */
        /* <DEDUP_REMOVED lines=9> */
.L_x_3366:
[----:B------:R-:W-:Y:S05]  /*10740*/  BSYNC.RECONVERGENT B0 ;  /* 0x0000000000007941 */ /* 0x000fea0003800200 */
.L_x_3365:
[----:B------:R4:W-:Y:S02]  /*10750*/  STS.128 [R211+0x5800], R28 ;  /* 0x0058001cd3007388 */ /* 0x0009e40000000c00 */
.L_x_3305:
[----:B------:R-:W-:Y:S05]  /*10760*/  BSYNC.RECONVERGENT B2 ;  /* 0x0000000000027941 */ /* 0x000fea0003800200 */
.L_x_3301:
[----:B-1--4-:R-:W-:Y:S01]  /*10770*/  IMAD.IADD R7, R77, 0x1, -R72 ;  /* 0x000000014d077824 */ /* 0x012fe200078e0a48 */
[----:B------:R-:W-:Y:S01]  /*10780*/  SHF.R.U32.HI R188, RZ, 0x1, R75 ;  /* 0x00000001ffbc7819 */ /* 0x000fe2000001164b */
[C---:B------:R-:W-:Y:S02]  /*10790*/  IMAD.SHL.U32 R186, R75.reuse, 0x8, RZ ;  /* 0x000000084bba7824 */ /* 0x040fe400078e00ff */
[----:B------:R-:W-:Y:S01]  /*107a0*/  IMAD.SHL.U32 R189, R75, 0x20, RZ ;  /* 0x000000204bbd7824 */ /* 0x000fe200078e00ff */
[-C--:B------:R-:W-:Y:S01]  /*107b0*/  ISETP.GE.AND P4, PT, R22, R7.reuse, PT ;  /* 0x000000071600720c */ /* 0x080fe20003f86270 */
[----:B------:R-:W-:Y:S01]  /*107c0*/  IMAD.MOV.U32 R187, RZ, RZ, 0x20 ;  /* 0x00000020ffbb7424 */ /* 0x000fe200078e00ff */
[-C--:B------:R-:W-:Y:S02]  /*107d0*/  ISETP.GE.AND P3, PT, R40, R7.reuse, PT ;  /* 0x000000072800720c */ /* 0x080fe40003f66270 */
[-C--:B------:R-:W-:Y:S02]  /*107e0*/  ISETP.GE.AND P5, PT, R20, R7.reuse, PT ;  /* 0x000000071400720c */ /* 0x080fe40003fa6270 */
[----:B------:R-:W-:-:S02]  /*107f0*/  ISETP.GE.AND P6, PT, R120, R7, PT ;  /* 0x000000077800720c */ /* 0x000fc40003fc6270 */
[-C--:B------:R-:W-:Y:S02]  /*10800*/  ISETP.GE.AND P1, PT, R22, R7.reuse, PT ;  /* 0x000000071600720c */ /* 0x080fe40003f26270 */
[----:B------:R-:W-:Y:S02]  /*10810*/  ISETP.GE.AND P2, PT, R20, R7, PT ;  /* 0x000000071400720c */ /* 0x000fe40003f46270 */
[----:B------:R-:W-:Y:S01]  /*10820*/  LOP3.LUT R186, R186, 0x38, RZ, 0xc0, !PT ;  /* 0x00000038baba7812 */ /* 0x000fe200078ec0ff */
[----:B--23--:R-:W1:Y:S01]  /*10830*/  @!P4 LDC.64 R4, c[0x0][0x3b8] ;  /* 0x0000ee00ff04cb82 */ /* 0x00ce620000000a00 */
[----:B------:R-:W-:Y:S02]  /*10840*/  LOP3.LUT R89, R188, 0x8, RZ, 0xc0, !PT ;  /* 0x00000008bc597812 */ /* 0x000fe400078ec0ff */
[----:B------:R-:W-:Y:S02]  /*10850*/  LOP3.LUT R189, R189, 0x7c00, RZ, 0xc0, !PT ;  /* 0x00007c00bdbd7812 */ /* 0x000fe400078ec0ff */
[C---:B------:R-:W-:Y:S01]  /*10860*/  @!P5 LEA R8, P0, R73.reuse, R194, 0x1 ;  /* 0x000000c24908d211 */ /* 0x040fe200078008ff */
[----:B------:R-:W-:Y:S01]  /*10870*/  @!PT LDS RZ, [RZ] ;  /* 0x00000000fffff984 */ /* 0x000fe20000000800 */
[----:B------:R-:W-:Y:S01]  /*10880*/  @!PT LDS RZ, [RZ] ;  /* 0x00000000fffff984 */ /* 0x000fe20000000800 */
[----:B------:R-:W-:Y:S01]  /*10890*/  @!PT LDS RZ, [RZ] ;  /* 0x00000000fffff984 */ /* 0x000fe20000000800 */
[----:B------:R-:W-:Y:S01]  /*108a0*/  @!P6 LDGSTS.E.BYPASS.LTC128B.128 [R211+0x6000], desc[UR6][R194.64] ;  /* 0x06000000c2d3efae */ /* 0x000fe2000b981a06 */
[----:B------:R-:W-:Y:S01]  /*108b0*/  LOP3.LUT R89, R186, R78, R89, 0x1e, !PT ;  /* 0x0000004eba597212 */ /* 0x000fe200078e1e59 */
[----:B------:R-:W2:Y:S01]  /*108c0*/  @!P3 LDC.64 R2, c[0x0][0x3b8] ;  /* 0x0000ee00ff02bb82 */ /* 0x000ea20000000a00 */
[----:B-----5:R-:W-:Y:S01]  /*108d0*/  @!P5 LEA.HI.X R9, R73, R195, R74, 0x1, P0 ;  /* 0x000000c34909d211 */ /* 0x020fe200000f0c4a */
[----:B------:R-:W-:Y:S04]  /*108e0*/  @!P6 LDGSTS.E.BYPASS.LTC128B.128 [R211+0x8000], desc[UR6][R194.64+0x80] ;  /* 0x08000080c2d3efae */ /* 0x000fe8000b981a06 */
[----:B------:R-:W-:Y:S04]  /*108f0*/  @!P6 LDGSTS.E.BYPASS.LTC128B.128 [R211+0xa000], desc[UR6][R194.64+0x100] ;  /* 0x0a000100c2d3efae */ /* 0x000fe8000b981a06 */
[----:B------:R-:W-:Y:S04]  /*10900*/  @!P5 LDGSTS.E.BYPASS.LTC128B.128 [R211+0x6800], desc[UR6][R8.64] ;  /* 0x0680000008d3dfae */ /* 0x000fe8000b981a06 */
[----:B------:R-:W-:Y:S01]  /*10910*/  @!P5 LDGSTS.E.BYPASS.LTC128B.128 [R211+0x8800], desc[UR6][R8.64+0x80] ;  /* 0x0880008008d3dfae */ /* 0x000fe2000b981a06 */
[----:B-1----:R-:W-:-:S03]  /*10920*/  @!P4 LEA R10, P0, R4, R194, 0x6 ;  /* 0x000000c2040ac211 */ /* 0x002fc600078030ff */
[----:B------:R1:W-:Y:S01]  /*10930*/  @!P5 LDGSTS.E.BYPASS.LTC128B.128 [R211+0xa800], desc[UR6][R8.64+0x100] ;  /* 0x0a80010008d3dfae */ /* 0x0003e2000b981a06 */
[----:B------:R-:W-:Y:S02]  /*10940*/  @!P4 LEA.HI.X R11, R4, R195, R5, 0x6, P0 ;  /* 0x000000c3040bc211 */ /* 0x000fe400000f3405 */
[----:B------:R-:W-:Y:S01]  /*10950*/  ISETP.GE.AND P0, PT, R40, R7, PT ;  /* 0x000000072800720c */ /* 0x000fe20003f06270 */
[----:B--2---:R-:W-:Y:S02]  /*10960*/  @!P3 IMAD.WIDE.U32 R4, R2, 0x60, R194 ;  /* 0x000000600204b825 */ /* 0x004fe400078e00c2 */
[----:B------:R-:W-:Y:S01]  /*10970*/  @!P4 LDGSTS.E.BYPASS.LTC128B.128 [R211+0x7000], desc[UR6][R10.64] ;  /* 0x070000000ad3cfae */ /* 0x000fe2000b981a06 */
[----:B------:R-:W2:Y:S01]  /*10980*/  @!P1 LDC.64 R6, c[0x0][0x3c0] ;  /* 0x0000f000ff069b82 */ /* 0x000ea20000000a00 */
[----:B------:R-:W-:Y:S02]  /*10990*/  @!P3 IMAD R3, R3, 0x60, RZ ;  /* 0x000000600303b824 */ /* 0x000fe400078e02ff */
[----:B------:R-:W-:Y:S01]  /*109a0*/  @!P4 LDGSTS.E.BYPASS.LTC128B.128 [R211+0x9000], desc[UR6][R10.64+0x80] ;  /* 0x090000800ad3cfae */ /* 0x000fe2000b981a06 */
[----:B------:R-:W-:-:S02]  /*109b0*/  @!P3 IMAD.MOV.U32 R12, RZ, RZ, R4 ;  /* 0x000000ffff0cb224 */ /* 0x000fc400078e0004 */
[----:B------:R-:W-:Y:S01]  /*109c0*/  @!P3 IMAD.IADD R13, R3, 0x1, R5 ;  /* 0x00000001030db824 */ /* 0x000fe200078e0205 */
[----:B------:R2:W-:Y:S01]  /*109d0*/  @!P4 LDGSTS.E.BYPASS.LTC128B.128 [R211+0xb000], desc[UR6][R10.64+0x100] ;  /* 0x0b0001000ad3cfae */ /* 0x0005e2000b981a06 */
[----:B------:R-:W-:Y:S01]  /*109e0*/  IMAD.SHL.U32 R2, R75, 0x40, RZ ;  /* 0x000000404b027824 */ /* 0x000fe200078e00ff */
[----:B------:R-:W3:Y:S01]  /*109f0*/  @!P0 LDC.64 R4, c[0x0][0x3c0] ;  /* 0x0000f000ff048b82 */ /* 0x000ee20000000a00 */
[----:B------:R-:W-:Y:S01]  /*10a00*/  LOP3.LUT R3, R78, 0x8, R75, 0x78, !PT ;  /* 0x000000084e037812 */ /* 0x000fe200078e784b */
[----:B------:R-:W-:Y:S02]  /*10a10*/  @!P3 LDGSTS.E.BYPASS.LTC128B.128 [R211+0x7800], desc[UR6][R12.64] ;  /* 0x078000000cd3bfae */ /* 0x000fe4000b981a06 */
[----:B------:R-:W-:Y:S02]  /*10a20*/  LOP3.LUT R0, R189, 0x200, R2, 0xf8, !PT ;  /* 0x00000200bd007812 */ /* 0x000fe400078ef802 */
[----:B------:R-:W-:Y:S01]  /*10a30*/  @!P3 LDGSTS.E.BYPASS.LTC128B.128 [R211+0x9800], desc[UR6][R12.64+0x80] ;  /* 0x098000800cd3bfae */ /* 0x000fe2000b981a06 */
[----:B------:R-:W-:-:S02]  /*10a40*/  LOP3.LUT R90, R2, 0x400, RZ, 0xc0, !PT ;  /* 0x00000400025a7812 */ /* 0x000fc400078ec0ff */
[----:B------:R-:W-:Y:S01]  /*10a50*/  LOP3.LUT R3, R3, R186, RZ, 0x3c, !PT ;  /* 0x000000ba03037212 */ /* 0x000fe200078e3cff */
[----:B------:R4:W-:Y:S01]  /*10a60*/  @!P3 LDGSTS.E.BYPASS.LTC128B.128 [R211+0xb800], desc[UR6][R12.64+0x100] ;  /* 0x0b8001000cd3bfae */ /* 0x0009e2000b981a06 */
[C---:B-1----:R-:W-:Y:S01]  /*10a70*/  @!P2 LEA R8, P3, R79.reuse, R196, 0x1 ;  /* 0x000000c44f08a211 */ /* 0x042fe200078608ff */
[----:B------:R-:W-:Y:S02]  /*10a80*/  IMAD.IADD R0, R0, 0x1, R89 ;  /* 0x0000000100007824 */ /* 0x000fe400078e0259 */
[----:B------:R-:W0:Y:S01]  /*10a90*/  LDGDEPBAR ;  /* 0x00000000000079af */ /* 0x000e220000000000 */
[----:B------:R-:W-:Y:S01]  /*10aa0*/  @!P2 LEA.HI.X R9, R79, R197, R76, 0x1, P3 ;  /* 0x000000c54f09a211 */ /* 0x000fe200018f0c4c */
[----:B------:R-:W-:Y:S01]  /*10ab0*/  IMAD R90, R3, 0x2, R90 ;  /* 0x00000002035a7824 */ /* 0x000fe200078e025a */
[----:B------:R-:W-:-:S03]  /*10ac0*/  LEA R93, R0, UR5, 0x1 ;  /* 0x00000005005d7c11 */ /* 0x000fc6000f8e08ff */
[----:B------:R-:W-:Y:S02]  /*10ad0*/  VIADD R79, R90, UR5 ;  /* 0x000000055a4f7c36 */ /* 0x000fe40008000000 */
[----:B---3--:R-:W-:Y:S01]  /*10ae0*/  @!P0 IMAD R5, R5, 0x60, RZ ;  /* 0x0000006005058824 */ /* 0x008fe200078e02ff */
[----:B--2---:R-:W-:-:S04]  /*10af0*/  @!P1 LEA R10, P3, R6, R196, 0x6 ;  /* 0x000000c4060a9211 */ /* 0x004fc800078630ff */
[----:B------:R-:W-:Y:S01]  /*10b00*/  @!P1 LEA.HI.X R11, R6, R197, R7, 0x6, P3 ;  /* 0x000000c5060b9211 */ /* 0x000fe200018f3407 */
[----:B------:R-:W-:-:S04]  /*10b10*/  @!P0 IMAD.WIDE.U32 R6, R4, 0x60, R196 ;  /* 0x0000006004068825 */ /* 0x000fc800078e00c4 */
[----:B------:R-:W-:Y:S02]  /*10b20*/  @!P0 IMAD.IADD R7, R5, 0x1, R7 ;  /* 0x0000000105078824 */ /* 0x000fe400078e0207 */
[----:B------:R-:W-:Y:S01]  /*10b30*/  IMAD.MOV.U32 R4, RZ, RZ, 0x40 ;  /* 0x00000040ff047424 */ /* 0x000fe200078e00ff */
        /* <DEDUP_REMOVED lines=26> */
[----:B------:R-:W-:-:S03]  /*10ce0*/  IMAD.IADD R78, R79, 0x1, R0 ;  /* 0x000000014f4e7824 */ /* 0x000fc600078e0200 */
[----:B------:R-:W-:Y:S01]  /*10cf0*/  @!PT LDS RZ, [RZ] ;  /* 0x00000000fffff984 */ /* 0x000fe20000000800 */
[----:B------:R-:W-:Y:S01]  /*10d00*/  @!PT LDS RZ, [RZ] ;  /* 0x00000000fffff984 */ /* 0x000fe20000000800 */
[----:B------:R-:W-:Y:S01]  /*10d10*/  @!PT LDS RZ, [RZ] ;  /* 0x00000000fffff984 */ /* 0x000fe20000000800 */
[----:B------:R-:W-:Y:S04]  /*10d20*/  @!P1 LDGSTS.E.BYPASS.LTC128B.128 [R211+0xd000], desc[UR6][R10.64] ;  /* 0x0d0000000ad39fae */ /* 0x000fe8000b981a06 */
        /* <DEDUP_REMOVED lines=10> */
[----:B------:R2:W-:Y:S01]  /*10dd0*/  @!P0 LDGSTS.E.BYPASS.LTC128B.128 [R211+0x11800], desc[UR6][R6.64+0x100] ;  /* 0x1180010006d38fae */ /* 0x0005e2000b981a06 */
[C---:B------:R-:W-:Y:S01]  /*10de0*/  LOP3.LUT P0, RZ, R75.reuse, 0x4, RZ, 0xc0, !PT ;  /* 0x000000044bff7812 */ /* 0x040fe2000780c0ff */
[----:B------:R-:W-:-:S02]  /*10df0*/  IMAD.SHL.U32 R75, R75, 0x2, RZ ;  /* 0x000000024b4b7824 */ /* 0x000fc400078e00ff */
[----:B------:R-:W-:Y:S01]  /*10e00*/  LDSM.16.M88.4 R52, [R93] ;  /* 0x000000005d34783b */ /* 0x000fe20000000200 */
[----:B------:R-:W-:Y:S02]  /*10e10*/  SEL R4, R4, 0xffffffc0, !P0 ;  /* 0xffffffc004047807 */ /* 0x000fe40004000000 */
[----:B------:R-:W-:Y:S01]  /*10e20*/  LOP3.LUT R75, R75, 0x6, RZ, 0xc0, !PT ;  /* 0x000000064b4b7812 */ /* 0x000fe200078ec0ff */
[----:B------:R-:W3:Y:S02]  /*10e30*/  LDSM.16.M88.4 R24, [R90+UR5+0x6000] ;  /* 0x006000055a18783b */ /* 0x000ee40008000200 */
[--C-:B------:R-:W-:Y:S02]  /*10e40*/  IMAD.IADD R91, R93, 0x1, R4.reuse ;  /* 0x000000015d5b7824 */ /* 0x100fe400078e0204 */
[----:B------:R-:W2:Y:S01]  /*10e50*/  LDSM.16.M88.4 R16, [R90+UR5+0x6800] ;  /* 0x006800055a10783b */ /* 0x000ea20008000200 */
[----:B------:R-:W-:Y:S02]  /*10e60*/  IMAD.IADD R79, R79, 0x1, R4 ;  /* 0x000000014f4f7824 */ /* 0x000fe400078e0204 */
[C---:B------:R-:W-:Y:S01]  /*10e70*/  IMAD.IADD R76, R0.reuse, 0x1, R91 ;  /* 0x00000001004c7824 */ /* 0x040fe200078e025b */
[----:B------:R-:W2:Y:S01]  /*10e80*/  LDSM.16.M88.4 R60, [R90+UR5+0x7000] ;  /* 0x007000055a3c783b */ /* 0x000ea20008000200 */
[----:B------:R-:W-:-:S03]  /*10e90*/  IMAD.IADD R3, R0, 0x1, R79 ;  /* 0x0000000100037824 */ /* 0x000fc600078e024f */
[----:B------:R-:W2:Y:S04]  /*10ea0*/  LDSM.16.M88.4 R48, [R90+UR5+0x7800] ;  /* 0x007800055a30783b */ /* 0x000ea80008000200 */
[----:B----4-:R-:W-:Y:S04]  /*10eb0*/  LDSM.16.M88.4 R12, [R88] ;  /* 0x00000000580c783b */ /* 0x010fe80000000200 */
[----:B------:R-:W4:Y:S04]  /*10ec0*/  LDSM.16.M88.4 R44, [R78+0x6000] ;  /* 0x006000004e2c783b */ /* 0x000f280000000200 */
[----:B------:R-:W4:Y:S04]  /*10ed0*/  LDSM.16.M88.4 R40, [R78+0x6800] ;  /* 0x006800004e28783b */ /* 0x000f280000000200 */
[----:B------:R-:W4:Y:S04]  /*10ee0*/  LDSM.16.M88.4 R36, [R78+0x7000] ;  /* 0x007000004e24783b */ /* 0x000f280000000200 */
[----:B------:R-:W4:Y:S04]  /*10ef0*/  LDSM.16.M88.4 R32, [R78+0x7800] ;  /* 0x007800004e20783b */ /* 0x000f280000000200 */
[----:B------:R-:W-:Y:S01]  /*10f00*/  LDSM.16.M88.4 R84, [R91] ;  /* 0x000000005b54783b */ /* 0x000fe20000000200 */
[C---:B---3--:R-:W-:Y:S03]  /*10f10*/  HMMA.16816.F32 R28, R52.reuse, R24, RZ ;  /* 0x00000018341c723c */ /* 0x048fe600000018ff */
[----:B-1----:R-:W1:Y:S04]  /*10f20*/  LDSM.16.M88.4 R8, [R79+0x6000] ;  /* 0x006000004f08783b */ /* 0x002e680000000200 */
[----:B--2---:R-:W2:Y:S01]  /*10f30*/  LDSM.16.M88.4 R4, [R79+0x6800] ;  /* 0x006800004f04783b */ /* 0x004ea20000000200 */
[C---:B------:R-:W-:Y:S03]  /*10f40*/  HMMA.16816.F32 R24, R52.reuse, R26, RZ ;  /* 0x0000001a3418723c */ /* 0x040fe600000018ff */
[----:B------:R-:W3:Y:S04]  /*10f50*/  LDSM.16.M88.4 R80, [R79+0x7000] ;  /* 0x007000004f50783b */ /* 0x000ee80000000200 */
[----:B------:R-:W3:Y:S01]  /*10f60*/  LDSM.16.M88.4 R68, [R79+0x7800] ;  /* 0x007800004f44783b */ /* 0x000ee20000000200 */
[C---:B------:R-:W-:Y:S03]  /*10f70*/  HMMA.16816.F32 R20, R52.reuse, R16, RZ ;  /* 0x000000103414723c */ /* 0x040fe600000018ff */
[----:B------:R-:W0:Y:S05]  /*10f80*/  LDGDEPBAR ;  /* 0x00000000000079af */ /* 0x000e2a0000000000 */
[C---:B------:R-:W-:Y:S08]  /*10f90*/  HMMA.16816.F32 R16, R52.reuse, R18, RZ ;  /* 0x000000123410723c */ /* 0x040ff000000018ff */
[C---:B------:R-:W-:Y:S08]  /*10fa0*/  HMMA.16816.F32 R64, R52.reuse, R60, RZ ;  /* 0x0000003c3440723c */ /* 0x040ff000000018ff */
[C---:B------:R-:W-:Y:S08]  /*10fb0*/  HMMA.16816.F32 R60, R52.reuse, R62, RZ ;  /* 0x0000003e343c723c */ /* 0x040ff000000018ff */
[C---:B------:R-:W-:Y:S08]  /*10fc0*/  HMMA.16816.F32 R56, R52.reuse, R48, RZ ;  /* 0x000000303438723c */ /* 0x040ff000000018ff */
[----:B------:R-:W-:Y:S01]  /*10fd0*/  HMMA.16816.F32 R52, R52, R50, RZ ;  /* 0x000000323434723c */ /* 0x000fe200000018ff */
[----:B------:R-:W-:Y:S07]  /*10fe0*/  LDSM.16.M88.4 R48, [R76] ;  /* 0x000000004c30783b */ /* 0x000fee0000000200 */
[C---:B----4-:R-:W-:Y:S08]  /*10ff0*/  HMMA.16816.F32 R28, R12.reuse, R44, R28 ;  /* 0x0000002c0c1c723c */ /* 0x050ff0000000181c */
[C---:B------:R-:W-:Y:S01]  /*11000*/  HMMA.16816.F32 R24, R12.reuse, R46, R24 ;  /* 0x0000002e0c18723c */ /* 0x040fe20000001818 */
[----:B------:R-:W4:Y:S07]  /*11010*/  LDSM.16.M88.4 R44, [R3+0x6000] ;  /* 0x00600000032c783b */ /* 0x000f2e0000000200 */
[C---:B------:R-:W-:Y:S08]  /*11020*/  HMMA.16816.F32 R20, R12.reuse, R40, R20 ;  /* 0x000000280c14723c */ /* 0x040ff00000001814 */
[C---:B------:R-:W-:Y:S01]  /*11030*/  HMMA.16816.F32 R16, R12.reuse, R42, R16 ;  /* 0x0000002a0c10723c */ /* 0x040fe20000001810 */
[----:B------:R-:W4:Y:S07]  /*11040*/  LDSM.16.M88.4 R40, [R3+0x6800] ;  /* 0x006800000328783b */ /* 0x000f2e0000000200 */
[C---:B------:R-:W-:Y:S08]  /*11050*/  HMMA.16816.F32 R64, R12.reuse, R36, R64 ;  /* 0x000000240c40723c */ /* 0x040ff00000001840 */
[C---:B------:R-:W-:Y:S01]  /*11060*/  HMMA.16816.F32 R60, R12.reuse, R38, R60 ;  /* 0x000000260c3c723c */ /* 0x040fe2000000183c */
[----:B------:R-:W4:Y:S07]  /*11070*/  LDSM.16.M88.4 R36, [R3+0x7000] ;  /* 0x007000000324783b */ /* 0x000f2e0000000200 */
[C---:B------:R-:W-:Y:S08]  /*11080*/  HMMA.16816.F32 R56, R12.reuse, R32, R56 ;  /* 0x000000200c38723c */ /* 0x040ff00000001838 */
[----:B------:R-:W-:Y:S01]  /*11090*/  HMMA.16816.F32 R52, R12, R34, R52 ;  /* 0x000000220c34723c */ /* 0x000fe20000001834 */
[----:B------:R-:W-:Y:S04]  /*110a0*/  LDSM.16.M88.4 R12, [R93+0x2000] ;  /* 0x002000005d0c783b */ /* 0x000fe80000000200 */
[----:B------:R-:W-:Y:S03]  /*110b0*/  LDSM.16.M88.4 R32, [R3+0x7800] ;  /* 0x007800000320783b */ /* 0x000fe60000000200 */
[C---:B-1----:R-:W-:Y:S08]  /*110c0*/  HMMA.16816.F32 R28, R84.reuse, R8, R28 ;  /* 0x00000008541c723c */ /* 0x042ff0000000181c */
[C---:B------:R-:W-:Y:S01]  /*110d0*/  HMMA.16816.F32 R24, R84.reuse, R10, R24 ;  /* 0x0000000a5418723c */ /* 0x040fe20000001818 */
[----:B------:R-:W1:Y:S07]  /*110e0*/  LDSM.16.M88.4 R8, [R90+UR5+0x8000] ;  /* 0x008000055a08783b */ /* 0x000e6e0008000200 */
[C---:B--2---:R-:W-:Y:S08]  /*110f0*/  HMMA.16816.F32 R20, R84.reuse, R4, R20 ;  /* 0x000000045414723c */ /* 0x044ff00000001814 */
[C---:B------:R-:W-:Y:S01]  /*11100*/  HMMA.16816.F32 R16, R84.reuse, R6, R16 ;  /* 0x000000065410723c */ /* 0x040fe20000001810 */
[----:B------:R-:W2:Y:S07]  /*11110*/  LDSM.16.M88.4 R4, [R90+UR5+0x8800] ;  /* 0x008800055a04783b */ /* 0x000eae0008000200 */
[C---:B---3--:R-:W-:Y:S08]  /*11120*/  HMMA.16816.F32 R64, R84.reuse, R80, R64 ;  /* 0x000000505440723c */ /* 0x048ff00000001840 */
[C---:B------:R-:W-:Y:S08]  /*11130*/  HMMA.16816.F32 R60, R84.reuse, R82, R60 ;  /* 0x00000052543c723c */ /* 0x040ff0000000183c */
[C---:B------:R-:W-:Y:S08]  /*11140*/  HMMA.16816.F32 R56, R84.reuse, R68, R56 ;  /* 0x000000445438723c */ /* 0x040ff00000001838 */
[----:B------:R-:W-:Y:S01]  /*11150*/  HMMA.16816.F32 R52, R84, R70, R52 ;  /* 0x000000465434723c */ /* 0x000fe20000001834 */
[----:B------:R-:W-:Y:S04]  /*11160*/  LDSM.16.M88.4 R68, [R90+UR5+0x9800] ;  /* 0x009800055a44783b */ /* 0x000fe80008000200 */
[----:B------:R-:W-:Y:S03]  /*11170*/  LDSM.16.M88.4 R84, [R3+0xa000] ;  /* 0x00a000000354783b */ /* 0x000fe60000000200 */
        /* <DEDUP_REMOVED lines=8> */
[----:B------:R-:W-:Y:S07]  /*11200*/  LDSM.16.M88.4 R36, [R88+0x2000] ;  /* 0x002000005824783b */ /* 0x000fee0000000200 */
[C---:B-1----:R-:W-:Y:S08]  /*11210*/  HMMA.16816.F32 R28, R12.reuse, R8, R28 ;  /* 0x000000080c1c723c */ /* 0x042ff0000000181c */
[----:B------:R-:W-:Y:S01]  /*11220*/  HMMA.16816.F32 R24, R12, R10, R24 ;  /* 0x0000000a0c18723c */ /* 0x000fe20000001818 */
[----:B------:R-:W1:Y:S07]  /*11230*/  LDSM.16.M88.4 R8, [R78+0x8800] ;  /* 0x008800004e08783b */ /* 0x000e6e0000000200 */
[C---:B------:R-:W-:Y:S08]  /*11240*/  HMMA.16816.F32 R56, R48.reuse, R32, R56 ;  /* 0x000000203038723c */ /* 0x040ff00000001838 */
        /* <DEDUP_REMOVED lines=11> */
[----:B------:R-:W3:Y:S04]  /*11300*/  LDSM.16.M88.4 R12, [R79+0x8800] ;  /* 0x008800004f0c783b */ /* 0x000ee80000000200 */
[----:B------:R-:W-:Y:S03]  /*11310*/  LDSM.16.M88.4 R68, [R93+0x4000] ;  /* 0x004000005d44783b */ /* 0x000fe60000000200 */
[C---:B-1----:R-:W-:Y:S01]  /*11320*/  HMMA.16816.F32 R20, R36.reuse, R8, R20 ;  /* 0x000000082414723c */ /* 0x042fe20000001814 */
[----:B------:R-:W-:Y:S07]  /*11330*/  LDSM.16.M88.4 R92, [R76+0x4000] ;  /* 0x004000004c5c783b */ /* 0x000fee0000000200 */
[C---:B------:R-:W-:Y:S01]  /*11340*/  HMMA.16816.F32 R16, R36.reuse, R10, R16 ;  /* 0x0000000a2410723c */ /* 0x040fe20000001810 */
[----:B------:R-:W1:Y:S07]  /*11350*/  LDSM.16.M88.4 R8, [R79+0x9000] ;  /* 0x009000004f08783b */ /* 0x000e6e0000000200 */
[C---:B----4-:R-:W-:Y:S08]  /*11360*/  HMMA.16816.F32 R28, R36.reuse, R32, R28 ;  /* 0x00000020241c723c */ /* 0x050ff0000000181c */
[C---:B------:R-:W-:Y:S01]  /*11370*/  HMMA.16816.F32 R24, R36.reuse, R34, R24 ;  /* 0x000000222418723c */ /* 0x040fe20000001818 */
[----:B------:R-:W-:Y:S07]  /*11380*/  LDSM.16.M88.4 R32, [R3+0x8000] ;  /* 0x008000000320783b */ /* 0x000fee0000000200 */
[C---:B--2---:R-:W-:Y:S08]  /*11390*/  HMMA.16816.F32 R64, R36.reuse, R4, R64 ;  /* 0x000000042440723c */ /* 0x044ff00000001840 */
[C---:B------:R-:W-:Y:S01]  /*113a0*/  HMMA.16816.F32 R60, R36.reuse, R6, R60 ;  /* 0x00000006243c723c */ /* 0x040fe2000000183c */
[----:B------:R-:W2:Y:S07]  /*113b0*/  LDSM.16.M88.4 R4, [R79+0x9800] ;  /* 0x009800004f04783b */ /* 0x000eae0000000200 */
[C---:B------:R-:W-:Y:S08]  /*113c0*/  HMMA.16816.F32 R56, R36.reuse, R40, R56 ;  /* 0x000000282438723c */ /* 0x040ff00000001838 */
[----:B------:R-:W-:Y:S01]  /*113d0*/  HMMA.16816.F32 R52, R36, R42, R52 ;  /* 0x0000002a2434723c */ /* 0x000fe20000001834 */
[----:B------:R-:W-:Y:S04]  /*113e0*/  LDSM.16.M88.4 R36, [R76+0x2000] ;  /* 0x002000004c24783b */ /* 0x000fe80000000200 */
[----:B------:R-:W-:Y:S03]  /*113f0*/  LDSM.16.M88.4 R40, [R3+0x9000] ;  /* 0x009000000328783b */ /* 0x000fe60000000200 */
[C---:B---3--:R-:W-:Y:S08]  /*11400*/  HMMA.16816.F32 R28, R48.reuse, R44, R28 ;  /* 0x0000002c301c723c */ /* 0x048ff0000000181c */
[C---:B------:R-:W-:Y:S01]  /*11410*/  HMMA.16816.F32 R24, R48.reuse, R46, R24 ;  /* 0x0000002e3018723c */ /* 0x040fe20000001818 */
[----:B------:R-:W3:Y:S07]  /*11420*/  LDSM.16.M88.4 R44, [R3+0x8800] ;  /* 0x00880000032c783b */ /* 0x000eee0000000200 */
[C---:B------:R-:W-:Y:S08]  /*11430*/  HMMA.16816.F32 R20, R48.reuse, R12, R20 ;  /* 0x0000000c3014723c */ /* 0x040ff00000001814 */
[C---:B------:R-:W-:Y:S01]  /*11440*/  HMMA.16816.F32 R16, R48.reuse, R14, R16 ;  /* 0x0000000e3010723c */ /* 0x040fe20000001810 */
[----:B------:R-:W4:Y:S07]  /*11450*/  LDSM.16.M88.4 R12, [R3+0x9800] ;  /* 0x00980000030c783b */ /* 0x000f2e0000000200 */
[C---:B-1----:R-:W-:Y:S01]  /*11460*/  HMMA.16816.F32 R80, R48.reuse, R8, R64 ;  /* 0x000000083050723c */ /* 0x042fe20000001840 */
[----:B------:R-:W-:Y:S07]  /*11470*/  LDSM.16.M88.4 R64, [R90+UR5+0xa000] ;  /* 0x00a000055a40783b */ /* 0x000fee0008000200 */
[C---:B------:R-:W-:Y:S01]  /*11480*/  HMMA.16816.F32 R60, R48.reuse, R10, R60 ;  /* 0x0000000a303c723c */ /* 0x040fe2000000183c */
[----:B------:R-:W1:Y:S07]  /*11490*/  LDSM.16.M88.4 R8, [R90+UR5+0xa800] ;  /* 0x00a800055a08783b */ /* 0x000e6e0008000200 */
[C---:B--2---:R-:W-:Y:S08]  /*114a0*/  HMMA.16816.F32 R56, R48.reuse, R4, R56 ;  /* 0x000000043038723c */ /* 0x044ff00000001838 */
        /* <DEDUP_REMOVED lines=21> */
[----:B------:R-:W2:Y:S07]  /*11600*/  LDSM.16.M88.4 R4, [R79+0xa000] ;  /* 0x00a000004f04783b */ /* 0x000eae0000000200 */
[C---:B------:R-:W-:Y:S08]  /*11610*/  HMMA.16816.F32 R28, R68.reuse, R64, R28 ;  /* 0x00000040441c723c */ /* 0x040ff0000000181c */
[C---:B------:R-:W-:Y:S08]  /*11620*/  HMMA.16816.F32 R24, R68.reuse, R66, R24 ;  /* 0x000000424418723c */ /* 0x040ff00000001818 */
[C---:B---3--:R-:W-:Y:S01]  /*11630*/  HMMA.16816.F32 R64, R68.reuse, R12, R56 ;  /* 0x0000000c4440723c */ /* 0x048fe20000001838 */
[----:B------:R-:W3:Y:S07]  /*11640*/  LDSM.16.M88.4 R56, [R79+0xa800] ;  /* 0x00a800004f38783b */ /* 0x000eee0000000200 */
[----:B------:R-:W-:Y:S01]  /*11650*/  HMMA.16816.F32 R52, R68, R14, R52 ;  /* 0x0000000e4434723c */ /* 0x000fe20000001834 */
[----:B------:R-:W3:Y:S04]  /*11660*/  LDSM.16.M88.4 R12, [R79+0xb000] ;  /* 0x00b000004f0c783b */ /* 0x000ee80000000200 */
[----:B------:R-:W-:Y:S03]  /*11670*/  LDSM.16.M88.4 R68, [R79+0xb800] ;  /* 0x00b800004f44783b */ /* 0x000fe60000000200 */
[----:B----4-:R-:W-:Y:S01]  /*11680*/  HMMA.16816.F32 R28, R36, R32, R28 ;  /* 0x00000020241c723c */ /* 0x010fe2000000181c */
[----:B------:R-:W-:-:S05]  /*11690*/  IMAD.IADD R32, R72, 0x1, R75 ;  /* 0x0000000148207824 */ /* 0x000fca00078e024b */
[C---:B------:R-:W-:Y:S02]  /*116a0*/  ISETP.GE.AND P1, PT, R32.reuse, R77, PT ;  /* 0x0000004d2000720c */ /* 0x040fe40003f26270 */
[----:B------:R-:W-:Y:S01]  /*116b0*/  HMMA.16816.F32 R24, R36, R34, R24 ;  /* 0x000000222418723c */ /* 0x000fe20000001818 */
[----:B------:R-:W-:-:S05]  /*116c0*/  VIADD R34, R32, 0x8 ;  /* 0x0000000820227836 */ /* 0x000fca0000000000 */
[-C--:B------:R-:W-:Y:S01]  /*116d0*/  ISETP.GE.AND P6, PT, R34, R77.reuse, PT ;  /* 0x0000004d2200720c */ /* 0x080fe20003fc6270 */
[----:B------:R-:W-:Y:S01]  /*116e0*/  VIADD R34, R32, 0x9 ;  /* 0x0000000920227836 */ /* 0x000fe20000000000 */
[----:B-1----:R-:W-:Y:S04]  /*116f0*/  HMMA.16816.F32 R20, R36, R8, R20 ;  /* 0x000000082414723c */ /* 0x002fe80000001814 */
[----:B------:R-:W-:-:S04]  /*11700*/  ISETP.GE.AND P5, PT, R34, R77, PT ;  /* 0x0000004d2200720c */ /* 0x000fc80003fa6270 */
[C---:B------:R-:W-:Y:S01]  /*11710*/  HMMA.16816.F32 R16, R36.reuse, R10, R16 ;  /* 0x0000000a2410723c */ /* 0x040fe20000001810 */
[----:B------:R-:W1:Y:S07]  /*11720*/  LDSM.16.M88.4 R8, [R3+0xa800] ;  /* 0x00a800000308783b */ /* 0x000e6e0000000200 */
[C---:B------:R-:W-:Y:S08]  /*11730*/  HMMA.16816.F32 R80, R36.reuse, R44, R80 ;  /* 0x0000002c2450723c */ /* 0x040ff00000001850 */
[----:B------:R-:W-:Y:S08]  /*11740*/  HMMA.16816.F32 R60, R36, R46, R60 ;  /* 0x0000002e243c723c */ /* 0x000ff0000000183c */
[C---:B--2---:R-:W-:Y:S08]  /*11750*/  HMMA.16816.F32 R28, R48.reuse, R4, R28 ;  /* 0x00000004301c723c */ /* 0x044ff0000000181c */
[C---:B------:R-:W-:Y:S01]  /*11760*/  HMMA.16816.F32 R24, R48.reuse, R6, R24 ;  /* 0x000000063018723c */ /* 0x040fe20000001818 */
[----:B------:R-:W2:Y:S07]  /*11770*/  LDSM.16.M88.4 R4, [R3+0xb000] ;  /* 0x00b000000304783b */ /* 0x000eae0000000200 */
[C---:B---3--:R-:W-:Y:S08]  /*11780*/  HMMA.16816.F32 R20, R48.reuse, R56, R20 ;  /* 0x000000383014723c */ /* 0x048ff00000001814 */
[----:B------:R-:W-:Y:S01]  /*11790*/  HMMA.16816.F32 R80, R48, R12, R80 ;  /* 0x0000000c3050723c */ /* 0x000fe20000001850 */
[----:B------:R-:W-:-:S05]  /*117a0*/  VIADD R12, R32, 0x1 ;  /* 0x00000001200c7836 */ /* 0x000fca0000000000 */
[----:B------:R-:W-:Y:S02]  /*117b0*/  ISETP.GE.AND P4, PT, R12, R77, PT ;  /* 0x0000004d0c00720c */ /* 0x000fe40003f86270 */
[C---:B------:R-:W-:Y:S08]  /*117c0*/  HMMA.16816.F32 R16, R48.reuse, R58, R16 ;  /* 0x0000003a3010723c */ /* 0x040ff00000001810 */
[----:B------:R-:W-:Y:S01]  /*117d0*/  HMMA.16816.F32 R60, R48, R14, R60 ;  /* 0x0000000e303c723c */ /* 0x000fe2000000183c */
[----:B------:R-:W3:Y:S01]  /*117e0*/  LDSM.16.M88.4 R12, [R3+0xb800] ;  /* 0x00b80000030c783b */ /* 0x000ee20000000200 */
[----:B------:R-:W-:-:S06]  /*117f0*/  DEPBAR.LE SB0, 0x0 ;  /* 0x000080000000791a */ /* 0x000fcc0000000000 */
[----:B------:R-:W-:Y:S08]  /*11800*/  HMMA.16816.F32 R28, R92, R84, R28 ;  /* 0x000000545c1c723c */ /* 0x000ff0000000181c */
[C---:B------:R-:W-:Y:S08]  /*11810*/  HMMA.16816.F32 R64, R36.reuse, R40, R64 ;  /* 0x000000282440723c */ /* 0x040ff00000001840 */
[----:B------:R-:W-:Y:S01]  /*11820*/  HMMA.16816.F32 R52, R36, R42, R52 ;  /* 0x0000002a2434723c */ /* 0x000fe20000001834 */
[----:B------:R-:W-:-:S02]  /*11830*/  VIADD R36, R32, 0x10 ;  /* 0x0000001020247836 */ /* 0x000fc40000000000 */
[----:B------:R-:W-:Y:S02]  /*11840*/  FSEL R30, R30, -INF , !P1 ;  /* 0xff8000001e1e7808 */ /* 0x000fe40004800000 */
[----:B------:R-:W-:Y:S02]  /*11850*/  FSEL R33, R28, -INF , !P1 ;  /* 0xff8000001c217808 */ /* 0x000fe40004800000 */
[----:B------:R-:W-:Y:S01]  /*11860*/  ISETP.GE.AND P3, PT, R36, R77, PT ;  /* 0x0000004d2400720c */ /* 0x000fe20003f66270 */
[----:B------:R-:W-:Y:S01]  /*11870*/  HMMA.16816.F32 R24, R92, R86, R24 ;  /* 0x000000565c18723c */ /* 0x000fe20000001818 */
[----:B------:R-:W-:Y:S02]  /*11880*/  FSEL R28, R31, -INF , !P4 ;  /* 0xff8000001f1c7808 */ /* 0x000fe40006000000 */
[----:B------:R-:W-:-:S05]  /*11890*/  FSEL R29, R29, -INF , !P4 ;  /* 0xff8000001d1d7808 */ /* 0x000fca0006000000 */
[----:B-1----:R-:W-:Y:S01]  /*118a0*/  HMMA.16816.F32 R20, R92, R8, R20 ;  /* 0x000000085c14723c */ /* 0x002fe20000001814 */
[----:B------:R-:W-:-:S05]  /*118b0*/  VIADD R8, R32, 0x11 ;  /* 0x0000001120087836 */ /* 0x000fca0000000000 */
[-C--:B------:R-:W-:Y:S01]  /*118c0*/  ISETP.GE.AND P1, PT, R8, R77.reuse, PT ;  /* 0x0000004d0800720c */ /* 0x080fe20003f26270 */
[C---:B------:R-:W-:Y:S01]  /*118d0*/  VIADD R8, R32.reuse, 0x19 ;  /* 0x0000001920087836 */ /* 0x040fe20000000000 */
[----:B------:R-:W-:Y:S01]  /*118e0*/  HMMA.16816.F32 R16, R92, R10, R16 ;  /* 0x0000000a5c10723c */ /* 0x000fe20000001810 */
[----:B------:R-:W-:Y:S02]  /*118f0*/  VIADD R10, R32, 0x18 ;  /* 0x00000018200a7836 */ /* 0x000fe40000000000 */
[----:B------:R-:W-:Y:S02]  /*11900*/  FSEL R26, R26, -INF , !P6 ;  /* 0xff8000001a1a7808 */ /* 0x000fe40007000000 */
[----:B------:R-:W-:Y:S02]  /*11910*/  FSEL R11, R24, -INF , !P6 ;  /* 0xff800000180b7808 */ /* 0x000fe40007000000 */
[-C--:B------:R-:W-:Y:S01]  /*11920*/  ISETP.GE.AND P6, PT, R8, R77.reuse, PT ;  /* 0x0000004d0800720c */ /* 0x080fe20003fc6270 */
[----:B------:R-:W-:Y:S01]  /*11930*/  HMMA.16816.F32 R64, R48, R68, R64 ;  /* 0x000000443040723c */ /* 0x000fe20000001840 */
[----:B------:R-:W-:Y:S01]  /*11940*/  VIADD R8, R32, 0x21 ;  /* 0x0000002120087836 */ /* 0x000fe20000000000 */
[----:B------:R-:W-:Y:S01]  /*11950*/  ISETP.GE.AND P4, PT, R10, R77, PT ;  /* 0x0000004d0a00720c */ /* 0x000fe20003f86270 */
[----:B------:R-:W-:Y:S01]  /*11960*/  VIADD R10, R32, 0x20 ;  /* 0x00000020200a7836 */ /* 0x000fe20000000000 */
[----:B------:R-:W-:-:S02]  /*11970*/  FSEL R22, R22, -INF , !P3 ;  /* 0xff80000016167808 */ /* 0x000fc40005800000 */
[----:B------:R-:W-:Y:S02]  /*11980*/  FSEL R9, R20, -INF , !P3 ;  /* 0xff80000014097808 */ /* 0x000fe40005800000 */
[----:B------:R-:W-:Y:S01]  /*11990*/  HMMA.16816.F32 R52, R48, R70, R52 ;  /* 0x000000463034723c */ /* 0x000fe20000001834 */
[-C--:B------:R-:W-:Y:S01]  /*119a0*/  ISETP.GE.AND P3, PT, R8, R77.reuse, PT ;  /* 0x0000004d0800720c */ /* 0x080fe20003f66270 */
[----:B------:R-:W-:Y:S01]  /*119b0*/  VIADD R8, R32, 0x28 ;  /* 0x0000002820087836 */ /* 0x000fe20000000000 */
[----:B------:R-:W-:Y:S02]  /*119c0*/  FSEL R20, R23, -INF , !P1 ;  /* 0xff80000017147808 */ /* 0x000fe40004800000 */
[----:B------:R-:W-:Y:S01]  /*119d0*/  FSEL R21, R21, -INF , !P1 ;  /* 0xff80000015157808 */ /* 0x000fe20004800000 */
[----:B------:R-:W-:Y:S01]  /*119e0*/  BAR.SYNC.DEFER_BLOCKING 0x0 ;  /* 0x0000000000007b1d */ /* 0x000fe20000010000 */
[----:B------:R-:W-:Y:S01]  /*119f0*/  ISETP.GE.AND P1, PT, R8, R77, PT ;  /* 0x0000004d0800720c */ /* 0x000fe20003f26270 */
[----:B--2---:R-:W-:Y:S01]  /*11a00*/  HMMA.16816.F32 R60, R92, R6, R60 ;  /* 0x000000065c3c723c */ /* 0x004fe2000000183c */
[----:B------:R-:W-:Y:S01]  /*11a10*/  VIADD R6, R32, 0x29 ;  /* 0x0000002920067836 */ /* 0x000fe20000000000 */
[----:B------:R-:W-:-:S02]  /*11a20*/  FSEL R8, R18, -INF , !P4 ;  /* 0xff80000012087808 */ /* 0x000fc40006000000 */
[----:B------:R-:W-:Y:S02]  /*11a30*/  FSEL R25, R25, -INF , !P5 ;  /* 0xff80000019197808 */ /* 0x000fe40006800000 */
[----:B------:R-:W-:Y:S02]  /*11a40*/  FSEL R17, R17, -INF , !P6 ;  /* 0xff80000011117808 */ /* 0x000fe40007000000 */
[C---:B------:R-:W-:Y:S01]  /*11a50*/  HMMA.16816.F32 R80, R92.reuse, R4, R80 ;  /* 0x000000045c50723c */ /* 0x040fe20000001850 */
[----:B------:R-:W-:Y:S02]  /*11a60*/  FSEL R5, R16, -INF , !P4 ;  /* 0xff80000010057808 */ /* 0x000fe40006000000 */
[-C--:B------:R-:W-:Y:S01]  /*11a70*/  ISETP.GE.AND P4, PT, R6, R77.reuse, PT ;  /* 0x0000004d0600720c */ /* 0x080fe20003f86270 */
[----:B------:R-:W-:Y:S01]  /*11a80*/  VIADD R6, R32, 0x31 ;  /* 0x0000003120067836 */ /* 0x000fe20000000000 */
[----:B------:R-:W-:Y:S02]  /*11a90*/  FSEL R4, R27, -INF , !P5 ;  /* 0xff8000001b047808 */ /* 0x000fe40006800000 */
[----:B------:R-:W-:Y:S01]  /*11aa0*/  ISETP.GE.AND P5, PT, R10, R77, PT ;  /* 0x0000004d0a00720c */ /* 0x000fe20003fa6270 */
[----:B---3--:R-:W-:Y:S01]  /*11ab0*/  HMMA.16816.F32 R64, R92, R12, R64 ;  /* 0x0000000c5c40723c */ /* 0x008fe20000001840 */
[----:B------:R-:W-:Y:S01]  /*11ac0*/  VIADD R12, R32, 0x30 ;  /* 0x00000030200c7836 */ /* 0x000fe20000000000 */
[----:B------:R-:W-:-:S02]  /*11ad0*/  FSEL R10, R19, -INF , !P6 ;  /* 0xff800000130a7808 */ /* 0x000fc40007000000 */
[----:B------:R-:W-:Y:S02]  /*11ae0*/  FSEL R174, R63, -INF , !P4 ;  /* 0xff8000003fae7808 */ /* 0x000fe40006000000 */
[----:B------:R-:W-:Y:S02]  /*11af0*/  FSEL R141, R61, -INF , !P4 ;  /* 0xff8000003d8d7808 */ /* 0x000fe40006000000 */
[----:B------:R-:W-:Y:S01]  /*11b00*/  HMMA.16816.F32 R52, R92, R14, R52 ;  /* 0x0000000e5c34723c */ /* 0x000fe20000001834 */
[----:B------:R-:W-:Y:S02]  /*11b10*/  ISETP.NE.AND P4, PT, R134, 0x1, PT ;  /* 0x000000018600780c */ /* 0x000fe40003f85270 */
[----:B------:R-:W-:Y:S02]  /*11b20*/  FSEL R142, R82, -INF , !P5 ;  /* 0xff800000528e7808 */ /* 0x000fe40006800000 */
[----:B------:R-:W-:Y:S02]  /*11b30*/  FSEL R167, R80, -INF , !P5 ;  /* 0xff80000050a77808 */ /* 0x000fe40006800000 */
[----:B------:R-:W-:Y:S01]  /*11b40*/  ISETP.GE.AND P5, PT, R6, R77, PT ;  /* 0x0000004d0600720c */ /* 0x000fe20003fa6270 */
[C---:B------:R-:W-:Y:S01]  /*11b50*/  VIADD R6, R32.reuse, 0x38 ;  /* 0x0000003820067836 */ /* 0x040fe20000000000 */
[----:B------:R-:W-:Y:S01]  /*11b60*/  FSEL R140, R83, -INF , !P3 ;  /* 0xff800000538c7808 */ /* 0x000fe20005800000 */
[----:B------:R-:W-:Y:S01]  /*11b70*/  VIADD R32, R32, 0x39 ;  /* 0x0000003920207836 */ /* 0x000fe20000000000 */
[----:B------:R-:W-:-:S02]  /*11b80*/  FSEL R163, R81, -INF , !P3 ;  /* 0xff80000051a37808 */ /* 0x000fc40005800000 */
[----:B------:R-:W-:Y:S02]  /*11b90*/  FSEL R178, R62, -INF , !P1 ;  /* 0xff8000003eb27808 */ /* 0x000fe40004800000 */
[----:B------:R-:W-:Y:S02]  /*11ba0*/  FSEL R143, R60, -INF , !P1 ;  /* 0xff8000003c8f7808 */ /* 0x000fe40004800000 */
[-C--:B------:R-:W-:Y:S02]  /*11bb0*/  ISETP.GE.AND P6, PT, R12, R77.reuse, PT ;  /* 0x0000004d0c00720c */ /* 0x080fe40003fc6270 */
[-C--:B------:R-:W-:Y:S02]  /*11bc0*/  ISETP.GE.AND P3, PT, R6, R77.reuse, PT ;  /* 0x0000004d0600720c */ /* 0x080fe40003f66270 */
[----:B------:R-:W-:Y:S02]  /*11bd0*/  ISETP.GE.AND P1, PT, R32, R77, PT ;  /* 0x0000004d2000720c */ /* 0x000fe40003f26270 */
[----:B------:R-:W-:-:S02]  /*11be0*/  FSEL R146, R66, -INF , !P6 ;  /* 0xff80000042927808 */ /* 0x000fc40007000000 */
[----:B------:R-:W-:Y:S02]  /*11bf0*/  FSEL R177, R64, -INF , !P6 ;  /* 0xff80000040b17808 */ /* 0x000fe40007000000 */
[----:B------:R-:W-:Y:S02]  /*11c00*/  FSEL R144, R67, -INF , !P5 ;  /* 0xff80000043907808 */ /* 0x000fe40006800000 */
[----:B------:R-:W-:Y:S02]  /*11c10*/  FSEL R175, R65, -INF , !P5 ;  /* 0xff80000041af7808 */ /* 0x000fe40006800000 */
[----:B------:R-:W-:Y:S02]  /*11c20*/  FSEL R170, R54, -INF , !P3 ;  /* 0xff80000036aa7808 */ /* 0x000fe40005800000 */
[----:B------:R-:W-:Y:S02]  /*11c30*/  FSEL R147, R52, -INF , !P3 ;  /* 0xff80000034937808 */ /* 0x000fe40005800000 */
[----:B------:R-:W-:-:S02]  /*11c40*/  FSEL R168, R55, -INF , !P1 ;  /* 0xff80000037a87808 */ /* 0x000fc40004800000 */
        /* <DEDUP_REMOVED lines=14> */
.L_x_3368:
        /* <DEDUP_REMOVED lines=60> */
.L_x_3369:
[----:B------:R-:W1:Y:S01]  /*120f0*/  LDCU UR4, c[0x0][0x3bc] ;  /* 0x00007780ff0477ac */ /* 0x000e620008000800 */
[C---:B------:R-:W-:Y:S01]  /*12100*/  LEA R6, P1, R73.reuse, R194, 0x1 ;  /* 0x000000c249067211 */ /* 0x040fe200078208ff */
[----:B------:R-:W-:Y:S01]  /*12110*/  @!PT LDS RZ, [RZ] ;  /* 0x00000000fffff984 */ /* 0x000fe20000000800 */
[----:B------:R-:W-:Y:S01]  /*12120*/  @!PT LDS RZ, [RZ] ;  /* 0x00000000fffff984 */ /* 0x000fe20000000800 */
[----:B------:R-:W-:Y:S01]  /*12130*/  @!PT LDS RZ, [RZ] ;  /* 0x00000000fffff984 */ /* 0x000fe20000000800 */
[----:B------:R2:W-:Y:S01]  /*12140*/  LDGSTS.E.BYPASS.LTC128B.128 [R211+0x6000], desc[UR6][R194.64] ;  /* 0x06000000c2d37fae */ /* 0x0005e2000b981a06 */
[----:B------:R-:W-:Y:S02]  /*12150*/  USHF.L.U32 UR8, UR10, 0x5, URZ ;  /* 0x000000050a087899 */ /* 0x000fe400080006ff */
[----:B------:R-:W-:Y:S01]  /*12160*/  LEA.HI.X R7, R73, R195, R74, 0x1, P1 ;  /* 0x000000c349077211 */ /* 0x000fe200008f0c4a */
[----:B------:R2:W-:Y:S03]  /*12170*/  LDGSTS.E.BYPASS.LTC128B.128 [R211+0x8000], desc[UR6][R194.64+0x80] ;  /* 0x08000080c2d37fae */ /* 0x0005e6000b981a06 */
[----:B------:R-:W-:Y:S01]  /*12180*/  IADD3 R14, P1, PT, R6, UR8, RZ ;  /* 0x00000008060e7c10 */ /* 0x000fe2000ff3e0ff */
[----:B------:R2:W-:Y:S04]  /*12190*/  LDGSTS.E.BYPASS.LTC128B.128 [R211+0xa000], desc[UR6][R194.64+0x100] ;  /* 0x0a000100c2d37fae */ /* 0x0005e8000b981a06 */
[----:B------:R2:W-:Y:S01]  /*121a0*/  LDGSTS.E.BYPASS.LTC128B.128 [R211+0x6800], desc[UR6][R6.64] ;  /* 0x0680000006d37fae */ /* 0x0005e2000b981a06 */
[----:B-1----:R-:W-:-:S03]  /*121b0*/  USHF.L.U64.HI UR4, UR10, 0x5, UR4 ;  /* 0x000000050a047899 */ /* 0x002fc60008010204 */
[----:B------:R2:W-:Y:S04]  /*121c0*/  LDGSTS.E.BYPASS.LTC128B.128 [R211+0x8800], desc[UR6][R6.64+0x80] ;  /* 0x0880008006d37fae */ /* 0x0005e8000b981a06 */
[----:B------:R2:W-:Y:S01]  /*121d0*/  LDGSTS.E.BYPASS.LTC128B.128 [R211+0xa800], desc[UR6][R6.64+0x100] ;  /* 0x0a80010006d37fae */ /* 0x0005e2000b981a06 */
[----:B------:R-:W-:Y:S02]  /*121e0*/  IADD3.X R15, PT, PT, R7, UR4, RZ, P1, !PT ;  /* 0x00000004070f7c10 */ /* 0x000fe40008ffe4ff */
[----:B------:R-:W-:-:S03]  /*121f0*/  IADD3 R12, P1, PT, R14, UR8, RZ ;  /* 0x000000080e0c7c10 */ /* 0x000fc6000ff3e0ff */
[----:B------:R2:W-:Y:S01]  /*12200*/  LDGSTS.E.BYPASS.LTC128B.128 [R211+0x7000], desc[UR6][R14.64] ;  /* 0x070000000ed37fae */ /* 0x0005e2000b981a06 */
[----:B------:R-:W-:-:S03]  /*12210*/  IADD3.X R13, PT, PT, R15, UR4, RZ, P1, !PT ;  /* 0x000000040f0d7c10 */ /* 0x000fc60008ffe4ff */
[----:B------:R2:W-:Y:S04]  /*12220*/  LDGSTS.E.BYPASS.LTC128B.128 [R211+0x9000], desc[UR6][R14.64+0x80] ;  /* 0x090000800ed37fae */ /* 0x0005e8000b981a06 */
[----:B------:R2:W-:Y:S04]  /*12230*/  LDGSTS.E.BYPASS.LTC128B.128 [R211+0xb000], desc[UR6][R14.64+0x100] ;  /* 0x0b0001000ed37fae */ /* 0x0005e8000b981a06 */
[----:B------:R2:W-:Y:S04]  /*12240*/  LDGSTS.E.BYPASS.LTC128B.128 [R211+0x7800], desc[UR6][R12.64] ;  /* 0x078000000cd37fae */ /* 0x0005e8000b981a06 */
[----:B------:R2:W-:Y:S04]  /*12250*/  LDGSTS.E.BYPASS.LTC128B.128 [R211+0x9800], desc[UR6][R12.64+0x80] ;  /* 0x098000800cd37fae */ /* 0x0005e8000b981a06 */
[----:B------:R2:W-:Y:S04]  /*12260*/  LDGSTS.E.BYPASS.LTC128B.128 [R211+0xb800], desc[UR6][R12.64+0x100] ;  /* 0x0b8001000cd37fae */ /* 0x0005e8000b981a06 */
[----:B------:R-:W0:Y:S02]  /*12270*/  LDGDEPBAR ;  /* 0x00000000000079af */ /* 0x000e240000000000 */
.L_x_3367:
[----:B--2---:R-:W-:Y:S01]  /*12280*/  FMNMX3.FTZ R12, R33, R29, R11, !PT ;  /* 0x0000001d210c7276 */ /* 0x004fe2000781000b */
        /* <DEDUP_REMOVED lines=41> */
[----:B----4-:R-:W-:Y:S01]  /*12520*/  FMNMX.FTZ R3, R6, R3, !PT ;  /* 0x0000000306037209 */ /* 0x010fe20007810000 */
        /* <DEDUP_REMOVED lines=18> */
[----:B------:R-:W4:Y:S01]  /*12650*/  LDSM.16.MT88.4 R4, [R160+0x4000] ;  /* 0x00400000a004783b */ /* 0x000f220000004200 */
[--C-:B------:R-:W-:Y:S01]  /*12660*/  FFMA.FTZ R153, R9, UR4, -R176.reuse ;  /* 0x0000000409997c23 */ /* 0x100fe200080108b0 */
[--C-:B------:R-:W-:Y:S01]  /*12670*/  FFMA.FTZ R135, R8, UR4, -R171.reuse ;  /* 0x0000000408877c23 */ /* 0x100fe200080108ab */
[--C-:B------:R-:W-:Y:S01]  /*12680*/  FFMA.FTZ R0, R10, UR4, -R171.reuse ;  /* 0x000000040a007c23 */ /* 0x100fe200080108ab */
[--C-:B------:R-:W-:Y:S01]  /*12690*/  FFMA.FTZ R150, R21, UR4, -R176.reuse ;  /* 0x0000000415967c23 */ /* 0x100fe200080108b0 */
[----:B------:R-:W4:Y:S01]  /*126a0*/  LDSM.16.MT88.4 R8, [R190+0xe800] ;  /* 0x00e80000be08783b */ /* 0x000f220000004200 */
[--C-:B------:R-:W-:Y:S01]  /*126b0*/  FFMA.FTZ R2, R17, UR4, -R176.reuse ;  /* 0x0000000411027c23 */ /* 0x100fe200080108b0 */
[----:B------:R-:W5:Y:S01]  /*126c0*/  MUFU.EX2 R156, R156 ;  /* 0x0000009c009c7308 */ /* 0x000f620000000800 */
[--C-:B------:R-:W-:Y:S01]  /*126d0*/  FFMA.FTZ R151, R22, UR4, -R171.reuse ;  /* 0x0000000416977c23 */ /* 0x100fe200080108ab */
[--C-:B------:R-:W-:Y:S01]  /*126e0*/  FFMA.FTZ R148, R20, UR4, -R171.reuse ;  /* 0x0000000414947c23 */ /* 0x100fe200080108ab */
[----:B------:R-:W-:Y:S01]  /*126f0*/  LDSM.16.MT88.4 R16, [R165+0x800] ;  /* 0x00080000a510783b */ /* 0x000fe20000004200 */
[--C-:B------:R-:W-:Y:S01]  /*12700*/  FFMA.FTZ R162, R167, UR4, -R176.reuse ;  /* 0x00000004a7a27c23 */ /* 0x100fe200080108b0 */
[--C-:B------:R-:W-:Y:S01]  /*12710*/  FFMA.FTZ R163, R163, UR4, -R176.reuse ;  /* 0x00000004a3a37c23 */ /* 0x100fe200080108b0 */
[--C-:B------:R-:W-:Y:S01]  /*12720*/  FFMA.FTZ R164, R143, UR4, -R176.reuse ;  /* 0x000000048fa47c23 */ /* 0x100fe200080108b0 */
[----:B------:R-:W4:Y:S01]  /*12730*/  LDSM.16.MT88.4 R20, [R172+0xe800] ;  /* 0x00e80000ac14783b */ /* 0x000f220000004200 */
[----:B------:R-:W-:Y:S01]  /*12740*/  MUFU.EX2 R155, R155 ;  /* 0x0000009b009b7308 */ /* 0x000fe20000000800 */
        /* <DEDUP_REMOVED lines=23> */
[----:B------:R-:W5:Y:S01]  /*128c0*/  MUFU.EX2 R158, R158 ;  /* 0x0000009e009e7308 */ /* 0x000f620000000800 */
[----:B--2---:R-:W-:Y:S01]  /*128d0*/  F2FP.F16.F32.PACK_AB R122, R152, R155 ;  /* 0x0000009b987a723e */ /* 0x004fe200000000ff */
[----:B------:R-:W-:-:S04]  /*128e0*/  FADD.FTZ R155, R155, R156 ;  /* 0x0000009c9b9b7221 */ /* 0x000fc80000010000 */
[----:B------:R-:W-:Y:S02]  /*128f0*/  FADD.FTZ R152, R152, R155 ;  /* 0x0000009b98987221 */ /* 0x000fe40000010000 */
        /* <DEDUP_REMOVED lines=207> */
[----:B------:R-:W3:Y:S01]  /*135f0*/  LDCU.64 UR8, c[0x0][0x3a0] ;  /* 0x00007400ff0877ac */ /* 0x000ee20008000a00 */
[----:B------:R-:W4:Y:S01]  /*13600*/  LDCU.64 UR10, c[0x0][0x3a8] ;  /* 0x00007500ff0a77ac */ /* 0x000f220008000a00 */
[----:B-1----:R-:W-:-:S12]  /*13610*/  ULEA UR5, UR5, UR12, 0x18 ;  /* 0x0000000c05057291 */ /* 0x002fd8000f8ec0ff */
.L_x_3374:
[----:B------:R-:W-:Y:S01]  /*13620*/  @!P1 IADD3 R5, P0, PT, RZ, -R205, RZ ;  /* 0x800000cdff059210 */ /* 0x000fe20007f1e0ff */
[----:B------:R-:W1:Y:S01]  /*13630*/  S2R R185, SR_TID.X ;  /* 0x0000000000b97919 */ /* 0x000e620000002100 */
[----:B------:R-:W5:Y:S01]  /*13640*/  @!P1 LDC R6, c[0x0][0x3c0] ;  /* 0x0000f000ff069b82 */ /* 0x000f620000000800 */
[----:B------:R-:W-:Y:S07]  /*13650*/  DEPBAR.LE SB0, 0x0 ;  /* 0x000080000000791a */ /* 0x000fee0000000000 */
[----:B------:R-:W2:Y:S08]  /*13660*/  LDC R9, c[0x0][0x3c4] ;  /* 0x0000f100ff097b82 */ /* 0x000eb00000000800 */
[----:B------:R-:W-:Y:S01]  /*13670*/  BAR.SYNC.DEFER_BLOCKING 0x0 ;  /* 0x0000000000007b1d */ /* 0x000fe20000010000 */
[C---:B-1----:R-:W-:Y:S01]  /*13680*/  LOP3.LUT R3, R185.reuse, 0x8, RZ, 0xc0, !PT ;  /* 0x00000008b9037812 */ /* 0x042fe200078ec0ff */
[----:B-----5:R-:W-:Y:S01]  /*13690*/  @!P1 IMAD.SHL.U32 R10, R6, 0x40, RZ ;  /* 0x00000040060a9824 */ /* 0x020fe200078e00ff */
[C---:B------:R-:W-:Y:S01]  /*136a0*/  LOP3.LUT R8, R185.reuse, 0x38, RZ, 0xc0, !PT ;  /* 0x00000038b9087812 */ /* 0x040fe200078ec0ff */
[C---:B------:R-:W-:Y:S01]  /*136b0*/  IMAD.SHL.U32 R2, R185.reuse, 0x40, RZ ;  /* 0x00000040b9027824 */ /* 0x040fe200078e00ff */
[----:B------:R-:W-:Y:S01]  /*136c0*/  SHF.R.U32.HI R188, RZ, 0x1, R185 ;  /* 0x00000001ffbc7819 */ /* 0x000fe200000116b9 */
[----:B------:R-:W-:Y:S02]  /*136d0*/  IMAD.SHL.U32 R211, R185, 0x8, RZ ;  /* 0x00000008b9d37824 */ /* 0x000fe400078e00ff */
[----:B------:R-:W-:Y:S01]  /*136e0*/  @!P1 IMAD.X R10, RZ, RZ, ~R10, P0 ;  /* 0x000000ffff0a9224 */ /* 0x000fe200000e0e0a */
[----:B------:R-:W-:Y:S02]  /*136f0*/  LOP3.LUT R3, R3, 0x1c0, R2, 0xf8, !PT ;  /* 0x000001c003037812 */ /* 0x000fe400078ef802 */
[----:B------:R-:W-:Y:S02]  /*13700*/  LOP3.LUT R186, R211, 0x38, RZ, 0xc0, !PT ;  /* 0x00000038d3ba7812 */ /* 0x000fe400078ec0ff */
[----:B------:R-:W-:Y:S02]  /*13710*/  @!P1 SHF.R.S64 R5, R5, 0x1f, R10 ;  /* 0x0000001f05059819 */ /* 0x000fe4000000100a */
[--C-:B------:R-:W-:Y:S02]  /*13720*/  LOP3.LUT R8, R8, 0x1f8, R211.reuse, 0x78, !PT ;  /* 0x000001f808087812 */ /* 0x100fe400078e78d3 */
[----:B------:R-:W-:Y:S02]  /*13730*/  LOP3.LUT R193, R2, 0x400, RZ, 0xc0, !PT ;  /* 0x0000040002c17812 */ /* 0x000fe400078ec0ff */
[----:B------:R-:W-:Y:S01]  /*13740*/  LOP3.LUT R4, R3, R186, RZ, 0x3c, !PT ;  /* 0x000000ba03047212 */ /* 0x000fe200078e3cff */
[----:B------:R-:W-:Y:S01]  /*13750*/  IMAD.MOV.U32 R3, RZ, RZ, R196 ;  /* 0x000000ffff037224 */ /* 0x000fe200078e00c4 */
[----:B------:R-:W-:Y:S02]  /*13760*/  @!P1 IADD3 R196, P0, PT, R196, R5, RZ ;  /* 0x00000005c4c49210 */ /* 0x000fe40007f1e0ff */
[----:B------:R-:W-:Y:S01]  /*13770*/  LOP3.LUT R211, R8, 0x1e00, R211, 0xf8, !PT ;  /* 0x00001e0008d37812 */ /* 0x000fe200078ef8d3 */
[----:B------:R-:W-:Y:S01]  /*13780*/  IMAD R193, R4, 0x2, R193 ;  /* 0x0000000204c17824 */ /* 0x000fe200078e02c1 */
[----:B------:R-:W-:Y:S01]  /*13790*/  LOP3.LUT R5, R188, 0x8, RZ, 0xc0, !PT ;  /* 0x00000008bc057812 */ /* 0x000fe200078ec0ff */
[----:B------:R-:W-:Y:S01]  /*137a0*/  IMAD.MOV.U32 R8, RZ, RZ, R197 ;  /* 0x000000ffff087224 */ /* 0x000fe200078e00c5 */
[----:B------:R-:W-:Y:S01]  /*137b0*/  @!P1 LEA.HI.X.SX32 R197, R10, R197, 0x1, P0 ;  /* 0x000000c50ac59211 */ /* 0x000fe200000f0eff */
[----:B------:R-:W-:Y:S01]  /*137c0*/  IMAD.SHL.U32 R4, R185, 0x20, RZ ;  /* 0x00000020b9047824 */ /* 0x000fe200078e00ff */
[----:B--2---:R-:W-:Y:S06]  /*137d0*/  @!P1 BRA `(.L_x_3371) ;  /* 0x0000000000f49947 */ /* 0x004fec0003800000 */
[----:B------:R-:W-:Y:S01]  /*137e0*/  VIADD R10, R202, 0xffffffc0 ;  /* 0xffffffc0ca0a7836 */ /* 0x000fe20000000000 */
[----:B------:R-:W1:Y:S01]  /*137f0*/  LDC R11, c[0x0][0x4f0] ;  /* 0x00013c00ff0b7b82 */ /* 0x000e620000000800 */
[----:B------:R-:W-:Y:S03]  /*13800*/  IABS R14, R202 ;  /* 0x000000ca000e7213 */ /* 0x000fe60000000000 */
[----:B------:R-:W-:Y:S02]  /*13810*/  IABS R12, R10 ;  /* 0x0000000a000c7213 */ /* 0x000fe40000000000 */
[-C--:B-1----:R-:W-:Y:S02]  /*13820*/  IABS R6, R11.reuse ;  /* 0x0000000b00067213 */ /* 0x082fe40000000000 */
[----:B------:R-:W-:Y:S02]  /*13830*/  LOP3.LUT R10, R10, R11, RZ, 0x3c, !PT ;  /* 0x0000000b0a0a7212 */ /* 0x000fe400078e3cff */
[----:B------:R-:W1:Y:S02]  /*13840*/  I2F.RP R13, R6 ;  /* 0x00000006000d7306 */ /* 0x000e640000209400 */
[----:B------:R-:W-:Y:S08]  /*13850*/  ISETP.GE.AND P0, PT, R10, RZ, PT ;  /* 0x000000ff0a00720c */ /* 0x000ff00003f06270 */
        /* <DEDUP_REMOVED lines=31> */
[-C--:B------:R-:W-:Y:S01]  /*13a50*/  LEA R20, P2, R17, R200.reuse, 0x2 ;  /* 0x000000c811147211 */ /* 0x080fe200078410ff */
[----:B------:R-:W1:Y:S01]  /*13a60*/  LDC.64 R6, c[0x0][0x3c0] ;  /* 0x0000f000ff067b82 */ /* 0x000e620000000a00 */
[C---:B------:R-:W-:Y:S01]  /*13a70*/  LEA R18, P0, R15.reuse, R200, 0x2 ;  /* 0x000000c80f127211 */ /* 0x040fe200078010ff */
[----:B------:R-:W-:Y:S01]  /*13a80*/  IMAD.IADD R12, R15, 0x1, -R17 ;  /* 0x000000010f0c7824 */ /* 0x000fe200078e0a11 */
[-C--:B------:R-:W-:Y:S02]  /*13a90*/  LEA.HI.X.SX32 R21, R17, R201.reuse, 0x2, P2 ;  /* 0x000000c911157211 */ /* 0x080fe400010f16ff */
[----:B------:R-:W-:Y:S01]  /*13aa0*/  LEA.HI.X.SX32 R19, R15, R201, 0x2, P0 ;  /* 0x000000c90f137211 */ /* 0x000fe200000f16ff */
[----:B------:R-:W-:Y:S02]  /*13ab0*/  IMAD R11, R12, R11, -0x40 ;  /* 0xffffffc00c0b7424 */ /* 0x000fe400078e020b */
[----:B------:R-:W2:Y:S03]  /*13ac0*/  LDG.E R13, desc[UR6][R20.64] ;  /* 0x00000006140d7981 */ /* 0x000ea6000c1e1900 */
[----:B------:R-:W-:Y:S01]  /*13ad0*/  SHF.R.S32.HI R15, RZ, 0x1f, R11 ;  /* 0x0000001fff0f7819 */ /* 0x000fe2000001140b */
[----:B------:R-:W2:Y:S04]  /*13ae0*/  LDG.E R10, desc[UR6][R18.64] ;  /* 0x00000006120a7981 */ /* 0x000ea8000c1e1900 */
[-C--:B-1----:R-:W-:Y:S02]  /*13af0*/  IMAD R12, R15, R6.reuse, RZ ;  /* 0x000000060f0c7224 */ /* 0x082fe400078e02ff */
[C---:B------:R-:W-:Y:S04]  /*13b00*/  IMAD.WIDE.U32 R14, R11.reuse, R6, RZ ;  /* 0x000000060b0e7225 */ /* 0x040fe800078e00ff */
[----:B------:R-:W-:Y:S05]  /*13b10*/  IMAD R12, R11, R7, R12 ;  /* 0x000000070b0c7224 */ /* 0x000fea00078e020c */
[----:B------:R-:W-:Y:S01]  /*13b20*/  IADD3 R15, PT, PT, R15, R12, RZ ;  /* 0x0000000c0f0f7210 */ /* 0x000fe20007ffe0ff */
[----:B--2---:R-:W-:Y:S04]  /*13b30*/  IMAD.IADD R13, R13, 0x1, -R10 ;  /* 0x000000010d0d7824 */ /* 0x004fe800078e0a0a */
[----:B----4-:R-:W-:Y:S01]  /*13b40*/  IMAD.WIDE.U32 R14, R13, UR10, R14 ;  /* 0x0000000a0d0e7c25 */ /* 0x010fe2000f8e000e */
[----:B------:R-:W-:Y:S02]  /*13b50*/  SHF.R.S32.HI R7, RZ, 0x1f, R13 ;  /* 0x0000001fff077819 */ /* 0x000fe4000001140d */
[C---:B------:R-:W-:Y:S03]  /*13b60*/  LEA R196, P0, R14.reuse, R3, 0x1 ;  /* 0x000000030ec47211 */ /* 0x040fe600078008ff */
[----:B------:R-:W-:Y:S04]  /*13b70*/  IMAD R10, R7, UR10, RZ ;  /* 0x0000000a070a7c24 */ /* 0x000fe8000f8e02ff */
[----:B------:R-:W-:Y:S04]  /*13b80*/  IMAD R10, R13, UR11, R10 ;  /* 0x0000000b0d0a7c24 */ /* 0x000fe8000f8e020a */
[----:B------:R-:W-:Y:S05]  /*13b90*/  IMAD.IADD R197, R15, 0x1, R10 ;  /* 0x000000010fc57824 */ /* 0x000fea00078e020a */
[----:B------:R-:W-:Y:S07]  /*13ba0*/  LEA.HI.X R197, R14, R8, R197, 0x1, P0 ;  /* 0x000000080ec57211 */ /* 0x000fee00000f0cc5 */
.L_x_3371:
[----:B------:R-:W-:Y:S01]  /*13bb0*/  LEA R211, R211, UR5, 0x1 ;  /* 0x00000005d3d37c11 */ /* 0x000fe2000f8e08ff */
[----:B------:R-:W-:Y:S01]  /*13bc0*/  IMAD.SHL.U32 R7, R6, 0x20, RZ ;  /* 0x0000002006077824 */ /* 0x000fe200078e00ff */
[----:B------:R-:W-:Y:S01]  /*13bd0*/  LOP3.LUT R189, R4, 0x7c00, RZ, 0xc0, !PT ;  /* 0x00007c0004bd7812 */ /* 0x000fe200078ec0ff */
[----:B------:R-:W-:Y:S01]  /*13be0*/  VIADD R132, R193, UR5 ;  /* 0x00000005c1847c36 */ /* 0x000fe20008000000 */
[----:B------:R-:W-:Y:S01]  /*13bf0*/  SHF.L.U64.HI R6, R6, 0x5, R9 ;  /* 0x0000000506067819 */ /* 0x000fe20000010209 */
[----:B------:R-:W-:Y:S01]  /*13c00*/  @!PT LDS RZ, [RZ] ;  /* 0x00000000fffff984 */ /* 0x000fe20000000800 */
[----:B------:R-:W-:Y:S01]  /*13c10*/  @!PT LDS RZ, [RZ] ;  /* 0x00000000fffff984 */ /* 0x000fe20000000800 */
[----:B------:R-:W-:Y:S01]  /*13c20*/  @!PT LDS RZ, [RZ] ;  /* 0x00000000fffff984 */ /* 0x000fe20000000800 */
[----:B------:R-:W-:Y:S01]  /*13c30*/  LDGSTS.E.BYPASS.LTC128B.128 [R211+0xc000], desc[UR6][R196.64] ;  /* 0x0c000000c4d37fae */ /* 0x000fe2000b981a06 */
[----:B------:R-:W-:Y:S02]  /*13c40*/  IADD3 R4, P0, PT, R7, R196, RZ ;  /* 0x000000c407047210 */ /* 0x000fe40007f1e0ff */
[--C-:B------:R-:W-:Y:S01]  /*13c50*/  LOP3.LUT R5, R5, 0x1c0, R2.reuse, 0xf8, !PT ;  /* 0x000001c005057812 */ /* 0x100fe200078ef802 */
[----:B------:R-:W-:Y:S01]  /*13c60*/  LDGSTS.E.BYPASS.LTC128B.128 [R211+0xe000], desc[UR6][R196.64+0x80] ;  /* 0x0e000080c4d37fae */ /* 0x000fe2000b981a06 */
[----:B------:R-:W-:Y:S02]  /*13c70*/  LOP3.LUT R3, R189, 0x200, R2, 0xf8, !PT ;  /* 0x00000200bd037812 */ /* 0x000fe400078ef802 */
[----:B------:R-:W-:Y:S01]  /*13c80*/  LOP3.LUT R2, R5, R186, RZ, 0x3c, !PT ;  /* 0x000000ba05027212 */ /* 0x000fe200078e3cff */
[C---:B------:R-:W-:Y:S01]  /*13c90*/  IMAD.X R5, R6.reuse, 0x1, R197, P0 ;  /* 0x0000000106057824 */ /* 0x040fe200000e06c5 */
[----:B------:R-:W-:Y:S01]  /*13ca0*/  LDGSTS.E.BYPASS.LTC128B.128 [R211+0x10000], desc[UR6][R196.64+0x100] ;  /* 0x10000100c4d37fae */ /* 0x000fe2000b981a06 */
[----:B------:R-:W-:Y:S02]  /*13cb0*/  IADD3 R12, P2, PT, R7, R4, RZ ;  /* 0x00000004070c7210 */ /* 0x000fe40007f5e0ff */
[----:B------:R-:W-:Y:S01]  /*13cc0*/  LOP3.LUT R2, R3, R2, RZ, 0xfc, !PT ;  /* 0x0000000203027212 */ /* 0x000fe200078efcff */
[----:B------:R-:W-:Y:S01]  /*13cd0*/  LDGSTS.E.BYPASS.LTC128B.128 [R211+0xc800], desc[UR6][R4.64] ;  /* 0x0c80000004d37fae */ /* 0x000fe2000b981a06 */
[----:B------:R-:W-:Y:S01]  /*13ce0*/  IADD3 R14, P0, PT, R7, R12, RZ ;  /* 0x0000000c070e7210 */ /* 0x000fe20007f1e0ff */
[----:B------:R-:W-:Y:S01]  /*13cf0*/  IMAD.X R13, R6, 0x1, R5, P2 ;  /* 0x00000001060d7824 */ /* 0x000fe200010e0605 */
[----:B------:R-:W-:Y:S01]  /*13d00*/  LEA R176, R2, UR5, 0x1 ;  /* 0x0000000502b07c11 */ /* 0x000fe2000f8e08ff */
[----:B------:R-:W-:Y:S01]  /*13d10*/  LDGSTS.E.BYPASS.LTC128B.128 [R211+0xe800], desc[UR6][R4.64+0x80] ;  /* 0x0e80008004d37fae */ /* 0x000fe2000b981a06 */
[----:B------:R-:W-:Y:S01]  /*13d20*/  IMAD.MOV.U32 R2, RZ, RZ, 0x40 ;  /* 0x00000040ff027424 */ /* 0x000fe200078e00ff */
[----:B------:R-:W-:Y:S01]  /*13d30*/  ISETP.NE.AND P2, PT, R206, RZ, PT ;  /* 0x000000ffce00720c */ /* 0x000fe20003f45270 */
[----:B------:R-:W-:Y:S01]  /*13d40*/  IMAD.X R15, R6, 0x1, R13, P0 ;  /* 0x00000001060f7824 */ /* 0x000fe200000e060d */
[----:B------:R1:W-:Y:S01]  /*13d50*/  LDGSTS.E.BYPASS.LTC128B.128 [R211+0x10800], desc[UR6][R4.64+0x100] ;  /* 0x1080010004d37fae */ /* 0x0003e2000b981a06 */
[----:B------:R-:W-:Y:S03]  /*13d60*/  LOP3.LUT P0, RZ, R185, 0x2, RZ, 0xc0, !PT ;  /* 0x00000002b9ff7812 */ /* 0x000fe6000780c0ff */
[----:B------:R-:W-:Y:S01]  /*13d70*/  LDGSTS.E.BYPASS.LTC128B.128 [R211+0xd000], desc[UR6][R12.64] ;  /* 0x0d0000000cd37fae */ /* 0x000fe2000b981a06 */
[----:B------:R-:W-:Y:S02]  /*13d80*/  SEL R191, R187, 0xffffffe0, !P0 ;  /* 0xffffffe0bbbf7807 */ /* 0x000fe40004000000 */
[----:B------:R-:W-:Y:S01]  /*13d90*/  LOP3.LUT P0, RZ, R185, 0x4, RZ, 0xc0, !PT ;  /* 0x00000004b9ff7812 */ /* 0x000fe2000780c0ff */
[----:B------:R-:W-:Y:S02]  /*13da0*/  LDGSTS.E.BYPASS.LTC128B.128 [R211+0xf000], desc[UR6][R12.64+0x80] ;  /* 0x0f0000800cd37fae */ /* 0x000fe4000b981a06 */
[C---:B------:R-:W-:Y:S01]  /*13db0*/  IMAD.IADD R135, R191.reuse, 0x1, R176 ;  /* 0x00000001bf877824 */ /* 0x040fe200078e02b0 */
[----:B------:R-:W-:Y:S01]  /*13dc0*/  SEL R3, R2, 0xffffffc0, !P0 ;  /* 0xffffffc002037807 */ /* 0x000fe20004000000 */
[----:B------:R-:W-:Y:S01]  /*13dd0*/  LDGSTS.E.BYPASS.LTC128B.128 [R211+0x11000], desc[UR6][R12.64+0x100] ;  /* 0x110001000cd37fae */ /* 0x000fe2000b981a06 */
[----:B------:R-:W-:Y:S03]  /*13de0*/  IMAD.IADD R134, R191, 0x1, R132 ;  /* 0x00000001bf867824 */ /* 0x000fe600078e0284 */
[----:B------:R-:W-:Y:S01]  /*13df0*/  LDGSTS.E.BYPASS.LTC128B.128 [R211+0xd800], desc[UR6][R14.64] ;  /* 0x0d8000000ed37fae */ /* 0x000fe2000b981a06 */
[C---:B------:R-:W-:Y:S02]  /*13e00*/  IMAD.IADD R192, R3.reuse, 0x1, R176 ;  /* 0x0000000103c07824 */ /* 0x040fe400078e02b0 */
[----:B------:R-:W-:Y:S01]  /*13e10*/  IMAD.IADD R132, R3, 0x1, R132 ;  /* 0x0000000103847824 */ /* 0x000fe200078e0284 */
[----:B------:R-:W-:Y:S01]  /*13e20*/  LDGSTS.E.BYPASS.LTC128B.128 [R211+0xf800], desc[UR6][R14.64+0x80] ;  /* 0x0f8000800ed37fae */ /* 0x000fe2000b981a06 */
[C---:B------:R-:W-:Y:S02]  /*13e30*/  IMAD.IADD R3, R191.reuse, 0x1, R192 ;  /* 0x00000001bf037824 */ /* 0x040fe400078e02c0 */
[----:B------:R-:W-:Y:S01]  /*13e40*/  IMAD.IADD R2, R191, 0x1, R132 ;  /* 0x00000001bf027824 */ /* 0x000fe200078e0284 */
[----:B------:R2:W-:Y:S04]  /*13e50*/  LDGSTS.E.BYPASS.LTC128B.128 [R211+0x11800], desc[UR6][R14.64+0x100] ;  /* 0x118001000ed37fae */ /* 0x0005e8000b981a06 */
        /* <DEDUP_REMOVED lines=237> */
.L_x_3373:
[----:B------:R-:W-:Y:S01]  /*14d30*/  @!PT LDS RZ, [RZ] ;  /* 0x00000000fffff984 */ /* 0x000fe20000000800 */
[----:B------:R-:W-:Y:S01]  /*14d40*/  @!PT LDS RZ, [RZ] ;  /* 0x00000000fffff984 */ /* 0x000fe20000000800 */
[----:B------:R-:W-:Y:S01]  /*14d50*/  @!PT LDS RZ, [RZ] ;  /* 0x00000000fffff984 */ /* 0x000fe20000000800 */
[----:B------:R1:W-:Y:S01]  /*14d60*/  LDGSTS.E.BYPASS.LTC128B.128 [R211+0x6000], desc[UR6][R194.64] ;  /* 0x06000000c2d37fae */ /* 0x0003e2000b981a06 */
[C---:B------:R-:W-:Y:S01]  /*14d70*/  IMAD.SHL.U32 R3, R2.reuse, 0x20, RZ ;  /* 0x0000002002037824 */ /* 0x040fe200078e00ff */
[----:B------:R-:W-:Y:S02]  /*14d80*/  SHF.L.U64.HI R2, R2, 0x5, R135 ;  /* 0x0000000502027819 */ /* 0x000fe40000010287 */
[----:B------:R1:W-:Y:S02]  /*14d90*/  LDGSTS.E.BYPASS.LTC128B.128 [R211+0x8000], desc[UR6][R194.64+0x80] ;  /* 0x08000080c2d37fae */ /* 0x0003e4000b981a06 */
[C---:B------:R-:W-:Y:S02]  /*14da0*/  IADD3 R134, P2, PT, R3.reuse, R194, RZ ;  /* 0x000000c203867210 */ /* 0x040fe40007f5e0ff */
[----:B------:R1:W-:Y:S02]  /*14db0*/  LDGSTS.E.BYPASS.LTC128B.128 [R211+0xa000], desc[UR6][R194.64+0x100] ;  /* 0x0a000100c2d37fae */ /* 0x0003e4000b981a06 */
[C---:B------:R-:W-:Y:S01]  /*14dc0*/  IADD3 R136, P3, PT, R3.reuse, R134, RZ ;  /* 0x0000008603887210 */ /* 0x040fe20007f7e0ff */
[C---:B------:R-:W-:Y:S03]  /*14dd0*/  IMAD.X R135, R2.reuse, 0x1, R195, P2 ;  /* 0x0000000102877824 */ /* 0x040fe600010e06c3 */
[----:B------:R-:W-:Y:S01]  /*14de0*/  IADD3 R138, P2, PT, R3, R136, RZ ;  /* 0x00000088038a7210 */ /* 0x000fe20007f5e0ff */
        /* <DEDUP_REMOVED lines=12> */
.L_x_3372:
        /* <DEDUP_REMOVED lines=398> */
.L_x_3370:
        /* <DEDUP_REMOVED lines=279> */
.L_x_3376:
[----:B------:R-:W-:Y:S05]  /*17900*/  BSYNC.RECONVERGENT B0 ;  /* 0x0000000000007941 */ /* 0x000fea0003800200 */
.L_x_3375:
[----:B------:R-:W2:Y:S01]  /*17910*/  LDCU.64 UR4, c[0x0][0x410] ;  /* 0x00008200ff0477ac */ /* 0x000ea20008000a00 */
[----:B------:R-:W-:Y:S01]  /*17920*/  IMAD.MOV.U32 R187, RZ, RZ, RZ ;  /* 0x000000ffffbb7224 */ /* 0x000fe200078e00ff */
[----:B------:R-:W-:Y:S01]  /*17930*/  @P3 MOV R20, R34 ;  /* 0x0000002200143202 */ /* 0x000fe20000000f00 */
[----:B------:R4:W4:Y:S01]  /*17940*/  LDS.128 R16, [R211+0x2000] ;  /* 0x00200000d3107984 */ /* 0x0009220000000c00 */
[----:B------:R-:W-:Y:S01]  /*17950*/  SHF.R.U32.HI R0, RZ, 0x3, R185 ;  /* 0x00000003ff007819 */ /* 0x000fe200000116b9 */
[----:B---3--:R-:W-:Y:S01]  /*17960*/  IMAD.WIDE.U32 R32, R4, UR8, R186 ;  /* 0x0000000804207c25 */ /* 0x008fe2000f8e00ba */
[----:B------:R-:W-:Y:S01]  /*17970*/  IADD3 R199, PT, PT, R199, -UR8, RZ ;  /* 0x80000008c7c77c10 */ /* 0x000fe2000fffe0ff */
[----:B------:R-:W-:Y:S01]  /*17980*/  BSSY.RECONVERGENT B0, `(.L_x_3377) ;  /* 0x0000019000007945 */ /* 0x000fe20003800200 */
[----:B-1----:R-:W-:Y:S01]  /*17990*/  IADD3 R6, PT, PT, R0, 0x30, RZ ;  /* 0x0000003000067810 */ /* 0x002fe20007ffe0ff */
[----:B------:R-:W-:Y:S01]  /*179a0*/  IMAD R2, R5, UR8, R33 ;  /* 0x0000000805027c24 */ /* 0x000fe2000f8e0221 */
[----:B------:R-:W-:Y:S01]  /*179b0*/  IADD3 R32, P0, PT, R20, R32, RZ ;  /* 0x0000002014207210 */ /* 0x000fe20007f1e0ff */
[----:B------:R-:W-:Y:S01]  /*179c0*/  VIADD R3, R0, 0x10 ;  /* 0x0000001000037836 */ /* 0x000fe20000000000 */
[----:B------:R-:W-:Y:S01]  /*179d0*/  ISETP.GE.AND P1, PT, R6, R199, PT ;  /* 0x000000c70600720c */ /* 0x000fe20003f26270 */
[----:B------:R-:W-:-:S02]  /*179e0*/  VIADD R7, R0, 0x20 ;  /* 0x0000002000077836 */ /* 0x000fc40000000000 */
[----:B------:R-:W-:Y:S01]  /*179f0*/  IMAD.X R33, R23, 0x1, R2, P0 ;  /* 0x0000000117217824 */ /* 0x000fe200000e0602 */
[-C--:B------:R-:W-:Y:S01]  /*17a00*/  ISETP.GE.AND P0, PT, R0, R199.reuse, PT ;  /* 0x000000c70000720c */ /* 0x080fe20003f06270 */
[----:B------:R1:W3:Y:S01]  /*17a10*/  LDS.128 R20, [R211] ;  /* 0x00000000d3147984 */ /* 0x0002e20000000c00 */
[-C--:B------:R-:W-:Y:S01]  /*17a20*/  ISETP.GE.AND P3, PT, R3, R199.reuse, PT ;  /* 0x000000c70300720c */ /* 0x080fe20003f66270 */
[----:B--2---:R-:W-:Y:S01]  /*17a30*/  IMAD.WIDE.U32 R32, R11, UR4, R32 ;  /* 0x000000040b207c25 */ /* 0x004fe2000f8e0020 */
[----:B------:R-:W-:-:S03]  /*17a40*/  ISETP.GE.AND P2, PT, R7, R199, PT ;  /* 0x000000c70700720c */ /* 0x000fc60003f46270 */
[----:B------:R-:W-:Y:S02]  /*17a50*/  IMAD R35, R11, UR5, R33 ;  /* 0x000000050b237c24 */ /* 0x000fe4000f8e0221 */
[----:B------:R1:W2:Y:S04]  /*17a60*/  LDS.128 R8, [R211+0x4000] ;  /* 0x00400000d3087984 */ /* 0x0002a80000000c00 */
        /* <DEDUP_REMOVED lines=10> */
.L_x_3378:
[----:B------:R-:W-:Y:S05]  /*17b10*/  BSYNC.RECONVERGENT B0 ;  /* 0x0000000000007941 */ /* 0x000fea0003800200 */
.L_x_3377:
        /* <DEDUP_REMOVED lines=19> */
.L_x_3380:
[----:B------:R-:W-:Y:S05]  /*17c50*/  BSYNC.RECONVERGENT B0 ;  /* 0x0000000000007941 */ /* 0x000fea0003800200 */
.L_x_3379:
        /* <DEDUP_REMOVED lines=19> */
.L_x_3382:
[----:B------:R-:W-:Y:S05]  /*17d90*/  BSYNC.RECONVERGENT B0 ;  /* 0x0000000000007941 */ /* 0x000fea0003800200 */
.L_x_3381:
        /* <DEDUP_REMOVED lines=16> */
.L_x_3383:
        /* <DEDUP_REMOVED lines=14> */
.L_x_6909:


//--------------------- .text._ZN5flash24flash_fwd_splitkv_kernelI23Flash_fwd_kernel_traitsILi192ELi64ELi64ELi4ELb0ELb0EN7cutlass6half_tE19Flash_kernel_traitsILi192ELi64ELi64ELi4ES3_EELb0ELb0ELb0ELb0ELb1ELb1ELb0ELb1EEEvNS_16Flash_fwd_paramsE --------------------------
	.section	.text._ZN5flash24flash_fwd_splitkv_kernelI23Flash_fwd_kernel_traitsILi192ELi64ELi64ELi4ELb0ELb0EN7cutlass6half_tE19Flash_kernel_traitsILi192ELi64ELi64ELi4ES3_EELb0ELb0ELb0ELb0ELb1ELb1ELb0ELb1EEEvNS_16Flash_fwd_paramsE,"ax",@progbits
	.align	128
        .global         _ZN5flash24flash_fwd_splitkv_kernelI23Flash_fwd_kernel_traitsILi192ELi64ELi64ELi4ELb0ELb0EN7cutlass6half_tE19Flash_kernel_traitsILi192ELi64ELi64ELi4ES3_EELb0ELb0ELb0ELb0ELb1ELb1ELb0ELb1EEEvNS_16Flash_fwd_paramsE
        .type           _ZN5flash24flash_fwd_splitkv_kernelI23Flash_fwd_kernel_traitsILi192ELi64ELi64ELi4ELb0ELb0EN7cutlass6half_tE19Flash_kernel_traitsILi192ELi64ELi64ELi4ES3_EELb0ELb0ELb0ELb0ELb1ELb1ELb0ELb1EEEvNS_16Flash_fwd_paramsE,@function
        .size           _ZN5flash24flash_fwd_splitkv_kernelI23Flash_fwd_kernel_traitsILi192ELi64ELi64ELi4ELb0ELb0EN7cutlass6half_tE19Flash_kernel_traitsILi192ELi64ELi64ELi4ES3_EELb0ELb0ELb0ELb0ELb1ELb1ELb0ELb1EEEvNS_16Flash_fwd_paramsE,(.L_x_6910 - _ZN5flash24flash_fwd_splitkv_kernelI23Flash_fwd_kernel_traitsILi192ELi64ELi64ELi4ELb0ELb0EN7cutlass6half_tE19Flash_kernel_traitsILi192ELi64ELi64ELi4ES3_EELb0ELb0ELb0ELb0ELb1ELb1ELb0ELb1EEEvNS_16Flash_fwd_paramsE)
        .other          _ZN5flash24flash_fwd_splitkv_kernelI23Flash_fwd_kernel_traitsILi192ELi64ELi64ELi4ELb0ELb0EN7cutlass6half_tE19Flash_kernel_traitsILi192ELi64ELi64ELi4ES3_EELb0ELb0ELb0ELb0ELb1ELb1ELb0ELb1EEEvNS_16Flash_fwd_paramsE,@"STO_CUDA_ENTRY STV_DEFAULT"
_ZN5flash24flash_fwd_splitkv_kernelI23Flash_fwd_kernel_traitsILi192ELi64ELi64ELi4ELb0ELb0EN7cutlass6half_tE19Flash_kernel_traitsILi192ELi64ELi64ELi4ES3_EELb0ELb0ELb0ELb0ELb1ELb1ELb0ELb1EEEvNS_16Flash_fwd_paramsE:
.text._ZN5flash24flash_fwd_splitkv_kernelI23Flash_fwd_kernel_traitsILi192ELi64ELi64ELi4ELb0ELb0EN7cutlass6half_tE19Flash_kernel_traitsILi192ELi64ELi64ELi4ES3_EELb0ELb0ELb0ELb0ELb1ELb1ELb0ELb1EEEvNS_16Flash_fwd_paramsE:
        /* <DEDUP_REMOVED lines=51> */
.L_x_3384:
        /* <DEDUP_REMOVED lines=64> */
.L_x_3387:
[----:B------:R-:W-:Y:S05]  /*0730*/  BSYNC.RECONVERGENT B0 ;  /* 0x0000000000007941 */ /* 0x000fea0003800200 */
.L_x_3386:
        /* <DEDUP_REMOVED lines=16> */
.L_x_3389:
[----:B------:R-:W-:Y:S05]  /*0840*/  BSYNC.RECONVERGENT B0 ;  /* 0x0000000000007941 */ /* 0x000fea0003800200 */
.L_x_3388:
        /* <DEDUP_REMOVED lines=16> */
.L_x_3391:
[----:B------:R-:W-:Y:S05]  /*0950*/  BSYNC.RECONVERGENT B0 ;  /* 0x0000000000007941 */ /* 0x000fea0003800200 */
.L_x_3390:
        /* <DEDUP_REMOVED lines=15> */
.L_x_3393:
[----:B------:R-:W-:Y:S05]  /*0a50*/  BSYNC.RECONVERGENT B0 ;  /* 0x0000000000007941 */ /* 0x000fea0003800200 */
.L_x_3392:
        /* <DEDUP_REMOVED lines=20> */
.L_x_3385:
        /* <DEDUP_REMOVED lines=10> */
.L_x_3394:
        /* <DEDUP_REMOVED lines=103> */
.L_x_3395:
        /* <DEDUP_REMOVED lines=15> */
.L_x_3397:
[----:B------:R-:W1:Y:S01]  /*13a0*/  LDC.64 R4, c[0x0][0x3b8] ;  /* 0x0000ee00ff047b82 */ /* 0x000e620000000a00 */
[----:B--2---:R-:W-:-:S05]  /*13b0*/  IADD3 R2, PT, PT, R0, R9, RZ ;  /* 0x0000000900027210 */ /* 0x004fca0007ffe0ff */
[C---:B-1----:R-:W-:Y:S02]  /*13c0*/  IMAD R15, R2.reuse, R5, RZ ;  /* 0x00000005020f7224 */ /* 0x042fe400078e02ff */
[----:B------:R-:W-:-:S05]  /*13d0*/  IMAD.WIDE.U32 R2, R2, R4, RZ ;  /* 0x0000000402027225 */ /* 0x000fca00078e00ff */
[----:B------:R-:W-:Y:S02]  /*13e0*/  IADD3 R15, PT, PT, R3, R15, RZ ;  /* 0x0000000f030f7210 */ /* 0x000fe40007ffe0ff */
[----:B------:R-:W-:Y:S02]  /*13f0*/  MOV R14, R2 ;  /* 0x00000002000e7202 */ /* 0x000fe40000000f00 */
.L_x_3398:
        /* <DEDUP_REMOVED lines=14> */
.L_x_3399:
[----:B------:R-:W1:Y:S01]  /*14e0*/  LDC.64 R2, c[0x0][0x3c0] ;  /* 0x0000f000ff027b82 */ /* 0x000e620000000a00 */
[----:B------:R-:W-:-:S05]  /*14f0*/  IADD3 R0, PT, PT, R0, R9, RZ ;  /* 0x0000000900007210 */ /* 0x000fca0007ffe0ff */
[C---:B-1----:R-:W-:Y:S02]  /*1500*/  IMAD R19, R0.reuse, R3, RZ ;  /* 0x0000000300137224 */ /* 0x042fe400078e02ff */
[----:B------:R-:W-:-:S05]  /*1510*/  IMAD.WIDE.U32 R8, R0, R2, RZ ;  /* 0x0000000200087225 */ /* 0x000fca00078e00ff */
[----:B------:R-:W-:Y:S02]  /*1520*/  IADD3 R19, PT, PT, R9, R19, RZ ;  /* 0x0000001309137210 */ /* 0x000fe40007ffe0ff */
[----:B------:R-:W-:-:S07]  /*1530*/  MOV R18, R8 ;  /* 0x0000000800127202 */ /* 0x000fce0000000f00 */
.L_x_3400:
        /* <DEDUP_REMOVED lines=48> */
.L_x_3396:
        /* <DEDUP_REMOVED lines=165> */
.L_x_3423:
        /* <DEDUP_REMOVED lines=107> */
.L_x_3403:
        /* <DEDUP_REMOVED lines=157> */
.L_x_3407:
[----:B--23--:R-:W-:Y:S05]  /*3310*/  BSYNC.RECONVERGENT B0 ;  /* 0x0000000000007941 */ /* 0x00cfea0003800200 */
.L_x_3406:
        /* <DEDUP_REMOVED lines=153> */
.L_x_3409:
[----:B------:R-:W-:Y:S05]  /*3cb0*/  BSYNC.RECONVERGENT B0 ;  /* 0x0000000000007941 */ /* 0x000fea0003800200 */
.L_x_3408:
        /* <DEDUP_REMOVED lines=159> */
.L_x_3411:
[----:B------:R-:W-:Y:S05]  /*46b0*/  BSYNC.RECONVERGENT B0 ;  /* 0x0000000000007941 */ /* 0x000fea0003800200 */
.L_x_3410:
        /* <DEDUP_REMOVED lines=162> */
.L_x_3413:
[----:B------:R-:W-:Y:S05]  /*50e0*/  BSYNC.RECONVERGENT B0 ;  /* 0x0000000000007941 */ /* 0x000fea0003800200 */
.L_x_3412:
[----:B------:R-:W2:Y:S01]  /*50f0*/  LDC R31, c[0x0][0x450] ;  /* 0x00011400ff1f7b82 */ /* 0x000ea20000000800 */
[----:B-1----:R-:W-:Y:S05]  /*5100*/  IMAD.U32 R3, R52, -0x20, RZ ;  /* 0xffffffe034037824 */ /* 0x002fea00078e00ff */
[C---:B------:R-:W-:Y:S02]  /*5110*/  LEA R28, P1, R3.reuse, R28, 0x1 ;  /* 0x0000001c031c7211 */ /* 0x040fe400078208ff */
[C---:B------:R-:W-:Y:S02]  /*5120*/  LEA R60, P0, R3.reuse, R60, 0x1 ;  /* 0x0000003c033c7211 */ /* 0x040fe400078008ff */
[C---:B------:R-:W-:Y:S02]  /*5130*/  LEA.HI.X.SX32 R29, R3.reuse, R29, 0x1, P1 ;  /* 0x0000001d031d7211 */ /* 0x040fe400008f0eff */
[----:B------:R-:W-:Y:S01]  /*5140*/  LEA.HI.X.SX32 R61, R3, R61, 0x1, P0 ;  /* 0x0000003d033d7211 */ /* 0x000fe200000f0eff */
[----:B------:R-:W-:Y:S05]  /*5150*/  BRA `(.L_x_3404) ;  /* 0x0000004400287947 */ /* 0x000fea0003800000 */
.L_x_3405:
        /* <DEDUP_REMOVED lines=271> */
.L_x_3415:
[----:B--23--:R-:W-:Y:S05]  /*6250*/  BSYNC.RECONVERGENT B0 ;  /* 0x0000000000007941 */ /* 0x00cfea0003800200 */
.L_x_3414:
        /* <DEDUP_REMOVED lines=270> */
.L_x_3417:
[----:B------:R-:W-:Y:S05]  /*7340*/  BSYNC.RECONVERGENT B0 ;  /* 0x0000000000007941 */ /* 0x000fea0003800200 */
.L_x_3416:
        /* <DEDUP_REMOVED lines=272> */
.L_x_3419:
[----:B------:R-:W-:Y:S05]  /*8450*/  BSYNC.RECONVERGENT B0 ;  /* 0x0000000000007941 */ /* 0x000fea0003800200 */
.L_x_3418:
        /* <DEDUP_REMOVED lines=275> */
.L_x_3421:
[----:B------:R-:W-:Y:S05]  /*9590*/  BSYNC.RECONVERGENT B0 ;  /* 0x0000000000007941 */ /* 0x000fea0003800200 */
.L_x_3420:
[----:B------:R-:W2:Y:S01]  /*95a0*/  LDC R31, c[0x0][0x450] ;  /* 0x00011400ff1f7b82 */ /* 0x000ea20000000800 */
[----:B-1----:R-:W-:Y:S05]  /*95b0*/  IMAD.U32 R91, R91, -0x20, RZ ;  /* 0xffffffe05b5b7824 */ /* 0x002fea00078e00ff */
[C---:B------:R-:W-:Y:S02]  /*95c0*/  LEA R98, P1, R91.reuse, R98, 0x1 ;  /* 0x000000625b627211 */ /* 0x040fe400078208ff */
[C---:B------:R-:W-:Y:S02]  /*95d0*/  LEA R96, P0, R91.reuse, R96, 0x1 ;  /* 0x000000605b607211 */ /* 0x040fe400078008ff */
[C---:B------:R-:W-:Y:S02]  /*95e0*/  LEA.HI.X.SX32 R99, R91.reuse, R99, 0x1, P1 ;  /* 0x000000635b637211 */ /* 0x040fe400008f0eff */
[----:B------:R-:W-:Y:S09]  /*95f0*/  LEA.HI.X.SX32 R97, R91, R97, 0x1, P0 ;  /* 0x000000615b617211 */ /* 0x000ff200000f0eff */
.L_x_3404:
[----:B------:R-:W-:Y:S05]  /*9600*/  BSYNC.RECONVERGENT B1 ;  /* 0x0000000000017941 */ /* 0x000fea0003800200 */
.L_x_3402:
        /* <DEDUP_REMOVED lines=90> */
.L_x_3422:
[----:B------:R-:W-:Y:S02]  /*9bb0*/  IADD3 R94, P1, PT, R94, R101, RZ ;  /* 0x000000655e5e7210 */ /* 0x000fe40007f3e0ff */
[----:B------:R-:W-:Y:S03]  /*9bc0*/  IADD3 R26, P0, PT, R26, R105, RZ ;  /* 0x000000691a1a7210 */ /* 0x000fe60007f1e0ff */
[----:B------:R-:W-:Y:S02]  /*9bd0*/  IMAD.X R95, R95, 0x1, R100, P1 ;  /* 0x000000015f5f7824 */ /* 0x000fe400008e0664 */
[----:B------:R-:W-:Y:S01]  /*9be0*/  IMAD.X R27, R27, 0x1, R103, P0 ;  /* 0x000000011b1b7824 */ /* 0x000fe200000e0667 */
[----:B------:R-:W-:Y:S07]  /*9bf0*/  @P3 BRA `(.L_x_3423) ;  /* 0xffffff8400a43947 */ /* 0x000fee000383ffff */
.L_x_3401:
        /* <DEDUP_REMOVED lines=47> */
.L_x_3427:
[----:B------:R-:W-:Y:S05]  /*9ef0*/  BSYNC.RECONVERGENT B0 ;  /* 0x0000000000007941 */ /* 0x000fea0003800200 */
.L_x_3426:
        /* <DEDUP_REMOVED lines=11> */
.L_x_3425:
        /* <DEDUP_REMOVED lines=76> */
.L_x_3433:
[----:B------:R-:W-:Y:S05]  /*a470*/  BSYNC.RECONVERGENT B0 ;  /* 0x0000000000007941 */ /* 0x000fea0003800200 */
.L_x_3432:
        /* <DEDUP_REMOVED lines=45> */
.L_x_3435:
[----:B------:R-:W-:Y:S05]  /*a750*/  BSYNC.RECONVERGENT B0 ;  /* 0x0000000000007941 */ /* 0x000fea0003800200 */
.L_x_3434:
        /* <DEDUP_REMOVED lines=44> */
.L_x_3437:
[----:B------:R-:W-:Y:S05]  /*aa20*/  BSYNC.RECONVERGENT B0 ;  /* 0x0000000000007941 */ /* 0x000fea0003800200 */
.L_x_3436:
[----:B------:R4:W-:Y:S02]  /*aa30*/  STS.128 [R213+0x4000], R8 ;  /* 0x00400008d5007388 */ /* 0x0009e40000000c00 */
.L_x_3431:
[----:B------:R-:W-:Y:S05]  /*aa40*/  BSYNC.RECONVERGENT B1 ;  /* 0x0000000000017941 */ /* 0x000fea0003800200 */
.L_x_3430:
        /* <DEDUP_REMOVED lines=51> */
.L_x_3441:
[----:B------:R-:W-:Y:S05]  /*ad80*/  BSYNC.RECONVERGENT B0 ;  /* 0x0000000000007941 */ /* 0x000fea0003800200 */
.L_x_3440:
        /* <DEDUP_REMOVED lines=45> */
.L_x_3443:
[----:B------:R-:W-:Y:S05]  /*b060*/  BSYNC.RECONVERGENT B0 ;  /* 0x0000000000007941 */ /* 0x000fea0003800200 */
.L_x_3442:
        /* <DEDUP_REMOVED lines=45> */
.L_x_3445:
[----:B------:R-:W-:Y:S05]  /*b340*/  BSYNC.RECONVERGENT B0 ;  /* 0x0000000000007941 */ /* 0x000fea0003800200 */
.L_x_3444:
[----:B------:R1:W-:Y:S02]  /*b350*/  STS.128 [R213+0x4800], R8 ;  /* 0x00480008d5007388 */ /* 0x0003e40000000c00 */
.L_x_3439:
[----:B------:R-:W-:Y:S05]  /*b360*/  BSYNC.RECONVERGENT B1 ;  /* 0x0000000000017941 */ /* 0x000fea0003800200 */
.L_x_3438:
        /* <DEDUP_REMOVED lines=52> */
.L_x_3449:
[----:B------:R-:W-:Y:S05]  /*b6b0*/  BSYNC.RECONVERGENT B0 ;  /* 0x0000000000007941 */ /* 0x000fea0003800200 */
.L_x_3448:
        /* <DEDUP_REMOVED lines=45> */
.L_x_3451:
[----:B------:R-:W-:Y:S05]  /*b990*/  BSYNC.RECONVERGENT B0 ;  /* 0x0000000000007941 */ /* 0x000fea0003800200 */
.L_x_3450:
        /* <DEDUP_REMOVED lines=45> */
.L_x_3453:
[----:B------:R-:W-:Y:S05]  /*bc70*/  BSYNC.RECONVERGENT B0 ;  /* 0x0000000000007941 */ /* 0x000fea0003800200 */
.L_x_3452:
[----:B------:R4:W-:Y:S02]  /*bc80*/  STS.128 [R213+0x5000], R8 ;  /* 0x00500008d5007388 */ /* 0x0009e40000000c00 */
.L_x_3447:
[----:B------:R-:W-:Y:S05]  /*bc90*/  BSYNC.RECONVERGENT B1 ;  /* 0x0000000000017941 */ /* 0x000fea0003800200 */
.L_x_3446:
        /* <DEDUP_REMOVED lines=51> */
.L_x_3455:
[----:B------:R-:W-:Y:S05]  /*bfd0*/  BSYNC.RECONVERGENT B0 ;  /* 0x0000000000007941 */ /* 0x000fea0003800200 */
.L_x_3454:
        /* <DEDUP_REMOVED lines=44> */
.L_x_3457:
[----:B------:R-:W-:Y:S05]  /*c2a0*/  BSYNC.RECONVERGENT B0 ;  /* 0x0000000000007941 */ /* 0x000fea0003800200 */
.L_x_3456:
        /* <DEDUP_REMOVED lines=44> */
.L_x_3459:
[----:B------:R-:W-:Y:S05]  /*c570*/  BSYNC.RECONVERGENT B0 ;  /* 0x0000000000007941 */ /* 0x000fea0003800200 */
.L_x_3458:
[----:B------:R1:W-:Y:S01]  /*c580*/  STS.128 [R213+0x5800], R8 ;  /* 0x00580008d5007388 */ /* 0x0003e20000000c00 */
[----:B------:R-:W-:Y:S05]  /*c590*/  BRA `(.L_x_3428) ;  /* 0x0000004000707947 */ /* 0x000fea0003800000 */
.L_x_3429:
        /* <DEDUP_REMOVED lines=93> */
.L_x_3463:
[----:B------:R-:W-:Y:S05]  /*cb70*/  BSYNC.RECONVERGENT B0 ;  /* 0x0000000000007941 */ /* 0x000fea0003800200 */
.L_x_3462:
        /* <DEDUP_REMOVED lines=83> */
.L_x_3465:
[----:B------:R-:W-:Y:S05]  /*d0b0*/  BSYNC.RECONVERGENT B0 ;  /* 0x0000000000007941 */ /* 0x000fea0003800200 */
.L_x_3464:
        /* <DEDUP_REMOVED lines=83> */
.L_x_3467:
[----:B------:R-:W-:Y:S05]  /*d5f0*/  BSYNC.RECONVERGENT B0 ;  /* 0x0000000000007941 */ /* 0x000fea0003800200 */
.L_x_3466:
[----:B------:R4:W-:Y:S02]  /*d600*/  STS.128 [R213+0x4000], R28 ;  /* 0x0040001cd5007388 */ /* 0x0009e40000000c00 */
.L_x_3461:
[----:B------:R-:W-:Y:S05]  /*d610*/  BSYNC.RECONVERGENT B1 ;  /* 0x0000000000017941 */ /* 0x000fea0003800200 */
.L_x_3460:
        /* <DEDUP_REMOVED lines=90> */
.L_x_3471:
[----:B------:R-:W-:Y:S05]  /*dbc0*/  BSYNC.RECONVERGENT B0 ;  /* 0x0000000000007941 */ /* 0x000fea0003800200 */
.L_x_3470:
        /* <DEDUP_REMOVED lines=83> */
.L_x_3473:
[----:B------:R-:W-:Y:S05]  /*e100*/  BSYNC.RECONVERGENT B0 ;  /* 0x0000000000007941 */ /* 0x000fea0003800200 */
.L_x_3472:
        /* <DEDUP_REMOVED lines=83> */
.L_x_3475:
[----:B------:R-:W-:Y:S05]  /*e640*/  BSYNC.RECONVERGENT B0 ;  /* 0x0000000000007941 */ /* 0x000fea0003800200 */
.L_x_3474:
[----:B------:R1:W-:Y:S02]  /*e650*/  STS.128 [R213+0x4800], R28 ;  /* 0x0048001cd5007388 */ /* 0x0003e40000000c00 */
.L_x_3469:
[----:B------:R-:W-:Y:S05]  /*e660*/  BSYNC.RECONVERGENT B1 ;  /* 0x0000000000017941 */ /* 0x000fea0003800200 */
.L_x_3468:
        /* <DEDUP_REMOVED lines=91> */
.L_x_3479:
[----:B------:R-:W-:Y:S05]  /*ec20*/  BSYNC.RECONVERGENT B0 ;  /* 0x0000000000007941 */ /* 0x000fea0003800200 */
.L_x_3478:
        /* <DEDUP_REMOVED lines=84> */
.L_x_3481:
[----:B------:R-:W-:Y:S05]  /*f170*/  BSYNC.RECONVERGENT B0 ;  /* 0x0000000000007941 */ /* 0x000fea0003800200 */
.L_x_3480:
        /* <DEDUP_REMOVED lines=84> */
.L_x_3483:
[----:B------:R-:W-:Y:S05]  /*f6c0*/  BSYNC.RECONVERGENT B0 ;  /* 0x0000000000007941 */ /* 0x000fea0003800200 */
.L_x_3482:
[----:B------:R4:W-:Y:S02]  /*f6d0*/  STS.128 [R213+0x5000], R28 ;  /* 0x0050001cd5007388 */ /* 0x0009e40000000c00 */
.L_x_3477:
[----:B------:R-:W-:Y:S05]  /*f6e0*/  BSYNC.RECONVERGENT B1 ;  /* 0x0000000000017941 */ /* 0x000fea0003800200 */
.L_x_3476:
        /* <DEDUP_REMOVED lines=92> */
.L_x_3485:
[----:B------:R-:W-:Y:S05]  /*fcb0*/  BSYNC.RECONVERGENT B0 ;  /* 0x0000000000007941 */ /* 0x000fea0003800200 */
.L_x_3484:
        /* <DEDUP_REMOVED lines=84> */
.L_x_3487:
[----:B------:R-:W-:Y:S05]  /*10200*/  BSYNC.RECONVERGENT B0 ;  /* 0x0000000000007941 */ /* 0x000fea0003800200 */
.L_x_3486:
        /* <DEDUP_REMOVED lines=83> */
.L_x_3489:
[----:B------:R-:W-:Y:S05]  /*10740*/  BSYNC.RECONVERGENT B0 ;  /* 0x0000000000007941 */ /* 0x000fea0003800200 */
.L_x_3488:
[----:B------:R4:W-:Y:S02]  /*10750*/  STS.128 [R213+0x5800], R28 ;  /* 0x0058001cd5007388 */ /* 0x0009e40000000c00 */
.L_x_3428:
[----:B------:R-:W-:Y:S05]  /*10760*/  BSYNC.RECONVERGENT B2 ;  /* 0x0000000000027941 */ /* 0x000fea0003800200 */
.L_x_3424:
[----:B-1--4-:R-:W-:Y:S01]  /*10770*/  IMAD.IADD R7, R77, 0x1, -R72 ;  /* 0x000000014d077824 */ /* 0x012fe200078e0a48 */
[----:B------:R-:W-:Y:S01]  /*10780*/  SHF.R.U32.HI R186, RZ, 0x1, R75 ;  /* 0x00000001ffba7819 */ /* 0x000fe2000001164b */
[C---:B------:R-:W-:Y:S01]  /*10790*/  IMAD.SHL.U32 R184, R75.reuse, 0x8, RZ ;  /* 0x000000084bb87824 */ /* 0x040fe200078e00ff */
[----:B------:R-:W1:Y:S01]  /*107a0*/  LDCU UR4, c[0x0][0x50c] ;  /* 0x0000a180ff0477ac */ /* 0x000e620008000800 */
        /* <DEDUP_REMOVED lines=9> */
[----:B--23--:R-:W2:Y:S01]  /*10840*/  @!P4 LDC.64 R4, c[0x0][0x3b8] ;  /* 0x0000ee00ff04cb82 */ /* 0x00cea20000000a00 */
[----:B------:R-:W-:Y:S02]  /*10850*/  LOP3.LUT R93, R186, 0x8, RZ, 0xc0, !PT ;  /* 0x00000008ba5d7812 */ /* 0x000fe400078ec0ff */
[----:B------:R-:W-:Y:S01]  /*10860*/  LOP3.LUT R187, R187, 0x7c00, RZ, 0xc0, !PT ;  /* 0x00007c00bbbb7812 */ /* 0x000fe200078ec0ff */
[----:B------:R-:W-:Y:S01]  /*10870*/  @!P6 IMAD.MOV.U32 R194, RZ, RZ, R196 ;  /* 0x000000ffffc2e224 */ /* 0x000fe200078e00c4 */
[----:B------:R-:W-:Y:S01]  /*10880*/  LOP3.LUT R93, R184, R78, R93, 0x1e, !PT ;  /* 0x0000004eb85d7212 */ /* 0x000fe200078e1e5d */
[----:B------:R-:W-:Y:S01]  /*10890*/  @!P6 IMAD.MOV.U32 R199, RZ, RZ, R197 ;  /* 0x000000ffffc7e224 */ /* 0x000fe200078e00c5 */
[C---:B------:R-:W-:Y:S01]  /*108a0*/  @!P5 LEA R8, P0, R73.reuse, R196, 0x1 ;  /* 0x000000c44908d211 */ /* 0x040fe200078008ff */
[----:B------:R-:W3:Y:S01]  /*108b0*/  @!P3 LDC.64 R2, c[0x0][0x3b8] ;  /* 0x0000ee00ff02bb82 */ /* 0x000ee20000000a00 */
[----:B------:R-:W-:Y:S01]  /*108c0*/  @!PT LDS RZ, [RZ] ;  /* 0x00000000fffff984 */ /* 0x000fe20000000800 */
[----:B------:R-:W-:Y:S01]  /*108d0*/  @!PT LDS RZ, [RZ] ;  /* 0x00000000fffff984 */ /* 0x000fe20000000800 */
[----:B------:R-:W-:Y:S01]  /*108e0*/  @!PT LDS RZ, [RZ] ;  /* 0x00000000fffff984 */ /* 0x000fe20000000800 */
[----:B------:R-:W-:Y:S02]  /*108f0*/  @!P6 LDGSTS.E.BYPASS.LTC128B.128 [R213+0x6000], desc[UR6][R194.64] ;  /* 0x06000000c2d5efae */ /* 0x000fe4000b981a06 */
[----:B-----5:R-:W-:-:S02]  /*10900*/  @!P5 LEA.HI.X R9, R73, R195, R74, 0x1, P0 ;  /* 0x000000c34909d211 */ /* 0x020fc400000f0c4a */
[----:B------:R-:W-:Y:S04]  /*10910*/  @!P6 LDGSTS.E.BYPASS.LTC128B.128 [R213+0x8000], desc[UR6][R194.64+0x80] ;  /* 0x08000080c2d5efae */ /* 0x000fe8000b981a06 */
[----:B------:R4:W-:Y:S04]  /*10920*/  @!P6 LDGSTS.E.BYPASS.LTC128B.128 [R213+0xa000], desc[UR6][R194.64+0x100] ;  /* 0x0a000100c2d5efae */ /* 0x0009e8000b981a06 */
[----:B------:R-:W-:Y:S01]  /*10930*/  @!P5 LDGSTS.E.BYPASS.LTC128B.128 [R213+0x6800], desc[UR6][R8.64] ;  /* 0x0680000008d5dfae */ /* 0x000fe2000b981a06 */
[----:B--2---:R-:W-:-:S03]  /*10940*/  @!P4 LEA R10, P0, R4, R196, 0x6 ;  /* 0x000000c4040ac211 */ /* 0x004fc600078030ff */
[----:B------:R-:W-:Y:S01]  /*10950*/  @!P5 LDGSTS.E.BYPASS.LTC128B.128 [R213+0x8800], desc[UR6][R8.64+0x80] ;  /* 0x0880008008d5dfae */ /* 0x000fe2000b981a06 */
[----:B------:R-:W-:-:S03]  /*10960*/  @!P4 LEA.HI.X R11, R4, R195, R5, 0x6, P0 ;  /* 0x000000c3040bc211 */ /* 0x000fc600000f3405 */
[----:B------:R2:W-:Y:S01]  /*10970*/  @!P5 LDGSTS.E.BYPASS.LTC128B.128 [R213+0xa800], desc[UR6][R8.64+0x100] ;  /* 0x0a80010008d5dfae */ /* 0x0005e2000b981a06 */
[----:B------:R-:W-:Y:S01]  /*10980*/  ISETP.GE.AND P0, PT, R40, R7, PT ;  /* 0x000000072800720c */ /* 0x000fe20003f06270 */
[----:B---3--:R-:W-:Y:S02]  /*10990*/  @!P3 IMAD R3, R3, 0x60, RZ ;  /* 0x000000600303b824 */ /* 0x008fe400078e02ff */
[----:B------:R-:W-:Y:S01]  /*109a0*/  @!P4 LDGSTS.E.BYPASS.LTC128B.128 [R213+0x7000], desc[UR6][R10.64] ;  /* 0x070000000ad5cfae */ /* 0x000fe2000b981a06 */
[----:B------:R-:W3:Y:S03]  /*109b0*/  @!P1 LDC.64 R6, c[0x0][0x3c0] ;  /* 0x0000f000ff069b82 */ /* 0x000ee60000000a00 */
[----:B------:R-:W-:Y:S04]  /*109c0*/  @!P4 LDGSTS.E.BYPASS.LTC128B.128 [R213+0x9000], desc[UR6][R10.64+0x80] ;  /* 0x090000800ad5cfae */ /* 0x000fe8000b981a06 */
[----:B------:R3:W-:Y:S01]  /*109d0*/  @!P4 LDGSTS.E.BYPASS.LTC128B.128 [R213+0xb000], desc[UR6][R10.64+0x100] ;  /* 0x0b0001000ad5cfae */ /* 0x0007e2000b981a06 */
[----:B----4-:R-:W-:-:S04]  /*109e0*/  @!P3 IMAD.MOV.U32 R194, RZ, RZ, R196 ;  /* 0x000000ffffc2b224 */ /* 0x010fc800078e00c4 */
[----:B------:R-:W-:-:S04]  /*109f0*/  @!P3 IMAD.WIDE.U32 R4, R2, 0x60, R194 ;  /* 0x000000600204b825 */ /* 0x000fc800078e00c2 */
[----:B------:R-:W-:Y:S01]  /*10a00*/  @!P3 IMAD.IADD R13, R3, 0x1, R5 ;  /* 0x00000001030db824 */ /* 0x000fe200078e0205 */
[----:B------:R-:W-:Y:S01]  /*10a10*/  LOP3.LUT R3, R78, 0x8, R75, 0x78, !PT ;  /* 0x000000084e037812 */ /* 0x000fe200078e784b */
[----:B------:R-:W-:Y:S02]  /*10a20*/  @!P3 IMAD.MOV.U32 R12, RZ, RZ, R4 ;  /* 0x000000ffff0cb224 */ /* 0x000fe400078e0004 */
[----:B------:R-:W4:Y:S01]  /*10a30*/  @!P0 LDC.64 R4, c[0x0][0x3c0] ;  /* 0x0000f000ff048b82 */ /* 0x000f220000000a00 */
[----:B------:R-:W-:Y:S01]  /*10a40*/  IMAD.SHL.U32 R2, R75, 0x40, RZ ;  /* 0x000000404b027824 */ /* 0x000fe200078e00ff */
[----:B------:R-:W-:Y:S01]  /*10a50*/  LOP3.LUT R3, R3, R184, RZ, 0x3c, !PT ;  /* 0x000000b803037212 */ /* 0x000fe200078e3cff */
[----:B------:R-:W-:Y:S03]  /*10a60*/  @!P3 LDGSTS.E.BYPASS.LTC128B.128 [R213+0x7800], desc[UR6][R12.64] ;  /* 0x078000000cd5bfae */ /* 0x000fe6000b981a06 */
[----:B------:R-:W-:Y:S01]  /*10a70*/  LOP3.LUT R0, R2, 0x400, RZ, 0xc0, !PT ;  /* 0x0000040002007812 */ /* 0x000fe200078ec0ff */
[----:B------:R-:W-:Y:S04]  /*10a80*/  @!P3 LDGSTS.E.BYPASS.LTC128B.128 [R213+0x9800], desc[UR6][R12.64+0x80] ;  /* 0x098000800cd5bfae */ /* 0x000fe8000b981a06 */
[----:B------:R-:W-:Y:S01]  /*10a90*/  @!P3 LDGSTS.E.BYPASS.LTC128B.128 [R213+0xb800], desc[UR6][R12.64+0x100] ;  /* 0x0b8001000cd5bfae */ /* 0x000fe2000b981a06 */
[-C--:B--2---:R-:W-:Y:S01]  /*10aa0*/  @!P2 LEA R8, P3, R79, R198.reuse, 0x1 ;  /* 0x000000c64f08a211 */ /* 0x084fe200078608ff */
[----:B------:R-:W-:Y:S01]  /*10ab0*/  IMAD R78, R3, 0x2, R0 ;  /* 0x00000002034e7824 */ /* 0x000fe200078e0200 */
[----:B------:R-:W-:Y:S01]  /*10ac0*/  LOP3.LUT R0, R187, 0x200, R2, 0xf8, !PT ;  /* 0x00000200bb007812 */ /* 0x000fe200078ef802 */
[----:B------:R-:W0:Y:S01]  /*10ad0*/  LDGDEPBAR ;  /* 0x00000000000079af */ /* 0x000e220000000000 */
[----:B------:R-:W-:Y:S01]  /*10ae0*/  @!P2 LEA.HI.X R9, R79, R197, R76, 0x1, P3 ;  /* 0x000000c54f09a211 */ /* 0x000fe200018f0c4c */
[----:B------:R-:W-:Y:S01]  /*10af0*/  VIADD R79, R78, UR5 ;  /* 0x000000054e4f7c36 */ /* 0x000fe20008000000 */
[----:B---3--:R-:W-:Y:S01]  /*10b00*/  @!P1 LEA R10, P3, R6, R198, 0x6 ;  /* 0x000000c6060a9211 */ /* 0x008fe200078630ff */
[----:B------:R-:W-:-:S03]  /*10b10*/  IMAD.IADD R0, R0, 0x1, R93 ;  /* 0x0000000100007824 */ /* 0x000fc600078e025d */
[----:B------:R-:W-:Y:S01]  /*10b20*/  @!P1 LEA.HI.X R11, R6, R197, R7, 0x6, P3 ;  /* 0x000000c5060b9211 */ /* 0x000fe200018f3407 */
[----:B----4-:R-:W-:Y:S01]  /*10b30*/  @!P0 IMAD R5, R5, 0x60, RZ ;  /* 0x0000006005058824 */ /* 0x010fe200078e02ff */
[----:B------:R-:W-:Y:S01]  /*10b40*/  LEA R97, R0, UR5, 0x1 ;  /* 0x0000000500617c11 */ /* 0x000fe2000f8e08ff */
[----:B------:R-:W-:-:S04]  /*10b50*/  DEPBAR.LE SB0, 0x0 ;  /* 0x000080000000791a */ /* 0x000fc80000000000 */
[----:B------:R-:W-:Y:S06]  /*10b60*/  BAR.SYNC.DEFER_BLOCKING 0x0 ;  /* 0x0000000000007b1d */ /* 0x000fec0000010000 */
        /* <DEDUP_REMOVED lines=9> */
[----:B------:R-:W-:Y:S04]  /*10c00*/  @P2 STS.128 [R213+0xc800], RZ ;  /* 0x00c800ffd5002388 */ /* 0x000fe80000000c00 */
[----:B------:R-:W-:Y:S04]  /*10c10*/  @P2 STS.128 [R213+0xe800], RZ ;  /* 0x00e800ffd5002388 */ /* 0x000fe80000000c00 */
[----:B------:R-:W-:Y:S01]  /*10c20*/  @P2 STS.128 [R213+0x10800], RZ ;  /* 0x010800ffd5002388 */ /* 0x000fe20000000c00 */
[----:B--2---:R-:W-:-:S03]  /*10c30*/  @!P0 IMAD.MOV.U32 R199, RZ, RZ, R197 ;  /* 0x000000ffffc78224 */ /* 0x004fc600078e00c5 */
[----:B------:R-:W-:Y:S01]  /*10c40*/  @!PT LDS RZ, [RZ] ;  /* 0x00000000fffff984 */ /* 0x000fe20000000800 */
[----:B------:R-:W-:Y:S01]  /*10c50*/  @!PT LDS RZ, [RZ] ;  /* 0x00000000fffff984 */ /* 0x000fe20000000800 */
[----:B------:R-:W-:Y:S01]  /*10c60*/  @!PT LDS RZ, [RZ] ;  /* 0x00000000fffff984 */ /* 0x000fe20000000800 */
[----:B------:R-:W-:Y:S01]  /*10c70*/  @!P2 LDGSTS.E.BYPASS.LTC128B.128 [R213+0xc800], desc[UR6][R8.64] ;  /* 0x0c80000008d5afae */ /* 0x000fe2000b981a06 */
[----:B------:R-:W-:-:S03]  /*10c80*/  @!P0 IMAD.WIDE.U32 R6, R4, 0x60, R198 ;  /* 0x0000006004068825 */ /* 0x000fc600078e00c6 */
[----:B------:R-:W-:Y:S01]  /*10c90*/  @!P2 LDGSTS.E.BYPASS.LTC128B.128 [R213+0xe800], desc[UR6][R8.64+0x80] ;  /* 0x0e80008008d5afae */ /* 0x000fe2000b981a06 */
[----:B------:R-:W-:-:S03]  /*10ca0*/  @!P0 IMAD.IADD R7, R5, 0x1, R7 ;  /* 0x0000000105078824 */ /* 0x000fc600078e0207 */
[----:B------:R-:W-:Y:S01]  /*10cb0*/  @!P2 LDGSTS.E.BYPASS.LTC128B.128 [R213+0x10800], desc[UR6][R8.64+0x100] ;  /* 0x1080010008d5afae */ /* 0x000fe2000b981a06 */
[----:B------:R-:W-:Y:S01]  /*10cc0*/  LOP3.LUT P2, RZ, R75, 0x2, RZ, 0xc0, !PT ;  /* 0x000000024bff7812 */ /* 0x000fe2000784c0ff */
[----:B------:R-:W-:Y:S02]  /*10cd0*/  IMAD.MOV.U32 R4, RZ, RZ, 0x40 ;  /* 0x00000040ff047424 */ /* 0x000fe400078e00ff */
        /* <DEDUP_REMOVED lines=21> */
[----:B------:R-:W-:-:S03]  /*10e30*/  LOP3.LUT P0, RZ, R75, 0x4, RZ, 0xc0, !PT ;  /* 0x000000044bff7812 */ /* 0x000fc6000780c0ff */
[----:B------:R-:W-:Y:S01]  /*10e40*/  LDSM.16.M88.4 R80, [R97] ;  /* 0x000000006150783b */ /* 0x000fe20000000200 */
[----:B------:R-:W-:-:S03]  /*10e50*/  SEL R4, R4, 0xffffffc0, !P0 ;  /* 0xffffffc004047807 */ /* 0x000fc60004000000 */
[----:B------:R-:W4:Y:S02]  /*10e60*/  LDSM.16.M88.4 R44, [R78+UR5+0x6000] ;  /* 0x006000054e2c783b */ /* 0x000f240008000200 */
[--C-:B------:R-:W-:Y:S02]  /*10e70*/  IMAD.IADD R95, R97, 0x1, R4.reuse ;  /* 0x00000001615f7824 */ /* 0x100fe400078e0204 */
[----:B------:R-:W1:Y:S01]  /*10e80*/  LDSM.16.M88.4 R36, [R78+UR5+0x6800] ;  /* 0x006800054e24783b */ /* 0x000e620008000200 */
[----:B------:R-:W-:Y:S02]  /*10e90*/  IMAD.IADD R79, R79, 0x1, R4 ;  /* 0x000000014f4f7824 */ /* 0x000fe400078e0204 */
[C---:B------:R-:W-:Y:S01]  /*10ea0*/  IMAD.IADD R92, R0.reuse, 0x1, R95 ;  /* 0x00000001005c7824 */ /* 0x040fe200078e025f */
[----:B------:R-:W1:Y:S01]  /*10eb0*/  LDSM.16.M88.4 R28, [R78+UR5+0x7000] ;  /* 0x007000054e1c783b */ /* 0x000e620008000200 */
[----:B------:R-:W-:-:S03]  /*10ec0*/  IMAD.IADD R3, R0, 0x1, R79 ;  /* 0x0000000100037824 */ /* 0x000fc600078e024f */
[----:B------:R-:W1:Y:S04]  /*10ed0*/  LDSM.16.M88.4 R64, [R78+UR5+0x7800] ;  /* 0x007800054e40783b */ /* 0x000e680008000200 */
[----:B--2---:R-:W-:Y:S04]  /*10ee0*/  LDSM.16.M88.4 R8, [R94] ;  /* 0x000000005e08783b */ /* 0x004fe80000000200 */
[----:B------:R-:W2:Y:S04]  /*10ef0*/  LDSM.16.M88.4 R60, [R76+0x6000] ;  /* 0x006000004c3c783b */ /* 0x000ea80000000200 */
[----:B------:R-:W2:Y:S04]  /*10f00*/  LDSM.16.M88.4 R52, [R76+0x6800] ;  /* 0x006800004c34783b */ /* 0x000ea80000000200 */
[----:B------:R-:W2:Y:S04]  /*10f10*/  LDSM.16.M88.4 R20, [R76+0x7000] ;  /* 0x007000004c14783b */ /* 0x000ea80000000200 */
[----:B------:R-:W2:Y:S04]  /*10f20*/  LDSM.16.M88.4 R12, [R76+0x7800] ;  /* 0x007800004c0c783b */ /* 0x000ea80000000200 */
[----:B------:R-:W-:Y:S01]  /*10f30*/  LDSM.16.M88.4 R16, [R95] ;  /* 0x000000005f10783b */ /* 0x000fe20000000200 */
[C---:B----4-:R-:W-:Y:S03]  /*10f40*/  HMMA.16816.F32 R48, R80.reuse, R44, RZ ;  /* 0x0000002c5030723c */ /* 0x050fe600000018ff */
[----:B---3--:R-:W3:Y:S04]  /*10f50*/  LDSM.16.M88.4 R4, [R79+0x6000] ;  /* 0x006000004f04783b */ /* 0x008ee80000000200 */
[----:B------:R-:W4:Y:S01]  /*10f60*/  LDSM.16.M88.4 R56, [R79+0x6800] ;  /* 0x006800004f38783b */ /* 0x000f220000000200 */
[C---:B-1----:R-:W-:Y:S03]  /*10f70*/  HMMA.16816.F32 R40, R80.reuse, R36, RZ ;  /* 0x000000245028723c */ /* 0x042fe600000018ff */
[----:B------:R-:W-:Y:S04]  /*10f80*/  LDSM.16.M88.4 R84, [R92] ;  /* 0x000000005c54783b */ /* 0x000fe80000000200 */
[----:B------:R-:W-:Y:S01]  /*10f90*/  LDSM.16.M88.4 R88, [R3+0x7800] ;  /* 0x007800000358783b */ /* 0x000fe20000000200 */
[C---:B------:R-:W-:Y:S03]  /*10fa0*/  HMMA.16816.F32 R44, R80.reuse, R46, RZ ;  /* 0x0000002e502c723c */ /* 0x040fe600000018ff */
[----:B------:R-:W-:Y:S04]  /*10fb0*/  LDSM.16.M88.4 R68, [R97+0x2000] ;  /* 0x002000006144783b */ /* 0x000fe80000000200 */
[----:B------:R-:W0:Y:S01]  /*10fc0*/  LDGDEPBAR ;  /* 0x00000000000079af */ /* 0x000e220000000000 */
[C---:B------:R-:W-:Y:S08]  /*10fd0*/  HMMA.16816.F32 R36, R80.reuse, R38, RZ ;  /* 0x000000265024723c */ /* 0x040ff000000018ff */
[C---:B------:R-:W-:Y:S08]  /*10fe0*/  HMMA.16816.F32 R32, R80.reuse, R28, RZ ;  /* 0x0000001c5020723c */ /* 0x040ff000000018ff */
[C---:B------:R-:W-:Y:S08]  /*10ff0*/  HMMA.16816.F32 R28, R80.reuse, R30, RZ ;  /* 0x0000001e501c723c */ /* 0x040ff000000018ff */
[C---:B------:R-:W-:Y:S08]  /*11000*/  HMMA.16816.F32 R24, R80.reuse, R64, RZ ;  /* 0x000000405018723c */ /* 0x040ff000000018ff */
[----:B------:R-:W-:Y:S01]  /*11010*/  HMMA.16816.F32 R80, R80, R66, RZ ;  /* 0x000000425050723c */ /* 0x000fe200000018ff */
[----:B------:R-:W-:Y:S07]  /*11020*/  LDSM.16.M88.4 R64, [R78+UR5+0x8000] ;  /* 0x008000054e40783b */ /* 0x000fee0008000200 */
[C---:B--2---:R-:W-:Y:S08]  /*11030*/  HMMA.16816.F32 R48, R8.reuse, R60, R48 ;  /* 0x0000003c0830723c */ /* 0x044ff00000001830 */
[C---:B------:R-:W-:Y:S01]  /*11040*/  HMMA.16816.F32 R44, R8.reuse, R62, R44 ;  /* 0x0000003e082c723c */ /* 0x040fe2000000182c */
[----:B------:R-:W-:Y:S07]  /*11050*/  LDSM.16.M88.4 R60, [R78+UR5+0x8800] ;  /* 0x008800054e3c783b */ /* 0x000fee0008000200 */
[C---:B------:R-:W-:Y:S08]  /*11060*/  HMMA.16816.F32 R40, R8.reuse, R52, R40 ;  /* 0x000000340828723c */ /* 0x040ff00000001828 */
[C---:B------:R-:W-:Y:S01]  /*11070*/  HMMA.16816.F32 R36, R8.reuse, R54, R36 ;  /* 0x000000360824723c */ /* 0x040fe20000001824 */
[----:B------:R-:W1:Y:S07]  /*11080*/  LDSM.16.M88.4 R52, [R79+0x7000] ;  /* 0x007000004f34783b */ /* 0x000e6e0000000200 */
[C---:B------:R-:W-:Y:S08]  /*11090*/  HMMA.16816.F32 R32, R8.reuse, R20, R32 ;  /* 0x000000140820723c */ /* 0x040ff00000001820 */
[C---:B------:R-:W-:Y:S01]  /*110a0*/  HMMA.16816.F32 R28, R8.reuse, R22, R28 ;  /* 0x00000016081c723c */ /* 0x040fe2000000181c */
[----:B------:R-:W2:Y:S07]  /*110b0*/  LDSM.16.M88.4 R20, [R79+0x7800] ;  /* 0x007800004f14783b */ /* 0x000eae0000000200 */
[C---:B------:R-:W-:Y:S08]  /*110c0*/  HMMA.16816.F32 R24, R8.reuse, R12, R24 ;  /* 0x0000000c0818723c */ /* 0x040ff00000001818 */
[----:B------:R-:W-:Y:S01]  /*110d0*/  HMMA.16816.F32 R80, R8, R14, R80 ;  /* 0x0000000e0850723c */ /* 0x000fe20000001850 */
[----:B------:R-:W2:Y:S04]  /*110e0*/  LDSM.16.M88.4 R12, [R3+0x6000] ;  /* 0x00600000030c783b */ /* 0x000ea80000000200 */
[----:B------:R-:W2:Y:S03]  /*110f0*/  LDSM.16.M88.4 R8, [R3+0x6800] ;  /* 0x006800000308783b */ /* 0x000ea60000000200 */
[C---:B---3--:R-:W-:Y:S08]  /*11100*/  HMMA.16816.F32 R48, R16.reuse, R4, R48 ;  /* 0x000000041030723c */ /* 0x048ff00000001830 */
[C---:B------:R-:W-:Y:S01]  /*11110*/  HMMA.16816.F32 R44, R16.reuse, R6, R44 ;  /* 0x00000006102c723c */ /* 0x040fe2000000182c */
[----:B------:R-:W3:Y:S07]  /*11120*/  LDSM.16.M88.4 R4, [R3+0x7000] ;  /* 0x007000000304783b */ /* 0x000eee0000000200 */
[C---:B----4-:R-:W-:Y:S08]  /*11130*/  HMMA.16816.F32 R40, R16.reuse, R56, R40 ;  /* 0x000000381028723c */ /* 0x050ff00000001828 */
[C---:B------:R-:W-:Y:S01]  /*11140*/  HMMA.16816.F32 R36, R16.reuse, R58, R36 ;  /* 0x0000003a1024723c */ /* 0x040fe20000001824 */
[----:B------:R-:W4:Y:S07]  /*11150*/  LDSM.16.M88.4 R56, [R78+UR5+0x9000] ;  /* 0x009000054e38783b */ /* 0x000f2e0008000200 */
[C---:B-1----:R-:W-:Y:S08]  /*11160*/  HMMA.16816.F32 R32, R16.reuse, R52, R32 ;  /* 0x000000341020723c */ /* 0x042ff00000001820 */
[C---:B------:R-:W-:Y:S01]  /*11170*/  HMMA.16816.F32 R28, R16.reuse, R54, R28 ;  /* 0x00000036101c723c */ /* 0x040fe2000000181c */
[----:B------:R-:W1:Y:S07]  /*11180*/  LDSM.16.M88.4 R52, [R78+UR5+0x9800] ;  /* 0x009800054e34783b */ /* 0x000e6e0008000200 */
[C---:B--2---:R-:W-:Y:S08]  /*11190*/  HMMA.16816.F32 R24, R16.reuse, R20, R24 ;  /* 0x000000141018723c */ /* 0x044ff00000001818 */
[----:B------:R-:W-:Y:S01]  /*111a0*/  HMMA.16816.F32 R80, R16, R22, R80 ;  /* 0x000000161050723c */ /* 0x000fe20000001850 */
[----:B------:R-:W-:Y:S04]  /*111b0*/  LDSM.16.M88.4 R20, [R94+0x2000] ;  /* 0x002000005e14783b */ /* 0x000fe80000000200 */
[----:B------:R-:W-:Y:S03]  /*111c0*/  LDSM.16.M88.4 R16, [R76+0x8000] ;  /* 0x008000004c10783b */ /* 0x000fe60000000200 */
[C---:B------:R-:W-:Y:S08]  /*111d0*/  HMMA.16816.F32 R48, R84.reuse, R12, R48 ;  /* 0x0000000c5430723c */ /* 0x040ff00000001830 */
[C---:B------:R-:W-:Y:S01]  /*111e0*/  HMMA.16816.F32 R44, R84.reuse, R14, R44 ;  /* 0x0000000e542c723c */ /* 0x040fe2000000182c */
[----:B------:R-:W2:Y:S07]  /*111f0*/  LDSM.16.M88.4 R12, [R76+0x8800] ;  /* 0x008800004c0c783b */ /* 0x000eae0000000200 */
[C---:B------:R-:W-:Y:S08]  /*11200*/  HMMA.16816.F32 R40, R84.reuse, R8, R40 ;  /* 0x000000085428723c */ /* 0x040ff00000001828 */
        /* <DEDUP_REMOVED lines=11> */
[C---:B----4-:R-:W-:Y:S08]  /*112c0*/  HMMA.16816.F32 R32, R68.reuse, R56, R32 ;  /* 0x000000384420723c */ /* 0x050ff00000001820 */
        /* <DEDUP_REMOVED lines=8> */
[C---:B--2---:R-:W-:Y:S08]  /*11350*/  HMMA.16816.F32 R40, R20.reuse, R12, R40 ;  /* 0x0000000c1428723c */ /* 0x044ff00000001828 */
[C---:B------:R-:W-:Y:S01]  /*11360*/  HMMA.16816.F32 R36, R20.reuse, R14, R36 ;  /* 0x0000000e1424723c */ /* 0x040fe20000001824 */
[----:B------:R-:W-:Y:S07]  /*11370*/  LDSM.16.M88.4 R12, [R92+0x2000] ;  /* 0x002000005c0c783b */ /* 0x000fee0000000200 */
[C---:B------:R-:W-:Y:S08]  /*11380*/  HMMA.16816.F32 R32, R20.reuse, R8, R32 ;  /* 0x000000081420723c */ /* 0x040ff00000001820 */
[C---:B------:R-:W-:Y:S01]  /*11390*/  HMMA.16816.F32 R60, R20.reuse, R10, R60 ;  /* 0x0000000a143c723c */ /* 0x040fe2000000183c */
[----:B------:R-:W2:Y:S07]  /*113a0*/  LDSM.16.M88.4 R8, [R79+0x9000] ;  /* 0x009000004f08783b */ /* 0x000eae0000000200 */
[C---:B---3--:R-:W-:Y:S08]  /*113b0*/  HMMA.16816.F32 R64, R20.reuse, R4, R64 ;  /* 0x000000041440723c */ /* 0x048ff00000001840 */
[C---:B------:R-:W-:Y:S01]  /*113c0*/  HMMA.16816.F32 R80, R20.reuse, R6, R80 ;  /* 0x000000061450723c */ /* 0x040fe20000001850 */
[----:B------:R-:W3:Y:S07]  /*113d0*/  LDSM.16.M88.4 R4, [R3+0x8000] ;  /* 0x008000000304783b */ /* 0x000eee0000000200 */
[C---:B------:R-:W-:Y:S08]  /*113e0*/  HMMA.16816.F32 R48, R20.reuse, R16, R48 ;  /* 0x000000101430723c */ /* 0x040ff00000001830 */
[----:B------:R-:W-:Y:S01]  /*113f0*/  HMMA.16816.F32 R44, R20, R18, R44 ;  /* 0x00000012142c723c */ /* 0x000fe2000000182c */
[----:B------:R-:W4:Y:S04]  /*11400*/  LDSM.16.M88.4 R20, [R79+0x9800] ;  /* 0x009800004f14783b */ /* 0x000f280000000200 */
[----:B------:R-:W4:Y:S03]  /*11410*/  LDSM.16.M88.4 R16, [R3+0x8800] ;  /* 0x008800000310783b */ /* 0x000f260000000200 */
[C---:B-1----:R-:W-:Y:S08]  /*11420*/  HMMA.16816.F32 R40, R56.reuse, R24, R40 ;  /* 0x000000183828723c */ /* 0x042ff00000001828 */
[C---:B------:R-:W-:Y:S08]  /*11430*/  HMMA.16816.F32 R48, R56.reuse, R28, R48 ;  /* 0x0000001c3830723c */ /* 0x040ff00000001830 */
[C---:B------:R-:W-:Y:S01]  /*11440*/  HMMA.16816.F32 R44, R56.reuse, R30, R44 ;  /* 0x0000001e382c723c */ /* 0x040fe2000000182c */
[----:B------:R-:W-:Y:S07]  /*11450*/  LDSM.16.M88.4 R28, [R97+0x4000] ;  /* 0x00400000611c783b */ /* 0x000fee0000000200 */
[C---:B------:R-:W-:Y:S01]  /*11460*/  HMMA.16816.F32 R36, R56.reuse, R26, R36 ;  /* 0x0000001a3824723c */ /* 0x040fe20000001824 */
[----:B------:R-:W1:Y:S07]  /*11470*/  LDSM.16.M88.4 R24, [R78+UR5+0xa000] ;  /* 0x00a000054e18783b */ /* 0x000e6e0008000200 */
[C---:B--2---:R-:W-:Y:S08]  /*11480*/  HMMA.16816.F32 R32, R56.reuse, R8, R32 ;  /* 0x000000083820723c */ /* 0x044ff00000001820 */
[----:B------:R-:W-:Y:S01]  /*11490*/  HMMA.16816.F32 R60, R56, R10, R60 ;  /* 0x0000000a383c723c */ /* 0x000fe2000000183c */
[----:B------:R-:W-:Y:S07]  /*114a0*/  LDSM.16.M88.4 R8, [R76+0xa000] ;  /* 0x00a000004c08783b */ /* 0x000fee0000000200 */
[C---:B---3--:R-:W-:Y:S01]  /*114b0*/  HMMA.16816.F32 R84, R12.reuse, R4, R48 ;  /* 0x000000040c54723c */ /* 0x048fe20000001830 */
[----:B------:R-:W2:Y:S07]  /*114c0*/  LDSM.16.M88.4 R48, [R94+0x4000] ;  /* 0x004000005e30783b */ /* 0x000eae0000000200 */
[----:B------:R-:W-:Y:S01]  /*114d0*/  HMMA.16816.F32 R44, R12, R6, R44 ;  /* 0x000000060c2c723c */ /* 0x000fe2000000182c */
[----:B------:R-:W-:Y:S07]  /*114e0*/  LDSM.16.M88.4 R4, [R79+0xa000] ;  /* 0x00a000004f04783b */ /* 0x000fee0000000200 */
[C---:B----4-:R-:W-:Y:S08]  /*114f0*/  HMMA.16816.F32 R64, R56.reuse, R20, R64 ;  /* 0x000000143840723c */ /* 0x050ff00000001840 */
[----:B------:R-:W-:Y:S01]  /*11500*/  HMMA.16816.F32 R80, R56, R22, R80 ;  /* 0x000000163850723c */ /* 0x000fe20000001850 */
[----:B------:R-:W3:Y:S04]  /*11510*/  LDSM.16.M88.4 R20, [R78+UR5+0xa800] ;  /* 0x00a800054e14783b */ /* 0x000ee80008000200 */
[----:B------:R-:W-:Y:S03]  /*11520*/  LDSM.16.M88.4 R56, [R3+0xb000] ;  /* 0x00b000000338783b */ /* 0x000fe60000000200 */
[C---:B------:R-:W-:Y:S08]  /*11530*/  HMMA.16816.F32 R40, R12.reuse, R16, R40 ;  /* 0x000000100c28723c */ /* 0x040ff00000001828 */
        /* <DEDUP_REMOVED lines=43> */
[----:B------:R-:W3:Y:S01]  /*117f0*/  LDSM.16.M88.4 R4, [R76+0xb800] ;  /* 0x00b800004c04783b */ /* 0x000ee20000000200 */
        /* <DEDUP_REMOVED lines=19> */
[C---:B----4-:R-:W-:Y:S02]  /*11930*/  HMMA.16816.F32 R32, R16.reuse, R8, R32 ;  /* 0x000000081020723c */ /* 0x050fe40000001820 */
[----:B------:R-:W4:Y:S06]  /*11940*/  MUFU.TANH R40, R40 ;  /* 0x0000002800287308 */ /* 0x000f2c0000002400 */
[----:B------:R-:W-:Y:S01]  /*11950*/  HMMA.16816.F32 R60, R16, R10, R60 ;  /* 0x0000000a103c723c */ /* 0x000fe2000000183c */
[----:B------:R2:W4:Y:S01]  /*11960*/  LDSM.16.M88.4 R8, [R3+0xb800] ;  /* 0x00b800000308783b */ /* 0x0005220000000200 */
[----:B------:R-:W-:Y:S01]  /*11970*/  MUFU.TANH R22, R22 ;  /* 0x0000001600167308 */ /* 0x000fe20000002400 */
[----:B------:R-:W-:-:S05]  /*11980*/  DEPBAR.LE SB0, 0x0 ;  /* 0x000080000000791a */ /* 0x000fca0000000000 */
[C---:B---3--:R-:W-:Y:S01]  /*11990*/  HMMA.16816.F32 R64, R48.reuse, R4, R64 ;  /* 0x000000043040723c */ /* 0x048fe20000001840 */
[----:B------:R-:W-:Y:S01]  /*119a0*/  FMUL.FTZ R4, R39, UR4 ;  /* 0x0000000427047c20 */ /* 0x000fe20008410000 */
[----:B------:R-:W3:Y:S06]  /*119b0*/  MUFU.TANH R41, R41 ;  /* 0x0000002900297308 */ /* 0x000eec0000002400 */
[----:B------:R-:W-:Y:S02]  /*119c0*/  HMMA.16816.F32 R80, R48, R6, R80 ;  /* 0x000000063050723c */ /* 0x000fe40000001850 */
[----:B------:R-:W-:Y:S01]  /*119d0*/  MUFU.TANH R24, R24 ;  /* 0x0000001800187308 */ /* 0x000fe20000002400 */
[----:B--2---:R-:W-:-:S05]  /*119e0*/  IMAD.SHL.U32 R3, R75, 0x2, RZ ;  /* 0x000000024b037824 */ /* 0x004fca00078e00ff */
[----:B------:R-:W-:Y:S02]  /*119f0*/  HMMA.16816.F32 R60, R52, R58, R60 ;  /* 0x0000003a343c723c */ /* 0x000fe4000000183c */
[----:B------:R-:W2:Y:S01]  /*11a00*/  MUFU.TANH R36, R36 ;  /* 0x0000002400247308 */ /* 0x000ea20000002400 */
[----:B------:R-:W-:-:S05]  /*11a10*/  LOP3.LUT R3, R3, 0x6, RZ, 0xc0, !PT ;  /* 0x0000000603037812 */ /* 0x000fca00078ec0ff */
[C---:B-1----:R-:W-:Y:S01]  /*11a20*/  HMMA.16816.F32 R64, R16.reuse, R12, R64 ;  /* 0x0000000c1040723c */ /* 0x042fe20000001840 */
[----:B------:R-:W-:Y:S01]  /*11a30*/  IMAD.IADD R26, R72, 0x1, R3 ;  /* 0x00000001481a7824 */ /* 0x000fe200078e0203 */
[----:B------:R-:W1:Y:S03]  /*11a40*/  MUFU.TANH R4, R4 ;  /* 0x0000000400047308 */ /* 0x000e660000002400 */
[C---:B------:R-:W-:Y:S01]  /*11a50*/  VIADD R6, R26.reuse, 0x1 ;  /* 0x000000011a067836 */ /* 0x040fe20000000000 */
[CC--:B------:R-:W-:Y:S01]  /*11a60*/  ISETP.GE.AND P1, PT, R26.reuse, R77.reuse, PT ;  /* 0x0000004d1a00720c */ /* 0x0c0fe20003f26270 */
[----:B------:R-:W-:Y:S01]  /*11a70*/  VIADD R12, R26, 0x8 ;  /* 0x000000081a0c7836 */ /* 0x000fe20000000000 */
[----:B------:R-:W-:Y:S02]  /*11a80*/  HMMA.16816.F32 R80, R16, R14, R80 ;  /* 0x0000000e1050723c */ /* 0x000fe40000001850 */
        /* <DEDUP_REMOVED lines=8> */
[C---:B------:R-:W-:Y:S01]  /*11b10*/  HMMA.16816.F32 R32, R52.reuse, R56, R32 ;  /* 0x000000383420723c */ /* 0x040fe20000001820 */
[----:B------:R-:W-:Y:S01]  /*11b20*/  FSEL R18, R71, -INF , !P4 ;  /* 0xff80000047127808 */ /* 0x000fe20006000000 */
[----:B------:R-:W-:Y:S01]  /*11b30*/  MUFU.TANH R141, R61 ;  /* 0x0000003d008d7308 */ /* 0x000fe20000002400 */
[----:B------:R-:W-:Y:S01]  /*11b40*/  FSEL R69, R69, -INF , !P4 ;  /* 0xff80000045457808 */ /* 0x000fe20006000000 */
[----:B------:R-:W-:Y:S01]  /*11b50*/  FMUL.FTZ R60, R60, UR4 ;  /* 0x000000043c3c7c20 */ /* 0x000fe20008410000 */
[-C--:B------:R-:W-:Y:S01]  /*11b60*/  ISETP.GE.AND P1, PT, R6, R77.reuse, PT ;  /* 0x0000004d0600720c */ /* 0x080fe20003f26270 */
[----:B------:R-:W-:Y:S01]  /*11b70*/  VIADD R6, R26, 0x18 ;  /* 0x000000181a067836 */ /* 0x000fe20000000000 */
[-C--:B------:R-:W-:Y:S01]  /*11b80*/  ISETP.GE.AND P6, PT, R12, R77.reuse, PT ;  /* 0x0000004d0c00720c */ /* 0x080fe20003fc6270 */
[C---:B----4-:R-:W-:Y:S01]  /*11b90*/  HMMA.16816.F32 R64, R52.reuse, R8, R64 ;  /* 0x000000083440723c */ /* 0x050fe20000001840 */
[----:B------:R-:W-:Y:S01]  /*11ba0*/  VIADD R8, R26, 0x9 ;  /* 0x000000091a087836 */ /* 0x000fe20000000000 */
[----:B------:R-:W4:Y:S01]  /*11bb0*/  MUFU.TANH R174, R63 ;  /* 0x0000003f00ae7308 */ /* 0x000f220000002400 */
[-C--:B------:R-:W-:Y:S01]  /*11bc0*/  ISETP.GE.AND P4, PT, R6, R77.reuse, PT ;  /* 0x0000004d0600720c */ /* 0x080fe20003f86270 */
[----:B------:R-:W-:Y:S01]  /*11bd0*/  VIADD R6, R26, 0x19 ;  /* 0x000000191a067836 */ /* 0x000fe20000000000 */
[----:B------:R-:W-:Y:S01]  /*11be0*/  FSEL R16, R21, -INF , !P6 ;  /* 0xff80000015107808 */ /* 0x000fe20007000000 */
[----:B------:R-:W-:Y:S01]  /*11bf0*/  FMUL.FTZ R62, R62, UR4 ;  /* 0x000000043e3e7c20 */ /* 0x000fe20008410000 */
[-C--:B------:R-:W-:Y:S01]  /*11c00*/  ISETP.GE.AND P5, PT, R8, R77.reuse, PT ;  /* 0x0000004d0800720c */ /* 0x080fe20003fa6270 */
[----:B------:R-:W-:Y:S01]  /*11c10*/  VIADD R8, R26, 0x20 ;  /* 0x000000201a087836 */ /* 0x000fe20000000000 */
[----:B------:R-:W-:Y:S01]  /*11c20*/  FSEL R13, R44, -INF , !P6 ;  /* 0xff8000002c0d7808 */ /* 0x000fe20007000000 */
[----:B------:R-:W-:Y:S01]  /*11c30*/  HMMA.16816.F32 R80, R52, R10, R80 ;  /* 0x0000000a3450723c */ /* 0x000fe20000001850 */
[-C--:B------:R-:W-:Y:S01]  /*11c40*/  ISETP.GE.AND P6, PT, R6, R77.reuse, PT ;  /* 0x0000004d0600720c */ /* 0x080fe20003fc6270 */
[----:B------:R-:W-:Y:S01]  /*11c50*/  FMUL.FTZ R32, R32, UR4 ;  /* 0x0000000420207c20 */ /* 0x000fe20008410000 */
        /* <DEDUP_REMOVED lines=12> */
[----:B------:R-:W4:Y:S01]  /*11d20*/  MUFU.TANH R142, R34 ;  /* 0x00000022008e7308 */ /* 0x000f220000002400 */
[----:B---3--:R-:W-:Y:S01]  /*11d30*/  FSEL R12, R41, -INF , !P1 ;  /* 0xff800000290c7808 */ /* 0x008fe20004800000 */
[----:B------:R-:W-:Y:S01]  /*11d40*/  FMUL.FTZ R64, R64, UR4 ;  /* 0x0000000440407c20 */ /* 0x000fe20008410000 */
[----:B------:R-:W-:Y:S01]  /*11d50*/  FSEL R7, R22, -INF , !P1 ;  /* 0xff80000016077808 */ /* 0x000fe20004800000 */
[----:B------:R-:W-:Y:S01]  /*11d60*/  FMUL.FTZ R65, R65, UR4 ;  /* 0x0000000441417c20 */ /* 0x000fe20008410000 */
[----:B------:R-:W-:Y:S01]  /*11d70*/  ISETP.GE.AND P1, PT, R8, R77, PT ;  /* 0x0000004d0800720c */ /* 0x000fe20003f26270 */
[----:B------:R-:W-:-:S02]  /*11d80*/  VIADD R8, R26, 0x29 ;  /* 0x000000291a087836 */ /* 0x000fc40000000000 */
[----:B------:R-:W-:Y:S01]  /*11d90*/  FMUL.FTZ R66, R66, UR4 ;  /* 0x0000000442427c20 */ /* 0x000fe20008410000 */
[----:B------:R-:W3:Y:S01]  /*11da0*/  MUFU.TANH R25, R25 ;  /* 0x0000001900197308 */ /* 0x000ee20000002400 */
[----:B------:R-:W-:Y:S01]  /*11db0*/  FMUL.FTZ R67, R67, UR4 ;  /* 0x0000000443437c20 */ /* 0x000fe20008410000 */
[----:B------:R-:W-:Y:S01]  /*11dc0*/  FMUL.FTZ R80, R80, UR4 ;  /* 0x0000000450507c20 */ /* 0x000fe20008410000 */
[----:B------:R-:W-:Y:S01]  /*11dd0*/  FMUL.FTZ R82, R82, UR4 ;  /* 0x0000000452527c20 */ /* 0x000fe20008410000 */
[----:B--2---:R-:W-:Y:S01]  /*11de0*/  FSEL R10, R36, -INF , !P4 ;  /* 0xff800000240a7808 */ /* 0x004fe20006000000 */
[----:B------:R-:W-:Y:S01]  /*11df0*/  FMUL.FTZ R83, R83, UR4 ;  /* 0x0000000453537c20 */ /* 0x000fe20008410000 */
[----:B------:R-:W-:Y:S01]  /*11e00*/  FSEL R5, R24, -INF , !P4 ;  /* 0xff80000018057808 */ /* 0x000fe20006000000 */
[----:B------:R-:W-:Y:S01]  /*11e10*/  FMUL.FTZ R81, R81, UR4 ;  /* 0x0000000451517c20 */ /* 0x000fe20008410000 */
[----:B------:R-:W2:Y:S01]  /*11e20*/  MUFU.TANH R163, R33 ;  /* 0x0000002100a37308 */ /* 0x000ea20000002400 */
[----:B------:R-:W-:Y:S01]  /*11e30*/  ISETP.GE.AND P4, PT, R8, R77, PT ;  /* 0x0000004d0800720c */ /* 0x000fe20003f86270 */
[----:B------:R-:W-:Y:S01]  /*11e40*/  VIADD R20, R26, 0x30 ;  /* 0x000000301a147836 */ /* 0x000fe20000000000 */
[----:B-1----:R-:W-:Y:S01]  /*11e50*/  FSEL R8, R4, -INF , !P6 ;  /* 0xff80000004087808 */ /* 0x002fe20007000000 */
[----:B------:R-:W-:Y:S01]  /*11e60*/  VIADD R4, R26, 0x31 ;  /* 0x000000311a047836 */ /* 0x000fe20000000000 */
[----:B----4-:R-:W-:-:S02]  /*11e70*/  FSEL R174, R174, -INF , !P4 ;  /* 0xff800000aeae7808 */ /* 0x010fc40006000000 */
[----:B------:R-:W-:Y:S01]  /*11e80*/  FSEL R141, R141, -INF , !P4 ;  /* 0xff8000008d8d7808 */ /* 0x000fe20006000000 */
[----:B------:R-:W1:Y:S01]  /*11e90*/  MUFU.TANH R140, R35 ;  /* 0x00000023008c7308 */ /* 0x000e620000002400 */
[----:B------:R-:W-:Y:S02]  /*11ea0*/  ISETP.NE.AND P4, PT, R134, 0x1, PT ;  /* 0x000000018600780c */ /* 0x000fe40003f85270 */
[----:B------:R-:W-:Y:S02]  /*11eb0*/  FSEL R142, R142, -INF , !P5 ;  /* 0xff8000008e8e7808 */ /* 0x000fe40006800000 */
[----:B------:R-:W-:Y:S02]  /*11ec0*/  FSEL R167, R167, -INF , !P5 ;  /* 0xff800000a7a77808 */ /* 0x000fe40006800000 */
[----:B------:R-:W-:Y:S01]  /*11ed0*/  ISETP.GE.AND P5, PT, R4, R77, PT ;  /* 0x0000004d0400720c */ /* 0x000fe20003fa6270 */
[----:B------:R-:W4:Y:S01]  /*11ee0*/  MUFU.TANH R143, R60 ;  /* 0x0000003c008f7308 */ /* 0x000f220000002400 */
[C---:B------:R-:W-:Y:S01]  /*11ef0*/  VIADD R4, R26.reuse, 0x38 ;  /* 0x000000381a047836 */ /* 0x040fe20000000000 */
[----:B---3--:R-:W-:Y:S01]  /*11f00*/  FSEL R9, R25, -INF , !P6 ;  /* 0xff80000019097808 */ /* 0x008fe20007000000 */
[----:B------:R-:W-:Y:S01]  /*11f10*/  VIADD R26, R26, 0x39 ;  /* 0x000000391a1a7836 */ /* 0x000fe20000000000 */
[----:B--2---:R-:W-:-:S02]  /*11f20*/  FSEL R163, R163, -INF , !P3 ;  /* 0xff800000a3a37808 */ /* 0x004fc40005800000 */
[-C--:B------:R-:W-:Y:S02]  /*11f30*/  ISETP.GE.AND P6, PT, R20, R77.reuse, PT ;  /* 0x0000004d1400720c */ /* 0x080fe40003fc6270 */
[----:B------:R-:W2:Y:S01]  /*11f40*/  MUFU.TANH R178, R62 ;  /* 0x0000003e00b27308 */ /* 0x000ea20000002400 */
[----:B-1----:R-:W-:Y:S02]  /*11f50*/  FSEL R140, R140, -INF , !P3 ;  /* 0xff8000008c8c7808 */ /* 0x002fe40005800000 */
[----:B------:R-:W-:-:S05]  /*11f60*/  ISETP.GE.AND P3, PT, R4, R77, PT ;  /* 0x0000004d0400720c */ /* 0x000fca0003f66270 */
[----:B------:R-:W1:Y:S01]  /*11f70*/  MUFU.TANH R177, R64 ;  /* 0x0000004000b17308 */ /* 0x000e620000002400 */
[----:B----4-:R-:W-:-:S07]  /*11f80*/  FSEL R143, R143, -INF , !P1 ;  /* 0xff8000008f8f7808 */ /* 0x010fce0004800000 */
        /* <DEDUP_REMOVED lines=31> */
.L_x_3491:
        /* <DEDUP_REMOVED lines=60> */
.L_x_3492:
[----:B------:R-:W1:Y:S01]  /*12540*/  LDCU UR4, c[0x0][0x3bc] ;  /* 0x00007780ff0477ac */ /* 0x000e620008000800 */
[C---:B------:R-:W-:Y:S01]  /*12550*/  LEA R20, P1, R73.reuse, R196, 0x1 ;  /* 0x000000c449147211 */ /* 0x040fe200078208ff */
[----:B------:R-:W-:Y:S01]  /*12560*/  IMAD.MOV.U32 R194, RZ, RZ, R196 ;  /* 0x000000ffffc27224 */ /* 0x000fe200078e00c4 */
[----:B------:R-:W-:Y:S02]  /*12570*/  USHF.L.U32 UR8, UR10, 0x5, URZ ;  /* 0x000000050a087899 */ /* 0x000fe400080006ff */
[----:B------:R-:W-:Y:S02]  /*12580*/  LEA.HI.X R21, R73, R195, R74, 0x1, P1 ;  /* 0x000000c349157211 */ /* 0x000fe400008f0c4a */
[----:B------:R-:W-:Y:S01]  /*12590*/  @!PT LDS RZ, [RZ] ;  /* 0x00000000fffff984 */ /* 0x000fe20000000800 */
[----:B------:R-:W-:Y:S01]  /*125a0*/  @!PT LDS RZ, [RZ] ;  /* 0x00000000fffff984 */ /* 0x000fe20000000800 */
[----:B------:R-:W-:Y:S01]  /*125b0*/  @!PT LDS RZ, [RZ] ;  /* 0x00000000fffff984 */ /* 0x000fe20000000800 */
[----:B------:R2:W-:Y:S02]  /*125c0*/  LDGSTS.E.BYPASS.LTC128B.128 [R213+0x6000], desc[UR6][R194.64] ;  /* 0x06000000c2d57fae */ /* 0x0005e4000b981a06 */
[----:B------:R-:W-:Y:S02]  /*125d0*/  IADD3 R24, P1, PT, R20, UR8, RZ ;  /* 0x0000000814187c10 */ /* 0x000fe4000ff3e0ff */
[----:B------:R2:W-:Y:S04]  /*125e0*/  LDGSTS.E.BYPASS.LTC128B.128 [R213+0x8000], desc[UR6][R194.64+0x80] ;  /* 0x08000080c2d57fae */ /* 0x0005e8000b981a06 */
[----:B------:R2:W-:Y:S01]  /*125f0*/  LDGSTS.E.BYPASS.LTC128B.128 [R213+0xa000], desc[UR6][R194.64+0x100] ;  /* 0x0a000100c2d57fae */ /* 0x0005e2000b981a06 */
[----:B-1----:R-:W-:-:S03]  /*12600*/  USHF.L.U64.HI UR4, UR10, 0x5, UR4 ;  /* 0x000000050a047899 */ /* 0x002fc60008010204 */
[----:B------:R2:W-:Y:S04]  /*12610*/  LDGSTS.E.BYPASS.LTC128B.128 [R213+0x6800], desc[UR6][R20.64] ;  /* 0x0680000014d57fae */ /* 0x0005e8000b981a06 */
[----:B------:R2:W-:Y:S01]  /*12620*/  LDGSTS.E.BYPASS.LTC128B.128 [R213+0x8800], desc[UR6][R20.64+0x80] ;  /* 0x0880008014d57fae */ /* 0x0005e2000b981a06 */
[----:B------:R-:W-:Y:S02]  /*12630*/  IADD3.X R25, PT, PT, R21, UR4, RZ, P1, !PT ;  /* 0x0000000415197c10 */ /* 0x000fe40008ffe4ff */
[----:B------:R-:W-:Y:S01]  /*12640*/  IADD3 R22, P1, PT, R24, UR8, RZ ;  /* 0x0000000818167c10 */ /* 0x000fe2000ff3e0ff */
[----:B------:R2:W-:Y:S03]  /*12650*/  LDGSTS.E.BYPASS.LTC128B.128 [R213+0xa800], desc[UR6][R20.64+0x100] ;  /* 0x0a80010014d57fae */ /* 0x0005e6000b981a06 */
[----:B------:R-:W-:Y:S01]  /*12660*/  IADD3.X R23, PT, PT, R25, UR4, RZ, P1, !PT ;  /* 0x0000000419177c10 */ /* 0x000fe20008ffe4ff */
[----:B------:R2:W-:Y:S04]  /*12670*/  LDGSTS.E.BYPASS.LTC128B.128 [R213+0x7000], desc[UR6][R24.64] ;  /* 0x0700000018d57fae */ /* 0x0005e8000b981a06 */
[----:B------:R2:W-:Y:S04]  /*12680*/  LDGSTS.E.BYPASS.LTC128B.128 [R213+0x9000], desc[UR6][R24.64+0x80] ;  /* 0x0900008018d57fae */ /* 0x0005e8000b981a06 */
[----:B------:R2:W-:Y:S04]  /*12690*/  LDGSTS.E.BYPASS.LTC128B.128 [R213+0xb000], desc[UR6][R24.64+0x100] ;  /* 0x0b00010018d57fae */ /* 0x0005e8000b981a06 */
[----:B------:R2:W-:Y:S04]  /*126a0*/  LDGSTS.E.BYPASS.LTC128B.128 [R213+0x7800], desc[UR6][R22.64] ;  /* 0x0780000016d57fae */ /* 0x0005e8000b981a06 */
[----:B------:R2:W-:Y:S04]  /*126b0*/  LDGSTS.E.BYPASS.LTC128B.128 [R213+0x9800], desc[UR6][R22.64+0x80] ;  /* 0x0980008016d57fae */ /* 0x0005e8000b981a06 */
[----:B------:R2:W-:Y:S04]  /*126c0*/  LDGSTS.E.BYPASS.LTC128B.128 [R213+0xb800], desc[UR6][R22.64+0x100] ;  /* 0x0b80010016d57fae */ /* 0x0005e8000b981a06 */
[----:B------:R-:W0:Y:S02]  /*126d0*/  LDGDEPBAR ;  /* 0x00000000000079af */ /* 0x000e240000000000 */
.L_x_3490:
[----:B------:R-:W-:Y:S01]  /*126e0*/  FMNMX3.FTZ R4, R3, R69, R13, !PT ;  /* 0x0000004503047276 */ /* 0x000fe2000781000d */
        /* <DEDUP_REMOVED lines=15> */
[----:B--2---:R-:W-:Y:S02]  /*127e0*/  FMNMX.FTZ R20, R168, R17, !PT ;  /* 0x00000011a8147209 */ /* 0x004fe40007810000 */
[----:B------:R-:W-:Y:S01]  /*127f0*/  LOP3.LUT R188, R93, 0x200, R2, 0xf8, !PT ;  /* 0x000002005dbc7812 */ /* 0x000fe200078ef802 */
[----:B------:R-:W2:Y:S03]  /*12800*/  SHFL.BFLY PT, R19, R4, 0x2, 0x1f ;  /* 0x0c401f0004137f89 */ /* 0x000ea600000e0000 */
[----:B------:R-:W-:Y:S01]  /*12810*/  LEA R188, R188, UR5, 0x1 ;  /* 0x00000005bcbc7c11 */ /* 0x000fe2000f8e08ff */
[----:B------:R-:W3:Y:S03]  /*12820*/  SHFL.BFLY PT, R17, R20, 0x2, 0x1f ;  /* 0x0c401f0014117f89 */ /* 0x000ee600000e0000 */
        /* <DEDUP_REMOVED lines=11> */
[----:B---3--:R-:W-:-:S03]  /*128e0*/  FMNMX.FTZ R17, R20, R17, !PT ;  /* 0x0000001114117209 */ /* 0x008fc60007810000 */
[----:B------:R-:W2:Y:S04]  /*128f0*/  SHFL.BFLY PT, R132, R19, 0x1, 0x1f ;  /* 0x0c201f0013847f89 */ /* 0x000ea800000e0000 */
[----:B------:R-:W3:Y:S04]  /*12900*/  SHFL.BFLY PT, R4, R17, 0x1, 0x1f ;  /* 0x0c201f0011047f89 */ /* 0x000ee800000e0000 */
[----:B------:R-:W4:Y:S04]  /*12910*/  LDSM.16.MT88.4 R80, [R172+0x10000] ;  /* 0x01000000ac50783b */ /* 0x000f280000004200 */
[----:B------:R-:W5:Y:S04]  /*12920*/  LDSM.16.MT88.4 R100, [R160] ;  /* 0x00000000a064783b */ /* 0x000f680000004200 */
[----:B------:R-:W5:Y:S04]  /*12930*/  LDSM.16.MT88.4 R56, [R165+0x2000] ;  /* 0x00200000a538783b */ /* 0x000f680000004200 */
[----:B------:R-:W5:Y:S01]  /*12940*/  LDSM.16.MT88.4 R64, [R160+0x2000] ;  /* 0x00200000a040783b */ /* 0x000f620000004200 */
[----:B--2---:R-:W-:-:S03]  /*12950*/  FMNMX.FTZ R132, R19, R132, !PT ;  /* 0x0000008413847209 */ /* 0x004fc60007810000 */
[----:B------:R-:W2:Y:S01]  /*12960*/  LDSM.16.MT88.4 R72, [R188+0x10000] ;  /* 0x01000000bc48783b */ /* 0x000ea20000004200 */
[C---:B------:R-:W-:Y:S01]  /*12970*/  FSETP.NEU.FTZ.AND P1, PT, R132.reuse, -INF , PT ;  /* 0xff8000008400780b */ /* 0x040fe20003f3d000 */
[----:B-1----:R-:W-:Y:S02]  /*12980*/  FMUL.FTZ R176, R132, UR4 ;  /* 0x0000000484b07c20 */ /* 0x002fe40008410000 */
[----:B------:R-:W1:Y:S03]  /*12990*/  LDSM.16.MT88.4 R88, [R165+0x4000] ;  /* 0x00400000a558783b */ /* 0x000e660000004200 */
[----:B------:R-:W-:Y:S01]  /*129a0*/  FSEL R176, R176, RZ, P1 ;  /* 0x000000ffb0b07208 */ /* 0x000fe20000800000 */
[----:B------:R-:W-:Y:S04]  /*129b0*/  LDSM.16.MT88.4 R20, [R172+0xe800] ;  /* 0x00e80000ac14783b */ /* 0x000fe80000004200 */
[--C-:B------:R-:W-:Y:S01]  /*129c0*/  FFMA.FTZ R159, R3, UR4, -R176.reuse ;  /* 0x00000004039f7c23 */ /* 0x100fe200080108b0 */
[----:B---3--:R-:W-:Y:S01]  /*129d0*/  FMNMX.FTZ R3, R17, R4, !PT ;  /* 0x0000000411037209 */ /* 0x008fe20007810000 */
        /* <DEDUP_REMOVED lines=18> */
[----:B------:R-:W3:Y:S01]  /*12b00*/  MUFU.EX2 R156, R156 ;  /* 0x0000009c009c7308 */ /* 0x000ee20000000800 */
        /* <DEDUP_REMOVED lines=15> */
[----:B------:R-:W4:Y:S01]  /*12c00*/  MUFU.EX2 R152, R152 ;  /* 0x0000009800987308 */ /* 0x000f220000000800 */
[----:B---3--:R-:W-:Y:S01]  /*12c10*/  F2FP.F16.F32.PACK_AB R96, R156, R159 ;  /* 0x0000009f9c60723e */ /* 0x008fe200000000ff */
[----:B------:R-:W-:Y:S01]  /*12c20*/  LDSM.16.MT88.4 R32, [R172+0x10800] ;  /* 0x01080000ac20783b */ /* 0x000fe20000004200 */
[--C-:B------:R-:W-:Y:S01]  /*12c30*/  FFMA.FTZ R178, R175, UR4, -R176.reuse ;  /* 0x00000004afb27c23 */ /* 0x100fe200080108b0 */
[--C-:B------:R-:W-:Y:S01]  /*12c40*/  FFMA.FTZ R177, R177, UR4, -R176.reuse ;  /* 0x00000004b1b17c23 */ /* 0x100fe200080108b0 */
[--C-:B------:R-:W-:Y:S01]  /*12c50*/  FFMA.FTZ R175, R147, UR4, -R176.reuse ;  /* 0x0000000493af7c23 */ /* 0x100fe200080108b0 */
[----:B------:R-:W-:Y:S01]  /*12c60*/  LDSM.16.MT88.4 R28, [R188+0xc800] ;  /* 0x00c80000bc1c783b */ /* 0x000fe20000004200 */
[----:B------:R-:W-:Y:S01]  /*12c70*/  FFMA.FTZ R176, R145, UR4, -R176 ;  /* 0x0000000491b07c23 */ /* 0x000fe200080108b0 */
[----:B------:R-:W-:Y:S01]  /*12c80*/  MUFU.EX2 R161, R161 ;  /* 0x000000a100a17308 */ /* 0x000fe20000000800 */
[--C-:B------:R-:W-:Y:S01]  /*12c90*/  FFMA.FTZ R179, R146, UR4, -R171.reuse ;  /* 0x0000000492b37c23 */ /* 0x100fe200080108ab */
[----:B------:R-:W-:Y:S01]  /*12ca0*/  LDSM.16.MT88.4 R24, [R160+0x800] ;  /* 0x00080000a018783b */ /* 0x000fe20000004200 */
[--C-:B------:R-:W-:Y:S01]  /*12cb0*/  FFMA.FTZ R180, R144, UR4, -R171.reuse ;  /* 0x0000000490b47c23 */ /* 0x100fe200080108ab */
[--C-:B------:R-:W-:Y:S01]  /*12cc0*/  FFMA.FTZ R170, R170, UR4, -R171.reuse ;  /* 0x00000004aaaa7c23 */ /* 0x100fe200080108ab */
[----:B------:R-:W-:Y:S01]  /*12cd0*/  FFMA.FTZ R209, R168, UR4, -R171 ;  /* 0x00000004a8d17c23 */ /* 0x000fe200080108ab */
[----:B------:R-:W-:Y:S01]  /*12ce0*/  LDSM.16.MT88.4 R140, [R172+0xd000] ;  /* 0x00d00000ac8c783b */ /* 0x000fe20000004200 */
[----:B------:R-:W-:Y:S01]  /*12cf0*/  FADD.FTZ R156, R159, R156 ;  /* 0x0000009c9f9c7221 */ /* 0x000fe20000010000 */
[----:B------:R-:W3:Y:S01]  /*12d00*/  MUFU.EX2 R158, R158 ;  /* 0x0000009e009e7308 */ /* 0x000ee20000000800 */
[----:B----4-:R-:W-:Y:S01]  /*12d10*/  F2FP.F16.F32.PACK_AB R98, R152, R155 ;  /* 0x0000009b9862723e */ /* 0x010fe200000000ff */
[----:B------:R-:W-:Y:S01]  /*12d20*/  LDSM.16.MT88.4 R144, [R172+0xd800] ;  /* 0x00d80000ac90783b */ /* 0x000fe20000004200 */
[----:B------:R-:W-:-:S04]  /*12d30*/  FADD.FTZ R155, R155, R156 ;  /* 0x0000009c9b9b7221 */ /* 0x000fc80000010000 */
[----:B------:R-:W-:Y:S01]  /*12d40*/  FADD.FTZ R152, R152, R155 ;  /* 0x0000009b98987221 */ /* 0x000fe20000010000 */
[----:B------:R-:W-:Y:S08]  /*12d50*/  MUFU.EX2 R157, R157 ;  /* 0x0000009d009d7308 */ /* 0x000ff00000000800 */
[----:B------:R-:W4:Y:S01]  /*12d60*/  MUFU.EX2 R154, R154 ;  /* 0x0000009a009a7308 */ /* 0x000f220000000800 */
[----:B---3--:R-:W-:Y:S01]  /*12d70*/  F2FP.F16.F32.PACK_AB R97, R158, R161 ;  /* 0x000000a19e61723e */ /* 0x008fe200000000ff */
[----:B------:R-:W-:-:S06]  /*12d80*/  FADD.FTZ R158, R161, R158 ;  /* 0x0000009ea19e7221 */ /* 0x000fcc0000010000 */
        /* <DEDUP_REMOVED lines=20> */
[C---:B-----5:R-:W-:Y:S07]  /*12ed0*/  HMMA.16816.F32 R104, R96.reuse, R100, RZ ;  /* 0x000000646068723c */ /* 0x060fee00000018ff */
[----:B------:R-:W-:Y:S01]  /*12ee0*/  MUFU.EX2 R164, R164 ;  /* 0x000000a400a47308 */ /* 0x000fe20000000800 */
[C---:B------:R-:W-:Y:S07]  /*12ef0*/  HMMA.16816.F32 R52, R96.reuse, R56, RZ ;  /* 0x000000386034723c */ /* 0x040fee00000018ff */
[----:B------:R-:W-:Y:S01]  /*12f00*/  MUFU.EX2 R167, R167 ;  /* 0x000000a700a77308 */ /* 0x000fe20000000800 */
[C---:B------:R-:W-:Y:S07]  /*12f10*/  HMMA.16816.F32 R60, R96.reuse, R64, RZ ;  /* 0x00000040603c723c */ /* 0x040fee00000018ff */
[----:B------:R-:W-:Y:S01]  /*12f20*/  MUFU.EX2 R166, R166 ;  /* 0x000000a600a67308 */ /* 0x000fe20000000800 */
[C---:B--2---:R-:W-:Y:S07]  /*12f30*/  HMMA.16816.F32 R68, R96.reuse, R72, RZ ;  /* 0x000000486044723c */ /* 0x044fee00000018ff */
[----:B------:R-:W2:Y:S01]  /*12f40*/  MUFU.EX2 R169, R169 ;  /* 0x000000a900a97308 */ /* 0x000ea20000000800 */
[C---:B-1----:R-:W-:Y:S07]  /*12f50*/  HMMA.16816.F32 R84, R96.reuse, R88, RZ ;  /* 0x000000586054723c */ /* 0x042fee00000018ff */
        /* <DEDUP_REMOVED lines=38> */
[----:B------:R-:W2:Y:S07]  /*131c0*/  LDSM.16.MT88.4 R16, [R188+0x10800] ;  /* 0x01080000bc10783b */ /* 0x000eae0000004200 */
        /* <DEDUP_REMOVED lines=21> */
[C---:B--2---:R-:W-:Y:S08]  /*13320*/  HMMA.16816.F32 R68, R4.reuse, R16, R68 ;  /* 0x000000100444723c */ /* 0x044ff00000001844 */
[C---:B------:R-:W-:Y:S01]  /*13330*/  HMMA.16816.F32 R72, R4.reuse, R18, R72 ;  /* 0x000000120448723c */ /* 0x040fe20000001848 */
[----:B------:R-:W2:Y:S07]  /*13340*/  LDSM.16.MT88.4 R16, [R165+0x1000] ;  /* 0x00100000a510783b */ /* 0x000eae0000004200 */
        /* <DEDUP_REMOVED lines=16> */
[C---:B------:R-:W-:Y:S08]  /*13450*/  HMMA.16816.F32 R120, R4.reuse, R140, R120 ;  /* 0x0000008c0478723c */ /* 0x040ff00000001878 */
[C---:B---3--:R-:W-:Y:S08]  /*13460*/  HMMA.16816.F32 R84, R4.reuse, R8, R84 ;  /* 0x000000080454723c */ /* 0x048ff00000001854 */
[C---:B------:R-:W-:Y:S01]  /*13470*/  HMMA.16816.F32 R88, R4.reuse, R10, R88 ;  /* 0x0000000a0458723c */ /* 0x040fe20000001858 */
[----:B------:R-:W3:Y:S07]  /*13480*/  LDSM.16.MT88.4 R8, [R165+0x1800] ;  /* 0x00180000a508783b */ /* 0x000eee0000004200 */
        /* <DEDUP_REMOVED lines=20> */
[C---:B-1----:R-:W-:Y:S08]  /*135d0*/  HMMA.16816.F32 R92, R4.reuse, R12, R92 ;  /* 0x0000000c045c723c */ /* 0x042ff0000000185c */
[----:B------:R-:W-:Y:S01]  /*135e0*/  HMMA.16816.F32 R96, R4, R14, R96 ;  /* 0x0000000e0460723c */ /* 0x000fe20000001860 */
[----:B-----5:R-:W-:Y:S01]  /*135f0*/  F2FP.F16.F32.PACK_AB R4, R178, R177 ;  /* 0x000000b1b204723e */ /* 0x020fe200000000ff */
[----:B------:R-:W1:Y:S01]  /*13600*/  LDSM.16.MT88.4 R12, [R160+0x3800] ;  /* 0x00380000a00c783b */ /* 0x000e620000004200 */
[----:B------:R-:W-:-:S02]  /*13610*/  F2FP.F16.F32.PACK_AB R5, R180, R179 ;  /* 0x000000b3b405723e */ /* 0x000fc400000000ff */
        /* <DEDUP_REMOVED lines=8> */
[----:B-1----:R-:W-:Y:S01]  /*136a0*/  HMMA.16816.F32 R60, R4, R12, R60 ;  /* 0x0000000c043c723c */ /* 0x002fe2000000183c */
[----:B------:R-:W-:-:S04]  /*136b0*/  FADD.FTZ R13, R135, R148 ;  /* 0x00000094870d7221 */ /* 0x000fc80000010000 */
[----:B------:R-:W-:-:S03]  /*136c0*/  FADD.FTZ R13, R0, R13 ;  /* 0x0000000d000d7221 */ /* 0x000fc60000010000 */
[----:B------:R-:W-:Y:S01]  /*136d0*/  HMMA.16816.F32 R80, R4, R138, R80 ;  /* 0x0000008a0450723c */ /* 0x000fe20000001850 */
[----:B------:R-:W-:Y:S01]  /*136e0*/  FADD.FTZ R0, R166, R13 ;  /* 0x0000000da6007221 */ /* 0x000fe20000010000 */
[----:B------:R-:W1:Y:S03]  /*136f0*/  S2R R139, SR_TID.X ;  /* 0x00000000008b7919 */ /* 0x000e660000002100 */
        /* <DEDUP_REMOVED lines=36> */
[----:B-1----:R-:W-:-:S15]  /*13940*/  @!P4 BRA `(.L_x_3493) ;  /* 0x0000003400b0c947 */ /* 0x002fde0003800000 */
        /* <DEDUP_REMOVED lines=20> */
.L_x_3497:
        /* <DEDUP_REMOVED lines=89> */
.L_x_3494:
[----:B------:R-:W-:Y:S02]  /*14020*/  LEA R213, R213, UR5, 0x1 ;  /* 0x00000005d5d57c11 */ /* 0x000fe4000f8e08ff */
[-C--:B------:R-:W-:Y:S02]  /*14030*/  MOV R199, R197.reuse ;  /* 0x000000c500c77202 */ /* 0x080fe40000000f00 */
[----:B------:R-:W-:Y:S02]  /*14040*/  SHF.L.U32 R7, R6, 0x5, RZ ;  /* 0x0000000506077819 */ /* 0x000fe400000006ff */
[----:B------:R-:W-:Y:S01]  /*14050*/  LOP3.LUT R187, R4, 0x7c00, RZ, 0xc0, !PT ;  /* 0x00007c0004bb7812 */ /* 0x000fe200078ec0ff */
[----:B------:R-:W-:Y:S01]  /*14060*/  @!PT LDS RZ, [RZ] ;  /* 0x00000000fffff984 */ /* 0x000fe20000000800 */
[----:B------:R-:W-:Y:S01]  /*14070*/  @!PT LDS RZ, [RZ] ;  /* 0x00000000fffff984 */ /* 0x000fe20000000800 */
[----:B------:R-:W-:Y:S01]  /*14080*/  @!PT LDS RZ, [RZ] ;  /* 0x00000000fffff984 */ /* 0x000fe20000000800 */
[----:B------:R-:W-:Y:S01]  /*14090*/  LDGSTS.E.BYPASS.LTC128B.128 [R213+0xc000], desc[UR6][R198.64] ;  /* 0x0c000000c6d57fae */ /* 0x000fe2000b981a06 */
[--C-:B------:R-:W-:Y:S02]  /*140a0*/  LOP3.LUT R5, R5, 0x1c0, R2.reuse, 0xf8, !PT ;  /* 0x000001c005057812 */ /* 0x100fe400078ef802 */
[----:B------:R-:W-:Y:S03]  /*140b0*/  SHF.L.U64.HI R6, R6, 0x5, R9 ;  /* 0x0000000506067819 */ /* 0x000fe60000010209 */
[----:B------:R-:W-:Y:S01]  /*140c0*/  LDGSTS.E.BYPASS.LTC128B.128 [R213+0xe000], desc[UR6][R198.64+0x80] ;  /* 0x0e000080c6d57fae */ /* 0x000fe2000b981a06 */
[----:B------:R-:W-:Y:S02]  /*140d0*/  IADD3 R4, P0, PT, R7, R198, RZ ;  /* 0x000000c607047210 */ /* 0x000fe40007f1e0ff */
[----:B------:R-:W-:Y:S03]  /*140e0*/  LOP3.LUT R3, R187, 0x200, R2, 0xf8, !PT ;  /* 0x00000200bb037812 */ /* 0x000fe600078ef802 */
[----:B------:R-:W-:Y:S01]  /*140f0*/  LDGSTS.E.BYPASS.LTC128B.128 [R213+0x10000], desc[UR6][R198.64+0x100] ;  /* 0x10000100c6d57fae */ /* 0x000fe2000b981a06 */
[----:B------:R-:W-:Y:S02]  /*14100*/  LOP3.LUT R2, R5, R184, RZ, 0x3c, !PT ;  /* 0x000000b805027212 */ /* 0x000fe400078e3cff */
[C---:B------:R-:W-:Y:S02]  /*14110*/  IADD3.X R5, PT, PT, R6.reuse, R197, RZ, P0, !PT ;  /* 0x000000c506057210 */ /* 0x040fe400007fe4ff */
[----:B------:R-:W-:Y:S02]  /*14120*/  IADD3 R12, P2, PT, R7, R4, RZ ;  /* 0x00000004070c7210 */ /* 0x000fe40007f5e0ff */
[----:B------:R-:W-:Y:S01]  /*14130*/  LOP3.LUT R2, R3, R2, RZ, 0xfc, !PT ;  /* 0x0000000203027212 */ /* 0x000fe200078efcff */
[----:B------:R-:W-:Y:S01]  /*14140*/  LDGSTS.E.BYPASS.LTC128B.128 [R213+0xc800], desc[UR6][R4.64] ;  /* 0x0c80000004d57fae */ /* 0x000fe2000b981a06 */
[----:B------:R-:W-:Y:S02]  /*14150*/  IADD3.X R13, PT, PT, R6, R5, RZ, P2, !PT ;  /* 0x00000005060d7210 */ /* 0x000fe400017fe4ff */
[----:B------:R-:W-:Y:S03]  /*14160*/  IADD3 R14, P0, PT, R7, R12, RZ ;  /* 0x0000000c070e7210 */ /* 0x000fe60007f1e0ff */
[----:B------:R-:W-:Y:S01]  /*14170*/  LDGSTS.E.BYPASS.LTC128B.128 [R213+0xe800], desc[UR6][R4.64+0x80] ;  /* 0x0e80008004d57fae */ /* 0x000fe2000b981a06 */
[----:B------:R-:W-:Y:S02]  /*14180*/  LEA R194, R2, UR5, 0x1 ;  /* 0x0000000502c27c11 */ /* 0x000fe4000f8e08ff */
[----:B------:R-:W-:Y:S03]  /*14190*/  IADD3.X R15, PT, PT, R6, R13, RZ, P0, !PT ;  /* 0x0000000d060f7210 */ /* 0x000fe600007fe4ff */
[----:B------:R1:W-:Y:S01]  /*141a0*/  LDGSTS.E.BYPASS.LTC128B.128 [R213+0x10800], desc[UR6][R4.64+0x100] ;  /* 0x1080010004d57fae */ /* 0x0003e2000b981a06 */
[----:B------:R-:W-:Y:S02]  /*141b0*/  LOP3.LUT P0, RZ, R139, 0x2, RZ, 0xc0, !PT ;  /* 0x000000028bff7812 */ /* 0x000fe4000780c0ff */
[----:B------:R-:W-:Y:S03]  /*141c0*/  IADD3 R136, PT, PT, R193, UR5, RZ ;  /* 0x00000005c1887c10 */ /* 0x000fe6000fffe0ff */
[----:B------:R-:W-:Y:S01]  /*141d0*/  LDGSTS.E.BYPASS.LTC128B.128 [R213+0xd000], desc[UR6][R12.64] ;  /* 0x0d0000000cd57fae */ /* 0x000fe2000b981a06 */
[----:B------:R-:W-:Y:S02]  /*141e0*/  SEL R189, R185, 0xffffffe0, !P0 ;  /* 0xffffffe0b9bd7807 */ /* 0x000fe40004000000 */
[----:B------:R-:W-:Y:S03]  /*141f0*/  MOV R2, 0x40 ;  /* 0x0000004000027802 */ /* 0x000fe60000000f00 */
[----:B------:R-:W-:Y:S01]  /*14200*/  LDGSTS.E.BYPASS.LTC128B.128 [R213+0xf000], desc[UR6][R12.64+0x80] ;  /* 0x0f0000800cd57fae */ /* 0x000fe2000b981a06 */
[C---:B------:R-:W-:Y:S02]  /*14210*/  IADD3 R192, PT, PT, R189.reuse, R194, RZ ;  /* 0x000000c2bdc07210 */ /* 0x040fe40007ffe0ff */
[----:B------:R-:W-:Y:S03]  /*14220*/  IADD3 R191, PT, PT, R189, R136, RZ ;  /* 0x00000088bdbf7210 */ /* 0x000fe60007ffe0ff */
[----:B------:R-:W-:Y:S01]  /*14230*/  LDGSTS.E.BYPASS.LTC128B.128 [R213+0x11000], desc[UR6][R12.64+0x100] ;  /* 0x110001000cd57fae */ /* 0x000fe2000b981a06 */
[----:B------:R-:W-:Y:S02]  /*14240*/  LOP3.LUT P0, RZ, R139, 0x4, RZ, 0xc0, !PT ;  /* 0x000000048bff7812 */ /* 0x000fe4000780c0ff */
[----:B------:R-:W-:Y:S03]  /*14250*/  ISETP.NE.AND P2, PT, R208, RZ, PT ;  /* 0x000000ffd000720c */ /* 0x000fe60003f45270 */
[----:B------:R-:W-:Y:S01]  /*14260*/  LDGSTS.E.BYPASS.LTC128B.128 [R213+0xd800], desc[UR6][R14.64] ;  /* 0x0d8000000ed57fae */ /* 0x000fe2000b981a06 */
[----:B------:R-:W-:Y:S05]  /*14270*/  SEL R3, R2, 0xffffffc0, !P0 ;  /* 0xffffffc002037807 */ /* 0x000fea0004000000 */
[----:B------:R-:W-:Y:S01]  /*14280*/  LDGSTS.E.BYPASS.LTC128B.128 [R213+0xf800], desc[UR6][R14.64+0x80] ;  /* 0x0f8000800ed57fae */ /* 0x000fe2000b981a06 */
[C---:B------:R-:W-:Y:S02]  /*14290*/  IADD3 R190, PT, PT, R3.reuse, R194, RZ ;  /* 0x000000c203be7210 */ /* 0x040fe40007ffe0ff */
[----:B------:R-:W-:Y:S03]  /*142a0*/  IADD3 R136, PT, PT, R3, R136, RZ ;  /* 0x0000008803887210 */ /* 0x000fe60007ffe0ff */
[----:B------:R2:W-:Y:S01]  /*142b0*/  LDGSTS.E.BYPASS.LTC128B.128 [R213+0x11800], desc[UR6][R14.64+0x100] ;  /* 0x118001000ed57fae */ /* 0x0005e2000b981a06 */
[C---:B------:R-:W-:Y:S02]  /*142c0*/  IADD3 R3, PT, PT, R189.reuse, R190, RZ ;  /* 0x000000bebd037210 */ /* 0x040fe40007ffe0ff */
[----:B------:R-:W-:Y:S03]  /*142d0*/  IADD3 R2, PT, PT, R189, R136, RZ ;  /* 0x00000088bd027210 */ /* 0x000fe60007ffe0ff */
[----:B------:R-:W-:Y:S06]  /*142e0*/  LDSM.16.M88.4 R32, [R194] ;  /* 0x00000000c220783b */ /* 0x000fec0000000200 */
[----:B------:R-:W1:Y:S06]  /*142f0*/  LDSM.16.M88.4 R8, [R193+UR5+0x6000] ;  /* 0x00600005c108783b */ /* 0x000e6c0008000200 */
[----:B------:R-:W2:Y:S06]  /*14300*/  LDSM.16.M88.4 R16, [R193+UR5+0x6800] ;  /* 0x00680005c110783b */ /* 0x000eac0008000200 */
[----:B------:R-:W5:Y:S06]  /*14310*/  LDSM.16.M88.4 R24, [R193+UR5+0x7000] ;  /* 0x00700005c118783b */ /* 0x000f6c0008000200 */
[----:B------:R-:W0:Y:S06]  /*14320*/  LDGDEPBAR ;  /* 0x00000000000079af */ /* 0x000e2c0000000000 */
[----:B------:R-:W3:Y:S06]  /*14330*/  LDSM.16.M88.4 R132, [R193+UR5+0x7800] ;  /* 0x00780005c184783b */ /* 0x000eec0008000200 */
[----:B------:R-:W-:Y:S06]  /*14340*/  LDSM.16.M88.4 R140, [R192] ;  /* 0x00000000c08c783b */ /* 0x000fec0000000200 */
[----:B------:R-:W4:Y:S01]  /*14350*/  LDSM.16.M88.4 R144, [R191+0x6000] ;  /* 0x00600000bf90783b */ /* 0x000f220000000200 */
[C---:B-1----:R-:W-:Y:S05]  /*14360*/  HMMA.16816.F32 R4, R32.reuse, R8, RZ ;  /* 0x000000082004723c */ /* 0x042fea00000018ff */
[----:B------:R-:W1:Y:S06]  /*14370*/  LDSM.16.M88.4 R148, [R191+0x6800] ;  /* 0x00680000bf94783b */ /* 0x000e6c0000000200 */
[----:B------:R-:W1:Y:S01]  /*14380*/  LDSM.16.M88.4 R152, [R191+0x7000] ;  /* 0x00700000bf98783b */ /* 0x000e620000000200 */
[C---:B------:R-:W-:Y:S05]  /*14390*/  HMMA.16816.F32 R8, R32.reuse, R10, RZ ;  /* 0x0000000a2008723c */ /* 0x040fea00000018ff */
[----:B------:R-:W1:Y:S03]  /*143a0*/  LDSM.16.M88.4 R156, [R191+0x7800] ;  /* 0x00780000bf9c783b */ /* 0x000e660000000200 */
[C---:B--2---:R-:W-:Y:S03]  /*143b0*/  HMMA.16816.F32 R12, R32.reuse, R16, RZ ;  /* 0x00000010200c723c */ /* 0x044fe600000018ff */
[----:B------:R-:W-:Y:S05]  /*143c0*/  LDSM.16.M88.4 R160, [R190] ;  /* 0x00000000bea0783b */ /* 0x000fea0000000200 */
[C---:B------:R-:W-:Y:S01]  /*143d0*/  HMMA.16816.F32 R16, R32.reuse, R18, RZ ;  /* 0x000000122010723c */ /* 0x040fe200000018ff */
[----:B------:R-:W2:Y:S06]  /*143e0*/  LDSM.16.M88.4 R164, [R136+0x6000] ;  /* 0x0060000088a4783b */ /* 0x000eac0000000200 */
[----:B------:R-:W-:Y:S01]  /*143f0*/  LDSM.16.M88.4 R168, [R136+0x7800] ;  /* 0x0078000088a8783b */ /* 0x000fe20000000200 */
[C---:B-----5:R-:W-:Y:S05]  /*14400*/  HMMA.16816.F32 R20, R32.reuse, R24, RZ ;  /* 0x000000182014723c */ /* 0x060fea00000018ff */
[----:B------:R-:W-:Y:S03]  /*14410*/  LDSM.16.M88.4 R172, [R3] ;  /* 0x0000000003ac783b */ /* 0x000fe60000000200 */
[C---:B------:R-:W-:Y:S03]  /*14420*/  HMMA.16816.F32 R24, R32.reuse, R26, RZ ;  /* 0x0000001a2018723c */ /* 0x040fe600000018ff */
[----:B------:R-:W-:Y:S05]  /*14430*/  LDSM.16.M88.4 R176, [R2+0x6000] ;  /* 0x0060000002b0783b */ /* 0x000fea0000000200 */
[C---:B---3--:R-:W-:Y:S01]  /*14440*/  HMMA.16816.F32 R28, R32.reuse, R132, RZ ;  /* 0x00000084201c723c */ /* 0x048fe200000018ff */
[----:B------:R-:W-:Y:S07]  /*14450*/  LDSM.16.M88.4 R180, [R191+0x8000] ;  /* 0x00800000bfb4783b */ /* 0x000fee0000000200 */
[----:B------:R-:W-:Y:S01]  /*14460*/  HMMA.16816.F32 R32, R32, R134, RZ ;  /* 0x000000862020723c */ /* 0x000fe200000018ff */
[----:B------:R-:W3:Y:S07]  /*14470*/  LDSM.16.M88.4 R132, [R136+0x6800] ;  /* 0x006800008884783b */ /* 0x000eee0000000200 */
[C---:B----4-:R-:W-:Y:S08]  /*14480*/  HMMA.16816.F32 R4, R140.reuse, R144, R4 ;  /* 0x000000908c04723c */ /* 0x050ff00000001804 */
        /* <DEDUP_REMOVED lines=10> */
[----:B------:R-:W1:Y:S06]  /*14530*/  LDSM.16.M88.4 R140, [R2+0x6800] ;  /* 0x00680000028c783b */ /* 0x000e6c0000000200 */
[----:B------:R-:W-:Y:S01]  /*14540*/  LDSM.16.M88.4 R156, [R194+0x2000] ;  /* 0x00200000c29c783b */ /* 0x000fe20000000200 */
[C---:B--2---:R-:W-:Y:S08]  /*14550*/  HMMA.16816.F32 R4, R160.reuse, R164, R4 ;  /* 0x000000a4a004723c */ /* 0x044ff00000001804 */
[C---:B------:R-:W-:Y:S01]  /*14560*/  HMMA.16816.F32 R8, R160.reuse, R166, R8 ;  /* 0x000000a6a008723c */ /* 0x040fe20000001808 */
[----:B------:R-:W2:Y:S07]  /*14570*/  LDSM.16.M88.4 R164, [R193+UR5+0x8000] ;  /* 0x00800005c1a4783b */ /* 0x000eae0008000200 */
[C---:B---3--:R-:W-:Y:S08]  /*14580*/  HMMA.16816.F32 R12, R160.reuse, R132, R12 ;  /* 0x00000084a00c723c */ /* 0x048ff0000000180c */
[C---:B------:R-:W-:Y:S01]  /*14590*/  HMMA.16816.F32 R16, R160.reuse, R134, R16 ;  /* 0x00000086a010723c */ /* 0x040fe20000001810 */
[----:B------:R-:W3:Y:S07]  /*145a0*/  LDSM.16.M88.4 R132, [R193+UR5+0x8800] ;  /* 0x00880005c184783b */ /* 0x000eee0008000200 */
[C---:B----4-:R-:W-:Y:S08]  /*145b0*/  HMMA.16816.F32 R20, R160.reuse, R144, R20 ;  /* 0x00000090a014723c */ /* 0x050ff00000001814 */
[C---:B------:R-:W-:Y:S01]  /*145c0*/  HMMA.16816.F32 R24, R160.reuse, R146, R24 ;  /* 0x00000092a018723c */ /* 0x040fe20000001818 */
[----:B------:R-:W4:Y:S07]  /*145d0*/  LDSM.16.M88.4 R144, [R193+UR5+0x9000] ;  /* 0x00900005c190783b */ /* 0x000f2e0008000200 */
[C---:B------:R-:W-:Y:S08]  /*145e0*/  HMMA.16816.F32 R28, R160.reuse, R168, R28 ;  /* 0x000000a8a01c723c */ /* 0x040ff0000000181c */
[----:B------:R-:W-:Y:S01]  /*145f0*/  HMMA.16816.F32 R32, R160, R170, R32 ;  /* 0x000000aaa020723c */ /* 0x000fe20000001820 */
[----:B------:R-:W5:Y:S06]  /*14600*/  LDSM.16.M88.4 R160, [R193+UR5+0x9800] ;  /* 0x00980005c1a0783b */ /* 0x000f6c0008000200 */
[----:B------:R-:W5:Y:S01]  /*14610*/  LDSM.16.M88.4 R168, [R192+0x2000] ;  /* 0x00200000c0a8783b */ /* 0x000f620000000200 */
        /* <DEDUP_REMOVED lines=11> */
[----:B------:R-:W1:Y:S06]  /*146d0*/  LDSM.16.M88.4 R152, [R191+0x9800] ;  /* 0x00980000bf98783b */ /* 0x000e6c0000000200 */
[----:B------:R-:W1:Y:S01]  /*146e0*/  LDSM.16.M88.4 R172, [R190+0x2000] ;  /* 0x00200000beac783b */ /* 0x000e620000000200 */
        /* <DEDUP_REMOVED lines=8> */
[----:B------:R-:W3:Y:S07]  /*14770*/  LDSM.16.M88.4 R144, [R136+0x9000] ;  /* 0x009000008890783b */ /* 0x000eee0000000200 */
[C---:B-----5:R-:W-:Y:S08]  /*14780*/  HMMA.16816.F32 R28, R156.reuse, R160, R28 ;  /* 0x000000a09c1c723c */ /* 0x060ff0000000181c */
[----:B------:R-:W-:Y:S01]  /*14790*/  HMMA.16816.F32 R32, R156, R162, R32 ;  /* 0x000000a29c20723c */ /* 0x000fe20000001820 */
[----:B------:R-:W4:Y:S06]  /*147a0*/  LDSM.16.M88.4 R156, [R136+0x9800] ;  /* 0x00980000889c783b */ /* 0x000f2c0000000200 */
        /* <DEDUP_REMOVED lines=13> */
[----:B------:R-:W-:Y:S01]  /*14880*/  LDSM.16.M88.4 R168, [R194+0x4000] ;  /* 0x00400000c2a8783b */ /* 0x000fe20000000200 */
        /* <DEDUP_REMOVED lines=11> */
[----:B------:R-:W4:Y:S06]  /*14940*/  LDSM.16.M88.4 R156, [R193+UR5+0xb800] ;  /* 0x00b80005c19c783b */ /* 0x000f2c0008000200 */
[----:B------:R-:W-:Y:S01]  /*14950*/  LDSM.16.M88.4 R172, [R191+0xa000] ;  /* 0x00a00000bfac783b */ /* 0x000fe20000000200 */
        /* <DEDUP_REMOVED lines=24> */
[----:B------:R-:W4:Y:S06]  /*14ae0*/  LDSM.16.M88.4 R156, [R136+0xb800] ;  /* 0x00b80000889c783b */ /* 0x000f2c0000000200 */
[----:B------:R-:W4:Y:S01]  /*14af0*/  LDSM.16.M88.4 R168, [R3+0x4000] ;  /* 0x0040000003a8783b */ /* 0x000f220000000200 */
        /* <DEDUP_REMOVED lines=170> */
.L_x_3496:
        /* <DEDUP_REMOVED lines=25> */
.L_x_3495:
[----:B------:R-:W-:Y:S01]  /*15730*/  FMNMX3.FTZ R3, R137, R148, R164, !PT ;  /* 0x0000009489037276 */ /* 0x000fe200078100a4 */
        /* <DEDUP_REMOVED lines=50> */
[----:B------:R-:W-:Y:S01]  /*15a60*/  LDSM.16.MT88.4 R164, [R188+0x11800] ;  /* 0x01180000bca4783b */ /* 0x000fe20000004200 */
[--C-:B------:R-:W-:Y:S01]  /*15a70*/  FFMA.FTZ R176, R160, UR4, -R147.reuse ;  /* 0x00000004a0b07c23 */ /* 0x100fe20008010893 */
[--C-:B------:R-:W-:Y:S01]  /*15a80*/  FFMA.FTZ R179, R162, UR4, -R147.reuse ;  /* 0x00000004a2b37c23 */ /* 0x100fe20008010893 */
[--C-:B------:R-:W-:Y:S01]  /*15a90*/  FFMA.FTZ R178, R159, UR4, -R148.reuse ;  /* 0x000000049fb27c23 */ /* 0x100fe20008010894 */
[--C-:B------:R-:W-:Y:S01]  /*15aa0*/  FFMA.FTZ R181, R157, UR4, -R148.reuse ;  /* 0x000000049db57c23 */ /* 0x100fe20008010894 */
[--C-:B------:R-:W-:Y:S01]  /*15ab0*/  FFMA.FTZ R180, R142, UR4, -R147.reuse ;  /* 0x000000048eb47c23 */ /* 0x100fe20008010893 */
[--C-:B------:R-:W-:Y:S03]  /*15ac0*/  FFMA.FTZ R183, R140, UR4, -R147.reuse ;  /* 0x000000048cb77c23 */ /* 0x100fe60008010893 */
[----:B------:R-:W2:Y:S01]  /*15ad0*/  MUFU.EX2 R0, R6 ;  /* 0x0000000600007308 */ /* 0x000ea20000000800 */
[----:B------:R-:W-:Y:S01]  /*15ae0*/  LDSM.16.MT88.4 R160, [R189+0x3800] ;  /* 0x00380000bda0783b */ /* 0x000fe20000004200 */
        /* <DEDUP_REMOVED lines=70> */
[----:B------:R1:W-:Y:S01]  /*15f50*/  MUFU.EX2 R221, R147 ;  /* 0x0000009300dd7308 */ /* 0x0003e20000000800 */
        /* <DEDUP_REMOVED lines=16> */
[----:B-1----:R-:W-:Y:S01]  /*16060*/  LDSM.16.MT88.4 R144, [R189+0x1800] ;  /* 0x00180000bd90783b */ /* 0x002fe20000004200 */
[----:B------:R-:W-:Y:S03]  /*16070*/  MUFU.EX2 R176, R176 ;  /* 0x000000b000b07308 */ /* 0x000fe60000000800 */
[C---:B------:R-:W-:Y:S01]  /*16080*/  FMUL.FTZ R12, R2.reuse, R120 ;  /* 0x00000078020c7220 */ /* 0x040fe20000410000 */
[----:B------:R-:W-:Y:S01]  /*16090*/  FMUL.FTZ R13, R2, R121 ;  /* 0x00000079020d7220 */ /* 0x000fe20000410000 */
[C---:B------:R-:W-:Y:S01]  /*160a0*/  FMUL.FTZ R63, R0.reuse, R63 ;  /* 0x0000003f003f7220 */ /* 0x040fe20000410000 */
[C---:B------:R-:W-:Y:S04]  /*160b0*/  HMMA.16816.F32 R8, R128.reuse, R14, R8 ;  /* 0x0000000e8008723c */ /* 0x040fe80000001808 */
[----:B------:R-:W1:Y:S01]  /*160c0*/  MUFU.EX2 R179, R179 ;  /* 0x000000b300b37308 */ /* 0x000e620000000800 */
[C---:B------:R-:W-:Y:S01]  /*160d0*/  FMUL.FTZ R14, R0.reuse, R122 ;  /* 0x0000007a000e7220 */ /* 0x040fe20000410000 */
[----:B------:R-:W-:Y:S01]  /*160e0*/  FMUL.FTZ R15, R0, R123 ;  /* 0x0000007b000f7220 */ /* 0x000fe20000410000 */
[C---:B------:R-:W-:Y:S01]  /*160f0*/  FMUL.FTZ R64, R2.reuse, R64 ;  /* 0x0000004002407220 */ /* 0x040fe20000410000 */
[----:B------:R-:W2:Y:S01]  /*16100*/  LDSM.16.MT88.4 R120, [R189] ;  /* 0x00000000bd78783b */ /* 0x000ea20000004200 */
        /* <DEDUP_REMOVED lines=12> */
[----:B------:R-:W3:Y:S01]  /*161d0*/  MUFU.EX2 R181, R181 ;  /* 0x000000b500b57308 */ /* 0x000ee20000000800 */
[C---:B------:R-:W-:Y:S01]  /*161e0*/  FMUL.FTZ R22, R0.reuse, R114 ;  /* 0x0000007200167220 */ /* 0x040fe20000410000 */
[----:B------:R-:W-:Y:S01]  /*161f0*/  FMUL.FTZ R23, R0, R115 ;  /* 0x0000007300177220 */ /* 0x000fe20000410000 */
[C---:B------:R-:W-:Y:S01]  /*16200*/  FMUL.FTZ R72, R2.reuse, R72 ;  /* 0x0000004802487220 */ /* 0x040fe20000410000 */
[----:B------:R-:W4:Y:S01]  /*16210*/  LDSM.16.MT88.4 R112, [R188+0xe000] ;  /* 0x00e00000bc70783b */ /* 0x000f220000004200 */
        /* <DEDUP_REMOVED lines=12> */
[----:B------:R-:W5:Y:S01]  /*162e0*/  MUFU.EX2 R183, R183 ;  /* 0x000000b700b77308 */ /* 0x000f620000000800 */
        /* <DEDUP_REMOVED lines=8> */
[C---:B--2---:R-:W-:Y:S01]  /*16370*/  HMMA.16816.F32 R28, R128.reuse, R120, R28 ;  /* 0x00000078801c723c */ /* 0x044fe2000000181c */
[----:B------:R-:W-:Y:S02]  /*16380*/  MUFU.EX2 R182, R182 ;  /* 0x000000b600b67308 */ /* 0x000fe40000000800 */
[----:B------:R-:W-:Y:S01]  /*16390*/  FMUL.FTZ R85, R2, R85 ;  /* 0x0000005502557220 */ /* 0x000fe20000410000 */
[C---:B------:R-:W-:Y:S01]  /*163a0*/  FMUL.FTZ R86, R0.reuse, R86 ;  /* 0x0000005600567220 */ /* 0x040fe20000410000 */
[----:B------:R-:W-:Y:S01]  /*163b0*/  FMUL.FTZ R87, R0, R87 ;  /* 0x0000005700577220 */ /* 0x000fe20000410000 */
[C---:B------:R-:W-:Y:S01]  /*163c0*/  FMUL.FTZ R88, R2.reuse, R88 ;  /* 0x0000005802587220 */ /* 0x040fe20000410000 */
[----:B------:R-:W-:Y:S01]  /*163d0*/  FMUL.FTZ R89, R2, R89 ;  /* 0x0000005902597220 */ /* 0x000fe20000410000 */
[C---:B------:R-:W-:Y:S01]  /*163e0*/  HMMA.16816.F32 R32, R128.reuse, R122, R32 ;  /* 0x0000007a8020723c */ /* 0x040fe20000001820 */
[----:B------:R-:W-:Y:S02]  /*163f0*/  LDSM.16.MT88.4 R120, [R189+0x800] ;  /* 0x00080000bd78783b */ /* 0x000fe40000004200 */
[----:B------:R-:W2:Y:S01]  /*16400*/  MUFU.EX2 R191, R191 ;  /* 0x000000bf00bf7308 */ /* 0x000ea20000000800 */
[C---:B------:R-:W-:Y:S01]  /*16410*/  FMUL.FTZ R90, R0.reuse, R90 ;  /* 0x0000005a005a7220 */ /* 0x040fe20000410000 */
[----:B------:R-:W-:Y:S01]  /*16420*/  FMUL.FTZ R91, R0, R91 ;  /* 0x0000005b005b7220 */ /* 0x000fe20000410000 */
[C---:B------:R-:W-:Y:S01]  /*16430*/  FMUL.FTZ R92, R2.reuse, R92 ;  /* 0x0000005c025c7220 */ /* 0x040fe20000410000 */
[----:B------:R-:W-:Y:S01]  /*16440*/  FMUL.FTZ R93, R2, R93 ;  /* 0x0000005d025d7220 */ /* 0x000fe20000410000 */
[C---:B------:R-:W-:Y:S01]  /*16450*/  FMUL.FTZ R94, R0.reuse, R94 ;  /* 0x0000005e005e7220 */ /* 0x040fe20000410000 */
[C---:B----4-:R-:W-:Y:S04]  /*16460*/  HMMA.16816.F32 R36, R128.reuse, R112, R36 ;  /* 0x000000708024723c */ /* 0x050fe80000001824 */
[----:B------:R-:W-:Y:S01]  /*16470*/  MUFU.EX2 R190, R190 ;  /* 0x000000be00be7308 */ /* 0x000fe20000000800 */
[----:B------:R-:W-:Y:S01]  /*16480*/  FMUL.FTZ R95, R0, R95 ;  /* 0x0000005f005f7220 */ /* 0x000fe20000410000 */
[C---:B------:R-:W-:Y:S01]  /*16490*/  FMUL.FTZ R96, R2.reuse, R96 ;  /* 0x0000006002607220 */ /* 0x040fe20000410000 */
[----:B------:R-:W-:Y:S01]  /*164a0*/  FMUL.FTZ R97, R2, R97 ;  /* 0x0000006102617220 */ /* 0x000fe20000410000 */
[C---:B------:R-:W-:Y:S01]  /*164b0*/  FMUL.FTZ R98, R0.reuse, R98 ;  /* 0x0000006200627220 */ /* 0x040fe20000410000 */
[----:B------:R-:W-:Y:S01]  /*164c0*/  FMUL.FTZ R99, R0, R99 ;  /* 0x0000006300637220 */ /* 0x000fe20000410000 */
[C---:B------:R-:W-:Y:S01]  /*164d0*/  HMMA.16816.F32 R40, R128.reuse, R114, R40 ;  /* 0x000000728028723c */ /* 0x040fe20000001828 */
[----:B------:R-:W-:Y:S03]  /*164e0*/  LDSM.16.MT88.4 R112, [R188+0xc800] ;  /* 0x00c80000bc70783b */ /* 0x000fe60000004200 */
[----:B------:R-:W4:Y:S01]  /*164f0*/  MUFU.EX2 R193, R193 ;  /* 0x000000c100c17308 */ /* 0x000f220000000800 */
[----:B------:R-:W-:Y:S01]  /*16500*/  FFMA.FTZ R177, R2, R211, R177 ;  /* 0x000000d302b17223 */ /* 0x000fe200000100b1 */
[----:B------:R-:W-:Y:S01]  /*16510*/  ISETP.GT.AND P2, PT, R208, RZ, PT ;  /* 0x000000ffd000720c */ /* 0x000fe20003f44270 */
[----:B------:R-:W-:Y:S01]  /*16520*/  FFMA.FTZ R175, R0, R209, R175 ;  /* 0x000000d100af7223 */ /* 0x000fe200000100af */
[----:B------:R-:W-:Y:S01]  /*16530*/  IADD3 R208, PT, PT, R208, -0x1, RZ ;  /* 0xffffffffd0d07810 */ /* 0x000fe20007ffe0ff */
[----:B------:R-:W-:Y:S01]  /*16540*/  FADD.FTZ R177, R174, R177 ;  /* 0x000000b1aeb17221 */ /* 0x000fe20000010000 */
[----:B------:R-:W-:Y:S01]  /*16550*/  MOV R0, R3 ;  /* 0x0000000300007202 */ /* 0x000fe20000000f00 */
[----:B------:R-:W-:Y:S03]  /*16560*/  FADD.FTZ R175, R173, R175 ;  /* 0x000000afadaf7221 */ /* 0x000fe60000010000 */
[----:B------:R-:W-:Y:S01]  /*16570*/  MUFU.EX2 R192, R192 ;  /* 0x000000c000c07308 */ /* 0x000fe20000000800 */
[C---:B-1----:R-:W-:Y:S03]  /*16580*/  HMMA.16816.F32 R44, R128.reuse, R104, R44 ;  /* 0x00000068802c723c */ /* 0x042fe6000000182c */
[----:B------:R-:W-:Y:S01]  /*16590*/  FADD.FTZ R172, R172, R177 ;  /* 0x000000b1acac7221 */ /* 0x000fe20000010000 */
[----:B------:R-:W-:Y:S05]  /*165a0*/  FADD.FTZ R170, R170, R175 ;  /* 0x000000afaaaa7221 */ /* 0x000fea0000010000 */
[----:B------:R-:W1:Y:S01]  /*165b0*/  MUFU.EX2 R199, R199 ;  /* 0x000000c700c77308 */ /* 0x000e620000000800 */
[C---:B------:R-:W-:Y:S01]  /*165c0*/  HMMA.16816.F32 R48, R128.reuse, R106, R48 ;  /* 0x0000006a8030723c */ /* 0x040fe20000001830 */
[----:B------:R-:W3:Y:S02]  /*165d0*/  LDSM.16.MT88.4 R104, [R188+0x10000] ;  /* 0x01000000bc68783b */ /* 0x000ee40000004200 */
[----:B------:R-:W-:Y:S01]  /*165e0*/  FADD.FTZ R171, R171, R172 ;  /* 0x000000acabab7221 */ /* 0x000fe20000010000 */
[----:B------:R-:W-:Y:S05]  /*165f0*/  FADD.FTZ R169, R169, R170 ;  /* 0x000000aaa9a97221 */ /* 0x000fea0000010000 */
        /* <DEDUP_REMOVED lines=161> */
.L_x_3493:
        /* <DEDUP_REMOVED lines=279> */
.L_x_3499:
[----:B------:R-:W-:Y:S05]  /*18180*/  BSYNC.RECONVERGENT B0 ;  /* 0x0000000000007941 */ /* 0x000fea0003800200 */
.L_x_3498:
        /* <DEDUP_REMOVED lines=32> */
.L_x_3501:
[----:B------:R-:W-:Y:S05]  /*18390*/  BSYNC.RECONVERGENT B0 ;  /* 0x0000000000007941 */ /* 0x000fea0003800200 */
.L_x_3500:
        /* <DEDUP_REMOVED lines=19> */
.L_x_3503:
[----:B------:R-:W-:Y:S05]  /*184d0*/  BSYNC.RECONVERGENT B0 ;  /* 0x0000000000007941 */ /* 0x000fea0003800200 */
.L_x_3502:
        /* <DEDUP_REMOVED lines=19> */
.L_x_3505:
[----:B------:R-:W-:Y:S05]  /*18610*/  BSYNC.RECONVERGENT B0 ;  /* 0x0000000000007941 */ /* 0x000fea0003800200 */
.L_x_3504:
        /* <DEDUP_REMOVED lines=16> */
.L_x_3506:
        /* <DEDUP_REMOVED lines=14> */
.L_x_6910:


//--------------------- .text._ZN5flash24flash_fwd_splitkv_kernelI23Flash_fwd_kernel_traitsILi192ELi64ELi64ELi4ELb0ELb0EN7cutlass6half_tE19Flash_kernel_traitsILi192ELi64ELi64ELi4ES3_EELb0ELb0ELb1ELb0ELb0ELb0ELb0ELb1EEEvNS_16Flash_fwd_paramsE --------------------------
	.section	.text._ZN5flash24flash_fwd_splitkv_kernelI23Flash_fwd_kernel_traitsILi192ELi64ELi64ELi4ELb0ELb0EN7cutlass6half_tE19Flash_kernel_traitsILi192ELi64ELi64ELi4ES3_EELb0ELb0ELb1ELb0ELb0ELb0ELb0ELb1EEEvNS_16Flash_fwd_paramsE,"ax",@progbits
	.align	128
        .global         _ZN5flash24flash_fwd_splitkv_kernelI23Flash_fwd_kernel_traitsILi192ELi64ELi64ELi4ELb0ELb0EN7cutlass6half_tE19Flash_kernel_traitsILi192ELi64ELi64ELi4ES3_EELb0ELb0ELb1ELb0ELb0ELb0ELb0ELb1EEEvNS_16Flash_fwd_paramsE
        .type           _ZN5flash24flash_fwd_splitkv_kernelI23Flash_fwd_kernel_traitsILi192ELi64ELi64ELi4ELb0ELb0EN7cutlass6half_tE19Flash_kernel_traitsILi192ELi64ELi64ELi4ES3_EELb0ELb0ELb1ELb0ELb0ELb0ELb0ELb1EEEvNS_16Flash_fwd_paramsE,@function
        .size           _ZN5flash24flash_fwd_splitkv_kernelI23Flash_fwd_kernel_traitsILi192ELi64ELi64ELi4ELb0ELb0EN7cutlass6half_tE19Flash_kernel_traitsILi192ELi64ELi64ELi4ES3_EELb0ELb0ELb1ELb0ELb0ELb0ELb0ELb1EEEvNS_16Flash_fwd_paramsE,(.L_x_6911 - _ZN5flash24flash_fwd_splitkv_kernelI23Flash_fwd_kernel_traitsILi192ELi64ELi64ELi4ELb0ELb0EN7cutlass6half_tE19Flash_kernel_traitsILi192ELi64ELi64ELi4ES3_EELb0ELb0ELb1ELb0ELb0ELb0ELb0ELb1EEEvNS_16Flash_fwd_paramsE)
        .other          _ZN5flash24flash_fwd_splitkv_kernelI23Flash_fwd_kernel_traitsILi192ELi64ELi64ELi4ELb0ELb0EN7cutlass6half_tE19Flash_kernel_traitsILi192ELi64ELi64ELi4ES3_EELb0ELb0ELb1ELb0ELb0ELb0ELb0ELb1EEEvNS_16Flash_fwd_paramsE,@"STO_CUDA_ENTRY STV_DEFAULT"
_ZN5flash24flash_fwd_splitkv_kernelI23Flash_fwd_kernel_traitsILi192ELi64ELi64ELi4ELb0ELb0EN7cutlass6half_tE19Flash_kernel_traitsILi192ELi64ELi64ELi4ES3_EELb0ELb0ELb1ELb0ELb0ELb0ELb0ELb1EEEvNS_16Flash_fwd_paramsE:
.text._ZN5flash24flash_fwd_splitkv_kernelI23Flash_fwd_kernel_traitsILi192ELi64ELi64ELi4ELb0ELb0EN7cutlass6half_tE19Flash_kernel_traitsILi192ELi64ELi64ELi4ES3_EELb0ELb0ELb1ELb0ELb0ELb0ELb0ELb1EEEvNS_16Flash_fwd_paramsE:
[----:B------:R-:W-:Y:S08]  /*0000*/  LDC R1, c[0x0][0x37c] ;  /* 0x0000df00ff017b82 */ /* 0x000ff00000000800 */
[----:B------:R-:W1:Y:S01]  /*0010*/  S2UR UR23, SR_CTAID.Y ;  /* 0x00000000001779c3 */ /* 0x000e620000002600 */
[----:B------:R-:W2:Y:S01]  /*0020*/  LDCU.64 UR10, c[0x0][0x460] ;  /* 0x00008c00ff0a77ac */ /* 0x000ea20008000a00 */
[----:B------:R-:W-:Y:S01]  /*0030*/  IMAD.MOV.U32 R5, RZ, RZ, -0x1 ;  /* 0xffffffffff057424 */ /* 0x000fe200078e00ff */
[----:B------:R-:W1:Y:S01]  /*0040*/  LDCU.64 UR12, c[0x0][0x460] ;  /* 0x00008c00ff0c77ac */ /* 0x000e620008000a00 */
[----:B------:R-:W3:Y:S01]  /*0050*/  LDCU.64 UR8, c[0x0][0x478] ;  /* 0x00008f00ff0877ac */ /* 0x000ee20008000a00 */
[----:B------:R-:W4:Y:S01]  /*0060*/  LDCU.U8 UR14, c[0x0][0x532] ;  /* 0x0000a640ff0e77ac */ /* 0x000f220008000000 */
[----:B------:R-:W4:Y:S01]  /*0070*/  LDCU.64 UR4, c[0x0][0x468] ;  /* 0x00008d00ff0477ac */ /* 0x000f220008000a00 */
[----:B--2---:R-:W-:Y:S01]  /*0080*/  ISETP.NE.U32.AND P0, PT, RZ, UR10, PT ;  /* 0x0000000aff007c0c */ /* 0x004fe2000bf05070 */
[----:B------:R-:W-:Y:S01]  /*0090*/  UISETP.NE.U32.AND UP3, UPT, UR10, URZ, UPT ;  /* 0x000000ff0a00728c */ /* 0x000fe2000bf65070 */
[----:B------:R-:W2:Y:S02]  /*00a0*/  LDCU.64 UR6, c[0x0][0x358] ;  /* 0x00006b00ff0677ac */ /* 0x000ea40008000a00 */
[----:B------:R-:W-:Y:S01]  /*00b0*/  ISETP.NE.AND.EX P0, PT, RZ, UR11, PT, P0 ;  /* 0x0000000bff007c0c */ /* 0x000fe2000bf05300 */
[----:B-1----:R-:W-:-:S02]  /*00c0*/  UIMAD.WIDE.U32 UR12, UR23, 0x4, UR12 ;  /* 0x00000004170c78a5 */ /* 0x002fc4000f8e000c */
[----:B------:R-:W-:Y:S02]  /*00d0*/  UISETP.NE.AND.EX UP3, UPT, UR11, URZ, UPT, UP3 ;  /* 0x000000ff0b00728c */ /* 0x000fe4000bf65330 */
[----:B---3--:R-:W-:Y:S02]  /*00e0*/  UISETP.NE.U32.AND UP2, UPT, UR8, URZ, UPT ;  /* 0x000000ff0800728c */ /* 0x008fe4000bf45070 */
[----:B------:R-:W-:Y:S01]  /*00f0*/  IMAD.U32 R2, RZ, RZ, UR12 ;  /* 0x0000000cff027e24 */ /* 0x000fe2000f8e00ff */
[----:B----4-:R-:W-:Y:S01]  /*0100*/  UISETP.NE.AND UP4, UPT, UR14, URZ, UPT ;  /* 0x000000ff0e00728c */ /* 0x010fe2000bf85270 */
[----:B------:R-:W-:Y:S01]  /*0110*/  PLOP3.LUT P2, PT, PT, PT, UP3, 0x80, 0x8 ;  /* 0x000000000008781c */ /* 0x000fe20003f4f038 */
[----:B------:R-:W-:Y:S01]  /*0120*/  IMAD.U32 R3, RZ, RZ, UR13 ;  /* 0x0000000dff037e24 */ /* 0x000fe2000f8e00ff */
[----:B------:R-:W-:Y:S02]  /*0130*/  UISETP.NE.AND.EX UP2, UPT, UR9, URZ, UPT, UP2 ;  /* 0x000000ff0900728c */ /* 0x000fe4000bf45320 */
[----:B------:R-:W-:Y:S01]  /*0140*/  UISETP.EQ.U32.AND UP5, UPT, UR4, URZ, UPT ;  /* 0x000000ff0400728c */ /* 0x000fe2000bfa2070 */
[----:B------:R-:W1:Y:S01]  /*0150*/  LDCU.64 UR12, c[0x0][0x470] ;  /* 0x00008e00ff0c77ac */ /* 0x000e620008000a00 */
[----:B--2---:R-:W2:Y:S01]  /*0160*/  @P0 LDG.E R5, desc[UR6][R2.64] ;  /* 0x0000000602050981 */ /* 0x004ea2000c1e1900 */
[----:B------:R-:W-:-:S02]  /*0170*/  USHF.L.U32 UR11, UR23, 0x2, URZ ;  /* 0x00000002170b7899 */ /* 0x000fc400080006ff */
[----:B------:R-:W-:-:S04]  /*0180*/  UISETP.EQ.OR.EX UP5, UPT, UR5, URZ, !UP4, UP5 ;  /* 0x000000ff0500728c */ /* 0x000fc8000e7a2750 */
[----:B------:R-:W3:Y:S01]  /*0190*/  @P2 LDG.E R4, desc[UR6][R2.64+0x4] ;  /* 0x0000040602042981 */ /* 0x000ee2000c1e1900 */
[----:B------:R-:W-:Y:S01]  /*01a0*/  USHF.R.U32.HI UR10, URZ, 0x1e, UR23 ;  /* 0x0000001eff0a7899 */ /* 0x000fe20008011617 */
[----:B------:R-:W-:Y:S01]  /*01b0*/  PLOP3.LUT P0, PT, PT, PT, UP2, 0x80, 0x8 ;  /* 0x000000000008781c */ /* 0x000fe20003f0f028 */
[----:B------:R-:W-:Y:S01]  /*01c0*/  UIADD3 UR14, UP1, UPT, UR11, UR4, URZ ;  /* 0x000000040b0e7290 */ /* 0x000fe2000ff3e0ff */
[----:B------:R-:W-:Y:S01]  /*01d0*/  PLOP3.LUT P1, PT, PT, PT, UP5, 0x80, 0x8 ;  /* 0x000000000008781c */ /* 0x000fe20003f2f058 */
[----:B------:R-:W-:Y:S02]  /*01e0*/  @UP2 UIADD3 UR16, UP0, UPT, UR11, UR8, URZ ;  /* 0x000000080b102290 */ /* 0x000fe4000ff1e0ff */
[----:B------:R-:W-:Y:S02]  /*01f0*/  UIADD3.X UR8, UPT, UPT, UR10, UR5, URZ, UP1, !UPT ;  /* 0x000000050a087290 */ /* 0x000fe40008ffe4ff */
[----:B------:R-:W-:Y:S01]  /*0200*/  IMAD.U32 R6, RZ, RZ, UR14 ;  /* 0x0000000eff067e24 */ /* 0x000fe2000f8e00ff */
[----:B------:R-:W-:Y:S01]  /*0210*/  @UP2 UIADD3.X UR17, UPT, UPT, UR10, UR9, URZ, UP0, !UPT ;  /* 0x000000090a112290 */ /* 0x000fe200087fe4ff */
[----:B-1----:R-:W-:Y:S01]  /*0220*/  ISETP.NE.U32.AND P3, PT, RZ, UR12, PT ;  /* 0x0000000cff007c0c */ /* 0x002fe2000bf65070 */
[----:B------:R-:W-:Y:S01]  /*0230*/  UIADD3 UR12, UP0, UPT, UR11, UR12, URZ ;  /* 0x0000000c0b0c7290 */ /* 0x000fe2000ff1e0ff */
[----:B------:R-:W-:-:S02]  /*0240*/  IMAD.U32 R7, RZ, RZ, UR8 ;  /* 0x00000008ff077e24 */ /* 0x000fc4000f8e00ff */
[----:B------:R-:W-:Y:S01]  /*0250*/  ISETP.NE.AND.EX P3, PT, RZ, UR13, PT, P3 ;  /* 0x0000000dff007c0c */ /* 0x000fe2000bf65330 */
[----:B------:R-:W-:Y:S01]  /*0260*/  UIADD3.X UR13, UPT, UPT, UR10, UR13, URZ, UP0, !UPT ;  /* 0x0000000d0a0d7290 */ /* 0x000fe200087fe4ff */
[----:B------:R-:W-:Y:S01]  /*0270*/  IMAD.U32 R8, RZ, RZ, UR16 ;  /* 0x00000010ff087e24 */ /* 0x000fe2000f8e00ff */
[----:B------:R-:W1:Y:S01]  /*0280*/  S2R R17, SR_CTAID.X ;  /* 0x0000000000117919 */ /* 0x000e620000002500 */
[----:B------:R-:W-:Y:S01]  /*0290*/  IMAD.U32 R102, RZ, RZ, UR12 ;  /* 0x0000000cff667e24 */ /* 0x000fe2000f8e00ff */
[----:B------:R-:W4:Y:S01]  /*02a0*/  @!UP3 LDCU UR22, c[0x0][0x434] ;  /* 0x00008680ff16b7ac */ /* 0x000f220008000800 */
[----:B------:R-:W-:Y:S01]  /*02b0*/  UMOV UR15, 0xffffffff ;  /* 0xffffffff000f7882 */ /* 0x000fe20000000000 */
[----:B------:R-:W4:Y:S01]  /*02c0*/  @!P1 LDG.E R3, desc[UR6][R6.64] ;  /* 0x0000000606039981 */ /* 0x000f22000c1e1900 */
[----:B------:R-:W-:Y:S01]  /*02d0*/  IMAD.U32 R9, RZ, RZ, UR17 ;  /* 0x00000011ff097e24 */ /* 0x000fe2000f8e00ff */
[----:B------:R-:W1:Y:S01]  /*02e0*/  @!UP2 LDCU UR9, c[0x0][0x43c] ;  /* 0x00008780ff09a7ac */ /* 0x000e620008000800 */
[----:B------:R-:W-:-:S03]  /*02f0*/  IMAD.U32 R103, RZ, RZ, UR13 ;  /* 0x0000000dff677e24 */ /* 0x000fc6000f8e00ff */
[----:B------:R2:W5:Y:S04]  /*0300*/  @P0 LDG.E R0, desc[UR6][R8.64] ;  /* 0x0000000608000981 */ /* 0x000568000c1e1900 */
[----:B------:R2:W5:Y:S01]  /*0310*/  @P3 LDG.E R2, desc[UR6][R102.64] ;  /* 0x0000000666023981 */ /* 0x000562000c1e1900 */
[----:B------:R-:W-:-:S04]  /*0320*/  UISETP.NE.U32.AND UP0, UPT, UR4, URZ, UPT ;  /* 0x000000ff0400728c */ /* 0x000fc8000bf05070 */
[----:B------:R-:W-:Y:S01]  /*0330*/  UISETP.NE.AND.EX UP0, UPT, UR5, URZ, UPT, UP0 ;  /* 0x000000ff0500728c */ /* 0x000fe2000bf05300 */
[----:B------:R-:W2:Y:S01]  /*0340*/  @!UP2 LDCU.64 UR4, c[0x0][0x488] ;  /* 0x00009100ff04a7ac */ /* 0x000ea20008000a00 */
[----:B-1----:R-:W-:Y:S01]  /*0350*/  IMAD.SHL.U32 R68, R17, 0x40, RZ ;  /* 0x0000004011447824 */ /* 0x002fe200078e00ff */
[----:B--2---:R-:W-:Y:S02]  /*0360*/  R2UR UR21, R5 ;  /* 0x00000000051572ca */ /* 0x004fe400000e0000 */
[----:B---3--:R-:W-:-:S13]  /*0370*/  @P2 R2UR UR8, R4 ;  /* 0x00000000040822ca */ /* 0x008fda00000e0000 */
[----:B----4-:R-:W-:Y:S01]  /*0380*/  @UP3 UIADD3 UR22, UPT, UPT, UR8, -UR21, URZ ;  /* 0x8000001508163290 */ /* 0x010fe2000fffe0ff */
[----:B------:R-:W1:Y:S05]  /*0390*/  @!UP0 LDCU UR8, c[0x0][0x438] ;  /* 0x00008700ff0887ac */ /* 0x000e6a0008000800 */
[----:B------:R-:W-:Y:S02]  /*03a0*/  ISETP.LT.AND P2, PT, R68, UR22, PT ;  /* 0x0000001644007c0c */ /* 0x000fe4000bf41270 */
[----:B------:R-:W-:Y:S01]  /*03b0*/  @!P1 R2UR UR15, R3 ;  /* 0x00000000030f92ca */ /* 0x000fe200000e0000 */
[----:B------:R-:W-:-:S14]  /*03c0*/  BRA.U !UP0, `(.L_x_3507) ;  /* 0x0000000108187547 */ /* 0x000fdc000b800000 */
[----:B------:R-:W-:-:S13]  /*03d0*/  PLOP3.LUT P1, PT, PT, PT, UP4, 0x80, 0x8 ;  /* 0x000000000008781c */ /* 0x000fda0003f2f048 */
[----:B------:R-:W1:Y:S04]  /*03e0*/  @P1 LDG.E R3, desc[UR6][R6.64+0x4] ;  /* 0x0000040606031981 */ /* 0x000e68000c1e1900 */
[----:B------:R-:W2:Y:S01]  /*03f0*/  @!P1 LDG.E R4, desc[UR6][R6.64] ;  /* 0x0000000606049981 */ /* 0x000ea2000c1e1900 */
[----:B-1----:R-:W-:-:S13]  /*0400*/  @P1 R2UR UR8, R3 ;  /* 0x00000000030812ca */ /* 0x002fda00000e0000 */
[----:B------:R-:W-:-:S07]  /*0410*/  @UP4 UIADD3 UR8, UPT, UPT, UR8, -UR15, URZ ;  /* 0x8000000f08084290 */ /* 0x000fce000fffe0ff */
[----:B--2---:R-:W-:Y:S02]  /*0420*/  @!P1 R2UR UR8, R4 ;  /* 0x00000000040892ca */ /* 0x004fe400000e0000 */
.L_x_3507:
[----:B------:R-:W-:Y:S01]  /*0430*/  UMOV UR14, URZ ;  /* 0x000000ff000e7c82 */ /* 0x000fe20008000000 */
[----:B-----5:R-:W-:Y:S01]  /*0440*/  @P3 R2UR UR14, R2 ;  /* 0x00000000020e32ca */ /* 0x020fe200000e0000 */
[----:B------:R-:W-:Y:S01]  /*0450*/  @!UP2 UISETP.NE.U32.AND UP0, UPT, UR4, URZ, UPT ;  /* 0x000000ff0400a28c */ /* 0x000fe2000bf05070 */
[----:B------:R-:W-:Y:S01]  /*0460*/  @P0 R2UR UR12, R0 ;  /* 0x00000000000c02ca */ /* 0x000fe200000e0000 */
[----:B-1----:R-:W-:-:S14]  /*0470*/  @!P2 EXIT ;  /* 0x000000000000a94d */ /* 0x002fdc0003800000 */
[----:B------:R-:W1:Y:S01]  /*0480*/  LDCU UR13, c[0x0][0x438] ;  /* 0x00008700ff0d77ac */ /* 0x000e620008000800 */
[----:B------:R-:W2:Y:S01]  /*0490*/  S2UR UR24, SR_CTAID.Z ;  /* 0x00000000001879c3 */ /* 0x000ea20000002700 */
[----:B------:R-:W3:Y:S01]  /*04a0*/  S2R R62, SR_TID.X ;  /* 0x00000000003e7919 */ /* 0x000ee20000002100 */
[----:B------:R-:W-:Y:S01]  /*04b0*/  MOV R6, UR23 ;  /* 0x0000001700067c02 */ /* 0x000fe20008000f00 */
[----:B------:R-:W-:Y:S02]  /*04c0*/  @!UP2 UISETP.NE.AND.EX UP0, UPT, UR5, URZ, UPT, UP0 ;  /* 0x000000ff0500a28c */ /* 0x000fe4000bf05300 */
[----:B------:R-:W-:Y:S02]  /*04d0*/  UIADD3 UR5, UPT, UPT, UR8, -UR14, URZ ;  /* 0x8000000e08057290 */ /* 0x000fe4000fffe0ff */
[----:B------:R-:W-:Y:S02]  /*04e0*/  @!UP2 USEL UR9, UR9, URZ, UP0 ;  /* 0x000000ff0909a287 */ /* 0x000fe40008000000 */
[----:B------:R-:W-:-:S02]  /*04f0*/  @UP2 UIADD3 UR4, UPT, UPT, UR12, -UR14, URZ ;  /* 0x8000000e0c042290 */ /* 0x000fc4000fffe0ff */
[----:B------:R-:W-:-:S04]  /*0500*/  @!UP2 UIADD3 UR4, UPT, UPT, UR5, UR9, URZ ;  /* 0x000000090504a290 */ /* 0x000fc8000fffe0ff */
        /* <DEDUP_REMOVED lines=9> */
[----:B------:R-:W-:-:S04]  /*05a0*/  USEL UR20, UR12, UR8, UP0 ;  /* 0x000000080c147287 */ /* 0x000fc80008000000 */
[----:B------:R-:W-:-:S09]  /*05b0*/  UISETP.GT.AND UP0, UPT, UR20, URZ, UPT ;  /* 0x000000ff1400728c */ /* 0x000fd2000bf04270 */
[----:B--23--:R-:W-:Y:S05]  /*05c0*/  BRA.U UP0, `(.L_x_3508) ;  /* 0x00000009001c7547 */ /* 0x00cfea000b800000 */
[----:B------:R-:W-:Y:S01]  /*05d0*/  IMAD.U32 R0, RZ, RZ, UR21 ;  /* 0x00000015ff007e24 */ /* 0x000fe2000f8e00ff */
[----:B------:R-:W1:Y:S01]  /*05e0*/  LDC.64 R2, c[0x0][0x408] ;  /* 0x00010200ff027b82 */ /* 0x000e620000000a00 */
[----:B------:R-:W2:Y:S01]  /*05f0*/  S2R R15, SR_CTAID.Z ;  /* 0x00000000000f7919 */ /* 0x000ea20000002700 */
[----:B------:R-:W3:Y:S01]  /*0600*/  LDCU.64 UR4, c[0x0][0x410] ;  /* 0x00008200ff0477ac */ /* 0x000ee20008000a00 */
[----:B------:R-:W-:Y:S01]  /*0610*/  SHF.R.U32.HI R13, RZ, 0x3, R62 ;  /* 0x00000003ff0d7819 */ /* 0x000fe2000001163e */
[----:B------:R-:W-:Y:S01]  /*0620*/  BSSY.RECONVERGENT B0, `(.L_x_3509) ;  /* 0x000002f000007945 */ /* 0x000fe20003800200 */
[----:B------:R-:W-:Y:S01]  /*0630*/  ISETP.NE.AND P0, PT, R0, -0x1, PT ;  /* 0xffffffff0000780c */ /* 0x000fe20003f05270 */
[----:B------:R-:W-:Y:S01]  /*0640*/  IMAD.SHL.U32 R0, R62, 0x8, RZ ;  /* 0x000000083e007824 */ /* 0x000fe200078e00ff */
[----:B------:R-:W2:Y:S01]  /*0650*/  LDCU UR8, c[0x0][0x3e0] ;  /* 0x00007c00ff0877ac */ /* 0x000ea20008000800 */
[----:B------:R-:W4:Y:S10]  /*0660*/  LDCU UR9, c[0x0][0x434] ;  /* 0x00008680ff0977ac */ /* 0x000f340008000800 */
[----:B------:R-:W5:Y:S01]  /*0670*/  @!P0 LDC.64 R4, c[0x0][0x400] ;  /* 0x00010000ff048b82 */ /* 0x000f620000000a00 */
[----:B---3--:R-:W-:-:S02]  /*0680*/  MOV R16, UR4 ;  /* 0x0000000400107c02 */ /* 0x008fc40008000f00 */
[----:B------:R-:W-:Y:S01]  /*0690*/  MOV R21, UR5 ;  /* 0x0000000500157c02 */ /* 0x000fe20008000f00 */
[----:B-1----:R-:W-:-:S04]  /*06a0*/  @P0 IMAD.WIDE.U32 R8, R2, UR21, RZ ;  /* 0x0000001502080c25 */ /* 0x002fc8000f8e00ff */
[----:B--2---:R-:W-:Y:S02]  /*06b0*/  IMAD R15, R6, UR8, R15 ;  /* 0x00000008060f7c24 */ /* 0x004fe4000f8e020f */
[----:B-----5:R-:W-:Y:S01]  /*06c0*/  @!P0 IMAD.WIDE.U32 R18, R4, UR23, RZ ;  /* 0x0000001704128c25 */ /* 0x020fe2000f8e00ff */
[----:B------:R-:W-:Y:S02]  /*06d0*/  LOP3.LUT R4, R0, 0x38, RZ, 0xc0, !PT ;  /* 0x0000003800047812 */ /* 0x000fe400078ec0ff */
[C---:B------:R-:W-:Y:S01]  /*06e0*/  IADD3 R0, PT, PT, -R68.reuse, UR22, RZ ;  /* 0x0000001644007c10 */ /* 0x040fe2000fffe1ff */
[----:B------:R-:W-:Y:S01]  /*06f0*/  @!P0 IMAD R7, R5, UR23, R19 ;  /* 0x0000001705078c24 */ /* 0x000fe2000f8e0213 */
[----:B------:R-:W-:Y:S01]  /*0700*/  MOV R5, RZ ;  /* 0x000000ff00057202 */ /* 0x000fe20000000f00 */
[----:B------:R-:W-:Y:S02]  /*0710*/  @P0 IMAD.MOV.U32 R18, RZ, RZ, R8 ;  /* 0x000000ffff120224 */ /* 0x000fe400078e0008 */
[----:B------:R-:W-:Y:S01]  /*0720*/  @P0 IMAD R7, R3, UR21, R9 ;  /* 0x0000001503070c24 */ /* 0x000fe2000f8e0209 */
[----:B------:R-:W-:Y:S01]  /*0730*/  IADD3 R9, PT, PT, R13, 0x20, RZ ;  /* 0x000000200d097810 */ /* 0x000fe20007ffe0ff */
[----:B------:R-:W-:-:S03]  /*0740*/  IMAD.WIDE.U32 R10, R68, R2, R4 ;  /* 0x00000002440a7225 */ /* 0x000fc600078e0004 */
[----:B------:R-:W-:Y:S01]  /*0750*/  ISETP.GE.AND P2, PT, R9, R0, PT ;  /* 0x000000000900720c */ /* 0x000fe20003f46270 */
[----:B------:R-:W-:Y:S01]  /*0760*/  IMAD R8, R68, R3, R11 ;  /* 0x0000000344087224 */ /* 0x000fe200078e020b */
[----:B------:R-:W-:Y:S01]  /*0770*/  IADD3 R18, P0, PT, R18, R10, RZ ;  /* 0x0000000a12127210 */ /* 0x000fe20007f1e0ff */
[----:B------:R-:W-:Y:S01]  /*0780*/  VIADD R11, R13, 0x10 ;  /* 0x000000100d0b7836 */ /* 0x000fe20000000000 */
[----:B------:R-:W-:Y:S01]  /*0790*/  LOP3.LUT R10, R4, 0x40, RZ, 0xfc, !PT ;  /* 0x00000040040a7812 */ /* 0x000fe200078efcff */
[----:B----4-:R-:W-:Y:S01]  /*07a0*/  IMAD R68, R15, UR9, R68 ;  /* 0x000000090f447c24 */ /* 0x010fe2000f8e0244 */
[----:B------:R-:W-:Y:S01]  /*07b0*/  IADD3.X R19, PT, PT, R7, R8, RZ, P0, !PT ;  /* 0x0000000807137210 */ /* 0x000fe200007fe4ff */
[C---:B------:R-:W-:Y:S01]  /*07c0*/  VIADD R7, R13.reuse, 0x30 ;  /* 0x000000300d077836 */ /* 0x040fe20000000000 */
[-C--:B------:R-:W-:Y:S02]  /*07d0*/  ISETP.GE.AND P0, PT, R13, R0.reuse, PT ;  /* 0x000000000d00720c */ /* 0x080fe40003f06270 */
[-C--:B------:R-:W-:Y:S01]  /*07e0*/  ISETP.GE.AND P3, PT, R11, R0.reuse, PT ;  /* 0x000000000b00720c */ /* 0x080fe20003f66270 */
[----:B------:R-:W-:Y:S01]  /*07f0*/  IMAD.WIDE.U32 R16, R16, UR24, R18 ;  /* 0x0000001810107c25 */ /* 0x000fe2000f8e0012 */
[----:B------:R-:W-:-:S02]  /*0800*/  ISETP.GE.AND P1, PT, R7, R0, PT ;  /* 0x000000000700720c */ /* 0x000fc40003f26270 */
[----:B------:R-:W-:Y:S01]  /*0810*/  LOP3.LUT R8, R4, 0x80, RZ, 0xfc, !PT ;  /* 0x0000008004087812 */ /* 0x000fe200078efcff */
[----:B------:R-:W-:-:S06]  /*0820*/  IMAD R21, R21, UR24, R17 ;  /* 0x0000001815157c24 */ /* 0x000fcc000f8e0211 */
[----:B------:R-:W-:Y:S05]  /*0830*/  @P0 BRA `(.L_x_3510) ;  /* 0x0000000000340947 */ /* 0x000fea0003800000 */
        /* <DEDUP_REMOVED lines=13> */
.L_x_3510:
[----:B------:R-:W-:Y:S05]  /*0910*/  BSYNC.RECONVERGENT B0 ;  /* 0x0000000000007941 */ /* 0x000fea0003800200 */
.L_x_3509:
        /* <DEDUP_REMOVED lines=20> */
.L_x_3512:
[----:B------:R-:W-:Y:S05]  /*0a60*/  BSYNC.RECONVERGENT B0 ;  /* 0x0000000000007941 */ /* 0x000fea0003800200 */
.L_x_3511:
        /* <DEDUP_REMOVED lines=20> */
.L_x_3514:
[----:B------:R-:W-:Y:S05]  /*0bb0*/  BSYNC.RECONVERGENT B0 ;  /* 0x0000000000007941 */ /* 0x000fea0003800200 */
.L_x_3513:
        /* <DEDUP_REMOVED lines=19> */
.L_x_3516:
[----:B------:R-:W-:Y:S05]  /*0cf0*/  BSYNC.RECONVERGENT B0 ;  /* 0x0000000000007941 */ /* 0x000fea0003800200 */
.L_x_3515:
        /* <DEDUP_REMOVED lines=20> */
.L_x_3508:
        /* <DEDUP_REMOVED lines=9> */
[----:B------:R-:W-:-:S04]  /*0ed0*/  MOV R6, UR8 ;  /* 0x0000000800067c02 */ /* 0x000fc80008000f00 */
[----:B------:R-:W-:-:S05]  /*0ee0*/  MOV R7, UR9 ;  /* 0x0000000900077c02 */ /* 0x000fca0008000f00 */
[----:B------:R1:W5:Y:S02]  /*0ef0*/  LDG.E R6, desc[UR6][R6.64] ;  /* 0x0000000606067981 */ /* 0x000364000c1e1900 */
.L_x_3517:
[----:B------:R-:W-:Y:S05]  /*0f00*/  BRA.U !UP0, `(.L_x_3518) ;  /* 0x0000000508a47547 */ /* 0x000fea000b800000 */
[----:B------:R-:W2:Y:S01]  /*0f10*/  LDC R3, c[0x0][0x4f0] ;  /* 0x00013c00ff037b82 */ /* 0x000ea20000000800 */
[----:B------:R-:W-:Y:S01]  /*0f20*/  ULEA UR18, UR20, 0xffffffc0, 0x6 ;  /* 0xffffffc014127891 */ /* 0x000fe2000f8e30ff */
[----:B------:R-:W3:Y:S05]  /*0f30*/  LDCU.64 UR8, c[0x0][0x4e8] ;  /* 0x00009d00ff0877ac */ /* 0x000eea0008000a00 */
[----:B------:R-:W-:Y:S01]  /*0f40*/  MOV R0, UR18 ;  /* 0x0000001200007c02 */ /* 0x000fe20008000f00 */
[----:B------:R-:W4:Y:S01]  /*0f50*/  LDC R18, c[0x0][0x3e8] ;  /* 0x0000fa00ff127b82 */ /* 0x000f220000000800 */
[----:B------:R-:W4:Y:S02]  /*0f60*/  LDCU.64 UR16, c[0x0][0x3b8] ;  /* 0x00007700ff1077ac */ /* 0x000f240008000a00 */
[----:B------:R-:W-:Y:S01]  /*0f70*/  IABS R0, R0 ;  /* 0x0000000000007213 */ /* 0x000fe20000000000 */
[----:B------:R-:W4:Y:S01]  /*0f80*/  LDCU.64 UR14, c[0x0][0x3c0] ;  /* 0x00007800ff0e77ac */ /* 0x000f220008000a00 */
[----:B---3--:R-:W-:Y:S01]  /*0f90*/  UIMAD.WIDE.U32 UR10, UR23, UR8, URZ ;  /* 0x00000008170a72a5 */ /* 0x008fe2000f8e00ff */
[----:B--2---:R-:W-:-:S03]  /*0fa0*/  IABS R4, R3 ;  /* 0x0000000300047213 */ /* 0x004fc60000000000 */
[----:B------:R-:W-:Y:S02]  /*0fb0*/  UIMAD UR9, UR23, UR9, UR11 ;  /* 0x00000009170972a4 */ /* 0x000fe4000f8e020b */
[----:B------:R-:W-:Y:S01]  /*0fc0*/  ULEA UR8, UP0, UR10, UR12, 0x2 ;  /* 0x0000000c0a087291 */ /* 0x000fe2000f8010ff */
[----:B------:R-:W2:Y:S03]  /*0fd0*/  I2F.RP R8, R4 ;  /* 0x0000000400087306 */ /* 0x000ea60000209400 */
[----:B------:R-:W-:Y:S02]  /*0fe0*/  ULEA.HI.X UR9, UR10, UR13, UR9, 0x2, UP0 ;  /* 0x0000000d0a097291 */ /* 0x000fe400080f1409 */
[----:B------:R-:W-:Y:S01]  /*0ff0*/  MOV R198, UR8 ;  /* 0x0000000800c67c02 */ /* 0x000fe20008000f00 */
[----:B------:R-:W3:Y:S03]  /*1000*/  LDCU.64 UR10, c[0x0][0x3a0] ;  /* 0x00007400ff0a77ac */ /* 0x000ee60008000a00 */
[----:B------:R-:W-:-:S05]  /*1010*/  IMAD.U32 R199, RZ, RZ, UR9 ;  /* 0x00000009ffc77e24 */ /* 0x000fca000f8e00ff */
[----:B------:R-:W3:Y:S01]  /*1020*/  LDCU.64 UR8, c[0x0][0x3a8] ;  /* 0x00007500ff0877ac */ /* 0x000ee20008000a00 */
[----:B--2--5:R-:W2:Y:S02]  /*1030*/  MUFU.RCP R6, R8 ;  /* 0x0000000800067308 */ /* 0x024ea40000001000 */
[----:B--2---:R-:W-:-:S06]  /*1040*/  IADD3 R6, PT, PT, R6, 0xffffffe, RZ ;  /* 0x0ffffffe06067810 */ /* 0x004fcc0007ffe0ff */
[----:B-1----:R-:W1:Y:S02]  /*1050*/  F2I.FTZ.U32.TRUNC.NTZ R7, R6 ;  /* 0x0000000600077305 */ /* 0x002e64000021f000 */
[----:B-1----:R-:W-:Y:S02]  /*1060*/  IMAD.MOV R5, RZ, RZ, -R7 ;  /* 0x000000ffff057224 */ /* 0x002fe400078e0a07 */
[----:B------:R-:W-:Y:S02]  /*1070*/  IMAD.MOV.U32 R6, RZ, RZ, RZ ;  /* 0x000000ffff067224 */ /* 0x000fe400078e00ff */
[----:B------:R-:W-:-:S04]  /*1080*/  IMAD R2, R5, R4, RZ ;  /* 0x0000000405027224 */ /* 0x000fc800078e02ff */
[----:B------:R-:W-:-:S06]  /*1090*/  IMAD.HI.U32 R7, R7, R2, R6 ;  /* 0x0000000207077227 */ /* 0x000fcc00078e0006 */
[----:B------:R-:W-:-:S05]  /*10a0*/  IMAD.HI.U32 R2, R7, R0, RZ ;  /* 0x0000000007027227 */ /* 0x000fca00078e00ff */
[----:B------:R-:W-:-:S05]  /*10b0*/  IADD3 R5, PT, PT, -R2, RZ, RZ ;  /* 0x000000ff02057210 */ /* 0x000fca0007ffe1ff */
[----:B------:R-:W-:Y:S01]  /*10c0*/  IMAD R5, R4, R5, R0 ;  /* 0x0000000504057224 */ /* 0x000fe200078e0200 */
[----:B------:R-:W-:-:S04]  /*10d0*/  LOP3.LUT R0, R3, UR18, RZ, 0x3c, !PT ;  /* 0x0000001203007c12 */ /* 0x000fc8000f8e3cff */
[----:B------:R-:W-:Y:S02]  /*10e0*/  ISETP.GT.U32.AND P1, PT, R4, R5, PT ;  /* 0x000000050400720c */ /* 0x000fe40003f24070 */
[----:B------:R-:W-:-:S11]  /*10f0*/  ISETP.GE.AND P0, PT, R0, RZ, PT ;  /* 0x000000ff0000720c */ /* 0x000fd60003f06270 */
[----:B------:R-:W-:Y:S01]  /*1100*/  @!P1 IMAD.IADD R5, R5, 0x1, -R4 ;  /* 0x0000000105059824 */ /* 0x000fe200078e0a04 */
[----:B------:R-:W-:Y:S02]  /*1110*/  @!P1 IADD3 R2, PT, PT, R2, 0x1, RZ ;  /* 0x0000000102029810 */ /* 0x000fe40007ffe0ff */
[----:B------:R-:W-:Y:S02]  /*1120*/  ISETP.NE.AND P1, PT, R3, RZ, PT ;  /* 0x000000ff0300720c */ /* 0x000fe40003f25270 */
[----:B------:R-:W-:-:S13]  /*1130*/  ISETP.GE.U32.AND P2, PT, R5, R4, PT ;  /* 0x000000040500720c */ /* 0x000fda0003f46070 */
[----:B------:R-:W-:-:S05]  /*1140*/  @P2 VIADD R2, R2, 0x1 ;  /* 0x0000000102022836 */ /* 0x000fca0000000000 */
[----:B------:R-:W-:-:S05]  /*1150*/  MOV R0, R2 ;  /* 0x0000000200007202 */ /* 0x000fca0000000f00 */
[----:B------:R-:W-:Y:S01]  /*1160*/  @!P0 IMAD.MOV R0, RZ, RZ, -R0 ;  /* 0x000000ffff008224 */ /* 0x000fe200078e0a00 */
[----:B------:R-:W-:-:S05]  /*1170*/  @!P1 LOP3.LUT R0, RZ, R3, RZ, 0x33, !PT ;  /* 0x00000003ff009212 */ /* 0x000fca00078e33ff */
[----:B------:R-:W-:-:S05]  /*1180*/  IMAD.WIDE R12, R0, 0x4, R198 ;  /* 0x00000004000c7825 */ /* 0x000fca00078e02c6 */
[----:B------:R-:W2:Y:S01]  /*1190*/  LDG.E R4, desc[UR6][R12.64] ;  /* 0x000000060c047981 */ /* 0x000ea2000c1e1900 */
[----:B----4-:R-:W-:Y:S02]  /*11a0*/  IABS R2, R18 ;  /* 0x0000001200027213 */ /* 0x010fe40000000000 */
[----:B------:R-:W-:Y:S01]  /*11b0*/  IADD3 R0, PT, PT, -R0, RZ, RZ ;  /* 0x000000ff00007210 */ /* 0x000fe20007ffe1ff */
[----:B------:R-:W1:Y:S01]  /*11c0*/  S2R R5, SR_CTAID.Z ;  /* 0x0000000000057919 */ /* 0x000e620000002700 */
[----:B------:R-:W4:Y:S03]  /*11d0*/  I2F.RP R10, R2 ;  /* 0x00000002000a7306 */ /* 0x000f260000209400 */
[----:B------:R-:W-:Y:S01]  /*11e0*/  IMAD R0, R3, R0, UR18 ;  /* 0x0000001203007e24 */ /* 0x000fe2000f8e0200 */
[----:B------:R-:W-:-:S04]  /*11f0*/  MOV R3, UR15 ;  /* 0x0000000f00037c02 */ /* 0x000fc80008000f00 */
[----:B----4-:R-:W4:Y:S01]  /*1200*/  MUFU.RCP R8, R10 ;  /* 0x0000000a00087308 */ /* 0x010f220000001000 */
[----:B-1----:R-:W-:Y:S02]  /*1210*/  IABS R5, R5 ;  /* 0x0000000500057213 */ /* 0x002fe40000000000 */
[----:B----4-:R-:W-:Y:S02]  /*1220*/  IADD3 R8, PT, PT, R8, 0xffffffe, RZ ;  /* 0x0ffffffe08087810 */ /* 0x010fe40007ffe0ff */
[----:B------:R-:W-:-:S03]  /*1230*/  MOV R7, R5 ;  /* 0x0000000500077202 */ /* 0x000fc60000000f00 */
[----:B------:R-:W1:Y:S02]  /*1240*/  F2I.FTZ.U32.TRUNC.NTZ R9, R8 ;  /* 0x0000000800097305 */ /* 0x000e64000021f000 */
[----:B-1----:R-:W-:Y:S01]  /*1250*/  IADD3 R6, PT, PT, RZ, -R9, RZ ;  /* 0x80000009ff067210 */ /* 0x002fe20007ffe0ff */
[----:B------:R-:W-:-:S04]  /*1260*/  IMAD.MOV.U32 R8, RZ, RZ, RZ ;  /* 0x000000ffff087224 */ /* 0x000fc800078e00ff */
[----:B------:R-:W-:-:S04]  /*1270*/  IMAD R6, R6, R2, RZ ;  /* 0x0000000206067224 */ /* 0x000fc800078e02ff */
[----:B------:R-:W-:-:S06]  /*1280*/  IMAD.HI.U32 R6, R9, R6, R8 ;  /* 0x0000000609067227 */ /* 0x000fcc00078e0008 */
[----:B------:R-:W-:-:S05]  /*1290*/  IMAD.HI.U32 R6, R6, R7, RZ ;  /* 0x0000000706067227 */ /* 0x000fca00078e00ff */
[----:B------:R-:W-:-:S05]  /*12a0*/  IADD3 R5, PT, PT, -R6, RZ, RZ ;  /* 0x000000ff06057210 */ /* 0x000fca0007ffe1ff */
[----:B------:R-:W-:-:S05]  /*12b0*/  IMAD R7, R2, R5, R7 ;  /* 0x0000000502077224 */ /* 0x000fca00078e0207 */
[----:B------:R-:W-:-:S13]  /*12c0*/  ISETP.GT.U32.AND P0, PT, R2, R7, PT ;  /* 0x000000070200720c */ /* 0x000fda0003f04070 */
[----:B------:R-:W-:Y:S01]  /*12d0*/  @!P0 IMAD.IADD R7, R7, 0x1, -R2 ;  /* 0x0000000107078824 */ /* 0x000fe200078e0a02 */
[----:B------:R-:W-:-:S04]  /*12e0*/  @!P0 IADD3 R6, PT, PT, R6, 0x1, RZ ;  /* 0x0000000106068810 */ /* 0x000fc80007ffe0ff */
[----:B------:R-:W-:Y:S02]  /*12f0*/  ISETP.GE.U32.AND P1, PT, R7, R2, PT ;  /* 0x000000020700720c */ /* 0x000fe40003f26070 */
[----:B------:R-:W-:-:S04]  /*1300*/  LOP3.LUT R2, R18, UR24, RZ, 0x3c, !PT ;  /* 0x0000001812027c12 */ /* 0x000fc8000f8e3cff */
[----:B------:R-:W-:Y:S02]  /*1310*/  ISETP.GE.AND P0, PT, R2, RZ, PT ;  /* 0x000000ff0200720c */ /* 0x000fe40003f06270 */
[----:B------:R-:W-:-:S05]  /*1320*/  MOV R2, UR14 ;  /* 0x0000000e00027c02 */ /* 0x000fca0008000f00 */
[----:B------:R-:W-:Y:S02]  /*1330*/  @P1 IADD3 R6, PT, PT, R6, 0x1, RZ ;  /* 0x0000000106061810 */ /* 0x000fe40007ffe0ff */
[----:B------:R-:W-:Y:S02]  /*1340*/  ISETP.NE.AND P1, PT, R18, RZ, PT ;  /* 0x000000ff1200720c */ /* 0x000fe40003f25270 */
[----:B------:R-:W-:Y:S02]  /*1350*/  LOP3.LUT R18, RZ, R18, RZ, 0x33, !PT ;  /* 0x00000012ff127212 */ /* 0x000fe400078e33ff */
[----:B--2---:R-:W-:Y:S01]  /*1360*/  SHF.R.S32.HI R5, RZ, 0x1f, R4 ;  /* 0x0000001fff057819 */ /* 0x004fe20000011404 */
[----:B---3--:R-:W-:-:S04]  /*1370*/  IMAD.WIDE.U32 R8, R4, UR10, RZ ;  /* 0x0000000a04087c25 */ /* 0x008fc8000f8e00ff */
[C---:B------:R-:W-:Y:S02]  /*1380*/  IMAD R7, R5.reuse, UR10, RZ ;  /* 0x0000000a05077c24 */ /* 0x040fe4000f8e02ff */
[----:B------:R-:W-:Y:S02]  /*1390*/  IMAD R5, R5, UR8, RZ ;  /* 0x0000000805057c24 */ /* 0x000fe4000f8e02ff */
[C---:B------:R-:W-:Y:S01]  /*13a0*/  IMAD R12, R4.reuse, UR11, R7 ;  /* 0x0000000b040c7c24 */ /* 0x040fe2000f8e0207 */
[----:B------:R-:W-:Y:S01]  /*13b0*/  SHF.R.S32.HI R7, RZ, 0x1f, R0 ;  /* 0x0000001fff077819 */ /* 0x000fe20000011400 */
[C---:B------:R-:W-:Y:S02]  /*13c0*/  IMAD R10, R4.reuse, UR9, R5 ;  /* 0x00000009040a7c24 */ /* 0x040fe4000f8e0205 */
[----:B------:R-:W-:Y:S01]  /*13d0*/  IMAD.WIDE.U32 R4, R4, UR8, RZ ;  /* 0x0000000804047c25 */ /* 0x000fe2000f8e00ff */
[----:B------:R-:W1:Y:S03]  /*13e0*/  LDCU.128 UR8, c[0x0][0x3d0] ;  /* 0x00007a00ff0877ac */ /* 0x000e660008000c00 */
[----:B------:R-:W-:Y:S01]  /*13f0*/  IMAD.IADD R13, R9, 0x1, R12 ;  /* 0x00000001090d7824 */ /* 0x000fe200078e020c */
[----:B------:R-:W-:Y:S01]  /*1400*/  MOV R9, R6 ;  /* 0x0000000600097202 */ /* 0x000fe20000000f00 */
[----:B------:R-:W-:Y:S01]  /*1410*/  IMAD.MOV.U32 R12, RZ, RZ, R8 ;  /* 0x000000ffff0c7224 */ /* 0x000fe200078e0008 */
[----:B------:R-:W-:Y:S01]  /*1420*/  IADD3 R11, PT, PT, R5, R10, RZ ;  /* 0x0000000a050b7210 */ /* 0x000fe20007ffe0ff */
[----:B------:R-:W-:Y:S01]  /*1430*/  IMAD.U32 R5, RZ, RZ, UR17 ;  /* 0x00000011ff057e24 */ /* 0x000fe2000f8e00ff */
[----:B------:R-:W-:Y:S01]  /*1440*/  MOV R10, R4 ;  /* 0x00000004000a7202 */ /* 0x000fe20000000f00 */
[----:B------:R-:W-:Y:S01]  /*1450*/  @!P0 IMAD.MOV R9, RZ, RZ, -R9 ;  /* 0x000000ffff098224 */ /* 0x000fe200078e0a09 */
[----:B------:R-:W-:-:S03]  /*1460*/  MOV R4, UR16 ;  /* 0x0000001000047c02 */ /* 0x000fc60008000f00 */
[----:B------:R-:W-:Y:S01]  /*1470*/  IMAD.WIDE.U32 R10, R0, R2, R10 ;  /* 0x00000002000a7225 */ /* 0x000fe200078e000a */
[----:B------:R-:W-:-:S03]  /*1480*/  SEL R9, R18, R9, !P1 ;  /* 0x0000000912097207 */ /* 0x000fc60004800000 */
[C---:B------:R-:W-:Y:S02]  /*1490*/  IMAD R8, R7.reuse, R4, RZ ;  /* 0x0000000407087224 */ /* 0x040fe400078e02ff */
[----:B------:R-:W-:Y:S02]  /*14a0*/  IMAD R7, R7, R2, RZ ;  /* 0x0000000207077224 */ /* 0x000fe400078e02ff */
[C---:B------:R-:W-:Y:S02]  /*14b0*/  IMAD R8, R0.reuse, R5, R8 ;  /* 0x0000000500087224 */ /* 0x040fe400078e0208 */
[----:B------:R-:W-:-:S04]  /*14c0*/  IMAD.WIDE.U32 R12, R0, R4, R12 ;  /* 0x00000004000c7225 */ /* 0x000fc800078e000c */
[----:B------:R-:W-:Y:S01]  /*14d0*/  IMAD R7, R0, R3, R7 ;  /* 0x0000000300077224 */ /* 0x000fe200078e0207 */
[----:B------:R-:W-:Y:S02]  /*14e0*/  SHF.R.S32.HI R0, RZ, 0x1f, R9 ;  /* 0x0000001fff007819 */ /* 0x000fe40000011409 */
[----:B------:R-:W-:Y:S01]  /*14f0*/  IADD3 R13, PT, PT, R13, R8, RZ ;  /* 0x000000080d0d7210 */ /* 0x000fe20007ffe0ff */
[----:B------:R-:W-:Y:S02]  /*1500*/  IMAD.IADD R11, R11, 0x1, R7 ;  /* 0x000000010b0b7824 */ /* 0x000fe400078e0207 */
[C---:B-1----:R-:W-:Y:S02]  /*1510*/  IMAD R8, R0.reuse, UR8, RZ ;  /* 0x0000000800087c24 */ /* 0x042fe4000f8e02ff */
[----:B------:R-:W-:Y:S02]  /*1520*/  IMAD R0, R0, UR10, RZ ;  /* 0x0000000a00007c24 */ /* 0x000fe4000f8e02ff */
[----:B------:R-:W-:-:S02]  /*1530*/  IMAD R8, R9, UR9, R8 ;  /* 0x0000000909087c24 */ /* 0x000fc4000f8e0208 */
[----:B------:R-:W-:-:S04]  /*1540*/  IMAD.WIDE.U32 R14, R9, UR8, R12 ;  /* 0x00000008090e7c25 */ /* 0x000fc8000f8e000c */
[----:B------:R-:W-:Y:S01]  /*1550*/  IMAD R0, R9, UR11, R0 ;  /* 0x0000000b09007c24 */ /* 0x000fe2000f8e0200 */
[----:B------:R-:W-:Y:S01]  /*1560*/  IADD3 R7, PT, PT, R15, R8, RZ ;  /* 0x000000080f077210 */ /* 0x000fe20007ffe0ff */
[----:B------:R-:W-:-:S05]  /*1570*/  IMAD.WIDE.U32 R20, R9, UR10, R10 ;  /* 0x0000000a09147c25 */ /* 0x000fca000f8e000a */
[----:B------:R-:W-:Y:S01]  /*1580*/  IADD3 R10, PT, PT, R21, R0, RZ ;  /* 0x00000000150a7210 */ /* 0x000fe20007ffe0ff */
[----:B------:R-:W-:Y:S06]  /*1590*/  BRA `(.L_x_3519) ;  /* 0x00000004006c7947 */ /* 0x000fec0003800000 */
.L_x_3518:
[----:B------:R-:W-:-:S09]  /*15a0*/  UISETP.NE.AND UP0, UPT, UR15, -0x1, UPT ;  /* 0xffffffff0f00788c */ /* 0x000fd2000bf05270 */
[----:B------:R-:W-:Y:S05]  /*15b0*/  BRA.U UP0, `(.L_x_3520) ;  /* 0x0000000100387547 */ /* 0x000fea000b800000 */
[----:B------:R-:W2:Y:S01]  /*15c0*/  LDC.64 R4, c[0x0][0x3b8] ;  /* 0x0000ee00ff047b82 */ /* 0x000ea20000000a00 */
[----:B------:R-:W3:Y:S01]  /*15d0*/  LDCU.64 UR8, c[0x0][0x3a0] ;  /* 0x00007400ff0877ac */ /* 0x000ee20008000a00 */
[----:B-----5:R-:W-:Y:S01]  /*15e0*/  SHF.R.S32.HI R3, RZ, 0x1f, R6 ;  /* 0x0000001fff037819 */ /* 0x020fe20000011406 */
[----:B------:R-:W-:-:S04]  /*15f0*/  USHF.R.S32.HI UR10, URZ, 0x1f, UR14 ;  /* 0x0000001fff0a7899 */ /* 0x000fc8000801140e */
[----:B---3--:R-:W-:-:S04]  /*1600*/  IMAD R3, R3, UR8, RZ ;  /* 0x0000000803037c24 */ /* 0x008fc8000f8e02ff */
[----:B------:R-:W-:Y:S02]  /*1610*/  IMAD R3, R6, UR9, R3 ;  /* 0x0000000906037c24 */ /* 0x000fe4000f8e0203 */
[C---:B--2---:R-:W-:Y:S02]  /*1620*/  IMAD R0, R4.reuse, UR10, RZ ;  /* 0x0000000a04007c24 */ /* 0x044fe4000f8e02ff */
[----:B------:R-:W-:-:S04]  /*1630*/  IMAD.WIDE.U32 R8, R4, UR14, RZ ;  /* 0x0000000e04087c25 */ /* 0x000fc8000f8e00ff */
[----:B------:R-:W-:-:S05]  /*1640*/  IMAD R0, R5, UR14, R0 ;  /* 0x0000000e05007c24 */ /* 0x000fca000f8e0200 */
[----:B------:R-:W-:-:S03]  /*1650*/  IADD3 R9, PT, PT, R9, R0, RZ ;  /* 0x0000000009097210 */ /* 0x000fc60007ffe0ff */
[----:B------:R-:W-:-:S05]  /*1660*/  IMAD.WIDE.U32 R8, R6, UR8, R8 ;  /* 0x0000000806087c25 */ /* 0x000fca000f8e0008 */
[----:B-1----:R-:W-:Y:S02]  /*1670*/  IADD3 R7, PT, PT, R9, R3, RZ ;  /* 0x0000000309077210 */ /* 0x002fe40007ffe0ff */
[----:B------:R-:W-:Y:S01]  /*1680*/  MOV R0, R8 ;  /* 0x0000000800007202 */ /* 0x000fe20000000f00 */
[----:B------:R-:W-:Y:S05]  /*1690*/  BRA `(.L_x_3521) ;  /* 0x0000000000187947 */ /* 0x000fea0003800000 */
.L_x_3520:
[----:B------:R-:W1:Y:S01]  /*16a0*/  LDC.64 R4, c[0x0][0x3b8] ;  /* 0x0000ee00ff047b82 */ /* 0x000e620000000a00 */
[----:B------:R-:W-:-:S06]  /*16b0*/  UIADD3 UR8, UPT, UPT, UR14, UR15, URZ ;  /* 0x0000000f0e087290 */ /* 0x000fcc000fffe0ff */
[----:B-1----:R-:W-:Y:S02]  /*16c0*/  IMAD R7, R5, UR8, RZ ;  /* 0x0000000805077c24 */ /* 0x002fe4000f8e02ff */
[----:B------:R-:W-:-:S05]  /*16d0*/  IMAD.WIDE.U32 R2, R4, UR8, RZ ;  /* 0x0000000804027c25 */ /* 0x000fca000f8e00ff */
[----:B------:R-:W-:Y:S02]  /*16e0*/  IADD3 R7, PT, PT, R3, R7, RZ ;  /* 0x0000000703077210 */ /* 0x000fe40007ffe0ff */
[----:B------:R-:W-:Y:S02]  /*16f0*/  MOV R0, R2 ;  /* 0x0000000200007202 */ /* 0x000fe40000000f00 */
.L_x_3521:
[----:B------:R-:W-:Y:S05]  /*1700*/  BRA.U UP0, `(.L_x_3522) ;  /* 0x0000000100347547 */ /* 0x000fea000b800000 */
[----:B------:R-:W1:Y:S01]  /*1710*/  LDC.64 R2, c[0x0][0x3c0] ;  /* 0x0000f000ff027b82 */ /* 0x000e620000000a00 */
[----:B------:R-:W2:Y:S01]  /*1720*/  LDCU.64 UR8, c[0x0][0x3a8] ;  /* 0x00007500ff0877ac */ /* 0x000ea20008000a00 */
[----:B-----5:R-:W-:Y:S01]  /*1730*/  SHF.R.S32.HI R8, RZ, 0x1f, R6 ;  /* 0x0000001fff087819 */ /* 0x020fe20000011406 */
[----:B------:R-:W-:-:S04]  /*1740*/  USHF.R.S32.HI UR10, URZ, 0x1f, UR14 ;  /* 0x0000001fff0a7899 */ /* 0x000fc8000801140e */
[----:B--2---:R-:W-:-:S04]  /*1750*/  IMAD R11, R8, UR8, RZ ;  /* 0x00000008080b7c24 */ /* 0x004fc8000f8e02ff */
[----:B------:R-:W-:Y:S02]  /*1760*/  IMAD R11, R6, UR9, R11 ;  /* 0x00000009060b7c24 */ /* 0x000fe4000f8e020b */
[C---:B-1----:R-:W-:Y:S02]  /*1770*/  IMAD R10, R2.reuse, UR10, RZ ;  /* 0x0000000a020a7c24 */ /* 0x042fe4000f8e02ff */
[----:B------:R-:W-:-:S04]  /*1780*/  IMAD.WIDE.U32 R12, R2, UR14, RZ ;  /* 0x0000000e020c7c25 */ /* 0x000fc8000f8e00ff */
[----:B------:R-:W-:-:S05]  /*1790*/  IMAD R9, R3, UR14, R10 ;  /* 0x0000000e03097c24 */ /* 0x000fca000f8e020a */
[----:B------:R-:W-:-:S03]  /*17a0*/  IADD3 R13, PT, PT, R13, R9, RZ ;  /* 0x000000090d0d7210 */ /* 0x000fc60007ffe0ff */
[----:B------:R-:W-:-:S05]  /*17b0*/  IMAD.WIDE.U32 R12, R6, UR8, R12 ;  /* 0x00000008060c7c25 */ /* 0x000fca000f8e000c */
[----:B------:R-:W-:Y:S01]  /*17c0*/  IADD3 R13, PT, PT, R13, R11, RZ ;  /* 0x0000000b0d0d7210 */ /* 0x000fe20007ffe0ff */
[----:B------:R-:W-:Y:S06]  /*17d0*/  BRA `(.L_x_3523) ;  /* 0x0000000000187947 */ /* 0x000fec0003800000 */
.L_x_3522:
[----:B------:R-:W1:Y:S01]  /*17e0*/  LDC.64 R2, c[0x0][0x3c0] ;  /* 0x0000f000ff027b82 */ /* 0x000e620000000a00 */
[----:B------:R-:W-:-:S06]  /*17f0*/  UIADD3 UR14, UPT, UPT, UR14, UR15, URZ ;  /* 0x0000000f0e0e7290 */ /* 0x000fcc000fffe0ff */
[----:B-1----:R-:W-:Y:S02]  /*1800*/  IMAD R13, R3, UR14, RZ ;  /* 0x0000000e030d7c24 */ /* 0x002fe4000f8e02ff */
[----:B------:R-:W-:-:S05]  /*1810*/  IMAD.WIDE.U32 R8, R2, UR14, RZ ;  /* 0x0000000e02087c25 */ /* 0x000fca000f8e00ff */
[----:B------:R-:W-:Y:S02]  /*1820*/  IADD3 R13, PT, PT, R9, R13, RZ ;  /* 0x0000000d090d7210 */ /* 0x000fe40007ffe0ff */
[----:B------:R-:W-:-:S07]  /*1830*/  MOV R12, R8 ;  /* 0x00000008000c7202 */ /* 0x000fce0000000f00 */
.L_x_3523:
[----:B------:R-:W1:Y:S01]  /*1840*/  LDC R18, c[0x0][0x3e8] ;  /* 0x0000fa00ff127b82 */ /* 0x000e620000000800 */
[----:B-----5:R-:W2:Y:S01]  /*1850*/  S2R R6, SR_CTAID.Z ;  /* 0x0000000000067919 */ /* 0x020ea20000002700 */
[----:B------:R-:W-:Y:S01]  /*1860*/  MOV R10, RZ ;  /* 0x000000ff000a7202 */ /* 0x000fe20000000f00 */
[----:B------:R-:W-:Y:S01]  /*1870*/  ULEA UR8, UR20, 0xffffffc0, 0x6 ;  /* 0xffffffc014087891 */ /* 0x000fe2000f8e30ff */
[----:B------:R-:W-:Y:S01]  /*1880*/  IMAD.MOV.U32 R20, RZ, RZ, R12 ;  /* 0x000000ffff147224 */ /* 0x000fe200078e000c */
[----:B------:R-:W-:Y:S01]  /*1890*/  MOV R21, R13 ;  /* 0x0000000d00157202 */ /* 0x000fe20000000f00 */
[----:B------:R-:W-:Y:S01]  /*18a0*/  IMAD.MOV.U32 R13, RZ, RZ, R7 ;  /* 0x000000ffff0d7224 */ /* 0x000fe200078e0007 */
[----:B------:R-:W-:Y:S02]  /*18b0*/  MOV R12, R0 ;  /* 0x00000000000c7202 */ /* 0x000fe40000000f00 */
[----:B------:R-:W-:Y:S01]  /*18c0*/  CS2R R198, SRZ ;  /* 0x0000000000c67805 */ /* 0x000fe2000001ff00 */
[----:B------:R-:W-:-:S04]  /*18d0*/  IMAD.WIDE.U32 R20, R2, UR8, R20 ;  /* 0x0000000802147c25 */ /* 0x000fc8000f8e0014 */
[----:B------:R-:W-:Y:S01]  /*18e0*/  IMAD R21, R3, UR8, R21 ;  /* 0x0000000803157c24 */ /* 0x000fe2000f8e0215 */
[----:B-1----:R-:W-:-:S04]  /*18f0*/  IABS R8, R18 ;  /* 0x0000001200087213 */ /* 0x002fc80000000000 */
[----:B------:R-:W1:Y:S01]  /*1900*/  I2F.RP R14, R8 ;  /* 0x00000008000e7306 */ /* 0x000e620000209400 */
[----:B--2---:R-:W-:-:S07]  /*1910*/  IABS R6, R6 ;  /* 0x0000000600067213 */ /* 0x004fce0000000000 */
[----:B-1----:R-:W1:Y:S02]  /*1920*/  MUFU.RCP R11, R14 ;  /* 0x0000000e000b7308 */ /* 0x002e640000001000 */
[----:B-1----:R-:W-:-:S06]  /*1930*/  IADD3 R11, PT, PT, R11, 0xffffffe, RZ ;  /* 0x0ffffffe0b0b7810 */ /* 0x002fcc0007ffe0ff */
[----:B------:R-:W1:Y:S02]  /*1940*/  F2I.FTZ.U32.TRUNC.NTZ R11, R11 ;  /* 0x0000000b000b7305 */ /* 0x000e64000021f000 */
[----:B-1----:R-:W-:-:S04]  /*1950*/  IMAD.MOV R9, RZ, RZ, -R11 ;  /* 0x000000ffff097224 */ /* 0x002fc800078e0a0b */
[----:B------:R-:W-:-:S04]  /*1960*/  IMAD R9, R9, R8, RZ ;  /* 0x0000000809097224 */ /* 0x000fc800078e02ff */
        /* <DEDUP_REMOVED lines=10> */
[----:B------:R-:W-:-:S04]  /*1a10*/  LOP3.LUT R8, R18, UR24, RZ, 0x3c, !PT ;  /* 0x0000001812087c12 */ /* 0x000fc8000f8e3cff */
[----:B------:R-:W-:Y:S02]  /*1a20*/  ISETP.GE.AND P0, PT, R8, RZ, PT ;  /* 0x000000ff0800720c */ /* 0x000fe40003f06270 */
[----:B------:R-:W2:Y:S05]  /*1a30*/  LDC.64 R8, c[0x0][0x3d0] ;  /* 0x0000f400ff087b82 */ /* 0x000eaa0000000a00 */
[----:B------:R-:W-:Y:S01]  /*1a40*/  @P1 VIADD R6, R6, 0x1 ;  /* 0x0000000106061836 */ /* 0x000fe20000000000 */
[----:B------:R-:W-:Y:S02]  /*1a50*/  ISETP.NE.AND P1, PT, R18, RZ, PT ;  /* 0x000000ff1200720c */ /* 0x000fe40003f25270 */
[----:B------:R-:W-:-:S02]  /*1a60*/  LOP3.LUT R18, RZ, R18, RZ, 0x33, !PT ;  /* 0x00000012ff127212 */ /* 0x000fc400078e33ff */
[----:B------:R-:W-:-:S04]  /*1a70*/  MOV R15, R6 ;  /* 0x00000006000f7202 */ /* 0x000fc80000000f00 */
[----:B------:R-:W-:-:S04]  /*1a80*/  @!P0 IADD3 R15, PT, PT, -R15, RZ, RZ ;  /* 0x000000ff0f0f8210 */ /* 0x000fc80007ffe1ff */
[----:B------:R-:W-:Y:S01]  /*1a90*/  SEL R7, R18, R15, !P1 ;  /* 0x0000000f12077207 */ /* 0x000fe20004800000 */
[----:B------:R-:W-:-:S03]  /*1aa0*/  IMAD.WIDE.U32 R14, R4, UR8, R12 ;  /* 0x00000008040e7c25 */ /* 0x000fc6000f8e000c */
[----:B------:R-:W-:Y:S01]  /*1ab0*/  SHF.R.S32.HI R13, RZ, 0x1f, R7 ;  /* 0x0000001fff0d7819 */ /* 0x000fe20000011407 */
[----:B------:R-:W-:Y:S02]  /*1ac0*/  IMAD R15, R5, UR8, R15 ;  /* 0x00000008050f7c24 */ /* 0x000fe4000f8e020f */
        /* <DEDUP_REMOVED lines=8> */
.L_x_3519:
[----:B------:R-:W-:Y:S01]  /*1b50*/  IMAD.U32 R8, RZ, RZ, UR21 ;  /* 0x00000015ff087e24 */ /* 0x000fe2000f8e00ff */
[----:B------:R-:W1:Y:S01]  /*1b60*/  LDC.64 R98, c[0x0][0x3b0] ;  /* 0x0000ec00ff627b82 */ /* 0x000e620000000a00 */
[----:B------:R-:W2:Y:S01]  /*1b70*/  LDCU.64 UR8, c[0x0][0x3c8] ;  /* 0x00007900ff0877ac */ /* 0x000ea20008000a00 */
[----:B------:R-:W-:Y:S02]  /*1b80*/  IMAD.MOV.U32 R0, RZ, RZ, RZ ;  /* 0x000000ffff007224 */ /* 0x000fe400078e00ff */
[----:B------:R-:W-:Y:S01]  /*1b90*/  ISETP.NE.AND P2, PT, R8, -0x1, PT ;  /* 0xffffffff0800780c */ /* 0x000fe20003f45270 */
[----:B------:R-:W3:Y:S01]  /*1ba0*/  LDCU.64 UR10, c[0x0][0x388] ;  /* 0x00007100ff0a77ac */ /* 0x000ee20008000a00 */
[C---:B------:R-:W-:Y:S02]  /*1bb0*/  SHF.L.U32 R72, R62.reuse, 0x3, RZ ;  /* 0x000000033e487819 */ /* 0x040fe400000006ff */
[----:B------:R4:W5:Y:S01]  /*1bc0*/  @P3 LDG.E R0, desc[UR6][R102.64] ;  /* 0x0000000666003981 */ /* 0x000962000c1e1900 */
[----:B------:R-:W-:Y:S01]  /*1bd0*/  SHF.R.U32.HI R100, RZ, 0x3, R62 ;  /* 0x00000003ff647819 */ /* 0x000fe2000001163e */
[----:B------:R-:W-:Y:S01]  /*1be0*/  USHF.R.S32.HI UR27, URZ, 0x1f, UR5 ;  /* 0x0000001fff1b7899 */ /* 0x000fe20008011405 */
[----:B------:R-:W-:Y:S01]  /*1bf0*/  IMAD.MOV.U32 R101, RZ, RZ, RZ ;  /* 0x000000ffff657224 */ /* 0x000fe200078e00ff */
[----:B------:R-:W-:Y:S01]  /*1c00*/  USHF.L.U32 UR26, UR20, 0x6, URZ ;  /* 0x00000006141a7899 */ /* 0x000fe200080006ff */
[----:B------:R-:W-:Y:S01]  /*1c10*/  IMAD.SHL.U32 R63, R62, 0x40, RZ ;  /* 0x000000403e3f7824 */ /* 0x000fe200078e00ff */
[----:B------:R-:W-:Y:S01]  /*1c20*/  ULEA.HI UR27, UR27, UR5, URZ, 0x6 ;  /* 0x000000051b1b7291 */ /* 0x000fe2000f8f30ff */
[----:B------:R-:W-:Y:S01]  /*1c30*/  IMAD.WIDE.U32 R16, R17, 0x40, R100 ;  /* 0x0000004011107825 */ /* 0x000fe200078e0064 */
[C---:B------:R-:W-:Y:S01]  /*1c40*/  SHF.L.U64.HI R60, R4.reuse, 0x4, R5 ;  /* 0x00000004043c7819 */ /* 0x040fe20000010205 */
[----:B------:R-:W3:Y:S01]  /*1c50*/  @!P2 LDC.64 R8, c[0x0][0x398] ;  /* 0x0000e600ff08ab82 */ /* 0x000ee20000000a00 */
[----:B------:R-:W-:Y:S01]  /*1c60*/  USHF.R.S32.HI UR27, URZ, 0x6, UR27 ;  /* 0x00000006ff1b7899 */ /* 0x000fe2000801141b */
[----:B--2---:R-:W-:Y:S01]  /*1c70*/  MOV R15, UR8 ;  /* 0x00000008000f7c02 */ /* 0x004fe20008000f00 */
[----:B------:R-:W-:Y:S01]  /*1c80*/  IMAD.SHL.U32 R61, R4, 0x10, RZ ;  /* 0x00000010043d7824 */ /* 0x000fe200078e00ff */
[C---:B------:R-:W-:Y:S01]  /*1c90*/  SHF.L.U64.HI R66, R2.reuse, 0x4, R3 ;  /* 0x0000000402427819 */ /* 0x040fe20000010203 */
[----:B------:R-:W-:Y:S01]  /*1ca0*/  UISETP.GE.AND UP0, UPT, UR27, UR20, UPT ;  /* 0x000000141b00728c */ /* 0x000fe2000bf06270 */
[----:B------:R-:W-:Y:S01]  /*1cb0*/  SHF.L.U32 R65, R2, 0x4, RZ ;  /* 0x0000000402417819 */ /* 0x000fe200000006ff */
[----:B-1----:R-:W-:Y:S01]  /*1cc0*/  @P2 IMAD.WIDE.U32 R22, R98, UR21, RZ ;  /* 0x0000001562162c25 */ /* 0x002fe2000f8e00ff */
[----:B------:R-:W-:Y:S01]  /*1cd0*/  LOP3.LUT R63, R63, 0x1c0, RZ, 0xc0, !PT ;  /* 0x000001c03f3f7812 */ /* 0x000fe200078ec0ff */
[----:B------:R-:W-:-:S02]  /*1ce0*/  UIADD3 UR25, UPT, UPT, UR26, -0x40, URZ ;  /* 0xffffffc01a197890 */ /* 0x000fc4000fffe0ff */
[----:B---3--:R-:W-:-:S04]  /*1cf0*/  @!P2 IMAD.WIDE.U32 R12, R8, UR23, RZ ;  /* 0x00000017080cac25 */ /* 0x008fc8000f8e00ff */
[----:B------:R-:W-:Y:S01]  /*1d00*/  @!P2 IMAD.MOV.U32 R8, RZ, RZ, R12 ;  /* 0x000000ffff08a224 */ /* 0x000fe200078e000c */
[----:B------:R-:W-:Y:S01]  /*1d10*/  LOP3.LUT R12, R72, 0x38, RZ, 0xc0, !PT ;  /* 0x00000038480c7812 */ /* 0x000fe200078ec0ff */
[----:B------:R-:W-:Y:S02]  /*1d20*/  @P2 IMAD.MOV.U32 R8, RZ, RZ, R22 ;  /* 0x000000ffff082224 */ /* 0x000fe400078e0016 */
[----:B------:R-:W-:Y:S01]  /*1d30*/  @!P2 IMAD R9, R9, UR23, R13 ;  /* 0x000000170909ac24 */ /* 0x000fe2000f8e020d */
[C---:B------:R-:W-:Y:S01]  /*1d40*/  IADD3 R22, P3, PT, R12.reuse, R14, RZ ;  /* 0x0000000e0c167210 */ /* 0x040fe20007f7e0ff */
[----:B------:R-:W-:Y:S01]  /*1d50*/  @P2 IMAD R9, R99, UR21, R23 ;  /* 0x0000001563092c24 */ /* 0x000fe2000f8e0217 */
[C---:B------:R-:W-:Y:S02]  /*1d60*/  IADD3 R8, P2, PT, R12.reuse, R8, RZ ;  /* 0x000000080c087210 */ /* 0x040fe40007f5e0ff */
[----:B------:R-:W-:Y:S01]  /*1d70*/  IADD3.X R23, PT, PT, RZ, R7, RZ, P3, !PT ;  /* 0x00000007ff177210 */ /* 0x000fe20001ffe4ff */
[----:B------:R-:W-:Y:S01]  /*1d80*/  IMAD.U32 R7, RZ, RZ, UR9 ;  /* 0x00000009ff077e24 */ /* 0x000fe2000f8e00ff */
[----:B------:R-:W1:Y:S01]  /*1d90*/  LDCU.64 UR8, c[0x0][0x390] ;  /* 0x00007200ff0877ac */ /* 0x000e620008000a00 */
[----:B------:R-:W-:Y:S01]  /*1da0*/  IMAD.X R9, RZ, RZ, R9, P2 ;  /* 0x000000ffff097224 */ /* 0x000fe200010e0609 */
[----:B------:R-:W-:Y:S01]  /*1db0*/  IADD3 R20, P2, PT, R12, R20, RZ ;  /* 0x000000140c147210 */ /* 0x000fe20007f5e0ff */
[----:B------:R-:W-:-:S03]  /*1dc0*/  IMAD.WIDE.U32 R22, R100, R4, R22 ;  /* 0x0000000464167225 */ /* 0x000fc600078e0016 */
[----:B------:R-:W-:Y:S01]  /*1dd0*/  IADD3.X R21, PT, PT, RZ, R10, RZ, P2, !PT ;  /* 0x0000000aff157210 */ /* 0x000fe200017fe4ff */
[----:B------:R-:W-:Y:S01]  /*1de0*/  IMAD.WIDE.U32 R14, R15, UR24, R8 ;  /* 0x000000180f0e7c25 */ /* 0x000fe2000f8e0008 */
[----:B------:R-:W-:Y:S01]  /*1df0*/  LOP3.LUT R9, R12, 0x80, RZ, 0xfc, !PT ;  /* 0x000000800c097812 */ /* 0x000fe200078efcff */
[----:B------:R-:W2:Y:S02]  /*1e00*/  LDC R8, c[0x0][0x450] ;  /* 0x00011400ff087b82 */ /* 0x000ea40000000800 */
[----:B------:R-:W-:Y:S02]  /*1e10*/  IMAD R77, R100, R5, R23 ;  /* 0x00000005644d7224 */ /* 0x000fe400078e0217 */
[----:B------:R-:W-:Y:S02]  /*1e20*/  IMAD.SHL.U32 R76, R22, 0x2, RZ ;  /* 0x00000002164c7824 */ /* 0x000fe400078e00ff */
[----:B------:R-:W-:Y:S01]  /*1e30*/  IMAD.WIDE.U32 R20, R100, R2, R20 ;  /* 0x0000000264147225 */ /* 0x000fe200078e0014 */
[----:B------:R-:W-:-:S02]  /*1e40*/  SHF.L.U64.HI R77, R22, 0x1, R77 ;  /* 0x00000001164d7819 */ /* 0x000fc4000001024d */
[----:B------:R-:W-:Y:S01]  /*1e50*/  IADD3 R76, P2, PT, R76, UR10, RZ ;  /* 0x0000000a4c4c7c10 */ /* 0x000fe2000ff5e0ff */
[----:B------:R-:W-:Y:S01]  /*1e60*/  IMAD R73, R100, R3, R21 ;  /* 0x0000000364497224 */ /* 0x000fe200078e0215 */
[C---:B------:R-:W-:Y:S01]  /*1e70*/  SHF.L.U32 R74, R20.reuse, 0x1, RZ ;  /* 0x00000001144a7819 */ /* 0x040fe200000006ff */
[-C--:B------:R-:W-:Y:S01]  /*1e80*/  IMAD R10, R17, R98.reuse, RZ ;  /* 0x00000062110a7224 */ /* 0x080fe200078e02ff */
[----:B------:R-:W-:Y:S01]  /*1e90*/  IADD3.X R77, PT, PT, R77, UR11, RZ, P2, !PT ;  /* 0x0000000b4d4d7c10 */ /* 0x000fe200097fe4ff */
[----:B------:R-:W-:Y:S01]  /*1ea0*/  IMAD R15, R7, UR24, R15 ;  /* 0x00000018070f7c24 */ /* 0x000fe2000f8e020f */
[----:B------:R-:W-:Y:S01]  /*1eb0*/  SHF.L.U64.HI R73, R20, 0x1, R73 ;  /* 0x0000000114497819 */ /* 0x000fe20000010249 */
[----:B------:R-:W-:Y:S01]  /*1ec0*/  IMAD R7, R16, R99, R10 ;  /* 0x0000006310077224 */ /* 0x000fe200078e020a */
[----:B-1----:R-:W-:Y:S01]  /*1ed0*/  IADD3 R74, P2, PT, R74, UR8, RZ ;  /* 0x000000084a4a7c10 */ /* 0x002fe2000ff5e0ff */
[----:B------:R-:W-:Y:S01]  /*1ee0*/  IMAD.WIDE.U32 R98, R16, R98, R14 ;  /* 0x0000006210627225 */ /* 0x000fe200078e000e */
[----:B------:R-:W-:-:S02]  /*1ef0*/  LOP3.LUT R10, R12, 0x40, RZ, 0xfc, !PT ;  /* 0x000000400c0a7812 */ /* 0x000fc400078efcff */
[----:B------:R-:W-:Y:S01]  /*1f00*/  IADD3.X R73, PT, PT, R73, UR9, RZ, P2, !PT ;  /* 0x0000000949497c10 */ /* 0x000fe200097fe4ff */
[----:B------:R-:W-:Y:S01]  /*1f10*/  IMAD.MOV.U32 R196, RZ, RZ, R74 ;  /* 0x000000ffffc47224 */ /* 0x000fe200078e004a */
[----:B------:R-:W-:Y:S02]  /*1f20*/  MOV R194, R76 ;  /* 0x0000004c00c27202 */ /* 0x000fe40000000f00 */
[----:B--2---:R-:W-:Y:S01]  /*1f30*/  LEA.HI R67, R8, R8, RZ, 0x1 ;  /* 0x0000000808437211 */ /* 0x004fe200078f08ff */
[----:B------:R-:W-:Y:S01]  /*1f40*/  IMAD.MOV.U32 R197, RZ, RZ, R73 ;  /* 0x000000ffffc57224 */ /* 0x000fe200078e0049 */
[----:B------:R-:W-:Y:S02]  /*1f50*/  MOV R195, R77 ;  /* 0x0000004d00c37202 */ /* 0x000fe40000000f00 */
[----:B------:R-:W-:Y:S02]  /*1f60*/  SHF.R.S32.HI R67, RZ, 0x1, R67 ;  /* 0x00000001ff437819 */ /* 0x000fe40000011443 */
[----:B------:R-:W-:Y:S01]  /*1f70*/  IADD3 R64, PT, PT, R99, R7, RZ ;  /* 0x0000000763407210 */ /* 0x000fe20007ffe0ff */
[----:B----4-:R-:W-:Y:S06]  /*1f80*/  BRA.U UP0, `(.L_x_3524) ;  /* 0x0000008900ac7547 */ /* 0x010fec000b800000 */
[----:B------:R-:W1:Y:S01]  /*1f90*/  LDC.64 R2, c[0x0][0x4a0] ;  /* 0x00012800ff027b82 */ /* 0x000e620000000a00 */
[----:B------:R-:W2:Y:S01]  /*1fa0*/  LDCU.128 UR8, c[0x0][0x490] ;  /* 0x00009200ff0877ac */ /* 0x000ea20008000c00 */
[----:B------:R-:W-:Y:S01]  /*1fb0*/  IMAD.MOV.U32 R13, RZ, RZ, RZ ;  /* 0x000000ffff0d7224 */ /* 0x000fe200078e00ff */
[C---:B------:R-:W-:Y:S01]  /*1fc0*/  SHF.L.U32 R97, R67.reuse, 0x4, RZ ;  /* 0x0000000443617819 */ /* 0x040fe200000006ff */
[C---:B------:R-:W-:Y:S01]  /*1fd0*/  IMAD R95, R67.reuse, 0x30, RZ ;  /* 0x00000030435f7824 */ /* 0x040fe200078e02ff */
[----:B------:R-:W3:Y:S01]  /*1fe0*/  LDCU.128 UR12, c[0x0][0x4b0] ;  /* 0x00009600ff0c77ac */ /* 0x000ee20008000c00 */
[----:B------:R-:W-:Y:S01]  /*1ff0*/  SHF.L.U32 R94, R67, 0x5, RZ ;  /* 0x00000005435e7819 */ /* 0x000fe200000006ff */
[C---:B------:R-:W-:Y:S01]  /*2000*/  VIADD R71, R100.reuse, 0x10 ;  /* 0x0000001064477836 */ /* 0x040fe20000000000 */
[----:B------:R-:W4:Y:S01]  /*2010*/  LDC.64 R90, c[0x0][0x4a8] ;  /* 0x00012a00ff5a7b82 */ /* 0x000f220000000a00 */
[----:B------:R-:W4:Y:S01]  /*2020*/  LDCU.128 UR16, c[0x0][0x4c0] ;  /* 0x00009800ff1077ac */ /* 0x000f220008000c00 */
[C---:B------:R-:W-:Y:S01]  /*2030*/  IADD3 R70, PT, PT, R100.reuse, 0x20, RZ ;  /* 0x0000002064467810 */ /* 0x040fe20007ffe0ff */
[----:B------:R-:W-:Y:S01]  /*2040*/  VIADD R69, R100, 0x30 ;  /* 0x0000003064457836 */ /* 0x000fe20000000000 */
[----:B------:R-:W-:Y:S01]  /*2050*/  SHF.R.S32.HI R88, RZ, 0x1f, R94 ;  /* 0x0000001fff587819 */ /* 0x000fe2000001145e */
[----:B------:R-:W4:Y:S01]  /*2060*/  LDCU UR29, c[0x0][0x450] ;  /* 0x00008a00ff1d77ac */ /* 0x000f220008000800 */
[----:B------:R-:W-:Y:S01]  /*2070*/  IMAD.U32 R92, RZ, RZ, UR25 ;  /* 0x00000019ff5c7e24 */ /* 0x000fe2000f8e00ff */
[----:B------:R-:W-:Y:S01]  /*2080*/  SHF.R.S32.HI R86, RZ, 0x1f, R95 ;  /* 0x0000001fff567819 */ /* 0x000fe2000001145f */
[----:B------:R-:W4:Y:S01]  /*2090*/  LDCU.U8 UR32, c[0x0][0x533] ;  /* 0x0000a660ff2077ac */ /* 0x000f220008000000 */
[----:B--2---:R-:W-:-:S02]  /*20a0*/  IMAD.U32 R5, RZ, RZ, UR10 ;  /* 0x0000000aff057e24 */ /* 0x004fc4000f8e00ff */
[----:B------:R-:W-:Y:S01]  /*20b0*/  IMAD.U32 R14, RZ, RZ, UR11 ;  /* 0x0000000bff0e7e24 */ /* 0x000fe2000f8e00ff */
[----:B------:R-:W2:Y:S01]  /*20c0*/  LDCU.64 UR10, c[0x0][0x488] ;  /* 0x00009100ff0a77ac */ /* 0x000ea20008000a00 */
[----:B------:R-:W-:Y:S01]  /*20d0*/  IMAD.WIDE.U32 R4, R5, UR23, R12 ;  /* 0x0000001705047c25 */ /* 0x000fe2000f8e000c */
[----:B------:R-:W-:-:S03]  /*20e0*/  UMOV UR31, URZ ;  /* 0x000000ff001f7c82 */ /* 0x000fc60008000000 */
[----:B-1----:R-:W-:Y:S01]  /*20f0*/  IMAD.WIDE.U32 R16, R2, UR23, R12 ;  /* 0x0000001702107c25 */ /* 0x002fe2000f8e000c */
[----:B---3--:R-:W-:Y:S02]  /*2100*/  USHF.L.U32 UR28, UR12, 0x6, URZ ;  /* 0x000000060c1c7899 */ /* 0x008fe400080006ff */
[----:B------:R-:W-:Y:S01]  /*2110*/  UISETP.LT.AND UP0, UPT, URZ, UR27, UPT ;  /* 0x0000001bff00728c */ /* 0x000fe2000bf01270 */
[----:B------:R-:W-:Y:S01]  /*2120*/  IMAD R7, R3, UR23, R17 ;  /* 0x0000001703077c24 */ /* 0x000fe2000f8e0211 */
[----:B------:R-:W-:Y:S01]  /*2130*/  MOV R3, R6 ;  /* 0x0000000600037202 */ /* 0x000fe20000000f00 */
[----:B------:R-:W-:Y:S01]  /*2140*/  IMAD.U32 R2, RZ, RZ, UR12 ;  /* 0x0000000cff027e24 */ /* 0x000fe2000f8e00ff */
[----:B----4-:R-:W-:Y:S01]  /*2150*/  SHF.L.U32 R93, R90, 0x4, RZ ;  /* 0x000000045a5d7819 */ /* 0x010fe200000006ff */
[----:B------:R-:W-:Y:S01]  /*2160*/  IMAD.MOV.U32 R6, RZ, RZ, R16 ;  /* 0x000000ffff067224 */ /* 0x000fe200078e0010 */
[----:B------:R-:W-:Y:S01]  /*2170*/  @!P0 IADD3 R3, PT, PT, -R3, RZ, RZ ;  /* 0x000000ff03038210 */ /* 0x000fe20007ffe1ff */
[----:B------:R-:W-:Y:S01]  /*2180*/  IMAD.U32 R16, RZ, RZ, UR13 ;  /* 0x0000000dff107e24 */ /* 0x000fe2000f8e00ff */
[----:B------:R-:W-:Y:S01]  /*2190*/  MOV R11, UR29 ;  /* 0x0000001d000b7c02 */ /* 0x000fe20008000f00 */
[----:B------:R-:W-:Y:S01]  /*21a0*/  IMAD.WIDE.U32 R6, R2, UR25, R6 ;  /* 0x0000001902067c25 */ /* 0x000fe2000f8e0006 */
[----:B------:R-:W-:Y:S01]  /*21b0*/  SEL R18, R18, R3, !P1 ;  /* 0x0000000312127207 */ /* 0x000fe20004800000 */
[----:B------:R-:W1:Y:S01]  /*21c0*/  LDCU UR30, c[0x0][0x440] ;  /* 0x00008800ff1e77ac */ /* 0x000e620008000800 */
[----:B------:R-:W-:Y:S01]  /*21d0*/  SHF.L.U32 R3, R62, 0x2, RZ ;  /* 0x000000023e037819 */ /* 0x000fe200000006ff */
[----:B------:R-:W-:Y:S01]  /*21e0*/  IMAD R15, R14, UR23, R5 ;  /* 0x000000170e0f7c24 */ /* 0x000fe2000f8e0205 */
[----:B------:R-:W-:Y:S01]  /*21f0*/  SHF.R.S32.HI R5, RZ, 0x1f, R18 ;  /* 0x0000001fff057819 */ /* 0x000fe20000011412 */
[----:B-----5:R-:W-:Y:S01]  /*2200*/  VIADD R2, R0, UR25 ;  /* 0x0000001900027c36 */ /* 0x020fe20008000000 */
[----:B------:R-:W-:Y:S01]  /*2210*/  LOP3.LUT R0, R3, 0x1c, RZ, 0xc0, !PT ;  /* 0x0000001c03007812 */ /* 0x000fe200078ec0ff */
[----:B------:R-:W-:Y:S01]  /*2220*/  IMAD R17, R16, UR25, R7 ;  /* 0x0000001910117c24 */ /* 0x000fe2000f8e0207 */
[----:B------:R-:W-:Y:S01]  /*2230*/  MOV R16, R6 ;  /* 0x0000000600107202 */ /* 0x000fe20000000f00 */
[-C--:B------:R-:W-:Y:S01]  /*2240*/  IMAD R7, R2, R67.reuse, RZ ;  /* 0x0000004302077224 */ /* 0x080fe200078e02ff */
[----:B------:R-:W-:Y:S01]  /*2250*/  USEL UR27, URZ, UR27, !UP0 ;  /* 0x0000001bff1b7287 */ /* 0x000fe2000c000000 */
[----:B------:R-:W-:Y:S01]  /*2260*/  IMAD R3, R5, UR16, RZ ;  /* 0x0000001005037c24 */ /* 0x000fe2000f8e02ff */
[----:B------:R-:W-:Y:S01]  /*2270*/  UISETP.NE.AND UP2, UPT, UR32, URZ, UPT ;  /* 0x000000ff2000728c */ /* 0x000fe2000bf45270 */
[----:B------:R-:W-:-:S02]  /*2280*/  IMAD R2, R100, R67, R12 ;  /* 0x0000004364027224 */ /* 0x000fc400078e020c */
[----:B------:R-:W-:Y:S02]  /*2290*/  IMAD.MOV.U32 R14, RZ, RZ, R4 ;  /* 0x000000ffff0e7224 */ /* 0x000fe400078e0004 */
[----:B------:R-:W-:Y:S01]  /*22a0*/  IMAD R0, R100, R67, R0 ;  /* 0x0000004364007224 */ /* 0x000fe200078e0200 */
[C---:B------:R-:W-:Y:S01]  /*22b0*/  IADD3 R80, P0, PT, R7.reuse, R2, RZ ;  /* 0x0000000207507210 */ /* 0x040fe20007f1e0ff */
[----:B------:R-:W-:Y:S01]  /*22c0*/  IMAD R6, R18, UR17, R3 ;  /* 0x0000001112067c24 */ /* 0x000fe2000f8e0203 */
[----:B------:R-:W-:Y:S01]  /*22d0*/  SHF.R.S32.HI R3, RZ, 0x1f, R7 ;  /* 0x0000001fff037819 */ /* 0x000fe20000011407 */
[----:B------:R-:W-:Y:S01]  /*22e0*/  IMAD.WIDE.U32 R14, R90, UR25, R14 ;  /* 0x000000195a0e7c25 */ /* 0x000fe2000f8e000e */
[----:B------:R-:W-:Y:S02]  /*22f0*/  IADD3 R50, P1, PT, R7, R0, RZ ;  /* 0x0000000007327210 */ /* 0x000fe40007f3e0ff */
[----:B------:R-:W-:Y:S01]  /*2300*/  LEA.HI.X.SX32 R81, R2, R3, 0x1, P0 ;  /* 0x0000000302517211 */ /* 0x000fe200000f0eff */
[----:B------:R-:W-:Y:S01]  /*2310*/  IMAD.WIDE.U32 R16, R18, UR16, R16 ;  /* 0x0000001012107c25 */ /* 0x000fe2000f8e0010 */
[----:B------:R-:W-:Y:S01]  /*2320*/  USHF.R.S32.HI UR16, URZ, 0x1f, UR5 ;  /* 0x0000001fff107899 */ /* 0x000fe20008011405 */
[----:B------:R-:W-:-:S02]  /*2330*/  IADD3 R2, P0, PT, R100, -UR5, RZ ;  /* 0x8000000564027c10 */ /* 0x000fc4000ff1e0ff */
[----:B------:R-:W-:Y:S01]  /*2340*/  IMAD R5, R5, UR14, RZ ;  /* 0x0000000e05057c24 */ /* 0x000fe2000f8e02ff */
[----:B------:R-:W-:Y:S01]  /*2350*/  LEA.HI.X.SX32 R3, R0, R3, 0x1, P1 ;  /* 0x0000000300037211 */ /* 0x000fe200008f0eff */
[----:B------:R-:W-:Y:S01]  /*2360*/  IMAD R15, R91, UR25, R15 ;  /* 0x000000195b0f7c24 */ /* 0x000fe2000f8e020f */
[----:B------:R-:W-:Y:S01]  /*2370*/  SHF.L.U64.HI R81, R80, 0x1, R81 ;  /* 0x0000000150517819 */ /* 0x000fe20000010251 */
[----:B------:R-:W-:Y:S01]  /*2380*/  IMAD R4, R18, UR15, R5 ;  /* 0x0000000f12047c24 */ /* 0x000fe2000f8e0205 */
[----:B------:R-:W-:Y:S01]  /*2390*/  SHF.L.U64.HI R0, R50, 0x1, R3 ;  /* 0x0000000132007819 */ /* 0x000fe20000010203 */
[----:B------:R-:W-:Y:S01]  /*23a0*/  IMAD.WIDE.U32 R18, R18, UR14, R14 ;  /* 0x0000000e12127c25 */ /* 0x000fe2000f8e000e */
[----:B------:R-:W-:Y:S01]  /*23b0*/  IADD3.X R15, PT, PT, RZ, ~UR16, RZ, P0, !PT ;  /* 0x80000010ff0f7c10 */ /* 0x000fe200087fe4ff */
[----:B------:R-:W3:Y:S02]  /*23c0*/  LDCU.64 UR14, c[0x0][0x4d0] ;  /* 0x00009a00ff0e77ac */ /* 0x000ee40008000a00 */
[----:B------:R-:W-:Y:S01]  /*23d0*/  IMAD.IADD R7, R17, 0x1, R6 ;  /* 0x0000000111077824 */ /* 0x000fe200078e0206 */
[----:B------:R-:W-:Y:S01]  /*23e0*/  IADD3 R5, PT, PT, R19, R4, RZ ;  /* 0x0000000413057210 */ /* 0x000fe20007ffe0ff */
[----:B------:R-:W-:Y:S01]  /*23f0*/  IMAD.SHL.U32 R50, R50, 0x2, RZ ;  /* 0x0000000232327824 */ /* 0x000fe200078e00ff */
[----:B------:R-:W4:Y:S01]  /*2400*/  LDCU.64 UR16, c[0x0][0x3c0] ;  /* 0x00007800ff1077ac */ /* 0x000f220008000a00 */
[----:B------:R-:W-:-:S02]  /*2410*/  IMAD.MOV.U32 R6, RZ, RZ, R16 ;  /* 0x000000ffff067224 */ /* 0x000fc400078e0010 */
[----:B------:R-:W-:Y:S01]  /*2420*/  IMAD R79, R15, UR12, RZ ;  /* 0x0000000c0f4f7c24 */ /* 0x000fe2000f8e02ff */
[----:B------:R-:W-:Y:S01]  /*2430*/  IADD3 R16, P0, PT, R50, UR18, RZ ;  /* 0x0000001232107c10 */ /* 0x000fe2000ff1e0ff */
[----:B------:R-:W-:-:S03]  /*2440*/  IMAD.WIDE.U32 R6, R2, UR12, R6 ;  /* 0x0000000c02067c25 */ /* 0x000fc6000f8e0006 */
[----:B------:R-:W-:Y:S01]  /*2450*/  IADD3.X R17, PT, PT, R0, UR19, RZ, P0, !PT ;  /* 0x0000001300117c10 */ /* 0x000fe200087fe4ff */
[----:B------:R-:W-:Y:S01]  /*2460*/  IMAD R79, R2, UR13, R79 ;  /* 0x0000000d024f7c24 */ /* 0x000fe2000f8e024f */
[----:B------:R-:W-:Y:S01]  /*2470*/  LEA R78, P0, R6, UR8, 0x1 ;  /* 0x00000008064e7c11 */ /* 0x000fe2000f8008ff */
[-C--:B------:R-:W-:Y:S01]  /*2480*/  IMAD R15, R15, R90.reuse, RZ ;  /* 0x0000005a0f0f7224 */ /* 0x080fe200078e02ff */
[----:B------:R-:W1:Y:S01]  /*2490*/  LDCU.64 UR12, c[0x0][0x4e0] ;  /* 0x00009c00ff0c77ac */ /* 0x000e620008000a00 */
[----:B------:R-:W-:Y:S01]  /*24a0*/  IMAD.MOV.U32 R4, RZ, RZ, R18 ;  /* 0x000000ffff047224 */ /* 0x000fe200078e0012 */
[----:B------:R-:W-:Y:S01]  /*24b0*/  IADD3 R79, PT, PT, R7, R79, RZ ;  /* 0x0000004f074f7210 */ /* 0x000fe20007ffe0ff */
[----:B------:R-:W-:Y:S02]  /*24c0*/  IMAD.SHL.U32 R80, R80, 0x2, RZ ;  /* 0x0000000250507824 */ /* 0x000fe400078e00ff */
[----:B------:R-:W-:Y:S01]  /*24d0*/  IMAD R15, R2, R91, R15 ;  /* 0x0000005b020f7224 */ /* 0x000fe200078e020f */
[----:B------:R-:W-:Y:S01]  /*24e0*/  LEA.HI.X R79, R6, UR9, R79, 0x1, P0 ;  /* 0x00000009064f7c11 */ /* 0x000fe200080f0c4f */
[----:B------:R-:W-:Y:S01]  /*24f0*/  IMAD.SHL.U32 R87, R90, 0x40, RZ ;  /* 0x000000405a577824 */ /* 0x000fe200078e00ff */
[----:B---3--:R-:W-:Y:S01]  /*2500*/  IADD3 R50, P0, PT, R50, UR14, RZ ;  /* 0x0000000e32327c10 */ /* 0x008fe2000ff1e0ff */
[----:B------:R-:W-:Y:S01]  /*2510*/  IMAD.WIDE.U32 R2, R2, R90, R4 ;  /* 0x0000005a02027225 */ /* 0x000fe200078e0004 */
[----:B------:R-:W-:Y:S01]  /*2520*/  IADD3 R82, P1, PT, R80, UR18, RZ ;  /* 0x0000001250527c10 */ /* 0x000fe2000ff3e0ff */
[----:B------:R-:W-:Y:S01]  /*2530*/  UIMAD UR18, UR20, -0x40, UR4 ;  /* 0xffffffc0141278a4 */ /* 0x000fe2000f8e0204 */
[----:B------:R-:W-:Y:S01]  /*2540*/  IADD3.X R51, PT, PT, R0, UR15, RZ, P0, !PT ;  /* 0x0000000f00337c10 */ /* 0x000fe200087fe4ff */
[----:B------:R-:W-:Y:S01]  /*2550*/  IMAD.IADD R15, R3, 0x1, R15 ;  /* 0x00000001030f7824 */ /* 0x000fe200078e020f */
[----:B------:R-:W-:-:S02]  /*2560*/  IADD3 R0, P0, PT, RZ, -UR31, RZ ;  /* 0x8000001fff007c10 */ /* 0x000fc4000ff1e0ff */
[----:B------:R-:W-:Y:S01]  /*2570*/  IADD3.X R83, PT, PT, R81, UR19, RZ, P1, !PT ;  /* 0x0000001351537c10 */ /* 0x000fe20008ffe4ff */
[----:B------:R-:W-:Y:S01]  /*2580*/  UIMAD UR19, UR20, -0x40, UR5 ;  /* 0xffffffc0141378a4 */ /* 0x000fe2000f8e0205 */
[----:B------:R-:W-:Y:S01]  /*2590*/  IADD3.X R3, PT, PT, RZ, ~UR28, RZ, P0, !PT ;  /* 0x8000001cff037c10 */ /* 0x000fe200087fe4ff */
[----:B------:R-:W-:Y:S01]  /*25a0*/  IMAD.X R87, RZ, RZ, ~R87, P0 ;  /* 0x000000ffff577224 */ /* 0x000fe200000e0e57 */
[----:B--2---:R-:W-:Y:S01]  /*25b0*/  LEA R14, P2, R2, UR10, 0x1 ;  /* 0x0000000a020e7c11 */ /* 0x004fe2000f8408ff */
[----:B------:R-:W-:Y:S01]  /*25c0*/  UMOV UR28, UR20 ;  /* 0x00000014001c7c82 */ /* 0x000fe20008000000 */
[----:B------:R-:W-:Y:S02]  /*25d0*/  IADD3 R80, P1, PT, R80, UR14, RZ ;  /* 0x0000000e50507c10 */ /* 0x000fe4000ff3e0ff */
[----:B------:R-:W-:Y:S02]  /*25e0*/  SHF.L.U64.HI R91, R90, 0x4, R91 ;  /* 0x000000045a5b7819 */ /* 0x000fe4000001025b */
[----:B------:R-:W-:-:S02]  /*25f0*/  SHF.R.S64 R89, R0, 0x1f, R87 ;  /* 0x0000001f00597819 */ /* 0x000fc40000001057 */
[----:B------:R-:W-:Y:S02]  /*2600*/  SHF.R.S32.HI R90, RZ, 0x1f, R97 ;  /* 0x0000001fff5a7819 */ /* 0x000fe40000011461 */
[--C-:B------:R-:W-:Y:S02]  /*2610*/  SHF.R.S64 R85, R0, 0x1f, R3.reuse ;  /* 0x0000001f00557819 */ /* 0x100fe40000001003 */
[----:B------:R-:W-:Y:S02]  /*2620*/  SHF.R.S32.HI R84, RZ, 0x1f, R3 ;  /* 0x0000001fff547819 */ /* 0x000fe40000011403 */
[----:B------:R-:W-:Y:S02]  /*2630*/  SHF.R.S32.HI R87, RZ, 0x1f, R87 ;  /* 0x0000001fff577819 */ /* 0x000fe40000011457 */
[----:B------:R-:W-:Y:S01]  /*2640*/  LEA.HI.X R15, R2, UR11, R15, 0x1, P2 ;  /* 0x0000000b020f7c11 */ /* 0x000fe200090f0c0f */
[----:B------:R-:W2:Y:S01]  /*2650*/  LDCU.128 UR8, c[0x0][0x3a0] ;  /* 0x00007400ff0877ac */ /* 0x000ea20008000c00 */
[----:B------:R-:W-:Y:S01]  /*2660*/  IADD3.X R81, PT, PT, R81, UR15, RZ, P1, !PT ;  /* 0x0000000f51517c10 */ /* 0x000fe20008ffe4ff */
[----:B-1--4-:R-:W3:Y:S06]  /*2670*/  LDCU.64 UR14, c[0x0][0x3b8] ;  /* 0x00007700ff0e77ac */ /* 0x012eec0008000a00 */
.L_x_3592:
[----:B------:R-:W-:Y:S01]  /*2680*/  UIADD3 UR18, UPT, UPT, UR18, 0x40, URZ ;  /* 0x0000004012127890 */ /* 0x000fe2000fffe0ff */
[----:B------:R-:W-:Y:S01]  /*2690*/  BSSY.RECONVERGENT B0, `(.L_x_3525) ;  /* 0x0000015000007945 */ /* 0x000fe20003800200 */
[----:B------:R-:W-:Y:S04]  /*26a0*/  UIADD3 UR19, UPT, UPT, UR19, 0x40, URZ ;  /* 0x0000004013137890 */ /* 0x000fe8000fffe0ff */
[C---:B------:R-:W-:Y:S02]  /*26b0*/  ISETP.GE.AND P5, PT, R100.reuse, UR18, PT ;  /* 0x0000001264007c0c */ /* 0x040fe4000bfa6270 */
[C---:B------:R-:W-:Y:S02]  /*26c0*/  ISETP.GE.AND P4, PT, R71.reuse, UR18, PT ;  /* 0x0000001247007c0c */ /* 0x040fe4000bf86270 */
[----:B------:R-:W-:Y:S02]  /*26d0*/  ISETP.GE.AND P5, PT, R100, UR19, !P5 ;  /* 0x0000001364007c0c */ /* 0x000fe4000efa6270 */
[C---:B------:R-:W-:Y:S02]  /*26e0*/  ISETP.GE.AND P3, PT, R70.reuse, UR18, PT ;  /* 0x0000001246007c0c */ /* 0x040fe4000bf66270 */
[----:B------:R-:W-:Y:S02]  /*26f0*/  ISETP.GE.AND P4, PT, R71, UR19, !P4 ;  /* 0x0000001347007c0c */ /* 0x000fe4000e786270 */
[----:B------:R-:W-:Y:S07]  /*2700*/  ISETP.GE.AND P3, PT, R70, UR19, !P3 ;  /* 0x0000001346007c0c */ /* 0x000fee000df66270 */
[----:B------:R-:W-:Y:S05]  /*2710*/  @!P5 BRA `(.L_x_3526) ;  /* 0x000000000030d947 */ /* 0x000fea0003800000 */
[----:B------:R-:W-:Y:S02]  /*2720*/  ISETP.GE.AND P0, PT, R12, UR30, PT ;  /* 0x0000001e0c007c0c */ /* 0x000fe4000bf06270 */
[----:B------:R-:W-:Y:S11]  /*2730*/  ISETP.GE.AND P1, PT, R10, UR30, PT ;  /* 0x0000001e0a007c0c */ /* 0x000ff6000bf26270 */
[----:B------:R-:W4:Y:S01]  /*2740*/  @!P0 LDG.E.128 R24, desc[UR6][R78.64] ;  /* 0x000000064e188981 */ /* 0x000f22000c1e1d00 */
[--C-:B------:R-:W-:Y:S05]  /*2750*/  @!P0 IMAD.MOV.U32 R75, RZ, RZ, R73.reuse ;  /* 0x000000ffff4b8224 */ /* 0x100fea00078e0049 */
[----:B----4-:R1:W-:Y:S01]  /*2760*/  @!P0 STG.E.128 desc[UR6][R74.64], R24 ;  /* 0x000000184a008986 */ /* 0x0103e2000c101d06 */
[----:B------:R-:W-:Y:S03]  /*2770*/  ISETP.GE.AND P0, PT, R9, UR30, PT ;  /* 0x0000001e09007c0c */ /* 0x000fe6000bf06270 */
[----:B------:R-:W4:Y:S01]  /*2780*/  @!P1 LDG.E.128 R20, desc[UR6][R78.64+0x80] ;  /* 0x000080064e149981 */ /* 0x000f22000c1e1d00 */
[--C-:B-1----:R-:W-:Y:S05]  /*2790*/  @!P1 IMAD.MOV.U32 R75, RZ, RZ, R73.reuse ;  /* 0x000000ffff4b9224 */ /* 0x102fea00078e0049 */
[----:B----4-:R1:W-:Y:S04]  /*27a0*/  @!P1 STG.E.128 desc[UR6][R74.64+0x80], R20 ;  /* 0x000080144a009986 */ /* 0x0103e8000c101d06 */
[----:B------:R-:W4:Y:S01]  /*27b0*/  @!P0 LDG.E.128 R4, desc[UR6][R78.64+0x100] ;  /* 0x000100064e048981 */ /* 0x000f22000c1e1d00 */
[----:B-1----:R-:W-:Y:S05]  /*27c0*/  @!P0 IMAD.MOV.U32 R75, RZ, RZ, R73 ;  /* 0x000000ffff4b8224 */ /* 0x002fea00078e0049 */
[----:B----4-:R1:W-:Y:S02]  /*27d0*/  @!P0 STG.E.128 desc[UR6][R74.64+0x100], R4 ;  /* 0x000100044a008986 */ /* 0x0103e4000c101d06 */
.L_x_3526:
[----:B--23--:R-:W-:Y:S05]  /*27e0*/  BSYNC.RECONVERGENT B0 ;  /* 0x0000000000007941 */ /* 0x00cfea0003800200 */
.L_x_3525:
[----:B------:R-:W-:Y:S04]  /*27f0*/  BSSY.RECONVERGENT B0, `(.L_x_3527) ;  /* 0x0000010000007945 */ /* 0x000fe80003800200 */
[----:B------:R-:W-:Y:S05]  /*2800*/  @!P4 BRA `(.L_x_3528) ;  /* 0x000000000038c947 */ /* 0x000fea0003800000 */
[----:B------:R-:W2:Y:S01]  /*2810*/  LDC.64 R2, c[0x0][0x4b0] ;  /* 0x00012c00ff027b82 */ /* 0x000ea20000000a00 */
[----:B------:R-:W-:Y:S02]  /*2820*/  ISETP.GE.AND P1, PT, R12, UR30, PT ;  /* 0x0000001e0c007c0c */ /* 0x000fe4000bf26270 */
[C---:B------:R-:W-:Y:S04]  /*2830*/  LEA R18, P2, R65.reuse, R74, 0x1 ;  /* 0x0000004a41127211 */ /* 0x040fe800078408ff */
[----:B------:R-:W-:Y:S02]  /*2840*/  LEA.HI.X R19, R65, R73, R66, 0x1, P2 ;  /* 0x0000004941137211 */ /* 0x000fe400010f0c42 */
[C---:B--2---:R-:W-:Y:S04]  /*2850*/  LEA R28, P0, R2.reuse, R78, 0x5 ;  /* 0x0000004e021c7211 */ /* 0x044fe800078028ff */
[----:B------:R-:W-:Y:S02]  /*2860*/  LEA.HI.X R29, R2, R79, R3, 0x5, P0 ;  /* 0x0000004f021d7211 */ /* 0x000fe400000f2c03 */
[----:B------:R-:W-:Y:S03]  /*2870*/  ISETP.GE.AND P0, PT, R10, UR30, PT ;  /* 0x0000001e0a007c0c */ /* 0x000fe6000bf06270 */
[----:B------:R-:W2:Y:S04]  /*2880*/  @!P1 LDG.E.128 R24, desc[UR6][R28.64] ;  /* 0x000000061c189981 */ /* 0x000ea8000c1e1d00 */
[----:B--2---:R2:W-:Y:S01]  /*2890*/  @!P1 STG.E.128 desc[UR6][R18.64], R24 ;  /* 0x0000001812009986 */ /* 0x0045e2000c101d06 */
[----:B------:R-:W-:Y:S05]  /*28a0*/  ISETP.GE.AND P1, PT, R9, UR30, PT ;  /* 0x0000001e09007c0c */ /* 0x000fea000bf26270 */
[----:B------:R-:W3:Y:S04]  /*28b0*/  @!P0 LDG.E.128 R20, desc[UR6][R28.64+0x80] ;  /* 0x000080061c148981 */ /* 0x000ee8000c1e1d00 */
[----:B---3--:R2:W-:Y:S04]  /*28c0*/  @!P0 STG.E.128 desc[UR6][R18.64+0x80], R20 ;  /* 0x0000801412008986 */ /* 0x0085e8000c101d06 */
[----:B-1----:R-:W3:Y:S04]  /*28d0*/  @!P1 LDG.E.128 R4, desc[UR6][R28.64+0x100] ;  /* 0x000100061c049981 */ /* 0x002ee8000c1e1d00 */
[----:B---3--:R2:W-:Y:S02]  /*28e0*/  @!P1 STG.E.128 desc[UR6][R18.64+0x100], R4 ;  /* 0x0001000412009986 */ /* 0x0085e4000c101d06 */
.L_x_3528:
[----:B------:R-:W-:Y:S05]  /*28f0*/  BSYNC.RECONVERGENT B0 ;  /* 0x0000000000007941 */ /* 0x000fea0003800200 */
.L_x_3527:
[----:B------:R-:W-:Y:S04]  /*2900*/  BSSY.RECONVERGENT B0, `(.L_x_3529) ;  /* 0x0000011000007945 */ /* 0x000fe80003800200 */
        /* <DEDUP_REMOVED lines=16> */
.L_x_3530:
[----:B------:R-:W-:Y:S05]  /*2a10*/  BSYNC.RECONVERGENT B0 ;  /* 0x0000000000007941 */ /* 0x000fea0003800200 */
.L_x_3529:
[C---:B------:R-:W-:Y:S01]  /*2a20*/  ISETP.GE.AND P2, PT, R69.reuse, UR18, PT ;  /* 0x0000001245007c0c */ /* 0x040fe2000bf46270 */
[----:B------:R-:W-:Y:S01]  /*2a30*/  UIADD3 UR28, UPT, UPT, UR28, -0x1, URZ ;  /* 0xffffffff1c1c7890 */ /* 0x000fe2000fffe0ff */
[----:B------:R-:W-:Y:S02]  /*2a40*/  BSSY.RECONVERGENT B0, `(.L_x_3531) ;  /* 0x0000016000007945 */ /* 0x000fe40003800200 */
[----:B------:R-:W-:Y:S11]  /*2a50*/  ISETP.GE.AND P2, PT, R69, UR19, !P2 ;  /* 0x0000001345007c0c */ /* 0x000ff6000d746270 */
[----:B------:R-:W-:Y:S02]  /*2a60*/  @!UPT UIADD3 URZ, UPT, UPT, URZ, URZ, URZ ;  /* 0x000000fffffff290 */ /* 0x000fe4000fffe0ff */
[----:B------:R-:W-:Y:S05]  /*2a70*/  @!P2 BRA `(.L_x_3532) ;  /* 0x000000000048a947 */ /* 0x000fea0003800000 */
[----:B------:R-:W2:Y:S01]  /*2a80*/  LDC.64 R2, c[0x0][0x4b0] ;  /* 0x00012c00ff027b82 */ /* 0x000ea20000000a00 */
[----:B------:R-:W-:Y:S02]  /*2a90*/  ISETP.GE.AND P0, PT, R12, UR30, PT ;  /* 0x0000001e0c007c0c */ /* 0x000fe4000bf06270 */
[----:B-1----:R-:W-:Y:S02]  /*2aa0*/  MOV R75, R73 ;  /* 0x00000049004b7202 */ /* 0x002fe40000000f00 */
[----:B------:R-:W-:Y:S01]  /*2ab0*/  ISETP.GE.AND P1, PT, R10, UR30, PT ;  /* 0x0000001e0a007c0c */ /* 0x000fe2000bf26270 */
[----:B--23--:R-:W-:Y:S04]  /*2ac0*/  IMAD.WIDE.U32 R18, R2, 0x60, R78 ;  /* 0x0000006002127825 */ /* 0x00cfe800078e004e */
        /* <DEDUP_REMOVED lines=13> */
.L_x_3532:
[----:B------:R-:W-:Y:S05]  /*2ba0*/  BSYNC.RECONVERGENT B0 ;  /* 0x0000000000007941 */ /* 0x000fea0003800200 */
.L_x_3531:
[----:B------:R-:W-:Y:S01]  /*2bb0*/  ISETP.NE.AND P0, PT, R11, RZ, PT ;  /* 0x000000ff0b00720c */ /* 0x000fe20003f05270 */
[----:B------:R-:W-:Y:S01]  /*2bc0*/  UISETP.GT.AND UP0, UPT, UR28, UR27, UPT ;  /* 0x0000001b1c00728c */ /* 0x000fe2000bf04270 */
[----:B------:R-:W-:Y:S01]  /*2bd0*/  BSSY.RECONVERGENT B2, `(.L_x_3533) ;  /* 0x0000787000027945 */ /* 0x000fe20003800200 */
[----:B------:R-:W-:Y:S01]  /*2be0*/  IMAD.MOV.U32 R96, RZ, RZ, R92 ;  /* 0x000000ffff607224 */ /* 0x000fe200078e005c */
[----:B------:R-:W-:Y:S09]  /*2bf0*/  IADD3 R92, PT, PT, R92, -0x40, RZ ;  /* 0xffffffc05c5c7810 */ /* 0x000ff20007ffe0ff */
[----:B------:R-:W-:Y:S05]  /*2c00*/  @P0 BRA `(.L_x_3534) ;  /* 0x0000000400100947 */ /* 0x000fea0003800000 */
[----:B------:R-:W-:Y:S04]  /*2c10*/  BSSY.RECONVERGENT B0, `(.L_x_3535) ;  /* 0x000000b000007945 */ /* 0x000fe80003800200 */
[----:B------:R-:W-:Y:S05]  /*2c20*/  @!P5 BRA `(.L_x_3536) ;  /* 0x000000000024d947 */ /* 0x000fea0003800000 */
[----:B------:R-:W-:Y:S02]  /*2c30*/  ISETP.GE.AND P0, PT, R12, UR30, PT ;  /* 0x0000001e0c007c0c */ /* 0x000fe4000bf06270 */
[----:B------:R-:W-:Y:S11]  /*2c40*/  ISETP.GE.AND P1, PT, R10, UR30, PT ;  /* 0x0000001e0a007c0c */ /* 0x000ff6000bf26270 */
[----:B--234-:R-:W2:Y:S04]  /*2c50*/  @!P0 LDG.E.128 R24, desc[UR6][R14.64] ;  /* 0x000000060e188981 */ /* 0x01cea8000c1e1d00 */
[----:B--2---:R2:W-:Y:S01]  /*2c60*/  @!P0 STG.E.128 desc[UR6][R76.64], R24 ;  /* 0x000000184c008986 */ /* 0x0045e2000c101d06 */
[----:B------:R-:W-:Y:S03]  /*2c70*/  ISETP.GE.AND P0, PT, R9, UR30, PT ;  /* 0x0000001e09007c0c */ /* 0x000fe6000bf06270 */
[----:B------:R-:W3:Y:S04]  /*2c80*/  @!P1 LDG.E.128 R20, desc[UR6][R14.64+0x80] ;  /* 0x000080060e149981 */ /* 0x000ee8000c1e1d00 */
[----:B---3--:R2:W-:Y:S06]  /*2c90*/  @!P1 STG.E.128 desc[UR6][R76.64+0x80], R20 ;  /* 0x000080144c009986 */ /* 0x0085ec000c101d06 */
[----:B-1----:R-:W3:Y:S04]  /*2ca0*/  @!P0 LDG.E.128 R4, desc[UR6][R14.64+0x100] ;  /* 0x000100060e048981 */ /* 0x002ee8000c1e1d00 */
[----:B---3--:R2:W-:Y:S02]  /*2cb0*/  @!P0 STG.E.128 desc[UR6][R76.64+0x100], R4 ;  /* 0x000100044c008986 */ /* 0x0085e4000c101d06 */
.L_x_3536:
[----:B------:R-:W-:Y:S05]  /*2cc0*/  BSYNC.RECONVERGENT B0 ;  /* 0x0000000000007941 */ /* 0x000fea0003800200 */
.L_x_3535:
[----:B------:R-:W-:Y:S04]  /*2cd0*/  BSSY.RECONVERGENT B0, `(.L_x_3537) ;  /* 0x000000f000007945 */ /* 0x000fe80003800200 */
[----:B------:R-:W-:Y:S05]  /*2ce0*/  @!P4 BRA `(.L_x_3538) ;  /* 0x000000000034c947 */ /* 0x000fea0003800000 */
[----:B------:R-:W-:Y:S02]  /*2cf0*/  ISETP.GE.AND P1, PT, R12, UR30, PT ;  /* 0x0000001e0c007c0c */ /* 0x000fe4000bf26270 */
[----:B--23--:R-:W-:Y:S02]  /*2d00*/  LEA R18, P0, R93, R14, 0x1 ;  /* 0x0000000e5d127211 */ /* 0x00cfe400078008ff */
[----:B------:R-:W-:Y:S02]  /*2d10*/  LEA R2, P4, R61, R76, 0x1 ;  /* 0x0000004c3d027211 */ /* 0x000fe400078808ff */
[----:B------:R-:W-:Y:S02]  /*2d20*/  LEA.HI.X R19, R93, R15, R91, 0x1, P0 ;  /* 0x0000000f5d137211 */ /* 0x000fe400000f0c5b */
[----:B------:R-:W-:Y:S02]  /*2d30*/  ISETP.GE.AND P0, PT, R10, UR30, PT ;  /* 0x0000001e0a007c0c */ /* 0x000fe4000bf06270 */
[----:B------:R-:W-:Y:S03]  /*2d40*/  LEA.HI.X R3, R61, R77, R60, 0x1, P4 ;  /* 0x0000004d3d037211 */ /* 0x000fe600020f0c3c */
[----:B----4-:R-:W2:Y:S04]  /*2d50*/  @!P1 LDG.E.128 R24, desc[UR6][R18.64] ;  /* 0x0000000612189981 */ /* 0x010ea8000c1e1d00 */
[----:B--2---:R2:W-:Y:S01]  /*2d60*/  @!P1 STG.E.128 desc[UR6][R2.64], R24 ;  /* 0x0000001802009986 */ /* 0x0045e2000c101d06 */
[----:B------:R-:W-:Y:S03]  /*2d70*/  ISETP.GE.AND P1, PT, R9, UR30, PT ;  /* 0x0000001e09007c0c */ /* 0x000fe6000bf26270 */
[----:B------:R-:W3:Y:S04]  /*2d80*/  @!P0 LDG.E.128 R20, desc[UR6][R18.64+0x80] ;  /* 0x0000800612148981 */ /* 0x000ee8000c1e1d00 */
[----:B---3--:R2:W-:Y:S06]  /*2d90*/  @!P0 STG.E.128 desc[UR6][R2.64+0x80], R20 ;  /* 0x0000801402008986 */ /* 0x0085ec000c101d06 */
[----:B-1----:R-:W3:Y:S04]  /*2da0*/  @!P1 LDG.E.128 R4, desc[UR6][R18.64+0x100] ;  /* 0x0001000612049981 */ /* 0x002ee8000c1e1d00 */
[----:B---3--:R2:W-:Y:S02]  /*2db0*/  @!P1 STG.E.128 desc[UR6][R2.64+0x100], R4 ;  /* 0x0001000402009986 */ /* 0x0085e4000c101d06 */
.L_x_3538:
[----:B------:R-:W-:Y:S05]  /*2dc0*/  BSYNC.RECONVERGENT B0 ;  /* 0x0000000000007941 */ /* 0x000fea0003800200 */
.L_x_3537:
[----:B------:R-:W-:Y:S04]  /*2dd0*/  BSSY.RECONVERGENT B0, `(.L_x_3539) ;  /* 0x0000011000007945 */ /* 0x000fe80003800200 */
[----:B------:R-:W-:Y:S05]  /*2de0*/  @!P3 BRA `(.L_x_3540) ;  /* 0x00000000003cb947 */ /* 0x000fea0003800000 */
[----:B--2---:R-:W4:Y:S01]  /*2df0*/  LDC.64 R2, c[0x0][0x4a8] ;  /* 0x00012a00ff027b82 */ /* 0x004f220000000a00 */
[----:B------:R-:W-:Y:S02]  /*2e00*/  ISETP.GE.AND P1, PT, R12, UR30, PT ;  /* 0x0000001e0c007c0c */ /* 0x000fe4000bf26270 */
[C---:B----4-:R-:W-:Y:S04]  /*2e10*/  LEA R28, P0, R2.reuse, R14, 0x6 ;  /* 0x0000000e021c7211 */ /* 0x050fe800078030ff */
        /* <DEDUP_REMOVED lines=8> */
[----:B------:R-:W2:Y:S04]  /*2ea0*/  @!P0 LDG.E.128 R24, desc[UR6][R28.64+0x80] ;  /* 0x000080061c188981 */ /* 0x000ea8000c1e1d00 */
[----:B--2---:R1:W-:Y:S06]  /*2eb0*/  @!P0 STG.E.128 desc[UR6][R18.64+0x80], R24 ;  /* 0x0000801812008986 */ /* 0x0043ec000c101d06 */
[----:B------:R-:W2:Y:S04]  /*2ec0*/  @!P1 LDG.E.128 R20, desc[UR6][R28.64+0x100] ;  /* 0x000100061c149981 */ /* 0x000ea8000c1e1d00 */
[----:B--2---:R1:W-:Y:S02]  /*2ed0*/  @!P1 STG.E.128 desc[UR6][R18.64+0x100], R20 ;  /* 0x0001001412009986 */ /* 0x0043e4000c101d06 */
.L_x_3540:
[----:B------:R-:W-:Y:S05]  /*2ee0*/  BSYNC.RECONVERGENT B0 ;  /* 0x0000000000007941 */ /* 0x000fea0003800200 */
.L_x_3539:
[----:B------:R-:W-:Y:S01]  /*2ef0*/  MOV R11, RZ ;  /* 0x000000ff000b7202 */ /* 0x000fe20000000f00 */
[----:B------:R-:W-:Y:S05]  /*2f00*/  @!P2 BRA `(.L_x_3541) ;  /* 0x00000074004ca947 */ /* 0x000fea0003800000 */
[----:B--2---:R-:W2:Y:S01]  /*2f10*/  LDC.64 R2, c[0x0][0x4a8] ;  /* 0x00012a00ff027b82 */ /* 0x004ea20000000a00 */
[----:B------:R-:W-:Y:S02]  /*2f20*/  ISETP.GE.AND P1, PT, R12, UR30, PT ;  /* 0x0000001e0c007c0c */ /* 0x000fe4000bf26270 */
[----:B------:R-:W-:Y:S01]  /*2f30*/  ISETP.GE.AND P0, PT, R10, UR30, PT ;  /* 0x0000001e0a007c0c */ /* 0x000fe2000bf06270 */
[----:B--2---:R-:W-:Y:S02]  /*2f40*/  IMAD R3, R3, 0x60, RZ ;  /* 0x0000006003037824 */ /* 0x004fe400078e02ff */
[----:B-1-3--:R-:W-:Y:S05]  /*2f50*/  IMAD.WIDE.U32 R18, R2, 0x60, R14 ;  /* 0x0000006002127825 */ /* 0x00afea00078e000e */
[----:B------:R-:W-:Y:S02]  /*2f60*/  IADD3 R19, PT, PT, R19, R3, RZ ;  /* 0x0000000313137210 */ /* 0x000fe40007ffe0ff */
[----:B------:R-:W1:Y:S03]  /*2f70*/  LDC.64 R2, c[0x0][0x3b8] ;  /* 0x0000ee00ff027b82 */ /* 0x000e660000000a00 */
[----:B----4-:R-:W2:Y:S01]  /*2f80*/  @!P1 LDG.E.128 R4, desc[UR6][R18.64] ;  /* 0x0000000612049981 */ /* 0x010ea2000c1e1d00 */
        /* <DEDUP_REMOVED lines=12> */
.L_x_3534:
        /* <DEDUP_REMOVED lines=10> */
[----:B--234-:R-:W2:Y:S11]  /*30f0*/  LDG.E.128 R20, desc[UR6][R14.64] ;  /* 0x000000060e147981 */ /* 0x01ceb6000c1e1d00 */
[----:B------:R-:W-:Y:S01]  /*3100*/  @!UPT UIADD3 URZ, UPT, UPT, URZ, URZ, URZ ;  /* 0x000000fffffff290 */ /* 0x000fe2000fffe0ff */
[----:B------:R-:W3:Y:S06]  /*3110*/  @!P0 LDG.E.64 R32, desc[UR6][R50.64] ;  /* 0x0000000632208981 */ /* 0x000eec000c1e1b00 */
[----:B-1----:R-:W4:Y:S01]  /*3120*/  @!P0 LDG.E.64 R6, desc[UR6][R16.64] ;  /* 0x0000000610068981 */ /* 0x002f22000c1e1b00 */
        /* <DEDUP_REMOVED lines=45> */
.L_x_3546:
[----:B------:R-:W-:Y:S05]  /*3400*/  BSYNC.RECONVERGENT B0 ;  /* 0x0000000000007941 */ /* 0x000fea0003800200 */
.L_x_3545:
        /* <DEDUP_REMOVED lines=52> */
.L_x_3548:
[----:B------:R-:W-:Y:S05]  /*3750*/  BSYNC.RECONVERGENT B0 ;  /* 0x0000000000007941 */ /* 0x000fea0003800200 */
.L_x_3547:
        /* <DEDUP_REMOVED lines=51> */
.L_x_3544:
[----:B------:R-:W-:Y:S05]  /*3a90*/  BSYNC.RECONVERGENT B1 ;  /* 0x0000000000017941 */ /* 0x000fea0003800200 */
.L_x_3543:
        /* <DEDUP_REMOVED lines=68> */
.L_x_3552:
[----:B------:R-:W-:Y:S05]  /*3ee0*/  BSYNC.RECONVERGENT B0 ;  /* 0x0000000000007941 */ /* 0x000fea0003800200 */
.L_x_3551:
        /* <DEDUP_REMOVED lines=52> */
.L_x_3554:
[----:B------:R-:W-:Y:S05]  /*4230*/  BSYNC.RECONVERGENT B0 ;  /* 0x0000000000007941 */ /* 0x000fea0003800200 */
.L_x_3553:
        /* <DEDUP_REMOVED lines=51> */
.L_x_3550:
[----:B------:R-:W-:Y:S05]  /*4570*/  BSYNC.RECONVERGENT B1 ;  /* 0x0000000000017941 */ /* 0x000fea0003800200 */
.L_x_3549:
        /* <DEDUP_REMOVED lines=68> */
.L_x_3558:
[----:B------:R-:W-:Y:S05]  /*49c0*/  BSYNC.RECONVERGENT B0 ;  /* 0x0000000000007941 */ /* 0x000fea0003800200 */
.L_x_3557:
        /* <DEDUP_REMOVED lines=52> */
.L_x_3560:
[----:B------:R-:W-:Y:S05]  /*4d10*/  BSYNC.RECONVERGENT B0 ;  /* 0x0000000000007941 */ /* 0x000fea0003800200 */
.L_x_3559:
        /* <DEDUP_REMOVED lines=51> */
.L_x_3556:
[----:B------:R-:W-:Y:S05]  /*5050*/  BSYNC.RECONVERGENT B1 ;  /* 0x0000000000017941 */ /* 0x000fea0003800200 */
.L_x_3555:
        /* <DEDUP_REMOVED lines=70> */
.L_x_3564:
[----:B------:R-:W-:Y:S05]  /*54c0*/  BSYNC.RECONVERGENT B0 ;  /* 0x0000000000007941 */ /* 0x000fea0003800200 */
.L_x_3563:
        /* <DEDUP_REMOVED lines=52> */
.L_x_3566:
[----:B------:R-:W-:Y:S05]  /*5810*/  BSYNC.RECONVERGENT B0 ;  /* 0x0000000000007941 */ /* 0x000fea0003800200 */
.L_x_3565:
        /* <DEDUP_REMOVED lines=51> */
.L_x_3562:
[----:B------:R-:W-:Y:S05]  /*5b50*/  BSYNC.RECONVERGENT B1 ;  /* 0x0000000000017941 */ /* 0x000fea0003800200 */
.L_x_3561:
        /* <DEDUP_REMOVED lines=8> */
.L_x_3542:
[----:B--23--:R-:W-:Y:S01]  /*5be0*/  LEA.HI R18, R11, R11, RZ, 0x1 ;  /* 0x0000000b0b127211 */ /* 0x00cfe200078f08ff */
[----:B------:R-:W-:Y:S01]  /*5bf0*/  BSSY.RECONVERGENT B1, `(.L_x_3567) ;  /* 0x000011d000017945 */ /* 0x000fe20003800200 */
[----:B------:R-:W-:Y:S02]  /*5c00*/  SHF.R.U32.HI R19, RZ, 0x1, R11 ;  /* 0x00000001ff137819 */ /* 0x000fe4000001160b */
[----:B------:R-:W-:Y:S05]  /*5c10*/  SHF.R.S32.HI R18, RZ, 0x1, R18 ;  /* 0x00000001ff127819 */ /* 0x000fea0000011412 */
[----:B------:R-:W-:Y:S05]  /*5c20*/  IMAD.MOV R18, RZ, RZ, -R18 ;  /* 0x000000ffff127224 */ /* 0x000fea00078e0a12 */
[----:B-1----:R-:W-:Y:S01]  /*5c30*/  SHF.R.S32.HI R75, RZ, 0x1f, R18 ;  /* 0x0000001fff4b7819 */ /* 0x002fe20000011412 */
        /* <DEDUP_REMOVED lines=93> */
.L_x_3570:
[----:B------:R-:W-:Y:S05]  /*6210*/  BSYNC.RECONVERGENT B0 ;  /* 0x0000000000007941 */ /* 0x000fea0003800200 */
.L_x_3569:
        /* <DEDUP_REMOVED lines=93> */
.L_x_3572:
[----:B------:R-:W-:Y:S05]  /*67f0*/  BSYNC.RECONVERGENT B0 ;  /* 0x0000000000007941 */ /* 0x000fea0003800200 */
.L_x_3571:
        /* <DEDUP_REMOVED lines=92> */
.L_x_3568:
[----:B------:R-:W-:Y:S05]  /*6dc0*/  BSYNC.RECONVERGENT B1 ;  /* 0x0000000000017941 */ /* 0x000fea0003800200 */
.L_x_3567:
        /* <DEDUP_REMOVED lines=100> */
.L_x_3576:
[----:B------:R-:W-:Y:S05]  /*7410*/  BSYNC.RECONVERGENT B0 ;  /* 0x0000000000007941 */ /* 0x000fea0003800200 */
.L_x_3575:
        /* <DEDUP_REMOVED lines=93> */
.L_x_3578:
[----:B------:R-:W-:Y:S05]  /*79f0*/  BSYNC.RECONVERGENT B0 ;  /* 0x0000000000007941 */ /* 0x000fea0003800200 */
.L_x_3577:
        /* <DEDUP_REMOVED lines=92> */
.L_x_3574:
[----:B------:R-:W-:Y:S05]  /*7fc0*/  BSYNC.RECONVERGENT B1 ;  /* 0x0000000000017941 */ /* 0x000fea0003800200 */
.L_x_3573:
[----:B------:R-:W-:Y:S04]  /*7fd0*/  BSSY.RECONVERGENT B1, `(.L_x_3579) ;  /* 0x000011e000017945 */ /* 0x000fe80003800200 */
[----:B------:R-:W-:Y:S05]  /*7fe0*/  @!P3 BRA `(.L_x_3580) ;  /* 0x000000100070b947 */ /* 0x000fea0003800000 */
[----:B------:R-:W5:Y:S01]  /*7ff0*/  LDC R111, c[0x0][0x440] ;  /* 0x00011000ff6f7b82 */ /* 0x000f620000000800 */
[----:B------:R-:W-:Y:S07]  /*8000*/  BSSY.RECONVERGENT B0, `(.L_x_3581) ;  /* 0x0000063000007945 */ /* 0x000fee0003800200 */
[----:B----4-:R-:W4:Y:S08]  /*8010*/  LDC.64 R4, c[0x0][0x4a8] ;  /* 0x00012a00ff047b82 */ /* 0x010f300000000a00 */
[----:B------:R-:W1:Y:S01]  /*8020*/  LDC.64 R2, c[0x0][0x3b8] ;  /* 0x0000ee00ff027b82 */ /* 0x000e620000000a00 */
[-C--:B-----5:R-:W-:Y:S02]  /*8030*/  ISETP.GE.AND P3, PT, R12, R111.reuse, PT ;  /* 0x0000006f0c00720c */ /* 0x0a0fe40003f66270 */
[----:B------:R-:W-:Y:S02]  /*8040*/  ISETP.GE.AND P4, PT, R10, R111, PT ;  /* 0x0000006f0a00720c */ /* 0x000fe40003f86270 */
        /* <DEDUP_REMOVED lines=94> */
.L_x_3582:
[----:B------:R-:W-:Y:S05]  /*8630*/  BSYNC.RECONVERGENT B0 ;  /* 0x0000000000007941 */ /* 0x000fea0003800200 */
.L_x_3581:
        /* <DEDUP_REMOVED lines=92> */
.L_x_3584:
[----:B------:R-:W-:Y:S05]  /*8c00*/  BSYNC.RECONVERGENT B0 ;  /* 0x0000000000007941 */ /* 0x000fea0003800200 */
.L_x_3583:
        /* <DEDUP_REMOVED lines=90> */
.L_x_3580:
[----:B------:R-:W-:Y:S05]  /*91b0*/  BSYNC.RECONVERGENT B1 ;  /* 0x0000000000017941 */ /* 0x000fea0003800200 */
.L_x_3579:
[----:B------:R-:W-:Y:S04]  /*91c0*/  BSSY.RECONVERGENT B1, `(.L_x_3585) ;  /* 0x0000120000017945 */ /* 0x000fe80003800200 */
[----:B------:R-:W-:Y:S05]  /*91d0*/  @!P2 BRA `(.L_x_3586) ;  /* 0x000000100078a947 */ /* 0x000fea0003800000 */
[----:B----4-:R-:W4:Y:S01]  /*91e0*/  LDC R7, c[0x0][0x440] ;  /* 0x00011000ff077b82 */ /* 0x010f220000000800 */
[----:B------:R-:W-:Y:S07]  /*91f0*/  BSSY.RECONVERGENT B0, `(.L_x_3587) ;  /* 0x0000066000007945 */ /* 0x000fee0003800200 */
[----:B------:R-:W1:Y:S08]  /*9200*/  LDC.64 R2, c[0x0][0x3b8] ;  /* 0x0000ee00ff027b82 */ /* 0x000e700000000a00 */
[----:B------:R-:W5:Y:S01]  /*9210*/  LDC.64 R4, c[0x0][0x4a8] ;  /* 0x00012a00ff047b82 */ /* 0x000f620000000a00 */
[----:B-1----:R-:W-:Y:S01]  /*9220*/  IMAD.WIDE.U32 R108, R2, 0x60, R76 ;  /* 0x00000060026c7825 */ /* 0x002fe200078e004c */
[-C--:B----4-:R-:W-:Y:S02]  /*9230*/  ISETP.GE.AND P0, PT, R12, R7.reuse, PT ;  /* 0x000000070c00720c */ /* 0x090fe40003f06270 */
[-C--:B------:R-:W-:Y:S01]  /*9240*/  ISETP.GE.AND P3, PT, R10, R7.reuse, PT ;  /* 0x000000070a00720c */ /* 0x080fe20003f66270 */
[----:B------:R-:W-:Y:S01]  /*9250*/  IMAD R3, R3, 0x60, RZ ;  /* 0x0000006003037824 */ /* 0x000fe200078e02ff */
[----:B------:R-:W-:Y:S01]  /*9260*/  ISETP.GE.AND P2, PT, R9, R7, PT ;  /* 0x000000070900720c */ /* 0x000fe20003f46270 */
[----:B-----5:R-:W-:Y:S02]  /*9270*/  IMAD R5, R5, 0x60, RZ ;  /* 0x0000006005057824 */ /* 0x020fe400078e02ff */
        /* <DEDUP_REMOVED lines=93> */
.L_x_3588:
[----:B------:R-:W-:Y:S05]  /*9850*/  BSYNC.RECONVERGENT B0 ;  /* 0x0000000000007941 */ /* 0x000fea0003800200 */
.L_x_3587:
[----:B------:R-:W-:Y:S04]  /*9860*/  BSSY.RECONVERGENT B0, `(.L_x_3589) ;  /* 0x000005b000007945 */ /* 0x000fe80003800200 */
        /* <DEDUP_REMOVED lines=90> */
.L_x_3590:
[----:B------:R-:W-:Y:S05]  /*9e10*/  BSYNC.RECONVERGENT B0 ;  /* 0x0000000000007941 */ /* 0x000fea0003800200 */
.L_x_3589:
        /* <DEDUP_REMOVED lines=90> */
.L_x_3586:
[----:B------:R-:W-:Y:S05]  /*a3c0*/  BSYNC.RECONVERGENT B1 ;  /* 0x0000000000017941 */ /* 0x000fea0003800200 */
.L_x_3585:
[----:B------:R-:W5:Y:S08]  /*a3d0*/  LDC R3, c[0x0][0x450] ;  /* 0x00011400ff037b82 */ /* 0x000f700000000800 */
[----:B------:R-:W1:Y:S01]  /*a3e0*/  LDC R11, c[0x0][0x450] ;  /* 0x00011400ff0b7b82 */ /* 0x000e620000000800 */
[----:B-----5:R-:W-:Y:S05]  /*a3f0*/  IMAD.U32 R3, R3, -0x20, RZ ;  /* 0xffffffe003037824 */ /* 0x020fea00078e00ff */
[C---:B------:R-:W-:Y:S02]  /*a400*/  LEA R82, P1, R3.reuse, R82, 0x1 ;  /* 0x0000005203527211 */ /* 0x040fe400078208ff */
[C---:B------:R-:W-:Y:S02]  /*a410*/  LEA R80, P0, R3.reuse, R80, 0x1 ;  /* 0x0000005003507211 */ /* 0x040fe400078008ff */
[C---:B------:R-:W-:Y:S02]  /*a420*/  LEA.HI.X.SX32 R83, R3.reuse, R83, 0x1, P1 ;  /* 0x0000005303537211 */ /* 0x040fe400008f0eff */
[----:B-1----:R-:W-:Y:S09]  /*a430*/  LEA.HI.X.SX32 R81, R3, R81, 0x1, P0 ;  /* 0x0000005103517211 */ /* 0x002ff200000f0eff */
.L_x_3541:
[----:B------:R-:W-:Y:S05]  /*a440*/  BSYNC.RECONVERGENT B2 ;  /* 0x0000000000027941 */ /* 0x000fea0003800200 */
.L_x_3533:
[----:B------:R-:W-:Y:S04]  /*a450*/  ISETP.NE.U32.AND P2, PT, RZ, UR12, PT ;  /* 0x0000000cff007c0c */ /* 0x000fe8000bf45070 */
[----:B------:R-:W-:Y:S11]  /*a460*/  ISETP.NE.AND.EX P2, PT, RZ, UR13, PT, P2 ;  /* 0x0000000dff007c0c */ /* 0x000ff6000bf45320 */
[----:B------:R-:W-:Y:S02]  /*a470*/  @!UPT UIADD3 URZ, UPT, UPT, URZ, URZ, URZ ;  /* 0x000000fffffff290 */ /* 0x000fe4000fffe0ff */
[----:B--2---:R-:W2:Y:S01]  /*a480*/  @!P2 LDC R2, c[0x0][0x3c0] ;  /* 0x0000f000ff02ab82 */ /* 0x004ea20000000800 */
[----:B------:R-:W-:Y:S07]  /*a490*/  @!P2 IMAD.MOV.U32 R3, RZ, RZ, RZ ;  /* 0x000000ffff03a224 */ /* 0x000fee00078e00ff */
[----:B------:R-:W5:Y:S01]  /*a4a0*/  @!P2 LDC R0, c[0x0][0x3b8] ;  /* 0x0000ee00ff00ab82 */ /* 0x000f620000000800 */
[----:B------:R-:W-:Y:S01]  /*a4b0*/  @!P2 IADD3 R3, P0, PT, RZ, -R3, RZ ;  /* 0x80000003ff03a210 */ /* 0x000fe20007f1e0ff */
[----:B-----5:R-:W-:Y:S02]  /*a4c0*/  @!P2 IMAD.SHL.U32 R0, R0, 0x40, RZ ;  /* 0x000000400000a824 */ /* 0x020fe400078e00ff */
[----:B--2---:R-:W-:Y:S02]  /*a4d0*/  @!P2 IMAD.SHL.U32 R2, R2, 0x40, RZ ;  /* 0x000000400202a824 */ /* 0x004fe400078e00ff */
[----:B------:R-:W-:Y:S02]  /*a4e0*/  @!P2 IMAD.X R0, RZ, RZ, ~R0, P0 ;  /* 0x000000ffff00a224 */ /* 0x000fe400000e0e00 */
[----:B------:R-:W-:Y:S05]  /*a4f0*/  @!P2 IMAD.X R2, RZ, RZ, ~R2, P0 ;  /* 0x000000ffff02a224 */ /* 0x000fea00000e0e02 */
[C---:B-1-34-:R-:W-:Y:S02]  /*a500*/  @!P2 SHF.R.S64 R5, R3.reuse, 0x1f, R2 ;  /* 0x0000001f0305a819 */ /* 0x05afe40000001002 */
[----:B------:R-:W-:Y:S02]  /*a510*/  @!P2 SHF.R.S64 R3, R3, 0x1f, R0 ;  /* 0x0000001f0303a819 */ /* 0x000fe40000001000 */
[----:B------:R-:W-:Y:S02]  /*a520*/  @!P2 IADD3 R74, P1, PT, R5, R74, RZ ;  /* 0x0000004a054aa210 */ /* 0x000fe40007f3e0ff */
[----:B------:R-:W-:Y:S02]  /*a530*/  @!P2 IADD3 R76, P0, PT, R3, R76, RZ ;  /* 0x0000004c034ca210 */ /* 0x000fe40007f1e0ff */
[----:B------:R-:W-:Y:S02]  /*a540*/  @!P2 LEA.HI.X.SX32 R73, R2, R73, 0x1, P1 ;  /* 0x000000490249a211 */ /* 0x000fe400008f0eff */
[----:B------:R-:W-:Y:S01]  /*a550*/  @!P2 LEA.HI.X.SX32 R77, R0, R77, 0x1, P0 ;  /* 0x0000004d004da211 */ /* 0x000fe200000f0eff */
[----:B------:R-:W-:Y:S08]  /*a560*/  @!P2 BRA `(.L_x_3591) ;  /* 0x000000040020a947 */ /* 0x000ff00003800000 */
[----:B------:R-:W-:Y:S09]  /*a570*/  UISETP.GT.AND UP1, UPT, UR28, UR27, UPT ;  /* 0x0000001b1c00728c */ /* 0x000ff2000bf24270 */
[----:B------:R-:W-:Y:S05]  /*a580*/  BRA.U !UP1, `(.L_x_3591) ;  /* 0x0000000509187547 */ /* 0x000fea000b800000 */
        /* <DEDUP_REMOVED lines=70> */
.L_x_3591:
[----:B------:R-:W-:Y:S02]  /*a9f0*/  IADD3 R78, P1, PT, R78, R85, RZ ;  /* 0x000000554e4e7210 */ /* 0x000fe40007f3e0ff */
[----:B------:R-:W-:Y:S03]  /*aa00*/  IADD3 R14, P0, PT, R14, R89, RZ ;  /* 0x000000590e0e7210 */ /* 0x000fe60007f1e0ff */
[----:B------:R-:W-:Y:S02]  /*aa10*/  IMAD.X R79, R79, 0x1, R84, P1 ;  /* 0x000000014f4f7824 */ /* 0x000fe400008e0654 */
[----:B------:R-:W-:Y:S01]  /*aa20*/  IMAD.X R15, R15, 0x1, R87, P0 ;  /* 0x000000010f0f7824 */ /* 0x000fe200000e0657 */
[----:B------:R-:W-:Y:S07]  /*aa30*/  BRA.U UP0, `(.L_x_3592) ;  /* 0xffffff7d00107547 */ /* 0x000fee000b83ffff */
.L_x_3524:
        /* <DEDUP_REMOVED lines=16> */
[----:B------:R-:W-:Y:S01]  /*ab40*/  IADD3 R5, PT, PT, -R68, UR22, RZ ;  /* 0x0000001644057c10 */ /* 0x000fe2000fffe1ff */
[----:B------:R-:W-:Y:S03]  /*ab50*/  BSSY.RECONVERGENT B0, `(.L_x_3595) ;  /* 0x000001a000007945 */ /* 0x000fe60003800200 */
        /* <DEDUP_REMOVED lines=24> */
.L_x_3597:
[----:B------:R3:W-:Y:S02]  /*ace0*/  STS.128 [R209+0x4000], RZ ;  /* 0x004000ffd1007388 */ /* 0x0007e40000000c00 */
.L_x_3596:
[----:B------:R-:W-:Y:S05]  /*acf0*/  BSYNC.RECONVERGENT B0 ;  /* 0x0000000000007941 */ /* 0x000fea0003800200 */
.L_x_3595:
        /* <DEDUP_REMOVED lines=26> */
.L_x_3600:
[----:B------:R1:W-:Y:S02]  /*aea0*/  STS.128 [R209+0x4800], RZ ;  /* 0x004800ffd1007388 */ /* 0x0003e40000000c00 */
.L_x_3599:
[----:B------:R-:W-:Y:S05]  /*aeb0*/  BSYNC.RECONVERGENT B0 ;  /* 0x0000000000007941 */ /* 0x000fea0003800200 */
.L_x_3598:
        /* <DEDUP_REMOVED lines=26> */
.L_x_3603:
[----:B------:R2:W-:Y:S02]  /*b060*/  STS.128 [R209+0x5000], RZ ;  /* 0x005000ffd1007388 */ /* 0x0005e40000000c00 */
.L_x_3602:
[----:B------:R-:W-:Y:S05]  /*b070*/  BSYNC.RECONVERGENT B0 ;  /* 0x0000000000007941 */ /* 0x000fea0003800200 */
.L_x_3601:
        /* <DEDUP_REMOVED lines=26> */
.L_x_3605:
[----:B------:R2:W-:Y:S01]  /*b220*/  STS.128 [R209+0x5800], RZ ;  /* 0x005800ffd1007388 */ /* 0x0005e20000000c00 */
[----:B------:R-:W-:Y:S05]  /*b230*/  BRA `(.L_x_3604) ;  /* 0x0000006c004c7947 */ /* 0x000fea0003800000 */
.L_x_3594:
[----:B------:R-:W1:Y:S01]  /*b240*/  LDCU.64 UR10, c[0x0][0x470] ;  /* 0x00008e00ff0a77ac */ /* 0x000e620008000a00 */
[----:B-----5:R-:W-:Y:S01]  /*b250*/  IMAD.MOV.U32 R0, RZ, RZ, RZ ;  /* 0x000000ffff007224 */ /* 0x020fe200078e00ff */
        /* <DEDUP_REMOVED lines=8> */
[----:B---3--:R-:W-:Y:S02]  /*b2e0*/  VIADD R4, R0, UR5 ;  /* 0x0000000500047c36 */ /* 0x008fe40008000000 */
        /* <DEDUP_REMOVED lines=9> */
[----:B------:R-:W-:Y:S01]  /*b380*/  IADD3 R15, PT, PT, -R68, UR22, RZ ;  /* 0x00000016440f7c10 */ /* 0x000fe2000fffe1ff */
[C---:B------:R-:W-:Y:S01]  /*b390*/  IMAD.SHL.U32 R16, R5.reuse, 0x2, RZ ;  /* 0x0000000205107824 */ /* 0x040fe200078e00ff */
[----:B------:R-:W-:Y:S01]  /*b3a0*/  SHF.L.U64.HI R4, R5, 0x1, R4 ;  /* 0x0000000105047819 */ /* 0x000fe20000010204 */
[----:B------:R-:W2:Y:S01]  /*b3b0*/  LDCU.64 UR10, c[0x0][0x4d0] ;  /* 0x00009a00ff0a77ac */ /* 0x000ea20008000a00 */
[----:B------:R-:W-:Y:S01]  /*b3c0*/  ISETP.GE.AND P2, PT, R100, R15, PT ;  /* 0x0000000f6400720c */ /* 0x000fe20003f46270 */
[----:B------:R-:W-:Y:S01]  /*b3d0*/  BSSY.RECONVERGENT B2, `(.L_x_3607) ;  /* 0x00000a0000027945 */ /* 0x000fe20003800200 */
[C---:B-1----:R-:W-:Y:S02]  /*b3e0*/  IADD3 R18, P1, PT, R16.reuse, UR14, RZ ;  /* 0x0000000e10127c10 */ /* 0x042fe4000ff3e0ff */
[----:B--2---:R-:W-:Y:S02]  /*b3f0*/  IADD3 R16, P0, PT, R16, UR10, RZ ;  /* 0x0000000a10107c10 */ /* 0x004fe4000ff1e0ff */
[----:B------:R-:W-:-:S02]  /*b400*/  IADD3.X R19, PT, PT, R4, UR15, RZ, P1, !PT ;  /* 0x0000000f04137c10 */ /* 0x000fc40008ffe4ff */
        /* <DEDUP_REMOVED lines=51> */
.L_x_3612:
[----:B------:R-:W-:Y:S05]  /*b740*/  BSYNC.RECONVERGENT B0 ;  /* 0x0000000000007941 */ /* 0x000fea0003800200 */
.L_x_3611:
[----:B-----5:R-:W-:Y:S01]  /*b750*/  IMAD.MOV.U32 R6, RZ, RZ, R22 ;  /* 0x000000ffff067224 */ /* 0x020fe200078e0016 */
[----:B------:R-:W-:Y:S01]  /*b760*/  MOV R4, R20 ;  /* 0x0000001400047202 */ /* 0x000fe20000000f00 */
[----:B------:R-:W-:Y:S01]  /*b770*/  IMAD.MOV.U32 R7, RZ, RZ, R23 ;  /* 0x000000ffff077224 */ /* 0x000fe200078e0017 */
[----:B------:R-:W-:Y:S02]  /*b780*/  MOV R5, R21 ;  /* 0x0000001500057202 */ /* 0x000fe40000000f00 */
.L_x_3610:
[----:B------:R-:W-:Y:S05]  /*b790*/  BSYNC.RECONVERGENT B1 ;  /* 0x0000000000017941 */ /* 0x000fea0003800200 */
.L_x_3609:
        /* <DEDUP_REMOVED lines=48> */
.L_x_3616:
[----:B------:R-:W-:Y:S05]  /*baa0*/  BSYNC.RECONVERGENT B0 ;  /* 0x0000000000007941 */ /* 0x000fea0003800200 */
.L_x_3615:
[----:B-----5:R4:W-:Y:S02]  /*bab0*/  STS.128 [R209+0x2000], R20 ;  /* 0x00200014d1007388 */ /* 0x0209e40000000c00 */
.L_x_3614:
[----:B------:R-:W-:Y:S05]  /*bac0*/  BSYNC.RECONVERGENT B1 ;  /* 0x0000000000017941 */ /* 0x000fea0003800200 */
.L_x_3613:
        /* <DEDUP_REMOVED lines=46> */
.L_x_3618:
[----:B------:R-:W-:Y:S05]  /*bdb0*/  BSYNC.RECONVERGENT B0 ;  /* 0x0000000000007941 */ /* 0x000fea0003800200 */
.L_x_3617:
[----:B-----5:R1:W-:Y:S02]  /*bdc0*/  STS.128 [R209+0x4000], R20 ;  /* 0x00400014d1007388 */ /* 0x0203e40000000c00 */
.L_x_3608:
[----:B------:R-:W-:Y:S05]  /*bdd0*/  BSYNC.RECONVERGENT B2 ;  /* 0x0000000000027941 */ /* 0x000fea0003800200 */
.L_x_3607:
        /* <DEDUP_REMOVED lines=53> */
.L_x_3624:
[----:B------:R-:W-:Y:S05]  /*c130*/  BSYNC.RECONVERGENT B0 ;  /* 0x0000000000007941 */ /* 0x000fea0003800200 */
.L_x_3623:
[----:B-----5:R4:W-:Y:S02]  /*c140*/  STS.128 [R209+0x800], R20 ;  /* 0x00080014d1007388 */ /* 0x0209e40000000c00 */
.L_x_3622:
[----:B------:R-:W-:Y:S05]  /*c150*/  BSYNC.RECONVERGENT B1 ;  /* 0x0000000000017941 */ /* 0x000fea0003800200 */
.L_x_3621:
        /* <DEDUP_REMOVED lines=46> */
.L_x_3628:
[----:B------:R-:W-:Y:S05]  /*c440*/  BSYNC.RECONVERGENT B0 ;  /* 0x0000000000007941 */ /* 0x000fea0003800200 */
.L_x_3627:
[----:B-----5:R4:W-:Y:S02]  /*c450*/  STS.128 [R209+0x2800], R20 ;  /* 0x00280014d1007388 */ /* 0x0209e40000000c00 */
.L_x_3626:
[----:B------:R-:W-:Y:S05]  /*c460*/  BSYNC.RECONVERGENT B1 ;  /* 0x0000000000017941 */ /* 0x000fea0003800200 */
.L_x_3625:
        /* <DEDUP_REMOVED lines=45> */
.L_x_3630:
[----:B------:R-:W-:Y:S05]  /*c740*/  BSYNC.RECONVERGENT B0 ;  /* 0x0000000000007941 */ /* 0x000fea0003800200 */
.L_x_3629:
[----:B-----5:R4:W-:Y:S02]  /*c750*/  STS.128 [R209+0x4800], R20 ;  /* 0x00480014d1007388 */ /* 0x0209e40000000c00 */
.L_x_3620:
[----:B------:R-:W-:Y:S05]  /*c760*/  BSYNC.RECONVERGENT B2 ;  /* 0x0000000000027941 */ /* 0x000fea0003800200 */
.L_x_3619:
        /* <DEDUP_REMOVED lines=53> */
.L_x_3636:
[----:B------:R-:W-:Y:S05]  /*cac0*/  BSYNC.RECONVERGENT B0 ;  /* 0x0000000000007941 */ /* 0x000fea0003800200 */
.L_x_3635:
[----:B-----5:R1:W-:Y:S02]  /*cad0*/  STS.128 [R209+0x1000], R20 ;  /* 0x00100014d1007388 */ /* 0x0203e40000000c00 */
.L_x_3634:
[----:B------:R-:W-:Y:S05]  /*cae0*/  BSYNC.RECONVERGENT B1 ;  /* 0x0000000000017941 */ /* 0x000fea0003800200 */
.L_x_3633:
        /* <DEDUP_REMOVED lines=46> */
.L_x_3640:
[----:B------:R-:W-:Y:S05]  /*cdd0*/  BSYNC.RECONVERGENT B0 ;  /* 0x0000000000007941 */ /* 0x000fea0003800200 */
.L_x_3639:
[----:B-----5:R4:W-:Y:S02]  /*cde0*/  STS.128 [R209+0x3000], R20 ;  /* 0x00300014d1007388 */ /* 0x0209e40000000c00 */
.L_x_3638:
[----:B------:R-:W-:Y:S05]  /*cdf0*/  BSYNC.RECONVERGENT B1 ;  /* 0x0000000000017941 */ /* 0x000fea0003800200 */
.L_x_3637:
        /* <DEDUP_REMOVED lines=45> */
.L_x_3642:
[----:B------:R-:W-:Y:S05]  /*d0d0*/  BSYNC.RECONVERGENT B0 ;  /* 0x0000000000007941 */ /* 0x000fea0003800200 */
.L_x_3641:
[----:B-----5:R4:W-:Y:S02]  /*d0e0*/  STS.128 [R209+0x5000], R20 ;  /* 0x00500014d1007388 */ /* 0x0209e40000000c00 */
.L_x_3632:
[----:B------:R-:W-:Y:S05]  /*d0f0*/  BSYNC.RECONVERGENT B2 ;  /* 0x0000000000027941 */ /* 0x000fea0003800200 */
.L_x_3631:
        /* <DEDUP_REMOVED lines=53> */
.L_x_3646:
[----:B------:R-:W-:Y:S05]  /*d450*/  BSYNC.RECONVERGENT B0 ;  /* 0x0000000000007941 */ /* 0x000fea0003800200 */
.L_x_3645:
[----:B-----5:R4:W-:Y:S02]  /*d460*/  STS.128 [R209+0x1800], R20 ;  /* 0x00180014d1007388 */ /* 0x0209e40000000c00 */
.L_x_3644:
[----:B------:R-:W-:Y:S05]  /*d470*/  BSYNC.RECONVERGENT B1 ;  /* 0x0000000000017941 */ /* 0x000fea0003800200 */
.L_x_3643:
        /* <DEDUP_REMOVED lines=46> */
.L_x_3650:
[----:B------:R-:W-:Y:S05]  /*d760*/  BSYNC.RECONVERGENT B0 ;  /* 0x0000000000007941 */ /* 0x000fea0003800200 */
.L_x_3649:
[----:B-----5:R4:W-:Y:S02]  /*d770*/  STS.128 [R209+0x3800], R20 ;  /* 0x00380014d1007388 */ /* 0x0209e40000000c00 */
.L_x_3648:
[----:B------:R-:W-:Y:S05]  /*d780*/  BSYNC.RECONVERGENT B1 ;  /* 0x0000000000017941 */ /* 0x000fea0003800200 */
.L_x_3647:
        /* <DEDUP_REMOVED lines=10> */
[----:B-1----:R-:W-:Y:S02]  /*d830*/  HADD2.F32 R15, -RZ, R21.H0_H0 ;  /* 0x20000015ff0f7230 */ /* 0x002fe40000004100 */
[----:B------:R-:W-:Y:S02]  /*d840*/  HADD2.F32 R23, -RZ, R23.H0_H0 ;  /* 0x20000017ff177230 */ /* 0x000fe40000004100 */
[----:B------:R-:W-:-:S02]  /*d850*/  HADD2.F32 R21, -RZ, R21.H1_H1 ;  /* 0x30000015ff157230 */ /* 0x000fc40000004100 */
        /* <DEDUP_REMOVED lines=32> */
.L_x_3652:
[----:B------:R-:W-:Y:S05]  /*da60*/  BSYNC.RECONVERGENT B0 ;  /* 0x0000000000007941 */ /* 0x000fea0003800200 */
.L_x_3651:
[----:B-----5:R4:W-:Y:S01]  /*da70*/  STS.128 [R209+0x5800], R20 ;  /* 0x00580014d1007388 */ /* 0x0209e20000000c00 */
[----:B------:R-:W-:Y:S05]  /*da80*/  BRA `(.L_x_3604) ;  /* 0x0000004400387947 */ /* 0x000fea0003800000 */
.L_x_3606:
[----:B------:R-:W-:Y:S01]  /*da90*/  IADD3 R27, PT, PT, -R68, UR22, RZ ;  /* 0x00000016441b7c10 */ /* 0x000fe2000fffe1ff */
[----:B------:R-:W-:Y:S01]  /*daa0*/  BSSY.RECONVERGENT B2, `(.L_x_3653) ;  /* 0x0000117000027945 */ /* 0x000fe20003800200 */
[----:B------:R-:W-:Y:S02]  /*dab0*/  LEA.HI R4, R11, R11, RZ, 0x1 ;  /* 0x0000000b0b047211 */ /* 0x000fe400078f08ff */
[----:B------:R-:W-:Y:S02]  /*dac0*/  ISETP.GE.AND P0, PT, R100, R27, PT ;  /* 0x0000001b6400720c */ /* 0x000fe40003f06270 */
[----:B------:R-:W-:Y:S02]  /*dad0*/  SHF.R.S32.HI R4, RZ, 0x1, R4 ;  /* 0x00000001ff047819 */ /* 0x000fe40000011404 */
[----:B------:R-:W-:-:S03]  /*dae0*/  SHF.R.U32.HI R25, RZ, 0x1, R11 ;  /* 0x00000001ff197819 */ /* 0x000fc6000001160b */
        /* <DEDUP_REMOVED lines=91> */
.L_x_3658:
[----:B------:R-:W-:Y:S05]  /*e0a0*/  BSYNC.RECONVERGENT B0 ;  /* 0x0000000000007941 */ /* 0x000fea0003800200 */
.L_x_3657:
[----:B-----5:R-:W-:Y:S01]  /*e0b0*/  IMAD.MOV.U32 R6, RZ, RZ, R38 ;  /* 0x000000ffff067224 */ /* 0x020fe200078e0026 */
[----:B------:R-:W-:Y:S01]  /*e0c0*/  MOV R4, R36 ;  /* 0x0000002400047202 */ /* 0x000fe20000000f00 */
[----:B------:R-:W-:Y:S01]  /*e0d0*/  IMAD.MOV.U32 R7, RZ, RZ, R39 ;  /* 0x000000ffff077224 */ /* 0x000fe200078e0027 */
[----:B------:R-:W-:Y:S02]  /*e0e0*/  MOV R5, R37 ;  /* 0x0000002500057202 */ /* 0x000fe40000000f00 */
.L_x_3656:
[----:B------:R-:W-:Y:S05]  /*e0f0*/  BSYNC.RECONVERGENT B1 ;  /* 0x0000000000017941 */ /* 0x000fea0003800200 */
.L_x_3655:
        /* <DEDUP_REMOVED lines=87> */
.L_x_3662:
[----:B------:R-:W-:Y:S05]  /*e670*/  BSYNC.RECONVERGENT B0 ;  /* 0x0000000000007941 */ /* 0x000fea0003800200 */
.L_x_3661:
[----:B-----5:R4:W-:Y:S02]  /*e680*/  STS.128 [R209+0x2000], R36 ;  /* 0x00200024d1007388 */ /* 0x0209e40000000c00 */
.L_x_3660:
[----:B------:R-:W-:Y:S05]  /*e690*/  BSYNC.RECONVERGENT B1 ;  /* 0x0000000000017941 */ /* 0x000fea0003800200 */
.L_x_3659:
        /* <DEDUP_REMOVED lines=85> */
.L_x_3664:
[----:B------:R-:W-:Y:S05]  /*ebf0*/  BSYNC.RECONVERGENT B0 ;  /* 0x0000000000007941 */ /* 0x000fea0003800200 */
.L_x_3663:
[----:B-----5:R1:W-:Y:S02]  /*ec00*/  STS.128 [R209+0x4000], R36 ;  /* 0x00400024d1007388 */ /* 0x0203e40000000c00 */
.L_x_3654:
[----:B------:R-:W-:Y:S05]  /*ec10*/  BSYNC.RECONVERGENT B2 ;  /* 0x0000000000027941 */ /* 0x000fea0003800200 */
.L_x_3653:
[----:B------:R-:W-:Y:S01]  /*ec20*/  IADD3 R24, PT, PT, R100, 0x10, RZ ;  /* 0x0000001064187810 */ /* 0x000fe20007ffe0ff */
[----:B------:R-:W-:Y:S03]  /*ec30*/  BSSY.RECONVERGENT B2, `(.L_x_3665) ;  /* 0x000010f000027945 */ /* 0x000fe60003800200 */
[----:B------:R-:W-:-:S13]  /*ec40*/  ISETP.GE.AND P0, PT, R24, R27, PT ;  /* 0x0000001b1800720c */ /* 0x000fda0003f06270 */
[----:B------:R-:W-:Y:S05]  /*ec50*/  @P0 BRA `(.L_x_3666) ;  /* 0x0000001000300947 */ /* 0x000fea0003800000 */
[----:B-1--4-:R-:W1:Y:S01]  /*ec60*/  LDC R37, c[0x0][0x440] ;  /* 0x00011000ff257b82 */ /* 0x012e620000000800 */
        /* <DEDUP_REMOVED lines=45> */
[--C-:B------:R-:W-:Y:S02]  /*ef40*/  HADD2.F32 R23, -RZ, R4.reuse.H0_H0 ;  /* 0x20000004ff177230 */ /* 0x100fe40000004100 */
[----:B------:R-:W-:Y:S01]  /*ef50*/  FMUL.FTZ R38, R5, R38 ;  /* 0x0000002605267220 */ /* 0x000fe20000410000 */
[----:B------:R-:W-:Y:S02]  /*ef60*/  HADD2.F32 R43, -RZ, R4.H1_H1 ;  /* 0x30000004ff2b7230 */ /* 0x000fe40000004100 */
[----:B------:R-:W-:Y:S01]  /*ef70*/  FMUL.FTZ R40, R7, R40 ;  /* 0x0000002807287220 */ /* 0x000fe20000410000 */
[----:B------:R-:W-:-:S02]  /*ef80*/  HADD2.F32 R4, -RZ, R6.H0_H0 ;  /* 0x20000006ff047230 */ /* 0x000fc40000004100 */
[----:B------:R-:W-:Y:S01]  /*ef90*/  @!P1 FADD.FTZ R23, -R23, -RZ ;  /* 0x800000ff17179221 */ /* 0x000fe20000010100 */
[----:B------:R-:W-:Y:S02]  /*efa0*/  HADD2.F32 R6, -RZ, R6.H1_H1 ;  /* 0x30000006ff067230 */ /* 0x000fe40000004100 */
        /* <DEDUP_REMOVED lines=10> */
[----:B------:R-:W-:Y:S01]  /*f050*/  FFMA.FTZ R5, R7, R5, R26 ;  /* 0x0000000507057223 */ /* 0x000fe2000001001a */
[----:B------:R-:W-:-:S02]  /*f060*/  HADD2.F32 R23, -RZ, R33.H0_H0 ;  /* 0x20000021ff177230 */ /* 0x000fc40000004100 */
[----:B------:R-:W-:Y:S02]  /*f070*/  HADD2.F32 R43, -RZ, R17.H0_H0 ;  /* 0x20000011ff2b7230 */ /* 0x000fe40000004100 */
[----:B------:R-:W-:Y:S02]  /*f080*/  HADD2.F32 R4, -RZ, R18.H0_H0 ;  /* 0x20000012ff047230 */ /* 0x000fe40000004100 */
        /* <DEDUP_REMOVED lines=10> */
[----:B------:R-:W-:Y:S01]  /*f130*/  FFMA.FTZ R36, R45, R41, R36 ;  /* 0x000000292d247223 */ /* 0x000fe20000010024 */
[----:B------:R-:W-:Y:S02]  /*f140*/  HADD2.F32 R19, -RZ, R19.H1_H1 ;  /* 0x30000013ff137230 */ /* 0x000fe40000004100 */
[----:B------:R-:W-:-:S02]  /*f150*/  HADD2.F32 R33, -RZ, R33.H1_H1 ;  /* 0x30000021ff217230 */ /* 0x000fc40000004100 */
[----:B------:R-:W-:Y:S01]  /*f160*/  HADD2.F32 R34, -RZ, R34.H1_H1 ;  /* 0x30000022ff227230 */ /* 0x000fe20000004100 */
[----:B------:R-:W-:Y:S01]  /*f170*/  F2FP.F16.F32.PACK_AB R32, R36, R5 ;  /* 0x000000052420723e */ /* 0x000fe200000000ff */
[----:B------:R-:W-:Y:S02]  /*f180*/  HADD2.F32 R35, -RZ, R35.H1_H1 ;  /* 0x30000023ff237230 */ /* 0x000fe40000004100 */
[----:B------:R-:W-:Y:S01]  /*f190*/  FFMA.FTZ R17, R17, R33, R38 ;  /* 0x0000002111117223 */ /* 0x000fe20000010026 */
[----:B------:R-:W-:Y:S02]  /*f1a0*/  FFMA.FTZ R39, R18, R34, R39 ;  /* 0x0000002212277223 */ /* 0x000fe40000010027 */
[----:B------:R-:W-:Y:S02]  /*f1b0*/  FFMA.FTZ R40, R19, R35, R40 ;  /* 0x0000002313287223 */ /* 0x000fe40000010028 */
[----:B------:R-:W-:Y:S02]  /*f1c0*/  F2FP.F16.F32.PACK_AB R33, R17, R20 ;  /* 0x000000141121723e */ /* 0x000fe400000000ff */
[----:B------:R-:W-:-:S02]  /*f1d0*/  F2FP.F16.F32.PACK_AB R34, R39, R4 ;  /* 0x000000042722723e */ /* 0x000fc400000000ff */
[----:B------:R-:W-:Y:S02]  /*f1e0*/  F2FP.F16.F32.PACK_AB R35, R40, R7 ;  /* 0x000000072823723e */ /* 0x000fe400000000ff */
.L_x_3670:
[----:B------:R-:W-:Y:S05]  /*f1f0*/  BSYNC.RECONVERGENT B0 ;  /* 0x0000000000007941 */ /* 0x000fea0003800200 */
.L_x_3669:
[----:B-----5:R1:W-:Y:S02]  /*f200*/  STS.128 [R209+0x800], R32 ;  /* 0x00080020d1007388 */ /* 0x0203e40000000c00 */
.L_x_3668:
[----:B------:R-:W-:Y:S05]  /*f210*/  BSYNC.RECONVERGENT B1 ;  /* 0x0000000000017941 */ /* 0x000fea0003800200 */
.L_x_3667:
        /* <DEDUP_REMOVED lines=53> */
[----:B---3--:R-:W-:Y:S02]  /*f570*/  HADD2.F32 R7, -RZ, R16.H0_H0 ;  /* 0x20000010ff077230 */ /* 0x008fe40000004100 */
        /* <DEDUP_REMOVED lines=32> */
.L_x_3674:
[----:B------:R-:W-:Y:S05]  /*f780*/  BSYNC.RECONVERGENT B0 ;  /* 0x0000000000007941 */ /* 0x000fea0003800200 */
.L_x_3673:
[----:B-----5:R1:W-:Y:S02]  /*f790*/  STS.128 [R209+0x2800], R32 ;  /* 0x00280020d1007388 */ /* 0x0203e40000000c00 */
.L_x_3672:
[----:B------:R-:W-:Y:S05]  /*f7a0*/  BSYNC.RECONVERGENT B1 ;  /* 0x0000000000017941 */ /* 0x000fea0003800200 */
.L_x_3671:
        /* <DEDUP_REMOVED lines=26> */
[----:B-1--4-:R-:W-:Y:S02]  /*f950*/  HADD2.F32 R30, -RZ, R20.H1_H1 ;  /* 0x30000014ff1e7230 */ /* 0x012fe40000004100 */
[--C-:B------:R-:W-:Y:S02]  /*f960*/  HADD2.F32 R20, -RZ, R21.reuse.H0_H0 ;  /* 0x20000015ff147230 */ /* 0x100fe40000004100 */
[----:B------:R-:W-:Y:S02]  /*f970*/  HADD2.F32 R31, -RZ, R21.H1_H1 ;  /* 0x30000015ff1f7230 */ /* 0x000fe40000004100 */
[--C-:B------:R-:W-:Y:S02]  /*f980*/  HADD2.F32 R39, -RZ, R5.reuse.H0_H0 ;  /* 0x20000005ff277230 */ /* 0x100fe40000004100 */
        /* <DEDUP_REMOVED lines=55> */
.L_x_3676:
[----:B------:R-:W-:Y:S05]  /*fd00*/  BSYNC.RECONVERGENT B0 ;  /* 0x0000000000007941 */ /* 0x000fea0003800200 */
.L_x_3675:
[----:B-----5:R1:W-:Y:S02]  /*fd10*/  STS.128 [R209+0x4800], R32 ;  /* 0x00480020d1007388 */ /* 0x0203e40000000c00 */
.L_x_3666:
[----:B------:R-:W-:Y:S05]  /*fd20*/  BSYNC.RECONVERGENT B2 ;  /* 0x0000000000027941 */ /* 0x000fea0003800200 */
.L_x_3665:
        /* <DEDUP_REMOVED lines=93> */
.L_x_3682:
[----:B------:R-:W-:Y:S05]  /*10300*/  BSYNC.RECONVERGENT B0 ;  /* 0x0000000000007941 */ /* 0x000fea0003800200 */
.L_x_3681:
[----:B-----5:R1:W-:Y:S02]  /*10310*/  STS.128 [R209+0x1000], R32 ;  /* 0x00100020d1007388 */ /* 0x0203e40000000c00 */
.L_x_3680:
[----:B------:R-:W-:Y:S05]  /*10320*/  BSYNC.RECONVERGENT B1 ;  /* 0x0000000000017941 */ /* 0x000fea0003800200 */
.L_x_3679:
        /* <DEDUP_REMOVED lines=86> */
.L_x_3686:
[----:B------:R-:W-:Y:S05]  /*10890*/  BSYNC.RECONVERGENT B0 ;  /* 0x0000000000007941 */ /* 0x000fea0003800200 */
.L_x_3685:
[----:B-----5:R1:W-:Y:S02]  /*108a0*/  STS.128 [R209+0x3000], R32 ;  /* 0x00300020d1007388 */ /* 0x0203e40000000c00 */
.L_x_3684:
[----:B------:R-:W-:Y:S05]  /*108b0*/  BSYNC.RECONVERGENT B1 ;  /* 0x0000000000017941 */ /* 0x000fea0003800200 */
.L_x_3683:
        /* <DEDUP_REMOVED lines=28> */
[----:B-1--4-:R-:W-:Y:S02]  /*10a80*/  HADD2.F32 R36, -RZ, R21.H1_H1 ;  /* 0x30000015ff247230 */ /* 0x012fe40000004100 */
[----:B------:R-:W-:Y:S02]  /*10a90*/  HADD2.F32 R39, -RZ, R5.H0_H0 ;  /* 0x20000005ff277230 */ /* 0x000fe40000004100 */
        /* <DEDUP_REMOVED lines=22> */
[----:B---3--:R-:W-:Y:S02]  /*10c00*/  HADD2.F32 R7, -RZ, R16.H0_H0 ;  /* 0x20000010ff077230 */ /* 0x008fe40000004100 */
        /* <DEDUP_REMOVED lines=32> */
.L_x_3688:
[----:B------:R-:W-:Y:S05]  /*10e10*/  BSYNC.RECONVERGENT B0 ;  /* 0x0000000000007941 */ /* 0x000fea0003800200 */
.L_x_3687:
[----:B-----5:R1:W-:Y:S02]  /*10e20*/  STS.128 [R209+0x5000], R32 ;  /* 0x00500020d1007388 */ /* 0x0203e40000000c00 */
.L_x_3678:
[----:B------:R-:W-:Y:S05]  /*10e30*/  BSYNC.RECONVERGENT B2 ;  /* 0x0000000000027941 */ /* 0x000fea0003800200 */
.L_x_3677:
[----:B-1----:R-:W-:-:S04]  /*10e40*/  IADD3 R32, PT, PT, R100, 0x30, RZ ;  /* 0x0000003064207810 */ /* 0x002fc80007ffe0ff */
[----:B------:R-:W-:-:S13]  /*10e50*/  ISETP.GE.AND P0, PT, R32, R27, PT ;  /* 0x0000001b2000720c */ /* 0x000fda0003f06270 */
[----:B------:R-:W-:Y:S05]  /*10e60*/  @P0 BRA `(.L_x_3604) ;  /* 0x0000001000400947 */ /* 0x000fea0003800000 */
[----:B------:R-:W1:Y:S01]  /*10e70*/  LDC R27, c[0x0][0x440] ;  /* 0x00011000ff1b7b82 */ /* 0x000e620000000800 */
[----:B---34-:R-:W-:Y:S01]  /*10e80*/  IMAD.WIDE.U32 R28, R2, 0x60, R28 ;  /* 0x00000060021c7825 */ /* 0x018fe200078e001c */
        /* <DEDUP_REMOVED lines=90> */
.L_x_3692:
[----:B------:R-:W-:Y:S05]  /*11430*/  BSYNC.RECONVERGENT B0 ;  /* 0x0000000000007941 */ /* 0x000fea0003800200 */
.L_x_3691:
[----:B-----5:R4:W-:Y:S02]  /*11440*/  STS.128 [R209+0x1800], R28 ;  /* 0x0018001cd1007388 */ /* 0x0209e40000000c00 */
.L_x_3690:
[----:B------:R-:W-:Y:S05]  /*11450*/  BSYNC.RECONVERGENT B1 ;  /* 0x0000000000017941 */ /* 0x000fea0003800200 */
.L_x_3689:
        /* <DEDUP_REMOVED lines=87> */
.L_x_3696:
[----:B------:R-:W-:Y:S05]  /*119d0*/  BSYNC.RECONVERGENT B0 ;  /* 0x0000000000007941 */ /* 0x000fea0003800200 */
.L_x_3695:
[----:B-----5:R1:W-:Y:S02]  /*119e0*/  STS.128 [R209+0x3800], R28 ;  /* 0x0038001cd1007388 */ /* 0x0203e40000000c00 */
.L_x_3694:
[----:B------:R-:W-:Y:S05]  /*119f0*/  BSYNC.RECONVERGENT B1 ;  /* 0x0000000000017941 */ /* 0x000fea0003800200 */
.L_x_3693:
        /* <DEDUP_REMOVED lines=85> */
.L_x_3698:
[----:B------:R-:W-:Y:S05]  /*11f50*/  BSYNC.RECONVERGENT B0 ;  /* 0x0000000000007941 */ /* 0x000fea0003800200 */
.L_x_3697:
[----:B-----5:R4:W-:Y:S02]  /*11f60*/  STS.128 [R209+0x5800], R28 ;  /* 0x0058001cd1007388 */ /* 0x0209e40000000c00 */
.L_x_3604:
[----:B------:R-:W-:Y:S05]  /*11f70*/  BSYNC.RECONVERGENT B3 ;  /* 0x0000000000037941 */ /* 0x000fea0003800200 */
.L_x_3593:
[----:B------:R-:W-:Y:S01]  /*11f80*/  UIADD3 UR9, UPT, UPT, -UR25, UR4, URZ ;  /* 0x0000000419097290 */ /* 0x000fe2000fffe1ff */
[----:B------:R-:W-:Y:S05]  /*11f90*/  BSSY.RECONVERGENT B0, `(.L_x_3699) ;  /* 0x000001a000007945 */ /* 0x000fea0003800200 */
[----:B------:R-:W-:-:S13]  /*11fa0*/  ISETP.GE.AND P3, PT, R100, UR9, PT ;  /* 0x0000000964007c0c */ /* 0x000fda000bf66270 */
[----:B------:R-:W-:Y:S05]  /*11fb0*/  @P3 BRA `(.L_x_3700) ;  /* 0x00000000005c3947 */ /* 0x000fea0003800000 */
[----:B------:R-:W1:Y:S02]  /*11fc0*/  LDCU UR5, c[0x0][0x440] ;  /* 0x00008800ff0577ac */ /* 0x000e640008000800 */
[----:B-1----:R-:W-:Y:S02]  /*11fd0*/  ISETP.GE.AND P1, PT, R12, UR5, PT ;  /* 0x000000050c007c0c */ /* 0x002fe4000bf26270 */
[----:B------:R-:W-:-:S11]  /*11fe0*/  ISETP.GE.AND P0, PT, R10, UR5, PT ;  /* 0x000000050a007c0c */ /* 0x000fd6000bf06270 */
[----:B---34-:R-:W-:Y:S02]  /*11ff0*/  @!P1 IMAD.MOV.U32 R2, RZ, RZ, R194 ;  /* 0x000000ffff029224 */ /* 0x018fe400078e00c2 */
        /* <DEDUP_REMOVED lines=18> */
.L_x_3701:
[----:B------:R3:W-:Y:S02]  /*12120*/  STS.128 [R209+0xa000], RZ ;  /* 0x00a000ffd1007388 */ /* 0x0007e40000000c00 */
.L_x_3700:
[----:B------:R-:W-:Y:S05]  /*12130*/  BSYNC.RECONVERGENT B0 ;  /* 0x0000000000007941 */ /* 0x000fea0003800200 */
.L_x_3699:
[----:B------:R-:W-:Y:S01]  /*12140*/  ISETP.GE.AND P0, PT, R24, UR9, PT ;  /* 0x0000000918007c0c */ /* 0x000fe2000bf06270 */
[----:B------:R-:W-:-:S12]  /*12150*/  BSSY.RECONVERGENT B0, `(.L_x_3702) ;  /* 0x0000019000007945 */ /* 0x000fd80003800200 */
[----:B------:R-:W-:Y:S05]  /*12160*/  @P0 BRA `(.L_x_3703) ;  /* 0x00000000005c0947 */ /* 0x000fea0003800000 */
[----:B------:R-:W2:Y:S01]  /*12170*/  LDCU UR5, c[0x0][0x440] ;  /* 0x00008800ff0577ac */ /* 0x000ea20008000800 */
[----:B-1-34-:R-:W-:-:S04]  /*12180*/  LEA R2, P2, R61, R194, 0x1 ;  /* 0x000000c23d027211 */ /* 0x01afc800078408ff */
        /* <DEDUP_REMOVED lines=20> */
.L_x_3704:
[----:B------:R2:W-:Y:S02]  /*122d0*/  STS.128 [R209+0xa800], RZ ;  /* 0x00a800ffd1007388 */ /* 0x0005e40000000c00 */
.L_x_3703:
[----:B------:R-:W-:Y:S05]  /*122e0*/  BSYNC.RECONVERGENT B0 ;  /* 0x0000000000007941 */ /* 0x000fea0003800200 */
.L_x_3702:
[----:B------:R-:W-:Y:S01]  /*122f0*/  ISETP.GE.AND P0, PT, R26, UR9, PT ;  /* 0x000000091a007c0c */ /* 0x000fe2000bf06270 */
[----:B------:R-:W-:-:S12]  /*12300*/  BSSY.RECONVERGENT B0, `(.L_x_3705) ;  /* 0x000001a000007945 */ /* 0x000fd80003800200 */
[----:B------:R-:W-:Y:S05]  /*12310*/  @P0 BRA `(.L_x_3706) ;  /* 0x0000000000600947 */ /* 0x000fea0003800000 */
[----:B-1234-:R-:W1:Y:S01]  /*12320*/  LDC.64 R2, c[0x0][0x3b8] ;  /* 0x0000ee00ff027b82 */ /* 0x01ee620000000a00 */
        /* <DEDUP_REMOVED lines=22> */
.L_x_3707:
[----:B------:R2:W-:Y:S02]  /*12490*/  STS.128 [R209+0xb000], RZ ;  /* 0x00b000ffd1007388 */ /* 0x0005e40000000c00 */
.L_x_3706:
[----:B------:R-:W-:Y:S05]  /*124a0*/  BSYNC.RECONVERGENT B0 ;  /* 0x0000000000007941 */ /* 0x000fea0003800200 */
.L_x_3705:
[----:B-1234-:R-:W1:Y:S01]  /*124b0*/  LDC.64 R2, c[0x0][0x538] ;  /* 0x00014e00ff027b82 */ /* 0x01ee620000000a00 */
[----:B------:R-:W-:Y:S01]  /*124c0*/  ISETP.GE.AND P0, PT, R32, UR9, PT ;  /* 0x0000000920007c0c */ /* 0x000fe2000bf06270 */
[----:B------:R-:W-:-:S12]  /*124d0*/  BSSY.RECONVERGENT B0, `(.L_x_3708) ;  /* 0x0000019000007945 */ /* 0x000fd80003800200 */
[----:B------:R-:W-:Y:S05]  /*124e0*/  @P0 BRA `(.L_x_3709) ;  /* 0x00000000005c0947 */ /* 0x000fea0003800000 */
[----:B------:R-:W2:Y:S01]  /*124f0*/  LDC.64 R4, c[0x0][0x3b8] ;  /* 0x0000ee00ff047b82 */ /* 0x000ea20000000a00 */
[----:B------:R-:W3:Y:S02]  /*12500*/  LDCU UR5, c[0x0][0x440] ;  /* 0x00008800ff0577ac */ /* 0x000ee40008000800 */
[----:B---3--:R-:W-:Y:S02]  /*12510*/  ISETP.GE.AND P2, PT, R12, UR5, PT ;  /* 0x000000050c007c0c */ /* 0x008fe4000bf46270 */
[----:B------:R-:W-:Y:S02]  /*12520*/  ISETP.GE.AND P1, PT, R10, UR5, PT ;  /* 0x000000050a007c0c */ /* 0x000fe4000bf26270 */
[----:B------:R-:W-:Y:S01]  /*12530*/  ISETP.GE.AND P0, PT, R9, UR5, PT ;  /* 0x0000000509007c0c */ /* 0x000fe2000bf06270 */
[----:B--2---:R-:W-:-:S04]  /*12540*/  IMAD.WIDE.U32 R6, R4, 0x60, R194 ;  /* 0x0000006004067825 */ /* 0x004fc800078e00c2 */
        /* <DEDUP_REMOVED lines=17> */
.L_x_3709:
[----:B------:R-:W-:Y:S05]  /*12660*/  BSYNC.RECONVERGENT B0 ;  /* 0x0000000000007941 */ /* 0x000fea0003800200 */
.L_x_3708:
[----:B------:R-:W3:Y:S01]  /*12670*/  LDCU.64 UR10, c[0x0][0x540] ;  /* 0x0000a800ff0a77ac */ /* 0x000ee20008000a00 */
[----:B-1----:R-:W-:Y:S01]  /*12680*/  R2UR UR5, R2 ;  /* 0x00000000020572ca */ /* 0x002fe200000e0000 */
[----:B------:R-:W0:Y:S01]  /*12690*/  LDGDEPBAR ;  /* 0x00000000000079af */ /* 0x000e220000000000 */
[----:B------:R-:W-:Y:S01]  /*126a0*/  UMOV UR14, UR24 ;  /* 0x00000018000e7c82 */ /* 0x000fe20008000000 */
[----:B------:R-:W-:Y:S02]  /*126b0*/  UMOV UR15, URZ ;  /* 0x000000ff000f7c82 */ /* 0x000fe40008000000 */
[----:B---3--:R-:W-:-:S04]  /*126c0*/  UIMAD.WIDE.U32 UR14, UR23, UR10, UR14 ;  /* 0x0000000a170e72a5 */ /* 0x008fc8000f8e000e */
[----:B------:R-:W-:-:S04]  /*126d0*/  UIMAD UR11, UR23, UR11, UR15 ;  /* 0x0000000b170b72a4 */ /* 0x000fc8000f8e020f */
[----:B------:R-:W-:Y:S01]  /*126e0*/  ULEA UR5, UP0, UR14, UR5, 0x2 ;  /* 0x000000050e057291 */ /* 0x000fe2000f8010ff */
[----:B------:R-:W-:Y:S01]  /*126f0*/  IMAD.U32 R4, RZ, RZ, UR14 ;  /* 0x0000000eff047e24 */ /* 0x000fe2000f8e00ff */
[----:B------:R-:W-:-:S04]  /*12700*/  DEPBAR.LE SB0, 0x0 ;  /* 0x000080000000791a */ /* 0x000fc80000000000 */
[----:B-----5:R-:W-:Y:S01]  /*12710*/  MOV R0, UR11 ;  /* 0x0000000b00007c02 */ /* 0x020fe20008000f00 */
[----:B------:R-:W-:Y:S01]  /*12720*/  IMAD.U32 R2, RZ, RZ, UR5 ;  /* 0x00000005ff027e24 */ /* 0x000fe2000f8e00ff */
[----:B------:R-:W-:Y:S01]  /*12730*/  PLOP3.LUT P0, PT, PT, PT, UP0, 0x80, 0x8 ;  /* 0x000000000008781c */ /* 0x000fe20003f0f008 */
[----:B------:R-:W-:Y:S02]  /*12740*/  IMAD.U32 R5, RZ, RZ, UR15 ;  /* 0x0000000fff057e24 */ /* 0x000fe4000f8e00ff */
[----:B------:R-:W1:Y:S01]  /*12750*/  LDCU UR5, c[0x0][0x458] ;  /* 0x00008b00ff0577ac */ /* 0x000e620008000800 */
[----:B------:R-:W-:-:S06]  /*12760*/  LEA.HI.X R3, R4, R3, R0, 0x2, P0 ;  /* 0x0000000304037211 */ /* 0x000fcc00000f1400 */
[----:B------:R-:W3:Y:S01]  /*12770*/  LDG.E R3, desc[UR6][R2.64] ;  /* 0x0000000602037981 */ /* 0x000ee2000c1e1900 */
[----:B------:R-:W-:Y:S01]  /*12780*/  BSSY.RECONVERGENT B0, `(.L_x_3710) ;  /* 0x0000021000007945 */ /* 0x000fe20003800200 */
[----:B-1----:R-:W3:Y:S01]  /*12790*/  MUFU.RCP R0, UR5 ;  /* 0x0000000500007d08 */ /* 0x002ee20008001000 */
[----:B------:R-:W-:Y:S01]  /*127a0*/  BAR.SYNC.DEFER_BLOCKING 0x0 ;  /* 0x0000000000007b1d */ /* 0x000fe20000010000 */
[----:B---3--:R-:W-:-:S05]  /*127b0*/  FMUL.FTZ R0, R3, R0 ;  /* 0x0000000003007220 */ /* 0x008fca0000410000 */
        /* <DEDUP_REMOVED lines=24> */
.L_x_3712:
[----:B------:R3:W-:Y:S01]  /*12940*/  STS.128 [R209+0x10000], RZ ;  /* 0x010000ffd1007388 */ /* 0x0007e20000000c00 */
[----:B------:R-:W-:Y:S05]  /*12950*/  BRA `(.L_x_3713) ;  /* 0x00000000000c7947 */ /* 0x000fea0003800000 */
.L_x_3711:
[----:B------:R1:W-:Y:S04]  /*12960*/  STS.128 [R209+0xc000], RZ ;  /* 0x00c000ffd1007388 */ /* 0x0003e80000000c00 */
[----:B------:R1:W-:Y:S04]  /*12970*/  STS.128 [R209+0xe000], RZ ;  /* 0x00e000ffd1007388 */ /* 0x0003e80000000c00 */
[----:B------:R1:W-:Y:S02]  /*12980*/  STS.128 [R209+0x10000], RZ ;  /* 0x010000ffd1007388 */ /* 0x0003e40000000c00 */
.L_x_3713:
[----:B------:R-:W-:Y:S05]  /*12990*/  BSYNC.RECONVERGENT B0 ;  /* 0x0000000000007941 */ /* 0x000fea0003800200 */
.L_x_3710:
[----:B------:R-:W-:Y:S01]  /*129a0*/  ISETP.GE.AND P0, PT, R24, UR9, PT ;  /* 0x0000000918007c0c */ /* 0x000fe2000bf06270 */
[----:B------:R-:W-:-:S12]  /*129b0*/  BSSY.RECONVERGENT B0, `(.L_x_3714) ;  /* 0x000001c000007945 */ /* 0x000fd80003800200 */
[----:B------:R1:W-:Y:S04]  /*129c0*/  @P0 STS.128 [R209+0xc800], RZ ;  /* 0x00c800ffd1000388 */ /* 0x0003e80000000c00 */
[----:B------:R1:W-:Y:S04]  /*129d0*/  @P0 STS.128 [R209+0xe800], RZ ;  /* 0x00e800ffd1000388 */ /* 0x0003e80000000c00 */
[----:B------:R1:W-:Y:S01]  /*129e0*/  @P0 STS.128 [R209+0x10800], RZ ;  /* 0x010800ffd1000388 */ /* 0x0003e20000000c00 */
        /* <DEDUP_REMOVED lines=23> */
.L_x_3716:
[----:B------:R1:W-:Y:S02]  /*12b60*/  STS.128 [R209+0x10800], RZ ;  /* 0x010800ffd1007388 */ /* 0x0003e40000000c00 */
.L_x_3715:
[----:B------:R-:W-:Y:S05]  /*12b70*/  BSYNC.RECONVERGENT B0 ;  /* 0x0000000000007941 */ /* 0x000fea0003800200 */
.L_x_3714:
[----:B------:R-:W-:Y:S01]  /*12b80*/  ISETP.GE.AND P0, PT, R26, UR9, PT ;  /* 0x000000091a007c0c */ /* 0x000fe2000bf06270 */
[----:B------:R-:W-:-:S12]  /*12b90*/  BSSY.RECONVERGENT B0, `(.L_x_3717) ;  /* 0x000001d000007945 */ /* 0x000fd80003800200 */
[----:B------:R1:W-:Y:S04]  /*12ba0*/  @P0 STS.128 [R209+0xd000], RZ ;  /* 0x00d000ffd1000388 */ /* 0x0003e80000000c00 */
[----:B------:R1:W-:Y:S04]  /*12bb0*/  @P0 STS.128 [R209+0xf000], RZ ;  /* 0x00f000ffd1000388 */ /* 0x0003e80000000c00 */
[----:B------:R1:W-:Y:S01]  /*12bc0*/  @P0 STS.128 [R209+0x11000], RZ ;  /* 0x011000ffd1000388 */ /* 0x0003e20000000c00 */
[----:B------:R-:W-:Y:S05]  /*12bd0*/  @P0 BRA `(.L_x_3718) ;  /* 0x0000000000600947 */ /* 0x000fea0003800000 */
[----:B-1----:R-:W1:Y:S01]  /*12be0*/  LDC.64 R2, c[0x0][0x3c0] ;  /* 0x0000f000ff027b82 */ /* 0x002e620000000a00 */
[----:B------:R-:W5:Y:S02]  /*12bf0*/  LDCU UR10, c[0x0][0x440] ;  /* 0x00008800ff0a77ac */ /* 0x000f640008000800 */
[----:B-----5:R-:W-:Y:S02]  /*12c00*/  ISETP.GE.AND P1, PT, R12, UR10, PT ;  /* 0x0000000a0c007c0c */ /* 0x020fe4000bf26270 */
        /* <DEDUP_REMOVED lines=20> */
.L_x_3719:
[----:B------:R1:W-:Y:S02]  /*12d50*/  STS.128 [R209+0x11000], RZ ;  /* 0x011000ffd1007388 */ /* 0x0003e40000000c00 */
.L_x_3718:
[----:B------:R-:W-:Y:S05]  /*12d60*/  BSYNC.RECONVERGENT B0 ;  /* 0x0000000000007941 */ /* 0x000fea0003800200 */
.L_x_3717:
[----:B------:R-:W-:Y:S01]  /*12d70*/  ISETP.GE.AND P0, PT, R32, UR9, PT ;  /* 0x0000000920007c0c */ /* 0x000fe2000bf06270 */
        /* <DEDUP_REMOVED lines=8> */
[----:B------:R-:W-:Y:S01]  /*12e00*/  LOP3.LUT R92, R184, R63, R92, 0x1e, !PT ;  /* 0x0000003fb85c7212 */ /* 0x000fe200078e1e5c */
[----:B------:R2:W-:Y:S01]  /*12e10*/  @P0 STS.128 [R209+0xd800], RZ ;  /* 0x00d800ffd1000388 */ /* 0x0005e20000000c00 */
[----:B-1----:R-:W-:-:S03]  /*12e20*/  LOP3.LUT R5, R186, 0x200, R11, 0xf8, !PT ;  /* 0x00000200ba057812 */ /* 0x002fc600078ef80b */
[----:B------:R2:W-:Y:S04]  /*12e30*/  @P0 STS.128 [R209+0xf800], RZ ;  /* 0x00f800ffd1000388 */ /* 0x0005e80000000c00 */
[----:B------:R2:W-:Y:S01]  /*12e40*/  @P0 STS.128 [R209+0x11800], RZ ;  /* 0x011800ffd1000388 */ /* 0x0005e20000000c00 */
[----:B------:R-:W-:Y:S05]  /*12e50*/  @P0 BRA `(.L_x_3721) ;  /* 0x0000000000640947 */ /* 0x000fea0003800000 */
[----:B------:R-:W2:Y:S01]  /*12e60*/  LDC.64 R2, c[0x0][0x3c0] ;  /* 0x0000f000ff027b82 */ /* 0x000ea20000000a00 */
[----:B------:R-:W1:Y:S02]  /*12e70*/  LDCU UR9, c[0x0][0x440] ;  /* 0x00008800ff0977ac */ /* 0x000e640008000800 */
[----:B-1----:R-:W-:Y:S02]  /*12e80*/  ISETP.GE.AND P1, PT, R184, UR9, PT ;  /* 0x00000009b8007c0c */ /* 0x002fe4000bf26270 */
        /* <DEDUP_REMOVED lines=21> */
.L_x_3722:
[----:B------:R2:W-:Y:S02]  /*12fe0*/  STS.128 [R209+0x11800], RZ ;  /* 0x011800ffd1007388 */ /* 0x0005e40000000c00 */
.L_x_3721:
[----:B------:R-:W-:Y:S05]  /*12ff0*/  BSYNC.RECONVERGENT B0 ;  /* 0x0000000000007941 */ /* 0x000fea0003800200 */
.L_x_3720:
[----:B------:R-:W-:Y:S01]  /*13000*/  LOP3.LUT R63, R63, 0x8, R62, 0x78, !PT ;  /* 0x000000083f3f7812 */ /* 0x000fe200078e783e */
[----:B------:R-:W-:Y:S01]  /*13010*/  IMAD.IADD R5, R92, 0x1, R5 ;  /* 0x000000015c057824 */ /* 0x000fe200078e0205 */
[----:B------:R-:W-:Y:S01]  /*13020*/  LOP3.LUT R95, R11, 0x400, RZ, 0xc0, !PT ;  /* 0x000004000b5f7812 */ /* 0x000fe200078ec0ff */
[----:B------:R-:W-:Y:S01]  /*13030*/  IMAD.MOV.U32 R185, RZ, RZ, 0x20 ;  /* 0x00000020ffb97424 */ /* 0x000fe200078e00ff */
[----:B------:R-:W-:Y:S01]  /*13040*/  LOP3.LUT R0, R63, R184, RZ, 0x3c, !PT ;  /* 0x000000b83f007212 */ /* 0x000fe200078e3cff */
[----:B------:R-:W0:Y:S01]  /*13050*/  LDGDEPBAR ;  /* 0x00000000000079af */ /* 0x000e220000000000 */
[----:B------:R-:W-:Y:S01]  /*13060*/  LEA R97, R5, UR8, 0x1 ;  /* 0x0000000805617c11 */ /* 0x000fe2000f8e08ff */
[----:B------:R-:W-:Y:S01]  /*13070*/  UISETP.NE.AND UP1, UPT, UR20, 0x1, UPT ;  /* 0x000000011400788c */ /* 0x000fe2000bf25270 */
[----:B------:R-:W-:Y:S01]  /*13080*/  LOP3.LUT P1, RZ, R62, 0x2, RZ, 0xc0, !PT ;  /* 0x000000023eff7812 */ /* 0x000fe2000782c0ff */
[----:B------:R-:W-:Y:S01]  /*13090*/  IMAD R95, R0, 0x2, R95 ;  /* 0x00000002005f7824 */ /* 0x000fe200078e025f */
[----:B------:R-:W-:Y:S01]  /*130a0*/  LOP3.LUT P0, RZ, R62, 0x4, RZ, 0xc0, !PT ;  /* 0x000000043eff7812 */ /* 0x000fe2000780c0ff */
[----:B------:R-:W-:Y:S01]  /*130b0*/  LDSM.16.M88.4 R80, [R97] ;  /* 0x000000006150783b */ /* 0x000fe20000000200 */
[----:B------:R-:W-:-:S02]  /*130c0*/  SEL R8, R185, 0xffffffe0, !P1 ;  /* 0xffffffe0b9087807 */ /* 0x000fc40004800000 */
[----:B------:R-:W-:Y:S01]  /*130d0*/  IADD3 R3, PT, PT, R95, UR8, RZ ;  /* 0x000000085f037c10 */ /* 0x000fe2000fffe0ff */
[----:B------:R-:W5:Y:S01]  /*130e0*/  LDSM.16.M88.4 R48, [R95+UR8+0x6000] ;  /* 0x006000085f30783b */ /* 0x000f620008000200 */
[----:B------:R-:W-:Y:S01]  /*130f0*/  MOV R0, 0x40 ;  /* 0x0000004000007802 */ /* 0x000fe20000000f00 */
[--C-:B------:R-:W-:Y:S02]  /*13100*/  IMAD.IADD R94, R97, 0x1, R8.reuse ;  /* 0x00000001615e7824 */ /* 0x100fe400078e0208 */
[----:B------:R-:W-:Y:S01]  /*13110*/  IMAD.IADD R93, R3, 0x1, R8 ;  /* 0x00000001035d7824 */ /* 0x000fe200078e0208 */
[----:B------:R-:W3:Y:S01]  /*13120*/  LDSM.16.M88.4 R40, [R95+UR8+0x6800] ;  /* 0x006800085f28783b */ /* 0x000ee20008000200 */
[----:B------:R-:W-:-:S03]  /*13130*/  SEL R0, R0, 0xffffffc0, !P0 ;  /* 0xffffffc000007807 */ /* 0x000fc60004000000 */
[----:B------:R-:W4:Y:S02]  /*13140*/  LDSM.16.M88.4 R32, [R95+UR8+0x7000] ;  /* 0x007000085f20783b */ /* 0x000f240008000200 */
[--C-:B------:R-:W-:Y:S02]  /*13150*/  IMAD.IADD R63, R97, 0x1, R0.reuse ;  /* 0x00000001613f7824 */ /* 0x100fe400078e0200 */
[----:B------:R-:W4:Y:S01]  /*13160*/  LDSM.16.M88.4 R24, [R95+UR8+0x7800] ;  /* 0x007800085f18783b */ /* 0x000f220008000200 */
[----:B------:R-:W-:Y:S02]  /*13170*/  IMAD.IADD R3, R3, 0x1, R0 ;  /* 0x0000000103037824 */ /* 0x000fe400078e0200 */
[C---:B------:R-:W-:Y:S01]  /*13180*/  IADD3 R2, PT, PT, R8.reuse, R63, RZ ;  /* 0x0000003f08027210 */ /* 0x040fe20007ffe0ff */
[----:B------:R-:W-:Y:S01]  /*13190*/  LDSM.16.M88.4 R12, [R94] ;  /* 0x000000005e0c783b */ /* 0x000fe20000000200 */
[----:B------:R-:W-:-:S03]  /*131a0*/  IMAD.IADD R0, R8, 0x1, R3 ;  /* 0x0000000108007824 */ /* 0x000fc600078e0203 */
[----:B------:R-:W4:Y:S04]  /*131b0*/  LDSM.16.M88.4 R20, [R93+0x6000] ;  /* 0x006000005d14783b */ /* 0x000f280000000200 */
[----:B------:R-:W4:Y:S04]  /*131c0*/  LDSM.16.M88.4 R16, [R93+0x6800] ;  /* 0x006800005d10783b */ /* 0x000f280000000200 */
[----:B-12---:R-:W1:Y:S04]  /*131d0*/  LDSM.16.M88.4 R4, [R93+0x7000] ;  /* 0x007000005d04783b */ /* 0x006e680000000200 */
[----:B------:R-:W2:Y:S04]  /*131e0*/  LDSM.16.M88.4 R72, [R93+0x7800] ;  /* 0x007800005d48783b */ /* 0x000ea80000000200 */
[----:B------:R-:W-:Y:S01]  /*131f0*/  LDSM.16.M88.4 R68, [R3+0x6000] ;  /* 0x006000000344783b */ /* 0x000fe20000000200 */
[C---:B-----5:R-:W-:Y:S03]  /*13200*/  HMMA.16816.F32 R52, R80.reuse, R48, RZ ;  /* 0x000000305034723c */ /* 0x060fe600000018ff */
[----:B------:R-:W-:Y:S04]  /*13210*/  LDSM.16.M88.4 R64, [R3+0x6800] ;  /* 0x006800000340783b */ /* 0x000fe80000000200 */
[----:B------:R-:W-:Y:S01]  /*13220*/  LDSM.16.M88.4 R56, [R3+0x7000] ;  /* 0x007000000338783b */ /* 0x000fe20000000200 */
[C---:B------:R-:W-:Y:S03]  /*13230*/  HMMA.16816.F32 R48, R80.reuse, R50, RZ ;  /* 0x000000325030723c */ /* 0x040fe600000018ff */
[----:B------:R-:W-:Y:S04]  /*13240*/  LDSM.16.M88.4 R76, [R0+0x7000] ;  /* 0x00700000004c783b */ /* 0x000fe80000000200 */
[----:B------:R-:W-:Y:S01]  /*13250*/  LDSM.16.M88.4 R88, [R3+0x8000] ;  /* 0x008000000358783b */ /* 0x000fe20000000200 */
[C---:B---3--:R-:W-:Y:S03]  /*13260*/  HMMA.16816.F32 R44, R80.reuse, R40, RZ ;  /* 0x00000028502c723c */ /* 0x048fe600000018ff */
[----:B------:R-:W-:Y:S05]  /*13270*/  LDSM.16.M88.4 R84, [R3+0x8800] ;  /* 0x008800000354783b */ /* 0x000fea0000000200 */
[C---:B----4-:R-:W-:Y:S08]  /*13280*/  HMMA.16816.F32 R36, R80.reuse, R32, RZ ;  /* 0x000000205024723c */ /* 0x050ff000000018ff */
[C---:B------:R-:W-:Y:S08]  /*13290*/  HMMA.16816.F32 R40, R80.reuse, R42, RZ ;  /* 0x0000002a5028723c */ /* 0x040ff000000018ff */
[C---:B------:R-:W-:Y:S08]  /*132a0*/  HMMA.16816.F32 R32, R80.reuse, R34, RZ ;  /* 0x000000225020723c */ /* 0x040ff000000018ff */
[C---:B------:R-:W-:Y:S08]  /*132b0*/  HMMA.16816.F32 R28, R80.reuse, R24, RZ ;  /* 0x00000018501c723c */ /* 0x040ff000000018ff */
[----:B------:R-:W-:Y:S01]  /*132c0*/  HMMA.16816.F32 R80, R80, R26, RZ ;  /* 0x0000001a5050723c */ /* 0x000fe200000018ff */
[----:B------:R-:W-:Y:S07]  /*132d0*/  LDSM.16.M88.4 R24, [R3+0x7800] ;  /* 0x007800000318783b */ /* 0x000fee0000000200 */
[C---:B------:R-:W-:Y:S08]  /*132e0*/  HMMA.16816.F32 R52, R12.reuse, R20, R52 ;  /* 0x000000140c34723c */ /* 0x040ff00000001834 */
[C---:B------:R-:W-:Y:S01]  /*132f0*/  HMMA.16816.F32 R48, R12.reuse, R22, R48 ;  /* 0x000000160c30723c */ /* 0x040fe20000001830 */
[----:B------:R-:W3:Y:S07]  /*13300*/  LDSM.16.M88.4 R20, [R63] ;  /* 0x000000003f14783b */ /* 0x000eee0000000200 */
[C---:B------:R-:W-:Y:S08]  /*13310*/  HMMA.16816.F32 R44, R12.reuse, R16, R44 ;  /* 0x000000100c2c723c */ /* 0x040ff0000000182c */
[C---:B------:R-:W-:Y:S01]  /*13320*/  HMMA.16816.F32 R40, R12.reuse, R18, R40 ;  /* 0x000000120c28723c */ /* 0x040fe20000001828 */
[----:B------:R-:W-:Y:S07]  /*13330*/  LDSM.16.M88.4 R16, [R0+0x6000] ;  /* 0x006000000010783b */ /* 0x000fee0000000200 */
[C---:B-1----:R-:W-:Y:S08]  /*13340*/  HMMA.16816.F32 R36, R12.reuse, R4, R36 ;  /* 0x000000040c24723c */ /* 0x042ff00000001824 */
[C---:B------:R-:W-:Y:S01]  /*13350*/  HMMA.16816.F32 R32, R12.reuse, R6, R32 ;  /* 0x000000060c20723c */ /* 0x040fe20000001820 */
[----:B------:R-:W1:Y:S07]  /*13360*/  LDSM.16.M88.4 R4, [R2] ;  /* 0x000000000204783b */ /* 0x000e6e0000000200 */
[C---:B--2---:R-:W-:Y:S08]  /*13370*/  HMMA.16816.F32 R28, R12.reuse, R72, R28 ;  /* 0x000000480c1c723c */ /* 0x044ff0000000181c */
[----:B------:R-:W-:Y:S01]  /*13380*/  HMMA.16816.F32 R80, R12, R74, R80 ;  /* 0x0000004a0c50723c */ /* 0x000fe20000001850 */
[----:B------:R-:W2:Y:S04]  /*13390*/  LDSM.16.M88.4 R12, [R0+0x6800] ;  /* 0x00680000000c783b */ /* 0x000ea80000000200 */
[----:B------:R-:W-:Y:S03]  /*133a0*/  LDSM.16.M88.4 R72, [R95+UR8+0x8000] ;  /* 0x008000085f48783b */ /* 0x000fe60008000200 */
[C---:B---3--:R-:W-:Y:S08]  /*133b0*/  HMMA.16816.F32 R52, R20.reuse, R68, R52 ;  /* 0x000000441434723c */ /* 0x048ff00000001834 */
        /* <DEDUP_REMOVED lines=10> */
[----:B------:R-:W3:Y:S04]  /*13460*/  LDSM.16.M88.4 R20, [R0+0x7800] ;  /* 0x007800000014783b */ /* 0x000ee80000000200 */
[----:B------:R-:W-:Y:S03]  /*13470*/  LDSM.16.M88.4 R24, [R95+UR8+0x9800] ;  /* 0x009800085f18783b */ /* 0x000fe60008000200 */
[C---:B-1----:R-:W-:Y:S08]  /*13480*/  HMMA.16816.F32 R52, R4.reuse, R16, R52 ;  /* 0x000000100434723c */ /* 0x042ff00000001834 */
[C---:B------:R-:W-:Y:S01]  /*13490*/  HMMA.16816.F32 R48, R4.reuse, R18, R48 ;  /* 0x000000120430723c */ /* 0x040fe20000001830 */
[----:B------:R-:W1:Y:S07]  /*134a0*/  LDSM.16.M88.4 R16, [R97+0x2000] ;  /* 0x002000006110783b */ /* 0x000e6e0000000200 */
[C---:B--2---:R-:W-:Y:S08]  /*134b0*/  HMMA.16816.F32 R44, R4.reuse, R12, R44 ;  /* 0x0000000c042c723c */ /* 0x044ff0000000182c */
[C---:B------:R-:W-:Y:S01]  /*134c0*/  HMMA.16816.F32 R40, R4.reuse, R14, R40 ;  /* 0x0000000e0428723c */ /* 0x040fe20000001828 */
[----:B------:R-:W2:Y:S07]  /*134d0*/  LDSM.16.M88.4 R12, [R94+0x2000] ;  /* 0x002000005e0c783b */ /* 0x000eae0000000200 */
[C---:B------:R-:W-:Y:S08]  /*134e0*/  HMMA.16816.F32 R36, R4.reuse, R76, R36 ;  /* 0x0000004c0424723c */ /* 0x040ff00000001824 */
[C---:B------:R-:W-:Y:S01]  /*134f0*/  HMMA.16816.F32 R32, R4.reuse, R78, R32 ;  /* 0x0000004e0420723c */ /* 0x040fe20000001820 */
[----:B------:R-:W-:Y:S07]  /*13500*/  LDSM.16.M88.4 R76, [R0+0x8000] ;  /* 0x00800000004c783b */ /* 0x000fee0000000200 */
[C---:B---3--:R-:W-:Y:S08]  /*13510*/  HMMA.16816.F32 R28, R4.reuse, R20, R28 ;  /* 0x00000014041c723c */ /* 0x048ff0000000181c */
[----:B------:R-:W-:Y:S01]  /*13520*/  HMMA.16816.F32 R80, R4, R22, R80 ;  /* 0x000000160450723c */ /* 0x000fe20000001850 */
[----:B------:R-:W3:Y:S04]  /*13530*/  LDSM.16.M88.4 R20, [R93+0x8800] ;  /* 0x008800005d14783b */ /* 0x000ee80000000200 */
        /* <DEDUP_REMOVED lines=14> */
[C---:B--2---:R-:W-:Y:S08]  /*13620*/  HMMA.16816.F32 R52, R12.reuse, R56, R52 ;  /* 0x000000380c34723c */ /* 0x044ff00000001834 */
[C---:B------:R-:W-:Y:S01]  /*13630*/  HMMA.16816.F32 R48, R12.reuse, R58, R48 ;  /* 0x0000003a0c30723c */ /* 0x040fe20000001830 */
[----:B------:R-:W2:Y:S07]  /*13640*/  LDSM.16.M88.4 R56, [R3+0x9800] ;  /* 0x009800000338783b */ /* 0x000eae0000000200 */
[C---:B---3--:R-:W-:Y:S08]  /*13650*/  HMMA.16816.F32 R44, R12.reuse, R20, R44 ;  /* 0x000000140c2c723c */ /* 0x048ff0000000182c */
[C---:B------:R-:W-:Y:S01]  /*13660*/  HMMA.16816.F32 R40, R12.reuse, R22, R40 ;  /* 0x000000160c28723c */ /* 0x040fe20000001828 */
[----:B------:R-:W-:Y:S07]  /*13670*/  LDSM.16.M88.4 R20, [R97+0x4000] ;  /* 0x004000006114783b */ /* 0x000fee0000000200 */
[C---:B----4-:R-:W-:Y:S08]  /*13680*/  HMMA.16816.F32 R36, R12.reuse, R4, R36 ;  /* 0x000000040c24723c */ /* 0x050ff00000001824 */
[C---:B------:R-:W-:Y:S01]  /*13690*/  HMMA.16816.F32 R32, R12.reuse, R6, R32 ;  /* 0x000000060c20723c */ /* 0x040fe20000001820 */
[----:B------:R-:W3:Y:S07]  /*136a0*/  LDSM.16.M88.4 R4, [R2+0x2000] ;  /* 0x002000000204783b */ /* 0x000eee0000000200 */
        /* <DEDUP_REMOVED lines=13> */
[C---:B--2---:R-:W-:Y:S08]  /*13780*/  HMMA.16816.F32 R28, R24.reuse, R56, R28 ;  /* 0x00000038181c723c */ /* 0x044ff0000000181c */
[----:B------:R-:W-:Y:S01]  /*13790*/  HMMA.16816.F32 R80, R24, R58, R80 ;  /* 0x0000003a1850723c */ /* 0x000fe20000001850 */
[----:B------:R-:W2:Y:S04]  /*137a0*/  LDSM.16.M88.4 R56, [R95+UR8+0xb000] ;  /* 0x00b000085f38783b */ /* 0x000ea80008000200 */
[----:B------:R-:W2:Y:S03]  /*137b0*/  LDSM.16.M88.4 R24, [R95+UR8+0xb800] ;  /* 0x00b800085f18783b */ /* 0x000ea60008000200 */
[C---:B---3--:R-:W-:Y:S08]  /*137c0*/  HMMA.16816.F32 R52, R4.reuse, R76, R52 ;  /* 0x0000004c0434723c */ /* 0x048ff00000001834 */
        /* <DEDUP_REMOVED lines=10> */
[----:B------:R-:W3:Y:S04]  /*13870*/  LDSM.16.M88.4 R12, [R93+0xa800] ;  /* 0x00a800005d0c783b */ /* 0x000ee80000000200 */
[----:B------:R-:W4:Y:S03]  /*13880*/  LDSM.16.M88.4 R4, [R93+0xb000] ;  /* 0x00b000005d04783b */ /* 0x000f260000000200 */
[C---:B------:R-:W-:Y:S08]  /*13890*/  HMMA.16816.F32 R52, R20.reuse, R68, R52 ;  /* 0x000000441434723c */ /* 0x040ff00000001834 */
[C---:B------:R-:W-:Y:S01]  /*138a0*/  HMMA.16816.F32 R48, R20.reuse, R70, R48 ;  /* 0x000000461430723c */ /* 0x040fe20000001830 */
[----:B------:R-:W4:Y:S07]  /*138b0*/  LDSM.16.M88.4 R68, [R3+0xa800] ;  /* 0x00a800000344783b */ /* 0x000f2e0000000200 */
[C---:B-----5:R-:W-:Y:S08]  /*138c0*/  HMMA.16816.F32 R44, R20.reuse, R64, R44 ;  /* 0x00000040142c723c */ /* 0x060ff0000000182c */
[C---:B------:R-:W-:Y:S01]  /*138d0*/  HMMA.16816.F32 R40, R20.reuse, R66, R40 ;  /* 0x000000421428723c */ /* 0x040fe20000001828 */
[----:B------:R-:W5:Y:S07]  /*138e0*/  LDSM.16.M88.4 R64, [R3+0xb000] ;  /* 0x00b000000340783b */ /* 0x000f6e0000000200 */
[C---:B--2---:R-:W-:Y:S08]  /*138f0*/  HMMA.16816.F32 R36, R20.reuse, R56, R36 ;  /* 0x000000381424723c */ /* 0x044ff00000001824 */
[C---:B------:R-:W-:Y:S01]  /*13900*/  HMMA.16816.F32 R32, R20.reuse, R58, R32 ;  /* 0x0000003a1420723c */ /* 0x040fe20000001820 */
[----:B------:R-:W2:Y:S07]  /*13910*/  LDSM.16.M88.4 R56, [R3+0xb800] ;  /* 0x00b800000338783b */ /* 0x000eae0000000200 */
[C---:B------:R-:W-:Y:S08]  /*13920*/  HMMA.16816.F32 R28, R20.reuse, R24, R28 ;  /* 0x00000018141c723c */ /* 0x040ff0000000181c */
        /* <DEDUP_REMOVED lines=21> */
[C---:B--2---:R-:W-:Y:S08]  /*13a80*/  HMMA.16816.F32 R28, R76.reuse, R56, R28 ;  /* 0x000000384c1c723c */ /* 0x044ff0000000181c */
        /* <DEDUP_REMOVED lines=23> */
.L_x_3724:
[----:B------:R-:W1:Y:S01]  /*13c00*/  LDC R2, c[0x0][0x4f0] ;  /* 0x00013c00ff027b82 */ /* 0x000e620000000800 */
[----:B------:R-:W-:Y:S01]  /*13c10*/  UIADD3 UR9, UPT, UPT, UR26, -0x80, URZ ;  /* 0xffffff801a097890 */ /* 0x000fe2000fffe0ff */
[----:B------:R-:W-:Y:S01]  /*13c20*/  IMAD.U32 R6, RZ, RZ, UR25 ;  /* 0x00000019ff067e24 */ /* 0x000fe2000f8e00ff */
[----:B------:R-:W2:Y:S04]  /*13c30*/  LDCU.64 UR14, c[0x0][0x3b8] ;  /* 0x00007700ff0e77ac */ /* 0x000ea80008000a00 */
[----:B------:R-:W-:Y:S01]  /*13c40*/  MOV R4, UR9 ;  /* 0x0000000900047c02 */ /* 0x000fe20008000f00 */
[----:B------:R-:W3:Y:S01]  /*13c50*/  LDCU.64 UR10, c[0x0][0x3a0] ;  /* 0x00007400ff0a77ac */ /* 0x000ee20008000a00 */
[----:B------:R-:W-:Y:S02]  /*13c60*/  IABS R6, R6 ;  /* 0x0000000600067213 */ /* 0x000fe40000000000 */
[----:B------:R-:W-:-:S02]  /*13c70*/  IABS R4, R4 ;  /* 0x0000000400047213 */ /* 0x000fc40000000000 */
[----:B-1----:R-:W-:-:S04]  /*13c80*/  IABS R0, R2 ;  /* 0x0000000200007213 */ /* 0x002fc80000000000 */
        /* <DEDUP_REMOVED lines=53> */
.L_x_3725:
        /* <DEDUP_REMOVED lines=74> */
.L_x_3723:
[----:B------:R-:W2:Y:S01]  /*14480*/  S2R R189, SR_TID.X ;  /* 0x0000000000bd7919 */ /* 0x000ea20000002100 */
[----:B------:R-:W-:Y:S01]  /*14490*/  LOP3.LUT R133, R187, 0x1f0, RZ, 0xc0, !PT ;  /* 0x000001f0bb857812 */ /* 0x000fe200078ec0ff */
[----:B------:R-:W-:Y:S01]  /*144a0*/  UIADD3 UR26, UPT, UPT, UR26, -0x40, URZ ;  /* 0xffffffc01a1a7890 */ /* 0x000fe2000fffe0ff */
[----:B------:R-:W-:Y:S01]  /*144b0*/  LOP3.LUT R190, R92, 0x200, R11, 0xf8, !PT ;  /* 0x000002005cbe7812 */ /* 0x000fe200078ef80b */
[----:B------:R-:W3:Y:S01]  /*144c0*/  S2R R0, SR_CTAID.X ;  /* 0x0000000000007919 */ /* 0x000ee20000002500 */
[----:B------:R-:W4:Y:S02]  /*144d0*/  LDCU UR9, c[0x0][0x45c] ;  /* 0x00008b80ff0977ac */ /* 0x000f240008000800 */
[----:B------:R-:W-:Y:S01]  /*144e0*/  LEA R190, R190, UR8, 0x1 ;  /* 0x00000008bebe7c11 */ /* 0x000fe2000f8e08ff */
[----:B-1----:R-:W-:Y:S02]  /*144f0*/  IMAD.U32 R5, RZ, RZ, UR26 ;  /* 0x0000001aff057e24 */ /* 0x002fe4000f8e00ff */
[----:B------:R-:W-:-:S02]  /*14500*/  IMAD.U32 R25, RZ, RZ, UR26 ;  /* 0x0000001aff197e24 */ /* 0x000fc4000f8e00ff */
[----:B------:R-:W-:Y:S01]  /*14510*/  IMAD.U32 R9, RZ, RZ, UR26 ;  /* 0x0000001aff097e24 */ /* 0x000fe2000f8e00ff */
[----:B------:R-:W-:Y:S01]  /*14520*/  LDSM.16.MT88.4 R64, [R190+0xe000] ;  /* 0x00e00000be40783b */ /* 0x000fe20000004200 */
[----:B------:R-:W-:Y:S02]  /*14530*/  IMAD.U32 R17, RZ, RZ, UR26 ;  /* 0x0000001aff117e24 */ /* 0x000fe4000f8e00ff */
[----:B------:R-:W-:Y:S01]  /*14540*/  IMAD.U32 R13, RZ, RZ, UR26 ;  /* 0x0000001aff0d7e24 */ /* 0x000fe2000f8e00ff */
[----:B------:R-:W-:Y:S01]  /*14550*/  LDSM.16.MT88.4 R124, [R190+0xc000] ;  /* 0x00c00000be7c783b */ /* 0x000fe20000004200 */
[----:B------:R-:W-:Y:S02]  /*14560*/  IMAD.U32 R15, RZ, RZ, UR26 ;  /* 0x0000001aff0f7e24 */ /* 0x000fe4000f8e00ff */
[----:B------:R-:W-:Y:S01]  /*14570*/  IMAD.U32 R23, RZ, RZ, UR26 ;  /* 0x0000001aff177e24 */ /* 0x000fe2000f8e00ff */
[----:B------:R-:W-:Y:S01]  /*14580*/  LDSM.16.MT88.4 R96, [R190+0x10000] ;  /* 0x01000000be60783b */ /* 0x000fe20000004200 */
[----:B------:R-:W-:-:S02]  /*14590*/  VIADD R163, R190, 0xc040 ;  /* 0x0000c040bea37836 */ /* 0x000fc40000000000 */
[----:B------:R-:W-:-:S05]  /*145a0*/  IMAD.IADD R168, R8, 0x1, R190 ;  /* 0x0000000108a87824 */ /* 0x000fca00078e02be */
[----:B------:R-:W-:Y:S01]  /*145b0*/  LDSM.16.MT88.4 R72, [R168+0xe000] ;  /* 0x00e00000a848783b */ /* 0x000fe20000004200 */
[----:B--2---:R-:W-:Y:S01]  /*145c0*/  SHF.R.U32.HI R2, RZ, 0x2, R189 ;  /* 0x00000002ff027819 */ /* 0x004fe200000116bd */
[----:B------:R-:W-:Y:S02]  /*145d0*/  IMAD.SHL.U32 R134, R189, 0x2, RZ ;  /* 0x00000002bd867824 */ /* 0x000fe400078e00ff */
[----:B------:R-:W-:Y:S01]  /*145e0*/  LDSM.16.MT88.4 R104, [R168+0x10000] ;  /* 0x01000000a868783b */ /* 0x000fe20000004200 */
[----:B---3--:R-:W-:Y:S01]  /*145f0*/  IMAD R3, R0, 0x40, R133 ;  /* 0x0000004000037824 */ /* 0x008fe200078e0285 */
[----:B------:R-:W-:Y:S02]  /*14600*/  LOP3.LUT R2, R2, 0x7, RZ, 0xc0, !PT ;  /* 0x0000000702027812 */ /* 0x000fe400078ec0ff */
[----:B------:R-:W-:Y:S01]  /*14610*/  LDSM.16.MT88.4 R136, [R168+0xc800] ;  /* 0x00c80000a888783b */ /* 0x000fe20000004200 */
[----:B------:R-:W-:Y:S02]  /*14620*/  LOP3.LUT R134, R134, 0x6, RZ, 0xc0, !PT ;  /* 0x0000000686867812 */ /* 0x000fe400078ec0ff */
[----:B------:R-:W-:-:S02]  /*14630*/  IADD3 R4, PT, PT, R3, -UR22, R2 ;  /* 0x8000001603047c10 */ /* 0x000fc4000fffe002 */
[--C-:B------:R-:W-:Y:S02]  /*14640*/  LOP3.LUT R5, R5, 0x8, R134.reuse, 0xfe, !PT ;  /* 0x0000000805057812 */ /* 0x100fe400078efe86 */
[--C-:B------:R-:W-:Y:S01]  /*14650*/  LOP3.LUT R25, R25, 0x9, R134.reuse, 0xfe, !PT ;  /* 0x0000000919197812 */ /* 0x100fe200078efe86 */
[----:B------:R-:W-:Y:S01]  /*14660*/  VIADD R4, R4, UR4 ;  /* 0x0000000404047c36 */ /* 0x000fe20008000000 */
[----:B------:R-:W-:Y:S02]  /*14670*/  ISETP.GE.AND P5, PT, R5, UR4, PT ;  /* 0x0000000405007c0c */ /* 0x000fe4000bfa6270 */
[--C-:B------:R-:W-:Y:S01]  /*14680*/  LOP3.LUT R9, R9, 0x18, R134.reuse, 0xfe, !PT ;  /* 0x0000001809097812 */ /* 0x100fe200078efe86 */
[C---:B------:R-:W-:Y:S01]  /*14690*/  IMAD.IADD R3, R4.reuse, 0x1, -R5 ;  /* 0x0000000104037824 */ /* 0x040fe200078e0a05 */
[--C-:B------:R-:W-:Y:S01]  /*146a0*/  LOP3.LUT R17, R17, 0x11, R134.reuse, 0xfe, !PT ;  /* 0x0000001111117812 */ /* 0x100fe200078efe86 */
[----:B------:R-:W-:Y:S01]  /*146b0*/  IMAD.U32 R5, RZ, RZ, UR26 ;  /* 0x0000001aff057e24 */ /* 0x000fe2000f8e00ff */
[--C-:B------:R-:W-:Y:S01]  /*146c0*/  LOP3.LUT R13, R13, 0x28, R134.reuse, 0xfe, !PT ;  /* 0x000000280d0d7812 */ /* 0x100fe200078efe86 */
[C---:B------:R-:W-:Y:S01]  /*146d0*/  IMAD.IADD R10, R4.reuse, 0x1, -R25 ;  /* 0x00000001040a7824 */ /* 0x040fe200078e0a19 */
[----:B------:R-:W-:Y:S01]  /*146e0*/  IABS R3, R3 ;  /* 0x0000000300037213 */ /* 0x000fe20000000000 */
[C---:B------:R-:W-:Y:S01]  /*146f0*/  IMAD.IADD R14, R4.reuse, 0x1, -R17 ;  /* 0x00000001040e7824 */ /* 0x040fe200078e0a11 */
[----:B------:R-:W-:Y:S01]  /*14700*/  LOP3.LUT R5, R5, 0x19, R134, 0xfe, !PT ;  /* 0x0000001905057812 */ /* 0x000fe200078efe86 */
[----:B------:R-:W-:Y:S01]  /*14710*/  IMAD.IADD R27, R4, 0x1, -R13 ;  /* 0x00000001041b7824 */ /* 0x000fe200078e0a0d */
[----:B------:R-:W-:-:S02]  /*14720*/  I2FP.F32.S32 R3, R3 ;  /* 0x0000000300037245 */ /* 0x000fc40000201400 */
[----:B------:R-:W-:Y:S01]  /*14730*/  IABS R10, R10 ;  /* 0x0000000a000a7213 */ /* 0x000fe20000000000 */
[C---:B------:R-:W-:Y:S01]  /*14740*/  IMAD.IADD R6, R4.reuse, 0x1, -R5 ;  /* 0x0000000104067824 */ /* 0x040fe200078e0a05 */
[----:B------:R-:W-:Y:S01]  /*14750*/  IABS R14, R14 ;  /* 0x0000000e000e7213 */ /* 0x000fe20000000000 */
[----:B------:R-:W-:Y:S01]  /*14760*/  FFMA.FTZ R48, R3, -UR5, R48 ;  /* 0x8000000503307c23 */ /* 0x000fe20008010030 */
[----:B------:R-:W-:Y:S01]  /*14770*/  IMAD.IADD R3, R4, 0x1, -R9 ;  /* 0x0000000104037824 */ /* 0x000fe200078e0a09 */
[----:B------:R-:W-:Y:S02]  /*14780*/  I2FP.F32.S32 R10, R10 ;  /* 0x0000000a000a7245 */ /* 0x000fe40000201400 */
[----:B------:R-:W-:Y:S02]  /*14790*/  IABS R6, R6 ;  /* 0x0000000600067213 */ /* 0x000fe40000000000 */
[----:B------:R-:W-:Y:S01]  /*147a0*/  IABS R3, R3 ;  /* 0x0000000300037213 */ /* 0x000fe20000000000 */
[----:B------:R-:W-:Y:S01]  /*147b0*/  FFMA.FTZ R10, R10, -UR5, R49 ;  /* 0x800000050a0a7c23 */ /* 0x000fe20008010031 */
[----:B------:R-:W-:Y:S01]  /*147c0*/  I2FP.F32.S32 R6, R6 ;  /* 0x0000000600067245 */ /* 0x000fe20000201400 */
[----:B------:R-:W-:Y:S01]  /*147d0*/  IMAD.U32 R49, RZ, RZ, UR26 ;  /* 0x0000001aff317e24 */ /* 0x000fe2000f8e00ff */
[----:B------:R-:W-:-:S02]  /*147e0*/  I2FP.F32.S32 R3, R3 ;  /* 0x0000000300037245 */ /* 0x000fc40000201400 */
[----:B------:R-:W-:Y:S01]  /*147f0*/  I2FP.F32.S32 R14, R14 ;  /* 0x0000000e000e7245 */ /* 0x000fe20000201400 */
[----:B------:R-:W-:Y:S01]  /*14800*/  FFMA.FTZ R19, R6, -UR5, R41 ;  /* 0x8000000506137c23 */ /* 0x000fe20008010029 */
[----:B------:R-:W-:Y:S01]  /*14810*/  LOP3.LUT R49, R49, 0x21, R134, 0xfe, !PT ;  /* 0x0000002131317812 */ /* 0x000fe200078efe86 */
[----:B------:R-:W-:Y:S01]  /*14820*/  FFMA.FTZ R40, R3, -UR5, R40 ;  /* 0x8000000503287c23 */ /* 0x000fe20008010028 */
[----:B------:R-:W-:Y:S01]  /*14830*/  LOP3.LUT R3, R134, UR26, RZ, 0xfc, !PT ;  /* 0x0000001a86037c12 */ /* 0x000fe2000f8efcff */
[----:B------:R-:W-:Y:S01]  /*14840*/  VIADD R6, R4, 0x8 ;  /* 0x0000000804067836 */ /* 0x000fe20000000000 */
[--C-:B------:R-:W-:Y:S01]  /*14850*/  LOP3.LUT R15, R15, 0x1, R134.reuse, 0xfe, !PT ;  /* 0x000000010f0f7812 */ /* 0x100fe200078efe86 */
[----:B------:R-:W-:Y:S01]  /*14860*/  FFMA.FTZ R7, R14, -UR5, R45 ;  /* 0x800000050e077c23 */ /* 0x000fe2000801002d */
[----:B------:R-:W-:Y:S01]  /*14870*/  ISETP.GE.AND P2, PT, R3, UR4, PT ;  /* 0x0000000403007c0c */ /* 0x000fe2000bf46270 */
[--C-:B------:R-:W-:Y:S01]  /*14880*/  IMAD.IADD R41, R4, 0x1, -R3.reuse ;  /* 0x0000000104297824 */ /* 0x100fe200078e0a03 */
[----:B------:R-:W-:Y:S01]  /*14890*/  IABS R27, R27 ;  /* 0x0000001b001b7213 */ /* 0x000fe20000000000 */
[----:B------:R-:W-:Y:S01]  /*148a0*/  IMAD.IADD R3, R6, 0x1, -R3 ;  /* 0x0000000106037824 */ /* 0x000fe200078e0a03 */
[----:B------:R-:W-:Y:S01]  /*148b0*/  LOP3.LUT R23, R23, 0x10, R134, 0xfe, !PT ;  /* 0x0000001017177812 */ /* 0x000fe200078efe86 */
[C---:B------:R-:W-:Y:S01]  /*148c0*/  IMAD.IADD R14, R4.reuse, 0x1, -R49 ;  /* 0x00000001040e7824 */ /* 0x040fe200078e0a31 */
[----:B------:R-:W-:Y:S01]  /*148d0*/  IABS R41, R41 ;  /* 0x0000002900297213 */ /* 0x000fe20000000000 */
[----:B------:R-:W-:Y:S01]  /*148e0*/  IMAD.IADD R12, R4, 0x1, -R15 ;  /* 0x00000001040c7824 */ /* 0x000fe200078e0a0f */
[----:B------:R-:W-:Y:S01]  /*148f0*/  IABS R3, R3 ;  /* 0x0000000300037213 */ /* 0x000fe20000000000 */
[----:B------:R-:W-:Y:S01]  /*14900*/  IMAD.IADD R16, R6, 0x1, -R25 ;  /* 0x0000000106107824 */ /* 0x000fe200078e0a19 */
[----:B------:R-:W-:Y:S01]  /*14910*/  IABS R14, R14 ;  /* 0x0000000e000e7213 */ /* 0x000fe20000000000 */
[----:B------:R-:W-:Y:S01]  /*14920*/  IMAD.IADD R21, R4, 0x1, -R23 ;  /* 0x0000000104157824 */ /* 0x000fe200078e0a17 */
[----:B------:R-:W-:Y:S01]  /*14930*/  IABS R12, R12 ;  /* 0x0000000c000c7213 */ /* 0x000fe20000000000 */
[----:B------:R-:W-:Y:S01]  /*14940*/  IMAD.IADD R18, R6, 0x1, -R15 ;  /* 0x0000000106127824 */ /* 0x000fe200078e0a0f */
[----:B------:R-:W-:-:S02]  /*14950*/  I2FP.F32.S32 R27, R27 ;  /* 0x0000001b001b7245 */ /* 0x000fc40000201400 */
        /* <DEDUP_REMOVED lines=11> */
[----:B------:R-:W-:Y:S01]  /*14a10*/  IMAD.IADD R14, R6, 0x1, -R17 ;  /* 0x00000001060e7824 */ /* 0x000fe200078e0a11 */
[----:B------:R-:W-:Y:S01]  /*14a20*/  IABS R16, R16 ;  /* 0x0000001000107213 */ /* 0x000fe20000000000 */
[----:B------:R-:W-:Y:S01]  /*14a30*/  IMAD.U32 R53, RZ, RZ, UR26 ;  /* 0x0000001aff357e24 */ /* 0x000fe2000f8e00ff */
[----:B------:R-:W-:Y:S02]  /*14a40*/  FSEL R3, R52, -INF , !P2 ;  /* 0xff80000034037808 */ /* 0x000fe40005000000 */
[----:B------:R-:W-:Y:S02]  /*14a50*/  FSEL R27, R27, -INF , !P2 ;  /* 0xff8000001b1b7808 */ /* 0x000fe40005000000 */
[----:B------:R-:W-:Y:S02]  /*14a60*/  ISETP.GE.AND P2, PT, R17, UR4, PT ;  /* 0x0000000411007c0c */ /* 0x000fe4000bf46270 */
[----:B------:R-:W-:-:S02]  /*14a70*/  I2FP.F32.S32 R16, R16 ;  /* 0x0000001000107245 */ /* 0x000fc40000201400 */
[----:B------:R-:W-:Y:S02]  /*14a80*/  IABS R21, R21 ;  /* 0x0000001500157213 */ /* 0x000fe40000000000 */
[----:B------:R-:W-:Y:S01]  /*14a90*/  IABS R17, R23 ;  /* 0x0000001700117213 */ /* 0x000fe20000000000 */
[----:B------:R-:W-:Y:S01]  /*14aa0*/  FFMA.FTZ R23, R16, -UR5, R51 ;  /* 0x8000000510177c23 */ /* 0x000fe20008010033 */
[----:B------:R-:W-:Y:S01]  /*14ab0*/  IABS R14, R14 ;  /* 0x0000000e000e7213 */ /* 0x000fe20000000000 */
[----:B------:R-:W-:Y:S01]  /*14ac0*/  IMAD.U32 R51, RZ, RZ, UR26 ;  /* 0x0000001aff337e24 */ /* 0x000fe2000f8e00ff */
[----:B------:R-:W-:Y:S02]  /*14ad0*/  LOP3.LUT R53, R53, 0x20, R134, 0xfe, !PT ;  /* 0x0000002035357812 */ /* 0x000fe400078efe86 */
[----:B------:R-:W-:Y:S02]  /*14ae0*/  IABS R18, R18 ;  /* 0x0000001200127213 */ /* 0x000fe40000000000 */
[----:B------:R-:W-:Y:S01]  /*14af0*/  I2FP.F32.S32 R21, R21 ;  /* 0x0000001500157245 */ /* 0x000fe20000201400 */
[----:B------:R-:W-:Y:S01]  /*14b00*/  IMAD.IADD R45, R4, 0x1, -R53 ;  /* 0x00000001042d7824 */ /* 0x000fe200078e0a35 */
[----:B------:R-:W-:-:S02]  /*14b10*/  I2FP.F32.S32 R17, R17 ;  /* 0x0000001100117245 */ /* 0x000fc40000201400 */
[----:B------:R-:W-:Y:S01]  /*14b20*/  I2FP.F32.S32 R14, R14 ;  /* 0x0000000e000e7245 */ /* 0x000fe20000201400 */
[----:B------:R-:W-:Y:S01]  /*14b30*/  FFMA.FTZ R21, R21, -UR5, R44 ;  /* 0x8000000515157c23 */ /* 0x000fe2000801002c */
[----:B------:R-:W-:Y:S01]  /*14b40*/  ISETP.GE.AND P4, PT, R25, UR4, PT ;  /* 0x0000000419007c0c */ /* 0x000fe2000bf86270 */
[----:B------:R-:W-:Y:S01]  /*14b50*/  FFMA.FTZ R25, R41, -UR5, R50 ;  /* 0x8000000529197c23 */ /* 0x000fe20008010032 */
[----:B------:R-:W-:Y:S01]  /*14b60*/  ISETP.GE.AND P6, PT, R15, UR4, PT ;  /* 0x000000040f007c0c */ /* 0x000fe2000bfc6270 */
[----:B------:R-:W-:Y:S01]  /*14b70*/  FFMA.FTZ R17, R17, -UR5, R46 ;  /* 0x8000000511117c23 */ /* 0x000fe2000801002e */
[----:B------:R-:W-:Y:S01]  /*14b80*/  I2FP.F32.S32 R18, R18 ;  /* 0x0000001200127245 */ /* 0x000fe20000201400 */
[----:B------:R-:W-:Y:S01]  /*14b90*/  FFMA.FTZ R15, R14, -UR5, R47 ;  /* 0x800000050e0f7c23 */ /* 0x000fe2000801002f */
[----:B------:R-:W-:Y:S01]  /*14ba0*/  FSEL R41, R10, -INF , !P4 ;  /* 0xff8000000a297808 */ /* 0x000fe20006000000 */
[----:B------:R-:W-:Y:S01]  /*14bb0*/  IMAD.IADD R10, R6, 0x1, -R49 ;  /* 0x00000001060a7824 */ /* 0x000fe200078e0a31 */
[----:B------:R-:W-:Y:S01]  /*14bc0*/  FSEL R23, R23, -INF , !P4 ;  /* 0xff80000017177808 */ /* 0x000fe20006000000 */
[----:B------:R-:W-:Y:S01]  /*14bd0*/  FFMA.FTZ R18, R18, -UR5, R55 ;  /* 0x8000000512127c23 */ /* 0x000fe20008010037 */
[----:B------:R-:W-:Y:S01]  /*14be0*/  FSEL R47, R12, -INF , !P6 ;  /* 0xff8000000c2f7808 */ /* 0x000fe20007000000 */
[C---:B------:R-:W-:Y:S01]  /*14bf0*/  IMAD.IADD R12, R6.reuse, 0x1, -R5 ;  /* 0x00000001060c7824 */ /* 0x040fe200078e0a05 */
[----:B------:R-:W-:Y:S01]  /*14c00*/  ISETP.GE.AND P4, PT, R53, UR4, PT ;  /* 0x0000000435007c0c */ /* 0x000fe2000bf86270 */
[----:B------:R-:W-:Y:S01]  /*14c10*/  IMAD.IADD R53, R6, 0x1, -R53 ;  /* 0x0000000106357824 */ /* 0x000fe200078e0a35 */
[----:B------:R-:W-:-:S02]  /*14c20*/  IABS R45, R45 ;  /* 0x0000002d002d7213 */ /* 0x000fc40000000000 */
[----:B------:R-:W-:Y:S02]  /*14c30*/  FSEL R21, R21, -INF , !P3 ;  /* 0xff80000015157808 */ /* 0x000fe40005800000 */
[----:B------:R-:W-:Y:S02]  /*14c40*/  FSEL R17, R17, -INF , !P3 ;  /* 0xff80000011117808 */ /* 0x000fe40005800000 */
[----:B------:R-:W-:Y:S02]  /*14c50*/  I2FP.F32.S32 R45, R45 ;  /* 0x0000002d002d7245 */ /* 0x000fe40000201400 */
[----:B------:R-:W-:Y:S02]  /*14c60*/  ISETP.GE.AND P3, PT, R49, UR4, PT ;  /* 0x0000000431007c0c */ /* 0x000fe4000bf66270 */
[----:B------:R-:W-:Y:S01]  /*14c70*/  IABS R12, R12 ;  /* 0x0000000c000c7213 */ /* 0x000fe20000000000 */
[----:B------:R-:W-:Y:S01]  /*14c80*/  FFMA.FTZ R36, R45, -UR5, R36 ;  /* 0x800000052d247c23 */ /* 0x000fe20008010024 */
[----:B------:R-:W-:Y:S01]  /*14c90*/  IABS R49, R53 ;  /* 0x0000003500317213 */ /* 0x000fe20000000000 */
[----:B------:R-:W-:Y:S01]  /*14ca0*/  IMAD.U32 R53, RZ, RZ, UR26 ;  /* 0x0000001aff357e24 */ /* 0x000fe2000f8e00ff */
[----:B------:R-:W-:-:S02]  /*14cb0*/  FSEL R37, R18, -INF , !P6 ;  /* 0xff80000012257808 */ /* 0x000fc40007000000 */
[----:B------:R-:W-:Y:S01]  /*14cc0*/  ISETP.GE.AND P6, PT, R9, UR4, PT ;  /* 0x0000000409007c0c */ /* 0x000fe2000bfc6270 */
[----:B------:R-:W-:Y:S01]  /*14cd0*/  IMAD.IADD R9, R6, 0x1, -R9 ;  /* 0x0000000106097824 */ /* 0x000fe200078e0a09 */
[----:B------:R-:W-:Y:S02]  /*14ce0*/  IABS R10, R10 ;  /* 0x0000000a000a7213 */ /* 0x000fe40000000000 */
[----:B------:R-:W-:Y:S02]  /*14cf0*/  I2FP.F32.S32 R12, R12 ;  /* 0x0000000c000c7245 */ /* 0x000fe40000201400 */
[----:B------:R-:W-:Y:S02]  /*14d00*/  I2FP.F32.S32 R49, R49 ;  /* 0x0000003100317245 */ /* 0x000fe40000201400 */
[----:B------:R-:W-:Y:S02]  /*14d10*/  LOP3.LUT R51, R51, 0x30, R134, 0xfe, !PT ;  /* 0x0000003033337812 */ /* 0x000fe400078efe86 */
[----:B------:R-:W-:Y:S01]  /*14d20*/  FSEL R45, R48, -INF , !P5 ;  /* 0xff800000302d7808 */ /* 0x000fe20006800000 */
[----:B------:R-:W-:Y:S01]  /*14d30*/  FFMA.FTZ R38, R49, -UR5, R38 ;  /* 0x8000000531267c23 */ /* 0x000fe20008010026 */
[----:B------:R-:W-:Y:S01]  /*14d40*/  FSEL R25, R25, -INF , !P5 ;  /* 0xff80000019197808 */ /* 0x000fe20006800000 */
[----:B------:R-:W-:Y:S01]  /*14d50*/  IMAD.IADD R14, R4, 0x1, -R51 ;  /* 0x00000001040e7824 */ /* 0x000fe200078e0a33 */
[----:B------:R-:W-:Y:S01]  /*14d60*/  ISETP.GE.AND P5, PT, R5, UR4, PT ;  /* 0x0000000405007c0c */ /* 0x000fe2000bfa6270 */
[----:B------:R-:W-:Y:S01]  /*14d70*/  IMAD.IADD R5, R6, 0x1, -R13 ;  /* 0x0000000106057824 */ /* 0x000fe200078e0a0d */
[----:B------:R-:W-:Y:S01]  /*14d80*/  FSEL R7, R7, -INF , !P2 ;  /* 0xff80000007077808 */ /* 0x000fe20005000000 */
[----:B------:R-:W-:Y:S01]  /*14d90*/  IMAD.U32 R49, RZ, RZ, UR26 ;  /* 0x0000001aff317e24 */ /* 0x000fe2000f8e00ff */
[----:B------:R-:W-:-:S02]  /*14da0*/  FSEL R15, R15, -INF , !P2 ;  /* 0xff8000000f0f7808 */ /* 0x000fc40005000000 */
[----:B------:R-:W-:Y:S02]  /*14db0*/  I2FP.F32.S32 R10, R10 ;  /* 0x0000000a000a7245 */ /* 0x000fe40000201400 */
[----:B------:R-:W-:Y:S02]  /*14dc0*/  ISETP.GE.AND P2, PT, R13, UR4, PT ;  /* 0x000000040d007c0c */ /* 0x000fe4000bf46270 */
[----:B------:R-:W-:Y:S01]  /*14dd0*/  IABS R13, R9 ;  /* 0x00000009000d7213 */ /* 0x000fe20000000000 */
[----:B------:R-:W-:Y:S01]  /*14de0*/  FFMA.FTZ R9, R12, -UR5, R43 ;  /* 0x800000050c097c23 */ /* 0x000fe2000801002b */
[----:B------:R-:W-:Y:S01]  /*14df0*/  LOP3.LUT R53, R53, 0x29, R134, 0xfe, !PT ;  /* 0x0000002935357812 */ /* 0x000fe200078efe86 */
[----:B------:R-:W-:Y:S02]  /*14e00*/  IMAD.U32 R43, RZ, RZ, UR26 ;  /* 0x0000001aff2b7e24 */ /* 0x000fe4000f8e00ff */
[----:B------:R-:W-:Y:S01]  /*14e10*/  FFMA.FTZ R141, R10, -UR5, R39 ;  /* 0x800000050a8d7c23 */ /* 0x000fe20008010027 */
[----:B------:R-:W-:Y:S01]  /*14e20*/  IMAD.U32 R39, RZ, RZ, UR26 ;  /* 0x0000001aff277e24 */ /* 0x000fe2000f8e00ff */
[----:B------:R-:W-:Y:S01]  /*14e30*/  IABS R5, R5 ;  /* 0x0000000500057213 */ /* 0x000fe20000000000 */
[----:B------:R-:W-:Y:S01]  /*14e40*/  IMAD.IADD R10, R4, 0x1, -R53 ;  /* 0x00000001040a7824 */ /* 0x000fe200078e0a35 */
[----:B------:R-:W-:-:S02]  /*14e50*/  IABS R14, R14 ;  /* 0x0000000e000e7213 */ /* 0x000fc40000000000 */
[--C-:B------:R-:W-:Y:S02]  /*14e60*/  LOP3.LUT R49, R49, 0x31, R134.reuse, 0xfe, !PT ;  /* 0x0000003131317812 */ /* 0x100fe400078efe86 */
[--C-:B------:R-:W-:Y:S02]  /*14e70*/  LOP3.LUT R43, R43, 0x38, R134.reuse, 0xfe, !PT ;  /* 0x000000382b2b7812 */ /* 0x100fe400078efe86 */
[----:B------:R-:W-:Y:S01]  /*14e80*/  I2FP.F32.S32 R5, R5 ;  /* 0x0000000500057245 */ /* 0x000fe20000201400 */
[C---:B------:R-:W-:Y:S01]  /*14e90*/  IMAD.IADD R12, R4.reuse, 0x1, -R49 ;  /* 0x00000001040c7824 */ /* 0x040fe200078e0a31 */
[----:B------:R-:W-:Y:S01]  /*14ea0*/  LOP3.LUT R39, R39, 0x39, R134, 0xfe, !PT ;  /* 0x0000003927277812 */ /* 0x000fe200078efe86 */
[C---:B------:R-:W-:Y:S01]  /*14eb0*/  IMAD.IADD R16, R4.reuse, 0x1, -R43 ;  /* 0x0000000104107824 */ /* 0x040fe200078e0a2b */
[----:B------:R-:W-:Y:S01]  /*14ec0*/  I2FP.F32.S32 R55, R14 ;  /* 0x0000000e00377245 */ /* 0x000fe20000201400 */
[----:B------:R-:W-:Y:S01]  /*14ed0*/  FFMA.FTZ R34, R5, -UR5, R34 ;  /* 0x8000000505227c23 */ /* 0x000fe20008010022 */
[----:B------:R-:W-:Y:S01]  /*14ee0*/  I2FP.F32.S32 R13, R13 ;  /* 0x0000000d000d7245 */ /* 0x000fe20000201400 */
[----:B------:R-:W-:Y:S01]  /*14ef0*/  IMAD.IADD R4, R4, 0x1, -R39 ;  /* 0x0000000104047824 */ /* 0x000fe200078e0a27 */
[----:B------:R-:W-:Y:S01]  /*14f00*/  IABS R10, R10 ;  /* 0x0000000a000a7213 */ /* 0x000fe20000000000 */
[----:B------:R-:W-:Y:S01]  /*14f10*/  FFMA.FTZ R28, R55, -UR5, R28 ;  /* 0x80000005371c7c23 */ /* 0x000fe2000801001c */
[----:B------:R-:W-:Y:S01]  /*14f20*/  FMNMX3.FTZ R14, R3, R47, R45, !PT ;  /* 0x0000002f030e7276 */ /* 0x000fe2000781002d */
[----:B------:R-:W-:Y:S01]  /*14f30*/  FFMA.FTZ R13, R13, -UR5, R42 ;  /* 0x800000050d0d7c23 */ /* 0x000fe2000801002a */
[----:B------:R-:W-:-:S02]  /*14f40*/  FSEL R5, R40, -INF , !P6 ;  /* 0xff80000028057808 */ /* 0x000fc40007000000 */
[----:B------:R-:W-:Y:S02]  /*14f50*/  I2FP.F32.S32 R10, R10 ;  /* 0x0000000a000a7245 */ /* 0x000fe40000201400 */
[----:B------:R-:W-:Y:S02]  /*14f60*/  FMNMX3.FTZ R14, R14, R41, R21, !PT ;  /* 0x000000290e0e7276 */ /* 0x000fe40007810015 */
[----:B------:R-:W-:Y:S01]  /*14f70*/  IABS R12, R12 ;  /* 0x0000000c000c7213 */ /* 0x000fe20000000000 */
[----:B------:R-:W-:Y:S01]  /*14f80*/  FFMA.FTZ R10, R10, -UR5, R33 ;  /* 0x800000050a0a7c23 */ /* 0x000fe20008010021 */
[----:B------:R-:W-:Y:S02]  /*14f90*/  IABS R16, R16 ;  /* 0x0000001000107213 */ /* 0x000fe40000000000 */
[----:B------:R-:W-:Y:S02]  /*14fa0*/  FSEL R19, R19, -INF , !P5 ;  /* 0xff80000013137808 */ /* 0x000fe40006800000 */
[----:B------:R-:W-:-:S02]  /*14fb0*/  FSEL R201, R36, -INF , !P4 ;  /* 0xff80000024c97808 */ /* 0x000fc40006000000 */
[----:B------:R-:W-:Y:S02]  /*14fc0*/  IABS R4, R4 ;  /* 0x0000000400047213 */ /* 0x000fe40000000000 */
[----:B------:R-:W-:Y:S02]  /*14fd0*/  FMNMX3.FTZ R14, R14, R7, R5, !PT ;  /* 0x000000070e0e7276 */ /* 0x000fe40007810005 */
[----:B------:R-:W-:Y:S02]  /*14fe0*/  FSEL R13, R13, -INF , !P6 ;  /* 0xff8000000d0d7808 */ /* 0x000fe40007000000 */
[----:B------:R-:W-:Y:S02]  /*14ff0*/  I2FP.F32.S32 R12, R12 ;  /* 0x0000000c000c7245 */ /* 0x000fe40000201400 */
[----:B------:R-:W-:Y:S02]  /*15000*/  I2FP.F32.S32 R33, R16 ;  /* 0x0000001000217245 */ /* 0x000fe40000201400 */
[----:B------:R-:W-:Y:S01]  /*15010*/  ISETP.GE.AND P6, PT, R53, UR4, PT ;  /* 0x0000000435007c0c */ /* 0x000fe2000bfc6270 */
[----:B------:R-:W-:Y:S01]  /*15020*/  FFMA.FTZ R12, R12, -UR5, R29 ;  /* 0x800000050c0c7c23 */ /* 0x000fe2000801001d */
[----:B------:R-:W-:Y:S01]  /*15030*/  FSEL R9, R9, -INF , !P5 ;  /* 0xff80000009097808 */ /* 0x000fe20006800000 */
[----:B------:R-:W-:Y:S01]  /*15040*/  FFMA.FTZ R33, R33, -UR5, R80 ;  /* 0x8000000521217c23 */ /* 0x000fe20008010050 */
[----:B------:R-:W-:Y:S01]  /*15050*/  ISETP.GE.AND P5, PT, R51, UR4, PT ;  /* 0x0000000433007c0c */ /* 0x000fe2000bfa6270 */
[C---:B------:R-:W-:Y:S01]  /*15060*/  IMAD.IADD R53, R6.reuse, 0x1, -R53 ;  /* 0x0000000106357824 */ /* 0x040fe200078e0a35 */
[----:B------:R-:W-:Y:S01]  /*15070*/  FSEL R161, R161, -INF , !P3 ;  /* 0xff800000a1a17808 */ /* 0x000fe20005800000 */
[----:B------:R-:W-:Y:S01]  /*15080*/  IMAD.IADD R51, R6, 0x1, -R51 ;  /* 0x0000000106337824 */ /* 0x000fe200078e0a33 */
[----:B------:R-:W-:-:S02]  /*15090*/  FSEL R169, R32, -INF , !P2 ;  /* 0xff80000020a97808 */ /* 0x000fc40005000000 */
[----:B------:R-:W-:Y:S02]  /*150a0*/  I2FP.F32.S32 R4, R4 ;  /* 0x0000000400047245 */ /* 0x000fe40000201400 */
[----:B------:R-:W-:Y:S02]  /*150b0*/  FMNMX3.FTZ R14, R14, R19, R201, !PT ;  /* 0x000000130e0e7276 */ /* 0x000fe400078100c9 */
[----:B------:R-:W-:Y:S01]  /*150c0*/  FSEL R143, R38, -INF , !P4 ;  /* 0xff800000268f7808 */ /* 0x000fe20006000000 */
[----:B------:R-:W-:Y:S01]  /*150d0*/  FFMA.FTZ R4, R4, -UR5, R81 ;  /* 0x8000000504047c23 */ /* 0x000fe20008010051 */
[----:B------:R-:W-:Y:S02]  /*150e0*/  FSEL R141, R141, -INF , !P3 ;  /* 0xff8000008d8d7808 */ /* 0x000fe40005800000 */
[----:B------:R-:W-:Y:S02]  /*150f0*/  FSEL R165, R10, -INF , !P6 ;  /* 0xff8000000aa57808 */ /* 0x000fe40007000000 */
[----:B------:R-:W-:Y:S01]  /*15100*/  ISETP.GE.AND P4, PT, R49, UR4, PT ;  /* 0x0000000431007c0c */ /* 0x000fe2000bf86270 */
[C---:B------:R-:W-:Y:S01]  /*15110*/  IMAD.IADD R49, R6.reuse, 0x1, -R49 ;  /* 0x0000000106317824 */ /* 0x040fe200078e0a31 */
[----:B------:R-:W-:Y:S01]  /*15120*/  ISETP.GE.AND P3, PT, R43, UR4, PT ;  /* 0x000000042b007c0c */ /* 0x000fe2000bf66270 */
[----:B------:R-:W-:Y:S01]  /*15130*/  IMAD.IADD R43, R6, 0x1, -R43 ;  /* 0x00000001062b7824 */ /* 0x000fe200078e0a2b */
[----:B------:R-:W-:Y:S01]  /*15140*/  FSEL R191, R28, -INF , !P5 ;  /* 0xff8000001cbf7808 */ /* 0x000fe20006800000 */
[----:B------:R-:W-:Y:S01]  /*15150*/  IMAD.IADD R6, R6, 0x1, -R39 ;  /* 0x0000000106067824 */ /* 0x000fe200078e0a27 */
[----:B------:R-:W-:-:S02]  /*15160*/  FMNMX3.FTZ R10, R14, R161, R169, !PT ;  /* 0x000000a10e0a7276 */ /* 0x000fc400078100a9 */
[----:B------:R-:W-:Y:S02]  /*15170*/  FSEL R193, R34, -INF , !P2 ;  /* 0xff80000022c17808 */ /* 0x000fe40005000000 */
[----:B------:R-:W-:Y:S02]  /*15180*/  ISETP.GE.AND P2, PT, R39, UR4, PT ;  /* 0x0000000427007c0c */ /* 0x000fe4000bf46270 */
[----:B------:R-:W-:Y:S02]  /*15190*/  FSEL R183, R12, -INF , !P4 ;  /* 0xff8000000cb77808 */ /* 0x000fe40006000000 */
[----:B------:R-:W-:Y:S02]  /*151a0*/  FSEL R181, R33, -INF , !P3 ;  /* 0xff80000021b57808 */ /* 0x000fe40005800000 */
[----:B------:R-:W-:Y:S02]  /*151b0*/  FMNMX3.FTZ R10, R10, R165, R191, !PT ;  /* 0x000000a50a0a7276 */ /* 0x000fe400078100bf */
[----:B------:R-:W-:-:S02]  /*151c0*/  FSEL R179, R4, -INF , !P2 ;  /* 0xff80000004b37808 */ /* 0x000fc40005000000 */
[----:B------:R-:W-:Y:S02]  /*151d0*/  FMNMX3.FTZ R4, R27, R37, R25, !PT ;  /* 0x000000251b047276 */ /* 0x000fe40007810019 */
[----:B------:R-:W-:Y:S02]  /*151e0*/  FMNMX3.FTZ R10, R10, R183, R181, !PT ;  /* 0x000000b70a0a7276 */ /* 0x000fe400078100b5 */
[----:B------:R-:W-:Y:S02]  /*151f0*/  IABS R53, R53 ;  /* 0x0000003500357213 */ /* 0x000fe40000000000 */
[----:B------:R-:W-:Y:S02]  /*15200*/  IABS R51, R51 ;  /* 0x0000003300337213 */ /* 0x000fe40000000000 */
[----:B------:R-:W-:Y:S02]  /*15210*/  FMNMX3.FTZ R12, R4, R23, R17, !PT ;  /* 0x00000017040c7276 */ /* 0x000fe40007810011 */
[----:B------:R-:W-:-:S02]  /*15220*/  FMNMX.FTZ R4, R179, R10, !PT ;  /* 0x0000000ab3047209 */ /* 0x000fc40007810000 */
[----:B------:R-:W-:Y:S02]  /*15230*/  I2FP.F32.S32 R16, R53 ;  /* 0x0000003500107245 */ /* 0x000fe40000201400 */
[----:B------:R-:W-:Y:S01]  /*15240*/  IABS R49, R49 ;  /* 0x0000003100317213 */ /* 0x000fe20000000000 */
[----:B------:R-:W1:Y:S01]  /*15250*/  SHFL.BFLY PT, R29, R4, 0x2, 0x1f ;  /* 0x0c401f00041d7f89 */ /* 0x000e6200000e0000 */
[----:B------:R-:W-:Y:S01]  /*15260*/  IABS R43, R43 ;  /* 0x0000002b002b7213 */ /* 0x000fe20000000000 */
[----:B------:R-:W-:Y:S01]  /*15270*/  FFMA.FTZ R16, R16, -UR5, R35 ;  /* 0x8000000510107c23 */ /* 0x000fe20008010023 */
[----:B------:R-:W-:Y:S01]  /*15280*/  I2FP.F32.S32 R51, R51 ;  /* 0x0000003300337245 */ /* 0x000fe20000201400 */
[----:B------:R-:W-:Y:S01]  /*15290*/  LDSM.16.MT88.4 R32, [R168+0x10800] ;  /* 0x01080000a820783b */ /* 0x000fe20000004200 */
[----:B------:R-:W-:Y:S02]  /*152a0*/  FMNMX3.FTZ R12, R12, R15, R13, !PT ;  /* 0x0000000f0c0c7276 */ /* 0x000fe4000781000d */
[----:B------:R-:W-:Y:S01]  /*152b0*/  IABS R6, R6 ;  /* 0x0000000600067213 */ /* 0x000fe20000000000 */
[----:B------:R-:W-:Y:S01]  /*152c0*/  FFMA.FTZ R30, R51, -UR5, R30 ;  /* 0x80000005331e7c23 */ /* 0x000fe2000801001e */
[----:B------:R-:W-:-:S02]  /*152d0*/  I2FP.F32.S32 R10, R49 ;  /* 0x00000031000a7245 */ /* 0x000fc40000201400 */
[----:B------:R-:W-:Y:S02]  /*152e0*/  I2FP.F32.S32 R43, R43 ;  /* 0x0000002b002b7245 */ /* 0x000fe40000201400 */
[----:B------:R-:W-:Y:S01]  /*152f0*/  FMNMX3.FTZ R12, R12, R9, R143, !PT ;  /* 0x000000090c0c7276 */ /* 0x000fe2000781008f */
[----:B------:R-:W-:Y:S01]  /*15300*/  FFMA.FTZ R10, R10, -UR5, R31 ;  /* 0x800000050a0a7c23 */ /* 0x000fe2000801001f */
[----:B------:R-:W-:Y:S01]  /*15310*/  I2FP.F32.S32 R6, R6 ;  /* 0x0000000600067245 */ /* 0x000fe20000201400 */
[----:B------:R-:W-:Y:S01]  /*15320*/  FFMA.FTZ R43, R43, -UR5, R82 ;  /* 0x800000052b2b7c23 */ /* 0x000fe20008010052 */
[----:B------:R-:W-:Y:S02]  /*15330*/  FSEL R173, R16, -INF , !P6 ;  /* 0xff80000010ad7808 */ /* 0x000fe40007000000 */
[----:B------:R-:W-:Y:S01]  /*15340*/  FSEL R177, R30, -INF , !P5 ;  /* 0xff8000001eb17808 */ /* 0x000fe20006800000 */
[----:B------:R-:W-:Y:S01]  /*15350*/  FFMA.FTZ R6, R6, -UR5, R83 ;  /* 0x8000000506067c23 */ /* 0x000fe20008010053 */
[----:B------:R-:W-:-:S02]  /*15360*/  FMNMX3.FTZ R12, R12, R141, R193, !PT ;  /* 0x0000008d0c0c7276 */ /* 0x000fc400078100c1 */
        /* <DEDUP_REMOVED lines=20> */
[----:B------:R-:W-:Y:S01]  /*154b0*/  LDSM.16.MT88.4 R40, [R168+0xc000] ;  /* 0x00c00000a828783b */ /* 0x000fe20000004200 */
        /* <DEDUP_REMOVED lines=12> */
[----:B-1----:R-:W-:Y:S01]  /*15580*/  FMNMX.FTZ R3, R29, R4, !PT ;  /* 0x000000041d037209 */ /* 0x002fe20007810000 */
[----:B------:R-:W-:Y:S01]  /*15590*/  VIADD R4, R190, 0xc000 ;  /* 0x0000c000be047836 */ /* 0x000fe20000000000 */
[----:B------:R-:W-:Y:S01]  /*155a0*/  LDSM.16.MT88.4 R28, [R190+0xc800] ;  /* 0x00c80000be1c783b */ /* 0x000fe20000004200 */
[----:B------:R-:W-:Y:S01]  /*155b0*/  FFMA.FTZ R207, R179, UR9, -R172 ;  /* 0x00000009b3cf7c23 */ /* 0x000fe200080108ac */
[----:B------:R-:W-:Y:S01]  /*155c0*/  FSETP.NEU.FTZ.AND P2, PT, R3, -INF , PT ;  /* 0xff8000000300780b */ /* 0x000fe20003f5d000 */
[----:B------:R-:W-:-:S02]  /*155d0*/  @P0 VIADD R163, R4, 0xffffffc0 ;  /* 0xffffffc004a30836 */ /* 0x000fc40000000000 */
[----:B------:R-:W-:Y:S01]  /*155e0*/  FMUL.FTZ R166, R3, UR9 ;  /* 0x0000000903a67c20 */ /* 0x000fe20008410000 */
[----:B------:R-:W-:Y:S01]  /*155f0*/  MUFU.EX2 R152, R152 ;  /* 0x0000009800987308 */ /* 0x000fe20000000800 */
[----:B------:R-:W-:Y:S01]  /*15600*/  IMAD.IADD R159, R8, 0x1, R163 ;  /* 0x00000001089f7824 */ /* 0x000fe200078e02a3 */
[----:B------:R-:W1:Y:S02]  /*15610*/  LDSM.16.MT88.4 R48, [R163] ;  /* 0x00000000a330783b */ /* 0x000e640000004200 */
[----:B------:R-:W-:Y:S02]  /*15620*/  FSEL R166, R166, RZ, P2 ;  /* 0x000000ffa6a67208 */ /* 0x000fe40001000000 */
[----:B------:R-:W3:Y:S02]  /*15630*/  LDSM.16.MT88.4 R80, [R163+0x2000] ;  /* 0x00200000a350783b */ /* 0x000ee40000004200 */
[----:B------:R-:W4:Y:S01]  /*15640*/  MUFU.EX2 R151, R151 ;  /* 0x0000009700977308 */ /* 0x000f220000000800 */
[--C-:B------:R-:W-:Y:S01]  /*15650*/  FFMA.FTZ R158, R27, UR9, -R166.reuse ;  /* 0x000000091b9e7c23 */ /* 0x100fe200080108a6 */
[--C-:B------:R-:W-:Y:S01]  /*15660*/  FFMA.FTZ R157, R37, UR9, -R166.reuse ;  /* 0x00000009259d7c23 */ /* 0x100fe200080108a6 */
[--C-:B------:R-:W-:Y:S01]  /*15670*/  FFMA.FTZ R154, R25, UR9, -R166.reuse ;  /* 0x00000009199a7c23 */ /* 0x100fe200080108a6 */
[--C-:B------:R-:W-:Y:S01]  /*15680*/  FFMA.FTZ R153, R23, UR9, -R166.reuse ;  /* 0x0000000917997c23 */ /* 0x100fe200080108a6 */
[----:B------:R-:W5:Y:S01]  /*15690*/  LDSM.16.MT88.4 R56, [R159] ;  /* 0x000000009f38783b */ /* 0x000f620000004200 */
[--C-:B------:R-:W-:Y:S01]  /*156a0*/  FFMA.FTZ R148, R17, UR9, -R166.reuse ;  /* 0x0000000911947c23 */ /* 0x100fe200080108a6 */
[--C-:B------:R-:W-:Y:S01]  /*156b0*/  FFMA.FTZ R147, R15, UR9, -R166.reuse ;  /* 0x000000090f937c23 */ /* 0x100fe200080108a6 */
[----:B------:R-:W-:Y:S01]  /*156c0*/  MUFU.EX2 R158, R158 ;  /* 0x0000009e009e7308 */ /* 0x000fe20000000800 */
[----:B------:R-:W5:Y:S01]  /*156d0*/  LDSM.16.MT88.4 R88, [R159+0x2000] ;  /* 0x002000009f58783b */ /* 0x000f620000004200 */
[--C-:B------:R-:W-:Y:S01]  /*156e0*/  FFMA.FTZ R144, R13, UR9, -R166.reuse ;  /* 0x000000090d907c23 */ /* 0x100fe200080108a6 */
[--C-:B------:R-:W-:Y:S01]  /*156f0*/  FFMA.FTZ R135, R9, UR9, -R166.reuse ;  /* 0x0000000909877c23 */ /* 0x100fe200080108a6 */
[----:B--2---:R-:W-:Y:S01]  /*15700*/  F2FP.F16.F32.PACK_AB R116, R155, R156 ;  /* 0x0000009c9b74723e */ /* 0x004fe200000000ff */
[----:B------:R-:W2:Y:S01]  /*15710*/  LDSM.16.MT88.4 R120, [R163+0x4000] ;  /* 0x00400000a378783b */ /* 0x000ea20000004200 */
[--C-:B------:R-:W-:Y:S01]  /*15720*/  FFMA.FTZ R164, R143, UR9, -R166.reuse ;  /* 0x000000098fa47c23 */ /* 0x100fe200080108a6 */
[--C-:B------:R-:W-:Y:S01]  /*15730*/  FFMA.FTZ R169, R141, UR9, -R166.reuse ;  /* 0x000000098da97c23 */ /* 0x100fe200080108a6 */
[----:B------:R-:W1:Y:S01]  /*15740*/  MUFU.EX2 R157, R157 ;  /* 0x0000009d009d7308 */ /* 0x000e620000000800 */
[----:B------:R-:W2:Y:S01]  /*15750*/  LDSM.16.MT88.4 R4, [R159+0x4000] ;  /* 0x004000009f04783b */ /* 0x000ea20000004200 */
[----:B----4-:R-:W-:Y:S01]  /*15760*/  F2FP.F16.F32.PACK_AB R118, R151, R152 ;  /* 0x000000989776723e */ /* 0x010fe200000000ff */
[--C-:B------:R-:W-:Y:S01]  /*15770*/  FFMA.FTZ R170, R193, UR9, -R166.reuse ;  /* 0x00000009c1aa7c23 */ /* 0x100fe200080108a6 */
[--C-:B------:R-:W-:Y:S01]  /*15780*/  FFMA.FTZ R173, R173, UR9, -R166.reuse ;  /* 0x00000009adad7c23 */ /* 0x100fe200080108a6 */
[----:B------:R-:W4:Y:S01]  /*15790*/  LDSM.16.MT88.4 R12, [R163+0x800] ;  /* 0x00080000a30c783b */ /* 0x000f220000004200 */
[--C-:B------:R-:W-:Y:S01]  /*157a0*/  FFMA.FTZ R172, R177, UR9, -R166.reuse ;  /* 0x00000009b1ac7c23 */ /* 0x100fe200080108a6 */
[--C-:B------:R-:W-:Y:S01]  /*157b0*/  FFMA.FTZ R175, R175, UR9, -R166.reuse ;  /* 0x00000009afaf7c23 */ /* 0x100fe200080108a6 */
[----:B------:R-:W-:Y:S01]  /*157c0*/  MUFU.EX2 R154, R154 ;  /* 0x0000009a009a7308 */ /* 0x000fe20000000800 */
[----:B------:R-:W4:Y:S01]  /*157d0*/  LDSM.16.MT88.4 R8, [R190+0xe800] ;  /* 0x00e80000be08783b */ /* 0x000f220000004200 */
[--C-:B------:R-:W-:Y:S01]  /*157e0*/  FFMA.FTZ R171, R171, UR9, -R166.reuse ;  /* 0x00000009abab7c23 */ /* 0x100fe200080108a6 */
[----:B------:R-:W-:Y:S01]  /*157f0*/  FFMA.FTZ R166, R167, UR9, -R166 ;  /* 0x00000009a7a67c23 */ /* 0x000fe200080108a6 */
[----:B------:R-:W-:Y:S01]  /*15800*/  FADD.FTZ R155, R156, R155 ;  /* 0x0000009b9c9b7221 */ /* 0x000fe20000010000 */
[----:B------:R-:W4:Y:S03]  /*15810*/  LDSM.16.MT88.4 R16, [R163+0x2800] ;  /* 0x00280000a310783b */ /* 0x000f260000004200 */
[----:B------:R-:W3:Y:S01]  /*15820*/  MUFU.EX2 R153, R153 ;  /* 0x0000009900997308 */ /* 0x000ee20000000800 */
[----:B-1----:R-:W-:Y:S01]  /*15830*/  F2FP.F16.F32.PACK_AB R117, R157, R158 ;  /* 0x0000009e9d75723e */ /* 0x002fe200000000ff */
[----:B------:R-:W1:Y:S01]  /*15840*/  LDSM.16.MT88.4 R20, [R168+0xe800] ;  /* 0x00e80000a814783b */ /* 0x000e620000004200 */
[----:B------:R-:W-:Y:S01]  /*15850*/  FADD.FTZ R157, R158, R157 ;  /* 0x0000009d9e9d7221 */ /* 0x000fe20000010000 */
[----:B------:R-:W-:-:S02]  /*15860*/  FADD.FTZ R152, R152, R155 ;  /* 0x0000009b98987221 */ /* 0x000fc40000010000 */
[----:B------:R-:W-:Y:S02]  /*15870*/  LDSM.16.MT88.4 R24, [R159+0x800] ;  /* 0x000800009f18783b */ /* 0x000fe40000004200 */
[----:B------:R-:W-:Y:S01]  /*15880*/  MUFU.EX2 R150, R150 ;  /* 0x0000009600967308 */ /* 0x000fe20000000800 */
[----:B------:R-:W-:Y:S01]  /*15890*/  FADD.FTZ R151, R151, R152 ;  /* 0x0000009897977221 */ /* 0x000fe20000010000 */
[----:B------:R-:W-:Y:S06]  /*158a0*/  LDSM.16.MT88.4 R140, [R168+0xd000] ;  /* 0x00d00000a88c783b */ /* 0x000fec0000004200 */
[----:B------:R-:W4:Y:S01]  /*158b0*/  MUFU.EX2 R149, R149 ;  /* 0x0000009500957308 */ /* 0x000f220000000800 */
[----:B---3--:R-:W-:Y:S01]  /*158c0*/  F2FP.F16.F32.PACK_AB R119, R153, R154 ;  /* 0x0000009a9977723e */ /* 0x008fe200000000ff */
        /* <DEDUP_REMOVED lines=29> */
[C---:B--2---:R-:W-:Y:S07]  /*15aa0*/  HMMA.16816.F32 R108, R116.reuse, R120, RZ ;  /* 0x00000078746c723c */ /* 0x044fee00000018ff */
        /* <DEDUP_REMOVED lines=19> */
[----:B---3--:R-:W-:Y:S01]  /*15be0*/  F2FP.F16.F32.PACK_AB R5, R147, R148 ;  /* 0x000000949305723e */ /* 0x008fe200000000ff */
        /* <DEDUP_REMOVED lines=31> */
[C---:B-----5:R-:W-:Y:S08]  /*15de0*/  HMMA.16816.F32 R84, R4.reuse, R20, R84 ;  /* 0x000000140454723c */ /* 0x060ff00000001854 */
        /* <DEDUP_REMOVED lines=45> */
[C---:B------:R-:W-:Y:S01]  /*160c0*/  HMMA.16816.F32 R40, R4.reuse, R142, R40 ;  /* 0x0000008e0428723c */ /* 0x040fe20000001828 */
[----:B------:R-:W5:Y:S07]  /*160d0*/  LDSM.16.MT88.4 R140, [R168+0xf800] ;  /* 0x00f80000a88c783b */ /* 0x000f6e0000004200 */
        /* <DEDUP_REMOVED lines=14> */
[----:B--2---:R-:W-:Y:S01]  /*161c0*/  F2FP.F16.F32.PACK_AB R4, R183, R174 ;  /* 0x000000aeb704723e */ /* 0x004fe200000000ff */
[----:B------:R-:W2:Y:S01]  /*161d0*/  LDSM.16.MT88.4 R24, [R190+0xd800] ;  /* 0x00d80000be18783b */ /* 0x000ea20000004200 */
        /* <DEDUP_REMOVED lines=39> */
[----:B------:R-:W-:-:S15]  /*16450*/  BRA.U !UP1, `(.L_x_3726) ;  /* 0x0000003d099c7547 */ /* 0x000fde000b800000 */
[----:B------:R-:W1:Y:S01]  /*16460*/  S2UR UR8, SR_CgaCtaId ;  /* 0x00000000000879c3 */ /* 0x000e620000008800 */
[----:B------:R-:W-:Y:S01]  /*16470*/  LEA R0, R0, UR4, 0x6 ;  /* 0x0000000400007c11 */ /* 0x000fe2000f8e30ff */
[----:B------:R-:W-:Y:S01]  /*16480*/  UISETP.NE.U32.AND UP0, UPT, UR12, URZ, UPT ;  /* 0x000000ff0c00728c */ /* 0x000fe2000bf05070 */
[----:B------:R-:W-:Y:S01]  /*16490*/  IMAD.U32 R204, RZ, RZ, UR20 ;  /* 0x00000014ffcc7e24 */ /* 0x000fe2000f8e00ff */
[----:B------:R-:W-:Y:S01]  /*164a0*/  IADD3 R201, PT, PT, R190, 0xc000, RZ ;  /* 0x0000c000bec97810 */ /* 0x000fe20007ffe0ff */
[----:B------:R-:W-:Y:S01]  /*164b0*/  IMAD.U32 R203, RZ, RZ, UR26 ;  /* 0x0000001affcb7e24 */ /* 0x000fe2000f8e00ff */
[----:B------:R-:W-:Y:S01]  /*164c0*/  IADD3 R5, PT, PT, R2, R0, R133 ;  /* 0x0000000002057210 */ /* 0x000fe20007ffe085 */
[----:B------:R-:W-:Y:S01]  /*164d0*/  IMAD.MOV.U32 R0, RZ, RZ, R3 ;  /* 0x000000ffff007224 */ /* 0x000fe200078e0003 */
[----:B------:R-:W-:Y:S01]  /*164e0*/  UISETP.NE.AND.EX UP0, UPT, UR13, URZ, UPT, UP0 ;  /* 0x000000ff0d00728c */ /* 0x000fe2000bf05300 */
[----:B------:R-:W-:Y:S01]  /*164f0*/  IMAD.MOV.U32 R3, RZ, RZ, 0x20 ;  /* 0x00000020ff037424 */ /* 0x000fe200078e00ff */
[----:B------:R-:W-:Y:S01]  /*16500*/  IADD3 R5, PT, PT, R5, -UR22, -R134 ;  /* 0x8000001605057c10 */ /* 0x000fe2000fffe886 */
[----:B------:R-:W-:Y:S01]  /*16510*/  VIADD R200, R190, 0xc040 ;  /* 0x0000c040bec87836 */ /* 0x000fe20000000000 */
[----:B------:R-:W-:Y:S01]  /*16520*/  MOV R133, R132 ;  /* 0x0000008400857202 */ /* 0x000fe20000000f00 */
[----:B------:R-:W-:Y:S01]  /*16530*/  UMOV UR15, 0x400 ;  /* 0x00000400000f7882 */ /* 0x000fe20000000000 */
[----:B------:R-:W-:Y:S01]  /*16540*/  SEL R3, R3, 0xffffffe0, !P1 ;  /* 0xffffffe003037807 */ /* 0x000fe20004800000 */
[----:B------:R-:W-:Y:S01]  /*16550*/  IMAD R204, R204, -0x40, R5 ;  /* 0xffffffc0cccc7824 */ /* 0x000fe200078e0205 */
[----:B------:R-:W-:Y:S01]  /*16560*/  PLOP3.LUT P4, PT, PT, PT, UP0, 0x80, 0x8 ;  /* 0x000000000008781c */ /* 0x000fe20003f8f008 */
[----:B------:R-:W-:Y:S01]  /*16570*/  UIADD3 UR14, UPT, UPT, UR20, -0x2, URZ ;  /* 0xfffffffe140e7890 */ /* 0x000fe2000fffe0ff */
[----:B------:R-:W-:Y:S01]  /*16580*/  MOV R202, RZ ;  /* 0x000000ff00ca7202 */ /* 0x000fe20000000f00 */
[----:B------:R-:W-:Y:S01]  /*16590*/  IMAD.IADD R188, R3, 0x1, R190 ;  /* 0x0000000103bc7824 */ /* 0x000fe200078e02be */
[----:B------:R-:W-:Y:S01]  /*165a0*/  IADD3 R204, PT, PT, R204, 0x88, RZ ;  /* 0x00000088cccc7810 */ /* 0x000fe20007ffe0ff */
[----:B------:R-:W2:Y:S01]  /*165b0*/  LDCU UR9, c[0x0][0x440] ;  /* 0x00008800ff0977ac */ /* 0x000ea20008000800 */
[----:B------:R-:W3:Y:S01]  /*165c0*/  LDCU UR4, c[0x0][0x45c] ;  /* 0x00008b80ff0477ac */ /* 0x000ee20008000800 */
[----:B------:R-:W4:Y:S01]  /*165d0*/  LDCU.64 UR10, c[0x0][0x3a0] ;  /* 0x00007400ff0a77ac */ /* 0x000f220008000a00 */
[----:B------:R-:W2:Y:S01]  /*165e0*/  LDCU.64 UR12, c[0x0][0x3a8] ;  /* 0x00007500ff0c77ac */ /* 0x000ea20008000a00 */
[----:B-1----:R-:W-:-:S12]  /*165f0*/  ULEA UR8, UR8, UR15, 0x18 ;  /* 0x0000000f08087291 */ /* 0x002fd8000f8ec0ff */
.L_x_3730:
[----:B------:R-:W-:Y:S01]  /*16600*/  @!P4 IADD3 R11, P0, PT, RZ, -R202, RZ ;  /* 0x800000caff0bc210 */ /* 0x000fe20007f1e0ff */
[----:B------:R-:W1:Y:S01]  /*16610*/  S2R R189, SR_TID.X ;  /* 0x0000000000bd7919 */ /* 0x000e620000002100 */
[----:B------:R-:W5:Y:S01]  /*16620*/  @!P4 LDC R6, c[0x0][0x3c0] ;  /* 0x0000f000ff06cb82 */ /* 0x000f620000000800 */
[----:B------:R-:W-:Y:S07]  /*16630*/  DEPBAR.LE SB0, 0x0 ;  /* 0x000080000000791a */ /* 0x000fee0000000000 */
[----:B------:R-:W-:Y:S01]  /*16640*/  BAR.SYNC.DEFER_BLOCKING 0x0 ;  /* 0x0000000000007b1d */ /* 0x000fe20000010000 */
        /* <DEDUP_REMOVED lines=10> */
[----:B------:R-:W1:Y:S01]  /*166f0*/  LDC R9, c[0x0][0x3c4] ;  /* 0x0000f100ff097b82 */ /* 0x000e620000000800 */
[----:B------:R-:W-:Y:S01]  /*16700*/  LOP3.LUT R209, R209, 0x1e00, R10, 0xf8, !PT ;  /* 0x00001e00d1d17812 */ /* 0x000fe200078ef80a */
[----:B-----5:R-:W-:Y:S01]  /*16710*/  @!P4 IMAD.SHL.U32 R8, R6, 0x40, RZ ;  /* 0x000000400608c824 */ /* 0x020fe200078e00ff */
[----:B------:R-:W-:Y:S01]  /*16720*/  LOP3.LUT R4, R5, 0x1c0, RZ, 0xc0, !PT ;  /* 0x000001c005047812 */ /* 0x000fe200078ec0ff */
[----:B------:R-:W-:Y:S01]  /*16730*/  IMAD.SHL.U32 R10, R189, 0x20, RZ ;  /* 0x00000020bd0a7824 */ /* 0x000fe200078e00ff */
[----:B------:R-:W-:Y:S01]  /*16740*/  LOP3.LUT R2, R187, 0x8, RZ, 0xc0, !PT ;  /* 0x00000008bb027812 */ /* 0x000fe200078ec0ff */
[----:B------:R-:W-:Y:S01]  /*16750*/  @!P4 IMAD.X R8, RZ, RZ, ~R8, P0 ;  /* 0x000000ffff08c224 */ /* 0x000fe200000e0e08 */
        /* <DEDUP_REMOVED lines=9> */
[----:B------:R-:W-:Y:S01]  /*167f0*/  IMAD.MOV.U32 R11, RZ, RZ, R197 ;  /* 0x000000ffff0b7224 */ /* 0x000fe200078e00c5 */
[----:B------:R-:W-:Y:S01]  /*16800*/  LOP3.LUT R3, R5, R3, R184, 0xf6, !PT ;  /* 0x0000000305037212 */ /* 0x000fe200078ef6b8 */
[----:B------:R-:W-:Y:S01]  /*16810*/  IMAD R193, R2, 0x2, R193 ;  /* 0x0000000202c17824 */ /* 0x000fe200078e02c1 */
[----:B------:R-:W-:Y:S02]  /*16820*/  @!P4 LEA.HI.X.SX32 R197, R8, R197, 0x1, P0 ;  /* 0x000000c508c5c211 */ /* 0x000fe400000f0eff */
[----:B------:R-:W-:Y:S02]  /*16830*/  ISETP.GE.AND P3, PT, R184, UR9, PT ;  /* 0x00000009b8007c0c */ /* 0x000fe4000bf66270 */
[----:B------:R-:W-:Y:S01]  /*16840*/  LEA R209, R209, UR8, 0x1 ;  /* 0x00000008d1d17c11 */ /* 0x000fe2000f8e08ff */
[----:B------:R-:W-:Y:S10]  /*16850*/  @!P4 BRA `(.L_x_3727) ;  /* 0x0000000000f4c947 */ /* 0x000ff40003800000 */
[----:B------:R-:W-:Y:S01]  /*16860*/  VIADD R7, R203, 0xffffffc0 ;  /* 0xffffffc0cb077836 */ /* 0x000fe20000000000 */
[----:B------:R-:W2:Y:S01]  /*16870*/  LDC R2, c[0x0][0x4f0] ;  /* 0x00013c00ff027b82 */ /* 0x000ea20000000800 */
[----:B------:R-:W-:Y:S03]  /*16880*/  IABS R8, R203 ;  /* 0x000000cb00087213 */ /* 0x000fe60000000000 */
[----:B------:R-:W-:Y:S02]  /*16890*/  IABS R13, R7 ;  /* 0x00000007000d7213 */ /* 0x000fe40000000000 */
[-C--:B--2---:R-:W-:Y:S02]  /*168a0*/  IABS R5, R2.reuse ;  /* 0x0000000200057213 */ /* 0x084fe40000000000 */
[----:B------:R-:W-:Y:S02]  /*168b0*/  LOP3.LUT R7, R7, R2, RZ, 0x3c, !PT ;  /* 0x0000000207077212 */ /* 0x000fe400078e3cff */
[----:B------:R-:W2:Y:S10]  /*168c0*/  I2F.RP R6, R5 ;  /* 0x0000000500067306 */ /* 0x000eb40000209400 */
[----:B--2---:R-:W2:Y:S02]  /*168d0*/  MUFU.RCP R4, R6 ;  /* 0x0000000600047308 */ /* 0x004ea40000001000 */
[----:B--2---:R-:W-:Y:S08]  /*168e0*/  VIADD R14, R4, 0xffffffe ;  /* 0x0ffffffe040e7836 */ /* 0x004ff00000000000 */
[----:B------:R-:W2:Y:S02]  /*168f0*/  F2I.FTZ.U32.TRUNC.NTZ R15, R14 ;  /* 0x0000000e000f7305 */ /* 0x000ea4000021f000 */
[--C-:B--2---:R-:W-:Y:S01]  /*16900*/  IMAD.MOV R4, RZ, RZ, -R15.reuse ;  /* 0x000000ffff047224 */ /* 0x104fe200078e0a0f */
        /* <DEDUP_REMOVED lines=18> */
[----:B------:R-:W2:Y:S01]  /*16a30*/  LDC.64 R6, c[0x0][0x3c0] ;  /* 0x0000f000ff067b82 */ /* 0x000ea20000000a00 */
        /* <DEDUP_REMOVED lines=31> */
.L_x_3727:
[----:B------:R-:W-:Y:S01]  /*16c30*/  @!PT LDS RZ, [RZ] ;  /* 0x00000000fffff984 */ /* 0x000fe20000000800 */
[----:B------:R-:W-:Y:S01]  /*16c40*/  @!PT LDS RZ, [RZ] ;  /* 0x00000000fffff984 */ /* 0x000fe20000000800 */
[----:B------:R-:W-:Y:S01]  /*16c50*/  @!PT LDS RZ, [RZ] ;  /* 0x00000000fffff984 */ /* 0x000fe20000000800 */
[----:B------:R-:W-:Y:S01]  /*16c60*/  @!P3 LDGSTS.E.BYPASS.LTC128B.128 [R209+0xc000], desc[UR6][R196.64] ;  /* 0x0c000000c4d1bfae */ /* 0x000fe2000b981a06 */
[C---:B------:R-:W-:Y:S01]  /*16c70*/  LEA R8, P0, R6.reuse, R196, 0x5 ;  /* 0x000000c406087211 */ /* 0x040fe200078028ff */
[C---:B------:R-:W-:Y:S01]  /*16c80*/  IMAD.SHL.U32 R4, R6.reuse, 0x20, RZ ;  /* 0x0000002006047824 */ /* 0x040fe200078e00ff */
[C-C-:B-1----:R-:W-:Y:S01]  /*16c90*/  SHF.L.U64.HI R2, R6.reuse, 0x5, R9.reuse ;  /* 0x0000000506027819 */ /* 0x142fe20000010209 */
[----:B------:R-:W-:Y:S01]  /*16ca0*/  @P3 STS.128 [R209+0xc000], RZ ;  /* 0x00c000ffd1003388 */ /* 0x000fe20000000c00 */
[----:B------:R-:W-:Y:S01]  /*16cb0*/  LEA.HI.X R9, R6, R197, R9, 0x5, P0 ;  /* 0x000000c506097211 */ /* 0x000fe200000f2c09 */
[----:B------:R-:W-:Y:S01]  /*16cc0*/  VIADD R132, R193, UR8 ;  /* 0x00000008c1847c36 */ /* 0x000fe20008000000 */
[C---:B------:R-:W-:Y:S01]  /*16cd0*/  IADD3 R6, P5, PT, R4.reuse, R8, RZ ;  /* 0x0000000804067210 */ /* 0x040fe20007fbe0ff */
[----:B------:R-:W-:Y:S01]  /*16ce0*/  @!PT LDS RZ, [RZ] ;  /* 0x00000000fffff984 */ /* 0x000fe20000000800 */
[----:B------:R-:W-:Y:S01]  /*16cf0*/  @!PT LDS RZ, [RZ] ;  /* 0x00000000fffff984 */ /* 0x000fe20000000800 */
[----:B------:R-:W-:Y:S01]  /*16d00*/  @!PT LDS RZ, [RZ] ;  /* 0x00000000fffff984 */ /* 0x000fe20000000800 */
[----:B------:R-:W-:Y:S01]  /*16d10*/  @!P2 LDGSTS.E.BYPASS.LTC128B.128 [R209+0xe000], desc[UR6][R196.64+0x80] ;  /* 0x0e000080c4d1afae */ /* 0x000fe2000b981a06 */
[----:B------:R-:W-:Y:S01]  /*16d20*/  LEA R176, R3, UR8, 0x1 ;  /* 0x0000000803b07c11 */ /* 0x000fe2000f8e08ff */
[----:B------:R-:W-:Y:S01]  /*16d30*/  UISETP.NE.AND UP0, UPT, UR14, URZ, UPT ;  /* 0x000000ff0e00728c */ /* 0x000fe2000bf05270 */
[----:B------:R-:W-:Y:S01]  /*16d40*/  IADD3 R4, P0, PT, R4, R6, RZ ;  /* 0x0000000604047210 */ /* 0x000fe20007f1e0ff */
[----:B------:R-:W-:Y:S01]  /*16d50*/  @P2 STS.128 [R209+0xe000], RZ ;  /* 0x00e000ffd1002388 */ /* 0x000fe20000000c00 */
[C---:B------:R-:W-:Y:S03]  /*16d60*/  IMAD.X R7, R2.reuse, 0x1, R9, P5 ;  /* 0x0000000102077824 */ /* 0x040fe600028e0609 */
[----:B------:R-:W-:Y:S01]  /*16d70*/  @!PT LDS RZ, [RZ] ;  /* 0x00000000fffff984 */ /* 0x000fe20000000800 */
[----:B------:R-:W-:Y:S01]  /*16d80*/  @!PT LDS RZ, [RZ] ;  /* 0x00000000fffff984 */ /* 0x000fe20000000800 */
[----:B------:R-:W-:Y:S01]  /*16d90*/  @!PT LDS RZ, [RZ] ;  /* 0x00000000fffff984 */ /* 0x000fe20000000800 */
[----:B------:R-:W-:Y:S01]  /*16da0*/  @!P1 LDGSTS.E.BYPASS.LTC128B.128 [R209+0x10000], desc[UR6][R196.64+0x100] ;  /* 0x10000100c4d19fae */ /* 0x000fe2000b981a06 */
[----:B------:R-:W-:Y:S01]  /*16db0*/  IMAD.X R5, R2, 0x1, R7, P0 ;  /* 0x0000000102057824 */ /* 0x000fe200000e0607 */
[----:B------:R-:W-:Y:S01]  /*16dc0*/  LOP3.LUT P0, RZ, R189, 0x2, RZ, 0xc0, !PT ;  /* 0x00000002bdff7812 */ /* 0x000fe2000780c0ff */
[----:B------:R-:W-:Y:S01]  /*16dd0*/  IMAD.MOV.U32 R2, RZ, RZ, 0x40 ;  /* 0x00000040ff027424 */ /* 0x000fe200078e00ff */
[----:B------:R-:W-:Y:S02]  /*16de0*/  @P1 STS.128 [R209+0x10000], RZ ;  /* 0x010000ffd1001388 */ /* 0x000fe40000000c00 */
[----:B------:R-:W-:Y:S02]  /*16df0*/  SEL R191, R185, 0xffffffe0, !P0 ;  /* 0xffffffe0b9bf7807 */ /* 0x000fe40004000000 */
[----:B------:R-:W-:Y:S01]  /*16e00*/  @!PT LDS RZ, [RZ] ;  /* 0x00000000fffff984 */ /* 0x000fe20000000800 */
[----:B------:R-:W-:Y:S01]  /*16e10*/  @!PT LDS RZ, [RZ] ;  /* 0x00000000fffff984 */ /* 0x000fe20000000800 */
[----:B------:R-:W-:Y:S01]  /*16e20*/  @!PT LDS RZ, [RZ] ;  /* 0x00000000fffff984 */ /* 0x000fe20000000800 */
[----:B------:R-:W-:Y:S01]  /*16e30*/  @!P3 LDGSTS.E.BYPASS.LTC128B.128 [R209+0xc800], desc[UR6][R8.64] ;  /* 0x0c80000008d1bfae */ /* 0x000fe2000b981a06 */
[----:B------:R-:W-:Y:S02]  /*16e40*/  LOP3.LUT P0, RZ, R189, 0x4, RZ, 0xc0, !PT ;  /* 0x00000004bdff7812 */ /* 0x000fe4000780c0ff */
[C-C-:B------:R-:W-:Y:S01]  /*16e50*/  IMAD.IADD R135, R191.reuse, 0x1, R176.reuse ;  /* 0x00000001bf877824 */ /* 0x140fe200078e02b0 */
        /* <DEDUP_REMOVED lines=8> */
[C---:B------:R-:W-:Y:S02]  /*16ee0*/  IMAD.IADD R192, R3.reuse, 0x1, R176 ;  /* 0x0000000103c07824 */ /* 0x040fe400078e02b0 */
[----:B------:R-:W-:Y:S01]  /*16ef0*/  IMAD.IADD R132, R3, 0x1, R132 ;  /* 0x0000000103847824 */ /* 0x000fe200078e0284 */
[----:B------:R-:W-:Y:S01]  /*16f00*/  @!PT LDS RZ, [RZ] ;  /* 0x00000000fffff984 */ /* 0x000fe20000000800 */
[----:B------:R-:W-:Y:S01]  /*16f10*/  @!PT LDS RZ, [RZ] ;  /* 0x00000000fffff984 */ /* 0x000fe20000000800 */
[----:B------:R-:W-:Y:S01]  /*16f20*/  @!PT LDS RZ, [RZ] ;  /* 0x00000000fffff984 */ /* 0x000fe20000000800 */
[----:B------:R1:W-:Y:S02]  /*16f30*/  @!P1 LDGSTS.E.BYPASS.LTC128B.128 [R209+0x10800], desc[UR6][R8.64+0x100] ;  /* 0x1080010008d19fae */ /* 0x0003e4000b981a06 */
        /* <DEDUP_REMOVED lines=270> */
.L_x_3729:
        /* <DEDUP_REMOVED lines=69> */
.L_x_3728:
[----:B-1----:R-:W-:Y:S01]  /*18470*/  IABS R2, R204 ;  /* 0x000000cc00027213 */ /* 0x002fe20000000000 */
[----:B------:R-:W-:Y:S01]  /*18480*/  LDSM.16.MT88.4 R140, [R188+0xc000] ;  /* 0x00c00000bc8c783b */ /* 0x000fe20000004200 */
[C---:B------:R-:W-:Y:S01]  /*18490*/  IADD3 R134, PT, PT, R204.reuse, -0x1, RZ ;  /* 0xffffffffcc867810 */ /* 0x040fe20007ffe0ff */
[----:B------:R-:W-:Y:S01]  /*184a0*/  UISETP.GT.AND UP0, UPT, UR14, URZ, UPT ;  /* 0x000000ff0e00728c */ /* 0x000fe2000bf04270 */
[----:B------:R-:W-:Y:S01]  /*184b0*/  I2FP.F32.S32 R3, R2 ;  /* 0x0000000200037245 */ /* 0x000fe20000201400 */
[----:B------:R-:W-:Y:S01]  /*184c0*/  UIADD3 UR15, UPT, UPT, UR14, -0x1, URZ ;  /* 0xffffffff0e0f7890 */ /* 0x000fe2000fffe0ff */
[C---:B------:R-:W-:Y:S02]  /*184d0*/  IADD3 R132, PT, PT, R204.reuse, -0x9, RZ ;  /* 0xfffffff7cc847810 */ /* 0x040fe40007ffe0ff */
[----:B------:R-:W-:Y:S01]  /*184e0*/  IABS R134, R134 ;  /* 0x0000008600867213 */ /* 0x000fe20000000000 */
[----:B------:R-:W-:Y:S01]  /*184f0*/  FFMA.FTZ R6, R3, -UR5, R6 ;  /* 0x8000000503067c23 */ /* 0x000fe20008010006 */
[C---:B------:R-:W-:Y:S01]  /*18500*/  IADD3 R3, PT, PT, R204.reuse, -0x10, RZ ;  /* 0xfffffff0cc037810 */ /* 0x040fe20007ffe0ff */
[----:B------:R-:W-:Y:S01]  /*18510*/  LDSM.16.MT88.4 R148, [R190+0xe800] ;  /* 0x00e80000be94783b */ /* 0x000fe20000004200 */
[----:B------:R-:W-:Y:S01]  /*18520*/  IABS R132, R132 ;  /* 0x0000008400847213 */ /* 0x000fe20000000000 */
[----:B------:R-:W-:Y:S01]  /*18530*/  UMOV UR14, UR15 ;  /* 0x0000000f000e7c82 */ /* 0x000fe20008000000 */
[----:B------:R-:W-:Y:S02]  /*18540*/  IABS R3, R3 ;  /* 0x0000000300037213 */ /* 0x000fe40000000000 */
[----:B------:R-:W-:Y:S02]  /*18550*/  I2FP.F32.S32 R134, R134 ;  /* 0x0000008600867245 */ /* 0x000fe40000201400 */
[----:B------:R-:W-:Y:S01]  /*18560*/  IADD3 R2, PT, PT, R204, -0x11, RZ ;  /* 0xffffffefcc027810 */ /* 0x000fe20007ffe0ff */
        /* <DEDUP_REMOVED lines=26> */
[----:B------:R-:W-:Y:S01]  /*18710*/  IADD3 R134, PT, PT, R204, -0x41, RZ ;  /* 0xffffffbfcc867810 */ /* 0x000fe20007ffe0ff */
[----:B------:R-:W-:Y:S01]  /*18720*/  FFMA.FTZ R13, R132, -UR5, R13 ;  /* 0x80000005840d7c23 */ /* 0x000fe2000801000d */
        /* <DEDUP_REMOVED lines=21> */
[C---:B------:R-:W-:Y:S01]  /*18880*/  FFMA.FTZ R26, R3.reuse, -UR5, R26 ;  /* 0x80000005031a7c23 */ /* 0x040fe2000801001a */
[----:B------:R-:W-:Y:S01]  /*18890*/  FMNMX3.FTZ R134, R0, R6, R7, !PT ;  /* 0x0000000600867276 */ /* 0x000fe20007810007 */
[----:B------:R-:W-:Y:S01]  /*188a0*/  FFMA.FTZ R27, R132, -UR5, R27 ;  /* 0x80000005841b7c23 */ /* 0x000fe2000801001b */
[C---:B------:R-:W-:Y:S01]  /*188b0*/  IADD3 R135, PT, PT, R204.reuse, -0x30, RZ ;  /* 0xffffffd0cc877810 */ /* 0x040fe20007ffe0ff */
[----:B------:R-:W-:Y:S01]  /*188c0*/  FFMA.FTZ R20, R3, -UR5, R20 ;  /* 0x8000000503147c23 */ /* 0x000fe20008010014 */
[----:B------:R-:W-:Y:S01]  /*188d0*/  IADD3 R2, PT, PT, R204, -0x31, RZ ;  /* 0xffffffcfcc027810 */ /* 0x000fe20007ffe0ff */
        /* <DEDUP_REMOVED lines=12> */
[C---:B------:R-:W-:Y:S01]  /*189a0*/  FFMA.FTZ R24, R135.reuse, -UR5, R24 ;  /* 0x8000000587187c23 */ /* 0x040fe20008010018 */
        /* <DEDUP_REMOVED lines=24> */
[----:B------:R-:W-:Y:S01]  /*18b30*/  IADD3 R203, PT, PT, R203, -0x40, RZ ;  /* 0xffffffc0cbcb7810 */ /* 0x000fe20007ffe0ff */
[----:B------:R-:W-:Y:S01]  /*18b40*/  SHFL.BFLY PT, R132, R137, 0x2, 0x1f ;  /* 0x0c401f0089847f89 */ /* 0x000fe200000e0000 */
[----:B------:R-:W-:Y:S07]  /*18b50*/  IADD3 R204, PT, PT, R204, 0x40, RZ ;  /* 0x00000040cccc7810 */ /* 0x000fee0007ffe0ff */
        /* <DEDUP_REMOVED lines=375> */
.L_x_3726:
[----:B------:R-:W1:Y:S01]  /*1a2d0*/  SHFL.BFLY PT, R0, R205, 0x2, 0x1f ;  /* 0x0c401f00cd007f89 */ /* 0x000e6200000e0000 */
[----:B------:R-:W-:Y:S01]  /*1a2e0*/  SHF.L.U32 R4, R189, 0x4, RZ ;  /* 0x00000004bd047819 */ /* 0x000fe200000006ff */
[----:B------:R-:W2:Y:S01]  /*1a2f0*/  LDC R27, c[0x0][0x434] ;  /* 0x00010d00ff1b7b82 */ /* 0x000ea20000000800 */
[----:B------:R-:W-:Y:S01]  /*1a300*/  MOV R12, UR21 ;  /* 0x00000015000c7c02 */ /* 0x000fe20008000f00 */
[----:B------:R-:W3:Y:S01]  /*1a310*/  SHFL.BFLY PT, R8, R207, 0x2, 0x1f ;  /* 0x0c401f00cf087f89 */ /* 0x000ee200000e0000 */
[----:B------:R-:W-:Y:S01]  /*1a320*/  LOP3.LUT R4, R4, 0x1c0, RZ, 0xc0, !PT ;  /* 0x000001c004047812 */ /* 0x000fe200078ec0ff */
[----:B------:R-:W-:Y:S01]  /*1a330*/  BSSY.RECONVERGENT B0, `(.L_x_3731) ;  /* 0x0000112000007945 */ /* 0x000fe20003800200 */
[----:B------:R-:W-:Y:S01]  /*1a340*/  LOP3.LUT R187, R187, 0x30, RZ, 0xc0, !PT ;  /* 0x00000030bbbb7812 */ /* 0x000fe200078ec0ff */
[----:B------:R-:W4:Y:S01]  /*1a350*/  S2R R25, SR_CTAID.Z ;  /* 0x0000000000197919 */ /* 0x000f220000002700 */
[----:B-1----:R-:W-:Y:S01]  /*1a360*/  FADD.FTZ R9, R0, R205 ;  /* 0x000000cd00097221 */ /* 0x002fe20000010000 */
[----:B---3--:R-:W-:-:S04]  /*1a370*/  FADD.FTZ R8, R8, R207 ;  /* 0x000000cf08087221 */ /* 0x008fc80000010000 */
[----:B------:R-:W1:Y:S04]  /*1a380*/  SHFL.BFLY PT, R0, R9, 0x1, 0x1f ;  /* 0x0c201f0009007f89 */ /* 0x000e6800000e0000 */
[----:B------:R-:W3:Y:S01]  /*1a390*/  SHFL.BFLY PT, R5, R8, 0x1, 0x1f ;  /* 0x0c201f0008057f89 */ /* 0x000ee200000e0000 */
[----:B-1----:R-:W-:Y:S01]  /*1a3a0*/  FADD.FTZ R0, R9, R0 ;  /* 0x0000000009007221 */ /* 0x002fe20000010000 */
[----:B---3--:R-:W-:-:S03]  /*1a3b0*/  FADD.FTZ R2, R8, R5 ;  /* 0x0000000508027221 */ /* 0x008fc60000010000 */
[----:B------:R-:W1:Y:S01]  /*1a3c0*/  MUFU.RCP R6, R0 ;  /* 0x0000000000067308 */ /* 0x000e620000001000 */
[----:B------:R-:W-:Y:S02]  /*1a3d0*/  SHF.L.U32 R5, R189, 0x1, RZ ;  /* 0x00000001bd057819 */ /* 0x000fe400000006ff */
[----:B------:R-:W-:Y:S02]  /*1a3e0*/  FSETP.NE.FTZ.AND P2, PT, R0, RZ, PT ;  /* 0x000000ff0000720b */ /* 0x000fe40003f55000 */
[--C-:B------:R-:W-:Y:S02]  /*1a3f0*/  LOP3.LUT R186, R186, 0x6, R5.reuse, 0xf8, !PT ;  /* 0x00000006baba7812 */ /* 0x100fe400078ef805 */
[----:B------:R-:W-:Y:S01]  /*1a400*/  LOP3.LUT R5, R4, 0x38, R5, 0xf8, !PT ;  /* 0x0000003804057812 */ /* 0x000fe200078ef805 */
[----:B------:R-:W3:Y:S01]  /*1a410*/  MUFU.RCP R7, R2 ;  /* 0x0000000200077308 */ /* 0x000ee20000001000 */
[----:B------:R-:W-:Y:S02]  /*1a420*/  MOV R4, UR21 ;  /* 0x0000001500047c02 */ /* 0x000fe40008000f00 */
[----:B------:R-:W-:-:S02]  /*1a430*/  FSETP.NE.FTZ.AND P5, PT, R2, RZ, PT ;  /* 0x000000ff0200720b */ /* 0x000fc40003fb5000 */
[----:B------:R-:W-:Y:S02]  /*1a440*/  ISETP.NE.AND P1, PT, R4, -0x1, PT ;  /* 0xffffffff0400780c */ /* 0x000fe40003f25270 */
[----:B------:R-:W-:Y:S01]  /*1a450*/  LOP3.LUT R5, R186, R5, RZ, 0xfc, !PT ;  /* 0x00000005ba057212 */ /* 0x000fe200078efcff */
[----:B------:R-:W5:Y:S01]  /*1a460*/  @P2 LDC R16, c[0x0][0x458] ;  /* 0x00011600ff102b82 */ /* 0x000f620000000800 */
[----:B------:R-:W-:Y:S01]  /*1a470*/  R2P PR, R189, 0x18 ;  /* 0x00000018bd007804 */ /* 0x000fe20000000000 */
[----:B------:R-:W4:Y:S01]  /*1a480*/  @P2 MUFU.LG2 R0, R0 ;  /* 0x0000000000002308 */ /* 0x000f220000000c00 */
[----:B-1----:R-:W-:Y:S02]  /*1a490*/  FSEL R6, R6, 1, P2 ;  /* 0x3f80000006067808 */ /* 0x002fe40001000000 */
[----:B------:R-:W-:Y:S02]  /*1a4a0*/  MOV R4, 0x10 ;  /* 0x0000001000047802 */ /* 0x000fe40000000f00 */
[----:B------:R-:W-:Y:S01]  /*1a4b0*/  LEA R5, R5, UR8, 0x1 ;  /* 0x0000000805057c11 */ /* 0x000fe2000f8e08ff */
        /* <DEDUP_REMOVED lines=56> */
[----:B------:R-:W-:Y:S01]  /*1a840*/  SEL R4, R4, 0xfffffff0, !P0 ;  /* 0xfffffff004047807 */ /* 0x000fe20004000000 */
        /* <DEDUP_REMOVED lines=109> */
[----:B------:R-:W3:Y:S01]  /*1af20*/  @P5 MUFU.LG2 R2, R2 ;  /* 0x0000000200025308 */ /* 0x000ee20000000c00 */
[----:B------:R-:W-:Y:S01]  /*1af30*/  F2FP.F16.F32.PACK_AB R104, R105, R104 ;  /* 0x000000686968723e */ /* 0x000fe200000000ff */
[----:B------:R-:W-:Y:S01]  /*1af40*/  STS [R11+0x2000], R68 ;  /* 0x002000440b007388 */ /* 0x000fe20000000800 */
[----:B------:R-:W-:Y:S01]  /*1af50*/  F2FP.F16.F32.PACK_AB R106, R107, R106 ;  /* 0x0000006a6b6a723e */ /* 0x000fe200000000ff */
[----:B------:R-:W2:Y:S01]  /*1af60*/  @!P1 LDC.64 R22, c[0x0][0x400] ;  /* 0x00010000ff169b82 */ /* 0x000ea20000000a00 */
[----:B------:R-:W-:Y:S01]  /*1af70*/  F2FP.F16.F32.PACK_AB R108, R109, R108 ;  /* 0x0000006c6d6c723e */ /* 0x000fe200000000ff */
[----:B------:R-:W-:Y:S01]  /*1af80*/  STS [R11+0x2400], R70 ;  /* 0x002400460b007388 */ /* 0x000fe20000000800 */
[----:B------:R-:W-:Y:S01]  /*1af90*/  F2FP.F16.F32.PACK_AB R110, R111, R110 ;  /* 0x0000006e6f6e723e */ /* 0x000fe200000000ff */
[----:B----4-:R-:W-:Y:S01]  /*1afa0*/  @P2 FMUL.FTZ R0, R0, 0.69314718246459960938 ;  /* 0x3f31721800002820 */ /* 0x010fe20000410000 */
[----:B------:R-:W-:Y:S01]  /*1afb0*/  F2FP.F16.F32.PACK_AB R120, R121, R120 ;  /* 0x000000787978723e */ /* 0x000fe200000000ff */
[----:B------:R-:W-:Y:S01]  /*1afc0*/  STS [R15+0x2000], R72 ;  /* 0x002000480f007388 */ /* 0x000fe20000000800 */
[----:B------:R-:W-:Y:S01]  /*1afd0*/  F2FP.F16.F32.PACK_AB R122, R123, R122 ;  /* 0x0000007a7b7a723e */ /* 0x000fe200000000ff */
[----:B------:R-:W4:Y:S01]  /*1afe0*/  S2UR UR8, SR_CTAID.X ;  /* 0x00000000000879c3 */ /* 0x000f220000002500 */
[----:B------:R-:W-:Y:S01]  /*1aff0*/  F2FP.F16.F32.PACK_AB R112, R113, R112 ;  /* 0x000000707170723e */ /* 0x000fe200000000ff */
[----:B------:R-:W-:Y:S01]  /*1b000*/  STS [R15+0x2400], R74 ;  /* 0x0024004a0f007388 */ /* 0x000fe20000000800 */
[----:B------:R-:W-:-:S02]  /*1b010*/  F2FP.F16.F32.PACK_AB R114, R115, R114 ;  /* 0x000000727372723e */ /* 0x000fc400000000ff */
[----:B------:R-:W-:Y:S01]  /*1b020*/  F2FP.F16.F32.PACK_AB R7, R7, R116 ;  /* 0x000000740707723e */ /* 0x000fe200000000ff */
[----:B------:R-:W-:Y:S01]  /*1b030*/  STS [R13+0x2000], R76 ;  /* 0x0020004c0d007388 */ /* 0x000fe20000000800 */
[----:B------:R-:W-:Y:S02]  /*1b040*/  F2FP.F16.F32.PACK_AB R118, R119, R118 ;  /* 0x000000767776723e */ /* 0x000fe400000000ff */
[----:B-1----:R-:W-:Y:S01]  /*1b050*/  ISETP.NE.AND P3, PT, R4, RZ, PT ;  /* 0x000000ff0400720c */ /* 0x002fe20003f65270 */
[----:B------:R-:W-:Y:S03]  /*1b060*/  STS [R13+0x2400], R78 ;  /* 0x0024004e0d007388 */ /* 0x000fe60000000800 */
[----:B------:R-:W-:Y:S01]  /*1b070*/  ISETP.NE.OR P0, PT, R12, -0x1, !P3 ;  /* 0xffffffff0c00780c */ /* 0x000fe20005f05670 */
[----:B------:R-:W-:Y:S04]  /*1b080*/  STS [R19+0x2000], R80 ;  /* 0x0020005013007388 */ /* 0x000fe80000000800 */
[----:B------:R-:W-:Y:S04]  /*1b090*/  STS [R19+0x2400], R82 ;  /* 0x0024005213007388 */ /* 0x000fe80000000800 */
[----:B------:R-:W-:Y:S01]  /*1b0a0*/  STS [R17+0x2000], R84 ;  /* 0x0020005411007388 */ /* 0x000fe20000000800 */
[----:B------:R-:W1:Y:S01]  /*1b0b0*/  @!P3 LDC R14, c[0x0][0x3e0] ;  /* 0x0000f800ff0ebb82 */ /* 0x000e620000000800 */
[----:B----4-:R-:W-:-:S02]  /*1b0c0*/  USHF.L.U32 UR8, UR8, 0x6, URZ ;  /* 0x0000000608087899 */ /* 0x010fc400080006ff */
[----:B------:R-:W-:Y:S04]  /*1b0d0*/  STS [R17+0x2400], R86 ;  /* 0x0024005611007388 */ /* 0x000fe80000000800 */
[----:B------:R-:W-:Y:S01]  /*1b0e0*/  STS [R21+0x2000], R88 ;  /* 0x0020005815007388 */ /* 0x000fe20000000800 */
[----:B------:R-:W4:Y:S03]  /*1b0f0*/  @P3 LDC R18, c[0x0][0x454] ;  /* 0x00011500ff123b82 */ /* 0x000f260000000800 */
        /* <DEDUP_REMOVED lines=9> */
[----:B-----5:R-:W5:Y:S03]  /*1b190*/  @P1 LDC.64 R4, c[0x0][0x408] ;  /* 0x00010200ff041b82 */ /* 0x020f660000000a00 */
[----:B------:R-:W-:Y:S04]  /*1b1a0*/  STS [R13+0x4000], R108 ;  /* 0x0040006c0d007388 */ /* 0x000fe80000000800 */
[----:B------:R2:W-:Y:S04]  /*1b1b0*/  STS [R13+0x4400], R110 ;  /* 0x0044006e0d007388 */ /* 0x0005e80000000800 */
[----:B------:R-:W-:Y:S04]  /*1b1c0*/  STS [R19+0x4000], R120 ;  /* 0x0040007813007388 */ /* 0x000fe80000000800 */
[----:B------:R-:W-:Y:S04]  /*1b1d0*/  STS [R19+0x4400], R122 ;  /* 0x0044007a13007388 */ /* 0x000fe80000000800 */
[----:B------:R-:W-:Y:S04]  /*1b1e0*/  STS [R17+0x4000], R112 ;  /* 0x0040007011007388 */ /* 0x000fe80000000800 */
[----:B------:R-:W-:Y:S01]  /*1b1f0*/  STS [R17+0x4400], R114 ;  /* 0x0044007211007388 */ /* 0x000fe20000000800 */
[----:B---3--:R-:W3:Y:S03]  /*1b200*/  @P5 LDC R15, c[0x0][0x458] ;  /* 0x00011600ff0f5b82 */ /* 0x008ee60000000800 */
[----:B------:R1:W-:Y:S04]  /*1b210*/  STS [R21+0x4000], R7 ;  /* 0x0040000715007388 */ /* 0x0003e80000000800 */
[----:B------:R5:W-:Y:S01]  /*1b220*/  STS [R21+0x4400], R118 ;  /* 0x0044007615007388 */ /* 0x000be20000000800 */
[----:B--2---:R-:W2:Y:S08]  /*1b230*/  LDC.64 R12, c[0x0][0x408] ;  /* 0x00010200ff0c7b82 */ /* 0x004eb00000000a00 */
[----:B------:R-:W-:Y:S06]  /*1b240*/  BAR.SYNC.DEFER_BLOCKING 0x0 ;  /* 0x0000000000007b1d */ /* 0x000fec0000010000 */
[----:B------:R-:W4:Y:S01]  /*1b250*/  S2R R6, SR_CTAID.Y ;  /* 0x0000000000067919 */ /* 0x000f220000002600 */
[----:B-1----:R-:W-:Y:S01]  /*1b260*/  @P5 FMUL.FTZ R7, R2, 0.69314718246459960938 ;  /* 0x3f31721802075820 */ /* 0x002fe20000410000 */
[----:B-----5:R-:W-:Y:S01]  /*1b270*/  @P1 IMAD.WIDE.U32 R20, R4, UR21, RZ ;  /* 0x0000001504141c25 */ /* 0x020fe2000f8e00ff */
[----:B------:R1:W1:Y:S03]  /*1b280*/  LDS.128 R8, [R209+0x1800] ;  /* 0x00180000d1087984 */ /* 0x0002660000000c00 */
[----:B----4-:R-:W-:-:S04]  /*1b290*/  @!P1 IMAD.WIDE.U32 R28, R6, R22, RZ ;  /* 0x00000016061c9225 */ /* 0x010fc800078e00ff */
[C---:B------:R-:W-:Y:S02]  /*1b2a0*/  @!P0 IMAD R4, R6.reuse, R27, RZ ;  /* 0x0000001b06048224 */ /* 0x040fe400078e02ff */
[----:B------:R-:W-:Y:S02]  /*1b2b0*/  @!P1 IMAD R23, R6, R23, R29 ;  /* 0x0000001706179224 */ /* 0x000fe400078e021d */
[----:B------:R-:W-:Y:S01]  /*1b2c0*/  @P1 IMAD R23, R5, UR21, R21 ;  /* 0x0000001505171c24 */ /* 0x000fe2000f8e0215 */
[----:B------:R-:W-:Y:S01]  /*1b2d0*/  @!P0 R2UR UR21, R4 ;  /* 0x00000000041582ca */ /* 0x000fe200000e0000 */
[----:B------:R-:W-:Y:S01]  /*1b2e0*/  @!P3 IMAD R14, R6, R14, R25 ;  /* 0x0000000e060eb224 */ /* 0x000fe200078e0219 */
[----:B------:R-:W-:Y:S02]  /*1b2f0*/  LOP3.LUT P0, RZ, R189, 0x3, RZ, 0xc0, !PT ;  /* 0x00000003bdff7812 */ /* 0x000fe4000780c0ff */
[----:B------:R-:W-:Y:S01]  /*1b300*/  SHF.R.U32.HI R4, RZ, 0x2, R189 ;  /* 0x00000002ff047819 */ /* 0x000fe200000116bd */
[----:B------:R-:W-:Y:S01]  /*1b310*/  @!P3 IMAD R14, R14, R27, RZ ;  /* 0x0000001b0e0eb224 */ /* 0x000fe200078e02ff */
[----:B------:R-:W-:Y:S01]  /*1b320*/  MOV R6, 0x7f800000 ;  /* 0x7f80000000067802 */ /* 0x000fe20000000f00 */
[----:B---3--:R-:W-:Y:S01]  /*1b330*/  @P5 FFMA.FTZ R6, R132, R15, R7 ;  /* 0x0000000f84065223 */ /* 0x008fe20000010007 */
[----:B------:R-:W-:Y:S01]  /*1b340*/  MOV R5, 0x7f800000 ;  /* 0x7f80000000057802 */ /* 0x000fe20000000f00 */
[----:B------:R-:W-:Y:S01]  /*1b350*/  @P2 FFMA.FTZ R5, R3, R16, R0 ;  /* 0x0000001003052223 */ /* 0x000fe20000010000 */
[----:B------:R-:W-:-:S03]  /*1b360*/  LOP3.LUT R4, R187, 0x7, R4, 0xf8, !PT ;  /* 0x00000007bb047812 */ /* 0x000fc600078ef804 */
[----:B------:R-:W-:Y:S02]  /*1b370*/  @P3 IMAD R14, R25, R18, UR21 ;  /* 0x00000015190e3e24 */ /* 0x000fe4000f8e0212 */
[----:B-12---:R-:W-:Y:S05]  /*1b380*/  @P0 BRA `(.L_x_3732) ;  /* 0x0000000000300947 */ /* 0x006fea0003800000 */
[----:B------:R-:W1:Y:S01]  /*1b390*/  LDCU.64 UR4, c[0x0][0x420] ;  /* 0x00008400ff0477ac */ /* 0x000e620008000a00 */
[----:B------:R-:W-:Y:S02]  /*1b3a0*/  VIADD R3, R14, UR8 ;  /* 0x000000080e037c36 */ /* 0x000fe40008000000 */
[C---:B------:R-:W-:Y:S01]  /*1b3b0*/  VIADD R2, R4.reuse, 0x8 ;  /* 0x0000000804027836 */ /* 0x040fe20000000000 */
[----:B------:R-:W-:Y:S02]  /*1b3c0*/  UIADD3 UR9, UPT, UPT, -UR8, UR22, URZ ;  /* 0x0000001608097290 */ /* 0x000fe4000fffe1ff */
[----:B------:R-:W-:-:S04]  /*1b3d0*/  IADD3 R0, P0, PT, R4, R3, RZ ;  /* 0x0000000304007210 */ /* 0x000fc80007f1e0ff */
[----:B------:R-:W-:Y:S02]  /*1b3e0*/  ISETP.GE.AND P3, PT, R4, UR9, PT ;  /* 0x0000000904007c0c */ /* 0x000fe4000bf66270 */
[----:B------:R-:W-:Y:S02]  /*1b3f0*/  ISETP.GE.AND P2, PT, R2, UR9, PT ;  /* 0x0000000902007c0c */ /* 0x000fe4000bf46270 */
[----:B------:R-:W-:Y:S02]  /*1b400*/  LEA.HI.X.SX32 R3, R3, RZ, 0x1, P0 ;  /* 0x000000ff03037211 */ /* 0x000fe400000f0eff */
[----:B-1----:R-:W-:-:S04]  /*1b410*/  LEA R2, P0, R0, UR4, 0x2 ;  /* 0x0000000400027c11 */ /* 0x002fc8000f8010ff */
[----:B------:R-:W-:-:S05]  /*1b420*/  LEA.HI.X R3, R0, UR5, R3, 0x2, P0 ;  /* 0x0000000500037c11 */ /* 0x000fca00080f1403 */
[----:B------:R1:W-:Y:S04]  /*1b430*/  @!P3 STG.E desc[UR6][R2.64], R6 ;  /* 0x000000060200b986 */ /* 0x0003e8000c101906 */
[----:B------:R1:W-:Y:S02]  /*1b440*/  @!P2 STG.E desc[UR6][R2.64+0x20], R5 ;  /* 0x000020050200a986 */ /* 0x0003e4000c101906 */
.L_x_3732:
[----:B------:R-:W-:Y:S05]  /*1b450*/  BSYNC.RECONVERGENT B0 ;  /* 0x0000000000007941 */ /* 0x000fea0003800200 */
.L_x_3731:
[----:B------:R-:W-:Y:S01]  /*1b460*/  IMAD.MOV.U32 R185, RZ, RZ, RZ ;  /* 0x000000ffffb97224 */ /* 0x000fe200078e00ff */
[----:B------:R-:W-:Y:S01]  /*1b470*/  SHF.R.U32.HI R0, RZ, 0x3, R189 ;  /* 0x00000003ff007819 */ /* 0x000fe200000116bd */
[----:B------:R-:W-:Y:S01]  /*1b480*/  @P1 IMAD.MOV.U32 R28, RZ, RZ, R20 ;  /* 0x000000ffff1c1224 */ /* 0x000fe200078e0014 */
[----:B------:R-:W-:Y:S01]  /*1b490*/  UIADD3 UR22, UPT, UPT, -UR8, UR22, URZ ;  /* 0x0000001608167290 */ /* 0x000fe2000fffe1ff */
[----:B-1----:R-:W-:Y:S01]  /*1b4a0*/  IMAD.WIDE.U32 R4, R12, UR8, R184 ;  /* 0x000000080c047c25 */ /* 0x002fe2000f8e00b8 */
[----:B------:R1:W2:Y:S01]  /*1b4b0*/  LDS.128 R16, [R209+0x2000] ;  /* 0x00200000d1107984 */ /* 0x0002a20000000c00 */
[----:B------:R-:W3:Y:S01]  /*1b4c0*/  LDCU.64 UR4, c[0x0][0x410] ;  /* 0x00008200ff0477ac */ /* 0x000ee20008000a00 */
[----:B------:R-:W-:Y:S01]  /*1b4d0*/  IADD3 R3, PT, PT, R0, 0x20, RZ ;  /* 0x0000002000037810 */ /* 0x000fe20007ffe0ff */
[----:B------:R-:W-:Y:S01]  /*1b4e0*/  IMAD R2, R13, UR8, R5 ;  /* 0x000000080d027c24 */ /* 0x000fe2000f8e0205 */
[----:B------:R-:W-:Y:S01]  /*1b4f0*/  IADD3 R14, P0, PT, R28, R4, RZ ;  /* 0x000000041c0e7210 */ /* 0x000fe20007f1e0ff */
[----:B------:R-:W-:Y:S01]  /*1b500*/  VIADD R4, R0, 0x10 ;  /* 0x0000001000047836 */ /* 0x000fe20000000000 */
[----:B------:R-:W-:Y:S01]  /*1b510*/  BSSY.RECONVERGENT B0, `(.L_x_3733) ;  /* 0x000001b000007945 */ /* 0x000fe20003800200 */
[----:B------:R-:W-:-:S02]  /*1b520*/  ISETP.GE.AND P5, PT, R3, UR22, PT ;  /* 0x0000001603007c0c */ /* 0x000fc4000bfa6270 */
[----:B------:R-:W-:Y:S01]  /*1b530*/  IMAD.X R15, R23, 0x1, R2, P0 ;  /* 0x00000001170f7824 */ /* 0x000fe200000e0602 */
[----:B------:R-:W-:Y:S01]  /*1b540*/  ISETP.GE.AND P6, PT, R4, UR22, PT ;  /* 0x0000001604007c0c */ /* 0x000fe2000bfc6270 */
[----:B------:R1:W4:Y:S01]  /*1b550*/  LDS.128 R20, [R209] ;  /* 0x00000000d1147984 */ /* 0x0003220000000c00 */
[C---:B------:R-:W-:Y:S02]  /*1b560*/  ISETP.GE.AND P0, PT, R0.reuse, UR22, PT ;  /* 0x0000001600007c0c */ /* 0x040fe4000bf06270 */
[----:B------:R-:W-:Y:S01]  /*1b570*/  IADD3 R2, PT, PT, R0, 0x30, RZ ;  /* 0x0000003000027810 */ /* 0x000fe20007ffe0ff */
[----:B------:R1:W1:Y:S01]  /*1b580*/  LDS.128 R4, [R209+0x4000] ;  /* 0x00400000d1047984 */ /* 0x0002620000000c00 */
[----:B------:R-:W-:Y:S02]  /*1b590*/  LOP3.LUT R3, R184, 0x40, RZ, 0xfc, !PT ;  /* 0x00000040b8037812 */ /* 0x000fe400078efcff */
[----:B------:R-:W-:Y:S01]  /*1b5a0*/  ISETP.GE.AND P4, PT, R2, UR22, PT ;  /* 0x0000001602007c0c */ /* 0x000fe2000bf86270 */
[----:B---3--:R-:W-:Y:S01]  /*1b5b0*/  IMAD.WIDE.U32 R14, R25, UR4, R14 ;  /* 0x00000004190e7c25 */ /* 0x008fe2000f8e000e */
[----:B------:R-:W-:-:S03]  /*1b5c0*/  LOP3.LUT R2, R184, 0x80, RZ, 0xfc, !PT ;  /* 0x00000080b8027812 */ /* 0x000fc600078efcff */
[----:B------:R-:W-:Y:S02]  /*1b5d0*/  IMAD R25, R25, UR5, R15 ;  /* 0x0000000519197c24 */ /* 0x000fe4000f8e020f */
[----:B------:R-:W-:Y:S06]  /*1b5e0*/  @P0 BRA `(.L_x_3734) ;  /* 0x0000000000340947 */ /* 0x000fec0003800000 */
[----:B------:R-:W3:Y:S01]  /*1b5f0*/  LDCU UR8, c[0x0][0x440] ;  /* 0x00008800ff0877ac */ /* 0x000ee20008000800 */
[----:B------:R-:W-:Y:S01]  /*1b600*/  IMAD.MOV.U32 R24, RZ, RZ, R14 ;  /* 0x000000ffff187224 */ /* 0x000fe200078e000e */
[----:B------:R-:W5:Y:S03]  /*1b610*/  LDCU.64 UR4, c[0x0][0x3f0] ;  /* 0x00007e00ff0477ac */ /* 0x000f660008000a00 */
[----:B------:R-:W-:-:S04]  /*1b620*/  IMAD.WIDE.U32 R30, R0, R12, R24 ;  /* 0x0000000c001e7225 */ /* 0x000fc800078e0018 */
[----:B------:R-:W-:Y:S01]  /*1b630*/  IMAD R26, R0, R13, R31 ;  /* 0x0000000d001a7224 */ /* 0x000fe200078e021f */
[----:B---3--:R-:W-:Y:S02]  /*1b640*/  ISETP.GE.AND P2, PT, R184, UR8, PT ;  /* 0x00000008b8007c0c */ /* 0x008fe4000bf46270 */
[----:B------:R-:W-:Y:S02]  /*1b650*/  ISETP.GE.AND P1, PT, R3, UR8, PT ;  /* 0x0000000803007c0c */ /* 0x000fe4000bf26270 */
[----:B------:R-:W-:Y:S02]  /*1b660*/  ISETP.GE.AND P0, PT, R2, UR8, PT ;  /* 0x0000000802007c0c */ /* 0x000fe4000bf06270 */
[----:B-----5:R-:W-:-:S04]  /*1b670*/  LEA R28, P3, R30, UR4, 0x1 ;  /* 0x000000041e1c7c11 */ /* 0x020fc8000f8608ff */
[----:B------:R-:W-:-:S05]  /*1b680*/  LEA.HI.X R29, R30, UR5, R26, 0x1, P3 ;  /* 0x000000051e1d7c11 */ /* 0x000fca00098f0c1a */
[----:B----4-:R3:W-:Y:S04]  /*1b690*/  @!P2 STG.E.128 desc[UR6][R28.64], R20 ;  /* 0x000000141c00a986 */ /* 0x0107e8000c101d06 */
[----:B--2---:R3:W-:Y:S04]  /*1b6a0*/  @!P1 STG.E.128 desc[UR6][R28.64+0x80], R16 ;  /* 0x000080101c009986 */ /* 0x0047e8000c101d06 */
[----:B-1----:R3:W-:Y:S02]  /*1b6b0*/  @!P0 STG.E.128 desc[UR6][R28.64+0x100], R4 ;  /* 0x000100041c008986 */ /* 0x0027e4000c101d06 */
.L_x_3734:
[----:B------:R-:W-:Y:S05]  /*1b6c0*/  BSYNC.RECONVERGENT B0 ;  /* 0x0000000000007941 */ /* 0x000fea0003800200 */
.L_x_3733:
[----:B---34-:R3:W4:Y:S01]  /*1b6d0*/  LDS.128 R20, [R209+0x800] ;  /* 0x00080000d1147984 */ /* 0x0187220000000c00 */
[----:B------:R-:W-:Y:S03]  /*1b6e0*/  BSSY.RECONVERGENT B0, `(.L_x_3735) ;  /* 0x0000016000007945 */ /* 0x000fe60003800200 */
[----:B--2---:R3:W2:Y:S04]  /*1b6f0*/  LDS.128 R16, [R209+0x2800] ;  /* 0x00280000d1107984 */ /* 0x0046a80000000c00 */
[----:B-1----:R3:W1:Y:S01]  /*1b700*/  LDS.128 R4, [R209+0x4800] ;  /* 0x00480000d1047984 */ /* 0x0026620000000c00 */
        /* <DEDUP_REMOVED lines=16> */
[----:B----4-:R3:W-:Y:S04]  /*1b810*/  @!P2 STG.E.128 desc[UR6][R30.64], R20 ;  /* 0x000000141e00a986 */ /* 0x0107e8000c101d06 */
[----:B--2---:R3:W-:Y:S04]  /*1b820*/  @!P1 STG.E.128 desc[UR6][R30.64+0x80], R16 ;  /* 0x000080101e009986 */ /* 0x0047e8000c101d06 */
[----:B-1----:R3:W-:Y:S02]  /*1b830*/  @!P0 STG.E.128 desc[UR6][R30.64+0x100], R4 ;  /* 0x000100041e008986 */ /* 0x0027e4000c101d06 */
.L_x_3736:
[----:B------:R-:W-:Y:S05]  /*1b840*/  BSYNC.RECONVERGENT B0 ;  /* 0x0000000000007941 */ /* 0x000fea0003800200 */
.L_x_3735:
        /* <DEDUP_REMOVED lines=23> */
.L_x_3738:
[----:B------:R-:W-:Y:S05]  /*1b9c0*/  BSYNC.RECONVERGENT B0 ;  /* 0x0000000000007941 */ /* 0x000fea0003800200 */
.L_x_3737:
[----:B-1-3--:R1:W3:Y:S01]  /*1b9d0*/  LDS.128 R4, [R209+0x3800] ;  /* 0x00380000d1047984 */ /* 0x00a2e20000000c00 */
[----:B------:R-:W-:Y:S05]  /*1b9e0*/  @P4 EXIT ;  /* 0x000000000000494d */ /* 0x000fea0003800000 */
[----:B--2---:R2:W1:Y:S01]  /*1b9f0*/  LDS.128 R16, [R209+0x5800] ;  /* 0x00580000d1107984 */ /* 0x0044620000000c00 */
        /* <DEDUP_REMOVED lines=16> */
[----:B---3--:R2:W-:Y:S01]  /*1bb00*/  @!P1 STG.E.128 desc[UR6][R12.64+0x80], R4 ;  /* 0x000080040c009986 */ /* 0x0085e2000c101d06 */
[----:B------:R-:W-:Y:S05]  /*1bb10*/  @P0 EXIT ;  /* 0x000000000000094d */ /* 0x000fea0003800000 */
[----:B-1----:R-:W-:Y:S01]  /*1bb20*/  STG.E.128 desc[UR6][R12.64+0x100], R16 ;  /* 0x000100100c007986 */ /* 0x002fe2000c101d06 */
[----:B------:R-:W-:Y:S05]  /*1bb30*/  EXIT ;  /* 0x000000000000794d */ /* 0x000fea0003800000 */
.L_x_3739:
        /* <DEDUP_REMOVED lines=12> */
.L_x_6911:


//--------------------- .text._ZN5flash24flash_fwd_splitkv_kernelI23Flash_fwd_kernel_traitsILi192ELi64ELi64ELi4ELb0ELb0EN7cutlass6half_tE19Flash_kernel_traitsILi192ELi64ELi64ELi4ES3_EELb0ELb0ELb1ELb0ELb0ELb1ELb0ELb1EEEvNS_16Flash_fwd_paramsE --------------------------
	.section	.text._ZN5flash24flash_fwd_splitkv_kernelI23Flash_fwd_kernel_traitsILi192ELi64ELi64ELi4ELb0ELb0EN7cutlass6half_tE19Flash_kernel_traitsILi192ELi64ELi64ELi4ES3_EELb0ELb0ELb1ELb0ELb0ELb1ELb0ELb1EEEvNS_16Flash_fwd_paramsE,"ax",@progbits
	.align	128
        .global         _ZN5flash24flash_fwd_splitkv_kernelI23Flash_fwd_kernel_traitsILi192ELi64ELi64ELi4ELb0ELb0EN7cutlass6half_tE19Flash_kernel_traitsILi192ELi64ELi64ELi4ES3_EELb0ELb0ELb1ELb0ELb0ELb1ELb0ELb1EEEvNS_16Flash_fwd_paramsE
        .type           _ZN5flash24flash_fwd_splitkv_kernelI23Flash_fwd_kernel_traitsILi192ELi64ELi64ELi4ELb0ELb0EN7cutlass6half_tE19Flash_kernel_traitsILi192ELi64ELi64ELi4ES3_EELb0ELb0ELb1ELb0ELb0ELb1ELb0ELb1EEEvNS_16Flash_fwd_paramsE,@function
        .size           _ZN5flash24flash_fwd_splitkv_kernelI23Flash_fwd_kernel_traitsILi192ELi64ELi64ELi4ELb0ELb0EN7cutlass6half_tE19Flash_kernel_traitsILi192ELi64ELi64ELi4ES3_EELb0ELb0ELb1ELb0ELb0ELb1ELb0ELb1EEEvNS_16Flash_fwd_paramsE,(.L_x_6912 - _ZN5flash24flash_fwd_splitkv_kernelI23Flash_fwd_kernel_traitsILi192ELi64ELi64ELi4ELb0ELb0EN7cutlass6half_tE19Flash_kernel_traitsILi192ELi64ELi64ELi4ES3_EELb0ELb0ELb1ELb0ELb0ELb1ELb0ELb1EEEvNS_16Flash_fwd_paramsE)
        .other          _ZN5flash24flash_fwd_splitkv_kernelI23Flash_fwd_kernel_traitsILi192ELi64ELi64ELi4ELb0ELb0EN7cutlass6half_tE19Flash_kernel_traitsILi192ELi64ELi64ELi4ES3_EELb0ELb0ELb1ELb0ELb0ELb1ELb0ELb1EEEvNS_16Flash_fwd_paramsE,@"STO_CUDA_ENTRY STV_DEFAULT"
_ZN5flash24flash_fwd_splitkv_kernelI23Flash_fwd_kernel_traitsILi192ELi64ELi64ELi4ELb0ELb0EN7cutlass6half_tE19Flash_kernel_traitsILi192ELi64ELi64ELi4ES3_EELb0ELb0ELb1ELb0ELb0ELb1ELb0ELb1EEEvNS_16Flash_fwd_paramsE:
.text._ZN5flash24flash_fwd_splitkv_kernelI23Flash_fwd_kernel_traitsILi192ELi64ELi64ELi4ELb0ELb0EN7cutlass6half_tE19Flash_kernel_traitsILi192ELi64ELi64ELi4ES3_EELb0ELb0ELb1ELb0ELb0ELb1ELb0ELb1EEEvNS_16Flash_fwd_paramsE:
        /* <DEDUP_REMOVED lines=67> */
.L_x_3740:
        /* <DEDUP_REMOVED lines=78> */
.L_x_3743:
[----:B------:R-:W-:Y:S05]  /*0910*/  BSYNC.RECONVERGENT B0 ;  /* 0x0000000000007941 */ /* 0x000fea0003800200 */
.L_x_3742:
        /* <DEDUP_REMOVED lines=20> */
.L_x_3745:
[----:B------:R-:W-:Y:S05]  /*0a60*/  BSYNC.RECONVERGENT B0 ;  /* 0x0000000000007941 */ /* 0x000fea0003800200 */
.L_x_3744:
        /* <DEDUP_REMOVED lines=20> */
.L_x_3747:
[----:B------:R-:W-:Y:S05]  /*0bb0*/  BSYNC.RECONVERGENT B0 ;  /* 0x0000000000007941 */ /* 0x000fea0003800200 */
.L_x_3746:
        /* <DEDUP_REMOVED lines=19> */
.L_x_3749:
[----:B------:R-:W-:Y:S05]  /*0cf0*/  BSYNC.RECONVERGENT B0 ;  /* 0x0000000000007941 */ /* 0x000fea0003800200 */
.L_x_3748:
        /* <DEDUP_REMOVED lines=20> */
.L_x_3741:
        /* <DEDUP_REMOVED lines=12> */
.L_x_3750:
        /* <DEDUP_REMOVED lines=106> */
.L_x_3751:
        /* <DEDUP_REMOVED lines=16> */
.L_x_3753:
[----:B------:R-:W1:Y:S01]  /*16a0*/  LDC.64 R4, c[0x0][0x3b8] ;  /* 0x0000ee00ff047b82 */ /* 0x000e620000000a00 */
[----:B------:R-:W-:-:S06]  /*16b0*/  UIADD3 UR8, UPT, UPT, UR14, UR15, URZ ;  /* 0x0000000f0e087290 */ /* 0x000fcc000fffe0ff */
[----:B-1----:R-:W-:Y:S02]  /*16c0*/  IMAD R7, R5, UR8, RZ ;  /* 0x0000000805077c24 */ /* 0x002fe4000f8e02ff */
[----:B------:R-:W-:-:S05]  /*16d0*/  IMAD.WIDE.U32 R2, R4, UR8, RZ ;  /* 0x0000000804027c25 */ /* 0x000fca000f8e00ff */
[----:B------:R-:W-:Y:S02]  /*16e0*/  IADD3 R7, PT, PT, R3, R7, RZ ;  /* 0x0000000703077210 */ /* 0x000fe40007ffe0ff */
[----:B------:R-:W-:Y:S02]  /*16f0*/  MOV R0, R2 ;  /* 0x0000000200007202 */ /* 0x000fe40000000f00 */
.L_x_3754:
        /* <DEDUP_REMOVED lines=14> */
.L_x_3755:
[----:B------:R-:W1:Y:S01]  /*17e0*/  LDC.64 R2, c[0x0][0x3c0] ;  /* 0x0000f000ff027b82 */ /* 0x000e620000000a00 */
[----:B------:R-:W-:-:S06]  /*17f0*/  UIADD3 UR14, UPT, UPT, UR14, UR15, URZ ;  /* 0x0000000f0e0e7290 */ /* 0x000fcc000fffe0ff */
[----:B-1----:R-:W-:Y:S02]  /*1800*/  IMAD R13, R3, UR14, RZ ;  /* 0x0000000e030d7c24 */ /* 0x002fe4000f8e02ff */
[----:B------:R-:W-:-:S05]  /*1810*/  IMAD.WIDE.U32 R8, R2, UR14, RZ ;  /* 0x0000000e02087c25 */ /* 0x000fca000f8e00ff */
[----:B------:R-:W-:Y:S02]  /*1820*/  IADD3 R13, PT, PT, R9, R13, RZ ;  /* 0x0000000d090d7210 */ /* 0x000fe40007ffe0ff */
[----:B------:R-:W-:-:S07]  /*1830*/  MOV R12, R8 ;  /* 0x00000008000c7202 */ /* 0x000fce0000000f00 */
.L_x_3756:
        /* <DEDUP_REMOVED lines=49> */
.L_x_3752:
        /* <DEDUP_REMOVED lines=179> */
.L_x_3825:
        /* <DEDUP_REMOVED lines=22> */
.L_x_3759:
[----:B--23--:R-:W-:Y:S05]  /*27e0*/  BSYNC.RECONVERGENT B0 ;  /* 0x0000000000007941 */ /* 0x00cfea0003800200 */
.L_x_3758:
        /* <DEDUP_REMOVED lines=16> */
.L_x_3761:
[----:B------:R-:W-:Y:S05]  /*28f0*/  BSYNC.RECONVERGENT B0 ;  /* 0x0000000000007941 */ /* 0x000fea0003800200 */
.L_x_3760:
        /* <DEDUP_REMOVED lines=17> */
.L_x_3763:
[----:B------:R-:W-:Y:S05]  /*2a10*/  BSYNC.RECONVERGENT B0 ;  /* 0x0000000000007941 */ /* 0x000fea0003800200 */
.L_x_3762:
        /* <DEDUP_REMOVED lines=24> */
.L_x_3765:
[----:B------:R-:W-:Y:S05]  /*2ba0*/  BSYNC.RECONVERGENT B0 ;  /* 0x0000000000007941 */ /* 0x000fea0003800200 */
.L_x_3764:
        /* <DEDUP_REMOVED lines=17> */
.L_x_3769:
[----:B------:R-:W-:Y:S05]  /*2cc0*/  BSYNC.RECONVERGENT B0 ;  /* 0x0000000000007941 */ /* 0x000fea0003800200 */
.L_x_3768:
        /* <DEDUP_REMOVED lines=15> */
.L_x_3771:
[----:B------:R-:W-:Y:S05]  /*2dc0*/  BSYNC.RECONVERGENT B0 ;  /* 0x0000000000007941 */ /* 0x000fea0003800200 */
.L_x_3770:
        /* <DEDUP_REMOVED lines=17> */
.L_x_3773:
[----:B------:R-:W-:Y:S05]  /*2ee0*/  BSYNC.RECONVERGENT B0 ;  /* 0x0000000000007941 */ /* 0x000fea0003800200 */
.L_x_3772:
        /* <DEDUP_REMOVED lines=22> */
.L_x_3767:
        /* <DEDUP_REMOVED lines=59> */
.L_x_3779:
[----:B------:R-:W-:Y:S05]  /*3400*/  BSYNC.RECONVERGENT B0 ;  /* 0x0000000000007941 */ /* 0x000fea0003800200 */
.L_x_3778:
        /* <DEDUP_REMOVED lines=52> */
.L_x_3781:
[----:B------:R-:W-:Y:S05]  /*3750*/  BSYNC.RECONVERGENT B0 ;  /* 0x0000000000007941 */ /* 0x000fea0003800200 */
.L_x_3780:
        /* <DEDUP_REMOVED lines=51> */
.L_x_3777:
[----:B------:R-:W-:Y:S05]  /*3a90*/  BSYNC.RECONVERGENT B1 ;  /* 0x0000000000017941 */ /* 0x000fea0003800200 */
.L_x_3776:
        /* <DEDUP_REMOVED lines=68> */
.L_x_3785:
[----:B------:R-:W-:Y:S05]  /*3ee0*/  BSYNC.RECONVERGENT B0 ;  /* 0x0000000000007941 */ /* 0x000fea0003800200 */
.L_x_3784:
        /* <DEDUP_REMOVED lines=52> */
.L_x_3787:
[----:B------:R-:W-:Y:S05]  /*4230*/  BSYNC.RECONVERGENT B0 ;  /* 0x0000000000007941 */ /* 0x000fea0003800200 */
.L_x_3786:
        /* <DEDUP_REMOVED lines=51> */
.L_x_3783:
[----:B------:R-:W-:Y:S05]  /*4570*/  BSYNC.RECONVERGENT B1 ;  /* 0x0000000000017941 */ /* 0x000fea0003800200 */
.L_x_3782:
        /* <DEDUP_REMOVED lines=68> */
.L_x_3791:
[----:B------:R-:W-:Y:S05]  /*49c0*/  BSYNC.RECONVERGENT B0 ;  /* 0x0000000000007941 */ /* 0x000fea0003800200 */
.L_x_3790:
        /* <DEDUP_REMOVED lines=52> */
.L_x_3793:
[----:B------:R-:W-:Y:S05]  /*4d10*/  BSYNC.RECONVERGENT B0 ;  /* 0x0000000000007941 */ /* 0x000fea0003800200 */
.L_x_3792:
        /* <DEDUP_REMOVED lines=51> */
.L_x_3789:
[----:B------:R-:W-:Y:S05]  /*5050*/  BSYNC.RECONVERGENT B1 ;  /* 0x0000000000017941 */ /* 0x000fea0003800200 */
.L_x_3788:
        /* <DEDUP_REMOVED lines=70> */
.L_x_3797:
[----:B------:R-:W-:Y:S05]  /*54c0*/  BSYNC.RECONVERGENT B0 ;  /* 0x0000000000007941 */ /* 0x000fea0003800200 */
.L_x_3796:
        /* <DEDUP_REMOVED lines=52> */
.L_x_3799:
[----:B------:R-:W-:Y:S05]  /*5810*/  BSYNC.RECONVERGENT B0 ;  /* 0x0000000000007941 */ /* 0x000fea0003800200 */
.L_x_3798:
        /* <DEDUP_REMOVED lines=51> */
.L_x_3795:
[----:B------:R-:W-:Y:S05]  /*5b50*/  BSYNC.RECONVERGENT B1 ;  /* 0x0000000000017941 */ /* 0x000fea0003800200 */
.L_x_3794:
        /* <DEDUP_REMOVED lines=8> */
.L_x_3775:
        /* <DEDUP_REMOVED lines=99> */
.L_x_3803:
[----:B------:R-:W-:Y:S05]  /*6210*/  BSYNC.RECONVERGENT B0 ;  /* 0x0000000000007941 */ /* 0x000fea0003800200 */
.L_x_3802:
        /* <DEDUP_REMOVED lines=93> */
.L_x_3805:
[----:B------:R-:W-:Y:S05]  /*67f0*/  BSYNC.RECONVERGENT B0 ;  /* 0x0000000000007941 */ /* 0x000fea0003800200 */
.L_x_3804:
        /* <DEDUP_REMOVED lines=92> */
.L_x_3801:
[----:B------:R-:W-:Y:S05]  /*6dc0*/  BSYNC.RECONVERGENT B1 ;  /* 0x0000000000017941 */ /* 0x000fea0003800200 */
.L_x_3800:
        /* <DEDUP_REMOVED lines=100> */
.L_x_3809:
[----:B------:R-:W-:Y:S05]  /*7410*/  BSYNC.RECONVERGENT B0 ;  /* 0x0000000000007941 */ /* 0x000fea0003800200 */
.L_x_3808:
        /* <DEDUP_REMOVED lines=93> */
.L_x_3811:
[----:B------:R-:W-:Y:S05]  /*79f0*/  BSYNC.RECONVERGENT B0 ;  /* 0x0000000000007941 */ /* 0x000fea0003800200 */
.L_x_3810:
        /* <DEDUP_REMOVED lines=92> */
.L_x_3807:
[----:B------:R-:W-:Y:S05]  /*7fc0*/  BSYNC.RECONVERGENT B1 ;  /* 0x0000000000017941 */ /* 0x000fea0003800200 */
.L_x_3806:
        /* <DEDUP_REMOVED lines=102> */
.L_x_3815:
[----:B------:R-:W-:Y:S05]  /*8630*/  BSYNC.RECONVERGENT B0 ;  /* 0x0000000000007941 */ /* 0x000fea0003800200 */
.L_x_3814:
        /* <DEDUP_REMOVED lines=92> */
.L_x_3817:
[----:B------:R-:W-:Y:S05]  /*8c00*/  BSYNC.RECONVERGENT B0 ;  /* 0x0000000000007941 */ /* 0x000fea0003800200 */
.L_x_3816:
        /* <DEDUP_REMOVED lines=90> */
.L_x_3813:
[----:B------:R-:W-:Y:S05]  /*91b0*/  BSYNC.RECONVERGENT B1 ;  /* 0x0000000000017941 */ /* 0x000fea0003800200 */
.L_x_3812:
        /* <DEDUP_REMOVED lines=105> */
.L_x_3821:
[----:B------:R-:W-:Y:S05]  /*9850*/  BSYNC.RECONVERGENT B0 ;  /* 0x0000000000007941 */ /* 0x000fea0003800200 */
.L_x_3820:
        /* <DEDUP_REMOVED lines=91> */
.L_x_3823:
[----:B------:R-:W-:Y:S05]  /*9e10*/  BSYNC.RECONVERGENT B0 ;  /* 0x0000000000007941 */ /* 0x000fea0003800200 */
.L_x_3822:
        /* <DEDUP_REMOVED lines=90> */
.L_x_3819:
[----:B------:R-:W-:Y:S05]  /*a3c0*/  BSYNC.RECONVERGENT B1 ;  /* 0x0000000000017941 */ /* 0x000fea0003800200 */
.L_x_3818:
[----:B------:R-:W5:Y:S08]  /*a3d0*/  LDC R3, c[0x0][0x450] ;  /* 0x00011400ff037b82 */ /* 0x000f700000000800 */
[----:B------:R-:W1:Y:S01]  /*a3e0*/  LDC R11, c[0x0][0x450] ;  /* 0x00011400ff0b7b82 */ /* 0x000e620000000800 */
[----:B-----5:R-:W-:Y:S05]  /*a3f0*/  IMAD.U32 R3, R3, -0x20, RZ ;  /* 0xffffffe003037824 */ /* 0x020fea00078e00ff */
[C---:B------:R-:W-:Y:S02]  /*a400*/  LEA R82, P1, R3.reuse, R82, 0x1 ;  /* 0x0000005203527211 */ /* 0x040fe400078208ff */
[C---:B------:R-:W-:Y:S02]  /*a410*/  LEA R80, P0, R3.reuse, R80, 0x1 ;  /* 0x0000005003507211 */ /* 0x040fe400078008ff */
[C---:B------:R-:W-:Y:S02]  /*a420*/  LEA.HI.X.SX32 R83, R3.reuse, R83, 0x1, P1 ;  /* 0x0000005303537211 */ /* 0x040fe400008f0eff */
[----:B-1----:R-:W-:Y:S09]  /*a430*/  LEA.HI.X.SX32 R81, R3, R81, 0x1, P0 ;  /* 0x0000005103517211 */ /* 0x002ff200000f0eff */
.L_x_3774:
[----:B------:R-:W-:Y:S05]  /*a440*/  BSYNC.RECONVERGENT B2 ;  /* 0x0000000000027941 */ /* 0x000fea0003800200 */
.L_x_3766:
        /* <DEDUP_REMOVED lines=90> */
.L_x_3824:
[----:B------:R-:W-:Y:S02]  /*a9f0*/  IADD3 R78, P1, PT, R78, R85, RZ ;  /* 0x000000554e4e7210 */ /* 0x000fe40007f3e0ff */
[----:B------:R-:W-:Y:S03]  /*aa00*/  IADD3 R14, P0, PT, R14, R89, RZ ;  /* 0x000000590e0e7210 */ /* 0x000fe60007f1e0ff */
[----:B------:R-:W-:Y:S02]  /*aa10*/  IMAD.X R79, R79, 0x1, R84, P1 ;  /* 0x000000014f4f7824 */ /* 0x000fe400008e0654 */
[----:B------:R-:W-:Y:S01]  /*aa20*/  IMAD.X R15, R15, 0x1, R87, P0 ;  /* 0x000000010f0f7824 */ /* 0x000fe200000e0657 */
[----:B------:R-:W-:Y:S07]  /*aa30*/  BRA.U UP0, `(.L_x_3825) ;  /* 0xffffff7d00107547 */ /* 0x000fee000b83ffff */
.L_x_3757:
        /* <DEDUP_REMOVED lines=42> */
.L_x_3830:
[----:B------:R3:W-:Y:S02]  /*ace0*/  STS.128 [R211+0x4000], RZ ;  /* 0x004000ffd3007388 */ /* 0x0007e40000000c00 */
.L_x_3829:
[----:B------:R-:W-:Y:S05]  /*acf0*/  BSYNC.RECONVERGENT B0 ;  /* 0x0000000000007941 */ /* 0x000fea0003800200 */
.L_x_3828:
        /* <DEDUP_REMOVED lines=26> */
.L_x_3833:
[----:B------:R1:W-:Y:S02]  /*aea0*/  STS.128 [R211+0x4800], RZ ;  /* 0x004800ffd3007388 */ /* 0x0003e40000000c00 */
.L_x_3832:
[----:B------:R-:W-:Y:S05]  /*aeb0*/  BSYNC.RECONVERGENT B0 ;  /* 0x0000000000007941 */ /* 0x000fea0003800200 */
.L_x_3831:
        /* <DEDUP_REMOVED lines=26> */
.L_x_3836:
[----:B------:R2:W-:Y:S02]  /*b060*/  STS.128 [R211+0x5000], RZ ;  /* 0x005000ffd3007388 */ /* 0x0005e40000000c00 */
.L_x_3835:
[----:B------:R-:W-:Y:S05]  /*b070*/  BSYNC.RECONVERGENT B0 ;  /* 0x0000000000007941 */ /* 0x000fea0003800200 */
.L_x_3834:
        /* <DEDUP_REMOVED lines=26> */
.L_x_3838:
[----:B------:R2:W-:Y:S01]  /*b220*/  STS.128 [R211+0x5800], RZ ;  /* 0x005800ffd3007388 */ /* 0x0005e20000000c00 */
[----:B------:R-:W-:Y:S05]  /*b230*/  BRA `(.L_x_3837) ;  /* 0x0000006c004c7947 */ /* 0x000fea0003800000 */
.L_x_3827:
        /* <DEDUP_REMOVED lines=80> */
.L_x_3845:
[----:B------:R-:W-:Y:S05]  /*b740*/  BSYNC.RECONVERGENT B0 ;  /* 0x0000000000007941 */ /* 0x000fea0003800200 */
.L_x_3844:
[----:B-----5:R-:W-:Y:S01]  /*b750*/  IMAD.MOV.U32 R6, RZ, RZ, R22 ;  /* 0x000000ffff067224 */ /* 0x020fe200078e0016 */
[----:B------:R-:W-:Y:S01]  /*b760*/  MOV R4, R20 ;  /* 0x0000001400047202 */ /* 0x000fe20000000f00 */
[----:B------:R-:W-:Y:S01]  /*b770*/  IMAD.MOV.U32 R7, RZ, RZ, R23 ;  /* 0x000000ffff077224 */ /* 0x000fe200078e0017 */
[----:B------:R-:W-:Y:S02]  /*b780*/  MOV R5, R21 ;  /* 0x0000001500057202 */ /* 0x000fe40000000f00 */
.L_x_3843:
[----:B------:R-:W-:Y:S05]  /*b790*/  BSYNC.RECONVERGENT B1 ;  /* 0x0000000000017941 */ /* 0x000fea0003800200 */
.L_x_3842:
        /* <DEDUP_REMOVED lines=48> */
.L_x_3849:
[----:B------:R-:W-:Y:S05]  /*baa0*/  BSYNC.RECONVERGENT B0 ;  /* 0x0000000000007941 */ /* 0x000fea0003800200 */
.L_x_3848:
[----:B-----5:R4:W-:Y:S02]  /*bab0*/  STS.128 [R211+0x2000], R20 ;  /* 0x00200014d3007388 */ /* 0x0209e40000000c00 */
.L_x_3847:
[----:B------:R-:W-:Y:S05]  /*bac0*/  BSYNC.RECONVERGENT B1 ;  /* 0x0000000000017941 */ /* 0x000fea0003800200 */
.L_x_3846:
        /* <DEDUP_REMOVED lines=46> */
.L_x_3851:
[----:B------:R-:W-:Y:S05]  /*bdb0*/  BSYNC.RECONVERGENT B0 ;  /* 0x0000000000007941 */ /* 0x000fea0003800200 */
.L_x_3850:
[----:B-----5:R1:W-:Y:S02]  /*bdc0*/  STS.128 [R211+0x4000], R20 ;  /* 0x00400014d3007388 */ /* 0x0203e40000000c00 */
.L_x_3841:
[----:B------:R-:W-:Y:S05]  /*bdd0*/  BSYNC.RECONVERGENT B2 ;  /* 0x0000000000027941 */ /* 0x000fea0003800200 */
.L_x_3840:
        /* <DEDUP_REMOVED lines=53> */
.L_x_3857:
[----:B------:R-:W-:Y:S05]  /*c130*/  BSYNC.RECONVERGENT B0 ;  /* 0x0000000000007941 */ /* 0x000fea0003800200 */
.L_x_3856:
[----:B-----5:R4:W-:Y:S02]  /*c140*/  STS.128 [R211+0x800], R20 ;  /* 0x00080014d3007388 */ /* 0x0209e40000000c00 */
.L_x_3855:
[----:B------:R-:W-:Y:S05]  /*c150*/  BSYNC.RECONVERGENT B1 ;  /* 0x0000000000017941 */ /* 0x000fea0003800200 */
.L_x_3854:
        /* <DEDUP_REMOVED lines=46> */
.L_x_3861:
[----:B------:R-:W-:Y:S05]  /*c440*/  BSYNC.RECONVERGENT B0 ;  /* 0x0000000000007941 */ /* 0x000fea0003800200 */
.L_x_3860:
[----:B-----5:R4:W-:Y:S02]  /*c450*/  STS.128 [R211+0x2800], R20 ;  /* 0x00280014d3007388 */ /* 0x0209e40000000c00 */
.L_x_3859:
[----:B------:R-:W-:Y:S05]  /*c460*/  BSYNC.RECONVERGENT B1 ;  /* 0x0000000000017941 */ /* 0x000fea0003800200 */
.L_x_3858:
        /* <DEDUP_REMOVED lines=45> */
.L_x_3863:
[----:B------:R-:W-:Y:S05]  /*c740*/  BSYNC.RECONVERGENT B0 ;  /* 0x0000000000007941 */ /* 0x000fea0003800200 */
.L_x_3862:
[----:B-----5:R4:W-:Y:S02]  /*c750*/  STS.128 [R211+0x4800], R20 ;  /* 0x00480014d3007388 */ /* 0x0209e40000000c00 */
.L_x_3853:
[----:B------:R-:W-:Y:S05]  /*c760*/  BSYNC.RECONVERGENT B2 ;  /* 0x0000000000027941 */ /* 0x000fea0003800200 */
.L_x_3852:
        /* <DEDUP_REMOVED lines=53> */
.L_x_3869:
[----:B------:R-:W-:Y:S05]  /*cac0*/  BSYNC.RECONVERGENT B0 ;  /* 0x0000000000007941 */ /* 0x000fea0003800200 */
.L_x_3868:
[----:B-----5:R1:W-:Y:S02]  /*cad0*/  STS.128 [R211+0x1000], R20 ;  /* 0x00100014d3007388 */ /* 0x0203e40000000c00 */
.L_x_3867:
[----:B------:R-:W-:Y:S05]  /*cae0*/  BSYNC.RECONVERGENT B1 ;  /* 0x0000000000017941 */ /* 0x000fea0003800200 */
.L_x_3866:
        /* <DEDUP_REMOVED lines=46> */
.L_x_3873:
[----:B------:R-:W-:Y:S05]  /*cdd0*/  BSYNC.RECONVERGENT B0 ;  /* 0x0000000000007941 */ /* 0x000fea0003800200 */
.L_x_3872:
[----:B-----5:R4:W-:Y:S02]  /*cde0*/  STS.128 [R211+0x3000], R20 ;  /* 0x00300014d3007388 */ /* 0x0209e40000000c00 */
.L_x_3871:
[----:B------:R-:W-:Y:S05]  /*cdf0*/  BSYNC.RECONVERGENT B1 ;  /* 0x0000000000017941 */ /* 0x000fea0003800200 */
.L_x_3870:
        /* <DEDUP_REMOVED lines=45> */
.L_x_3875:
[----:B------:R-:W-:Y:S05]  /*d0d0*/  BSYNC.RECONVERGENT B0 ;  /* 0x0000000000007941 */ /* 0x000fea0003800200 */
.L_x_3874:
[----:B-----5:R4:W-:Y:S02]  /*d0e0*/  STS.128 [R211+0x5000], R20 ;  /* 0x00500014d3007388 */ /* 0x0209e40000000c00 */
.L_x_3865:
[----:B------:R-:W-:Y:S05]  /*d0f0*/  BSYNC.RECONVERGENT B2 ;  /* 0x0000000000027941 */ /* 0x000fea0003800200 */
.L_x_3864:
        /* <DEDUP_REMOVED lines=53> */
.L_x_3879:
[----:B------:R-:W-:Y:S05]  /*d450*/  BSYNC.RECONVERGENT B0 ;  /* 0x0000000000007941 */ /* 0x000fea0003800200 */
.L_x_3878:
[----:B-----5:R4:W-:Y:S02]  /*d460*/  STS.128 [R211+0x1800], R20 ;  /* 0x00180014d3007388 */ /* 0x0209e40000000c00 */
.L_x_3877:
[----:B------:R-:W-:Y:S05]  /*d470*/  BSYNC.RECONVERGENT B1 ;  /* 0x0000000000017941 */ /* 0x000fea0003800200 */
.L_x_3876:
        /* <DEDUP_REMOVED lines=46> */
.L_x_3883:
[----:B------:R-:W-:Y:S05]  /*d760*/  BSYNC.RECONVERGENT B0 ;  /* 0x0000000000007941 */ /* 0x000fea0003800200 */
.L_x_3882:
[----:B-----5:R4:W-:Y:S02]  /*d770*/  STS.128 [R211+0x3800], R20 ;  /* 0x00380014d3007388 */ /* 0x0209e40000000c00 */
.L_x_3881:
[----:B------:R-:W-:Y:S05]  /*d780*/  BSYNC.RECONVERGENT B1 ;  /* 0x0000000000017941 */ /* 0x000fea0003800200 */
.L_x_3880:
        /* <DEDUP_REMOVED lines=45> */
.L_x_3885:
[----:B------:R-:W-:Y:S05]  /*da60*/  BSYNC.RECONVERGENT B0 ;  /* 0x0000000000007941 */ /* 0x000fea0003800200 */
.L_x_3884:
[----:B-----5:R4:W-:Y:S01]  /*da70*/  STS.128 [R211+0x5800], R20 ;  /* 0x00580014d3007388 */ /* 0x0209e20000000c00 */
[----:B------:R-:W-:Y:S05]  /*da80*/  BRA `(.L_x_3837) ;  /* 0x0000004400387947 */ /* 0x000fea0003800000 */
.L_x_3839:
        /* <DEDUP_REMOVED lines=97> */
.L_x_3891:
[----:B------:R-:W-:Y:S05]  /*e0a0*/  BSYNC.RECONVERGENT B0 ;  /* 0x0000000000007941 */ /* 0x000fea0003800200 */
.L_x_3890:
[----:B-----5:R-:W-:Y:S01]  /*e0b0*/  IMAD.MOV.U32 R6, RZ, RZ, R38 ;  /* 0x000000ffff067224 */ /* 0x020fe200078e0026 */
[----:B------:R-:W-:Y:S01]  /*e0c0*/  MOV R4, R36 ;  /* 0x0000002400047202 */ /* 0x000fe20000000f00 */
[----:B------:R-:W-:Y:S01]  /*e0d0*/  IMAD.MOV.U32 R7, RZ, RZ, R39 ;  /* 0x000000ffff077224 */ /* 0x000fe200078e0027 */
[----:B------:R-:W-:Y:S02]  /*e0e0*/  MOV R5, R37 ;  /* 0x0000002500057202 */ /* 0x000fe40000000f00 */
.L_x_3889:
[----:B------:R-:W-:Y:S05]  /*e0f0*/  BSYNC.RECONVERGENT B1 ;  /* 0x0000000000017941 */ /* 0x000fea0003800200 */
.L_x_3888:
        /* <DEDUP_REMOVED lines=87> */
.L_x_3895:
[----:B------:R-:W-:Y:S05]  /*e670*/  BSYNC.RECONVERGENT B0 ;  /* 0x0000000000007941 */ /* 0x000fea0003800200 */
.L_x_3894:
[----:B-----5:R4:W-:Y:S02]  /*e680*/  STS.128 [R211+0x2000], R36 ;  /* 0x00200024d3007388 */ /* 0x0209e40000000c00 */
.L_x_3893:
[----:B------:R-:W-:Y:S05]  /*e690*/  BSYNC.RECONVERGENT B1 ;  /* 0x0000000000017941 */ /* 0x000fea0003800200 */
.L_x_3892:
        /* <DEDUP_REMOVED lines=85> */
.L_x_3897:
[----:B------:R-:W-:Y:S05]  /*ebf0*/  BSYNC.RECONVERGENT B0 ;  /* 0x0000000000007941 */ /* 0x000fea0003800200 */
.L_x_3896:
[----:B-----5:R1:W-:Y:S02]  /*ec00*/  STS.128 [R211+0x4000], R36 ;  /* 0x00400024d3007388 */ /* 0x0203e40000000c00 */
.L_x_3887:
[----:B------:R-:W-:Y:S05]  /*ec10*/  BSYNC.RECONVERGENT B2 ;  /* 0x0000000000027941 */ /* 0x000fea0003800200 */
.L_x_3886:
        /* <DEDUP_REMOVED lines=93> */
.L_x_3903:
[----:B------:R-:W-:Y:S05]  /*f1f0*/  BSYNC.RECONVERGENT B0 ;  /* 0x0000000000007941 */ /* 0x000fea0003800200 */
.L_x_3902:
[----:B-----5:R1:W-:Y:S02]  /*f200*/  STS.128 [R211+0x800], R32 ;  /* 0x00080020d3007388 */ /* 0x0203e40000000c00 */
.L_x_3901:
[----:B------:R-:W-:Y:S05]  /*f210*/  BSYNC.RECONVERGENT B1 ;  /* 0x0000000000017941 */ /* 0x000fea0003800200 */
.L_x_3900:
        /* <DEDUP_REMOVED lines=86> */
.L_x_3907:
[----:B------:R-:W-:Y:S05]  /*f780*/  BSYNC.RECONVERGENT B0 ;  /* 0x0000000000007941 */ /* 0x000fea0003800200 */
.L_x_3906:
[----:B-----5:R1:W-:Y:S02]  /*f790*/  STS.128 [R211+0x2800], R32 ;  /* 0x00280020d3007388 */ /* 0x0203e40000000c00 */
.L_x_3905:
[----:B------:R-:W-:Y:S05]  /*f7a0*/  BSYNC.RECONVERGENT B1 ;  /* 0x0000000000017941 */ /* 0x000fea0003800200 */
.L_x_3904:
        /* <DEDUP_REMOVED lines=85> */
.L_x_3909:
[----:B------:R-:W-:Y:S05]  /*fd00*/  BSYNC.RECONVERGENT B0 ;  /* 0x0000000000007941 */ /* 0x000fea0003800200 */
.L_x_3908:
[----:B-----5:R1:W-:Y:S02]  /*fd10*/  STS.128 [R211+0x4800], R32 ;  /* 0x00480020d3007388 */ /* 0x0203e40000000c00 */
.L_x_3899:
[----:B------:R-:W-:Y:S05]  /*fd20*/  BSYNC.RECONVERGENT B2 ;  /* 0x0000000000027941 */ /* 0x000fea0003800200 */
.L_x_3898:
        /* <DEDUP_REMOVED lines=93> */
.L_x_3915:
[----:B------:R-:W-:Y:S05]  /*10300*/  BSYNC.RECONVERGENT B0 ;  /* 0x0000000000007941 */ /* 0x000fea0003800200 */
.L_x_3914:
[----:B-----5:R1:W-:Y:S02]  /*10310*/  STS.128 [R211+0x1000], R32 ;  /* 0x00100020d3007388 */ /* 0x0203e40000000c00 */
.L_x_3913:
[----:B------:R-:W-:Y:S05]  /*10320*/  BSYNC.RECONVERGENT B1 ;  /* 0x0000000000017941 */ /* 0x000fea0003800200 */
.L_x_3912:
        /* <DEDUP_REMOVED lines=86> */
.L_x_3919:
[----:B------:R-:W-:Y:S05]  /*10890*/  BSYNC.RECONVERGENT B0 ;  /* 0x0000000000007941 */ /* 0x000fea0003800200 */
.L_x_3918:
[----:B-----5:R1:W-:Y:S02]  /*108a0*/  STS.128 [R211+0x3000], R32 ;  /* 0x00300020d3007388 */ /* 0x0203e40000000c00 */
.L_x_3917:
[----:B------:R-:W-:Y:S05]  /*108b0*/  BSYNC.RECONVERGENT B1 ;  /* 0x0000000000017941 */ /* 0x000fea0003800200 */
.L_x_3916:
        /* <DEDUP_REMOVED lines=85> */
.L_x_3921:
[----:B------:R-:W-:Y:S05]  /*10e10*/  BSYNC.RECONVERGENT B0 ;  /* 0x0000000000007941 */ /* 0x000fea0003800200 */
.L_x_3920:
[----:B-----5:R1:W-:Y:S02]  /*10e20*/  STS.128 [R211+0x5000], R32 ;  /* 0x00500020d3007388 */ /* 0x0203e40000000c00 */
.L_x_3911:
[----:B------:R-:W-:Y:S05]  /*10e30*/  BSYNC.RECONVERGENT B2 ;  /* 0x0000000000027941 */ /* 0x000fea0003800200 */
.L_x_3910:
        /* <DEDUP_REMOVED lines=95> */
.L_x_3925:
[----:B------:R-:W-:Y:S05]  /*11430*/  BSYNC.RECONVERGENT B0 ;  /* 0x0000000000007941 */ /* 0x000fea0003800200 */
.L_x_3924:
[----:B-----5:R4:W-:Y:S02]  /*11440*/  STS.128 [R211+0x1800], R28 ;  /* 0x0018001cd3007388 */ /* 0x0209e40000000c00 */
.L_x_3923:
[----:B------:R-:W-:Y:S05]  /*11450*/  BSYNC.RECONVERGENT B1 ;  /* 0x0000000000017941 */ /* 0x000fea0003800200 */
.L_x_3922:
        /* <DEDUP_REMOVED lines=87> */
.L_x_3929:
[----:B------:R-:W-:Y:S05]  /*119d0*/  BSYNC.RECONVERGENT B0 ;  /* 0x0000000000007941 */ /* 0x000fea0003800200 */
.L_x_3928:
[----:B-----5:R1:W-:Y:S02]  /*119e0*/  STS.128 [R211+0x3800], R28 ;  /* 0x0038001cd3007388 */ /* 0x0203e40000000c00 */
.L_x_3927:
[----:B------:R-:W-:Y:S05]  /*119f0*/  BSYNC.RECONVERGENT B1 ;  /* 0x0000000000017941 */ /* 0x000fea0003800200 */
.L_x_3926:
        /* <DEDUP_REMOVED lines=85> */
.L_x_3931:
[----:B------:R-:W-:Y:S05]  /*11f50*/  BSYNC.RECONVERGENT B0 ;  /* 0x0000000000007941 */ /* 0x000fea0003800200 */
.L_x_3930:
[----:B-----5:R4:W-:Y:S02]  /*11f60*/  STS.128 [R211+0x5800], R28 ;  /* 0x0058001cd3007388 */ /* 0x0209e40000000c00 */
.L_x_3837:
[----:B------:R-:W-:Y:S05]  /*11f70*/  BSYNC.RECONVERGENT B3 ;  /* 0x0000000000037941 */ /* 0x000fea0003800200 */
.L_x_3826:
        /* <DEDUP_REMOVED lines=26> */
.L_x_3934:
[----:B------:R3:W-:Y:S02]  /*12120*/  STS.128 [R211+0xa000], RZ ;  /* 0x00a000ffd3007388 */ /* 0x0007e40000000c00 */
.L_x_3933:
[----:B------:R-:W-:Y:S05]  /*12130*/  BSYNC.RECONVERGENT B0 ;  /* 0x0000000000007941 */ /* 0x000fea0003800200 */
.L_x_3932:
        /* <DEDUP_REMOVED lines=25> */
.L_x_3937:
[----:B------:R2:W-:Y:S02]  /*122d0*/  STS.128 [R211+0xa800], RZ ;  /* 0x00a800ffd3007388 */ /* 0x0005e40000000c00 */
.L_x_3936:
[----:B------:R-:W-:Y:S05]  /*122e0*/  BSYNC.RECONVERGENT B0 ;  /* 0x0000000000007941 */ /* 0x000fea0003800200 */
.L_x_3935:
        /* <DEDUP_REMOVED lines=26> */
.L_x_3940:
[----:B------:R2:W-:Y:S02]  /*12490*/  STS.128 [R211+0xb000], RZ ;  /* 0x00b000ffd3007388 */ /* 0x0005e40000000c00 */
.L_x_3939:
[----:B------:R-:W-:Y:S05]  /*124a0*/  BSYNC.RECONVERGENT B0 ;  /* 0x0000000000007941 */ /* 0x000fea0003800200 */
.L_x_3938:
        /* <DEDUP_REMOVED lines=27> */
.L_x_3942:
[----:B------:R-:W-:Y:S05]  /*12660*/  BSYNC.RECONVERGENT B0 ;  /* 0x0000000000007941 */ /* 0x000fea0003800200 */
.L_x_3941:
        /* <DEDUP_REMOVED lines=45> */
.L_x_3945:
[----:B------:R3:W-:Y:S01]  /*12940*/  STS.128 [R211+0x10000], RZ ;  /* 0x010000ffd3007388 */ /* 0x0007e20000000c00 */
[----:B------:R-:W-:Y:S05]  /*12950*/  BRA `(.L_x_3946) ;  /* 0x00000000000c7947 */ /* 0x000fea0003800000 */
.L_x_3944:
[----:B------:R1:W-:Y:S04]  /*12960*/  STS.128 [R211+0xc000], RZ ;  /* 0x00c000ffd3007388 */ /* 0x0003e80000000c00 */
[----:B------:R1:W-:Y:S04]  /*12970*/  STS.128 [R211+0xe000], RZ ;  /* 0x00e000ffd3007388 */ /* 0x0003e80000000c00 */
[----:B------:R1:W-:Y:S02]  /*12980*/  STS.128 [R211+0x10000], RZ ;  /* 0x010000ffd3007388 */ /* 0x0003e40000000c00 */
.L_x_3946:
[----:B------:R-:W-:Y:S05]  /*12990*/  BSYNC.RECONVERGENT B0 ;  /* 0x0000000000007941 */ /* 0x000fea0003800200 */
.L_x_3943:
        /* <DEDUP_REMOVED lines=28> */
.L_x_3949:
[----:B------:R1:W-:Y:S02]  /*12b60*/  STS.128 [R211+0x10800], RZ ;  /* 0x010800ffd3007388 */ /* 0x0003e40000000c00 */
.L_x_3948:
[----:B------:R-:W-:Y:S05]  /*12b70*/  BSYNC.RECONVERGENT B0 ;  /* 0x0000000000007941 */ /* 0x000fea0003800200 */
.L_x_3947:
        /* <DEDUP_REMOVED lines=29> */
.L_x_3952:
[----:B------:R1:W-:Y:S02]  /*12d50*/  STS.128 [R211+0x11000], RZ ;  /* 0x011000ffd3007388 */ /* 0x0003e40000000c00 */
.L_x_3951:
[----:B------:R-:W-:Y:S05]  /*12d60*/  BSYNC.RECONVERGENT B0 ;  /* 0x0000000000007941 */ /* 0x000fea0003800200 */
.L_x_3950:
        /* <DEDUP_REMOVED lines=39> */
.L_x_3955:
[----:B------:R2:W-:Y:S02]  /*12fe0*/  STS.128 [R211+0x11800], RZ ;  /* 0x011800ffd3007388 */ /* 0x0005e40000000c00 */
.L_x_3954:
[----:B------:R-:W-:Y:S05]  /*12ff0*/  BSYNC.RECONVERGENT B0 ;  /* 0x0000000000007941 */ /* 0x000fea0003800200 */
.L_x_3953:
[----:B------:R-:W-:Y:S01]  /*13000*/  LOP3.LUT R63, R63, 0x8, R62, 0x78, !PT ;  /* 0x000000083f3f7812 */ /* 0x000fe200078e783e */
[----:B------:R-:W5:Y:S01]  /*13010*/  LDCU UR9, c[0x0][0x50c] ;  /* 0x0000a180ff0977ac */ /* 0x000f620008000800 */
[----:B------:R-:W-:Y:S01]  /*13020*/  IADD3 R5, PT, PT, R84, R5, RZ ;  /* 0x0000000554057210 */ /* 0x000fe20007ffe0ff */
[----:B------:R-:W0:Y:S01]  /*13030*/  LDGDEPBAR ;  /* 0x00000000000079af */ /* 0x000e220000000000 */
[----:B------:R-:W-:Y:S01]  /*13040*/  LOP3.LUT R3, R11, 0x400, RZ, 0xc0, !PT ;  /* 0x000004000b037812 */ /* 0x000fe200078ec0ff */
[----:B------:R-:W-:Y:S01]  /*13050*/  UISETP.NE.AND UP1, UPT, UR20, 0x1, UPT ;  /* 0x000000011400788c */ /* 0x000fe2000bf25270 */
[----:B------:R-:W-:Y:S02]  /*13060*/  LOP3.LUT R0, R63, R184, RZ, 0x3c, !PT ;  /* 0x000000b83f007212 */ /* 0x000fe400078e3cff */
[----:B------:R-:W-:Y:S02]  /*13070*/  LEA R89, R5, UR8, 0x1 ;  /* 0x0000000805597c11 */ /* 0x000fe4000f8e08ff */
[----:B------:R-:W-:-:S02]  /*13080*/  LEA R3, R0, R3, 0x1 ;  /* 0x0000000300037211 */ /* 0x000fc400078e08ff */
[C---:B------:R-:W-:Y:S01]  /*13090*/  LOP3.LUT P1, RZ, R62.reuse, 0x2, RZ, 0xc0, !PT ;  /* 0x000000023eff7812 */ /* 0x040fe2000782c0ff */
[----:B------:R-:W-:Y:S01]  /*130a0*/  LDSM.16.M88.4 R72, [R89] ;  /* 0x000000005948783b */ /* 0x000fe20000000200 */
[----:B------:R-:W-:Y:S02]  /*130b0*/  MOV R185, 0x20 ;  /* 0x0000002000b97802 */ /* 0x000fe40000000f00 */
[----:B------:R-:W-:Y:S01]  /*130c0*/  IADD3 R63, PT, PT, R3, UR8, RZ ;  /* 0x00000008033f7c10 */ /* 0x000fe2000fffe0ff */
[----:B------:R-:W3:Y:S01]  /*130d0*/  LDSM.16.M88.4 R32, [R3+UR8+0x7800] ;  /* 0x007800080320783b */ /* 0x000ee20008000200 */
[----:B------:R-:W-:Y:S02]  /*130e0*/  SEL R8, R185, 0xffffffe0, !P1 ;  /* 0xffffffe0b9087807 */ /* 0x000fe40004800000 */
[----:B------:R-:W-:Y:S01]  /*130f0*/  LOP3.LUT P0, RZ, R62, 0x4, RZ, 0xc0, !PT ;  /* 0x000000043eff7812 */ /* 0x000fe2000780c0ff */
[----:B------:R-:W4:Y:S01]  /*13100*/  LDSM.16.M88.4 R24, [R3+UR8+0x6000] ;  /* 0x006000080318783b */ /* 0x000f220008000200 */
[----:B------:R-:W-:-:S02]  /*13110*/  IADD3 R2, PT, PT, R89, R8, RZ ;  /* 0x0000000859027210 */ /* 0x000fc40007ffe0ff */
[----:B------:R-:W-:Y:S01]  /*13120*/  IADD3 R0, PT, PT, R63, R8, RZ ;  /* 0x000000083f007210 */ /* 0x000fe20007ffe0ff */
[----:B------:R-:W5:Y:S04]  /*13130*/  LDSM.16.M88.4 R16, [R3+UR8+0x6800] ;  /* 0x006800080310783b */ /* 0x000f680008000200 */
[----:B------:R-:W5:Y:S04]  /*13140*/  LDSM.16.M88.4 R64, [R3+UR8+0x7000] ;  /* 0x007000080340783b */ /* 0x000f680008000200 */
[----:B------:R-:W-:Y:S04]  /*13150*/  LDSM.16.M88.4 R52, [R2] ;  /* 0x000000000234783b */ /* 0x000fe80000000200 */
[----:B------:R-:W5:Y:S04]  /*13160*/  LDSM.16.M88.4 R36, [R0+0x6000] ;  /* 0x006000000024783b */ /* 0x000f680000000200 */
[----:B------:R-:W5:Y:S04]  /*13170*/  LDSM.16.M88.4 R12, [R0+0x6800] ;  /* 0x00680000000c783b */ /* 0x000f680000000200 */
[----:B-12---:R-:W1:Y:S04]  /*13180*/  LDSM.16.M88.4 R4, [R0+0x7000] ;  /* 0x007000000004783b */ /* 0x006e680000000200 */
[----:B------:R-:W2:Y:S01]  /*13190*/  LDSM.16.M88.4 R76, [R0+0x7800] ;  /* 0x00780000004c783b */ /* 0x000ea20000000200 */
[----:B---3--:R-:W-:Y:S01]  /*131a0*/  HMMA.16816.F32 R56, R72, R32, RZ ;  /* 0x000000204838723c */ /* 0x008fe200000018ff */
[----:B------:R-:W-:-:S04]  /*131b0*/  MOV R32, 0x40 ;  /* 0x0000004000207802 */ /* 0x000fc80000000f00 */
[----:B------:R-:W-:-:S03]  /*131c0*/  SEL R32, R32, 0xffffffc0, !P0 ;  /* 0xffffffc020207807 */ /* 0x000fc60004000000 */
[C---:B----4-:R-:W-:Y:S01]  /*131d0*/  HMMA.16816.F32 R28, R72.reuse, R24, RZ ;  /* 0x00000018481c723c */ /* 0x050fe200000018ff */
[-C--:B------:R-:W-:Y:S02]  /*131e0*/  IADD3 R63, PT, PT, R63, R32.reuse, RZ ;  /* 0x000000203f3f7210 */ /* 0x080fe40007ffe0ff */
[----:B------:R-:W-:Y:S02]  /*131f0*/  IADD3 R87, PT, PT, R89, R32, RZ ;  /* 0x0000002059577210 */ /* 0x000fe40007ffe0ff */
[C---:B------:R-:W-:Y:S01]  /*13200*/  IADD3 R62, PT, PT, R8.reuse, R63, RZ ;  /* 0x0000003f083e7210 */ /* 0x040fe20007ffe0ff */
[----:B------:R-:W-:Y:S01]  /*13210*/  LDSM.16.M88.4 R48, [R63+0x6000] ;  /* 0x006000003f30783b */ /* 0x000fe20000000200 */
[----:B------:R-:W-:Y:S01]  /*13220*/  IADD3 R85, PT, PT, R8, R87, RZ ;  /* 0x0000005708557210 */ /* 0x000fe20007ffe0ff */
[C---:B-----5:R-:W-:Y:S02]  /*13230*/  HMMA.16816.F32 R20, R72.reuse, R16, RZ ;  /* 0x000000104814723c */ /* 0x060fe400000018ff */
[----:B------:R-:W-:Y:S04]  /*13240*/  LDSM.16.M88.4 R44, [R63+0x6800] ;  /* 0x006800003f2c783b */ /* 0x000fe80000000200 */
[----:B------:R-:W-:Y:S02]  /*13250*/  LDSM.16.M88.4 R40, [R63+0x7000] ;  /* 0x007000003f28783b */ /* 0x000fe40000000200 */
[C---:B------:R-:W-:Y:S02]  /*13260*/  HMMA.16816.F32 R68, R72.reuse, R64, RZ ;  /* 0x000000404844723c */ /* 0x040fe400000018ff */
[----:B------:R-:W-:Y:S06]  /*13270*/  LDSM.16.M88.4 R80, [R85] ;  /* 0x000000005550783b */ /* 0x000fec0000000200 */
[C---:B------:R-:W-:Y:S08]  /*13280*/  HMMA.16816.F32 R24, R72.reuse, R26, RZ ;  /* 0x0000001a4818723c */ /* 0x040ff000000018ff */
[C---:B------:R-:W-:Y:S08]  /*13290*/  HMMA.16816.F32 R16, R72.reuse, R18, RZ ;  /* 0x000000124810723c */ /* 0x040ff000000018ff */
[C---:B------:R-:W-:Y:S08]  /*132a0*/  HMMA.16816.F32 R64, R72.reuse, R66, RZ ;  /* 0x000000424840723c */ /* 0x040ff000000018ff */
[----:B------:R-:W-:Y:S01]  /*132b0*/  HMMA.16816.F32 R72, R72, R34, RZ ;  /* 0x000000224848723c */ /* 0x000fe200000018ff */
[----:B------:R-:W3:Y:S07]  /*132c0*/  LDSM.16.M88.4 R32, [R87] ;  /* 0x000000005720783b */ /* 0x000eee0000000200 */
[C---:B------:R-:W-:Y:S08]  /*132d0*/  HMMA.16816.F32 R28, R52.reuse, R36, R28 ;  /* 0x00000024341c723c */ /* 0x040ff0000000181c */
[C---:B------:R-:W-:Y:S01]  /*132e0*/  HMMA.16816.F32 R24, R52.reuse, R38, R24 ;  /* 0x000000263418723c */ /* 0x040fe20000001818 */
[----:B------:R-:W4:Y:S07]  /*132f0*/  LDSM.16.M88.4 R36, [R63+0x7800] ;  /* 0x007800003f24783b */ /* 0x000f2e0000000200 */
[C---:B------:R-:W-:Y:S08]  /*13300*/  HMMA.16816.F32 R20, R52.reuse, R12, R20 ;  /* 0x0000000c3414723c */ /* 0x040ff00000001814 */
[C---:B------:R-:W-:Y:S01]  /*13310*/  HMMA.16816.F32 R16, R52.reuse, R14, R16 ;  /* 0x0000000e3410723c */ /* 0x040fe20000001810 */
[----:B------:R-:W5:Y:S07]  /*13320*/  LDSM.16.M88.4 R12, [R62+0x6000] ;  /* 0x006000003e0c783b */ /* 0x000f6e0000000200 */
[C---:B-1----:R-:W-:Y:S08]  /*13330*/  HMMA.16816.F32 R68, R52.reuse, R4, R68 ;  /* 0x000000043444723c */ /* 0x042ff00000001844 */
[C---:B------:R-:W-:Y:S01]  /*13340*/  HMMA.16816.F32 R64, R52.reuse, R6, R64 ;  /* 0x000000063440723c */ /* 0x040fe20000001840 */
[----:B------:R-:W1:Y:S07]  /*13350*/  LDSM.16.M88.4 R4, [R62+0x6800] ;  /* 0x006800003e04783b */ /* 0x000e6e0000000200 */
[C---:B--2---:R-:W-:Y:S08]  /*13360*/  HMMA.16816.F32 R56, R52.reuse, R76, R56 ;  /* 0x0000004c3438723c */ /* 0x044ff00000001838 */
[----:B------:R-:W-:Y:S01]  /*13370*/  HMMA.16816.F32 R52, R52, R78, R72 ;  /* 0x0000004e3434723c */ /* 0x000fe20000001848 */
[----:B------:R-:W2:Y:S04]  /*13380*/  LDSM.16.M88.4 R72, [R62+0x7800] ;  /* 0x007800003e48783b */ /* 0x000ea80000000200 */
[----:B------:R-:W2:Y:S03]  /*13390*/  LDSM.16.M88.4 R76, [R62+0x7000] ;  /* 0x007000003e4c783b */ /* 0x000ea60000000200 */
[C---:B---3--:R-:W-:Y:S08]  /*133a0*/  HMMA.16816.F32 R28, R32.reuse, R48, R28 ;  /* 0x00000030201c723c */ /* 0x048ff0000000181c */
[C---:B------:R-:W-:Y:S01]  /*133b0*/  HMMA.16816.F32 R24, R32.reuse, R50, R24 ;  /* 0x000000322018723c */ /* 0x040fe20000001818 */
[----:B------:R-:W-:Y:S07]  /*133c0*/  LDSM.16.M88.4 R48, [R89+0x2000] ;  /* 0x002000005930783b */ /* 0x000fee0000000200 */
[C---:B------:R-:W-:Y:S08]  /*133d0*/  HMMA.16816.F32 R20, R32.reuse, R44, R20 ;  /* 0x0000002c2014723c */ /* 0x040ff00000001814 */
[C---:B------:R-:W-:Y:S01]  /*133e0*/  HMMA.16816.F32 R16, R32.reuse, R46, R16 ;  /* 0x0000002e2010723c */ /* 0x040fe20000001810 */
[----:B------:R-:W3:Y:S07]  /*133f0*/  LDSM.16.M88.4 R44, [R3+UR8+0x8000] ;  /* 0x00800008032c783b */ /* 0x000eee0008000200 */
[C---:B------:R-:W-:Y:S08]  /*13400*/  HMMA.16816.F32 R68, R32.reuse, R40, R68 ;  /* 0x000000282044723c */ /* 0x040ff00000001844 */
[C---:B------:R-:W-:Y:S01]  /*13410*/  HMMA.16816.F32 R64, R32.reuse, R42, R64 ;  /* 0x0000002a2040723c */ /* 0x040fe20000001840 */
[----:B------:R-:W-:Y:S07]  /*13420*/  LDSM.16.M88.4 R40, [R3+UR8+0x8800] ;  /* 0x008800080328783b */ /* 0x000fee0008000200 */
[C---:B----4-:R-:W-:Y:S08]  /*13430*/  HMMA.16816.F32 R56, R32.reuse, R36, R56 ;  /* 0x000000242038723c */ /* 0x050ff00000001838 */
[----:B------:R-:W-:Y:S01]  /*13440*/  HMMA.16816.F32 R52, R32, R38, R52 ;  /* 0x000000262034723c */ /* 0x000fe20000001834 */
[----:B------:R-:W4:Y:S04]  /*13450*/  LDSM.16.M88.4 R36, [R3+UR8+0x9000] ;  /* 0x009000080324783b */ /* 0x000f280008000200 */
[----:B------:R-:W4:Y:S03]  /*13460*/  LDSM.16.M88.4 R32, [R3+UR8+0x9800] ;  /* 0x009800080320783b */ /* 0x000f260008000200 */
[C---:B-----5:R-:W-:Y:S08]  /*13470*/  HMMA.16816.F32 R28, R80.reuse, R12, R28 ;  /* 0x0000000c501c723c */ /* 0x060ff0000000181c */
[C---:B------:R-:W-:Y:S01]  /*13480*/  HMMA.16816.F32 R24, R80.reuse, R14, R24 ;  /* 0x0000000e5018723c */ /* 0x040fe20000001818 */
[----:B------:R-:W-:Y:S07]  /*13490*/  LDSM.16.M88.4 R12, [R2+0x2000] ;  /* 0x00200000020c783b */ /* 0x000fee0000000200 */
[C---:B-1----:R-:W-:Y:S08]  /*134a0*/  HMMA.16816.F32 R20, R80.reuse, R4, R20 ;  /* 0x000000045014723c */ /* 0x042ff00000001814 */
[C---:B------:R-:W-:Y:S01]  /*134b0*/  HMMA.16816.F32 R16, R80.reuse, R6, R16 ;  /* 0x000000065010723c */ /* 0x040fe20000001810 */
[----:B------:R-:W1:Y:S07]  /*134c0*/  LDSM.16.M88.4 R4, [R0+0x8000] ;  /* 0x008000000004783b */ /* 0x000e6e0000000200 */
[C---:B--2---:R-:W-:Y:S08]  /*134d0*/  HMMA.16816.F32 R56, R80.reuse, R72, R56 ;  /* 0x000000485038723c */ /* 0x044ff00000001838 */
[C---:B------:R-:W-:Y:S08]  /*134e0*/  HMMA.16816.F32 R68, R80.reuse, R76, R68 ;  /* 0x0000004c5044723c */ /* 0x040ff00000001844 */
[C---:B------:R-:W-:Y:S01]  /*134f0*/  HMMA.16816.F32 R64, R80.reuse, R78, R64 ;  /* 0x0000004e5040723c */ /* 0x040fe20000001840 */
[----:B------:R-:W-:Y:S07]  /*13500*/  LDSM.16.M88.4 R76, [R0+0x9000] ;  /* 0x00900000004c783b */ /* 0x000fee0000000200 */
[----:B------:R-:W-:Y:S01]  /*13510*/  HMMA.16816.F32 R72, R80, R74, R52 ;  /* 0x0000004a5048723c */ /* 0x000fe20000001834 */
[----:B------:R-:W2:Y:S04]  /*13520*/  LDSM.16.M88.4 R52, [R0+0x8800] ;  /* 0x008800000034783b */ /* 0x000ea80000000200 */
[----:B------:R-:W-:Y:S03]  /*13530*/  LDSM.16.M88.4 R80, [R87+0x4000] ;  /* 0x004000005750783b */ /* 0x000fe60000000200 */
[C---:B---3--:R-:W-:Y:S08]  /*13540*/  HMMA.16816.F32 R28, R48.reuse, R44, R28 ;  /* 0x0000002c301c723c */ /* 0x048ff0000000181c */
[C---:B------:R-:W-:Y:S01]  /*13550*/  HMMA.16816.F32 R24, R48.reuse, R46, R24 ;  /* 0x0000002e3018723c */ /* 0x040fe20000001818 */
[----:B------:R-:W3:Y:S07]  /*13560*/  LDSM.16.M88.4 R44, [R0+0x9800] ;  /* 0x00980000002c783b */ /* 0x000eee0000000200 */
[C---:B----4-:R-:W-:Y:S08]  /*13570*/  HMMA.16816.F32 R68, R48.reuse, R36, R68 ;  /* 0x000000243044723c */ /* 0x050ff00000001844 */
[C---:B------:R-:W-:Y:S01]  /*13580*/  HMMA.16816.F32 R64, R48.reuse, R38, R64 ;  /* 0x000000263040723c */ /* 0x040fe20000001840 */
[----:B------:R-:W-:Y:S07]  /*13590*/  LDSM.16.M88.4 R36, [R87+0x2000] ;  /* 0x002000005724783b */ /* 0x000fee0000000200 */
[C---:B------:R-:W-:Y:S08]  /*135a0*/  HMMA.16816.F32 R56, R48.reuse, R32, R56 ;  /* 0x000000203038723c */ /* 0x040ff00000001838 */
[C---:B------:R-:W-:Y:S01]  /*135b0*/  HMMA.16816.F32 R72, R48.reuse, R34, R72 ;  /* 0x000000223048723c */ /* 0x040fe20000001848 */
[----:B------:R-:W4:Y:S07]  /*135c0*/  LDSM.16.M88.4 R32, [R63+0x8000] ;  /* 0x008000003f20783b */ /* 0x000f2e0000000200 */
[C---:B------:R-:W-:Y:S08]  /*135d0*/  HMMA.16816.F32 R20, R48.reuse, R40, R20 ;  /* 0x000000283014723c */ /* 0x040ff00000001814 */
[----:B------:R-:W-:Y:S01]  /*135e0*/  HMMA.16816.F32 R16, R48, R42, R16 ;  /* 0x0000002a3010723c */ /* 0x000fe20000001810 */
[----:B------:R-:W5:Y:S04]  /*135f0*/  LDSM.16.M88.4 R40, [R63+0x9000] ;  /* 0x009000003f28783b */ /* 0x000f680000000200 */
[----:B------:R-:W-:Y:S03]  /*13600*/  LDSM.16.M88.4 R48, [R63+0x9800] ;  /* 0x009800003f30783b */ /* 0x000fe60000000200 */
[C---:B-1----:R-:W-:Y:S08]  /*13610*/  HMMA.16816.F32 R28, R12.reuse, R4, R28 ;  /* 0x000000040c1c723c */ /* 0x042ff0000000181c */
[C---:B------:R-:W-:Y:S01]  /*13620*/  HMMA.16816.F32 R24, R12.reuse, R6, R24 ;  /* 0x000000060c18723c */ /* 0x040fe20000001818 */
[----:B------:R-:W1:Y:S07]  /*13630*/  LDSM.16.M88.4 R4, [R63+0x8800] ;  /* 0x008800003f04783b */ /* 0x000e6e0000000200 */
[C---:B--2---:R-:W-:Y:S08]  /*13640*/  HMMA.16816.F32 R20, R12.reuse, R52, R20 ;  /* 0x000000340c14723c */ /* 0x044ff00000001814 */
[C---:B------:R-:W-:Y:S01]  /*13650*/  HMMA.16816.F32 R16, R12.reuse, R54, R16 ;  /* 0x000000360c10723c */ /* 0x040fe20000001810 */
[----:B------:R-:W-:Y:S07]  /*13660*/  LDSM.16.M88.4 R52, [R3+UR8+0xa000] ;  /* 0x00a000080334783b */ /* 0x000fee0008000200 */
[C---:B------:R-:W-:Y:S08]  /*13670*/  HMMA.16816.F32 R68, R12.reuse, R76, R68 ;  /* 0x0000004c0c44723c */ /* 0x040ff00000001844 */
[C---:B------:R-:W-:Y:S08]  /*13680*/  HMMA.16816.F32 R64, R12.reuse, R78, R64 ;  /* 0x0000004e0c40723c */ /* 0x040ff00000001840 */
[C---:B---3--:R-:W-:Y:S08]  /*13690*/  HMMA.16816.F32 R56, R12.reuse, R44, R56 ;  /* 0x0000002c0c38723c */ /* 0x048ff00000001838 */
[----:B------:R-:W-:Y:S01]  /*136a0*/  HMMA.16816.F32 R72, R12, R46, R72 ;  /* 0x0000002e0c48723c */ /* 0x000fe20000001848 */
[----:B------:R-:W-:Y:S04]  /*136b0*/  LDSM.16.M88.4 R44, [R85+0x2000] ;  /* 0x00200000552c783b */ /* 0x000fe80000000200 */
[----:B------:R-:W2:Y:S03]  /*136c0*/  LDSM.16.M88.4 R12, [R62+0x8000] ;  /* 0x008000003e0c783b */ /* 0x000ea60000000200 */
[C---:B----4-:R-:W-:Y:S08]  /*136d0*/  HMMA.16816.F32 R28, R36.reuse, R32, R28 ;  /* 0x00000020241c723c */ /* 0x050ff0000000181c */
        /* <DEDUP_REMOVED lines=22> */
[----:B------:R-:W1:Y:S07]  /*13840*/  LDSM.16.M88.4 R4, [R3+UR8+0xb000] ;  /* 0x00b000080304783b */ /* 0x000e6e0008000200 */
        /* <DEDUP_REMOVED lines=15> */
[----:B------:R-:W-:Y:S01]  /*13940*/  HMMA.16816.F32 R24, R80, R34, R24 ;  /* 0x000000225018723c */ /* 0x000fe20000001818 */
[----:B------:R3:W5:Y:S07]  /*13950*/  LDSM.16.M88.4 R32, [R3+UR8+0xb800] ;  /* 0x00b800080320783b */ /* 0x00076e0008000200 */
[----:B----4-:R-:W-:Y:S08]  /*13960*/  HMMA.16816.F32 R28, R44, R36, R28 ;  /* 0x000000242c1c723c */ /* 0x010ff0000000181c */
[----:B------:R-:W-:Y:S01]  /*13970*/  HMMA.16816.F32 R40, R48, R52, R20 ;  /* 0x000000343028723c */ /* 0x000fe20000001814 */
[----:B------:R-:W4:Y:S07]  /*13980*/  LDSM.16.M88.4 R20, [R62+0xa800] ;  /* 0x00a800003e14783b */ /* 0x000f2e0000000200 */
[----:B------:R-:W-:Y:S01]  /*13990*/  HMMA.16816.F32 R24, R44, R38, R24 ;  /* 0x000000262c18723c */ /* 0x000fe20000001818 */
[----:B------:R-:W4:Y:S02]  /*139a0*/  LDSM.16.M88.4 R36, [R0+0xb800] ;  /* 0x00b800000024783b */ /* 0x000f240000000200 */
[----:B------:R-:W-:Y:S01]  /*139b0*/  FMUL.FTZ R28, R28, UR9 ;  /* 0x000000091c1c7c20 */ /* 0x000fe20008410000 */
[----:B------:R-:W-:Y:S01]  /*139c0*/  FMUL.FTZ R53, R29, UR9 ;  /* 0x000000091d357c20 */ /* 0x000fe20008410000 */
[----:B---3--:R-:W-:-:S02]  /*139d0*/  FMUL.FTZ R3, R30, UR9 ;  /* 0x000000091e037c20 */ /* 0x008fc40008410000 */
[----:B------:R3:W1:Y:S01]  /*139e0*/  MUFU.TANH R52, R28 ;  /* 0x0000001c00347308 */ /* 0x0006620000002400 */
[----:B------:R-:W-:Y:S01]  /*139f0*/  HMMA.16816.F32 R16, R48, R54, R16 ;  /* 0x000000363010723c */ /* 0x000fe20000001810 */
[----:B------:R-:W-:-:S06]  /*13a00*/  FMUL.FTZ R54, R31, UR9 ;  /* 0x000000091f367c20 */ /* 0x000fcc0008410000 */
[----:B------:R-:W4:Y:S01]  /*13a10*/  MUFU.TANH R53, R53 ;  /* 0x0000003500357308 */ /* 0x000f220000002400 */
[----:B--2---:R-:W-:Y:S03]  /*13a20*/  HMMA.16816.F32 R40, R80, R12, R40 ;  /* 0x0000000c5028723c */ /* 0x004fe60000001828 */
[----:B------:R-:W-:Y:S01]  /*13a30*/  FMUL.FTZ R24, R24, UR9 ;  /* 0x0000000918187c20 */ /* 0x000fe20008410000 */
[----:B------:R-:W-:Y:S01]  /*13a40*/  FMUL.FTZ R25, R25, UR9 ;  /* 0x0000000919197c20 */ /* 0x000fe20008410000 */
[----:B------:R-:W-:Y:S01]  /*13a50*/  FMUL.FTZ R26, R26, UR9 ;  /* 0x000000091a1a7c20 */ /* 0x000fe20008410000 */
[----:B------:R-:W-:Y:S01]  /*13a60*/  FMUL.FTZ R27, R27, UR9 ;  /* 0x000000091b1b7c20 */ /* 0x000fe20008410000 */
[----:B------:R-:W2:Y:S01]  /*13a70*/  MUFU.TANH R3, R3 ;  /* 0x0000000300037308 */ /* 0x000ea20000002400 */
[----:B-1----:R-:W-:Y:S01]  /*13a80*/  HMMA.16816.F32 R76, R48, R4, R76 ;  /* 0x00000004304c723c */ /* 0x002fe2000000184c */
[----:B---3--:R-:W1:Y:S06]  /*13a90*/  LDSM.16.M88.4 R28, [R63+0xb000] ;  /* 0x00b000003f1c783b */ /* 0x008e6c0000000200 */
[----:B------:R-:W3:Y:S01]  /*13aa0*/  MUFU.TANH R54, R54 ;  /* 0x0000003600367308 */ /* 0x000ee20000002400 */
[----:B------:R-:W-:Y:S01]  /*13ab0*/  HMMA.16816.F32 R16, R80, R14, R16 ;  /* 0x0000000e5010723c */ /* 0x000fe20000001810 */
[----:B------:R-:W-:Y:S06]  /*13ac0*/  LDSM.16.M88.4 R12, [R62+0xb000] ;  /* 0x00b000003e0c783b */ /* 0x000fec0000000200 */
[----:B------:R-:W1:Y:S01]  /*13ad0*/  MUFU.TANH R24, R24 ;  /* 0x0000001800187308 */ /* 0x000e620000002400 */
[----:B------:R-:W-:Y:S01]  /*13ae0*/  HMMA.16816.F32 R64, R48, R6, R64 ;  /* 0x000000063040723c */ /* 0x000fe20000001840 */
[----:B------:R-:W2:Y:S06]  /*13af0*/  LDSM.16.M88.4 R4, [R63+0xb800] ;  /* 0x00b800003f04783b */ /* 0x000eac0000000200 */
[----:B------:R-:W1:Y:S01]  /*13b00*/  MUFU.TANH R25, R25 ;  /* 0x0000001900197308 */ /* 0x000e620000002400 */
[C---:B-----5:R-:W-:Y:S07]  /*13b10*/  HMMA.16816.F32 R56, R68.reuse, R32, R56 ;  /* 0x000000204438723c */ /* 0x060fee0000001838 */
[----:B------:R-:W1:Y:S01]  /*13b20*/  MUFU.TANH R26, R26 ;  /* 0x0000001a001a7308 */ /* 0x000e620000002400 */
[----:B------:R-:W-:Y:S07]  /*13b30*/  HMMA.16816.F32 R72, R68, R34, R72 ;  /* 0x000000224448723c */ /* 0x000fee0000001848 */
[----:B------:R-:W1:Y:S01]  /*13b40*/  MUFU.TANH R27, R27 ;  /* 0x0000001b001b7308 */ /* 0x000e620000002400 */
[C---:B----4-:R-:W-:Y:S08]  /*13b50*/  HMMA.16816.F32 R40, R44.reuse, R20, R40 ;  /* 0x000000142c28723c */ /* 0x050ff00000001828 */
[----:B------:R-:W-:Y:S01]  /*13b60*/  HMMA.16816.F32 R16, R44, R22, R16 ;  /* 0x000000162c10723c */ /* 0x000fe20000001810 */
[----:B------:R-:W4:Y:S01]  /*13b70*/  LDSM.16.M88.4 R20, [R62+0xb800] ;  /* 0x00b800003e14783b */ /* 0x000f220000000200 */
[----:B------:R-:W-:-:S06]  /*13b80*/  DEPBAR.LE SB0, 0x0 ;  /* 0x000080000000791a */ /* 0x000fcc0000000000 */
[----:B------:R-:W-:Y:S03]  /*13b90*/  HMMA.16816.F32 R56, R48, R36, R56 ;  /* 0x000000243038723c */ /* 0x000fe60000001838 */
[----:B------:R-:W-:Y:S01]  /*13ba0*/  FMUL.FTZ R32, R40, UR9 ;  /* 0x0000000928207c20 */ /* 0x000fe20008410000 */
[----:B------:R-:W-:-:S04]  /*13bb0*/  FMUL.FTZ R33, R41, UR9 ;  /* 0x0000000929217c20 */ /* 0x000fc80008410000 */
[----:B------:R-:W-:Y:S01]  /*13bc0*/  HMMA.16816.F32 R72, R48, R38, R72 ;  /* 0x000000263048723c */ /* 0x000fe20000001848 */
[----:B------:R-:W2:Y:S02]  /*13bd0*/  MUFU.TANH R32, R32 ;  /* 0x0000002000207308 */ /* 0x000ea40000002400 */
[----:B------:R-:W-:-:S05]  /*13be0*/  FMUL.FTZ R16, R16, UR9 ;  /* 0x0000000910107c20 */ /* 0x000fca0008410000 */
[C---:B-1----:R-:W-:Y:S01]  /*13bf0*/  HMMA.16816.F32 R76, R80.reuse, R28, R76 ;  /* 0x0000001c504c723c */ /* 0x042fe2000000184c */
[----:B------:R-:W-:Y:S01]  /*13c00*/  FMUL.FTZ R28, R42, UR9 ;  /* 0x000000092a1c7c20 */ /* 0x000fe20008410000 */
[----:B------:R-:W-:Y:S01]  /*13c10*/  FMUL.FTZ R29, R43, UR9 ;  /* 0x000000092b1d7c20 */ /* 0x000fe20008410000 */
[----:B------:R-:W1:Y:S05]  /*13c20*/  MUFU.TANH R33, R33 ;  /* 0x0000002100217308 */ /* 0x000e6a0000002400 */
[C---:B------:R-:W-:Y:S03]  /*13c30*/  HMMA.16816.F32 R64, R80.reuse, R30, R64 ;  /* 0x0000001e5040723c */ /* 0x040fe60000001840 */
[----:B------:R-:W1:Y:S05]  /*13c40*/  MUFU.TANH R28, R28 ;  /* 0x0000001c001c7308 */ /* 0x000e6a0000002400 */
[----:B--2---:R-:W-:Y:S01]  /*13c50*/  HMMA.16816.F32 R56, R80, R4, R56 ;  /* 0x000000045038723c */ /* 0x004fe20000001838 */
[----:B------:R-:W-:-:S02]  /*13c60*/  FMUL.FTZ R4, R19, UR9 ;  /* 0x0000000913047c20 */ /* 0x000fc40008410000 */
[----:B------:R-:W2:Y:S05]  /*13c70*/  MUFU.TANH R29, R29 ;  /* 0x0000001d001d7308 */ /* 0x000eaa0000002400 */
        /* <DEDUP_REMOVED lines=8> */
[C---:B----4-:R-:W-:Y:S03]  /*13d00*/  HMMA.16816.F32 R56, R44.reuse, R20, R56 ;  /* 0x000000142c38723c */ /* 0x050fe60000001838 */
[----:B------:R-:W-:Y:S01]  /*13d10*/  FMUL.FTZ R5, R76, UR9 ;  /* 0x000000094c057c20 */ /* 0x000fe20008410000 */
[----:B------:R-:W-:Y:S01]  /*13d20*/  FMUL.FTZ R15, R77, UR9 ;  /* 0x000000094d0f7c20 */ /* 0x000fe20008410000 */
[----:B------:R-:W-:Y:S01]  /*13d30*/  FMUL.FTZ R14, R78, UR9 ;  /* 0x000000094e0e7c20 */ /* 0x000fe20008410000 */
[----:B------:R-:W-:Y:S01]  /*13d40*/  FMUL.FTZ R18, R79, UR9 ;  /* 0x000000094f127c20 */ /* 0x000fe20008410000 */
[----:B------:R-:W4:Y:S01]  /*13d50*/  MUFU.TANH R13, R13 ;  /* 0x0000000d000d7308 */ /* 0x000f220000002400 */
        /* <DEDUP_REMOVED lines=43> */
.L_x_3957:
[----:B------:R-:W2:Y:S01]  /*14010*/  LDC R2, c[0x0][0x4f0] ;  /* 0x00013c00ff027b82 */ /* 0x000ea20000000800 */
[----:B------:R-:W-:Y:S01]  /*14020*/  UIADD3 UR9, UPT, UPT, UR26, -0x80, URZ ;  /* 0xffffff801a097890 */ /* 0x000fe2000fffe0ff */
[----:B------:R-:W-:Y:S01]  /*14030*/  IMAD.U32 R39, RZ, RZ, UR25 ;  /* 0x00000019ff277e24 */ /* 0x000fe2000f8e00ff */
[----:B------:R-:W3:Y:S04]  /*14040*/  LDCU.64 UR14, c[0x0][0x3b8] ;  /* 0x00007700ff0e77ac */ /* 0x000ee80008000a00 */
[----:B------:R-:W-:Y:S01]  /*14050*/  MOV R21, UR9 ;  /* 0x0000000900157c02 */ /* 0x000fe20008000f00 */
[----:B------:R-:W4:Y:S01]  /*14060*/  LDCU.64 UR10, c[0x0][0x3a0] ;  /* 0x00007400ff0a77ac */ /* 0x000f220008000a00 */
[----:B------:R-:W-:Y:S02]  /*14070*/  IABS R39, R39 ;  /* 0x0000002700277213 */ /* 0x000fe40000000000 */
[----:B------:R-:W-:-:S02]  /*14080*/  IABS R21, R21 ;  /* 0x0000001500157213 */ /* 0x000fc40000000000 */
[----:B--2---:R-:W-:-:S04]  /*14090*/  IABS R0, R2 ;  /* 0x0000000200007213 */ /* 0x004fc80000000000 */
[----:B------:R-:W2:Y:S08]  /*140a0*/  I2F.RP R23, R0 ;  /* 0x0000000000177306 */ /* 0x000eb00000209400 */
[----:B--2---:R-:W2:Y:S02]  /*140b0*/  MUFU.RCP R40, R23 ;  /* 0x0000001700287308 */ /* 0x004ea40000001000 */
[----:B--2---:R-:W-:-:S06]  /*140c0*/  VIADD R40, R40, 0xffffffe ;  /* 0x0ffffffe28287836 */ /* 0x004fcc0000000000 */
[----:B------:R-:W2:Y:S02]  /*140d0*/  F2I.FTZ.U32.TRUNC.NTZ R41, R40 ;  /* 0x0000002800297305 */ /* 0x000ea4000021f000 */
[----:B--2---:R-:W-:Y:S01]  /*140e0*/  IMAD.MOV R7, RZ, RZ, -R41 ;  /* 0x000000ffff077224 */ /* 0x004fe200078e0a29 */
        /* <DEDUP_REMOVED lines=31> */
[----:B------:R-:W2:Y:S04]  /*142e0*/  LDG.E R21, desc[UR6][R44.64] ;  /* 0x000000062c157981 */ /* 0x000ea8000c1e1900 */
[----:B------:R-:W2:Y:S01]  /*142f0*/  LDG.E R0, desc[UR6][R42.64] ;  /* 0x000000062a007981 */ /* 0x000ea2000c1e1900 */
[----:B------:R-:W-:-:S04]  /*14300*/  IMAD.IADD R7, R7, 0x1, -R23 ;  /* 0x0000000107077824 */ /* 0x000fc800078e0a17 */
[----:B------:R-:W-:-:S04]  /*14310*/  IMAD R7, R7, R2, -0x40 ;  /* 0xffffffc007077424 */ /* 0x000fc800078e0202 */
[----:B---3--:R-:W-:Y:S01]  /*14320*/  IMAD.WIDE.U32 R40, R7, UR14, RZ ;  /* 0x0000000e07287c25 */ /* 0x008fe2000f8e00ff */
[----:B------:R-:W-:-:S05]  /*14330*/  SHF.R.S32.HI R2, RZ, 0x1f, R7 ;  /* 0x0000001fff027819 */ /* 0x000fca0000011407 */
[----:B------:R-:W-:-:S04]  /*14340*/  IMAD R2, R2, UR14, RZ ;  /* 0x0000000e02027c24 */ /* 0x000fc8000f8e02ff */
[----:B------:R-:W-:-:S04]  /*14350*/  IMAD R2, R7, UR15, R2 ;  /* 0x0000000f07027c24 */ /* 0x000fc8000f8e0202 */
        /* <DEDUP_REMOVED lines=9> */
.L_x_3958:
        /* <DEDUP_REMOVED lines=74> */
.L_x_3956:
[----:B------:R-:W3:Y:S01]  /*14890*/  S2R R189, SR_TID.X ;  /* 0x0000000000bd7919 */ /* 0x000ee20000002100 */
[----:B------:R-:W-:Y:S01]  /*148a0*/  LOP3.LUT R133, R187, 0x1f0, RZ, 0xc0, !PT ;  /* 0x000001f0bb857812 */ /* 0x000fe200078ec0ff */
[----:B------:R-:W-:Y:S01]  /*148b0*/  UIADD3 UR26, UPT, UPT, UR26, -0x40, URZ ;  /* 0xffffffc01a1a7890 */ /* 0x000fe2000fffe0ff */
[----:B------:R-:W-:Y:S01]  /*148c0*/  LOP3.LUT R190, R84, 0x200, R11, 0xf8, !PT ;  /* 0x0000020054be7812 */ /* 0x000fe200078ef80b */
[----:B------:R-:W4:Y:S01]  /*148d0*/  S2R R0, SR_CTAID.X ;  /* 0x0000000000007919 */ /* 0x000f220000002500 */
[----:B------:R-:W5:Y:S02]  /*148e0*/  LDCU UR9, c[0x0][0x45c] ;  /* 0x00008b80ff0977ac */ /* 0x000f640008000800 */
[----:B------:R-:W-:Y:S01]  /*148f0*/  LEA R190, R190, UR8, 0x1 ;  /* 0x00000008bebe7c11 */ /* 0x000fe2000f8e08ff */
[----:B--2---:R-:W-:Y:S02]  /*14900*/  IMAD.U32 R41, RZ, RZ, UR26 ;  /* 0x0000001aff297e24 */ /* 0x004fe4000f8e00ff */
[----:B------:R-:W-:-:S02]  /*14910*/  IMAD.U32 R51, RZ, RZ, UR26 ;  /* 0x0000001aff337e24 */ /* 0x000fc4000f8e00ff */
[----:B------:R-:W-:Y:S01]  /*14920*/  IMAD.U32 R43, RZ, RZ, UR26 ;  /* 0x0000001aff2b7e24 */ /* 0x000fe2000f8e00ff */
[----:B------:R-:W-:Y:S01]  /*14930*/  LDSM.16.MT88.4 R124, [R190+0xc000] ;  /* 0x00c00000be7c783b */ /* 0x000fe20000004200 */
[----:B------:R-:W-:Y:S02]  /*14940*/  IMAD.U32 R9, RZ, RZ, UR26 ;  /* 0x0000001aff097e24 */ /* 0x000fe4000f8e00ff */
[----:B------:R-:W-:Y:S01]  /*14950*/  IMAD.U32 R57, RZ, RZ, UR26 ;  /* 0x0000001aff397e24 */ /* 0x000fe2000f8e00ff */
[----:B------:R-:W-:Y:S01]  /*14960*/  LDSM.16.MT88.4 R72, [R190+0x10000] ;  /* 0x01000000be48783b */ /* 0x000fe20000004200 */
[----:B------:R-:W-:Y:S02]  /*14970*/  IMAD.U32 R55, RZ, RZ, UR26 ;  /* 0x0000001aff377e24 */ /* 0x000fe4000f8e00ff */
[----:B------:R-:W-:Y:S02]  /*14980*/  IMAD.U32 R49, RZ, RZ, UR26 ;  /* 0x0000001aff317e24 */ /* 0x000fe4000f8e00ff */
[----:B------:R-:W-:-:S02]  /*14990*/  VIADD R163, R190, 0xc040 ;  /* 0x0000c040bea37836 */ /* 0x000fc40000000000 */
[----:B------:R-:W-:-:S05]  /*149a0*/  IMAD.IADD R168, R8, 0x1, R190 ;  /* 0x0000000108a87824 */ /* 0x000fca00078e02be */
[----:B------:R-:W-:Y:S01]  /*149b0*/  LDSM.16.MT88.4 R116, [R168+0xc000] ;  /* 0x00c00000a874783b */ /* 0x000fe20000004200 */
[----:B---3--:R-:W-:Y:S01]  /*149c0*/  SHF.R.U32.HI R2, RZ, 0x2, R189 ;  /* 0x00000002ff027819 */ /* 0x008fe200000116bd */
[----:B------:R-:W-:Y:S02]  /*149d0*/  IMAD.SHL.U32 R134, R189, 0x2, RZ ;  /* 0x00000002bd867824 */ /* 0x000fe400078e00ff */
[----:B------:R-:W-:Y:S01]  /*149e0*/  LDSM.16.MT88.4 R80, [R168+0x10000] ;  /* 0x01000000a850783b */ /* 0x000fe20000004200 */
[----:B----4-:R-:W-:Y:S01]  /*149f0*/  IMAD R7, R0, 0x40, R133 ;  /* 0x0000004000077824 */ /* 0x010fe200078e0285 */
[----:B------:R-:W-:Y:S02]  /*14a00*/  LOP3.LUT R2, R2, 0x7, RZ, 0xc0, !PT ;  /* 0x0000000702027812 */ /* 0x000fe400078ec0ff */
[----:B------:R-:W-:Y:S01]  /*14a10*/  LDSM.16.MT88.4 R136, [R168+0xc800] ;  /* 0x00c80000a888783b */ /* 0x000fe20000004200 */
[----:B------:R-:W-:Y:S02]  /*14a20*/  LOP3.LUT R134, R134, 0x6, RZ, 0xc0, !PT ;  /* 0x0000000686867812 */ /* 0x000fe400078ec0ff */
[----:B------:R-:W-:Y:S01]  /*14a30*/  IADD3 R10, PT, PT, R7, -UR22, R2 ;  /* 0x80000016070a7c10 */ /* 0x000fe2000fffe002 */
[----:B------:R-:W-:Y:S01]  /*14a40*/  IMAD.U32 R7, RZ, RZ, UR26 ;  /* 0x0000001aff077e24 */ /* 0x000fe2000f8e00ff */
[----:B------:R-:W-:-:S02]  /*14a50*/  LOP3.LUT R41, R41, 0x1, R134, 0xfe, !PT ;  /* 0x0000000129297812 */ /* 0x000fc400078efe86 */
[--C-:B------:R-:W-:Y:S01]  /*14a60*/  LOP3.LUT R51, R51, 0x11, R134.reuse, 0xfe, !PT ;  /* 0x0000001133337812 */ /* 0x100fe200078efe86 */
[----:B------:R-:W-:Y:S01]  /*14a70*/  VIADD R10, R10, UR4 ;  /* 0x000000040a0a7c36 */ /* 0x000fe20008000000 */
[--C-:B------:R-:W-:Y:S02]  /*14a80*/  LOP3.LUT R7, R7, 0x8, R134.reuse, 0xfe, !PT ;  /* 0x0000000807077812 */ /* 0x100fe400078efe86 */
[--C-:B------:R-:W-:Y:S01]  /*14a90*/  LOP3.LUT R43, R43, 0x18, R134.reuse, 0xfe, !PT ;  /* 0x000000182b2b7812 */ /* 0x100fe200078efe86 */
[C---:B------:R-:W-:Y:S01]  /*14aa0*/  IMAD.IADD R40, R10.reuse, 0x1, -R41 ;  /* 0x000000010a287824 */ /* 0x040fe200078e0a29 */
[--C-:B------:R-:W-:Y:S01]  /*14ab0*/  LOP3.LUT R9, R9, 0x19, R134.reuse, 0xfe, !PT ;  /* 0x0000001909097812 */ /* 0x100fe200078efe86 */
[C---:B------:R-:W-:Y:S01]  /*14ac0*/  IMAD.IADD R39, R10.reuse, 0x1, -R7 ;  /* 0x000000010a277824 */ /* 0x040fe200078e0a07 */
[----:B------:R-:W-:Y:S01]  /*14ad0*/  LOP3.LUT R57, R57, 0x9, R134, 0xfe, !PT ;  /* 0x0000000939397812 */ /* 0x000fe200078efe86 */
[C---:B------:R-:W-:Y:S01]  /*14ae0*/  IMAD.IADD R47, R10.reuse, 0x1, -R43 ;  /* 0x000000010a2f7824 */ /* 0x040fe200078e0a2b */
[----:B------:R-:W-:Y:S01]  /*14af0*/  IABS R40, R40 ;  /* 0x0000002800287213 */ /* 0x000fe20000000000 */
[----:B------:R-:W-:Y:S01]  /*14b00*/  IMAD.IADD R45, R10, 0x1, -R9 ;  /* 0x000000010a2d7824 */ /* 0x000fe200078e0a09 */
[----:B------:R-:W-:-:S02]  /*14b10*/  IABS R39, R39 ;  /* 0x0000002700277213 */ /* 0x000fc40000000000 */
[----:B------:R-:W-:Y:S02]  /*14b20*/  I2FP.F32.S32 R40, R40 ;  /* 0x0000002800287245 */ /* 0x000fe40000201400 */
[----:B------:R-:W-:Y:S02]  /*14b30*/  I2FP.F32.S32 R39, R39 ;  /* 0x0000002700277245 */ /* 0x000fe40000201400 */
[----:B------:R-:W-:Y:S01]  /*14b40*/  IABS R47, R47 ;  /* 0x0000002f002f7213 */ /* 0x000fe20000000000 */
[----:B------:R-:W-:Y:S01]  /*14b50*/  FFMA.FTZ R53, R40, -UR5, R53 ;  /* 0x8000000528357c23 */ /* 0x000fe20008010035 */
[----:B------:R-:W-:Y:S01]  /*14b60*/  IABS R45, R45 ;  /* 0x0000002d002d7213 */ /* 0x000fe20000000000 */
[----:B------:R-:W-:Y:S01]  /*14b70*/  FFMA.FTZ R39, R39, -UR5, R24 ;  /* 0x8000000527277c23 */ /* 0x000fe20008010018 */
[C---:B------:R-:W-:Y:S01]  /*14b80*/  IMAD.IADD R24, R10.reuse, 0x1, -R51 ;  /* 0x000000010a187824 */ /* 0x040fe200078e0a33 */
[----:B------:R-:W-:Y:S01]  /*14b90*/  I2FP.F32.S32 R47, R47 ;  /* 0x0000002f002f7245 */ /* 0x000fe20000201400 */
[----:B------:R-:W-:Y:S01]  /*14ba0*/  IMAD.IADD R40, R10, 0x1, -R57 ;  /* 0x000000010a287824 */ /* 0x000fe200078e0a39 */
[----:B------:R-:W-:-:S02]  /*14bb0*/  I2FP.F32.S32 R45, R45 ;  /* 0x0000002d002d7245 */ /* 0x000fc40000201400 */
[----:B------:R-:W-:Y:S02]  /*14bc0*/  IABS R24, R24 ;  /* 0x0000001800187213 */ /* 0x000fe40000000000 */
[----:B------:R-:W-:Y:S02]  /*14bd0*/  ISETP.GE.AND P5, PT, R7, UR4, PT ;  /* 0x0000000407007c0c */ /* 0x000fe4000bfa6270 */
[----:B------:R-:W-:Y:S02]  /*14be0*/  I2FP.F32.S32 R24, R24 ;  /* 0x0000001800187245 */ /* 0x000fe40000201400 */
[----:B------:R-:W-:Y:S02]  /*14bf0*/  LOP3.LUT R55, R55, 0x10, R134, 0xfe, !PT ;  /* 0x0000001037377812 */ /* 0x000fe400078efe86 */
[----:B------:R-:W-:Y:S01]  /*14c00*/  IABS R40, R40 ;  /* 0x0000002800287213 */ /* 0x000fe20000000000 */
[----:B-1----:R-:W-:Y:S01]  /*14c10*/  FFMA.FTZ R7, R24, -UR5, R33 ;  /* 0x8000000518077c23 */ /* 0x002fe20008010021 */
[----:B------:R-:W-:Y:S01]  /*14c20*/  FFMA.FTZ R24, R47, -UR5, R16 ;  /* 0x800000052f187c23 */ /* 0x000fe20008010010 */
[----:B------:R-:W-:Y:S01]  /*14c30*/  FFMA.FTZ R16, R45, -UR5, R12 ;  /* 0x800000052d107c23 */ /* 0x000fe2000801000c */
[----:B------:R-:W-:Y:S01]  /*14c40*/  IMAD.U32 R45, RZ, RZ, UR26 ;  /* 0x0000001aff2d7e24 */ /* 0x000fe2000f8e00ff */
[--C-:B------:R-:W-:Y:S01]  /*14c50*/  LOP3.LUT R49, R49, 0x20, R134.reuse, 0xfe, !PT ;  /* 0x0000002031317812 */ /* 0x100fe200078efe86 */
[C---:B------:R-:W-:Y:S01]  /*14c60*/  IMAD.IADD R21, R10.reuse, 0x1, -R55 ;  /* 0x000000010a157824 */ /* 0x040fe200078e0a37 */
[----:B------:R-:W-:Y:S01]  /*14c70*/  I2FP.F32.S32 R40, R40 ;  /* 0x0000002800287245 */ /* 0x000fe20000201400 */
[C---:B------:R-:W-:Y:S01]  /*14c80*/  VIADD R12, R10.reuse, 0x8 ;  /* 0x000000080a0c7836 */ /* 0x040fe20000000000 */
[----:B------:R-:W-:Y:S01]  /*14c90*/  LOP3.LUT R45, R45, 0x28, R134, 0xfe, !PT ;  /* 0x000000282d2d7812 */ /* 0x000fe200078efe86 */
[----:B------:R-:W-:Y:S01]  /*14ca0*/  IMAD.IADD R44, R10, 0x1, -R49 ;  /* 0x000000010a2c7824 */ /* 0x000fe200078e0a31 */
[----:B------:R-:W-:Y:S01]  /*14cb0*/  IABS R21, R21 ;  /* 0x0000001500157213 */ /* 0x000fe20000000000 */
[----:B------:R-:W-:Y:S01]  /*14cc0*/  FFMA.FTZ R23, R40, -UR5, R25 ;  /* 0x8000000528177c23 */ /* 0x000fe20008010019 */
[----:B------:R-:W-:Y:S01]  /*14cd0*/  LOP3.LUT R33, R134, UR26, RZ, 0xfc, !PT ;  /* 0x0000001a86217c12 */ /* 0x000fe2000f8efcff */
[C---:B------:R-:W-:Y:S01]  /*14ce0*/  IMAD.IADD R40, R10.reuse, 0x1, -R45 ;  /* 0x000000010a287824 */ /* 0x040fe200078e0a2d */
[----:B------:R-:W-:Y:S01]  /*14cf0*/  I2FP.F32.S32 R21, R21 ;  /* 0x0000001500157245 */ /* 0x000fe20000201400 */
[----:B------:R-:W-:Y:S01]  /*14d00*/  IMAD.U32 R47, RZ, RZ, UR26 ;  /* 0x0000001aff2f7e24 */ /* 0x000fe2000f8e00ff */
[----:B------:R-:W-:Y:S01]  /*14d10*/  IABS R44, R44 ;  /* 0x0000002c002c7213 */ /* 0x000fe20000000000 */
[--C-:B------:R-:W-:Y:S01]  /*14d20*/  IMAD.IADD R25, R10, 0x1, -R33.reuse ;  /* 0x000000010a197824 */ /* 0x100fe200078e0a21 */
[----:B------:R-:W-:Y:S01]  /*14d30*/  IABS R40, R40 ;  /* 0x0000002800287213 */ /* 0x000fe20000000000 */
[----:B------:R-:W-:Y:S01]  /*14d40*/  FFMA.FTZ R21, R21, -UR5, R32 ;  /* 0x8000000515157c23 */ /* 0x000fe20008010020 */
[----:B------:R-:W-:Y:S01]  /*14d50*/  I2FP.F32.S32 R44, R44 ;  /* 0x0000002c002c7245 */ /* 0x000fe20000201400 */
[----:B------:R-:W-:Y:S01]  /*14d60*/  IMAD.IADD R32, R12, 0x1, -R33 ;  /* 0x000000010c207824 */ /* 0x000fe200078e0a21 */
[----:B------:R-:W-:-:S02]  /*14d70*/  I2FP.F32.S32 R40, R40 ;  /* 0x0000002800287245 */ /* 0x000fc40000201400 */
[----:B------:R-:W-:Y:S01]  /*14d80*/  IABS R25, R25 ;  /* 0x0000001900197213 */ /* 0x000fe20000000000 */
[----:B------:R-:W-:Y:S01]  /*14d90*/  FFMA.FTZ R195, R44, -UR5, R5 ;  /* 0x800000052cc37c23 */ /* 0x000fe20008010005 */
[----:B------:R-:W-:Y:S01]  /*14da0*/  IABS R32, R32 ;  /* 0x0000002000207213 */ /* 0x000fe20000000000 */
[----:B------:R-:W-:Y:S02]  /*14db0*/  IMAD.IADD R5, R12, 0x1, -R41 ;  /* 0x000000010c057824 */ /* 0x000fe400078e0a29 */
[----:B------:R-:W-:Y:S01]  /*14dc0*/  FFMA.FTZ R169, R40, -UR5, R17 ;  /* 0x8000000528a97c23 */ /* 0x000fe20008010011 */
[C---:B------:R-:W-:Y:S01]  /*14dd0*/  IMAD.IADD R40, R12.reuse, 0x1, -R57 ;  /* 0x000000010c287824 */ /* 0x040fe200078e0a39 */
[----:B------:R-:W-:Y:S01]  /*14de0*/  I2FP.F32.S32 R32, R32 ;  /* 0x0000002000207245 */ /* 0x000fe20000201400 */
[----:B------:R-:W-:Y:S01]  /*14df0*/  IMAD.IADD R17, R12, 0x1, -R55 ;  /* 0x000000010c117824 */ /* 0x000fe200078e0a37 */
[----:B------:R-:W-:Y:S02]  /*14e00*/  IABS R5, R5 ;  /* 0x0000000500057213 */ /* 0x000fe40000000000 */
[----:B------:R-:W-:Y:S01]  /*14e10*/  LOP3.LUT R47, R47, 0x21, R134, 0xfe, !PT ;  /* 0x000000212f2f7812 */ /* 0x000fe200078efe86 */
[----:B------:R-:W-:Y:S01]  /*14e20*/  FFMA.FTZ R32, R32, -UR5, R3 ;  /* 0x8000000520207c23 */ /* 0x000fe20008010003 */
[----:B------:R-:W-:-:S02]  /*14e30*/  IABS R40, R40 ;  /* 0x0000002800287213 */ /* 0x000fc40000000000 */
[----:B------:R-:W-:Y:S01]  /*14e40*/  I2FP.F32.S32 R5, R5 ;  /* 0x0000000500057245 */ /* 0x000fe20000201400 */
[----:B------:R-:W-:Y:S01]  /*14e50*/  IMAD.IADD R42, R10, 0x1, -R47 ;  /* 0x000000010a2a7824 */ /* 0x000fe200078e0a2f */
[----:B------:R-:W-:Y:S02]  /*14e60*/  ISETP.GE.AND P2, PT, R33, UR4, PT ;  /* 0x0000000421007c0c */ /* 0x000fe4000bf46270 */
[----:B------:R-:W-:Y:S01]  /*14e70*/  IABS R17, R17 ;  /* 0x0000001100117213 */ /* 0x000fe20000000000 */
[----:B------:R-:W-:Y:S01]  /*14e80*/  FFMA.FTZ R54, R5, -UR5, R54 ;  /* 0x8000000505367c23 */ /* 0x000fe20008010036 */
[----:B------:R-:W-:Y:S02]  /*14e90*/  I2FP.F32.S32 R25, R25 ;  /* 0x0000001900197245 */ /* 0x000fe40000201400 */
[----:B------:R-:W-:Y:S02]  /*14ea0*/  I2FP.F32.S32 R40, R40 ;  /* 0x0000002800287245 */ /* 0x000fe40000201400 */
[----:B------:R-:W-:Y:S01]  /*14eb0*/  FSEL R33, R32, -INF , !P2 ;  /* 0xff80000020217808 */ /* 0x000fe20005000000 */
[----:B------:R-:W-:Y:S01]  /*14ec0*/  IMAD.IADD R32, R12, 0x1, -R51 ;  /* 0x000000010c207824 */ /* 0x000fe200078e0a33 */
[----:B------:R-:W-:Y:S01]  /*14ed0*/  I2FP.F32.S32 R17, R17 ;  /* 0x0000001100117245 */ /* 0x000fe20000201400 */
[----:B------:R-:W-:Y:S01]  /*14ee0*/  FFMA.FTZ R52, R25, -UR5, R52 ;  /* 0x8000000519347c23 */ /* 0x000fe20008010034 */
[----:B------:R-:W-:Y:S01]  /*14ef0*/  ISETP.GE.AND P6, PT, R41, UR4, PT ;  /* 0x0000000429007c0c */ /* 0x000fe2000bfc6270 */
[----:B------:R-:W-:Y:S01]  /*14f00*/  FFMA.FTZ R25, R25, -UR5, R26 ;  /* 0x8000000519197c23 */ /* 0x000fe2000801001a */
[----:B------:R-:W-:Y:S01]  /*14f10*/  FFMA.FTZ R5, R40, -UR5, R27 ;  /* 0x8000000528057c23 */ /* 0x000fe2000801001b */
[----:B------:R-:W-:Y:S01]  /*14f20*/  IABS R42, R42 ;  /* 0x0000002a002a7213 */ /* 0x000fe20000000000 */
[----:B------:R-:W-:Y:S01]  /*14f30*/  FFMA.FTZ R17, R17, -UR5, R28 ;  /* 0x8000000511117c23 */ /* 0x000fe2000801001c */
[----:B------:R-:W-:Y:S01]  /*14f40*/  FSEL R41, R53, -INF , !P6 ;  /* 0xff80000035297808 */ /* 0x000fe20007000000 */
[----:B------:R-:W-:Y:S01]  /*14f50*/  IMAD.IADD R28, R12, 0x1, -R43 ;  /* 0x000000010c1c7824 */ /* 0x000fe200078e0a2b */
[----:B------:R-:W-:Y:S01]  /*14f60*/  FSEL R27, R54, -INF , !P6 ;  /* 0xff800000361b7808 */ /* 0x000fe20007000000 */
[----:B------:R-:W-:Y:S01]  /*14f70*/  IMAD.IADD R26, R12, 0x1, -R45 ;  /* 0x000000010c1a7824 */ /* 0x000fe200078e0a2d */
[----:B------:R-:W-:-:S02]  /*14f80*/  IABS R32, R32 ;  /* 0x0000002000207213 */ /* 0x000fc40000000000 */
[----:B------:R-:W-:Y:S01]  /*14f90*/  ISETP.GE.AND P6, PT, R43, UR4, PT ;  /* 0x000000042b007c0c */ /* 0x000fe2000bfc6270 */
[----:B------:R-:W-:Y:S01]  /*14fa0*/  IMAD.IADD R43, R12, 0x1, -R9 ;  /* 0x000000010c2b7824 */ /* 0x000fe200078e0a09 */
[----:B------:R-:W-:Y:S02]  /*14fb0*/  I2FP.F32.S32 R42, R42 ;  /* 0x0000002a002a7245 */ /* 0x000fe40000201400 */
[----:B------:R-:W-:Y:S02]  /*14fc0*/  FSEL R39, R39, -INF , !P5 ;  /* 0xff80000027277808 */ /* 0x000fe40006800000 */
[----:B------:R-:W-:Y:S01]  /*14fd0*/  FSEL R25, R25, -INF , !P5 ;  /* 0xff80000019197808 */ /* 0x000fe20006800000 */
[----:B------:R-:W-:Y:S01]  /*14fe0*/  FFMA.FTZ R161, R42, -UR5, R15 ;  /* 0x800000052aa17c23 */ /* 0x000fe2000801000f */
[----:B------:R-:W-:Y:S02]  /*14ff0*/  I2FP.F32.S32 R32, R32 ;  /* 0x0000002000207245 */ /* 0x000fe40000201400 */
[----:B------:R-:W-:Y:S01]  /*15000*/  ISETP.GE.AND P5, PT, R9, UR4, PT ;  /* 0x0000000409007c0c */ /* 0x000fe2000bfa6270 */
[----:B------:R-:W-:Y:S01]  /*15010*/  IMAD.IADD R9, R12, 0x1, -R49 ;  /* 0x000000010c097824 */ /* 0x000fe200078e0a31 */
[----:B------:R-:W-:Y:S01]  /*15020*/  ISETP.GE.AND P4, PT, R57, UR4, PT ;  /* 0x0000000439007c0c */ /* 0x000fe2000bf86270 */
[----:B------:R-:W-:Y:S01]  /*15030*/  FFMA.FTZ R15, R32, -UR5, R29 ;  /* 0x80000005200f7c23 */ /* 0x000fe2000801001d */
[----:B------:R-:W-:-:S02]  /*15040*/  IABS R43, R43 ;  /* 0x0000002b002b7213 */ /* 0x000fc40000000000 */
[----:B------:R-:W-:Y:S02]  /*15050*/  FSEL R3, R52, -INF , !P2 ;  /* 0xff80000034037808 */ /* 0x000fe40005000000 */
[----:B------:R-:W-:Y:S01]  /*15060*/  ISETP.GE.AND P2, PT, R51, UR4, PT ;  /* 0x0000000433007c0c */ /* 0x000fe2000bf46270 */
[----:B------:R-:W-:Y:S01]  /*15070*/  IMAD.U32 R51, RZ, RZ, UR26 ;  /* 0x0000001aff337e24 */ /* 0x000fe2000f8e00ff */
[----:B------:R-:W-:Y:S02]  /*15080*/  FSEL R29, R23, -INF , !P4 ;  /* 0xff800000171d7808 */ /* 0x000fe40006000000 */
[----:B------:R-:W-:Y:S02]  /*15090*/  IABS R9, R9 ;  /* 0x0000000900097213 */ /* 0x000fe40000000000 */
[----:B------:R-:W-:Y:S02]  /*150a0*/  I2FP.F32.S32 R43, R43 ;  /* 0x0000002b002b7245 */ /* 0x000fe40000201400 */
[----:B------:R-:W-:Y:S01]  /*150b0*/  FSEL R23, R5, -INF , !P4 ;  /* 0xff80000005177808 */ /* 0x000fe20006000000 */
[----:B------:R-:W-:Y:S01]  /*150c0*/  IMAD.IADD R5, R12, 0x1, -R47 ;  /* 0x000000010c057824 */ /* 0x000fe200078e0a2f */
[----:B------:R-:W-:Y:S01]  /*150d0*/  I2FP.F32.S32 R9, R9 ;  /* 0x0000000900097245 */ /* 0x000fe20000201400 */
[----:B------:R-:W-:Y:S01]  /*150e0*/  FFMA.FTZ R4, R43, -UR5, R4 ;  /* 0x800000052b047c23 */ /* 0x000fe20008010004 */
[----:B------:R-:W-:Y:S01]  /*150f0*/  ISETP.GE.AND P3, PT, R55, UR4, PT ;  /* 0x0000000437007c0c */ /* 0x000fe2000bf66270 */
[----:B------:R-:W-:Y:S01]  /*15100*/  IMAD.U32 R43, RZ, RZ, UR26 ;  /* 0x0000001aff2b7e24 */ /* 0x000fe2000f8e00ff */
[----:B------:R-:W-:Y:S01]  /*15110*/  LOP3.LUT R51, R51, 0x29, R134, 0xfe, !PT ;  /* 0x0000002933337812 */ /* 0x000fe200078efe86 */
[----:B------:R-:W-:Y:S01]  /*15120*/  FFMA.FTZ R14, R9, -UR5, R14 ;  /* 0x80000005090e7c23 */ /* 0x000fe2000801000e */
[----:B------:R-:W-:Y:S01]  /*15130*/  ISETP.GE.AND P4, PT, R49, UR4, PT ;  /* 0x0000000431007c0c */ /* 0x000fe2000bf86270 */
[----:B------:R-:W-:Y:S01]  /*15140*/  IMAD.U32 R49, RZ, RZ, UR26 ;  /* 0x0000001aff317e24 */ /* 0x000fe2000f8e00ff */
[----:B------:R-:W-:-:S02]  /*15150*/  IABS R5, R5 ;  /* 0x0000000500057213 */ /* 0x000fc40000000000 */
[----:B------:R-:W-:Y:S02]  /*15160*/  IABS R26, R26 ;  /* 0x0000001a001a7213 */ /* 0x000fe40000000000 */
[----:B------:R-:W-:Y:S02]  /*15170*/  FSEL R21, R21, -INF , !P3 ;  /* 0xff80000015157808 */ /* 0x000fe40005800000 */
[----:B------:R-:W-:Y:S02]  /*15180*/  FSEL R17, R17, -INF , !P3 ;  /* 0xff80000011117808 */ /* 0x000fe40005800000 */
[----:B------:R-:W-:Y:S02]  /*15190*/  FSEL R7, R7, -INF , !P2 ;  /* 0xff80000007077808 */ /* 0x000fe40005000000 */
[----:B------:R-:W-:Y:S02]  /*151a0*/  FSEL R15, R15, -INF , !P2 ;  /* 0xff8000000f0f7808 */ /* 0x000fe40005000000 */
[----:B------:R-:W-:Y:S01]  /*151b0*/  FSEL R9, R4, -INF , !P5 ;  /* 0xff80000004097808 */ /* 0x000fe20006800000 */
[----:B------:R-:W-:Y:S01]  /*151c0*/  IMAD.IADD R4, R10, 0x1, -R51 ;  /* 0x000000010a047824 */ /* 0x000fe200078e0a33 */
[----:B------:R-:W-:Y:S01]  /*151d0*/  ISETP.GE.AND P3, PT, R47, UR4, PT ;  /* 0x000000042f007c0c */ /* 0x000fe2000bf66270 */
[----:B------:R-:W-:Y:S01]  /*151e0*/  IMAD.U32 R47, RZ, RZ, UR26 ;  /* 0x0000001aff2f7e24 */ /* 0x000fe2000f8e00ff */
[----:B------:R-:W-:Y:S01]  /*151f0*/  ISETP.GE.AND P2, PT, R45, UR4, PT ;  /* 0x000000042d007c0c */ /* 0x000fe2000bf46270 */
[----:B------:R-:W-:Y:S01]  /*15200*/  IMAD.U32 R45, RZ, RZ, UR26 ;  /* 0x0000001aff2d7e24 */ /* 0x000fe2000f8e00ff */
[----:B------:R-:W-:-:S02]  /*15210*/  I2FP.F32.S32 R5, R5 ;  /* 0x0000000500057245 */ /* 0x000fc40000201400 */
[----:B------:R-:W-:Y:S02]  /*15220*/  I2FP.F32.S32 R26, R26 ;  /* 0x0000001a001a7245 */ /* 0x000fe40000201400 */
[----:B------:R-:W-:Y:S01]  /*15230*/  IABS R28, R28 ;  /* 0x0000001c001c7213 */ /* 0x000fe20000000000 */
[----:B------:R-:W-:Y:S01]  /*15240*/  FFMA.FTZ R18, R5, -UR5, R18 ;  /* 0x8000000505127c23 */ /* 0x000fe20008010012 */
[--C-:B------:R-:W-:Y:S01]  /*15250*/  LOP3.LUT R49, R49, 0x30, R134.reuse, 0xfe, !PT ;  /* 0x0000003031317812 */ /* 0x100fe200078efe86 */
[----:B------:R-:W-:Y:S01]  /*15260*/  FFMA.FTZ R193, R26, -UR5, R19 ;  /* 0x800000051ac17c23 */ /* 0x000fe20008010013 */
[----:B------:R-:W-:Y:S02]  /*15270*/  IABS R4, R4 ;  /* 0x0000000400047213 */ /* 0x000fe40000000000 */
[----:B------:R-:W-:Y:S02]  /*15280*/  I2FP.F32.S32 R28, R28 ;  /* 0x0000001c001c7245 */ /* 0x000fe40000201400 */
[----:B------:R-:W-:-:S02]  /*15290*/  LOP3.LUT R47, R47, 0x31, R134, 0xfe, !PT ;  /* 0x000000312f2f7812 */ /* 0x000fc400078efe86 */
[--C-:B------:R-:W-:Y:S01]  /*152a0*/  LOP3.LUT R45, R45, 0x38, R134.reuse, 0xfe, !PT ;  /* 0x000000382d2d7812 */ /* 0x100fe200078efe86 */
[----:B------:R-:W-:Y:S01]  /*152b0*/  FFMA.FTZ R13, R28, -UR5, R13 ;  /* 0x800000051c0d7c23 */ /* 0x000fe2000801000d */
[----:B------:R-:W-:Y:S01]  /*152c0*/  FSEL R19, R16, -INF , !P5 ;  /* 0xff80000010137808 */ /* 0x000fe20006800000 */
[----:B------:R-:W-:Y:S01]  /*152d0*/  IMAD.IADD R16, R10, 0x1, -R49 ;  /* 0x000000010a107824 */ /* 0x000fe200078e0a31 */
[----:B------:R-:W-:Y:S02]  /*152e0*/  I2FP.F32.S32 R53, R4 ;  /* 0x0000000400357245 */ /* 0x000fe40000201400 */
[----:B------:R-:W-:Y:S02]  /*152f0*/  LOP3.LUT R43, R43, 0x39, R134, 0xfe, !PT ;  /* 0x000000392b2b7812 */ /* 0x000fe400078efe86 */
[----:B------:R-:W-:Y:S01]  /*15300*/  FSEL R143, R14, -INF , !P4 ;  /* 0xff8000000e8f7808 */ /* 0x000fe20006000000 */
[----:B------:R-:W-:Y:S01]  /*15310*/  IMAD.IADD R14, R10, 0x1, -R47 ;  /* 0x000000010a0e7824 */ /* 0x000fe200078e0a2f */
[----:B------:R-:W-:Y:S01]  /*15320*/  FSEL R141, R18, -INF , !P3 ;  /* 0xff800000128d7808 */ /* 0x000fe20005800000 */
[C---:B------:R-:W-:Y:S01]  /*15330*/  IMAD.IADD R18, R10.reuse, 0x1, -R45 ;  /* 0x000000010a127824 */ /* 0x040fe200078e0a2d */
        /* <DEDUP_REMOVED lines=8> */
[----:B------:R-:W-:Y:S02]  /*153c0*/  FSEL R161, R161, -INF , !P3 ;  /* 0xff800000a1a17808 */ /* 0x000fe40005800000 */
[----:B------:R-:W-:Y:S02]  /*153d0*/  I2FP.F32.S32 R55, R16 ;  /* 0x0000001000377245 */ /* 0x000fe40000201400 */
[----:B------:R-:W-:-:S02]  /*153e0*/  IABS R14, R14 ;  /* 0x0000000e000e7213 */ /* 0x000fc40000000000 */
[----:B------:R-:W-:Y:S01]  /*153f0*/  IABS R18, R18 ;  /* 0x0000001200127213 */ /* 0x000fe20000000000 */
[----:B------:R-:W-:Y:S01]  /*15400*/  FFMA.FTZ R30, R55, -UR5, R30 ;  /* 0x80000005371e7c23 */ /* 0x000fe2000801001e */
        /* <DEDUP_REMOVED lines=10> */
[----:B------:R-:W-:-:S02]  /*154b0*/  FSEL R193, R193, -INF , !P2 ;  /* 0xff800000c1c17808 */ /* 0x000fc40005000000 */
[----:B------:R-:W-:Y:S02]  /*154c0*/  FMNMX3.FTZ R4, R4, R7, R5, !PT ;  /* 0x0000000704047276 */ /* 0x000fe40007810005 */
[----:B------:R-:W-:Y:S02]  /*154d0*/  ISETP.GE.AND P2, PT, R43, UR4, PT ;  /* 0x000000042b007c0c */ /* 0x000fe4000bf46270 */
[----:B------:R-:W-:Y:S02]  /*154e0*/  IABS R10, R10 ;  /* 0x0000000a000a7213 */ /* 0x000fe40000000000 */
        /* <DEDUP_REMOVED lines=13> */
[----:B------:R-:W-:-:S02]  /*155c0*/  FMNMX3.FTZ R4, R33, R27, R25, !PT ;  /* 0x0000001b21047276 */ /* 0x000fc40007810019 */
[----:B------:R-:W-:Y:S02]  /*155d0*/  IABS R51, R51 ;  /* 0x0000003300337213 */ /* 0x000fe40000000000 */
[----:B------:R-:W-:Y:S02]  /*155e0*/  IABS R49, R49 ;  /* 0x0000003100317213 */ /* 0x000fe40000000000 */
[----:B------:R-:W-:Y:S02]  /*155f0*/  FSEL R179, R38, -INF , !P2 ;  /* 0xff80000026b37808 */ /* 0x000fe40005000000 */
[----:B------:R-:W-:Y:S02]  /*15600*/  FMNMX3.FTZ R6, R6, R183, R181, !PT ;  /* 0x000000b706067276 */ /* 0x000fe400078100b5 */
[----:B------:R-:W-:Y:S02]  /*15610*/  IABS R47, R47 ;  /* 0x0000002f002f7213 */ /* 0x000fe40000000000 */
[----:B------:R-:W-:-:S02]  /*15620*/  FMNMX3.FTZ R10, R4, R23, R17, !PT ;  /* 0x00000017040a7276 */ /* 0x000fc40007810011 */
[----:B------:R-:W-:Y:S02]  /*15630*/  I2FP.F32.S32 R51, R51 ;  /* 0x0000003300337245 */ /* 0x000fe40000201400 */
[----:B------:R-:W-:Y:S02]  /*15640*/  IABS R45, R45 ;  /* 0x0000002d002d7213 */ /* 0x000fe40000000000 */
[----:B------:R-:W-:Y:S01]  /*15650*/  I2FP.F32.S32 R49, R49 ;  /* 0x0000003100317245 */ /* 0x000fe20000201400 */
[----:B------:R-:W-:Y:S01]  /*15660*/  FFMA.FTZ R20, R51, -UR5, R20 ;  /* 0x8000000533147c23 */ /* 0x000fe20008010014 */
[----:B------:R-:W-:Y:S02]  /*15670*/  FMNMX.FTZ R4, R179, R6, !PT ;  /* 0x00000006b3047209 */ /* 0x000fe40007810000 */
[----:B------:R-:W-:Y:S01]  /*15680*/  I2FP.F32.S32 R6, R47 ;  /* 0x0000002f00067245 */ /* 0x000fe20000201400 */
[----:B------:R-:W-:Y:S01]  /*15690*/  FFMA.FTZ R22, R49, -UR5, R22 ;  /* 0x8000000531167c23 */ /* 0x000fe20008010016 */
[----:B------:R-:W-:Y:S01]  /*156a0*/  FMNMX3.FTZ R10, R10, R15, R13, !PT ;  /* 0x0000000f0a0a7276 */ /* 0x000fe2000781000d */
[----:B------:R-:W1:Y:S01]  /*156b0*/  SHFL.BFLY PT, R37, R4, 0x2, 0x1f ;  /* 0x0c401f0004257f89 */ /* 0x000e6200000e0000 */
[----:B------:R-:W-:Y:S01]  /*156c0*/  IABS R12, R12 ;  /* 0x0000000c000c7213 */ /* 0x000fe20000000000 */
[----:B------:R-:W-:Y:S01]  /*156d0*/  FFMA.FTZ R6, R6, -UR5, R31 ;  /* 0x8000000506067c23 */ /* 0x000fe2000801001f */
[----:B------:R-:W-:Y:S01]  /*156e0*/  I2FP.F32.S32 R14, R45 ;  /* 0x0000002d000e7245 */ /* 0x000fe20000201400 */
[----:B------:R-:W-:Y:S01]  /*156f0*/  LDSM.16.MT88.4 R48, [R168+0xe000] ;  /* 0x00e00000a830783b */ /* 0x000fe20000004200 */
[----:B------:R-:W-:-:S02]  /*15700*/  FMNMX3.FTZ R10, R10, R9, R143, !PT ;  /* 0x000000090a0a7276 */ /* 0x000fc4000781008f */
[----:B------:R-:W-:Y:S01]  /*15710*/  I2FP.F32.S32 R31, R12 ;  /* 0x0000000c001f7245 */ /* 0x000fe20000201400 */
[----:B------:R-:W-:Y:S01]  /*15720*/  FFMA.FTZ R14, R14, -UR5, R35 ;  /* 0x800000050e0e7c23 */ /* 0x000fe20008010023 */
[----:B------:R-:W-:Y:S02]  /*15730*/  FSEL R173, R20, -INF , !P6 ;  /* 0xff80000014ad7808 */ /* 0x000fe40007000000 */
[----:B------:R-:W-:Y:S01]  /*15740*/  FSEL R177, R22, -INF , !P5 ;  /* 0xff80000016b17808 */ /* 0x000fe20006800000 */
[----:B------:R-:W-:Y:S01]  /*15750*/  FFMA.FTZ R31, R31, -UR5, R34 ;  /* 0x800000051f1f7c23 */ /* 0x000fe20008010022 */
[----:B------:R-:W-:Y:S02]  /*15760*/  FMNMX3.FTZ R10, R10, R141, R193, !PT ;  /* 0x0000008d0a0a7276 */ /* 0x000fe400078100c1 */
        /* <DEDUP_REMOVED lines=11> */
[C---:B-----5:R-:W-:Y:S01]  /*15820*/  FMUL.FTZ R172, R132.reuse, UR9 ;  /* 0x0000000984ac7c20 */ /* 0x060fe20008410000 */
[----:B------:R-:W-:Y:S01]  /*15830*/  FSETP.NEU.FTZ.AND P2, PT, R132, -INF , PT ;  /* 0xff8000008400780b */ /* 0x000fe20003f5d000 */
[----:B------:R-:W1:Y:S03]  /*15840*/  SHFL.BFLY PT, R4, R31, 0x1, 0x1f ;  /* 0x0c201f001f047f89 */ /* 0x000e6600000e0000 */
[----:B------:R-:W-:-:S05]  /*15850*/  FSEL R172, R172, RZ, P2 ;  /* 0x000000ffacac7208 */ /* 0x000fca0001000000 */
[--C-:B------:R-:W-:Y:S01]  /*15860*/  FFMA.FTZ R156, R3, UR9, -R172.reuse ;  /* 0x00000009039c7c23 */ /* 0x100fe200080108ac */
[--C-:B------:R-:W-:Y:S01]  /*15870*/  FFMA.FTZ R155, R41, UR9, -R172.reuse ;  /* 0x00000009299b7c23 */ /* 0x100fe200080108ac */
[--C-:B------:R-:W-:Y:S01]  /*15880*/  FFMA.FTZ R152, R39, UR9, -R172.reuse ;  /* 0x0000000927987c23 */ /* 0x100fe200080108ac */
[----:B------:R-:W-:Y:S01]  /*15890*/  LDSM.16.MT88.4 R40, [R190+0xe000] ;  /* 0x00e00000be28783b */ /* 0x000fe20000004200 */
        /* <DEDUP_REMOVED lines=64> */
[----:B------:R-:W-:Y:S04]  /*15ca0*/  LDSM.16.MT88.4 R24, [R159+0x800] ;  /* 0x000800009f18783b */ /* 0x000fe80000004200 */
[----:B------:R-:W-:Y:S02]  /*15cb0*/  LDSM.16.MT88.4 R140, [R168+0xd000] ;  /* 0x00d00000a88c783b */ /* 0x000fe40000004200 */
        /* <DEDUP_REMOVED lines=191> */
[----:B------:R-:W-:Y:S01]  /*168b0*/  MOV R137, R132 ;  /* 0x0000008400897202 */ /* 0x000fe20000000f00 */
[----:B------:R-:W-:Y:S01]  /*168c0*/  IMAD.U32 R204, RZ, RZ, UR26 ;  /* 0x0000001affcc7e24 */ /* 0x000fe2000f8e00ff */
[----:B------:R-:W-:Y:S01]  /*168d0*/  IADD3 R133, PT, PT, R2, R0, R133 ;  /* 0x0000000002857210 */ /* 0x000fe20007ffe085 */
[----:B------:R-:W-:Y:S01]  /*168e0*/  IMAD.MOV.U32 R0, RZ, RZ, R3 ;  /* 0x000000ffff007224 */ /* 0x000fe200078e0003 */
[----:B------:R-:W-:Y:S01]  /*168f0*/  UISETP.NE.AND.EX UP0, UPT, UR13, URZ, UPT, UP0 ;  /* 0x000000ff0d00728c */ /* 0x000fe2000bf05300 */
[----:B------:R-:W-:Y:S01]  /*16900*/  IMAD.MOV.U32 R3, RZ, RZ, 0x20 ;  /* 0x00000020ff037424 */ /* 0x000fe200078e00ff */
[----:B------:R-:W-:Y:S01]  /*16910*/  IADD3 R134, PT, PT, R133, -UR22, -R134 ;  /* 0x8000001685867c10 */ /* 0x000fe2000fffe886 */
[C---:B------:R-:W-:Y:S01]  /*16920*/  VIADD R194, R190.reuse, 0xc040 ;  /* 0x0000c040bec27836 */ /* 0x040fe20000000000 */
[----:B------:R-:W-:Y:S01]  /*16930*/  IADD3 R202, PT, PT, R190, 0xc000, RZ ;  /* 0x0000c000beca7810 */ /* 0x000fe20007ffe0ff */
        /* <DEDUP_REMOVED lines=10> */
[----:B------:R-:W4:Y:S01]  /*169e0*/  LDCU UR4, c[0x0][0x45c] ;  /* 0x00008b80ff0477ac */ /* 0x000f220008000800 */
[----:B------:R-:W2:Y:S01]  /*169f0*/  LDCU.64 UR10, c[0x0][0x3a0] ;  /* 0x00007400ff0a77ac */ /* 0x000ea20008000a00 */
[----:B------:R-:W2:Y:S01]  /*16a00*/  LDCU.64 UR12, c[0x0][0x3a8] ;  /* 0x00007500ff0c77ac */ /* 0x000ea20008000a00 */
[----:B-1----:R-:W-:-:S12]  /*16a10*/  ULEA UR8, UR8, UR16, 0x18 ;  /* 0x0000001008087291 */ /* 0x002fd8000f8ec0ff */
.L_x_3963:
        /* <DEDUP_REMOVED lines=39> */
[----:B------:R-:W2:Y:S04]  /*16c90*/  LDC R5, c[0x0][0x4f0] ;  /* 0x00013c00ff057b82 */ /* 0x000ea80000000800 */
        /* <DEDUP_REMOVED lines=59> */
.L_x_3960:
[----:B------:R-:W-:Y:S01]  /*17050*/  @!PT LDS RZ, [RZ] ;  /* 0x00000000fffff984 */ /* 0x000fe20000000800 */
[----:B------:R-:W-:Y:S01]  /*17060*/  @!PT LDS RZ, [RZ] ;  /* 0x00000000fffff984 */ /* 0x000fe20000000800 */
[----:B------:R-:W-:Y:S01]  /*17070*/  @!PT LDS RZ, [RZ] ;  /* 0x00000000fffff984 */ /* 0x000fe20000000800 */
[----:B------:R-:W-:Y:S01]  /*17080*/  @!P3 LDGSTS.E.BYPASS.LTC128B.128 [R211+0xc000], desc[UR6][R198.64] ;  /* 0x0c000000c6d3bfae */ /* 0x000fe2000b981a06 */
[C---:B------:R-:W-:Y:S01]  /*17090*/  LEA R8, P0, R6.reuse, R198, 0x5 ;  /* 0x000000c606087211 */ /* 0x040fe200078028ff */
[----:B------:R-:W-:Y:S01]  /*170a0*/  UISETP.NE.AND UP0, UPT, UR9, URZ, UPT ;  /* 0x000000ff0900728c */ /* 0x000fe2000bf05270 */
[C-C-:B-1----:R-:W-:Y:S02]  /*170b0*/  SHF.L.U64.HI R2, R6.reuse, 0x5, R9.reuse ;  /* 0x0000000506027819 */ /* 0x142fe40000010209 */
        /* <DEDUP_REMOVED lines=8> */
[----:B------:R-:W-:Y:S02]  /*17140*/  IADD3 R6, P5, PT, R4, R8, RZ ;  /* 0x0000000804067210 */ /* 0x000fe40007fbe0ff */
[----:B------:R-:W-:Y:S01]  /*17150*/  @P2 STS.128 [R211+0xe000], RZ ;  /* 0x00e000ffd3002388 */ /* 0x000fe20000000c00 */
[----:B------:R-:W-:Y:S02]  /*17160*/  IADD3 R3, PT, PT, R193, UR8, RZ ;  /* 0x00000008c1037c10 */ /* 0x000fe4000fffe0ff */
[----:B------:R-:W-:Y:S02]  /*17170*/  IADD3.X R7, PT, PT, R2, R9, RZ, P5, !PT ;  /* 0x0000000902077210 */ /* 0x000fe40002ffe4ff */
[----:B------:R-:W-:Y:S01]  /*17180*/  @!PT LDS RZ, [RZ] ;  /* 0x00000000fffff984 */ /* 0x000fe20000000800 */
[----:B------:R-:W-:Y:S01]  /*17190*/  @!PT LDS RZ, [RZ] ;  /* 0x00000000fffff984 */ /* 0x000fe20000000800 */
[----:B------:R-:W-:Y:S01]  /*171a0*/  @!PT LDS RZ, [RZ] ;  /* 0x00000000fffff984 */ /* 0x000fe20000000800 */
[----:B------:R-:W-:Y:S01]  /*171b0*/  @!P1 LDGSTS.E.BYPASS.LTC128B.128 [R211+0x10000], desc[UR6][R198.64+0x100] ;  /* 0x10000100c6d39fae */ /* 0x000fe2000b981a06 */
[----:B------:R-:W-:Y:S04]  /*171c0*/  IADD3 R4, P0, PT, R4, R6, RZ ;  /* 0x0000000604047210 */ /* 0x000fe80007f1e0ff */
[----:B------:R-:W-:Y:S01]  /*171d0*/  @P1 STS.128 [R211+0x10000], RZ ;  /* 0x010000ffd3001388 */ /* 0x000fe20000000c00 */
[----:B------:R-:W-:Y:S02]  /*171e0*/  IADD3.X R5, PT, PT, R2, R7, RZ, P0, !PT ;  /* 0x0000000702057210 */ /* 0x000fe400007fe4ff */
[----:B------:R-:W-:Y:S02]  /*171f0*/  LOP3.LUT P0, RZ, R189, 0x2, RZ, 0xc0, !PT ;  /* 0x00000002bdff7812 */ /* 0x000fe4000780c0ff */
[----:B------:R-:W-:Y:S01]  /*17200*/  @!PT LDS RZ, [RZ] ;  /* 0x00000000fffff984 */ /* 0x000fe20000000800 */
[----:B------:R-:W-:Y:S01]  /*17210*/  @!PT LDS RZ, [RZ] ;  /* 0x00000000fffff984 */ /* 0x000fe20000000800 */
[----:B------:R-:W-:Y:S01]  /*17220*/  @!PT LDS RZ, [RZ] ;  /* 0x00000000fffff984 */ /* 0x000fe20000000800 */
[----:B------:R-:W-:Y:S01]  /*17230*/  @!P3 LDGSTS.E.BYPASS.LTC128B.128 [R211+0xc800], desc[UR6][R8.64] ;  /* 0x0c80000008d3bfae */ /* 0x000fe2000b981a06 */
[----:B------:R-:W-:Y:S02]  /*17240*/  MOV R2, 0x40 ;  /* 0x0000004000027802 */ /* 0x000fe40000000f00 */
        /* <DEDUP_REMOVED lines=15> */
[----:B------:R1:W-:Y:S01]  /*17340*/  @!P1 LDGSTS.E.BYPASS.LTC128B.128 [R211+0x10800], desc[UR6][R8.64+0x100] ;  /* 0x1080010008d39fae */ /* 0x0003e2000b981a06 */
        /* <DEDUP_REMOVED lines=37> */
[----:B------:R-:W5:Y:S05]  /*175a0*/  LDSM.16.M88.4 R24, [R193+UR8+0x7000] ;  /* 0x00700008c118783b */ /* 0x000f6a0008000200 */
        /* <DEDUP_REMOVED lines=296> */
.L_x_3962:
        /* <DEDUP_REMOVED lines=69> */
.L_x_3961:
[C---:B--2---:R-:W-:Y:S01]  /*18c80*/  IADD3 R2, PT, PT, R205.reuse, -0x8, RZ ;  /* 0xfffffff8cd027810 */ /* 0x044fe20007ffe0ff */
[----:B-1----:R-:W-:Y:S01]  /*18c90*/  LDSM.16.MT88.4 R12, [R190+0xc000] ;  /* 0x00c00000be0c783b */ /* 0x002fe20000004200 */
[C---:B------:R-:W-:Y:S01]  /*18ca0*/  IADD3 R4, PT, PT, R205.reuse, -0x1, RZ ;  /* 0xffffffffcd047810 */ /* 0x040fe20007ffe0ff */
[----:B------:R-:W-:Y:S01]  /*18cb0*/  UISETP.GT.AND UP0, UPT, UR9, URZ, UPT ;  /* 0x000000ff0900728c */ /* 0x000fe2000bf04270 */
[----:B------:R-:W-:Y:S01]  /*18cc0*/  IABS R2, R2 ;  /* 0x0000000200027213 */ /* 0x000fe20000000000 */
[----:B------:R-:W-:Y:S01]  /*18cd0*/  UIADD3 UR16, UPT, UPT, UR9, -0x1, URZ ;  /* 0xffffffff09107890 */ /* 0x000fe2000fffe0ff */
[----:B------:R-:W-:Y:S02]  /*18ce0*/  IABS R4, R4 ;  /* 0x0000000400047213 */ /* 0x000fe40000000000 */
[----:B------:R-:W-:Y:S01]  /*18cf0*/  I2FP.F32.S32 R2, R2 ;  /* 0x0000000200027245 */ /* 0x000fe20000201400 */
[----:B------:R-:W-:Y:S01]  /*18d00*/  LDSM.16.MT88.4 R20, [R188+0xc000] ;  /* 0x00c00000bc14783b */ /* 0x000fe20000004200 */
[C---:B------:R-:W-:Y:S02]  /*18d10*/  IADD3 R5, PT, PT, R205.reuse, -0x18, RZ ;  /* 0xffffffe8cd057810 */ /* 0x040fe40007ffe0ff */
[----:B------:R-:W-:Y:S01]  /*18d20*/  I2FP.F32.S32 R4, R4 ;  /* 0x0000000400047245 */ /* 0x000fe20000201400 */
[C---:B------:R-:W-:Y:S01]  /*18d30*/  FFMA.FTZ R155, R2.reuse, -UR5, R155 ;  /* 0x80000005029b7c23 */ /* 0x040fe2000801009b */
[----:B------:R-:W-:Y:S01]  /*18d40*/  FFMA.FTZ R10, R2, -UR5, R145 ;  /* 0x80000005020a7c23 */ /* 0x000fe20008010091 */
[C---:B------:R-:W-:Y:S01]  /*18d50*/  IADD3 R2, PT, PT, R205.reuse, -0x10, RZ ;  /* 0xfffffff0cd027810 */ /* 0x040fe20007ffe0ff */
[----:B------:R-:W-:Y:S01]  /*18d60*/  UMOV UR9, UR16 ;  /* 0x0000001000097c82 */ /* 0x000fe20008000000 */
[----:B------:R-:W-:Y:S01]  /*18d70*/  IABS R5, R5 ;  /* 0x0000000500057213 */ /* 0x000fe20000000000 */
[----:B------:R-:W-:Y:S01]  /*18d80*/  FFMA.FTZ R151, R4, -UR5, R151 ;  /* 0x8000000504977c23 */ /* 0x000fe20008010097 */
[----:B------:R-:W-:Y:S02]  /*18d90*/  IABS R2, R2 ;  /* 0x0000000200027213 */ /* 0x000fe40000000000 */
[C---:B------:R-:W-:Y:S02]  /*18da0*/  IADD3 R3, PT, PT, R205.reuse, -0x19, RZ ;  /* 0xffffffe7cd037810 */ /* 0x040fe40007ffe0ff */
[C---:B------:R-:W-:Y:S02]  /*18db0*/  IADD3 R7, PT, PT, R205.reuse, -0x11, RZ ;  /* 0xffffffefcd077810 */ /* 0x040fe40007ffe0ff */
[----:B------:R-:W-:Y:S02]  /*18dc0*/  I2FP.F32.S32 R2, R2 ;  /* 0x0000000200027245 */ /* 0x000fe40000201400 */
[----:B------:R-:W-:Y:S02]  /*18dd0*/  I2FP.F32.S32 R5, R5 ;  /* 0x0000000500057245 */ /* 0x000fe40000201400 */
[----:B------:R-:W-:Y:S01]  /*18de0*/  IABS R3, R3 ;  /* 0x0000000300037213 */ /* 0x000fe20000000000 */
[C---:B------:R-:W-:Y:S01]  /*18df0*/  FFMA.FTZ R153, R2.reuse, -UR5, R153 ;  /* 0x8000000502997c23 */ /* 0x040fe20008010099 */
[----:B------:R-:W-:Y:S01]  /*18e00*/  IADD3 R4, PT, PT, R205, -0x9, RZ ;  /* 0xfffffff7cd047810 */ /* 0x000fe20007ffe0ff */
[C---:B------:R-:W-:Y:S01]  /*18e10*/  FFMA.FTZ R142, R5.reuse, -UR5, R142 ;  /* 0x80000005058e7c23 */ /* 0x040fe2000801008e */
[----:B------:R-:W-:Y:S01]  /*18e20*/  IABS R7, R7 ;  /* 0x0000000700077213 */ /* 0x000fe20000000000 */
[----:B------:R-:W-:Y:S01]  /*18e30*/  FFMA.FTZ R176, R2, -UR5, R176 ;  /* 0x8000000502b07c23 */ /* 0x000fe200080100b0 */
[----:B------:R-:W-:Y:S01]  /*18e40*/  I2FP.F32.S32 R3, R3 ;  /* 0x0000000300037245 */ /* 0x000fe20000201400 */
[----:B------:R-:W-:Y:S01]  /*18e50*/  FFMA.FTZ R174, R5, -UR5, R174 ;  /* 0x8000000505ae7c23 */ /* 0x000fe200080100ae */
[----:B------:R-:W-:Y:S02]  /*18e60*/  IABS R4, R4 ;  /* 0x0000000400047213 */ /* 0x000fe40000000000 */
[----:B------:R-:W-:Y:S01]  /*18e70*/  I2FP.F32.S32 R7, R7 ;  /* 0x0000000700077245 */ /* 0x000fe20000201400 */
[----:B------:R-:W-:Y:S01]  /*18e80*/  FFMA.FTZ R140, R3, -UR5, R140 ;  /* 0x80000005038c7c23 */ /* 0x000fe2000801008c */
[----:B------:R-:W-:Y:S01]  /*18e90*/  IADD3 R5, PT, PT, R205, -0x28, RZ ;  /* 0xffffffd8cd057810 */ /* 0x000fe20007ffe0ff */
[----:B------:R-:W-:Y:S01]  /*18ea0*/  FFMA.FTZ R206, R3, -UR5, R206 ;  /* 0x8000000503ce7c23 */ /* 0x000fe200080100ce */
[----:B------:R-:W-:Y:S01]  /*18eb0*/  IADD3 R2, PT, PT, R205, -0x41, RZ ;  /* 0xffffffbfcd027810 */ /* 0x000fe20007ffe0ff */
[C---:B------:R-:W-:Y:S01]  /*18ec0*/  FFMA.FTZ R8, R7.reuse, -UR5, R132 ;  /* 0x8000000507087c23 */ /* 0x040fe20008010084 */
[----:B------:R-:W-:Y:S01]  /*18ed0*/  I2FP.F32.S32 R4, R4 ;  /* 0x0000000400047245 */ /* 0x000fe20000201400 */
[----:B------:R-:W-:Y:S01]  /*18ee0*/  FFMA.FTZ R192, R7, -UR5, R192 ;  /* 0x8000000507c07c23 */ /* 0x000fe200080100c0 */
[----:B------:R-:W-:Y:S02]  /*18ef0*/  IABS R6, R205 ;  /* 0x000000cd00067213 */ /* 0x000fe40000000000 */
[----:B------:R-:W-:Y:S01]  /*18f00*/  IABS R5, R5 ;  /* 0x0000000500057213 */ /* 0x000fe20000000000 */
[C---:B------:R-:W-:Y:S01]  /*18f10*/  FFMA.FTZ R147, R4.reuse, -UR5, R147 ;  /* 0x8000000504937c23 */ /* 0x040fe20008010093 */
[C---:B------:R-:W-:Y:S01]  /*18f20*/  IADD3 R3, PT, PT, R205.reuse, -0x29, RZ ;  /* 0xffffffd7cd037810 */ /* 0x040fe20007ffe0ff */
[----:B------:R-:W-:Y:S01]  /*18f30*/  FFMA.FTZ R157, R4, -UR5, R157 ;  /* 0x80000005049d7c23 */ /* 0x000fe2000801009d */
[----:B------:R-:W-:Y:S02]  /*18f40*/  IABS R2, R2 ;  /* 0x0000000200027213 */ /* 0x000fe40000000000 */
[C---:B------:R-:W-:Y:S02]  /*18f50*/  IADD3 R9, PT, PT, R205.reuse, -0x20, RZ ;  /* 0xffffffe0cd097810 */ /* 0x040fe40007ffe0ff */
[----:B------:R-:W-:Y:S02]  /*18f60*/  IADD3 R7, PT, PT, R205, -0x21, RZ ;  /* 0xffffffdfcd077810 */ /* 0x000fe40007ffe0ff */
[----:B------:R-:W-:Y:S02]  /*18f70*/  I2FP.F32.S32 R6, R6 ;  /* 0x0000000600067245 */ /* 0x000fe40000201400 */
[----:B------:R-:W-:Y:S02]  /*18f80*/  I2FP.F32.S32 R5, R5 ;  /* 0x0000000500057245 */ /* 0x000fe40000201400 */
[----:B------:R-:W-:Y:S01]  /*18f90*/  IABS R3, R3 ;  /* 0x0000000300037213 */ /* 0x000fe20000000000 */
[----:B------:R-:W-:Y:S01]  /*18fa0*/  FFMA.FTZ R149, R6, -UR5, R149 ;  /* 0x8000000506957c23 */ /* 0x000fe20008010095 */
[----:B------:R-:W-:Y:S01]  /*18fb0*/  I2FP.F32.S32 R2, R2 ;  /* 0x0000000200027245 */ /* 0x000fe20000201400 */
[C---:B------:R-:W-:Y:S01]  /*18fc0*/  FFMA.FTZ R152, R5.reuse, -UR5, R152 ;  /* 0x8000000505987c23 */ /* 0x040fe20008010098 */
[----:B------:R-:W-:Y:S01]  /*18fd0*/  IABS R9, R9 ;  /* 0x0000000900097213 */ /* 0x000fe20000000000 */
[----:B------:R-:W-:Y:S01]  /*18fe0*/  FFMA.FTZ R182, R5, -UR5, R182 ;  /* 0x8000000505b67c23 */ /* 0x000fe200080100b6 */
[----:B------:R-:W-:Y:S01]  /*18ff0*/  IABS R7, R7 ;  /* 0x0000000700077213 */ /* 0x000fe20000000000 */
[----:B------:R-:W-:Y:S01]  /*19000*/  FFMA.FTZ R139, R2, -UR5, R139 ;  /* 0x80000005028b7c23 */ /* 0x000fe2000801008b */
[----:B------:R-:W-:Y:S02]  /*19010*/  FMNMX3.FTZ R11, R137, R10, R147, !PT ;  /* 0x0000000a890b7276 */ /* 0x000fe40007810093 */
[----:B------:R-:W-:Y:S02]  /*19020*/  I2FP.F32.S32 R3, R3 ;  /* 0x0000000300037245 */ /* 0x000fe40000201400 */
[----:B------:R-:W-:Y:S02]  /*19030*/  I2FP.F32.S32 R9, R9 ;  /* 0x0000000900097245 */ /* 0x000fe40000201400 */
[----:B------:R-:W-:Y:S01]  /*19040*/  I2FP.F32.S32 R7, R7 ;  /* 0x0000000700077245 */ /* 0x000fe20000201400 */
[----:B------:R-:W-:Y:S01]  /*19050*/  FFMA.FTZ R162, R3, -UR5, R162 ;  /* 0x8000000503a27c23 */ /* 0x000fe200080100a2 */
[----:B------:R-:W-:Y:S01]  /*19060*/  IADD3 R5, PT, PT, R205, -0x30, RZ ;  /* 0xffffffd0cd057810 */ /* 0x000fe20007ffe0ff */
[----:B------:R-:W-:Y:S01]  /*19070*/  FFMA.FTZ R150, R3, -UR5, R150 ;  /* 0x8000000503967c23 */ /* 0x000fe20008010096 */
[----:B------:R-:W-:Y:S01]  /*19080*/  IADD3 R2, PT, PT, R205, -0x31, RZ ;  /* 0xffffffcfcd027810 */ /* 0x000fe20007ffe0ff */
[----:B------:R-:W-:Y:S01]  /*19090*/  FFMA.FTZ R178, R9, -UR5, R178 ;  /* 0x8000000509b27c23 */ /* 0x000fe200080100b2 */
[----:B------:R-:W-:Y:S01]  /*190a0*/  FMNMX3.FTZ R11, R11, R153, R8, !PT ;  /* 0x000000990b0b7276 */ /* 0x000fe20007810008 */
[----:B------:R-:W-:Y:S01]  /*190b0*/  FFMA.FTZ R180, R7, -UR5, R180 ;  /* 0x8000000507b47c23 */ /* 0x000fe200080100b4 */
[----:B------:R-:W-:Y:S01]  /*190c0*/  FMNMX3.FTZ R6, R0, R149, R151, !PT ;  /* 0x0000009500067276 */ /* 0x000fe20007810097 */
[----:B------:R-:W-:Y:S01]  /*190d0*/  FFMA.FTZ R160, R9, -UR5, R160 ;  /* 0x8000000509a07c23 */ /* 0x000fe200080100a0 */
[----:B------:R-:W-:Y:S01]  /*190e0*/  IABS R5, R5 ;  /* 0x0000000500057213 */ /* 0x000fe20000000000 */
[----:B------:R-:W-:Y:S01]  /*190f0*/  FFMA.FTZ R158, R7, -UR5, R158 ;  /* 0x80000005079e7c23 */ /* 0x000fe2000801009e */
        /* <DEDUP_REMOVED lines=37> */
[----:B------:R-:W-:Y:S03]  /*19350*/  IADD3 R204, PT, PT, R204, -0x40, RZ ;  /* 0xffffffc0cccc7810 */ /* 0x000fe60007ffe0ff */
[----:B------:R-:W2:Y:S01]  /*19360*/  SHFL.BFLY PT, R2, R7, 0x2, 0x1f ;  /* 0x0c401f0007027f89 */ /* 0x000ea200000e0000 */
[----:B------:R-:W-:Y:S02]  /*19370*/  IADD3 R164, PT, PT, R138, R165, RZ ;  /* 0x000000a58aa47210 */ /* 0x000fe40007ffe0ff */
[----:B------:R-:W-:Y:S05]  /*19380*/  IADD3 R205, PT, PT, R205, 0x40, RZ ;  /* 0x00000040cdcd7810 */ /* 0x000fea0007ffe0ff */
        /* <DEDUP_REMOVED lines=364> */
[----:B------:R-:W-:Y:S03]  /*1aa50*/  FADD.FTZ R134, R134, R135 ;  /* 0x0000008786867221 */ /* 0x000fe60000010000 */
[----:B------:R-:W-:Y:S01]  /*1aa60*/  FADD.FTZ R209, R215, R214 ;  /* 0x000000d6d7d17221 */ /* 0x000fe20000010000 */
[C---:B-1----:R-:W-:Y:S03]  /*1aa70*/  HMMA.16816.F32 R92, R136.reuse, R12, R92 ;  /* 0x0000000c885c723c */ /* 0x042fe6000000185c */
[----:B------:R-:W-:Y:S05]  /*1aa80*/  FADD.FTZ R207, R133, R134 ;  /* 0x0000008685cf7221 */ /* 0x000fea0000010000 */
[----:B------:R-:W-:Y:S03]  /*1aa90*/  HMMA.16816.F32 R96, R136, R14, R96 ;  /* 0x0000000e8860723c */ /* 0x000fe60000001860 */
[----:B------:R-:W-:Y:S05]  /*1aaa0*/  MOV R137, R132 ;  /* 0x0000008400897202 */ /* 0x000fea0000000f00 */
[----:B------:R-:W-:Y:S01]  /*1aab0*/  @!UPT UIADD3 URZ, UPT, UPT, URZ, URZ, URZ ;  /* 0x000000fffffff290 */ /* 0x000fe2000fffe0ff */
[----:B------:R-:W-:Y:S11]  /*1aac0*/  BRA.U UP0, `(.L_x_3963) ;  /* 0xffffffbd00d47547 */ /* 0x000ff6000b83ffff */
.L_x_3959:
        /* <DEDUP_REMOVED lines=280> */
.L_x_3965:
[----:B------:R-:W-:Y:S05]  /*1bc50*/  BSYNC.RECONVERGENT B0 ;  /* 0x0000000000007941 */ /* 0x000fea0003800200 */
.L_x_3964:
        /* <DEDUP_REMOVED lines=38> */
.L_x_3967:
[----:B------:R-:W-:Y:S05]  /*1bec0*/  BSYNC.RECONVERGENT B0 ;  /* 0x0000000000007941 */ /* 0x000fea0003800200 */
.L_x_3966:
        /* <DEDUP_REMOVED lines=23> */
.L_x_3969:
[----:B------:R-:W-:Y:S05]  /*1c040*/  BSYNC.RECONVERGENT B0 ;  /* 0x0000000000007941 */ /* 0x000fea0003800200 */
.L_x_3968:
        /* <DEDUP_REMOVED lines=23> */
.L_x_3971:
[----:B------:R-:W-:Y:S05]  /*1c1c0*/  BSYNC.RECONVERGENT B0 ;  /* 0x0000000000007941 */ /* 0x000fea0003800200 */
.L_x_3970:
        /* <DEDUP_REMOVED lines=23> */
.L_x_3972:
        /* <DEDUP_REMOVED lines=12> */
.L_x_6912:


//--------------------- .text._ZN5flash24flash_fwd_splitkv_kernelI23Flash_fwd_kernel_traitsILi192ELi64ELi64ELi4ELb0ELb0EN7cutlass6half_tE19Flash_kernel_traitsILi192ELi64ELi64ELi4ES3_EELb0ELb0ELb0ELb0ELb1ELb0ELb1ELb0EEEvNS_16Flash_fwd_paramsE --------------------------
	.section	.text._ZN5flash24flash_fwd_splitkv_kernelI23Flash_fwd_kernel_traitsILi192ELi64ELi64ELi4ELb0ELb0EN7cutlass6half_tE19Flash_kernel_traitsILi192ELi64ELi64ELi4ES3_EELb0ELb0ELb0ELb0ELb1ELb0ELb1ELb0EEEvNS_16Flash_fwd_paramsE,"ax",@progbits
	.align	128
        .global         _ZN5flash24flash_fwd_splitkv_kernelI23Flash_fwd_kernel_traitsILi192ELi64ELi64ELi4ELb0ELb0EN7cutlass6half_tE19Flash_kernel_traitsILi192ELi64ELi64ELi4ES3_EELb0ELb0ELb0ELb0ELb1ELb0ELb1ELb0EEEvNS_16Flash_fwd_paramsE
        .type           _ZN5flash24flash_fwd_splitkv_kernelI23Flash_fwd_kernel_traitsILi192ELi64ELi64ELi4ELb0ELb0EN7cutlass6half_tE19Flash_kernel_traitsILi192ELi64ELi64ELi4ES3_EELb0ELb0ELb0ELb0ELb1ELb0ELb1ELb0EEEvNS_16Flash_fwd_paramsE,@function
        .size           _ZN5flash24flash_fwd_splitkv_kernelI23Flash_fwd_kernel_traitsILi192ELi64ELi64ELi4ELb0ELb0EN7cutlass6half_tE19Flash_kernel_traitsILi192ELi64ELi64ELi4ES3_EELb0ELb0ELb0ELb0ELb1ELb0ELb1ELb0EEEvNS_16Flash_fwd_paramsE,(.L_x_6913 - _ZN5flash24flash_fwd_splitkv_kernelI23Flash_fwd_kernel_traitsILi192ELi64ELi64ELi4ELb0ELb0EN7cutlass6half_tE19Flash_kernel_traitsILi192ELi64ELi64ELi4ES3_EELb0ELb0ELb0ELb0ELb1ELb0ELb1ELb0EEEvNS_16Flash_fwd_paramsE)
        .other          _ZN5flash24flash_fwd_splitkv_kernelI23Flash_fwd_kernel_traitsILi192ELi64ELi64ELi4ELb0ELb0EN7cutlass6half_tE19Flash_kernel_traitsILi192ELi64ELi64ELi4ES3_EELb0ELb0ELb0ELb0ELb1ELb0ELb1ELb0EEEvNS_16Flash_fwd_paramsE,@"STO_CUDA_ENTRY STV_DEFAULT"
_ZN5flash24flash_fwd_splitkv_kernelI23Flash_fwd_kernel_traitsILi192ELi64ELi64ELi4ELb0ELb0EN7cutlass6half_tE19Flash_kernel_traitsILi192ELi64ELi64ELi4ES3_EELb0ELb0ELb0ELb0ELb1ELb0ELb1ELb0EEEvNS_16Flash_fwd_paramsE:
.text._ZN5flash24flash_fwd_splitkv_kernelI23Flash_fwd_kernel_traitsILi192ELi64ELi64ELi4ELb0ELb0EN7cutlass6half_tE19Flash_kernel_traitsILi192ELi64ELi64ELi4ES3_EELb0ELb0ELb0ELb0ELb1ELb0ELb1ELb0EEEvNS_16Flash_fwd_paramsE:
[----:B------:R-:W-:Y:S08]  /*0000*/  LDC R1, c[0x0][0x37c] ;  /* 0x0000df00ff017b82 */ /* 0x000ff00000000800 */
[----:B------:R-:W1:Y:S01]  /*0010*/  LDC R5, c[0x0][0x3e0] ;  /* 0x0000f800ff057b82 */ /* 0x000e620000000800 */
[----:B------:R-:W2:Y:S01]  /*0020*/  LDCU.64 UR4, c[0x0][0x460] ;  /* 0x00008c00ff0477ac */ /* 0x000ea20008000a00 */
[----:B------:R-:W-:-:S06]  /*0030*/  IMAD.MOV.U32 R13, RZ, RZ, -0x1 ;  /* 0xffffffffff0d7424 */ /* 0x000fcc00078e00ff */
[----:B------:R-:W3:Y:S01]  /*0040*/  S2UR UR6, SR_CTAID.Z ;  /* 0x00000000000679c3 */ /* 0x000ee20000002700 */
[----:B------:R-:W4:Y:S01]  /*0050*/  LDCU.U8 UR7, c[0x0][0x532] ;  /* 0x0000a640ff0777ac */ /* 0x000f220008000000 */
[----:B------:R-:W4:Y:S01]  /*0060*/  LDCU.64 UR14, c[0x0][0x358] ;  /* 0x00006b00ff0e77ac */ /* 0x000f220008000a00 */
        /* <DEDUP_REMOVED lines=12> */
[----:B---3--:R-:W-:-:S04]  /*0130*/  IMAD.HI.U32 R201, R7, UR6, RZ ;  /* 0x0000000607c97c27 */ /* 0x008fc8000f8e00ff */
[----:B------:R-:W-:-:S04]  /*0140*/  IMAD.MOV R0, RZ, RZ, -R201 ;  /* 0x000000ffff007224 */ /* 0x000fc800078e0ac9 */
[----:B------:R-:W-:-:S05]  /*0150*/  IMAD R0, R5, R0, UR6 ;  /* 0x0000000605007e24 */ /* 0x000fca000f8e0200 */
[----:B------:R-:W-:-:S13]  /*0160*/  ISETP.GE.U32.AND P0, PT, R0, R5, PT ;  /* 0x000000050000720c */ /* 0x000fda0003f06070 */
[----:B------:R-:W-:Y:S02]  /*0170*/  @P0 IMAD.IADD R0, R0, 0x1, -R5 ;  /* 0x0000000100000824 */ /* 0x000fe400078e0a05 */
[----:B------:R-:W-:Y:S01]  /*0180*/  @P0 VIADD R201, R201, 0x1 ;  /* 0x00000001c9c90836 */ /* 0x000fe20000000000 */
[----:B------:R-:W-:Y:S02]  /*0190*/  ISETP.NE.U32.AND P0, PT, RZ, UR4, PT ;  /* 0x00000004ff007c0c */ /* 0x000fe4000bf05070 */
[-C--:B------:R-:W-:Y:S02]  /*01a0*/  ISETP.GE.U32.AND P2, PT, R0, R5.reuse, PT ;  /* 0x000000050000720c */ /* 0x080fe40003f46070 */
[----:B------:R-:W-:Y:S01]  /*01b0*/  ISETP.NE.AND.EX P0, PT, RZ, UR5, PT, P0 ;  /* 0x00000005ff007c0c */ /* 0x000fe2000bf05300 */
[----:B------:R-:W2:Y:S10]  /*01c0*/  LDCU.64 UR4, c[0x0][0x470] ;  /* 0x00008e00ff0477ac */ /* 0x000eb40008000a00 */
[----:B------:R-:W-:Y:S01]  /*01d0*/  @P2 VIADD R201, R201, 0x1 ;  /* 0x00000001c9c92836 */ /* 0x000fe20000000000 */
[----:B------:R-:W-:-:S05]  /*01e0*/  @!P1 LOP3.LUT R201, RZ, R5, RZ, 0x33, !PT ;  /* 0x00000005ffc99212 */ /* 0x000fca00078e33ff */
[C---:B-1----:R-:W-:Y:S02]  /*01f0*/  IMAD.WIDE.U32 R6, R201.reuse, 0x4, R2 ;  /* 0x00000004c9067825 */ /* 0x042fe400078e0002 */
[----:B------:R-:W1:Y:S01]  /*0200*/  LDC.64 R2, c[0x0][0x468] ;  /* 0x00011a00ff027b82 */ /* 0x000e620000000a00 */
[----:B----4-:R-:W-:Y:S01]  /*0210*/  ISETP.NE.AND P5, PT, RZ, UR7, PT ;  /* 0x00000007ff007c0c */ /* 0x010fe2000bfa5270 */
[----:B------:R-:W-:Y:S01]  /*0220*/  IMAD.SHL.U32 R9, R201, 0x4, RZ ;  /* 0x00000004c9097824 */ /* 0x000fe200078e00ff */
[--C-:B------:R-:W-:Y:S01]  /*0230*/  SHF.R.U32.HI R4, RZ, 0x1e, R201.reuse ;  /* 0x0000001eff047819 */ /* 0x100fe200000116c9 */
[----:B------:R-:W5:Y:S04]  /*0240*/  @P0 LDG.E R13, desc[UR14][R6.64] ;  /* 0x0000000e060d0981 */ /* 0x000f68000c1e1900 */
[----:B------:R3:W5:Y:S01]  /*0250*/  @P4 LDG.E R0, desc[UR14][R6.64+0x4] ;  /* 0x0000040e06004981 */ /* 0x000762000c1e1900 */
[----:B--2---:R-:W-:Y:S01]  /*0260*/  ISETP.NE.U32.AND P3, PT, RZ, UR4, PT ;  /* 0x00000004ff007c0c */ /* 0x004fe2000bf65070 */
[----:B------:R-:W-:-:S03]  /*0270*/  IMAD.MOV R24, RZ, RZ, -R201 ;  /* 0x000000ffff187224 */ /* 0x000fc600078e0ac9 */
[----:B------:R-:W-:Y:S01]  /*0280*/  ISETP.NE.AND.EX P3, PT, RZ, UR5, PT, P3 ;  /* 0x00000005ff007c0c */ /* 0x000fe2000bf65330 */
[----:B------:R-:W-:Y:S01]  /*0290*/  IMAD R24, R5, R24, UR6 ;  /* 0x0000000605187e24 */ /* 0x000fe2000f8e0218 */
[C---:B-1----:R-:W-:Y:S02]  /*02a0*/  ISETP.EQ.U32.AND P6, PT, R2.reuse, RZ, PT ;  /* 0x000000ff0200720c */ /* 0x042fe40003fc2070 */
[----:B------:R-:W-:Y:S02]  /*02b0*/  IADD3 R14, P1, PT, R9, R2, RZ ;  /* 0x00000002090e7210 */ /* 0x000fe40007f3e0ff */
[----:B------:R-:W-:Y:S02]  /*02c0*/  ISETP.EQ.OR.EX P6, PT, R3, RZ, !P5, P6 ;  /* 0x000000ff0300720c */ /* 0x000fe40006fc2760 */
[----:B------:R-:W-:Y:S01]  /*02d0*/  ISETP.NE.U32.AND P2, PT, R2, RZ, PT ;  /* 0x000000ff0200720c */ /* 0x000fe20003f45070 */
[----:B------:R-:W-:-:S04]  /*02e0*/  IMAD.X R15, R4, 0x1, R3, P1 ;  /* 0x00000001040f7824 */ /* 0x000fc800008e0603 */
[----:B------:R-:W-:Y:S01]  /*02f0*/  @P3 IADD3 R2, P0, PT, R9, UR4, RZ ;  /* 0x0000000409023c10 */ /* 0x000fe2000ff1e0ff */
[----:B---3--:R-:W-:Y:S01]  /*0300*/  IMAD.MOV.U32 R7, RZ, RZ, -0x1 ;  /* 0xffffffffff077424 */ /* 0x008fe200078e00ff */
[----:B------:R-:W-:Y:S02]  /*0310*/  ISETP.NE.AND.EX P2, PT, R3, RZ, PT, P2 ;  /* 0x000000ff0300720c */ /* 0x000fe40003f45320 */
[----:B------:R-:W-:-:S03]  /*0320*/  @P3 IADD3.X R3, PT, PT, R4, UR5, RZ, P0, !PT ;  /* 0x0000000504033c10 */ /* 0x000fc600087fe4ff */
[----:B------:R1:W5:Y:S08]  /*0330*/  @!P6 LDG.E R7, desc[UR14][R14.64] ;  /* 0x0000000e0e07e981 */ /* 0x000370000c1e1900 */
[----:B------:R-:W2:Y:S01]  /*0340*/  @!P2 LDC R11, c[0x0][0x438] ;  /* 0x00010e00ff0bab82 */ /* 0x000ea20000000800 */
[----:B------:R-:W-:Y:S05]  /*0350*/  @!P2 BRA `(.L_x_3973) ;  /* 0x00000000000ca947 */ /* 0x000fea0003800000 */
[----:B------:R-:W2:Y:S02]  /*0360*/  @P5 LDG.E R6, desc[UR14][R14.64+0x4] ;  /* 0x0000040e0e065981 */ /* 0x000ea4000c1e1900 */
[----:B--2--5:R-:W-:-:S06]  /*0370*/  @P5 IADD3 R11, PT, PT, R6, -R7, RZ ;  /* 0x80000007060b5210 */ /* 0x024fcc0007ffe0ff */
[----:B------:R3:W5:Y:S02]  /*0380*/  @!P5 LDG.E R11, desc[UR14][R14.64] ;  /* 0x0000000e0e0bd981 */ /* 0x000764000c1e1900 */
.L_x_3973:
[----:B------:R-:W4:Y:S01]  /*0390*/  LDCU.64 UR4, c[0x0][0x478] ;  /* 0x00008f00ff0477ac */ /* 0x000f220008000a00 */
[----:B------:R-:W-:-:S06]  /*03a0*/  IMAD.MOV.U32 R6, RZ, RZ, RZ ;  /* 0x000000ffff067224 */ /* 0x000fcc00078e00ff */
[----:B------:R1:W5:Y:S01]  /*03b0*/  @P3 LDG.E R6, desc[UR14][R2.64] ;  /* 0x0000000e02063981 */ /* 0x000362000c1e1900 */
[----:B----4-:R-:W-:-:S04]  /*03c0*/  ISETP.NE.U32.AND P0, PT, RZ, UR4, PT ;  /* 0x00000004ff007c0c */ /* 0x010fc8000bf05070 */
[----:B------:R-:W-:-:S13]  /*03d0*/  ISETP.NE.AND.EX P0, PT, RZ, UR5, PT, P0 ;  /* 0x00000005ff007c0c */ /* 0x000fda000bf05300 */
[----:B------:R-:W-:-:S04]  /*03e0*/  @P0 IADD3 R16, P1, PT, R9, UR4, RZ ;  /* 0x0000000409100c10 */ /* 0x000fc8000ff3e0ff */
[----:B------:R-:W-:-:S05]  /*03f0*/  @P0 IADD3.X R17, PT, PT, R4, UR5, RZ, P1, !PT ;  /* 0x0000000504110c10 */ /* 0x000fca0008ffe4ff */
[----:B------:R4:W5:Y:S01]  /*0400*/  @P0 LDG.E R21, desc[UR14][R16.64] ;  /* 0x0000000e10150981 */ /* 0x000962000c1e1900 */
[----:B------:R-:W2:Y:S01]  /*0410*/  S2R R35, SR_CTAID.X ;  /* 0x0000000000237919 */ /* 0x000ea20000002500 */
[----:B-1-3--:R-:W1:Y:S01]  /*0420*/  @!P4 LDC R15, c[0x0][0x434] ;  /* 0x00010d00ff0fcb82 */ /* 0x00ae620000000800 */
[----:B-----5:R-:W-:Y:S02]  /*0430*/  @P4 IMAD.IADD R15, R0, 0x1, -R13 ;  /* 0x00000001000f4824 */ /* 0x020fe400078e0a0d */
[----:B--2---:R-:W-:-:S05]  /*0440*/  IMAD.SHL.U32 R194, R35, 0x40, RZ ;  /* 0x0000004023c27824 */ /* 0x004fca00078e00ff */
[----:B-1----:R-:W-:-:S13]  /*0450*/  ISETP.GT.AND P1, PT, R15, R194, PT ;  /* 0x000000c20f00720c */ /* 0x002fda0003f24270 */
[----:B----4-:R-:W-:Y:S05]  /*0460*/  @!P1 EXIT ;  /* 0x000000000000994d */ /* 0x010fea0003800000 */
[----:B------:R-:W1:Y:S01]  /*0470*/  LDC R0, c[0x0][0x374] ;  /* 0x0000dd00ff007b82 */ /* 0x000e620000000800 */
[----:B------:R-:W-:Y:S01]  /*0480*/  @P0 IMAD.IADD R92, R21, 0x1, -R6 ;  /* 0x00000001155c0824 */ /* 0x000fe200078e0a06 */
[----:B------:R-:W2:Y:S06]  /*0490*/  S2R R188, SR_TID.X ;  /* 0x0000000000bc7919 */ /* 0x000eac0000002100 */
[----:B------:R-:W3:Y:S08]  /*04a0*/  LDC R2, c[0x0][0x438] ;  /* 0x00010e00ff027b82 */ /* 0x000ef00000000800 */
[----:B------:R-:W4:Y:S01]  /*04b0*/  @!P0 LDC R14, c[0x0][0x43c] ;  /* 0x00010f00ff0e8b82 */ /* 0x000f220000000800 */
[----:B-1----:R-:W-:-:S04]  /*04c0*/  IABS R12, R0 ;  /* 0x00000000000c7213 */ /* 0x002fc80000000000 */
[----:B------:R-:W1:Y:S01]  /*04d0*/  I2F.RP R8, R12 ;  /* 0x0000000c00087306 */ /* 0x000e620000209400 */
[----:B---3--:R-:W-:-:S05]  /*04e0*/  VIADD R2, R2, 0x3f ;  /* 0x0000003f02027836 */ /* 0x008fca0000000000 */
        /* <DEDUP_REMOVED lines=19> */
[----:B------:R-:W3:Y:S03]  /*0620*/  @!P0 LDC.64 R2, c[0x0][0x488] ;  /* 0x00012200ff028b82 */ /* 0x000ee60000000a00 */
[----:B------:R-:W-:-:S13]  /*0630*/  ISETP.GT.U32.AND P2, PT, R12, R17, PT ;  /* 0x000000110c00720c */ /* 0x000fda0003f44070 */
[----:B------:R-:W-:Y:S02]  /*0640*/  @!P2 IMAD.IADD R17, R17, 0x1, -R12 ;  /* 0x000000011111a824 */ /* 0x000fe400078e0a0c */
[----:B------:R-:W-:Y:S01]  /*0650*/  @!P2 VIADD R10, R10, 0x1 ;  /* 0x000000010a0aa836 */ /* 0x000fe20000000000 */
[----:B------:R-:W-:Y:S02]  /*0660*/  ISETP.NE.AND P2, PT, R0, RZ, PT ;  /* 0x000000ff0000720c */ /* 0x000fe40003f45270 */
[----:B------:R-:W-:Y:S02]  /*0670*/  ISETP.GE.U32.AND P4, PT, R17, R12, PT ;  /* 0x0000000c1100720c */ /* 0x000fe40003f86070 */
[----:B---3--:R-:W-:-:S04]  /*0680*/  @!P0 ISETP.NE.U32.AND P3, PT, R2, RZ, PT ;  /* 0x000000ff0200820c */ /* 0x008fc80003f65070 */
[----:B------:R-:W-:-:S04]  /*0690*/  @!P0 ISETP.NE.AND.EX P3, PT, R3, RZ, PT, P3 ;  /* 0x000000ff0300820c */ /* 0x000fc80003f65330 */
[----:B----4-:R-:W-:-:S03]  /*06a0*/  @!P0 SEL R14, R14, RZ, P3 ;  /* 0x000000ff0e0e8207 */ /* 0x010fc60001800000 */
        /* <DEDUP_REMOVED lines=11> */
[----:B--2---:R-:W-:Y:S05]  /*0760*/  @!P0 BRA `(.L_x_3974) ;  /* 0x0000000400648947 */ /* 0x004fea0003800000 */
[----:B------:R-:W1:Y:S01]  /*0770*/  LDC.64 R2, c[0x0][0x430] ;  /* 0x00010c00ff027b82 */ /* 0x000e620000000a00 */
[----:B------:R-:W2:Y:S01]  /*0780*/  LDCU UR4, c[0x0][0x44c] ;  /* 0x00008980ff0477ac */ /* 0x000ea20008000800 */
[----:B------:R-:W-:Y:S01]  /*0790*/  SHF.R.U32.HI R0, RZ, 0x4, R188 ;  /* 0x00000004ff007819 */ /* 0x000fe200000116bc */
[----:B------:R-:W-:Y:S01]  /*07a0*/  IMAD.IADD R15, R15, 0x1, -R194 ;  /* 0x000000010f0f7824 */ /* 0x000fe200078e0ac2 */
[----:B------:R-:W3:Y:S03]  /*07b0*/  LDCU.64 UR6, c[0x0][0x3f8] ;  /* 0x00007f00ff0677ac */ /* 0x000ee60008000a00 */
[C---:B------:R-:W-:Y:S01]  /*07c0*/  VIADD R4, R0.reuse, 0x8 ;  /* 0x0000000800047836 */ /* 0x040fe20000000000 */
[C---:B------:R-:W-:Y:S01]  /*07d0*/  ISETP.GE.AND P2, PT, R0.reuse, R15, PT ;  /* 0x0000000f0000720c */ /* 0x040fe20003f46270 */
[----:B------:R-:W-:-:S03]  /*07e0*/  VIADD R6, R0, 0x18 ;  /* 0x0000001800067836 */ /* 0x000fc60000000000 */
[-C--:B------:R-:W-:Y:S01]  /*07f0*/  ISETP.GE.AND P1, PT, R4, R15.reuse, PT ;  /* 0x0000000f0400720c */ /* 0x080fe20003f26270 */
[----:B------:R-:W-:Y:S01]  /*0800*/  VIADD R4, R0, 0x20 ;  /* 0x0000002000047836 */ /* 0x000fe20000000000 */
[----:B------:R-:W-:Y:S01]  /*0810*/  ISETP.GE.AND P4, PT, R6, R15, PT ;  /* 0x0000000f0600720c */ /* 0x000fe20003f86270 */
[----:B------:R-:W-:-:S03]  /*0820*/  VIADD R6, R0, 0x30 ;  /* 0x0000003000067836 */ /* 0x000fc60000000000 */
[----:B------:R-:W-:Y:S01]  /*0830*/  ISETP.GE.AND P3, PT, R4, R15, PT ;  /* 0x0000000f0400720c */ /* 0x000fe20003f66270 */
[----:B------:R-:W-:Y:S02]  /*0840*/  VIADD R4, R0, 0x28 ;  /* 0x0000002800047836 */ /* 0x000fe40000000000 */
[----:B-1----:R-:W-:Y:S02]  /*0850*/  IMAD R8, R8, R2, R201 ;  /* 0x0000000208087224 */ /* 0x002fe400078e02c9 */
[C---:B------:R-:W-:Y:S01]  /*0860*/  IMAD.SHL.U32 R2, R188.reuse, 0x4, RZ ;  /* 0x00000004bc027824 */ /* 0x040fe200078e00ff */
[----:B------:R-:W-:Y:S01]  /*0870*/  LOP3.LUT P6, R188, R188, 0xf, RZ, 0xc0, !PT ;  /* 0x0000000fbcbc7812 */ /* 0x000fe200078cc0ff */
[----:B------:R-:W-:Y:S02]  /*0880*/  IMAD R24, R8, R5, R24 ;  /* 0x0000000508187224 */ /* 0x000fe400078e0218 */
[----:B------:R-:W-:Y:S01]  /*0890*/  VIADD R8, R0, 0x10 ;  /* 0x0000001000087836 */ /* 0x000fe20000000000 */
[----:B------:R-:W-:Y:S01]  /*08a0*/  LOP3.LUT R5, R2, 0x3c, RZ, 0xc0, !PT ;  /* 0x0000003c02057812 */ /* 0x000fe200078ec0ff */
[----:B------:R-:W-:-:S03]  /*08b0*/  IMAD R3, R24, R3, R194 ;  /* 0x0000000318037224 */ /* 0x000fc600078e02c2 */
[----:B------:R-:W-:Y:S01]  /*08c0*/  ISETP.GE.AND P5, PT, R8, R15, PT ;  /* 0x0000000f0800720c */ /* 0x000fe20003fa6270 */
[----:B------:R-:W-:Y:S02]  /*08d0*/  IMAD R5, R0, 0xc0, R5 ;  /* 0x000000c000057824 */ /* 0x000fe400078e0205 */
[----:B--2---:R-:W-:Y:S01]  /*08e0*/  IMAD R2, R3, UR4, RZ ;  /* 0x0000000403027c24 */ /* 0x004fe2000f8e02ff */
[----:B------:R-:W1:Y:S04]  /*08f0*/  LDCU.64 UR4, c[0x0][0x428] ;  /* 0x00008500ff0477ac */ /* 0x000e680008000a00 */
[----:B------:R-:W-:-:S04]  /*0900*/  IADD3 R5, P0, PT, R2, R5, RZ ;  /* 0x0000000502057210 */ /* 0x000fc80007f1e0ff */
[----:B------:R-:W-:Y:S02]  /*0910*/  LEA.HI.X.SX32 R2, R2, RZ, 0x1, P0 ;  /* 0x000000ff02027211 */ /* 0x000fe400000f0eff */
[----:B---3--:R-:W-:-:S04]  /*0920*/  LEA R10, P0, R5, UR6, 0x2 ;  /* 0x00000006050a7c11 */ /* 0x008fc8000f8010ff */
[----:B------:R-:W-:Y:S02]  /*0930*/  LEA.HI.X R11, R5, UR7, R2, 0x2, P0 ;  /* 0x00000007050b7c11 */ /* 0x000fe400080f1402 */
[C---:B------:R-:W-:Y:S02]  /*0940*/  IADD3 R2, P0, PT, R3.reuse, R0, RZ ;  /* 0x0000000003027210 */ /* 0x040fe40007f1e0ff */
[----:B------:R-:W-:Y:S01]  /*0950*/  P2R R5, PR, RZ, 0x40 ;  /* 0x00000040ff057803 */ /* 0x000fe20000000000 */
[----:B------:R-:W-:Y:S01]  /*0960*/  @!P2 STG.E.128 desc[UR14][R10.64], RZ ;  /* 0x000000ff0a00a986 */ /* 0x000fe2000c101d0e */
[----:B------:R-:W-:Y:S02]  /*0970*/  LEA.HI.X.SX32 R3, R3, RZ, 0x1, P0 ;  /* 0x000000ff03037211 */ /* 0x000fe400000f0eff */
[----:B-1----:R-:W-:Y:S01]  /*0980*/  LEA R8, P0, R2, UR4, 0x2 ;  /* 0x0000000402087c11 */ /* 0x002fe2000f8010ff */
[----:B------:R-:W-:Y:S01]  /*0990*/  @!P2 STG.E.128 desc[UR14][R10.64+0x100], RZ ;  /* 0x000100ff0a00a986 */ /* 0x000fe2000c101d0e */
[----:B------:R-:W-:-:S02]  /*09a0*/  ISETP.NE.OR P6, PT, R188, RZ, P1 ;  /* 0x000000ffbc00720c */ /* 0x000fc40000fc5670 */
[----:B------:R-:W-:Y:S01]  /*09b0*/  LEA.HI.X R9, R2, UR5, R3, 0x2, P0 ;  /* 0x0000000502097c11 */ /* 0x000fe200080f1403 */
[----:B------:R-:W-:Y:S01]  /*09c0*/  VIADD R2, R0, 0x38 ;  /* 0x0000003800027836 */ /* 0x000fe20000000000 */
[----:B------:R-:W-:Y:S01]  /*09d0*/  @!P2 STG.E.128 desc[UR14][R10.64+0x200], RZ ;  /* 0x000200ff0a00a986 */ /* 0x000fe2000c101d0e */
[----:B------:R-:W-:-:S03]  /*09e0*/  ISETP.GE.AND P2, PT, R4, R15, PT ;  /* 0x0000000f0400720c */ /* 0x000fc60003f46270 */
[----:B------:R-:W-:Y:S01]  /*09f0*/  @!P1 STG.E.128 desc[UR14][R10.64+0x1800], RZ ;  /* 0x001800ff0a009986 */ /* 0x000fe2000c101d0e */
[----:B------:R-:W-:-:S03]  /*0a00*/  ISETP.GE.AND P0, PT, R2, R15, PT ;  /* 0x0000000f0200720c */ /* 0x000fc60003f06270 */
[----:B------:R-:W-:Y:S01]  /*0a10*/  @!P1 STG.E.128 desc[UR14][R10.64+0x1900], RZ ;  /* 0x001900ff0a009986 */ /* 0x000fe2000c101d0e */
[----:B------:R-:W-:-:S03]  /*0a20*/  @!P6 IMAD.MOV.U32 R3, RZ, RZ, -0x800000 ;  /* 0xff800000ff03e424 */ /* 0x000fc600078e00ff */
[----:B------:R-:W-:Y:S01]  /*0a30*/  @!P1 STG.E.128 desc[UR14][R10.64+0x1a00], RZ ;  /* 0x001a00ff0a009986 */ /* 0x000fe2000c101d0e */
[----:B------:R-:W-:-:S03]  /*0a40*/  ISETP.GE.AND P1, PT, R6, R15, PT ;  /* 0x0000000f0600720c */ /* 0x000fc60003f26270 */
[----:B------:R-:W-:Y:S04]  /*0a50*/  @!P5 STG.E.128 desc[UR14][R10.64+0x3000], RZ ;  /* 0x003000ff0a00d986 */ /* 0x000fe8000c101d0e */
[----:B------:R-:W-:Y:S04]  /*0a60*/  @!P5 STG.E.128 desc[UR14][R10.64+0x3100], RZ ;  /* 0x003100ff0a00d986 */ /* 0x000fe8000c101d0e */
[----:B------:R-:W-:Y:S01]  /*0a70*/  @!P5 STG.E.128 desc[UR14][R10.64+0x3200], RZ ;  /* 0x003200ff0a00d986 */ /* 0x000fe2000c101d0e */
[----:B------:R-:W-:-:S03]  /*0a80*/  ISETP.NE.OR P5, PT, R188, RZ, P5 ;  /* 0x000000ffbc00720c */ /* 0x000fc60002fa5670 */
[----:B------:R-:W-:Y:S04]  /*0a90*/  @!P4 STG.E.128 desc[UR14][R10.64+0x4800], RZ ;  /* 0x004800ff0a00c986 */ /* 0x000fe8000c101d0e */
[----:B------:R-:W-:Y:S04]  /*0aa0*/  @!P4 STG.E.128 desc[UR14][R10.64+0x4900], RZ ;  /* 0x004900ff0a00c986 */ /* 0x000fe8000c101d0e */
[----:B------:R-:W-:Y:S01]  /*0ab0*/  @!P4 STG.E.128 desc[UR14][R10.64+0x4a00], RZ ;  /* 0x004a00ff0a00c986 */ /* 0x000fe2000c101d0e */
[----:B------:R-:W-:-:S03]  /*0ac0*/  ISETP.NE.OR P4, PT, R188, RZ, P4 ;  /* 0x000000ffbc00720c */ /* 0x000fc60002785670 */
[----:B------:R-:W-:Y:S04]  /*0ad0*/  @!P3 STG.E.128 desc[UR14][R10.64+0x6000], RZ ;  /* 0x006000ff0a00b986 */ /* 0x000fe8000c101d0e */
[----:B------:R-:W-:Y:S04]  /*0ae0*/  @!P3 STG.E.128 desc[UR14][R10.64+0x6100], RZ ;  /* 0x006100ff0a00b986 */ /* 0x000fe8000c101d0e */
[----:B------:R-:W-:Y:S01]  /*0af0*/  @!P3 STG.E.128 desc[UR14][R10.64+0x6200], RZ ;  /* 0x006200ff0a00b986 */ /* 0x000fe2000c101d0e */
[----:B------:R-:W-:Y:S01]  /*0b00*/  ISETP.NE.OR P3, PT, R188, RZ, P3 ;  /* 0x000000ffbc00720c */ /* 0x000fe20001f65670 */
[----:B------:R-:W-:-:S02]  /*0b10*/  @!P4 IMAD.MOV.U32 R13, RZ, RZ, -0x800000 ;  /* 0xff800000ff0dc424 */ /* 0x000fc400078e00ff */
        /* <DEDUP_REMOVED lines=8> */
[----:B------:R-:W-:-:S03]  /*0ba0*/  ISETP.NE.OR P1, PT, R188, RZ, P1 ;  /* 0x000000ffbc00720c */ /* 0x000fc60000f25670 */
[----:B------:R-:W-:Y:S04]  /*0bb0*/  @!P0 STG.E.128 desc[UR14][R10.64+0xa800], RZ ;  /* 0x00a800ff0a008986 */ /* 0x000fe8000c101d0e */
[----:B------:R-:W-:Y:S04]  /*0bc0*/  @!P0 STG.E.128 desc[UR14][R10.64+0xa900], RZ ;  /* 0x00a900ff0a008986 */ /* 0x000fe8000c101d0e */
[----:B------:R1:W-:Y:S01]  /*0bd0*/  @!P0 STG.E.128 desc[UR14][R10.64+0xaa00], RZ ;  /* 0x00aa00ff0a008986 */ /* 0x0003e2000c101d0e */
[----:B------:R-:W-:-:S03]  /*0be0*/  ISETP.NE.OR P0, PT, R188, RZ, P0 ;  /* 0x000000ffbc00720c */ /* 0x000fc60000705670 */
[----:B------:R2:W-:Y:S01]  /*0bf0*/  @!P6 STG.E desc[UR14][R8.64+0x20], R3 ;  /* 0x000020030800e986 */ /* 0x0005e2000c10190e */
[----:B------:R-:W-:Y:S01]  /*0c00*/  ISETP.NE.AND P6, PT, R5, RZ, PT ;  /* 0x000000ff0500720c */ /* 0x000fe20003fc5270 */
[----:B------:R-:W-:Y:S02]  /*0c10*/  @!P2 IMAD.MOV.U32 R5, RZ, RZ, -0x800000 ;  /* 0xff800000ff05a424 */ /* 0x000fe400078e00ff */
[----:B------:R3:W-:Y:S01]  /*0c20*/  @!P4 STG.E desc[UR14][R8.64+0x60], R13 ;  /* 0x0000600d0800c986 */ /* 0x0007e2000c10190e */
[----:B------:R-:W-:Y:S01]  /*0c30*/  ISETP.GE.OR P6, PT, R0, R15, P6 ;  /* 0x0000000f0000720c */ /* 0x000fe200037c6670 */
[----:B------:R-:W-:Y:S02]  /*0c40*/  @!P5 IMAD.MOV.U32 R15, RZ, RZ, -0x800000 ;  /* 0xff800000ff0fd424 */ /* 0x000fe400078e00ff */
[----:B------:R3:W-:Y:S04]  /*0c50*/  @!P3 STG.E desc[UR14][R8.64+0x80], R7 ;  /* 0x000080070800b986 */ /* 0x0007e8000c10190e */
[----:B------:R3:W-:Y:S04]  /*0c60*/  @!P5 STG.E desc[UR14][R8.64+0x40], R15 ;  /* 0x0000400f0800d986 */ /* 0x0007e8000c10190e */
[----:B------:R3:W-:Y:S02]  /*0c70*/  @!P2 STG.E desc[UR14][R8.64+0xa0], R5 ;  /* 0x0000a0050800a986 */ /* 0x0007e4000c10190e */
[----:B-1----:R-:W-:-:S05]  /*0c80*/  @!P6 IMAD.MOV.U32 R11, RZ, RZ, -0x800000 ;  /* 0xff800000ff0be424 */ /* 0x002fca00078e00ff */
[----:B------:R3:W-:Y:S01]  /*0c90*/  @!P6 STG.E desc[UR14][R8.64], R11 ;  /* 0x0000000b0800e986 */ /* 0x0007e2000c10190e */
[----:B--2---:R-:W-:-:S05]  /*0ca0*/  @!P1 IMAD.MOV.U32 R3, RZ, RZ, -0x800000 ;  /* 0xff800000ff039424 */ /* 0x004fca00078e00ff */
[----:B------:R3:W-:Y:S01]  /*0cb0*/  @!P1 STG.E desc[UR14][R8.64+0xc0], R3 ;  /* 0x0000c00308009986 */ /* 0x0007e2000c10190e */
[----:B------:R-:W-:Y:S05]  /*0cc0*/  @P0 EXIT ;  /* 0x000000000000094d */ /* 0x000fea0003800000 */
[----:B---3--:R-:W-:-:S05]  /*0cd0*/  MOV R3, 0xff800000 ;  /* 0xff80000000037802 */ /* 0x008fca0000000f00 */
[----:B------:R-:W-:Y:S01]  /*0ce0*/  STG.E desc[UR14][R8.64+0xe0], R3 ;  /* 0x0000e00308007986 */ /* 0x000fe2000c10190e */
[----:B------:R-:W-:Y:S05]  /*0cf0*/  EXIT ;  /* 0x000000000000794d */ /* 0x000fea0003800000 */
.L_x_3974:
[----:B------:R-:W1:Y:S01]  /*0d00*/  LDCU.64 UR4, c[0x0][0x4d8] ;  /* 0x00009b00ff0477ac */ /* 0x000e620008000a00 */
[----:B------:R-:W-:Y:S01]  /*0d10*/  MOV R8, R201 ;  /* 0x000000c900087202 */ /* 0x000fe20000000f00 */
[----:B-1----:R-:W-:-:S04]  /*0d20*/  UISETP.NE.U32.AND UP0, UPT, UR4, URZ, UPT ;  /* 0x000000ff0400728c */ /* 0x002fc8000bf05070 */
[----:B------:R-:W-:-:S09]  /*0d30*/  UISETP.NE.AND.EX UP0, UPT, UR5, URZ, UPT, UP0 ;  /* 0x000000ff0500728c */ /* 0x000fd2000bf05300 */
[----:B------:R-:W-:Y:S05]  /*0d40*/  BRA.U !UP0, `(.L_x_3975) ;  /* 0x00000001080c7547 */ /* 0x000fea000b800000 */
[----:B------:R-:W-:-:S04]  /*0d50*/  IADD3 R8, P0, PT, R9, UR4, RZ ;  /* 0x0000000409087c10 */ /* 0x000fc8000ff1e0ff */
[----:B------:R-:W-:-:S05]  /*0d60*/  IADD3.X R9, PT, PT, R4, UR5, RZ, P0, !PT ;  /* 0x0000000504097c10 */ /* 0x000fca00087fe4ff */
[----:B------:R1:W5:Y:S04]  /*0d70*/  LDG.E R8, desc[UR14][R8.64] ;  /* 0x0000000e08087981 */ /* 0x000368000c1e1900 */
.L_x_3975:
[----:B------:R-:W2:Y:S02]  /*0d80*/  LDCU.64 UR8, c[0x0][0x4e0] ;  /* 0x00009c00ff0877ac */ /* 0x000ea40008000a00 */
[----:B--2---:R-:W-:-:S04]  /*0d90*/  UISETP.NE.U32.AND UP0, UPT, UR8, URZ, UPT ;  /* 0x000000ff0800728c */ /* 0x004fc8000bf05070 */
[----:B------:R-:W-:-:S09]  /*0da0*/  UISETP.NE.AND.EX UP0, UPT, UR9, URZ, UPT, UP0 ;  /* 0x000000ff0900728c */ /* 0x000fd2000bf05300 */
        /* <DEDUP_REMOVED lines=13> */
[----:B-1----:R-:W-:Y:S01]  /*0e80*/  IMAD.MOV R3, RZ, RZ, -R9 ;  /* 0x000000ffff037224 */ /* 0x002fe200078e0a09 */
        /* <DEDUP_REMOVED lines=9> */
[-C--:B------:R-:W-:Y:S01]  /*0f20*/  @!P2 IADD3 R3, PT, PT, R3, -R4.reuse, RZ ;  /* 0x800000040303a210 */ /* 0x080fe20007ffe0ff */
[----:B------:R-:W-:Y:S01]  /*0f30*/  @!P2 VIADD R7, R7, 0x1 ;  /* 0x000000010707a836 */ /* 0x000fe20000000000 */
[----:B------:R-:W-:Y:S02]  /*0f40*/  ISETP.NE.AND P2, PT, R11, RZ, PT ;  /* 0x000000ff0b00720c */ /* 0x000fe40003f45270 */
[----:B------:R-:W-:Y:S01]  /*0f50*/  ISETP.GE.U32.AND P0, PT, R3, R4, PT ;  /* 0x000000040300720c */ /* 0x000fe20003f06070 */
[----:B---3--:R-:W-:-:S04]  /*0f60*/  IMAD.WIDE.U32 R2, R201, UR4, RZ ;  /* 0x00000004c9027c25 */ /* 0x008fc8000f8e00ff */
[----:B------:R-:W-:Y:S01]  /*0f70*/  IMAD R203, R201, UR5, R3 ;  /* 0x00000005c9cb7c24 */ /* 0x000fe2000f8e0203 */
[----:B------:R-:W1:Y:S01]  /*0f80*/  LDCU.64 UR4, c[0x0][0x3a8] ;  /* 0x00007500ff0477ac */ /* 0x000e620008000a00 */
[----:B------:R-:W2:Y:S06]  /*0f90*/  LDC R3, c[0x0][0x3e8] ;  /* 0x0000fa00ff037b82 */ /* 0x000eac0000000800 */
[----:B------:R-:W-:Y:S02]  /*0fa0*/  @P0 IADD3 R7, PT, PT, R7, 0x1, RZ ;  /* 0x0000000107070810 */ /* 0x000fe40007ffe0ff */
[----:B------:R-:W-:-:S03]  /*0fb0*/  LEA R202, P0, R2, UR8, 0x2 ;  /* 0x0000000802ca7c11 */ /* 0x000fc6000f8010ff */
[----:B------:R-:W-:Y:S01]  /*0fc0*/  @!P1 IMAD.MOV R7, RZ, RZ, -R7 ;  /* 0x000000ffff079224 */ /* 0x000fe200078e0a07 */
[----:B------:R-:W-:Y:S02]  /*0fd0*/  LEA.HI.X R203, R2, UR9, R203, 0x2, P0 ;  /* 0x0000000902cb7c11 */ /* 0x000fe400080f14cb */
        /* <DEDUP_REMOVED lines=11> */
[----:B--2---:R-:W-:Y:S01]  /*1090*/  IADD3 R4, PT, PT, RZ, -R9, RZ ;  /* 0x80000009ff047210 */ /* 0x004fe20007ffe0ff */
[----:B------:R-:W-:-:S04]  /*10a0*/  IMAD.MOV.U32 R8, RZ, RZ, RZ ;  /* 0x000000ffff087224 */ /* 0x000fc800078e00ff */
[----:B------:R-:W-:Y:S01]  /*10b0*/  IMAD R5, R4, R2, RZ ;  /* 0x0000000204057224 */ /* 0x000fe200078e02ff */
[----:B------:R-:W-:-:S03]  /*10c0*/  IABS R4, R24 ;  /* 0x0000001800047213 */ /* 0x000fc60000000000 */
[----:B------:R-:W-:-:S06]  /*10d0*/  IMAD.HI.U32 R5, R9, R5, R8 ;  /* 0x0000000509057227 */ /* 0x000fcc00078e0008 */
[----:B------:R-:W-:-:S05]  /*10e0*/  IMAD.HI.U32 R9, R5, R4, RZ ;  /* 0x0000000405097227 */ /* 0x000fca00078e00ff */
[----:B------:R-:W-:-:S05]  /*10f0*/  IADD3 R5, PT, PT, -R9, RZ, RZ ;  /* 0x000000ff09057210 */ /* 0x000fca0007ffe1ff */
[----:B------:R-:W-:Y:S02]  /*1100*/  IMAD R5, R2, R5, R4 ;  /* 0x0000000502057224 */ /* 0x000fe400078e0204 */
[----:B----4-:R-:W-:-:S03]  /*1110*/  IMAD.U32 R4, RZ, RZ, UR10 ;  /* 0x0000000aff047e24 */ /* 0x010fc6000f8e00ff */
[----:B------:R-:W-:-:S13]  /*1120*/  ISETP.GT.U32.AND P1, PT, R2, R5, PT ;  /* 0x000000050200720c */ /* 0x000fda0003f24070 */
[-C--:B------:R-:W-:Y:S01]  /*1130*/  @!P1 IADD3 R5, PT, PT, R5, -R2.reuse, RZ ;  /* 0x8000000205059210 */ /* 0x080fe20007ffe0ff */
[----:B------:R-:W-:Y:S01]  /*1140*/  @!P1 VIADD R9, R9, 0x1 ;  /* 0x0000000109099836 */ /* 0x000fe20000000000 */
[----:B------:R-:W-:Y:S02]  /*1150*/  ISETP.NE.AND P1, PT, R3, RZ, PT ;  /* 0x000000ff0300720c */ /* 0x000fe40003f25270 */
[----:B------:R-:W-:Y:S02]  /*1160*/  ISETP.GE.U32.AND P2, PT, R5, R2, PT ;  /* 0x000000020500720c */ /* 0x000fe40003f46070 */
[----:B------:R-:W-:-:S04]  /*1170*/  LOP3.LUT R2, R24, R3, RZ, 0x3c, !PT ;  /* 0x0000000318027212 */ /* 0x000fc800078e3cff */
[----:B------:R-:W-:Y:S02]  /*1180*/  ISETP.GE.AND P0, PT, R2, RZ, PT ;  /* 0x000000ff0200720c */ /* 0x000fe40003f06270 */
[----:B------:R-:W-:-:S05]  /*1190*/  MOV R2, UR12 ;  /* 0x0000000c00027c02 */ /* 0x000fca0008000f00 */
[----:B------:R-:W-:Y:S01]  /*11a0*/  @P2 IADD3 R9, PT, PT, R9, 0x1, RZ ;  /* 0x0000000109092810 */ /* 0x000fe20007ffe0ff */
[C---:B------:R-:W-:Y:S02]  /*11b0*/  IMAD R8, R7.reuse, R2, RZ ;  /* 0x0000000207087224 */ /* 0x040fe400078e02ff */
[----:B------:R-:W-:-:S03]  /*11c0*/  IMAD R7, R7, R4, RZ ;  /* 0x0000000407077224 */ /* 0x000fc600078e02ff */
[----:B------:R-:W-:Y:S01]  /*11d0*/  @!P0 IMAD.MOV R9, RZ, RZ, -R9 ;  /* 0x000000ffff098224 */ /* 0x000fe200078e0a09 */
[----:B------:R-:W-:Y:S02]  /*11e0*/  @!P1 LOP3.LUT R9, RZ, R3, RZ, 0x33, !PT ;  /* 0x00000003ff099212 */ /* 0x000fe400078e33ff */
[----:B---3--:R-:W-:Y:S01]  /*11f0*/  SHF.R.S32.HI R5, RZ, 0x1f, R10 ;  /* 0x0000001fff057819 */ /* 0x008fe2000001140a */
[----:B------:R-:W-:-:S04]  /*1200*/  IMAD.WIDE.U32 R16, R10, UR6, RZ ;  /* 0x000000060a107c25 */ /* 0x000fc8000f8e00ff */
[C---:B------:R-:W-:Y:S02]  /*1210*/  IMAD R19, R5.reuse, UR6, RZ ;  /* 0x0000000605137c24 */ /* 0x040fe4000f8e02ff */
[----:B-1----:R-:W-:Y:S02]  /*1220*/  IMAD R5, R5, UR4, RZ ;  /* 0x0000000405057c24 */ /* 0x002fe4000f8e02ff */
[C---:B------:R-:W-:Y:S02]  /*1230*/  IMAD R19, R10.reuse, UR7, R19 ;  /* 0x000000070a137c24 */ /* 0x040fe4000f8e0213 */
[C---:B------:R-:W-:Y:S02]  /*1240*/  IMAD R3, R10.reuse, UR5, R5 ;  /* 0x000000050a037c24 */ /* 0x040fe4000f8e0205 */
[----:B------:R-:W-:Y:S01]  /*1250*/  IMAD.WIDE.U32 R10, R10, UR4, RZ ;  /* 0x000000040a0a7c25 */ /* 0x000fe2000f8e00ff */
[----:B------:R-:W1:Y:S01]  /*1260*/  LDCU.128 UR4, c[0x0][0x3d0] ;  /* 0x00007a00ff0477ac */ /* 0x000e620008000c00 */
[----:B------:R-:W-:-:S02]  /*1270*/  IADD3 R17, PT, PT, R17, R19, RZ ;  /* 0x0000001311117210 */ /* 0x000fc40007ffe0ff */
[----:B------:R-:W-:Y:S01]  /*1280*/  IMAD.U32 R5, RZ, RZ, UR11 ;  /* 0x0000000bff057e24 */ /* 0x000fe2000f8e00ff */
[----:B------:R-:W-:Y:S02]  /*1290*/  IADD3 R11, PT, PT, R11, R3, RZ ;  /* 0x000000030b0b7210 */ /* 0x000fe40007ffe0ff */
[----:B------:R-:W-:Y:S01]  /*12a0*/  MOV R3, UR13 ;  /* 0x0000000d00037c02 */ /* 0x000fe20008000f00 */
[----:B------:R-:W-:-:S04]  /*12b0*/  IMAD.WIDE.U32 R16, R6, R2, R16 ;  /* 0x0000000206107225 */ /* 0x000fc800078e0010 */
[C---:B------:R-:W-:Y:S02]  /*12c0*/  IMAD R8, R6.reuse, R3, R8 ;  /* 0x0000000306087224 */ /* 0x040fe400078e0208 */
[C---:B------:R-:W-:Y:S02]  /*12d0*/  IMAD R7, R6.reuse, R5, R7 ;  /* 0x0000000506077224 */ /* 0x040fe400078e0207 */
[----:B------:R-:W-:Y:S01]  /*12e0*/  IMAD.WIDE.U32 R10, R6, R4, R10 ;  /* 0x00000004060a7225 */ /* 0x000fe200078e000a */
[----:B------:R-:W-:Y:S02]  /*12f0*/  SHF.R.S32.HI R6, RZ, 0x1f, R9 ;  /* 0x0000001fff067819 */ /* 0x000fe40000011409 */
[----:B------:R-:W-:Y:S02]  /*1300*/  IADD3 R17, PT, PT, R17, R8, RZ ;  /* 0x0000000811117210 */ /* 0x000fe40007ffe0ff */
[----:B------:R-:W-:Y:S01]  /*1310*/  IADD3 R11, PT, PT, R11, R7, RZ ;  /* 0x000000070b0b7210 */ /* 0x000fe20007ffe0ff */
[----:B-1----:R-:W-:-:S02]  /*1320*/  IMAD R8, R6, UR4, RZ ;  /* 0x0000000406087c24 */ /* 0x002fc4000f8e02ff */
[----:B------:R-:W-:Y:S02]  /*1330*/  IMAD R6, R6, UR6, RZ ;  /* 0x0000000606067c24 */ /* 0x000fe4000f8e02ff */
[----:B------:R-:W-:-:S04]  /*1340*/  IMAD.WIDE.U32 R16, R9, UR4, R16 ;  /* 0x0000000409107c25 */ /* 0x000fc8000f8e0010 */
[C---:B------:R-:W-:Y:S01]  /*1350*/  IMAD R6, R9.reuse, UR7, R6 ;  /* 0x0000000709067c24 */ /* 0x040fe2000f8e0206 */
[----:B------:R-:W-:Y:S01]  /*1360*/  MOV R12, R16 ;  /* 0x00000010000c7202 */ /* 0x000fe20000000f00 */
[----:B------:R-:W-:-:S04]  /*1370*/  IMAD.WIDE.U32 R26, R9, UR6, R10 ;  /* 0x00000006091a7c25 */ /* 0x000fc8000f8e000a */
[----:B------:R-:W-:Y:S01]  /*1380*/  IMAD R8, R9, UR5, R8 ;  /* 0x0000000509087c24 */ /* 0x000fe2000f8e0208 */
[----:B------:R-:W-:-:S03]  /*1390*/  IADD3 R21, PT, PT, R27, R6, RZ ;  /* 0x000000061b157210 */ /* 0x000fc60007ffe0ff */
[----:B------:R-:W-:Y:S01]  /*13a0*/  IMAD.IADD R20, R17, 0x1, R8 ;  /* 0x0000000111147824 */ /* 0x000fe200078e0208 */
[----:B------:R-:W-:Y:S06]  /*13b0*/  BRA `(.L_x_3977) ;  /* 0x0000000400647947 */ /* 0x000fec0003800000 */
.L_x_3976:
        /* <DEDUP_REMOVED lines=15> */
.L_x_3978:
[----:B------:R-:W2:Y:S01]  /*14b0*/  LDC.64 R2, c[0x0][0x3b8] ;  /* 0x0000ee00ff027b82 */ /* 0x000ea20000000a00 */
[----:B------:R-:W-:-:S05]  /*14c0*/  IADD3 R4, PT, PT, R6, R7, RZ ;  /* 0x0000000706047210 */ /* 0x000fca0007ffe0ff */
[C---:B--2---:R-:W-:Y:S02]  /*14d0*/  IMAD R19, R4.reuse, R3, RZ ;  /* 0x0000000304137224 */ /* 0x044fe400078e02ff */
[----:B------:R-:W-:-:S05]  /*14e0*/  IMAD.WIDE.U32 R4, R4, R2, RZ ;  /* 0x0000000204047225 */ /* 0x000fca00078e00ff */
[----:B------:R-:W-:Y:S02]  /*14f0*/  IADD3 R19, PT, PT, R5, R19, RZ ;  /* 0x0000001305137210 */ /* 0x000fe40007ffe0ff */
[----:B------:R-:W-:Y:S02]  /*1500*/  MOV R18, R4 ;  /* 0x0000000400127202 */ /* 0x000fe40000000f00 */
.L_x_3979:
        /* <DEDUP_REMOVED lines=13> */
[----:B------:R-:W-:Y:S06]  /*15e0*/  BRA `(.L_x_3981) ;  /* 0x0000000000187947 */ /* 0x000fec0003800000 */
.L_x_3980:
[----:B------:R-:W2:Y:S01]  /*15f0*/  LDC.64 R4, c[0x0][0x3c0] ;  /* 0x0000f000ff047b82 */ /* 0x000ea20000000a00 */
[----:B------:R-:W-:-:S05]  /*1600*/  IADD3 R6, PT, PT, R6, R7, RZ ;  /* 0x0000000706067210 */ /* 0x000fca0007ffe0ff */
[C---:B--2---:R-:W-:Y:S02]  /*1610*/  IMAD R21, R6.reuse, R5, RZ ;  /* 0x0000000506157224 */ /* 0x044fe400078e02ff */
[----:B------:R-:W-:-:S05]  /*1620*/  IMAD.WIDE.U32 R6, R6, R4, RZ ;  /* 0x0000000406067225 */ /* 0x000fca00078e00ff */
[----:B------:R-:W-:Y:S02]  /*1630*/  IADD3 R21, PT, PT, R7, R21, RZ ;  /* 0x0000001507157210 */ /* 0x000fe40007ffe0ff */
[----:B------:R-:W-:-:S07]  /*1640*/  MOV R20, R6 ;  /* 0x0000000600147202 */ /* 0x000fce0000000f00 */
.L_x_3981:
        /* <DEDUP_REMOVED lines=42> */
[----:B------:R-:W-:-:S04]  /*18f0*/  IMAD.WIDE.U32 R22, R14, R6, R22 ;  /* 0x000000060e167225 */ /* 0x000fc800078e0016 */
[C---:B------:R-:W-:Y:S01]  /*1900*/  IMAD R7, R14.reuse, R7, R11 ;  /* 0x000000070e077224 */ /* 0x040fe200078e020b */
[----:B------:R-:W-:Y:S01]  /*1910*/  MOV R12, R22 ;  /* 0x00000016000c7202 */ /* 0x000fe20000000f00 */
[----:B------:R-:W-:-:S03]  /*1920*/  IMAD R9, R14, R9, R10 ;  /* 0x000000090e097224 */ /* 0x000fc600078e020a */
[----:B------:R-:W-:Y:S01]  /*1930*/  IADD3 R20, PT, PT, R23, R7, RZ ;  /* 0x0000000717147210 */ /* 0x000fe20007ffe0ff */
[----:B------:R-:W-:-:S07]  /*1940*/  IMAD.IADD R21, R27, 0x1, R9 ;  /* 0x000000011b157824 */ /* 0x000fce00078e0209 */
.L_x_3977:
[----:B------:R-:W-:Y:S01]  /*1950*/  ISETP.NE.AND P0, PT, R13, -0x1, PT ;  /* 0xffffffff0d00780c */ /* 0x000fe20003f05270 */
[----:B------:R-:W-:Y:S01]  /*1960*/  IMAD.IADD R194, R15, 0x1, -R194 ;  /* 0x000000010fc27824 */ /* 0x000fe200078e0ac2 */
[----:B------:R-:W-:Y:S01]  /*1970*/  SHF.R.U32.HI R18, RZ, 0x3, R188 ;  /* 0x00000003ff127819 */ /* 0x000fe200000116bc */
[----:B------:R-:W1:Y:S01]  /*1980*/  LDCU.64 UR4, c[0x0][0x3c8] ;  /* 0x00007900ff0477ac */ /* 0x000e620008000a00 */
[----:B------:R-:W-:Y:S01]  /*1990*/  IMAD.SHL.U32 R16, R188, 0x8, RZ ;  /* 0x00000008bc107824 */ /* 0x000fe200078e00ff */
[----:B------:R-:W-:Y:S01]  /*19a0*/  SHF.R.S32.HI R31, RZ, 0x1f, R24 ;  /* 0x0000001fff1f7819 */ /* 0x000fe20000011418 */
[----:B------:R-:W-:Y:S01]  /*19b0*/  IMAD.MOV.U32 R19, RZ, RZ, RZ ;  /* 0x000000ffff137224 */ /* 0x000fe200078e00ff */
[CC--:B------:R-:W-:Y:S01]  /*19c0*/  ISETP.GE.AND P5, PT, R18.reuse, R194.reuse, PT ;  /* 0x000000c21200720c */ /* 0x0c0fe20003fa6270 */
[----:B------:R-:W-:Y:S01]  /*19d0*/  VIADD R17, R18, 0x30 ;  /* 0x0000003012117836 */ /* 0x000fe20000000000 */
[C---:B------:R-:W-:Y:S01]  /*19e0*/  LOP3.LUT R27, R16.reuse, 0x38, RZ, 0xc0, !PT ;  /* 0x00000038101b7812 */ /* 0x040fe200078ec0ff */
[----:B------:R-:W-:Y:S01]  /*19f0*/  IMAD.WIDE.U32 R34, R35, 0x40, R18 ;  /* 0x0000004023227825 */ /* 0x000fe200078e0012 */
[----:B------:R-:W-:Y:S01]  /*1a00*/  LOP3.LUT R89, R16, 0x1f8, RZ, 0xc0, !PT ;  /* 0x000001f810597812 */ /* 0x000fe200078ec0ff */
[----:B------:R-:W2:Y:S01]  /*1a10*/  LDCU.64 UR10, c[0x0][0x388] ;  /* 0x00007100ff0a77ac */ /* 0x000ea20008000a00 */
[----:B------:R-:W3:Y:S01]  /*1a20*/  @!P0 LDC.64 R10, c[0x0][0x398] ;  /* 0x0000e600ff0a8b82 */ /* 0x000ee20000000a00 */
[----:B------:R-:W-:Y:S01]  /*1a30*/  VIADD R19, R18, 0x20 ;  /* 0x0000002012137836 */ /* 0x000fe20000000000 */
[----:B------:R-:W-:Y:S01]  /*1a40*/  ISETP.GE.AND P4, PT, R17, R194, PT ;  /* 0x000000c21100720c */ /* 0x000fe20003f86270 */
[----:B------:R-:W-:Y:S01]  /*1a50*/  IMAD.SHL.U32 R88, R188, 0x40, RZ ;  /* 0x00000040bc587824 */ /* 0x000fe200078e00ff */
[----:B------:R-:W-:Y:S01]  /*1a60*/  IADD3 R26, P1, PT, R27, R26, RZ ;  /* 0x0000001a1b1a7210 */ /* 0x000fe20007f3e0ff */
[----:B------:R-:W-:Y:S01]  /*1a70*/  VIADD R200, R0, 0xffffffff ;  /* 0xffffffff00c87836 */ /* 0x000fe20000000000 */
[----:B------:R-:W-:Y:S01]  /*1a80*/  ISETP.GE.AND P6, PT, R19, R194, PT ;  /* 0x000000c21300720c */ /* 0x000fe20003fc6270 */
[----:B------:R-:W4:Y:S01]  /*1a90*/  LDCU.64 UR6, c[0x0][0x390] ;  /* 0x00007200ff0677ac */ /* 0x000f220008000a00 */
[----:B------:R-:W5:Y:S01]  /*1aa0*/  @P0 LDC.64 R8, c[0x0][0x3b0] ;  /* 0x0000ec00ff080b82 */ /* 0x000f620000000a00 */
[----:B-1----:R-:W-:Y:S01]  /*1ab0*/  IMAD R31, R31, UR4, RZ ;  /* 0x000000041f1f7c24 */ /* 0x002fe2000f8e02ff */
[----:B------:R-:W-:Y:S01]  /*1ac0*/  LOP3.LUT R89, R89, 0x38, R188, 0x78, !PT ;  /* 0x0000003859597812 */ /* 0x000fe200078e78bc */
[----:B------:R-:W-:Y:S01]  /*1ad0*/  IMAD.SHL.U32 R207, R200, 0x40, RZ ;  /* 0x00000040c8cf7824 */ /* 0x000fe200078e00ff */
[----:B------:R-:W-:Y:S01]  /*1ae0*/  SHF.L.U64.HI R90, R2, 0x4, R3 ;  /* 0x00000004025a7819 */ /* 0x000fe20000010203 */
[----:B------:R-:W-:Y:S01]  /*1af0*/  IMAD R31, R24, UR5, R31 ;  /* 0x00000005181f7c24 */ /* 0x000fe2000f8e021f */
[----:B------:R-:W-:Y:S01]  /*1b00*/  LOP3.LUT R89, R89, 0x1e00, R16, 0xf8, !PT ;  /* 0x00001e0059597812 */ /* 0x000fe200078ef810 */
[----:B------:R-:W-:Y:S01]  /*1b10*/  IMAD.SHL.U32 R87, R2, 0x10, RZ ;  /* 0x0000001002577824 */ /* 0x000fe200078e00ff */
[----:B------:R-:W1:Y:S01]  /*1b20*/  @!P5 LDC.64 R6, c[0x0][0x3b0] ;  /* 0x0000ec00ff06db82 */ /* 0x000e620000000a00 */
[--C-:B------:R-:W-:Y:S01]  /*1b30*/  SHF.R.U32.HI R98, RZ, 0x4, R188.reuse ;  /* 0x00000004ff627819 */ /* 0x100fe200000116bc */
[----:B------:R-:W-:Y:S01]  /*1b40*/  IMAD.SHL.U32 R187, R188, 0x20, RZ ;  /* 0x00000020bcbb7824 */ /* 0x000fe200078e00ff */
[----:B------:R-:W-:Y:S01]  /*1b50*/  SHF.R.U32.HI R190, RZ, 0x1, R188 ;  /* 0x00000001ffbe7819 */ /* 0x000fe200000116bc */
[----:B------:R-:W-:-:S02]  /*1b60*/  IMAD.MOV.U32 R186, RZ, RZ, 0x20 ;  /* 0x00000020ffba7424 */ /* 0x000fc400078e00ff */
[----:B------:R-:W-:Y:S01]  /*1b70*/  IMAD.SHL.U32 R98, R98, 0x400, RZ ;  /* 0x0000040062627824 */ /* 0x000fe200078e00ff */
[----:B------:R-:W-:Y:S01]  /*1b80*/  LOP3.LUT R85, R190, 0x8, RZ, 0xc0, !PT ;  /* 0x00000008be557812 */ /* 0x000fe200078ec0ff */
[----:B---3--:R-:W-:Y:S01]  /*1b90*/  @!P0 IMAD.WIDE.U32 R22, R201, R10, RZ ;  /* 0x0000000ac9168225 */ /* 0x008fe200078e00ff */
[----:B------:R-:W3:Y:S01]  /*1ba0*/  S2UR UR5, SR_CgaCtaId ;  /* 0x00000000000579c3 */ /* 0x000ee20000008800 */
[----:B------:R-:W-:Y:S02]  /*1bb0*/  LOP3.LUT R187, R187, 0x7c00, RZ, 0xc0, !PT ;  /* 0x00007c00bbbb7812 */ /* 0x000fe400078ec0ff */
[----:B------:R-:W-:Y:S01]  /*1bc0*/  @!P0 IMAD.MOV.U32 R10, RZ, RZ, R22 ;  /* 0x000000ffff0a8224 */ /* 0x000fe200078e0016 */
[----:B------:R-:W-:Y:S01]  /*1bd0*/  LOP3.LUT R98, R98, 0x400, RZ, 0xc0, !PT ;  /* 0x0000040062627812 */ /* 0x000fe200078ec0ff */
[----:B------:R-:W-:Y:S02]  /*1be0*/  @!P0 IMAD R11, R201, R11, R23 ;  /* 0x0000000bc90b8224 */ /* 0x000fe400078e0217 */
[----:B-----5:R-:W-:-:S04]  /*1bf0*/  @P0 IMAD.WIDE.U32 R14, R13, R8, RZ ;  /* 0x000000080d0e0225 */ /* 0x020fc800078e00ff */
[----:B------:R-:W-:Y:S02]  /*1c00*/  @P0 IMAD.MOV.U32 R10, RZ, RZ, R14 ;  /* 0x000000ffff0a0224 */ /* 0x000fe400078e000e */
[----:B------:R-:W-:Y:S02]  /*1c10*/  @P0 IMAD R11, R13, R9, R15 ;  /* 0x000000090d0b0224 */ /* 0x000fe400078e020f */
[----:B------:R-:W5:Y:S01]  /*1c20*/  @!P5 LDC.64 R8, c[0x0][0x380] ;  /* 0x0000e000ff08db82 */ /* 0x000f620000000a00 */
[----:B------:R-:W-:Y:S01]  /*1c30*/  IADD3 R10, P0, PT, R27, R10, RZ ;  /* 0x0000000a1b0a7210 */ /* 0x000fe20007f1e0ff */
[----:B------:R-:W-:Y:S02]  /*1c40*/  VIADD R23, R18, 0x10 ;  /* 0x0000001012177836 */ /* 0x000fe40000000000 */
[----:B------:R-:W-:Y:S02]  /*1c50*/  IMAD.MOV.U32 R185, RZ, RZ, 0x40 ;  /* 0x00000040ffb97424 */ /* 0x000fe400078e00ff */
[----:B------:R-:W-:Y:S01]  /*1c60*/  IMAD.X R11, RZ, RZ, R11, P0 ;  /* 0x000000ffff0b7224 */ /* 0x000fe200000e060b */
[----:B------:R-:W-:Y:S01]  /*1c70*/  ISETP.GE.AND P2, PT, R23, R194, PT ;  /* 0x000000c21700720c */ /* 0x000fe20003f46270 */
[----:B------:R-:W-:Y:S01]  /*1c80*/  IMAD.WIDE.U32 R24, R24, UR4, R10 ;  /* 0x0000000418187c25 */ /* 0x000fe2000f8e000a */
[----:B------:R-:W-:-:S02]  /*1c90*/  UMOV UR4, 0x400 ;  /* 0x0000040000047882 */ /* 0x000fc40000000000 */
[----:B---3--:R-:W-:Y:S01]  /*1ca0*/  ULEA UR5, UR5, UR4, 0x18 ;  /* 0x0000000405057291 */ /* 0x008fe2000f8ec0ff */
[-C--:B-1----:R-:W-:Y:S02]  /*1cb0*/  @!P5 IMAD R10, R35, R6.reuse, RZ ;  /* 0x00000006230ad224 */ /* 0x082fe400078e02ff */
[----:B------:R-:W-:Y:S02]  /*1cc0*/  IMAD.IADD R31, R25, 0x1, R31 ;  /* 0x00000001191f7824 */ /* 0x000fe400078e021f */
[----:B------:R-:W-:Y:S01]  /*1cd0*/  @!P5 IMAD.MOV.U32 R30, RZ, RZ, R24 ;  /* 0x000000ffff1ed224 */ /* 0x000fe200078e0018 */
[----:B------:R-:W-:Y:S01]  /*1ce0*/  LEA R89, R89, UR5, 0x1 ;  /* 0x0000000559597c11 */ /* 0x000fe2000f8e08ff */
[C---:B------:R-:W-:Y:S02]  /*1cf0*/  @!P5 IMAD R10, R34.reuse, R7, R10 ;  /* 0x00000007220ad224 */ /* 0x040fe400078e020a */
[----:B------:R-:W-:Y:S01]  /*1d00*/  @!P5 IMAD.WIDE.U32 R14, R34, R6, R30 ;  /* 0x00000006220ed225 */ /* 0x000fe200078e001e */
[----:B------:R-:W-:Y:S01]  /*1d10*/  IADD3 R30, P3, PT, R27, R12, RZ ;  /* 0x0000000c1b1e7210 */ /* 0x000fe20007f7e0ff */
[----:B------:R-:W1:Y:S02]  /*1d20*/  @!P2 LDC.64 R6, c[0x0][0x3b0] ;  /* 0x0000ec00ff06ab82 */ /* 0x000e640000000a00 */
[----:B------:R-:W-:Y:S01]  /*1d30*/  @!P5 IMAD.IADD R10, R15, 0x1, R10 ;  /* 0x000000010f0ad824 */ /* 0x000fe200078e020a */
[----:B-----5:R-:W-:Y:S01]  /*1d40*/  @!P5 LEA R32, P0, R14, R8, 0x1 ;  /* 0x000000080e20d211 */ /* 0x020fe200078008ff */
[----:B------:R-:W-:-:S02]  /*1d50*/  @!P6 IMAD.MOV.U32 R36, RZ, RZ, R24 ;  /* 0x000000ffff24e224 */ /* 0x000fc400078e0018 */
[----:B------:R-:W-:Y:S01]  /*1d60*/  @!P6 IMAD.MOV.U32 R37, RZ, RZ, R31 ;  /* 0x000000ffff25e224 */ /* 0x000fe200078e001f */
[----:B------:R-:W-:Y:S01]  /*1d70*/  @!P5 LEA.HI.X R33, R14, R9, R10, 0x1, P0 ;  /* 0x000000090e21d211 */ /* 0x000fe200000f0c0a */
[----:B------:R-:W3:Y:S01]  /*1d80*/  @!P6 LDC.64 R12, c[0x0][0x3b0] ;  /* 0x0000ec00ff0ceb82 */ /* 0x000ee20000000a00 */
[----:B------:R-:W-:Y:S02]  /*1d90*/  @!P2 IADD3 R8, P0, PT, R34, 0x10, RZ ;  /* 0x000000102208a810 */ /* 0x000fe40007f1e0ff */
[----:B------:R-:W-:Y:S01]  /*1da0*/  LOP3.LUT R9, R88, 0x1c0, RZ, 0xc0, !PT ;  /* 0x000001c058097812 */ /* 0x000fe200078ec0ff */
[----:B------:R-:W-:Y:S01]  /*1db0*/  @!PT LDS RZ, [RZ] ;  /* 0x00000000fffff984 */ /* 0x000fe20000000800 */
[----:B------:R-:W-:Y:S01]  /*1dc0*/  @!PT LDS RZ, [RZ] ;  /* 0x00000000fffff984 */ /* 0x000fe20000000800 */
[----:B------:R-:W-:Y:S01]  /*1dd0*/  @!PT LDS RZ, [RZ] ;  /* 0x00000000fffff984 */ /* 0x000fe20000000800 */
[----:B------:R-:W-:Y:S02]  /*1de0*/  @!P5 LDGSTS.E.BYPASS.LTC128B.128 [R89], desc[UR14][R32.64] ;  /* 0x000000002059dfae */ /* 0x000fe4000b981a0e */
[--C-:B------:R-:W-:Y:S01]  /*1df0*/  @!P2 IMAD.X R29, RZ, RZ, R35.reuse, P0 ;  /* 0x000000ffff1da224 */ /* 0x100fe200000e0623 */
[C---:B------:R-:W-:Y:S01]  /*1e00*/  @!P6 IADD3 R22, P0, PT, R34.reuse, 0x20, RZ ;  /* 0x000000202216e810 */ /* 0x040fe20007f1e0ff */
[----:B------:R-:W5:Y:S01]  /*1e10*/  @!P2 LDC.64 R14, c[0x0][0x380] ;  /* 0x0000e000ff0eab82 */ /* 0x000f620000000a00 */
[----:B------:R-:W-:Y:S01]  /*1e20*/  LOP3.LUT R16, R9, 0x38, R16, 0xf8, !PT ;  /* 0x0000003809107812 */ /* 0x000fe200078ef810 */
[----:B------:R-:W-:Y:S02]  /*1e30*/  @!P5 LDGSTS.E.BYPASS.LTC128B.128 [R89+0x2000], desc[UR14][R32.64+0x80] ;  /* 0x020000802059dfae */ /* 0x000fe4000b981a0e */
[--C-:B------:R-:W-:Y:S01]  /*1e40*/  @!P6 IMAD.X R27, RZ, RZ, R35.reuse, P0 ;  /* 0x000000ffff1be224 */ /* 0x100fe200000e0623 */
[----:B------:R-:W-:Y:S01]  /*1e50*/  @!P4 IADD3 R25, P0, PT, R34, 0x30, RZ ;  /* 0x000000302219c810 */ /* 0x000fe20007f1e0ff */
[----:B------:R-:W-:Y:S01]  /*1e60*/  @!P2 IMAD.MOV.U32 R34, RZ, RZ, R24 ;  /* 0x000000ffff22a224 */ /* 0x000fe200078e0018 */
[----:B------:R2:W-:Y:S01]  /*1e70*/  @!P5 LDGSTS.E.BYPASS.LTC128B.128 [R89+0x4000], desc[UR14][R32.64+0x100] ;  /* 0x040001002059dfae */ /* 0x0005e2000b981a0e */
[----:B-1----:R-:W-:Y:S01]  /*1e80*/  @!P2 IMAD R28, R29, R6, RZ ;  /* 0x000000061d1ca224 */ /* 0x002fe200078e02ff */
[----:B------:R-:W1:Y:S01]  /*1e90*/  @!P4 LDC.64 R10, c[0x0][0x3b0] ;  /* 0x0000ec00ff0acb82 */ /* 0x000e620000000a00 */
[----:B------:R-:W-:Y:S01]  /*1ea0*/  @!P4 IMAD.X R29, RZ, RZ, R35, P0 ;  /* 0x000000ffff1dc224 */ /* 0x000fe200000e0623 */
[----:B------:R-:W-:Y:S01]  /*1eb0*/  LOP3.LUT R85, R16, R85, RZ, 0x3c, !PT ;  /* 0x0000005510557212 */ /* 0x000fe200078e3cff */
[----:B------:R-:W-:-:S02]  /*1ec0*/  @!P2 IMAD.MOV.U32 R35, RZ, RZ, R31 ;  /* 0x000000ffff23a224 */ /* 0x000fc400078e001f */
[C---:B------:R-:W-:Y:S02]  /*1ed0*/  @!P2 IMAD R28, R8.reuse, R7, R28 ;  /* 0x00000007081ca224 */ /* 0x040fe400078e021c */
[----:B------:R-:W-:Y:S02]  /*1ee0*/  @!P2 IMAD.WIDE.U32 R34, R8, R6, R34 ;  /* 0x000000060822a225 */ /* 0x000fe400078e0022 */
[----:B------:R-:W4:Y:S02]  /*1ef0*/  @!P6 LDC.64 R8, c[0x0][0x380] ;  /* 0x0000e000ff08eb82 */ /* 0x000f240000000a00 */
[----:B------:R-:W-:Y:S02]  /*1f00*/  @!P2 IMAD.IADD R28, R35, 0x1, R28 ;  /* 0x00000001231ca824 */ /* 0x000fe400078e021c */
[----:B---3--:R-:W-:Y:S01]  /*1f10*/  @!P6 IMAD R27, R27, R12, RZ ;  /* 0x0000000c1b1be224 */ /* 0x008fe200078e02ff */
[----:B-----5:R-:W-:Y:S01]  /*1f20*/  @!P2 LEA R14, P0, R34, R14, 0x1 ;  /* 0x0000000e220ea211 */ /* 0x020fe200078008ff */
[----:B------:R-:W-:-:S02]  /*1f30*/  @!P6 IMAD.WIDE.U32 R36, R22, R12, R36 ;  /* 0x0000000c1624e225 */ /* 0x000fc400078e0024 */
[----:B------:R-:W3:Y:S01]  /*1f40*/  @!P4 LDC.64 R6, c[0x0][0x380] ;  /* 0x0000e000ff06cb82 */ /* 0x000ee20000000a00 */
[----:B------:R-:W-:Y:S01]  /*1f50*/  @!P2 LEA.HI.X R15, R34, R15, R28, 0x1, P0 ;  /* 0x0000000f220fa211 */ /* 0x000fe200000f0c1c */
[----:B------:R-:W-:Y:S02]  /*1f60*/  @!P6 IMAD R13, R22, R13, R27 ;  /* 0x0000000d160de224 */ /* 0x000fe400078e021b */
[----:B------:R-:W-:Y:S02]  /*1f70*/  IMAD.X R27, RZ, RZ, R21, P1 ;  /* 0x000000ffff1b7224 */ /* 0x000fe400008e0615 */
[----:B------:R-:W-:Y:S01]  /*1f80*/  @!P2 LDGSTS.E.BYPASS.LTC128B.128 [R89+0x800], desc[UR14][R14.64] ;  /* 0x008000000e59afae */ /* 0x000fe2000b981a0e */
[----:B--2---:R-:W-:Y:S02]  /*1f90*/  @!P4 IMAD.MOV.U32 R32, RZ, RZ, R24 ;  /* 0x000000ffff20c224 */ /* 0x004fe400078e0018 */
[----:B------:R-:W-:Y:S01]  /*1fa0*/  @!P4 IMAD.MOV.U32 R33, RZ, RZ, R31 ;  /* 0x000000ffff21c224 */ /* 0x000fe200078e001f */
[----:B------:R-:W-:Y:S01]  /*1fb0*/  @!P2 LDGSTS.E.BYPASS.LTC128B.128 [R89+0x2800], desc[UR14][R14.64+0x80] ;  /* 0x028000800e59afae */ /* 0x000fe2000b981a0e */
[----:B-1----:R-:W-:-:S02]  /*1fc0*/  @!P4 IMAD R24, R29, R10, RZ ;  /* 0x0000000a1d18c224 */ /* 0x002fc400078e02ff */
[C---:B------:R-:W-:Y:S01]  /*1fd0*/  @!P4 IMAD.WIDE.U32 R32, R25.reuse, R10, R32 ;  /* 0x0000000a1920c225 */ /* 0x040fe200078e0020 */
[----:B------:R1:W-:Y:S01]  /*1fe0*/  @!P2 LDGSTS.E.BYPASS.LTC128B.128 [R89+0x4800], desc[UR14][R14.64+0x100] ;  /* 0x048001000e59afae */ /* 0x0003e2000b981a0e */
[----:B----4-:R-:W-:Y:S02]  /*1ff0*/  @!P6 LEA R12, P2, R36, R8, 0x1 ;  /* 0x00000008240ce211 */ /* 0x010fe400078408ff */
[----:B------:R-:W-:Y:S02]  /*2000*/  @!P4 IMAD R11, R25, R11, R24 ;  /* 0x0000000b190bc224 */ /* 0x000fe400078e0218 */
[----:B------:R-:W-:Y:S02]  /*2010*/  @!P6 IMAD.IADD R13, R37, 0x1, R13 ;  /* 0x00000001250de824 */ /* 0x000fe400078e020d */
[----:B------:R-:W-:Y:S01]  /*2020*/  @!P4 IMAD.IADD R10, R33, 0x1, R11 ;  /* 0x00000001210ac824 */ /* 0x000fe200078e020b */
[----:B---3--:R-:W-:Y:S01]  /*2030*/  @!P4 LEA R6, P0, R32, R6, 0x1 ;  /* 0x000000062006c211 */ /* 0x008fe200078008ff */
[----:B------:R-:W-:Y:S01]  /*2040*/  IMAD.IADD R8, R92, 0x1, -R207 ;  /* 0x000000015c087824 */ /* 0x000fe200078e0acf */
[----:B------:R-:W-:Y:S01]  /*2050*/  @!P6 LEA.HI.X R13, R36, R9, R13, 0x1, P2 ;  /* 0x00000009240de211 */ /* 0x000fe200010f0c0d */
[----:B------:R-:W-:Y:S01]  /*2060*/  IMAD.X R31, RZ, RZ, R20, P3 ;  /* 0x000000ffff1f7224 */ /* 0x000fe200018e0614 */
[----:B------:R-:W-:Y:S01]  /*2070*/  @!P4 LEA.HI.X R7, R32, R7, R10, 0x1, P0 ;  /* 0x000000072007c211 */ /* 0x000fe200000f0c0a */
[C---:B------:R-:W-:Y:S01]  /*2080*/  IMAD.WIDE.U32 R26, R18.reuse, R4, R26 ;  /* 0x00000004121a7225 */ /* 0x040fe200078e001a */
[-C--:B------:R-:W-:Y:S01]  /*2090*/  ISETP.GE.AND P5, PT, R23, R8.reuse, PT ;  /* 0x000000081700720c */ /* 0x080fe20003fa6270 */
[----:B------:R-:W-:Y:S01]  /*20a0*/  @!P6 LDGSTS.E.BYPASS.LTC128B.128 [R89+0x1000], desc[UR14][R12.64] ;  /* 0x010000000c59efae */ /* 0x000fe2000b981a0e */
[----:B------:R-:W-:Y:S01]  /*20b0*/  ISETP.GE.AND P3, PT, R17, R8, PT ;  /* 0x000000081100720c */ /* 0x000fe20003f66270 */
[----:B------:R-:W-:Y:S01]  /*20c0*/  IMAD.WIDE.U32 R30, R18, R2, R30 ;  /* 0x00000002121e7225 */ /* 0x000fe200078e001e */
[----:B------:R-:W-:Y:S01]  /*20d0*/  LEA R198, P1, R26, UR6, 0x1 ;  /* 0x000000061ac67c11 */ /* 0x000fe2000f8208ff */
[----:B------:R-:W-:Y:S01]  /*20e0*/  @!P6 LDGSTS.E.BYPASS.LTC128B.128 [R89+0x3000], desc[UR14][R12.64+0x80] ;  /* 0x030000800c59efae */ /* 0x000fe2000b981a0e */
[-C--:B------:R-:W-:Y:S01]  /*20f0*/  ISETP.GE.AND P2, PT, R23, R8.reuse, PT ;  /* 0x000000081700720c */ /* 0x080fe20003f46270 */
[----:B------:R-:W-:Y:S01]  /*2100*/  IMAD R197, R18, R3, R31 ;  /* 0x0000000312c57224 */ /* 0x000fe200078e021f */
[----:B------:R-:W-:Y:S01]  /*2110*/  LEA R196, P0, R30, UR10, 0x1 ;  /* 0x0000000a1ec47c11 */ /* 0x000fe2000f8008ff */
[----:B------:R2:W-:Y:S01]  /*2120*/  @!P6 LDGSTS.E.BYPASS.LTC128B.128 [R89+0x5000], desc[UR14][R12.64+0x100] ;  /* 0x050001000c59efae */ /* 0x0005e2000b981a0e */
[C---:B------:R-:W-:Y:S01]  /*2130*/  ISETP.GE.AND P6, PT, R18.reuse, R8, PT ;  /* 0x000000081200720c */ /* 0x040fe20003fc6270 */
[----:B------:R-:W-:Y:S01]  /*2140*/  IMAD R18, R18, R5, R27 ;  /* 0x0000000512127224 */ /* 0x000fe200078e021b */
[----:B------:R-:W-:Y:S01]  /*2150*/  LEA.HI.X R197, R30, UR11, R197, 0x1, P0 ;  /* 0x0000000b1ec57c11 */ /* 0x000fe200080f0cc5 */
[----:B------:R-:W-:Y:S01]  /*2160*/  @!P4 LDGSTS.E.BYPASS.LTC128B.128 [R89+0x1800], desc[UR14][R6.64] ;  /* 0x018000000659cfae */ /* 0x000fe2000b981a0e */
[C---:B------:R-:W-:Y:S01]  /*2170*/  @!P5 LEA R10, P0, R87.reuse, R196, 0x1 ;  /* 0x000000c4570ad211 */ /* 0x040fe200078008ff */
[----:B------:R-:W-:Y:S01]  /*2180*/  IMAD.SHL.U32 R9, R4, 0x10, RZ ;  /* 0x0000001004097824 */ /* 0x000fe200078e00ff */
[----:B------:R-:W-:Y:S01]  /*2190*/  LEA.HI.X R199, R26, UR7, R18, 0x1, P1 ;  /* 0x000000071ac77c11 */ /* 0x000fe200088f0c12 */
[----:B------:R-:W-:Y:S01]  /*21a0*/  @!P4 LDGSTS.E.BYPASS.LTC128B.128 [R89+0x3800], desc[UR14][R6.64+0x80] ;  /* 0x038000800659cfae */ /* 0x000fe2000b981a0e */
[----:B------:R-:W-:-:S02]  /*21b0*/  @!P5 LEA.HI.X R11, R87, R197, R90, 0x1, P0 ;  /* 0x000000c5570bd211 */ /* 0x000fc400000f0c5a */
[CC--:B------:R-:W-:Y:S01]  /*21c0*/  ISETP.GE.AND P1, PT, R19.reuse, R8.reuse, PT ;  /* 0x000000081300720c */ /* 0x0c0fe20003f26270 */
[----:B------:R3:W-:Y:S01]  /*21d0*/  @!P4 LDGSTS.E.BYPASS.LTC128B.128 [R89+0x5800], desc[UR14][R6.64+0x100] ;  /* 0x058001000659cfae */ /* 0x0007e2000b981a0e */
[----:B------:R-:W-:Y:S01]  /*21e0*/  ISETP.GE.AND P4, PT, R19, R8, PT ;  /* 0x000000081300720c */ /* 0x000fe20003f86270 */
[----:B------:R-:W-:-:S12]  /*21f0*/  @!P3 IMAD.WIDE.U32 R18, R2, 0x60, R196 ;  /* 0x000000600212b825 */ /* 0x000fd800078e00c4 */
[C---:B-1----:R-:W-:Y:S01]  /*2200*/  @!P4 LEA R14, P0, R2.reuse, R196, 0x6 ;  /* 0x000000c4020ec211 */ /* 0x042fe200078030ff */
[----:B--2---:R-:W-:Y:S02]  /*2210*/  @!P6 IMAD.MOV.U32 R12, RZ, RZ, R196 ;  /* 0x000000ffff0ce224 */ /* 0x004fe400078e00c4 */
[----:B------:R-:W-:Y:S01]  /*2220*/  @!P6 IMAD.MOV.U32 R13, RZ, RZ, R197 ;  /* 0x000000ffff0de224 */ /* 0x000fe200078e00c5 */
[----:B------:R-:W-:Y:S02]  /*2230*/  @!P4 LEA.HI.X R15, R2, R197, R3, 0x6, P0 ;  /* 0x000000c5020fc211 */ /* 0x000fe400000f3403 */
[----:B------:R-:W-:Y:S02]  /*2240*/  ISETP.GE.AND P0, PT, R17, R8, PT ;  /* 0x000000081100720c */ /* 0x000fe40003f06270 */
[----:B------:R-:W-:Y:S04]  /*2250*/  @!P6 LDGSTS.E.BYPASS.LTC128B.128 [R89+0x6000], desc[UR14][R12.64] ;  /* 0x060000000c59efae */ /* 0x000fe8000b981a0e */
[----:B------:R-:W-:Y:S01]  /*2260*/  @!P6 LDGSTS.E.BYPASS.LTC128B.128 [R89+0x8000], desc[UR14][R12.64+0x80] ;  /* 0x080000800c59efae */ /* 0x000fe2000b981a0e */
[----:B---3--:R-:W-:-:S03]  /*2270*/  @!P3 IMAD R6, R3, 0x60, RZ ;  /* 0x000000600306b824 */ /* 0x008fc600078e02ff */
[----:B------:R1:W-:Y:S01]  /*2280*/  @!P6 LDGSTS.E.BYPASS.LTC128B.128 [R89+0xa000], desc[UR14][R12.64+0x100] ;  /* 0x0a0001000c59efae */ /* 0x0003e2000b981a0e */
[----:B------:R-:W-:Y:S01]  /*2290*/  @!P3 IMAD.IADD R19, R19, 0x1, R6 ;  /* 0x000000011313b824 */ /* 0x000fe200078e0206 */
[C---:B------:R-:W-:Y:S01]  /*22a0*/  SHF.L.U64.HI R6, R4.reuse, 0x4, R5 ;  /* 0x0000000404067819 */ /* 0x040fe20000010205 */
[----:B------:R-:W-:Y:S01]  /*22b0*/  @!P0 IMAD R7, R5, 0x60, RZ ;  /* 0x0000006005078824 */ /* 0x000fe200078e02ff */
[----:B------:R-:W-:Y:S04]  /*22c0*/  @!P5 LDGSTS.E.BYPASS.LTC128B.128 [R89+0x6800], desc[UR14][R10.64] ;  /* 0x068000000a59dfae */ /* 0x000fe8000b981a0e */
[----:B------:R-:W-:Y:S04]  /*22d0*/  @!P5 LDGSTS.E.BYPASS.LTC128B.128 [R89+0x8800], desc[UR14][R10.64+0x80] ;  /* 0x088000800a59dfae */ /* 0x000fe8000b981a0e */
[----:B------:R2:W-:Y:S04]  /*22e0*/  @!P5 LDGSTS.E.BYPASS.LTC128B.128 [R89+0xa800], desc[UR14][R10.64+0x100] ;  /* 0x0a8001000a59dfae */ /* 0x0005e8000b981a0e */
[----:B------:R-:W-:Y:S04]  /*22f0*/  @!P4 LDGSTS.E.BYPASS.LTC128B.128 [R89+0x7000], desc[UR14][R14.64] ;  /* 0x070000000e59cfae */ /* 0x000fe8000b981a0e */
[----:B------:R-:W-:Y:S04]  /*2300*/  @!P4 LDGSTS.E.BYPASS.LTC128B.128 [R89+0x9000], desc[UR14][R14.64+0x80] ;  /* 0x090000800e59cfae */ /* 0x000fe8000b981a0e */
[----:B------:R-:W-:Y:S01]  /*2310*/  @!P4 LDGSTS.E.BYPASS.LTC128B.128 [R89+0xb000], desc[UR14][R14.64+0x100] ;  /* 0x0b0001000e59cfae */ /* 0x000fe2000b981a0e */
[----:B-1----:R-:W-:-:S03]  /*2320*/  @!P0 IMAD.WIDE.U32 R12, R4, 0x60, R198 ;  /* 0x00000060040c8825 */ /* 0x002fc600078e00c6 */
[----:B------:R-:W-:Y:S01]  /*2330*/  @!P3 LDGSTS.E.BYPASS.LTC128B.128 [R89+0x7800], desc[UR14][R18.64] ;  /* 0x078000001259bfae */ /* 0x000fe2000b981a0e */
[----:B------:R-:W-:-:S03]  /*2340*/  @!P0 IMAD.IADD R7, R13, 0x1, R7 ;  /* 0x000000010d078824 */ /* 0x000fc600078e0207 */
[----:B------:R-:W-:Y:S04]  /*2350*/  @!P3 LDGSTS.E.BYPASS.LTC128B.128 [R89+0x9800], desc[UR14][R18.64+0x80] ;  /* 0x098000801259bfae */ /* 0x000fe8000b981a0e */
[----:B------:R-:W-:Y:S01]  /*2360*/  @!P3 LDGSTS.E.BYPASS.LTC128B.128 [R89+0xb800], desc[UR14][R18.64+0x100] ;  /* 0x0b8001001259bfae */ /* 0x000fe2000b981a0e */
[-C--:B------:R-:W-:Y:S02]  /*2370*/  @!P1 LEA R8, P3, R4, R198.reuse, 0x6 ;  /* 0x000000c604089211 */ /* 0x080fe400078630ff */
[----:B--2---:R-:W-:Y:S01]  /*2380*/  LOP3.LUT R11, R188, 0x8, RZ, 0xc0, !PT ;  /* 0x00000008bc0b7812 */ /* 0x004fe200078ec0ff */
[----:B------:R-:W0:Y:S01]  /*2390*/  LDGDEPBAR ;  /* 0x00000000000079af */ /* 0x000e220000000000 */
[----:B------:R-:W-:Y:S02]  /*23a0*/  @!P2 LEA R10, P4, R9, R198, 0x1 ;  /* 0x000000c6090aa211 */ /* 0x000fe400078808ff */
[----:B------:R-:W-:-:S05]  /*23b0*/  LOP3.LUT R11, R16, R11, RZ, 0x3c, !PT ;  /* 0x0000000b100b7212 */ /* 0x000fca00078e3cff */
[----:B------:R-:W-:Y:S01]  /*23c0*/  IMAD R98, R11, 0x2, R98 ;  /* 0x000000020b627824 */ /* 0x000fe200078e0262 */
[-C--:B------:R-:W-:Y:S01]  /*23d0*/  @!P2 LEA.HI.X R11, R9, R199.reuse, R6, 0x1, P4 ;  /* 0x000000c7090ba211 */ /* 0x080fe200020f0c06 */
[----:B------:R-:W-:Y:S01]  /*23e0*/  @!P0 IMAD.MOV.U32 R6, RZ, RZ, R12 ;  /* 0x000000ffff068224 */ /* 0x000fe200078e000c */
[----:B------:R-:W-:Y:S01]  /*23f0*/  @!P1 LEA.HI.X R9, R4, R199, R5, 0x6, P3 ;  /* 0x000000c704099211 */ /* 0x000fe200018f3405 */
[----:B------:R-:W-:Y:S01]  /*2400*/  VIADD R95, R98, UR5 ;  /* 0x00000005625f7c36 */ /* 0x000fe20008000000 */
[----:B------:R-:W-:-:S05]  /*2410*/  LOP3.LUT R4, R187, 0x200, R88, 0xf8, !PT ;  /* 0x00000200bb047812 */ /* 0x000fca00078ef858 */
[----:B------:R-:W-:-:S05]  /*2420*/  IMAD.IADD R4, R85, 0x1, R4 ;  /* 0x0000000155047824 */ /* 0x000fca00078e0204 */
        /* <DEDUP_REMOVED lines=46> */
[----:B------:R-:W3:Y:S02]  /*2710*/  LDSM.16.M88.4 R60, [R98+UR5+0x6000] ;  /* 0x00600005623c783b */ /* 0x000ee40008000200 */
[--C-:B------:R-:W-:Y:S02]  /*2720*/  IMAD.IADD R97, R81, 0x1, R86.reuse ;  /* 0x0000000151617824 */ /* 0x100fe400078e0256 */
[----:B------:R-:W4:Y:S01]  /*2730*/  LDSM.16.M88.4 R52, [R98+UR5+0x6800] ;  /* 0x006800056234783b */ /* 0x000f220008000200 */
[----:B------:R-:W-:Y:S02]  /*2740*/  IMAD.IADD R95, R95, 0x1, R86 ;  /* 0x000000015f5f7824 */ /* 0x000fe400078e0256 */
[C---:B------:R-:W-:Y:S01]  /*2750*/  IMAD.IADD R93, R84.reuse, 0x1, R97 ;  /* 0x00000001545d7824 */ /* 0x040fe200078e0261 */
[----:B------:R-:W5:Y:S01]  /*2760*/  LDSM.16.M88.4 R44, [R98+UR5+0x7000] ;  /* 0x00700005622c783b */ /* 0x000f620008000200 */
[----:B------:R-:W-:-:S03]  /*2770*/  IMAD.IADD R91, R84, 0x1, R95 ;  /* 0x00000001545b7824 */ /* 0x000fc600078e025f */
        /* <DEDUP_REMOVED lines=234> */
.L_x_3983:
        /* <DEDUP_REMOVED lines=59> */
.L_x_3984:
[C---:B------:R-:W-:Y:S01]  /*39d0*/  IMAD.SHL.U32 R4, R2.reuse, 0x20, RZ ;  /* 0x0000002002047824 */ /* 0x040fe200078e00ff */
[C---:B------:R-:W-:Y:S01]  /*39e0*/  LEA R6, P1, R87.reuse, R196, 0x1 ;  /* 0x000000c457067211 */ /* 0x040fe200078208ff */
[----:B------:R-:W-:Y:S01]  /*39f0*/  @!PT LDS RZ, [RZ] ;  /* 0x00000000fffff984 */ /* 0x000fe20000000800 */
[----:B------:R-:W-:Y:S01]  /*3a00*/  @!PT LDS RZ, [RZ] ;  /* 0x00000000fffff984 */ /* 0x000fe20000000800 */
[----:B------:R-:W-:Y:S01]  /*3a10*/  @!PT LDS RZ, [RZ] ;  /* 0x00000000fffff984 */ /* 0x000fe20000000800 */
[----:B------:R1:W-:Y:S01]  /*3a20*/  LDGSTS.E.BYPASS.LTC128B.128 [R89+0x6000], desc[UR14][R196.64] ;  /* 0x06000000c4597fae */ /* 0x0003e2000b981a0e */
[----:B------:R-:W-:Y:S02]  /*3a30*/  SHF.L.U64.HI R3, R2, 0x5, R3 ;  /* 0x0000000502037819 */ /* 0x000fe40000010203 */
[C---:B------:R-:W-:Y:S01]  /*3a40*/  IADD3 R8, P3, PT, R4.reuse, R6, RZ ;  /* 0x0000000604087210 */ /* 0x040fe20007f7e0ff */
[----:B------:R1:W-:Y:S01]  /*3a50*/  LDGSTS.E.BYPASS.LTC128B.128 [R89+0x8000], desc[UR14][R196.64+0x80] ;  /* 0x08000080c4597fae */ /* 0x0003e2000b981a0e */
[----:B------:R-:W-:Y:S02]  /*3a60*/  LEA.HI.X R7, R87, R197, R90, 0x1, P1 ;  /* 0x000000c557077211 */ /* 0x000fe400008f0c5a */
[----:B------:R-:W-:Y:S01]  /*3a70*/  IADD3 R4, P1, PT, R4, R8, RZ ;  /* 0x0000000804047210 */ /* 0x000fe20007f3e0ff */
[----:B------:R1:W-:Y:S02]  /*3a80*/  LDGSTS.E.BYPASS.LTC128B.128 [R89+0xa000], desc[UR14][R196.64+0x100] ;  /* 0x0a000100c4597fae */ /* 0x0003e4000b981a0e */
[----:B------:R-:W-:-:S02]  /*3a90*/  IMAD.X R9, R3, 0x1, R7, P3 ;  /* 0x0000000103097824 */ /* 0x000fc400018e0607 */
[----:B------:R1:W-:Y:S02]  /*3aa0*/  LDGSTS.E.BYPASS.LTC128B.128 [R89+0x6800], desc[UR14][R6.64] ;  /* 0x0680000006597fae */ /* 0x0003e4000b981a0e */
[----:B------:R-:W-:Y:S02]  /*3ab0*/  IMAD.X R5, R3, 0x1, R9, P1 ;  /* 0x0000000103057824 */ /* 0x000fe400008e0609 */
        /* <DEDUP_REMOVED lines=9> */
.L_x_3982:
        /* <DEDUP_REMOVED lines=308> */
[----:B------:R-:W3:Y:S01]  /*4e90*/  LDCU.64 UR6, c[0x0][0x3a0] ;  /* 0x00007400ff0677ac */ /* 0x000ee20008000a00 */
[----:B------:R-:W4:Y:S01]  /*4ea0*/  LDCU.64 UR8, c[0x0][0x3a8] ;  /* 0x00007500ff0877ac */ /* 0x000f220008000a00 */
[----:B-1----:R-:W-:-:S12]  /*4eb0*/  ULEA UR5, UR5, UR10, 0x18 ;  /* 0x0000000a05057291 */ /* 0x002fd8000f8ec0ff */
.L_x_3989:
[----:B------:R-:W-:Y:S01]  /*4ec0*/  @!P1 IADD3 R9, P0, PT, RZ, -R205, RZ ;  /* 0x800000cdff099210 */ /* 0x000fe20007f1e0ff */
[----:B------:R-:W1:Y:S01]  /*4ed0*/  S2R R188, SR_TID.X ;  /* 0x0000000000bc7919 */ /* 0x000e620000002100 */
[----:B------:R-:W5:Y:S01]  /*4ee0*/  @!P1 LDC R172, c[0x0][0x3c0] ;  /* 0x0000f000ffac9b82 */ /* 0x000f620000000800 */
[----:B------:R-:W-:Y:S07]  /*4ef0*/  DEPBAR.LE SB0, 0x0 ;  /* 0x000080000000791a */ /* 0x000fee0000000000 */
[----:B------:R-:W2:Y:S08]  /*4f00*/  LDC R175, c[0x0][0x3c4] ;  /* 0x0000f100ffaf7b82 */ /* 0x000eb00000000800 */
[----:B------:R-:W-:Y:S01]  /*4f10*/  BAR.SYNC.DEFER_BLOCKING 0x0 ;  /* 0x0000000000007b1d */ /* 0x000fe20000010000 */
[----:B------:R-:W-:Y:S01]  /*4f20*/  IMAD.MOV.U32 R8, RZ, RZ, R199 ;  /* 0x000000ffff087224 */ /* 0x000fe200078e00c7 */
[----:B-1----:R-:W-:Y:S01]  /*4f30*/  LOP3.LUT R213, R188, 0x38, RZ, 0xc0, !PT ;  /* 0x00000038bcd57812 */ /* 0x002fe200078ec0ff */
[----:B-----5:R-:W-:Y:S01]  /*4f40*/  @!P1 IMAD.SHL.U32 R6, R172, 0x40, RZ ;  /* 0x00000040ac069824 */ /* 0x020fe200078e00ff */
[----:B------:R-:W-:Y:S01]  /*4f50*/  SHF.R.U32.HI R190, RZ, 0x1, R188 ;  /* 0x00000001ffbe7819 */ /* 0x000fe200000116bc */
[C---:B------:R-:W-:Y:S01]  /*4f60*/  IMAD.SHL.U32 R132, R188.reuse, 0x40, RZ ;  /* 0x00000040bc847824 */ /* 0x040fe200078e00ff */
[C---:B------:R-:W-:Y:S01]  /*4f70*/  LOP3.LUT R4, R188.reuse, 0x8, RZ, 0xc0, !PT ;  /* 0x00000008bc047812 */ /* 0x040fe200078ec0ff */
[C---:B------:R-:W-:Y:S02]  /*4f80*/  IMAD.SHL.U32 R2, R188.reuse, 0x8, RZ ;  /* 0x00000008bc027824 */ /* 0x040fe400078e00ff */
        /* <DEDUP_REMOVED lines=8> */
[----:B------:R-:W-:Y:S02]  /*5010*/  LOP3.LUT R213, R213, 0x1e00, R2, 0xf8, !PT ;  /* 0x00001e00d5d57812 */ /* 0x000fe400078ef802 */
[----:B------:R-:W-:Y:S02]  /*5020*/  LOP3.LUT R2, R190, 0x8, RZ, 0xc0, !PT ;  /* 0x00000008be027812 */ /* 0x000fe400078ec0ff */
[----:B------:R-:W-:Y:S02]  /*5030*/  LOP3.LUT R3, R187, 0x200, R132, 0xf8, !PT ;  /* 0x00000200bb037812 */ /* 0x000fe400078ef884 */
[----:B------:R-:W-:Y:S02]  /*5040*/  @!P1 IADD3 R198, P0, PT, R198, R9, RZ ;  /* 0x00000009c6c69210 */ /* 0x000fe40007f1e0ff */
        /* <DEDUP_REMOVED lines=65> */
.L_x_3986:
        /* <DEDUP_REMOVED lines=16> */
[----:B------:R-:W-:Y:S01]  /*5560*/  IMAD.X R179, R172, 0x1, R175, P2 ;  /* 0x00000001acb37824 */ /* 0x000fe200010e06af */
[----:B------:R-:W-:Y:S01]  /*5570*/  ISETP.GT.AND P2, PT, R200, R195, PT ;  /* 0x000000c3c800720c */ /* 0x000fe20003f44270 */
[----:B------:R-:W-:Y:S01]  /*5580*/  LDGSTS.E.BYPASS.LTC128B.128 [R213+0xc800], desc[UR14][R174.64] ;  /* 0x0c800000aed57fae */ /* 0x000fe2000b981a0e */
[----:B------:R-:W-:Y:S02]  /*5590*/  IMAD R193, R193, 0x2, R132 ;  /* 0x00000002c1c17824 */ /* 0x000fe400078e0284 */
[----:B------:R-:W-:Y:S01]  /*55a0*/  IMAD.X R181, R172, 0x1, R179, P0 ;  /* 0x00000001acb57824 */ /* 0x000fe200000e06b3 */
[----:B------:R-:W-:Y:S01]  /*55b0*/  LDGSTS.E.BYPASS.LTC128B.128 [R213+0xe800], desc[UR14][R174.64+0x80] ;  /* 0x0e800080aed57fae */ /* 0x000fe2000b981a0e */
[----:B------:R-:W-:Y:S01]  /*55c0*/  LOP3.LUT P0, RZ, R188, 0x2, RZ, 0xc0, !PT ;  /* 0x00000002bcff7812 */ /* 0x000fe2000780c0ff */
[----:B------:R-:W-:Y:S02]  /*55d0*/  VIADD R132, R193, UR5 ;  /* 0x00000005c1847c36 */ /* 0x000fe40008000000 */
[----:B------:R1:W-:Y:S01]  /*55e0*/  LDGSTS.E.BYPASS.LTC128B.128 [R213+0x10800], desc[UR14][R174.64+0x100] ;  /* 0x10800100aed57fae */ /* 0x0003e2000b981a0e */
[----:B------:R-:W-:Y:S02]  /*55f0*/  SEL R191, R186, 0xffffffe0, !P0 ;  /* 0xffffffe0babf7807 */ /* 0x000fe40004000000 */
[----:B------:R-:W-:Y:S01]  /*5600*/  LOP3.LUT P0, RZ, R188, 0x4, RZ, 0xc0, !PT ;  /* 0x00000004bcff7812 */ /* 0x000fe2000780c0ff */
[----:B------:R-:W-:Y:S01]  /*5610*/  LDGSTS.E.BYPASS.LTC128B.128 [R213+0xd000], desc[UR14][R178.64] ;  /* 0x0d000000b2d57fae */ /* 0x000fe2000b981a0e */
[C---:B------:R-:W-:Y:S01]  /*5620*/  IADD3 R135, PT, PT, R191.reuse, R176, RZ ;  /* 0x000000b0bf877210 */ /* 0x040fe20007ffe0ff */
[----:B------:R-:W-:Y:S01]  /*5630*/  IMAD.IADD R134, R191, 0x1, R132 ;  /* 0x00000001bf867824 */ /* 0x000fe200078e0284 */
[----:B------:R-:W-:Y:S01]  /*5640*/  SEL R3, R185, 0xffffffc0, !P0 ;  /* 0xffffffc0b9037807 */ /* 0x000fe20004000000 */
[----:B------:R-:W-:Y:S04]  /*5650*/  LDGSTS.E.BYPASS.LTC128B.128 [R213+0xf000], desc[UR14][R178.64+0x80] ;  /* 0x0f000080b2d57fae */ /* 0x000fe8000b981a0e */
[----:B------:R-:W-:Y:S01]  /*5660*/  LDGSTS.E.BYPASS.LTC128B.128 [R213+0x11000], desc[UR14][R178.64+0x100] ;  /* 0x11000100b2d57fae */ /* 0x000fe2000b981a0e */
[C---:B------:R-:W-:Y:S02]  /*5670*/  IMAD.IADD R192, R3.reuse, 0x1, R176 ;  /* 0x0000000103c07824 */ /* 0x040fe400078e02b0 */
        /* <DEDUP_REMOVED lines=243> */
.L_x_3988:
        /* <DEDUP_REMOVED lines=24> */
.L_x_3987:
        /* <DEDUP_REMOVED lines=397> */
.L_x_3985:
[----:B------:R-:W1:Y:S01]  /*8000*/  SHFL.BFLY PT, R10, R211, 0x2, 0x1f ;  /* 0x0c401f00d30a7f89 */ /* 0x000e6200000e0000 */
[C---:B------:R-:W-:Y:S01]  /*8010*/  SHF.L.U32 R9, R188.reuse, 0x4, RZ ;  /* 0x00000004bc097819 */ /* 0x040fe200000006ff */
[----:B------:R-:W-:Y:S01]  /*8020*/  S2UR UR8, SR_CTAID.Y ;  /* 0x00000000000879c3 */ /* 0x000fe20000002600 */
[----:B------:R-:W-:Y:S01]  /*8030*/  SHF.L.U32 R2, R188, 0x1, RZ ;  /* 0x00000001bc027819 */ /* 0x000fe200000006ff */
[----:B------:R-:W2:Y:S01]  /*8040*/  SHFL.BFLY PT, R0, R209, 0x2, 0x1f ;  /* 0x0c401f00d1007f89 */ /* 0x000ea200000e0000 */
[C---:B------:R-:W-:Y:S01]  /*8050*/  LOP3.LUT R7, R9.reuse, 0x1c0, RZ, 0xc0, !PT ;  /* 0x000001c009077812 */ /* 0x040fe200078ec0ff */
[----:B------:R-:W3:Y:S01]  /*8060*/  LDCU UR4, c[0x0][0x44c] ;  /* 0x00008980ff0477ac */ /* 0x000ee20008000800 */
[----:B------:R-:W-:Y:S01]  /*8070*/  LOP3.LUT R9, R9, 0x10, RZ, 0xc0, !PT ;  /* 0x0000001009097812 */ /* 0x000fe200078ec0ff */
[----:B------:R-:W-:Y:S01]  /*8080*/  BSSY.RECONVERGENT B0, `(.L_x_3990) ;  /* 0x00000ee000007945 */ /* 0x000fe20003800200 */
[----:B------:R-:W-:Y:S01]  /*8090*/  LOP3.LUT R7, R7, 0x38, R2, 0xf8, !PT ;  /* 0x0000003807077812 */ /* 0x000fe200078ef802 */
[----:B------:R-:W-:Y:S01]  /*80a0*/  S2UR UR7, SR_CTAID.Z ;  /* 0x00000000000779c3 */ /* 0x000fe20000002700 */
[----:B------:R-:W-:-:S02]  /*80b0*/  SEL R186, R186, 0xffffffe0, !P0 ;  /* 0xffffffe0baba7807 */ /* 0x000fc40004000000 */
[----:B------:R-:W-:Y:S02]  /*80c0*/  SHF.R.U32.HI R12, RZ, 0x2, R188 ;  /* 0x00000002ff0c7819 */ /* 0x000fe400000116bc */
[----:B------:R-:W-:-:S03]  /*80d0*/  LOP3.LUT R133, R190, 0x30, RZ, 0xc0, !PT ;  /* 0x00000030be857812 */ /* 0x000fc600078ec0ff */
[----:B------:R-:W4:Y:S01]  /*80e0*/  LDC R14, c[0x0][0x3e0] ;  /* 0x0000f800ff0e7b82 */ /* 0x000f220000000800 */
[----:B------:R-:W-:Y:S01]  /*80f0*/  LOP3.LUT R133, R133, 0x7, R12, 0xf8, !PT ;  /* 0x0000000785857812 */ /* 0x000fe200078ef80c */
[----:B-1----:R-:W-:-:S06]  /*8100*/  FADD.FTZ R10, R10, R211 ;  /* 0x000000d30a0a7221 */ /* 0x002fcc0000010000 */
[----:B------:R-:W1:Y:S01]  /*8110*/  S2UR UR6, SR_CTAID.X ;  /* 0x00000000000679c3 */ /* 0x000e620000002500 */
[----:B--2---:R-:W-:Y:S01]  /*8120*/  FADD.FTZ R13, R0, R209 ;  /* 0x000000d1000d7221 */ /* 0x004fe20000010000 */
[----:B------:R-:W2:Y:S01]  /*8130*/  SHFL.BFLY PT, R5, R10, 0x1, 0x1f ;  /* 0x0c201f000a057f89 */ /* 0x000ea200000e0000 */
[----:B------:R-:W-:-:S03]  /*8140*/  SHF.L.U32 R0, R188, 0x2, RZ ;  /* 0x00000002bc007819 */ /* 0x000fc600000006ff */
[----:B------:R-:W5:Y:S01]  /*8150*/  SHFL.BFLY PT, R4, R13, 0x1, 0x1f ;  /* 0x0c201f000d047f89 */ /* 0x000f6200000e0000 */
[----:B------:R-:W-:Y:S01]  /*8160*/  LOP3.LUT R11, R0, 0x1f8, RZ, 0xc0, !PT ;  /* 0x000001f8000b7812 */ /* 0x000fe200078ec0ff */
[----:B-1----:R-:W-:Y:S01]  /*8170*/  USHF.L.U32 UR6, UR6, 0x6, URZ ;  /* 0x0000000606067899 */ /* 0x002fe200080006ff */
[----:B--2---:R-:W-:Y:S01]  /*8180*/  FADD.FTZ R5, R10, R5 ;  /* 0x000000050a057221 */ /* 0x004fe20000010000 */
[----:B------:R-:W-:Y:S02]  /*8190*/  LOP3.LUT R10, R187, 0x6, R2, 0xf8, !PT ;  /* 0x00000006bb0a7812 */ /* 0x000fe400078ef802 */
[----:B------:R-:W-:Y:S01]  /*81a0*/  LOP3.LUT R2, R11, 0x38, R190, 0x78, !PT ;  /* 0x000000380b027812 */ /* 0x000fe200078e78be */
[----:B------:R-:W1:Y:S01]  /*81b0*/  MUFU.RCP R8, R5 ;  /* 0x0000000500087308 */ /* 0x000e620000001000 */
[----:B-----5:R-:W-:Y:S01]  /*81c0*/  FADD.FTZ R4, R13, R4 ;  /* 0x000000040d047221 */ /* 0x020fe20000010000 */
[----:B------:R-:W-:Y:S01]  /*81d0*/  BAR.SYNC.DEFER_BLOCKING 0x0 ;  /* 0x0000000000007b1d */ /* 0x000fe20000010000 */
[----:B------:R-:W-:-:S02]  /*81e0*/  FSETP.NE.FTZ.AND P2, PT, R5, RZ, PT ;  /* 0x000000ff0500720b */ /* 0x000fc40003f55000 */
[----:B------:R-:W-:Y:S02]  /*81f0*/  LOP3.LUT R7, R10, R7, RZ, 0xfc, !PT ;  /* 0x000000070a077212 */ /* 0x000fe400078efcff */
[----:B------:R-:W-:Y:S01]  /*8200*/  FSETP.NE.FTZ.AND P1, PT, R4, RZ, PT ;  /* 0x000000ff0400720b */ /* 0x000fe20003f35000 */
[----:B------:R-:W2:Y:S01]  /*8210*/  MUFU.RCP R6, R4 ;  /* 0x0000000400067308 */ /* 0x000ea20000001000 */
[----:B------:R-:W-:Y:S01]  /*8220*/  LEA R7, R7, UR5, 0x2 ;  /* 0x0000000507077c11 */ /* 0x000fe2000f8e10ff */
[----:B------:R-:W5:Y:S01]  /*8230*/  LDC.64 R12, c[0x0][0x430] ;  /* 0x00010c00ff0c7b82 */ /* 0x000f620000000a00 */
[----:B------:R-:W-:Y:S02]  /*8240*/  R2P PR, R188, 0x18 ;  /* 0x00000018bc007804 */ /* 0x000fe40000000000 */
[----:B------:R-:W-:Y:S02]  /*8250*/  LEA R2, R2, R9, 0x2 ;  /* 0x0000000902027211 */ /* 0x000fe400078e10ff */
[----:B------:R-:W-:Y:S01]  /*8260*/  IADD3 R11, PT, PT, R7, 0x80, RZ ;  /* 0x00000080070b7810 */ /* 0x000fe20007ffe0ff */
[----:B------:R-:W3:Y:S01]  /*8270*/  @P2 MUFU.LG2 R5, R5 ;  /* 0x0000000500052308 */ /* 0x000ee20000000c00 */
[----:B-1----:R-:W-:Y:S01]  /*8280*/  FSEL R8, R8, 1, P2 ;  /* 0x3f80000008087808 */ /* 0x002fe20001000000 */
[----:B------:R-:W1:Y:S01]  /*8290*/  @P2 LDC R17, c[0x0][0x458] ;  /* 0x00011600ff112b82 */ /* 0x000e620000000800 */
[----:B------:R-:W-:-:S03]  /*82a0*/  LOP3.LUT P0, RZ, R188, 0x3, RZ, 0xc0, !PT ;  /* 0x00000003bcff7812 */ /* 0x000fc6000780c0ff */
        /* <DEDUP_REMOVED lines=48> */
[----:B--2---:R-:W-:Y:S01]  /*85b0*/  FSEL R6, R6, 1, P1 ;  /* 0x3f80000006067808 */ /* 0x004fe20000800000 */
[----:B------:R-:W-:Y:S01]  /*85c0*/  STS.64 [R7], R128 ;  /* 0x0000008007007388 */ /* 0x000fe20000000a00 */
[----:B------:R-:W-:Y:S01]  /*85d0*/  SEL R8, R185, 0xffffffc0, !P3 ;  /* 0xffffffc0b9087807 */ /* 0x000fe20005800000 */
[----:B------:R-:W2:Y:S01]  /*85e0*/  @P1 LDC R16, c[0x0][0x458] ;  /* 0x00011600ff101b82 */ /* 0x000ea20000000800 */
        /* <DEDUP_REMOVED lines=51> */
[----:B------:R-:W-:Y:S01]  /*8920*/  STS.64 [R7+0x800], R130 ;  /* 0x0008008207007388 */ /* 0x000fe20000000a00 */
[----:B------:R-:W-:Y:S01]  /*8930*/  IADD3 R10, PT, PT, R186, R9, RZ ;  /* 0x00000009ba0a7210 */ /* 0x000fe20007ffe0ff */
[----:B------:R-:W4:Y:S01]  /*8940*/  @P1 MUFU.LG2 R4, R4 ;  /* 0x0000000400041308 */ /* 0x000f220000000c00 */
[-C--:B------:R-:W-:Y:S01]  /*8950*/  IADD3 R15, PT, PT, R8, R11.reuse, RZ ;  /* 0x0000000b080f7210 */ /* 0x080fe20007ffe0ff */
[----:B------:R-:W-:Y:S01]  /*8960*/  STS.64 [R6], R36 ;  /* 0x0000002406007388 */ /* 0x000fe20000000a00 */
[C---:B------:R-:W-:Y:S01]  /*8970*/  IADD3 R8, PT, PT, R186.reuse, R11, RZ ;  /* 0x0000000bba087210 */ /* 0x040fe20007ffe0ff */
[----:B---3--:R-:W-:Y:S01]  /*8980*/  @P2 FMUL.FTZ R5, R5, 0.69314718246459960938 ;  /* 0x3f31721805052820 */ /* 0x008fe20000410000 */
[----:B------:R-:W-:Y:S01]  /*8990*/  IADD3 R186, PT, PT, R186, R15, RZ ;  /* 0x0000000fbaba7210 */ /* 0x000fe20007ffe0ff */
[----:B------:R-:W-:Y:S04]  /*89a0*/  STS.64 [R6+0x800], R38 ;  /* 0x0008002606007388 */ /* 0x000fe80000000a00 */
[----:B------:R-:W-:Y:S04]  /*89b0*/  STS.64 [R9], R40 ;  /* 0x0000002809007388 */ /* 0x000fe80000000a00 */
[----:B------:R-:W-:Y:S01]  /*89c0*/  STS.64 [R9+0x800], R42 ;  /* 0x0008002a09007388 */ /* 0x000fe20000000a00 */
[----:B----4-:R-:W-:-:S03]  /*89d0*/  @P1 FMUL.FTZ R4, R4, 0.69314718246459960938 ;  /* 0x3f31721804041820 */ /* 0x010fc60000410000 */
        /* <DEDUP_REMOVED lines=39> */
[----:B------:R-:W-:Y:S01]  /*8c50*/  IMAD R7, R14, R7, UR7 ;  /* 0x000000070e077e24 */ /* 0x000fe2000f8e0207 */
[----:B------:R-:W-:Y:S01]  /*8c60*/  MOV R100, 0xff800000 ;  /* 0xff80000000647802 */ /* 0x000fe20000000f00 */
[----:B-1----:R-:W-:Y:S01]  /*8c70*/  @P2 FFMA.FTZ R101, R132, R17, R5 ;  /* 0x0000001184652223 */ /* 0x002fe20000010005 */
[----:B------:R3:W-:Y:S01]  /*8c80*/  STS.64 [R8+0x8000], R124 ;  /* 0x0080007c08007388 */ /* 0x0007e20000000a00 */
[----:B--2---:R-:W-:Y:S02]  /*8c90*/  IMAD R102, R201, R14, R7 ;  /* 0x0000000ec9667224 */ /* 0x004fe400078e0207 */
[----:B------:R-:W-:Y:S01]  /*8ca0*/  @P1 FFMA.FTZ R100, R3, R16, R4 ;  /* 0x0000001003641223 */ /* 0x000fe20000010004 */
        /* <DEDUP_REMOVED lines=43> */
.L_x_3991:
[----:B------:R-:W-:Y:S05]  /*8f60*/  BSYNC.RECONVERGENT B0 ;  /* 0x0000000000007941 */ /* 0x000fea0003800200 */
.L_x_3990:
[----:B------:R-:W4:Y:S01]  /*8f70*/  LDCU.64 UR4, c[0x0][0x3f8] ;  /* 0x00007f00ff0477ac */ /* 0x000f220008000a00 */
[----:B--2---:R-:W-:Y:S02]  /*8f80*/  SHF.R.U32.HI R101, RZ, 0x4, R188 ;  /* 0x00000004ff657819 */ /* 0x004fe400000116bc */
[----:B------:R-:W-:Y:S02]  /*8f90*/  LOP3.LUT R0, R0, 0x3c, RZ, 0xc0, !PT ;  /* 0x0000003c00007812 */ /* 0x000fe400078ec0ff */
[CC--:B------:R-:W-:Y:S01]  /*8fa0*/  ISETP.GE.AND P0, PT, R101.reuse, R194.reuse, PT ;  /* 0x000000c26500720c */ /* 0x0c0fe20003f06270 */
[C---:B------:R-:W-:Y:S02]  /*8fb0*/  VIADD R103, R101.reuse, 0x8 ;  /* 0x0000000865677836 */ /* 0x040fe40000000000 */
[C---:B------:R-:W-:Y:S02]  /*8fc0*/  IMAD R0, R101.reuse, 0xc0, R0 ;  /* 0x000000c065007824 */ /* 0x040fe400078e0200 */
[----:B------:R-:W-:Y:S01]  /*8fd0*/  VIADD R105, R101, 0x10 ;  /* 0x0000001065697836 */ /* 0x000fe20000000000 */
[----:B------:R-:W-:Y:S01]  /*8fe0*/  ISETP.GE.AND P6, PT, R103, R194, PT ;  /* 0x000000c26700720c */ /* 0x000fe20003fc6270 */
[----:B------:R-:W-:Y:S01]  /*8ff0*/  VIADD R103, R101, 0x18 ;  /* 0x0000001865677836 */ /* 0x000fe20000000000 */
[----:B------:R-:W-:-:S02]  /*9000*/  IADD3 R0, P1, PT, R3, R0, RZ ;  /* 0x0000000003007210 */ /* 0x000fc40007f3e0ff */
[-C--:B------:R-:W-:Y:S01]  /*9010*/  ISETP.GE.AND P5, PT, R105, R194.reuse, PT ;  /* 0x000000c26900720c */ /* 0x080fe20003fa6270 */
[----:B------:R-:W-:Y:S01]  /*9020*/  VIADD R105, R101, 0x20 ;  /* 0x0000002065697836 */ /* 0x000fe20000000000 */
[----:B------:R-:W-:Y:S01]  /*9030*/  LEA.HI.X.SX32 R107, R3, RZ, 0x1, P1 ;  /* 0x000000ff036b7211 */ /* 0x000fe200008f0eff */
[----:B------:R-:W-:Y:S01]  /*9040*/  VIADD R3, R101, 0x30 ;  /* 0x0000003065037836 */ /* 0x000fe20000000000 */
[C---:B----4-:R-:W-:Y:S02]  /*9050*/  LEA R106, P1, R0.reuse, UR4, 0x2 ;  /* 0x00000004006a7c11 */ /* 0x050fe4000f8210ff */
[-C--:B------:R-:W-:Y:S01]  /*9060*/  ISETP.GE.AND P4, PT, R103, R194.reuse, PT ;  /* 0x000000c26700720c */ /* 0x080fe20003f86270 */
[C---:B------:R-:W-:Y:S01]  /*9070*/  VIADD R103, R101.reuse, 0x28 ;  /* 0x0000002865677836 */ /* 0x040fe20000000000 */
[----:B------:R-:W-:Y:S01]  /*9080*/  LEA.HI.X R107, R0, UR5, R107, 0x2, P1 ;  /* 0x00000005006b7c11 */ /* 0x000fe200088f146b */
[----:B------:R-:W-:Y:S01]  /*9090*/  VIADD R101, R101, 0x38 ;  /* 0x0000003865657836 */ /* 0x000fe20000000000 */
[----:B------:R-:W-:-:S02]  /*90a0*/  ISETP.GE.AND P3, PT, R105, R194, PT ;  /* 0x000000c26900720c */ /* 0x000fc40003f66270 */
[-C--:B------:R-:W-:Y:S01]  /*90b0*/  ISETP.GE.AND P2, PT, R103, R194.reuse, PT ;  /* 0x000000c26700720c */ /* 0x080fe20003f46270 */
[----:B-1----:R1:W-:Y:S01]  /*90c0*/  @!P0 STG.E.128 desc[UR14][R106.64], R96 ;  /* 0x000000606a008986 */ /* 0x0023e2000c101d0e */
[----:B------:R-:W-:-:S03]  /*90d0*/  ISETP.GE.AND P1, PT, R3, R194, PT ;  /* 0x000000c20300720c */ /* 0x000fc60003f26270 */
[----:B------:R1:W-:Y:S04]  /*90e0*/  @!P0 STG.E.128 desc[UR14][R106.64+0x100], R64 ;  /* 0x000100406a008986 */ /* 0x0003e8000c101d0e */
[----:B------:R1:W-:Y:S01]  /*90f0*/  @!P0 STG.E.128 desc[UR14][R106.64+0x200], R32 ;  /* 0x000200206a008986 */ /* 0x0003e2000c101d0e */
[----:B------:R-:W-:-:S03]  /*9100*/  ISETP.GE.AND P0, PT, R101, R194, PT ;  /* 0x000000c26500720c */ /* 0x000fc60003f06270 */
[----:B------:R1:W-:Y:S04]  /*9110*/  @!P6 STG.E.128 desc[UR14][R106.64+0x1800], R92 ;  /* 0x0018005c6a00e986 */ /* 0x0003e8000c101d0e */
        /* <DEDUP_REMOVED lines=16> */
[----:B------:R1:W-:Y:S01]  /*9220*/  @!P1 STG.E.128 desc[UR14][R106.64+0x9200], R8 ;  /* 0x009200086a009986 */ /* 0x0003e2000c101d0e */
[----:B------:R-:W-:Y:S05]  /*9230*/  @P0 EXIT ;  /* 0x000000000000094d */ /* 0x000fea0003800000 */
[----:B------:R-:W-:Y:S04]  /*9240*/  STG.E.128 desc[UR14][R106.64+0xa800], R68 ;  /* 0x00a800446a007986 */ /* 0x000fe8000c101d0e */
[----:B------:R-:W-:Y:S04]  /*9250*/  STG.E.128 desc[UR14][R106.64+0xa900], R36 ;  /* 0x00a900246a007986 */ /* 0x000fe8000c101d0e */
[----:B------:R-:W-:Y:S01]  /*9260*/  STG.E.128 desc[UR14][R106.64+0xaa00], R4 ;  /* 0x00aa00046a007986 */ /* 0x000fe2000c101d0e */
[----:B------:R-:W-:Y:S05]  /*9270*/  EXIT ;  /* 0x000000000000794d */ /* 0x000fea0003800000 */
.L_x_3992:
        /* <DEDUP_REMOVED lines=16> */
.L_x_6913:


//--------------------- .text._ZN5flash24flash_fwd_splitkv_kernelI23Flash_fwd_kernel_traitsILi192ELi64ELi64ELi4ELb0ELb0EN7cutlass6half_tE19Flash_kernel_traitsILi192ELi64ELi64ELi4ES3_EELb0ELb0ELb0ELb0ELb1ELb1ELb1ELb0EEEvNS_16Flash_fwd_paramsE --------------------------
	.section	.text._ZN5flash24flash_fwd_splitkv_kernelI23Flash_fwd_kernel_traitsILi192ELi64ELi64ELi4ELb0ELb0EN7cutlass6half_tE19Flash_kernel_traitsILi192ELi64ELi64ELi4ES3_EELb0ELb0ELb0ELb0ELb1ELb1ELb1ELb0EEEvNS_16Flash_fwd_paramsE,"ax",@progbits
	.align	128
        .global         _ZN5flash24flash_fwd_splitkv_kernelI23Flash_fwd_kernel_traitsILi192ELi64ELi64ELi4ELb0ELb0EN7cutlass6half_tE19Flash_kernel_traitsILi192ELi64ELi64ELi4ES3_EELb0ELb0ELb0ELb0ELb1ELb1ELb1ELb0EEEvNS_16Flash_fwd_paramsE
        .type           _ZN5flash24flash_fwd_splitkv_kernelI23Flash_fwd_kernel_traitsILi192ELi64ELi64ELi4ELb0ELb0EN7cutlass6half_tE19Flash_kernel_traitsILi192ELi64ELi64ELi4ES3_EELb0ELb0ELb0ELb0ELb1ELb1ELb1ELb0EEEvNS_16Flash_fwd_paramsE,@function
        .size           _ZN5flash24flash_fwd_splitkv_kernelI23Flash_fwd_kernel_traitsILi192ELi64ELi64ELi4ELb0ELb0EN7cutlass6half_tE19Flash_kernel_traitsILi192ELi64ELi64ELi4ES3_EELb0ELb0ELb0ELb0ELb1ELb1ELb1ELb0EEEvNS_16Flash_fwd_paramsE,(.L_x_6914 - _ZN5flash24flash_fwd_splitkv_kernelI23Flash_fwd_kernel_traitsILi192ELi64ELi64ELi4ELb0ELb0EN7cutlass6half_tE19Flash_kernel_traitsILi192ELi64ELi64ELi4ES3_EELb0ELb0ELb0ELb0ELb1ELb1ELb1ELb0EEEvNS_16Flash_fwd_paramsE)
        .other          _ZN5flash24flash_fwd_splitkv_kernelI23Flash_fwd_kernel_traitsILi192ELi64ELi64ELi4ELb0ELb0EN7cutlass6half_tE19Flash_kernel_traitsILi192ELi64ELi64ELi4ES3_EELb0ELb0ELb0ELb0ELb1ELb1ELb1ELb0EEEvNS_16Flash_fwd_paramsE,@"STO_CUDA_ENTRY STV_DEFAULT"
_ZN5flash24flash_fwd_splitkv_kernelI23Flash_fwd_kernel_traitsILi192ELi64ELi64ELi4ELb0ELb0EN7cutlass6half_tE19Flash_kernel_traitsILi192ELi64ELi64ELi4ES3_EELb0ELb0ELb0ELb0ELb1ELb1ELb1ELb0EEEvNS_16Flash_fwd_paramsE:
.text._ZN5flash24flash_fwd_splitkv_kernelI23Flash_fwd_kernel_traitsILi192ELi64ELi64ELi4ELb0ELb0EN7cutlass6half_tE19Flash_kernel_traitsILi192ELi64ELi64ELi4ES3_EELb0ELb0ELb0ELb0ELb1ELb1ELb1ELb0EEEvNS_16Flash_fwd_paramsE:
        /* <DEDUP_REMOVED lines=57> */
.L_x_3993:
        /* <DEDUP_REMOVED lines=8> */
[----:B------:R-:W1:Y:S01]  /*0410*/  S2R R35, SR_CTAID.X ;  /* 0x0000000000237919 */ /* 0x000e620000002500 */
[----:B------:R-:W2:Y:S01]  /*0420*/  @!P4 LDC R195, c[0x0][0x434] ;  /* 0x00010d00ffc3cb82 */ /* 0x000ea20000000800 */
[----:B-----5:R-:W-:Y:S02]  /*0430*/  @P4 IMAD.IADD R195, R0, 0x1, -R13 ;  /* 0x0000000100c34824 */ /* 0x020fe400078e0a0d */
[----:B-1-3--:R-:W-:-:S05]  /*0440*/  IMAD.SHL.U32 R14, R35, 0x40, RZ ;  /* 0x00000040230e7824 */ /* 0x00afca00078e00ff */
[----:B--2---:R-:W-:-:S13]  /*0450*/  ISETP.GT.AND P1, PT, R195, R14, PT ;  /* 0x0000000ec300720c */ /* 0x004fda0003f24270 */
        /* <DEDUP_REMOVED lines=126> */
[----:B------:R-:W-:-:S03]  /*0c40*/  ISETP.GE.OR P6, PT, R0, R195, P6 ;  /* 0x000000c30000720c */ /* 0x000fc600037c6670 */
        /* <DEDUP_REMOVED lines=11> */
.L_x_3994:
        /* <DEDUP_REMOVED lines=8> */
.L_x_3995:
        /* <DEDUP_REMOVED lines=100> */
.L_x_3996:
        /* <DEDUP_REMOVED lines=15> */
.L_x_3998:
[----:B------:R-:W2:Y:S01]  /*14b0*/  LDC.64 R2, c[0x0][0x3b8] ;  /* 0x0000ee00ff027b82 */ /* 0x000ea20000000a00 */
[----:B------:R-:W-:-:S05]  /*14c0*/  IADD3 R4, PT, PT, R6, R7, RZ ;  /* 0x0000000706047210 */ /* 0x000fca0007ffe0ff */
[C---:B--2---:R-:W-:Y:S02]  /*14d0*/  IMAD R19, R4.reuse, R3, RZ ;  /* 0x0000000304137224 */ /* 0x044fe400078e02ff */
[----:B------:R-:W-:-:S05]  /*14e0*/  IMAD.WIDE.U32 R4, R4, R2, RZ ;  /* 0x0000000204047225 */ /* 0x000fca00078e00ff */
[----:B------:R-:W-:Y:S02]  /*14f0*/  IADD3 R19, PT, PT, R5, R19, RZ ;  /* 0x0000001305137210 */ /* 0x000fe40007ffe0ff */
[----:B------:R-:W-:Y:S02]  /*1500*/  MOV R18, R4 ;  /* 0x0000000400127202 */ /* 0x000fe40000000f00 */
.L_x_3999:
        /* <DEDUP_REMOVED lines=14> */
.L_x_4000:
[----:B------:R-:W2:Y:S01]  /*15f0*/  LDC.64 R4, c[0x0][0x3c0] ;  /* 0x0000f000ff047b82 */ /* 0x000ea20000000a00 */
[----:B------:R-:W-:-:S05]  /*1600*/  IADD3 R6, PT, PT, R6, R7, RZ ;  /* 0x0000000706067210 */ /* 0x000fca0007ffe0ff */
[C---:B--2---:R-:W-:Y:S02]  /*1610*/  IMAD R21, R6.reuse, R5, RZ ;  /* 0x0000000506157224 */ /* 0x044fe400078e02ff */
[----:B------:R-:W-:-:S05]  /*1620*/  IMAD.WIDE.U32 R6, R6, R4, RZ ;  /* 0x0000000406067225 */ /* 0x000fca00078e00ff */
[----:B------:R-:W-:Y:S02]  /*1630*/  IADD3 R21, PT, PT, R7, R21, RZ ;  /* 0x0000001507157210 */ /* 0x000fe40007ffe0ff */
[----:B------:R-:W-:-:S07]  /*1640*/  MOV R20, R6 ;  /* 0x0000000600147202 */ /* 0x000fce0000000f00 */
.L_x_4001:
        /* <DEDUP_REMOVED lines=13> */
[----:B------:R-:W-:-:S04]  /*1720*/  IMAD.WIDE.U32 R18, R10, R2, R18 ;  /* 0x000000020a127225 */ /* 0x000fc800078e0012 */
[----:B-1----:R-:W-:Y:S02]  /*1730*/  IMAD.MOV R7, RZ, RZ, -R17 ;  /* 0x000000ffff077224 */ /* 0x002fe400078e0a11 */
[----:B------:R-:W-:Y:S02]  /*1740*/  IMAD R15, R10, R3, R15 ;  /* 0x000000030a0f7224 */ /* 0x000fe400078e020f */
[----:B-----5:R-:W-:Y:S01]  /*1750*/  IMAD R8, R7, R6, RZ ;  /* 0x0000000607087224 */ /* 0x020fe200078e02ff */
[----:B------:R-:W-:Y:S02]  /*1760*/  IABS R7, R26 ;  /* 0x0000001a00077213 */ /* 0x000fe40000000000 */
[----:B------:R-:W-:Y:S01]  /*1770*/  IADD3 R19, PT, PT, R19, R15, RZ ;  /* 0x0000000f13137210 */ /* 0x000fe20007ffe0ff */
[----:B------:R-:W-:-:S04]  /*1780*/  IMAD.HI.U32 R17, R17, R8, R16 ;  /* 0x0000000811117227 */ /* 0x000fc800078e0010 */
[----:B------:R-:W-:-:S04]  /*1790*/  IMAD.MOV.U32 R8, RZ, RZ, R7 ;  /* 0x000000ffff087224 */ /* 0x000fc800078e0007 */
[----:B------:R-:W-:-:S04]  /*17a0*/  IMAD.HI.U32 R16, R17, R8, RZ ;  /* 0x0000000811107227 */ /* 0x000fc800078e00ff */
[----:B------:R-:W-:Y:S01]  /*17b0*/  IMAD R17, R10, R5, R12 ;  /* 0x000000050a117224 */ /* 0x000fe200078e020c */
[----:B------:R-:W-:-:S04]  /*17c0*/  IADD3 R7, PT, PT, -R16, RZ, RZ ;  /* 0x000000ff10077210 */ /* 0x000fc80007ffe1ff */
[----:B------:R-:W-:Y:S01]  /*17d0*/  IADD3 R21, PT, PT, R21, R17, RZ ;  /* 0x0000001115157210 */ /* 0x000fe20007ffe0ff */
        /* <DEDUP_REMOVED lines=23> */
.L_x_3997:
        /* <DEDUP_REMOVED lines=14> */
[-C--:B------:R-:W-:Y:S01]  /*1a30*/  ISETP.GE.AND P2, PT, R24, R195.reuse, PT ;  /* 0x000000c31800720c */ /* 0x080fe20003f46270 */
[----:B------:R-:W-:Y:S01]  /*1a40*/  VIADD R18, R22, 0x30 ;  /* 0x0000003016127836 */ /* 0x000fe20000000000 */
[----:B------:R-:W-:Y:S01]  /*1a50*/  IADD3 R28, P1, PT, R29, R28, RZ ;  /* 0x0000001c1d1c7210 */ /* 0x000fe20007f3e0ff */
[----:B------:R-:W-:Y:S01]  /*1a60*/  IMAD.SHL.U32 R88, R186, 0x40, RZ ;  /* 0x00000040ba587824 */ /* 0x000fe200078e00ff */
[----:B------:R-:W-:Y:S01]  /*1a70*/  LOP3.LUT R89, R89, 0x38, R186, 0x78, !PT ;  /* 0x0000003859597812 */ /* 0x000fe200078e78ba */
[----:B------:R-:W-:Y:S01]  /*1a80*/  VIADD R202, R0, 0xffffffff ;  /* 0xffffffff00ca7836 */ /* 0x000fe20000000000 */
[----:B------:R-:W-:Y:S01]  /*1a90*/  ISETP.GE.AND P4, PT, R18, R195, PT ;  /* 0x000000c31200720c */ /* 0x000fe20003f86270 */
[----:B------:R-:W4:Y:S01]  /*1aa0*/  @P0 LDC.64 R8, c[0x0][0x3b0] ;  /* 0x0000ec00ff080b82 */ /* 0x000f220000000a00 */
[----:B-1----:R-:W-:Y:S01]  /*1ab0*/  IMAD R31, R31, UR4, RZ ;  /* 0x000000041f1f7c24 */ /* 0x002fe2000f8e02ff */
[----:B------:R-:W-:Y:S01]  /*1ac0*/  LOP3.LUT R89, R89, 0x1e00, R16, 0xf8, !PT ;  /* 0x00001e0059597812 */ /* 0x000fe200078ef810 */
[----:B------:R-:W1:Y:S01]  /*1ad0*/  LDCU.64 UR6, c[0x0][0x390] ;  /* 0x00007200ff0677ac */ /* 0x000e620008000a00 */
[----:B------:R-:W-:Y:S01]  /*1ae0*/  SHF.L.U32 R209, R202, 0x6, RZ ;  /* 0x00000006cad17819 */ /* 0x000fe200000006ff */
[----:B------:R-:W-:Y:S01]  /*1af0*/  IMAD R31, R26, UR5, R31 ;  /* 0x000000051a1f7c24 */ /* 0x000fe2000f8e021f */
[C---:B------:R-:W-:Y:S01]  /*1b00*/  SHF.L.U64.HI R90, R2.reuse, 0x4, R3 ;  /* 0x00000004025a7819 */ /* 0x040fe20000010203 */
[----:B------:R-:W-:Y:S01]  /*1b10*/  IMAD.SHL.U32 R87, R2, 0x10, RZ ;  /* 0x0000001002577824 */ /* 0x000fe200078e00ff */
[----:B------:R-:W5:Y:S01]  /*1b20*/  @!P5 LDC.64 R6, c[0x0][0x3b0] ;  /* 0x0000ec00ff06db82 */ /* 0x000f620000000a00 */
        /* <DEDUP_REMOVED lines=12> */
[----:B----4-:R-:W-:-:S04]  /*1bf0*/  @P0 IMAD.WIDE.U32 R14, R13, R8, RZ ;  /* 0x000000080d0e0225 */ /* 0x010fc800078e00ff */
[----:B------:R-:W-:Y:S02]  /*1c00*/  @P0 IMAD.MOV.U32 R10, RZ, RZ, R14 ;  /* 0x000000ffff0a0224 */ /* 0x000fe400078e000e */
[----:B------:R-:W-:Y:S02]  /*1c10*/  @P0 IMAD R11, R13, R9, R15 ;  /* 0x000000090d0b0224 */ /* 0x000fe400078e020f */
[----:B------:R-:W4:Y:S01]  /*1c20*/  @!P5 LDC.64 R8, c[0x0][0x380] ;  /* 0x0000e000ff08db82 */ /* 0x000f220000000a00 */
        /* <DEDUP_REMOVED lines=8> */
[----:B-----5:R-:W-:Y:S01]  /*1cb0*/  @!P5 IMAD R10, R35, R6, RZ ;  /* 0x00000006230ad224 */ /* 0x020fe200078e02ff */
[-C--:B------:R-:W-:Y:S01]  /*1cc0*/  @!P5 MOV R30, R26.reuse ;  /* 0x0000001a001ed202 */ /* 0x080fe20000000f00 */
[----:B------:R-:W-:Y:S01]  /*1cd0*/  IMAD.IADD R31, R27, 0x1, R31 ;  /* 0x000000011b1f7824 */ /* 0x000fe200078e021f */
[----:B------:R-:W-:Y:S01]  /*1ce0*/  @!P2 MOV R36, R26 ;  /* 0x0000001a0024a202 */ /* 0x000fe20000000f00 */
[C---:B------:R-:W-:Y:S01]  /*1cf0*/  @!P5 IMAD R10, R34.reuse, R7, R10 ;  /* 0x00000007220ad224 */ /* 0x040fe200078e020a */
[----:B------:R-:W-:Y:S01]  /*1d00*/  LEA R89, R89, UR5, 0x1 ;  /* 0x0000000559597c11 */ /* 0x000fe2000f8e08ff */
[----:B------:R-:W-:Y:S01]  /*1d10*/  @!P5 IMAD.WIDE.U32 R14, R34, R6, R30 ;  /* 0x00000006220ed225 */ /* 0x000fe200078e001e */
[----:B------:R-:W-:Y:S01]  /*1d20*/  IADD3 R30, P3, PT, R29, R12, RZ ;  /* 0x0000000c1d1e7210 */ /* 0x000fe20007f7e0ff */
[----:B------:R-:W3:Y:S01]  /*1d30*/  @!P2 LDC.64 R6, c[0x0][0x3b0] ;  /* 0x0000ec00ff06ab82 */ /* 0x000ee20000000a00 */
[----:B------:R-:W5:Y:S01]  /*1d40*/  LDCU UR4, c[0x0][0x50c] ;  /* 0x0000a180ff0477ac */ /* 0x000f620008000800 */
[----:B------:R-:W-:Y:S01]  /*1d50*/  @!P5 IMAD.IADD R10, R15, 0x1, R10 ;  /* 0x000000010f0ad824 */ /* 0x000fe200078e020a */
[----:B----4-:R-:W-:Y:S01]  /*1d60*/  @!P5 LEA R32, P0, R14, R8, 0x1 ;  /* 0x000000080e20d211 */ /* 0x010fe200078008ff */
[----:B------:R-:W-:-:S02]  /*1d70*/  @!P2 IMAD.MOV.U32 R37, RZ, RZ, R31 ;  /* 0x000000ffff25a224 */ /* 0x000fc400078e001f */
[----:B------:R-:W-:Y:S01]  /*1d80*/  @!P6 IMAD.MOV.U32 R40, RZ, RZ, R26 ;  /* 0x000000ffff28e224 */ /* 0x000fe200078e001a */
[----:B------:R-:W-:Y:S01]  /*1d90*/  @!P5 LEA.HI.X R33, R14, R9, R10, 0x1, P0 ;  /* 0x000000090e21d211 */ /* 0x000fe200000f0c0a */
[----:B------:R-:W4:Y:S01]  /*1da0*/  @!P6 LDC.64 R12, c[0x0][0x3b0] ;  /* 0x0000ec00ff0ceb82 */ /* 0x000f220000000a00 */
[----:B------:R-:W-:Y:S01]  /*1db0*/  @!P2 IADD3 R8, P0, PT, R34, 0x10, RZ ;  /* 0x000000102208a810 */ /* 0x000fe20007f1e0ff */
[----:B------:R-:W-:Y:S01]  /*1dc0*/  @!P6 IMAD.MOV.U32 R41, RZ, RZ, R31 ;  /* 0x000000ffff29e224 */ /* 0x000fe200078e001f */
[----:B------:R-:W-:Y:S01]  /*1dd0*/  LOP3.LUT R9, R88, 0x1c0, RZ, 0xc0, !PT ;  /* 0x000001c058097812 */ /* 0x000fe200078ec0ff */
[----:B------:R-:W-:Y:S01]  /*1de0*/  @!PT LDS RZ, [RZ] ;  /* 0x00000000fffff984 */ /* 0x000fe20000000800 */
[----:B------:R-:W-:Y:S01]  /*1df0*/  @!PT LDS RZ, [RZ] ;  /* 0x00000000fffff984 */ /* 0x000fe20000000800 */
[----:B------:R-:W-:Y:S01]  /*1e00*/  @!PT LDS RZ, [RZ] ;  /* 0x00000000fffff984 */ /* 0x000fe20000000800 */
[----:B------:R-:W-:Y:S02]  /*1e10*/  @!P5 LDGSTS.E.BYPASS.LTC128B.128 [R89], desc[UR14][R32.64] ;  /* 0x000000002059dfae */ /* 0x000fe4000b981a0e */
[----:B------:R-:W-:Y:S01]  /*1e20*/  @!P2 IMAD.X R29, RZ, RZ, R35, P0 ;  /* 0x000000ffff1da224 */ /* 0x000fe200000e0623 */
[----:B------:R-:W-:Y:S01]  /*1e30*/  LOP3.LUT R16, R9, 0x38, R16, 0xf8, !PT ;  /* 0x0000003809107812 */ /* 0x000fe200078ef810 */
[----:B------:R-:W2:Y:S01]  /*1e40*/  @!P2 LDC.64 R14, c[0x0][0x380] ;  /* 0x0000e000ff0eab82 */ /* 0x000ea20000000a00 */
[----:B------:R-:W-:Y:S01]  /*1e50*/  @!P6 IADD3 R21, P0, PT, R34, 0x20, RZ ;  /* 0x000000202215e810 */ /* 0x000fe20007f1e0ff */
[----:B------:R-:W-:Y:S01]  /*1e60*/  @!P5 LDGSTS.E.BYPASS.LTC128B.128 [R89+0x2000], desc[UR14][R32.64+0x80] ;  /* 0x020000802059dfae */ /* 0x000fe2000b981a0e */
[----:B------:R-:W-:-:S03]  /*1e70*/  LOP3.LUT R85, R16, R85, RZ, 0x3c, !PT ;  /* 0x0000005510557212 */ /* 0x000fc600078e3cff */
[----:B------:R-:W-:Y:S01]  /*1e80*/  @!P6 IMAD.X R25, RZ, RZ, R35, P0 ;  /* 0x000000ffff19e224 */ /* 0x000fe200000e0623 */
[----:B------:R-:W-:Y:S01]  /*1e90*/  @!P4 IADD3 R23, P0, PT, R34, 0x30, RZ ;  /* 0x000000302217c810 */ /* 0x000fe20007f1e0ff */
[----:B------:R-:W5:Y:S01]  /*1ea0*/  @!P4 LDC.64 R10, c[0x0][0x3b0] ;  /* 0x0000ec00ff0acb82 */ /* 0x000f620000000a00 */
[-C--:B---3--:R-:W-:Y:S01]  /*1eb0*/  @!P2 IMAD R29, R29, R6.reuse, RZ ;  /* 0x000000061d1da224 */ /* 0x088fe200078e02ff */
[----:B------:R3:W-:Y:S01]  /*1ec0*/  @!P5 LDGSTS.E.BYPASS.LTC128B.128 [R89+0x4000], desc[UR14][R32.64+0x100] ;  /* 0x040001002059dfae */ /* 0x0007e2000b981a0e */
[----:B------:R-:W-:-:S04]  /*1ed0*/  @!P2 IMAD.WIDE.U32 R36, R8, R6, R36 ;  /* 0x000000060824a225 */ /* 0x000fc800078e0024 */
[----:B------:R-:W-:Y:S02]  /*1ee0*/  @!P2 IMAD R29, R8, R7, R29 ;  /* 0x00000007081da224 */ /* 0x000fe400078e021d */
[----:B------:R-:W5:Y:S01]  /*1ef0*/  @!P6 LDC.64 R8, c[0x0][0x380] ;  /* 0x0000e000ff08eb82 */ /* 0x000f620000000a00 */
[----:B------:R-:W-:Y:S02]  /*1f00*/  @!P4 IMAD.X R27, RZ, RZ, R35, P0 ;  /* 0x000000ffff1bc224 */ /* 0x000fe400000e0623 */
[----:B------:R-:W-:Y:S02]  /*1f10*/  @!P2 IMAD.IADD R34, R37, 0x1, R29 ;  /* 0x000000012522a824 */ /* 0x000fe400078e021d */
[----:B----4-:R-:W-:Y:S01]  /*1f20*/  @!P6 IMAD.WIDE.U32 R40, R21, R12, R40 ;  /* 0x0000000c1528e225 */ /* 0x010fe200078e0028 */
[C---:B--2---:R-:W-:Y:S02]  /*1f30*/  @!P2 LEA R38, P0, R36.reuse, R14, 0x1 ;  /* 0x0000000e2426a211 */ /* 0x044fe400078008ff */
[----:B------:R-:W2:Y:S01]  /*1f40*/  @!P4 LDC.64 R6, c[0x0][0x380] ;  /* 0x0000e000ff06cb82 */ /* 0x000ea20000000a00 */
[----:B------:R-:W-:Y:S01]  /*1f50*/  @!P6 IMAD R14, R25, R12, RZ ;  /* 0x0000000c190ee224 */ /* 0x000fe200078e02ff */
[----:B------:R-:W-:Y:S01]  /*1f60*/  @!P2 LEA.HI.X R39, R36, R15, R34, 0x1, P0 ;  /* 0x0000000f2427a211 */ /* 0x000fe200000f0c22 */
[----:B------:R-:W-:-:S02]  /*1f70*/  IMAD.X R29, RZ, RZ, R19, P1 ;  /* 0x000000ffff1d7224 */ /* 0x000fc400008e0613 */
[----:B------:R-:W-:Y:S02]  /*1f80*/  @!P6 IMAD R13, R21, R13, R14 ;  /* 0x0000000d150de224 */ /* 0x000fe400078e020e */
[----:B------:R-:W-:Y:S01]  /*1f90*/  @!P2 LDGSTS.E.BYPASS.LTC128B.128 [R89+0x800], desc[UR14][R38.64] ;  /* 0x008000002659afae */ /* 0x000fe2000b981a0e */
[----:B------:R-:W-:-:S03]  /*1fa0*/  IMAD.WIDE.U32 R28, R22, R4, R28 ;  /* 0x00000004161c7225 */ /* 0x000fc600078e001c */
[----:B------:R-:W-:Y:S01]  /*1fb0*/  @!P2 LDGSTS.E.BYPASS.LTC128B.128 [R89+0x2800], desc[UR14][R38.64+0x80] ;  /* 0x028000802659afae */ /* 0x000fe2000b981a0e */
[----:B---3--:R-:W-:Y:S01]  /*1fc0*/  @!P4 IMAD.MOV.U32 R32, RZ, RZ, R26 ;  /* 0x000000ffff20c224 */ /* 0x008fe200078e001a */
[----:B-1----:R-:W-:Y:S01]  /*1fd0*/  LEA R200, P1, R28, UR6, 0x1 ;  /* 0x000000061cc87c11 */ /* 0x002fe2000f8208ff */
[----:B------:R-:W-:Y:S01]  /*1fe0*/  @!P4 IMAD.MOV.U32 R33, RZ, RZ, R31 ;  /* 0x000000ffff21c224 */ /* 0x000fe200078e001f */
[----:B------:R-:W-:Y:S01]  /*1ff0*/  @!P2 LDGSTS.E.BYPASS.LTC128B.128 [R89+0x4800], desc[UR14][R38.64+0x100] ;  /* 0x048001002659afae */ /* 0x000fe2000b981a0e */
[----:B-----5:R-:W-:Y:S01]  /*2000*/  @!P4 IMAD R26, R27, R10, RZ ;  /* 0x0000000a1b1ac224 */ /* 0x020fe200078e02ff */
[----:B------:R-:W-:Y:S01]  /*2010*/  @!P6 LEA R14, P2, R40, R8, 0x1 ;  /* 0x00000008280ee211 */ /* 0x000fe200078408ff */
[----:B------:R-:W-:-:S04]  /*2020*/  @!P4 IMAD.WIDE.U32 R32, R23, R10, R32 ;  /* 0x0000000a1720c225 */ /* 0x000fc800078e0020 */
[----:B------:R-:W-:Y:S01]  /*2030*/  @!P4 IMAD R11, R23, R11, R26 ;  /* 0x0000000b170bc224 */ /* 0x000fe200078e021a */
[----:B--2---:R-:W-:Y:S01]  /*2040*/  @!P4 LEA R6, P0, R32, R6, 0x1 ;  /* 0x000000062006c211 */ /* 0x004fe200078008ff */
[----:B------:R-:W-:Y:S02]  /*2050*/  @!P6 IMAD.IADD R10, R41, 0x1, R13 ;  /* 0x00000001290ae824 */ /* 0x000fe400078e020d */
[----:B------:R-:W-:Y:S02]  /*2060*/  @!P4 IMAD.IADD R8, R33, 0x1, R11 ;  /* 0x000000012108c824 */ /* 0x000fe400078e020b */
[----:B------:R-:W-:Y:S01]  /*2070*/  IMAD.IADD R13, R96, 0x1, -R209 ;  /* 0x00000001600d7824 */ /* 0x000fe200078e0ad1 */
[----:B------:R-:W-:Y:S01]  /*2080*/  @!P6 LEA.HI.X R15, R40, R9, R10, 0x1, P2 ;  /* 0x00000009280fe211 */ /* 0x000fe200010f0c0a */
[----:B------:R-:W-:Y:S01]  /*2090*/  IMAD.X R31, RZ, RZ, R17, P3 ;  /* 0x000000ffff1f7224 */ /* 0x000fe200018e0611 */
[----:B------:R-:W-:Y:S02]  /*20a0*/  @!P4 LEA.HI.X R7, R32, R7, R8, 0x1, P0 ;  /* 0x000000072007c211 */ /* 0x000fe400000f0c08 */
[-C--:B------:R-:W-:Y:S01]  /*20b0*/  ISETP.GE.AND P5, PT, R24, R13.reuse, PT ;  /* 0x0000000d1800720c */ /* 0x080fe20003fa6270 */
[----:B------:R-:W-:Y:S01]  /*20c0*/  @!P6 LDGSTS.E.BYPASS.LTC128B.128 [R89+0x1000], desc[UR14][R14.64] ;  /* 0x010000000e59efae */ /* 0x000fe2000b981a0e */
[----:B------:R-:W-:Y:S01]  /*20d0*/  IMAD.WIDE.U32 R30, R22, R2, R30 ;  /* 0x00000002161e7225 */ /* 0x000fe200078e001e */
[----:B------:R-:W-:-:S02]  /*20e0*/  ISETP.GE.AND P3, PT, R18, R13, PT ;  /* 0x0000000d1200720c */ /* 0x000fc40003f66270 */
[----:B------:R-:W-:Y:S01]  /*20f0*/  @!P6 LDGSTS.E.BYPASS.LTC128B.128 [R89+0x3000], desc[UR14][R14.64+0x80] ;  /* 0x030000800e59efae */ /* 0x000fe2000b981a0e */
[----:B------:R-:W-:Y:S01]  /*2100*/  IMAD R199, R22, R3, R31 ;  /* 0x0000000316c77224 */ /* 0x000fe200078e021f */
[----:B------:R-:W-:Y:S02]  /*2110*/  LEA R198, P0, R30, UR10, 0x1 ;  /* 0x0000000a1ec67c11 */ /* 0x000fe4000f8008ff */
[----:B------:R1:W-:Y:S01]  /*2120*/  @!P6 LDGSTS.E.BYPASS.LTC128B.128 [R89+0x5000], desc[UR14][R14.64+0x100] ;  /* 0x050001000e59efae */ /* 0x0003e2000b981a0e */
[C---:B------:R-:W-:Y:S01]  /*2130*/  ISETP.GE.AND P6, PT, R22.reuse, R13, PT ;  /* 0x0000000d1600720c */ /* 0x040fe20003fc6270 */
[----:B------:R-:W-:Y:S01]  /*2140*/  IMAD R22, R22, R5, R29 ;  /* 0x0000000516167224 */ /* 0x000fe200078e021d */
[----:B------:R-:W-:Y:S01]  /*2150*/  LEA.HI.X R199, R30, UR11, R199, 0x1, P0 ;  /* 0x0000000b1ec77c11 */ /* 0x000fe200080f0cc7 */
[----:B------:R-:W-:Y:S01]  /*2160*/  @!P4 LDGSTS.E.BYPASS.LTC128B.128 [R89+0x1800], desc[UR14][R6.64] ;  /* 0x018000000659cfae */ /* 0x000fe2000b981a0e */
[C---:B------:R-:W-:Y:S02]  /*2170*/  @!P5 LEA R8, P0, R87.reuse, R198, 0x1 ;  /* 0x000000c65708d211 */ /* 0x040fe400078008ff */
[----:B------:R-:W-:Y:S01]  /*2180*/  LEA.HI.X R201, R28, UR7, R22, 0x1, P1 ;  /* 0x000000071cc97c11 */ /* 0x000fe200088f0c16 */
[----:B------:R-:W-:Y:S01]  /*2190*/  @!P4 LDGSTS.E.BYPASS.LTC128B.128 [R89+0x3800], desc[UR14][R6.64+0x80] ;  /* 0x038000800659cfae */ /* 0x000fe2000b981a0e */
[----:B------:R-:W-:-:S02]  /*21a0*/  @!P5 LEA.HI.X R9, R87, R199, R90, 0x1, P0 ;  /* 0x000000c75709d211 */ /* 0x000fc400000f0c5a */
[CC--:B------:R-:W-:Y:S01]  /*21b0*/  ISETP.GE.AND P1, PT, R20.reuse, R13.reuse, PT ;  /* 0x0000000d1400720c */ /* 0x0c0fe20003f26270 */
[----:B------:R2:W-:Y:S01]  /*21c0*/  @!P4 LDGSTS.E.BYPASS.LTC128B.128 [R89+0x5800], desc[UR14][R6.64+0x100] ;  /* 0x058001000659cfae */ /* 0x0005e2000b981a0e */
[----:B------:R-:W-:Y:S01]  /*21d0*/  ISETP.GE.AND P4, PT, R20, R13, PT ;  /* 0x0000000d1400720c */ /* 0x000fe20003f86270 */
[--C-:B------:R-:W-:Y:S01]  /*21e0*/  @!P6 IMAD.MOV.U32 R10, RZ, RZ, R198.reuse ;  /* 0x000000ffff0ae224 */ /* 0x100fe200078e00c6 */
[----:B------:R-:W-:Y:S01]  /*21f0*/  @!P6 MOV R11, R199 ;  /* 0x000000c7000be202 */ /* 0x000fe20000000f00 */
[----:B------:R-:W-:Y:S01]  /*2200*/  @!P3 IMAD.WIDE.U32 R20, R2, 0x60, R198 ;  /* 0x000000600214b825 */ /* 0x000fe200078e00c6 */
[----:B------:R-:W-:-:S03]  /*2210*/  ISETP.GE.AND P2, PT, R24, R13, PT ;  /* 0x0000000d1800720c */ /* 0x000fc60003f46270 */
[----:B------:R-:W-:Y:S04]  /*2220*/  @!P6 LDGSTS.E.BYPASS.LTC128B.128 [R89+0x6000], desc[UR14][R10.64] ;  /* 0x060000000a59efae */ /* 0x000fe8000b981a0e */
[----:B------:R-:W-:Y:S02]  /*2230*/  @!P6 LDGSTS.E.BYPASS.LTC128B.128 [R89+0x8000], desc[UR14][R10.64+0x80] ;  /* 0x080000800a59efae */ /* 0x000fe4000b981a0e */
[C---:B-1----:R-:W-:Y:S02]  /*2240*/  @!P4 LEA R14, P0, R2.reuse, R198, 0x6 ;  /* 0x000000c6020ec211 */ /* 0x042fe400078030ff */
[----:B------:R1:W-:Y:S02]  /*2250*/  @!P6 LDGSTS.E.BYPASS.LTC128B.128 [R89+0xa000], desc[UR14][R10.64+0x100] ;  /* 0x0a0001000a59efae */ /* 0x0003e4000b981a0e */
[----:B------:R-:W-:-:S02]  /*2260*/  @!P4 LEA.HI.X R15, R2, R199, R3, 0x6, P0 ;  /* 0x000000c7020fc211 */ /* 0x000fc400000f3403 */
[----:B------:R-:W-:Y:S01]  /*2270*/  @!P5 LDGSTS.E.BYPASS.LTC128B.128 [R89+0x6800], desc[UR14][R8.64] ;  /* 0x068000000859dfae */ /* 0x000fe2000b981a0e */
[----:B------:R-:W-:-:S03]  /*2280*/  ISETP.GE.AND P0, PT, R18, R13, PT ;  /* 0x0000000d1200720c */ /* 0x000fc60003f06270 */
[----:B------:R-:W-:Y:S01]  /*2290*/  @!P5 LDGSTS.E.BYPASS.LTC128B.128 [R89+0x8800], desc[UR14][R8.64+0x80] ;  /* 0x088000800859dfae */ /* 0x000fe2000b981a0e */
[----:B--2---:R-:W-:-:S03]  /*22a0*/  @!P3 IMAD R6, R3, 0x60, RZ ;  /* 0x000000600306b824 */ /* 0x004fc600078e02ff */
[----:B------:R2:W-:Y:S01]  /*22b0*/  @!P5 LDGSTS.E.BYPASS.LTC128B.128 [R89+0xa800], desc[UR14][R8.64+0x100] ;  /* 0x0a8001000859dfae */ /* 0x0005e2000b981a0e */
[----:B------:R-:W-:-:S03]  /*22c0*/  @!P3 IMAD.IADD R21, R21, 0x1, R6 ;  /* 0x000000011515b824 */ /* 0x000fc600078e0206 */
[----:B------:R-:W-:Y:S01]  /*22d0*/  @!P4 LDGSTS.E.BYPASS.LTC128B.128 [R89+0x7000], desc[UR14][R14.64] ;  /* 0x070000000e59cfae */ /* 0x000fe2000b981a0e */
[C---:B------:R-:W-:Y:S01]  /*22e0*/  SHF.L.U64.HI R6, R4.reuse, 0x4, R5 ;  /* 0x0000000404067819 */ /* 0x040fe20000010205 */
[----:B------:R-:W-:Y:S02]  /*22f0*/  @!P0 IMAD.WIDE.U32 R12, R4, 0x60, R200 ;  /* 0x00000060040c8825 */ /* 0x000fe400078e00c8 */
[----:B------:R-:W-:Y:S02]  /*2300*/  @!P4 LDGSTS.E.BYPASS.LTC128B.128 [R89+0x9000], desc[UR14][R14.64+0x80] ;  /* 0x090000800e59cfae */ /* 0x000fe4000b981a0e */
[----:B------:R-:W-:Y:S02]  /*2310*/  @!P0 IMAD R7, R5, 0x60, RZ ;  /* 0x0000006005078824 */ /* 0x000fe400078e02ff */
[----:B------:R-:W-:Y:S02]  /*2320*/  @!P4 LDGSTS.E.BYPASS.LTC128B.128 [R89+0xb000], desc[UR14][R14.64+0x100] ;  /* 0x0b0001000e59cfae */ /* 0x000fe4000b981a0e */
[----:B------:R-:W-:Y:S01]  /*2330*/  @!P0 IMAD.IADD R7, R13, 0x1, R7 ;  /* 0x000000010d078824 */ /* 0x000fe200078e0207 */
[----:B-1----:R-:W-:Y:S01]  /*2340*/  LOP3.LUT R11, R186, 0x8, RZ, 0xc0, !PT ;  /* 0x00000008ba0b7812 */ /* 0x002fe200078ec0ff */
[----:B------:R-:W-:Y:S03]  /*2350*/  @!P3 LDGSTS.E.BYPASS.LTC128B.128 [R89+0x7800], desc[UR14][R20.64] ;  /* 0x078000001459bfae */ /* 0x000fe6000b981a0e */
[----:B------:R-:W-:Y:S01]  /*2360*/  LOP3.LUT R11, R16, R11, RZ, 0x3c, !PT ;  /* 0x0000000b100b7212 */ /* 0x000fe200078e3cff */
[----:B------:R-:W-:Y:S04]  /*2370*/  @!P3 LDGSTS.E.BYPASS.LTC128B.128 [R89+0x9800], desc[UR14][R20.64+0x80] ;  /* 0x098000801459bfae */ /* 0x000fe8000b981a0e */
[----:B------:R-:W-:Y:S01]  /*2380*/  @!P3 LDGSTS.E.BYPASS.LTC128B.128 [R89+0xb800], desc[UR14][R20.64+0x100] ;  /* 0x0b8001001459bfae */ /* 0x000fe2000b981a0e */
[----:B------:R-:W-:-:S02]  /*2390*/  IMAD R94, R11, 0x2, R94 ;  /* 0x000000020b5e7824 */ /* 0x000fc400078e025e */
[C---:B--2---:R-:W-:Y:S01]  /*23a0*/  IMAD.SHL.U32 R9, R4.reuse, 0x10, RZ ;  /* 0x0000001004097824 */ /* 0x044fe200078e00ff */
[----:B------:R-:W0:Y:S01]  /*23b0*/  LDGDEPBAR ;  /* 0x00000000000079af */ /* 0x000e220000000000 */
[-C--:B------:R-:W-:Y:S01]  /*23c0*/  @!P1 LEA R8, P3, R4, R200.reuse, 0x6 ;  /* 0x000000c804089211 */ /* 0x080fe200078630ff */
[----:B------:R-:W-:Y:S02]  /*23d0*/  VIADD R93, R94, UR5 ;  /* 0x000000055e5d7c36 */ /* 0x000fe40008000000 */
[----:B------:R-:W-:-:S04]  /*23e0*/  @!P2 LEA R10, P4, R9, R200, 0x1 ;  /* 0x000000c8090aa211 */ /* 0x000fc800078808ff */
[-C--:B------:R-:W-:Y:S01]  /*23f0*/  @!P2 LEA.HI.X R11, R9, R201.reuse, R6, 0x1, P4 ;  /* 0x000000c9090ba211 */ /* 0x080fe200020f0c06 */
[----:B------:R-:W-:Y:S01]  /*2400*/  @!P0 IMAD.MOV.U32 R6, RZ, RZ, R12 ;  /* 0x000000ffff068224 */ /* 0x000fe200078e000c */
[----:B------:R-:W-:Y:S02]  /*2410*/  @!P1 LEA.HI.X R9, R4, R201, R5, 0x6, P3 ;  /* 0x000000c904099211 */ /* 0x000fe400018f3405 */
[----:B------:R-:W-:-:S04]  /*2420*/  LOP3.LUT R4, R185, 0x200, R88, 0xf8, !PT ;  /* 0x00000200b9047812 */ /* 0x000fc800078ef858 */
[----:B------:R-:W-:-:S04]  /*2430*/  IADD3 R4, PT, PT, R85, R4, RZ ;  /* 0x0000000455047210 */ /* 0x000fc80007ffe0ff */
        /* <DEDUP_REMOVED lines=46> */
[----:B------:R-:W3:Y:S01]  /*2720*/  LDSM.16.M88.4 R44, [R94+UR5+0x6000] ;  /* 0x006000055e2c783b */ /* 0x000ee20008000200 */
[----:B------:R-:W-:Y:S01]  /*2730*/  IADD3 R93, PT, PT, R93, R86, RZ ;  /* 0x000000565d5d7210 */ /* 0x000fe20007ffe0ff */
[----:B------:R-:W-:Y:S02]  /*2740*/  IMAD.IADD R97, R99, 0x1, R86 ;  /* 0x0000000163617824 */ /* 0x000fe400078e0256 */
[----:B------:R-:W4:Y:S02]  /*2750*/  LDSM.16.M88.4 R36, [R94+UR5+0x6800] ;  /* 0x006800055e24783b */ /* 0x000f240008000200 */
[C---:B------:R-:W-:Y:S02]  /*2760*/  IMAD.IADD R95, R84.reuse, 0x1, R97 ;  /* 0x00000001545f7824 */ /* 0x040fe400078e0261 */
[----:B------:R-:W5:Y:S01]  /*2770*/  LDSM.16.M88.4 R28, [R94+UR5+0x7000] ;  /* 0x007000055e1c783b */ /* 0x000f620008000200 */
[----:B------:R-:W-:-:S03]  /*2780*/  IMAD.IADD R91, R84, 0x1, R93 ;  /* 0x00000001545b7824 */ /* 0x000fc600078e025d */
        /* <DEDUP_REMOVED lines=182> */
[----:B------:R-:W-:Y:S01]  /*32f0*/  IMAD.IADD R19, R209, 0x1, R6 ;  /* 0x00000001d1137824 */ /* 0x000fe200078e0206 */
[----:B------:R-:W-:Y:S03]  /*3300*/  MUFU.TANH R25, R25 ;  /* 0x0000001900197308 */ /* 0x000fe60000002400 */
[C---:B------:R-:W-:Y:S01]  /*3310*/  VIADD R5, R19.reuse, 0x1 ;  /* 0x0000000113057836 */ /* 0x040fe20000000000 */
[----:B------:R-:W-:-:S02]  /*3320*/  ISETP.GE.AND P3, PT, R19, R96, PT ;  /* 0x000000601300720c */ /* 0x000fc40003f66270 */
[C---:B------:R-:W-:Y:S01]  /*3330*/  HMMA.16816.F32 R60, R52.reuse, R58, R60 ;  /* 0x0000003a343c723c */ /* 0x040fe2000000183c */
[----:B------:R-:W-:Y:S01]  /*3340*/  IADD3 R7, PT, PT, R19, 0x9, RZ ;  /* 0x0000000913077810 */ /* 0x000fe20007ffe0ff */
[----:B------:R-:W1:Y:S01]  /*3350*/  MUFU.TANH R4, R4 ;  /* 0x0000000400047308 */ /* 0x000e620000002400 */
[-C--:B------:R-:W-:Y:S01]  /*3360*/  ISETP.GE.AND P1, PT, R5, R96.reuse, PT ;  /* 0x000000600500720c */ /* 0x080fe20003f26270 */
[----:B------:R-:W-:Y:S01]  /*3370*/  VIADD R5, R19, 0x10 ;  /* 0x0000001013057836 */ /* 0x000fe20000000000 */
[----:B---3--:R-:W-:Y:S02]  /*3380*/  FSEL R70, R70, -INF , !P3 ;  /* 0xff80000046467808 */ /* 0x008fe40005800000 */
[----:B------:R-:W-:Y:S01]  /*3390*/  FSEL R13, R68, -INF , !P3 ;  /* 0xff800000440d7808 */ /* 0x000fe20005800000 */
[----:B------:R-:W-:Y:S01]  /*33a0*/  HMMA.16816.F32 R32, R52, R56, R32 ;  /* 0x000000383420723c */ /* 0x000fe20000001820 */
[----:B------:R-:W-:Y:S01]  /*33b0*/  ISETP.GE.AND P4, PT, R5, R96, PT ;  /* 0x000000600500720c */ /* 0x000fe20003f86270 */
[----:B------:R-:W-:Y:S01]  /*33c0*/  VIADD R5, R19, 0x11 ;  /* 0x0000001113057836 */ /* 0x000fe20000000000 */
[----:B------:R-:W-:-:S02]  /*33d0*/  FSEL R18, R71, -INF , !P1 ;  /* 0xff80000047127808 */ /* 0x000fc40004800000 */
[----:B------:R-:W-:Y:S02]  /*33e0*/  FSEL R69, R69, -INF , !P1 ;  /* 0xff80000045457808 */ /* 0x000fe40004800000 */
[-C--:B------:R-:W-:Y:S01]  /*33f0*/  ISETP.GE.AND P3, PT, R5, R96.reuse, PT ;  /* 0x000000600500720c */ /* 0x080fe20003f66270 */
[C---:B------:R-:W-:Y:S01]  /*3400*/  VIADD R5, R19.reuse, 0x18 ;  /* 0x0000001813057836 */ /* 0x040fe20000000000 */
[C---:B--2---:R-:W-:Y:S01]  /*3410*/  HMMA.16816.F32 R64, R52.reuse, R8, R64 ;  /* 0x000000083440723c */ /* 0x044fe20000001840 */
[----:B------:R-:W-:Y:S01]  /*3420*/  VIADD R9, R19, 0x8 ;  /* 0x0000000813097836 */ /* 0x000fe20000000000 */
[-C--:B------:R-:W-:Y:S01]  /*3430*/  ISETP.GE.AND P5, PT, R7, R96.reuse, PT ;  /* 0x000000600700720c */ /* 0x080fe20003fa6270 */
[----:B------:R-:W-:Y:S01]  /*3440*/  FMUL.FTZ R61, R61, UR4 ;  /* 0x000000043d3d7c20 */ /* 0x000fe20008410000 */
[-C--:B------:R-:W-:Y:S01]  /*3450*/  ISETP.GE.AND P1, PT, R5, R96.reuse, PT ;  /* 0x000000600500720c */ /* 0x080fe20003f26270 */
[----:B------:R-:W-:Y:S01]  /*3460*/  VIADD R5, R19, 0x19 ;  /* 0x0000001913057836 */ /* 0x000fe20000000000 */
[-C--:B------:R-:W-:Y:S01]  /*3470*/  ISETP.GE.AND P6, PT, R9, R96.reuse, PT ;  /* 0x000000600900720c */ /* 0x080fe20003fc6270 */
[----:B------:R-:W-:Y:S01]  /*3480*/  FMUL.FTZ R63, R63, UR4 ;  /* 0x000000043f3f7c20 */ /* 0x000fe20008410000 */
[----:B------:R-:W-:Y:S01]  /*3490*/  HMMA.16816.F32 R72, R52, R10, R72 ;  /* 0x0000000a3448723c */ /* 0x000fe20000001848 */
[----:B------:R-:W-:Y:S01]  /*34a0*/  FSEL R6, R45, -INF , !P5 ;  /* 0xff8000002d067808 */ /* 0x000fe20006800000 */
        /* <DEDUP_REMOVED lines=9> */
[----:B----4-:R-:W-:Y:S01]  /*3540*/  FSEL R14, R40, -INF , !P4 ;  /* 0xff800000280e7808 */ /* 0x010fe20006000000 */
[----:B------:R-:W-:Y:S01]  /*3550*/  FMUL.FTZ R35, R35, UR4 ;  /* 0x0000000423237c20 */ /* 0x000fe20008410000 */
[-C--:B------:R-:W-:Y:S01]  /*3560*/  ISETP.GE.AND P5, PT, R5, R96.reuse, PT ;  /* 0x000000600500720c */ /* 0x080fe20003fa6270 */
[----:B------:R-:W2:Y:S01]  /*3570*/  MUFU.TANH R178, R63 ;  /* 0x0000003f00b27308 */ /* 0x000ea20000002400 */
[----:B------:R-:W-:Y:S01]  /*3580*/  VIADD R5, R19, 0x21 ;  /* 0x0000002113057836 */ /* 0x000fe20000000000 */
[----:B------:R-:W-:Y:S01]  /*3590*/  FSEL R11, R23, -INF , !P4 ;  /* 0xff800000170b7808 */ /* 0x000fe20006000000 */
[----:B------:R-:W-:Y:S01]  /*35a0*/  FMUL.FTZ R60, R60, UR4 ;  /* 0x000000043c3c7c20 */ /* 0x000fe20008410000 */
[----:B------:R-:W-:Y:S01]  /*35b0*/  FMUL.FTZ R62, R62, UR4 ;  /* 0x000000043e3e7c20 */ /* 0x000fe20008410000 */
[----:B------:R-:W-:Y:S01]  /*35c0*/  VIADD R9, R19, 0x29 ;  /* 0x0000002913097836 */ /* 0x000fe20000000000 */
[-C--:B------:R-:W-:Y:S01]  /*35d0*/  ISETP.GE.AND P4, PT, R5, R96.reuse, PT ;  /* 0x000000600500720c */ /* 0x080fe20003f86270 */
[C---:B------:R-:W-:Y:S01]  /*35e0*/  VIADD R21, R19.reuse, 0x30 ;  /* 0x0000003013157836 */ /* 0x040fe20000000000 */
[----:B------:R-:W-:Y:S01]  /*35f0*/  MUFU.TANH R163, R32 ;  /* 0x0000002000a37308 */ /* 0x000fe20000002400 */
[----:B------:R-:W-:Y:S01]  /*3600*/  IADD3 R5, PT, PT, R19, 0x28, RZ ;  /* 0x0000002813057810 */ /* 0x000fe20007ffe0ff */
[----:B------:R-:W-:Y:S01]  /*3610*/  FMUL.FTZ R64, R64, UR4 ;  /* 0x0000000440407c20 */ /* 0x000fe20008410000 */
[----:B-----5:R-:W-:Y:S01]  /*3620*/  FSEL R12, R41, -INF , !P3 ;  /* 0xff800000290c7808 */ /* 0x020fe20005800000 */
        /* <DEDUP_REMOVED lines=14> */
[----:B------:R-:W-:Y:S02]  /*3710*/  FSEL R8, R4, -INF , !P6 ;  /* 0xff80000004087808 */ /* 0x000fe40007000000 */
        /* <DEDUP_REMOVED lines=49> */
.L_x_4003:
        /* <DEDUP_REMOVED lines=59> */
.L_x_4004:
        /* <DEDUP_REMOVED lines=24> */
.L_x_4002:
        /* <DEDUP_REMOVED lines=312> */
.L_x_4009:
        /* <DEDUP_REMOVED lines=90> */
.L_x_4006:
[----:B------:R-:W-:Y:S02]  /*5880*/  LEA R215, R215, UR5, 0x1 ;  /* 0x00000005d7d77c11 */ /* 0x000fe4000f8e08ff */
        /* <DEDUP_REMOVED lines=24> */
[----:B------:R-:W-:Y:S02]  /*5a10*/  LOP3.LUT P0, RZ, R186, 0x4, RZ, 0xc0, !PT ;  /* 0x00000004baff7812 */ /* 0x000fe4000780c0ff */
[C---:B------:R-:W-:Y:S03]  /*5a20*/  IADD3 R193, PT, PT, R189.reuse, R196, RZ ;  /* 0x000000c4bdc17210 */ /* 0x040fe60007ffe0ff */
[----:B------:R-:W-:Y:S01]  /*5a30*/  LDGSTS.E.BYPASS.LTC128B.128 [R215+0xf000], desc[UR14][R218.64+0x80] ;  /* 0x0f000080dad77fae */ /* 0x000fe2000b981a0e */
[----:B------:R-:W-:Y:S02]  /*5a40*/  IADD3 R191, PT, PT, R189, R190, RZ ;  /* 0x000000bebdbf7210 */ /* 0x000fe40007ffe0ff */
[----:B------:R-:W-:Y:S03]  /*5a50*/  SEL R3, R139, 0xffffffc0, !P0 ;  /* 0xffffffc08b037807 */ /* 0x000fe60004000000 */
[----:B------:R-:W-:Y:S01]  /*5a60*/  LDGSTS.E.BYPASS.LTC128B.128 [R215+0x11000], desc[UR14][R218.64+0x100] ;  /* 0x11000100dad77fae */ /* 0x000fe2000b981a0e */
[----:B------:R-:W-:Y:S02]  /*5a70*/  IADD3 R202, PT, PT, R202, -0x1, RZ ;  /* 0xffffffffcaca7810 */ /* 0x000fe40007ffe0ff */
[C---:B------:R-:W-:Y:S03]  /*5a80*/  IADD3 R192, PT, PT, R3.reuse, R196, RZ ;  /* 0x000000c403c07210 */ /* 0x040fe60007ffe0ff */
[----:B------:R-:W-:Y:S01]  /*5a90*/  LDGSTS.E.BYPASS.LTC128B.128 [R215+0xd800], desc[UR14][R220.64] ;  /* 0x0d800000dcd77fae */ /* 0x000fe2000b981a0e */
[----:B------:R-:W-:Y:S02]  /*5aa0*/  IADD3 R190, PT, PT, R3, R190, RZ ;  /* 0x000000be03be7210 */ /* 0x000fe40007ffe0ff */
[C---:B------:R-:W-:Y:S03]  /*5ab0*/  IADD3 R3, PT, PT, R189.reuse, R192, RZ ;  /* 0x000000c0bd037210 */ /* 0x040fe60007ffe0ff */
[----:B------:R-:W-:Y:S01]  /*5ac0*/  LDGSTS.E.BYPASS.LTC128B.128 [R215+0xf800], desc[UR14][R220.64+0x80] ;  /* 0x0f800080dcd77fae */ /* 0x000fe2000b981a0e */
[----:B------:R-:W-:Y:S02]  /*5ad0*/  IADD3 R2, PT, PT, R189, R190, RZ ;  /* 0x000000bebd027210 */ /* 0x000fe40007ffe0ff */
[----:B------:R-:W-:Y:S03]  /*5ae0*/  ISETP.GT.AND P2, PT, R202, R197, PT ;  /* 0x000000c5ca00720c */ /* 0x000fe60003f44270 */
[----:B------:R1:W-:Y:S06]  /*5af0*/  LDGSTS.E.BYPASS.LTC128B.128 [R215+0x11800], desc[UR14][R220.64+0x100] ;  /* 0x11800100dcd77fae */ /* 0x0003ec000b981a0e */
        /* <DEDUP_REMOVED lines=300> */
.L_x_4008:
        /* <DEDUP_REMOVED lines=24> */
.L_x_4007:
        /* <DEDUP_REMOVED lines=397> */
.L_x_4005:
[----:B------:R-:W1:Y:S01]  /*8810*/  SHFL.BFLY PT, R2, R213, 0x2, 0x1f ;  /* 0x0c401f00d5027f89 */ /* 0x000e6200000e0000 */
[C---:B------:R-:W-:Y:S01]  /*8820*/  SHF.L.U32 R10, R186.reuse, 0x4, RZ ;  /* 0x00000004ba0a7819 */ /* 0x040fe200000006ff */
[----:B------:R-:W-:Y:S01]  /*8830*/  S2UR UR8, SR_CTAID.Y ;  /* 0x00000000000879c3 */ /* 0x000fe20000002600 */
[----:B------:R-:W-:Y:S01]  /*8840*/  SHF.L.U32 R4, R186, 0x1, RZ ;  /* 0x00000001ba047819 */ /* 0x000fe200000006ff */
[----:B------:R-:W2:Y:S01]  /*8850*/  SHFL.BFLY PT, R0, R211, 0x2, 0x1f ;  /* 0x0c401f00d3007f89 */ /* 0x000ea200000e0000 */
[----:B------:R-:W-:Y:S01]  /*8860*/  LOP3.LUT R9, R10, 0x1c0, RZ, 0xc0, !PT ;  /* 0x000001c00a097812 */ /* 0x000fe200078ec0ff */
[----:B------:R-:W3:Y:S01]  /*8870*/  LDCU UR4, c[0x0][0x44c] ;  /* 0x00008980ff0477ac */ /* 0x000ee20008000800 */
[--C-:B------:R-:W-:Y:S01]  /*8880*/  LOP3.LUT R185, R185, 0x6, R4.reuse, 0xf8, !PT ;  /* 0x00000006b9b97812 */ /* 0x100fe200078ef804 */
[----:B------:R-:W-:Y:S01]  /*8890*/  BSSY.RECONVERGENT B0, `(.L_x_4010) ;  /* 0x00000ee000007945 */ /* 0x000fe20003800200 */
[----:B------:R-:W-:Y:S01]  /*88a0*/  LOP3.LUT R4, R9, 0x38, R4, 0xf8, !PT ;  /* 0x0000003809047812 */ /* 0x000fe200078ef804 */
[----:B------:R-:W-:Y:S01]  /*88b0*/  S2UR UR7, SR_CTAID.Z ;  /* 0x00000000000779c3 */ /* 0x000fe20000002700 */
[----:B------:R-:W-:-:S02]  /*88c0*/  SHF.R.U32.HI R9, RZ, 0x2, R186 ;  /* 0x00000002ff097819 */ /* 0x000fc400000116ba */
[----:B------:R-:W-:Y:S02]  /*88d0*/  LOP3.LUT R10, R10, 0x10, RZ, 0xc0, !PT ;  /* 0x000000100a0a7812 */ /* 0x000fe400078ec0ff */
[----:B------:R-:W-:Y:S02]  /*88e0*/  LOP3.LUT R4, R185, R4, RZ, 0xfc, !PT ;  /* 0x00000004b9047212 */ /* 0x000fe400078efcff */
[----:B------:R-:W-:Y:S01]  /*88f0*/  SEL R184, R184, 0xffffffe0, !P0 ;  /* 0xffffffe0b8b87807 */ /* 0x000fe20004000000 */
[----:B------:R-:W4:Y:S01]  /*8900*/  LDC.64 R14, c[0x0][0x430] ;  /* 0x00010c00ff0e7b82 */ /* 0x000f220000000a00 */
[----:B-1----:R-:W-:-:S07]  /*8910*/  FADD.FTZ R2, R2, R213 ;  /* 0x000000d502027221 */ /* 0x002fce0000010000 */
[----:B------:R-:W1:Y:S01]  /*8920*/  LDC R16, c[0x0][0x3e0] ;  /* 0x0000f800ff107b82 */ /* 0x000e620000000800 */
[----:B--2---:R-:W-:Y:S01]  /*8930*/  FADD.FTZ R11, R0, R211 ;  /* 0x000000d3000b7221 */ /* 0x004fe20000010000 */
[----:B------:R-:W2:Y:S01]  /*8940*/  SHFL.BFLY PT, R7, R2, 0x1, 0x1f ;  /* 0x0c201f0002077f89 */ /* 0x000ea200000e0000 */
[----:B------:R-:W-:-:S03]  /*8950*/  SHF.L.U32 R0, R186, 0x2, RZ ;  /* 0x00000002ba007819 */ /* 0x000fc600000006ff */
[----:B------:R-:W5:Y:S01]  /*8960*/  SHFL.BFLY PT, R6, R11, 0x1, 0x1f ;  /* 0x0c201f000b067f89 */ /* 0x000f6200000e0000 */
[----:B------:R-:W-:Y:S01]  /*8970*/  LOP3.LUT R133, R0, 0x1f8, RZ, 0xc0, !PT ;  /* 0x000001f800857812 */ /* 0x000fe200078ec0ff */
[----:B------:R-:W3:Y:S03]  /*8980*/  S2UR UR6, SR_CTAID.X ;  /* 0x00000000000679c3 */ /* 0x000ee60000002500 */
[----:B------:R-:W-:-:S04]  /*8990*/  LOP3.LUT R133, R133, 0x38, R188, 0x78, !PT ;  /* 0x0000003885857812 */ /* 0x000fc800078e78bc */
[----:B------:R-:W-:Y:S01]  /*89a0*/  LEA R133, R133, R10, 0x2 ;  /* 0x0000000a85857211 */ /* 0x000fe200078e10ff */
[----:B------:R-:W-:Y:S01]  /*89b0*/  BAR.SYNC.DEFER_BLOCKING 0x0 ;  /* 0x0000000000007b1d */ /* 0x000fe20000010000 */
[----:B--2---:R-:W-:Y:S01]  /*89c0*/  FADD.FTZ R7, R2, R7 ;  /* 0x0000000702077221 */ /* 0x004fe20000010000 */
[----:B------:R-:W-:Y:S01]  /*89d0*/  LOP3.LUT R2, R188, 0x30, RZ, 0xc0, !PT ;  /* 0x00000030bc027812 */ /* 0x000fe200078ec0ff */
[----:B-----5:R-:W-:-:S03]  /*89e0*/  FADD.FTZ R6, R11, R6 ;  /* 0x000000060b067221 */ /* 0x020fc60000010000 */
[----:B------:R-:W2:Y:S01]  /*89f0*/  MUFU.RCP R8, R7 ;  /* 0x0000000700087308 */ /* 0x000ea20000001000 */
[----:B------:R-:W-:Y:S01]  /*8a00*/  FSETP.NE.FTZ.AND P2, PT, R7, RZ, PT ;  /* 0x000000ff0700720b */ /* 0x000fe20003f55000 */
[----:B---3--:R-:W-:Y:S01]  /*8a10*/  USHF.L.U32 UR6, UR6, 0x6, URZ ;  /* 0x0000000606067899 */ /* 0x008fe200080006ff */
[----:B------:R-:W-:Y:S02]  /*8a20*/  LOP3.LUT R2, R2, 0x7, R9, 0xf8, !PT ;  /* 0x0000000702027812 */ /* 0x000fe400078ef809 */
[----:B------:R-:W-:Y:S02]  /*8a30*/  FSETP.NE.FTZ.AND P1, PT, R6, RZ, PT ;  /* 0x000000ff0600720b */ /* 0x000fe40003f35000 */
[----:B------:R-:W-:Y:S01]  /*8a40*/  LEA R9, R4, UR5, 0x2 ;  /* 0x0000000504097c11 */ /* 0x000fe2000f8e10ff */
[----:B------:R-:W3:Y:S01]  /*8a50*/  MUFU.RCP R5, R6 ;  /* 0x0000000600057308 */ /* 0x000ee20000001000 */
[----:B------:R-:W-:Y:S02]  /*8a60*/  R2P PR, R186, 0x18 ;  /* 0x00000018ba007804 */ /* 0x000fe40000000000 */
[----:B------:R-:W-:-:S02]  /*8a70*/  IADD3 R13, PT, PT, R9, 0x80, RZ ;  /* 0x00000080090d7810 */ /* 0x000fc40007ffe0ff */
[----:B------:R-:W-:Y:S01]  /*8a80*/  LOP3.LUT P0, RZ, R186, 0x3, RZ, 0xc0, !PT ;  /* 0x00000003baff7812 */ /* 0x000fe2000780c0ff */
[----:B------:R-:W5:Y:S01]  /*8a90*/  @P2 LDC R19, c[0x0][0x458] ;  /* 0x00011600ff132b82 */ /* 0x000f620000000800 */
[----:B------:R-:W-:Y:S01]  /*8aa0*/  SEL R10, R139, 0xffffffc0, !P3 ;  /* 0xffffffc08b0a7807 */ /* 0x000fe20005800000 */
[----:B------:R-:W4:Y:S01]  /*8ab0*/  @P2 MUFU.LG2 R7, R7 ;  /* 0x0000000700072308 */ /* 0x000f220000000c00 */
[----:B--2---:R-:W-:Y:S02]  /*8ac0*/  FSEL R8, R8, 1, P2 ;  /* 0x3f80000008087808 */ /* 0x004fe40001000000 */
[----:B------:R-:W-:-:S03]  /*8ad0*/  IADD3 R11, PT, PT, R9, R10, RZ ;  /* 0x0000000a090b7210 */ /* 0x000fc60007ffe0ff */
[----:B------:R-:W-:Y:S01]  /*8ae0*/  @P4 IADD3 R13, PT, PT, R9, -0x80, RZ ;  /* 0xffffff80090d4810 */ /* 0x000fe20007ffe0ff */
        /* <DEDUP_REMOVED lines=58> */
[----:B------:R-:W-:Y:S01]  /*8e90*/  IADD3 R12, PT, PT, R184, R11, RZ ;  /* 0x0000000bb80c7210 */ /* 0x000fe20007ffe0ff */
[C---:B------:R-:W-:Y:S01]  /*8ea0*/  FMUL.FTZ R114, R5.reuse, R114 ;  /* 0x0000007205727220 */ /* 0x040fe20000410000 */
[----:B------:R-:W-:Y:S01]  /*8eb0*/  IADD3 R17, PT, PT, R10, R13, RZ ;  /* 0x0000000d0a117210 */ /* 0x000fe20007ffe0ff */
[C---:B------:R-:W-:Y:S01]  /*8ec0*/  FMUL.FTZ R115, R5.reuse, R115 ;  /* 0x0000007305737220 */ /* 0x040fe20000410000 */
[C---:B------:R-:W-:Y:S01]  /*8ed0*/  FMUL.FTZ R110, R5.reuse, R110 ;  /* 0x0000006e056e7220 */ /* 0x040fe20000410000 */
[C---:B------:R-:W-:Y:S01]  /*8ee0*/  FMUL.FTZ R111, R5.reuse, R111 ;  /* 0x0000006f056f7220 */ /* 0x040fe20000410000 */
[----:B------:R-:W-:Y:S01]  /*8ef0*/  STS.64 [R9], R128 ;  /* 0x0000008009007388 */ /* 0x000fe20000000a00 */
[C---:B------:R-:W-:Y:S01]  /*8f00*/  IADD3 R10, PT, PT, R184.reuse, R13, RZ ;  /* 0x0000000db80a7210 */ /* 0x040fe20007ffe0ff */
[C---:B------:R-:W-:Y:S01]  /*8f10*/  FMUL.FTZ R106, R5.reuse, R106 ;  /* 0x0000006a056a7220 */ /* 0x040fe20000410000 */
[C---:B------:R-:W-:Y:S01]  /*8f20*/  FMUL.FTZ R107, R5.reuse, R107 ;  /* 0x0000006b056b7220 */ /* 0x040fe20000410000 */
[----:B------:R-:W-:Y:S01]  /*8f30*/  STS.64 [R9+0x800], R130 ;  /* 0x0008008209007388 */ /* 0x000fe20000000a00 */
[C---:B------:R-:W-:Y:S01]  /*8f40*/  FMUL.FTZ R102, R5.reuse, R102 ;  /* 0x0000006605667220 */ /* 0x040fe20000410000 */
[C---:B------:R-:W-:Y:S01]  /*8f50*/  FMUL.FTZ R103, R5.reuse, R103 ;  /* 0x0000006705677220 */ /* 0x040fe20000410000 */
[----:B------:R-:W-:Y:S01]  /*8f60*/  IADD3 R184, PT, PT, R184, R17, RZ ;  /* 0x00000011b8b87210 */ /* 0x000fe20007ffe0ff */
        /* <DEDUP_REMOVED lines=42> */
[----:B------:R-:W-:Y:S01]  /*9210*/  FMUL.FTZ R5, R5, R99 ;  /* 0x0000006305057220 */ /* 0x000fe20000410000 */
[----:B------:R-:W2:Y:S01]  /*9220*/  @P1 LDC R18, c[0x0][0x458] ;  /* 0x00011600ff121b82 */ /* 0x000ea20000000800 */
[----:B------:R-:W-:Y:S01]  /*9230*/  STS.64 [R17+0x800], R106 ;  /* 0x0008006a11007388 */ /* 0x000fe20000000a00 */
[----:B------:R-:W3:Y:S01]  /*9240*/  @P1 MUFU.LG2 R6, R6 ;  /* 0x0000000600061308 */ /* 0x000ee20000000c00 */
[----:B----4-:R-:W-:-:S02]  /*9250*/  @P2 FMUL.FTZ R7, R7, 0.69314718246459960938 ;  /* 0x3f31721807072820 */ /* 0x010fc40000410000 */
[----:B------:R4:W-:Y:S04]  /*9260*/  STS.64 [R184], R100 ;  /* 0x00000064b8007388 */ /* 0x0009e80000000a00 */
[----:B------:R-:W-:Y:S04]  /*9270*/  STS.64 [R184+0x800], R102 ;  /* 0x00080066b8007388 */ /* 0x000fe80000000a00 */
[----:B------:R-:W-:Y:S04]  /*9280*/  STS.64 [R9+0x4000], R36 ;  /* 0x0040002409007388 */ /* 0x000fe80000000a00 */
[----:B------:R-:W-:Y:S01]  /*9290*/  STS.64 [R9+0x4800], R38 ;  /* 0x0048002609007388 */ /* 0x000fe20000000a00 */
[----:B---3--:R-:W-:-:S03]  /*92a0*/  @P1 FMUL.FTZ R6, R6, 0.69314718246459960938 ;  /* 0x3f31721806061820 */ /* 0x008fc60000410000 */
[----:B------:R-:W-:Y:S04]  /*92b0*/  STS.64 [R8+0x4000], R40 ;  /* 0x0040002808007388 */ /* 0x000fe80000000a00 */
[----:B------:R-:W-:Y:S04]  /*92c0*/  STS.64 [R8+0x4800], R42 ;  /* 0x0048002a08007388 */ /* 0x000fe80000000a00 */
[----:B------:R-:W-:Y:S01]  /*92d0*/  STS.64 [R11+0x4000], R44 ;  /* 0x0040002c0b007388 */ /* 0x000fe20000000a00 */
[----:B----4-:R-:W-:-:S03]  /*92e0*/  MOV R101, 0xff800000 ;  /* 0xff80000000657802 */ /* 0x010fc60000000f00 */
[----:B------:R-:W-:Y:S01]  /*92f0*/  STS.64 [R11+0x4800], R46 ;  /* 0x0048002e0b007388 */ /* 0x000fe20000000a00 */
[----:B------:R-:W-:Y:S01]  /*9300*/  MOV R100, 0xff800000 ;  /* 0xff80000000647802 */ /* 0x000fe20000000f00 */
[----:B-----5:R-:W-:Y:S01]  /*9310*/  @P2 FFMA.FTZ R101, R132, R19, R7 ;  /* 0x0000001384652223 */ /* 0x020fe20000010007 */
[----:B--2---:R-:W-:Y:S01]  /*9320*/  @P1 FFMA.FTZ R100, R3, R18, R6 ;  /* 0x0000001203641223 */ /* 0x004fe20000010006 */
        /* <DEDUP_REMOVED lines=18> */
[----:B--2---:R-:W-:-:S03]  /*9450*/  IADD3 R9, PT, PT, -R203, RZ, RZ ;  /* 0x000000ffcb097210 */ /* 0x004fc60007ffe1ff */
[----:B------:R3:W-:Y:S01]  /*9460*/  STS.64 [R13+0x8000], R84 ;  /* 0x008000540d007388 */ /* 0x0007e20000000a00 */
[----:B------:R-:W-:-:S03]  /*9470*/  IMAD R203, R14, UR8, R203 ;  /* 0x000000080ecb7c24 */ /* 0x000fc6000f8e02cb */
[----:B------:R3:W-:Y:S01]  /*9480*/  STS.64 [R13+0x8800], R86 ;  /* 0x008800560d007388 */ /* 0x0007e20000000a00 */
[----:B-1----:R-:W-:-:S03]  /*9490*/  IMAD R9, R16, R9, UR7 ;  /* 0x0000000710097e24 */ /* 0x002fc6000f8e0209 */
        /* <DEDUP_REMOVED lines=37> */
[C---:B------:R-:W-:Y:S02]  /*96f0*/  IADD3 R102, P0, PT, R103.reuse, R2, RZ ;  /* 0x0000000267667210 */ /* 0x040fe40007f1e0ff */
[-C--:B------:R-:W-:Y:S02]  /*9700*/  ISETP.GE.AND P2, PT, R2, R195.reuse, PT ;  /* 0x000000c30200720c */ /* 0x080fe40003f46270 */
[----:B------:R-:W-:Y:S02]  /*9710*/  ISETP.GE.AND P1, PT, R104, R195, PT ;  /* 0x000000c36800720c */ /* 0x000fe40003f26270 */
[----:B------:R-:W-:Y:S02]  /*9720*/  LEA.HI.X.SX32 R103, R103, RZ, 0x1, P0 ;  /* 0x000000ff67677211 */ /* 0x000fe400000f0eff */
[----:B--2---:R-:W-:-:S04]  /*9730*/  LEA R104, P0, R102, UR4, 0x2 ;  /* 0x0000000466687c11 */ /* 0x004fc8000f8010ff */
[----:B------:R-:W-:-:S05]  /*9740*/  LEA.HI.X R105, R102, UR5, R103, 0x2, P0 ;  /* 0x0000000566697c11 */ /* 0x000fca00080f1467 */
[----:B------:R2:W-:Y:S04]  /*9750*/  @!P2 STG.E desc[UR14][R104.64], R101 ;  /* 0x000000656800a986 */ /* 0x0005e8000c10190e */
[----:B------:R2:W-:Y:S02]  /*9760*/  @!P1 STG.E desc[UR14][R104.64+0x20], R100 ;  /* 0x0000206468009986 */ /* 0x0005e4000c10190e */
.L_x_4011:
[----:B------:R-:W-:Y:S05]  /*9770*/  BSYNC.RECONVERGENT B0 ;  /* 0x0000000000007941 */ /* 0x000fea0003800200 */
.L_x_4010:
[----:B------:R-:W4:Y:S01]  /*9780*/  LDCU.64 UR4, c[0x0][0x3f8] ;  /* 0x00007f00ff0477ac */ /* 0x000f220008000a00 */
[----:B------:R-:W-:Y:S02]  /*9790*/  SHF.R.U32.HI R186, RZ, 0x4, R186 ;  /* 0x00000004ffba7819 */ /* 0x000fe400000116ba */
[----:B--2---:R-:W-:Y:S02]  /*97a0*/  LOP3.LUT R101, R0, 0x3c, RZ, 0xc0, !PT ;  /* 0x0000003c00657812 */ /* 0x004fe400078ec0ff */
[CC--:B------:R-:W-:Y:S01]  /*97b0*/  ISETP.GE.AND P0, PT, R186.reuse, R195.reuse, PT ;  /* 0x000000c3ba00720c */ /* 0x0c0fe20003f06270 */
[C---:B------:R-:W-:Y:S02]  /*97c0*/  VIADD R2, R186.reuse, 0x8 ;  /* 0x00000008ba027836 */ /* 0x040fe40000000000 */
[C---:B------:R-:W-:Y:S02]  /*97d0*/  IMAD R0, R186.reuse, 0xc0, R101 ;  /* 0x000000c0ba007824 */ /* 0x040fe400078e0265 */
[----:B------:R-:W-:Y:S01]  /*97e0*/  VIADD R100, R186, 0x10 ;  /* 0x00000010ba647836 */ /* 0x000fe20000000000 */
[-C--:B------:R-:W-:Y:S01]  /*97f0*/  ISETP.GE.AND P6, PT, R2, R195.reuse, PT ;  /* 0x000000c30200720c */ /* 0x080fe20003fc6270 */
[C---:B------:R-:W-:Y:S01]  /*9800*/  VIADD R2, R186.reuse, 0x18 ;  /* 0x00000018ba027836 */ /* 0x040fe20000000000 */
[C---:B------:R-:W-:Y:S01]  /*9810*/  IADD3 R0, P1, PT, R3.reuse, R0, RZ ;  /* 0x0000000003007210 */ /* 0x040fe20007f3e0ff */
[----:B------:R-:W-:Y:S01]  /*9820*/  VIADD R102, R186, 0x20 ;  /* 0x00000020ba667836 */ /* 0x000fe20000000000 */
[----:B------:R-:W-:Y:S01]  /*9830*/  ISETP.GE.AND P5, PT, R100, R195, PT ;  /* 0x000000c36400720c */ /* 0x000fe20003fa6270 */
[----:B------:R-:W-:Y:S01]  /*9840*/  VIADD R100, R186, 0x28 ;  /* 0x00000028ba647836 */ /* 0x000fe20000000000 */
[----:B------:R-:W-:-:S02]  /*9850*/  LEA.HI.X.SX32 R3, R3, RZ, 0x1, P1 ;  /* 0x000000ff03037211 */ /* 0x000fc400008f0eff */
[----:B----4-:R-:W-:Y:S02]  /*9860*/  LEA R104, P1, R0, UR4, 0x2 ;  /* 0x0000000400687c11 */ /* 0x010fe4000f8210ff */
[-C--:B------:R-:W-:Y:S01]  /*9870*/  ISETP.GE.AND P4, PT, R2, R195.reuse, PT ;  /* 0x000000c30200720c */ /* 0x080fe20003f86270 */
[----:B------:R-:W-:Y:S01]  /*9880*/  VIADD R2, R186, 0x30 ;  /* 0x00000030ba027836 */ /* 0x000fe20000000000 */
[----:B------:R-:W-:Y:S01]  /*9890*/  LEA.HI.X R105, R0, UR5, R3, 0x2, P1 ;  /* 0x0000000500697c11 */ /* 0x000fe200088f1403 */
[----:B------:R-:W-:Y:S01]  /*98a0*/  VIADD R186, R186, 0x38 ;  /* 0x00000038baba7836 */ /* 0x000fe20000000000 */
[-C--:B------:R-:W-:Y:S02]  /*98b0*/  ISETP.GE.AND P3, PT, R102, R195.reuse, PT ;  /* 0x000000c36600720c */ /* 0x080fe40003f66270 */
        /* <DEDUP_REMOVED lines=29> */
.L_x_4012:
        /* <DEDUP_REMOVED lines=15> */
.L_x_6914:


//--------------------- .text._ZN5flash24flash_fwd_splitkv_kernelI23Flash_fwd_kernel_traitsILi192ELi64ELi64ELi4ELb0ELb0EN7cutlass6half_tE19Flash_kernel_traitsILi192ELi64ELi64ELi4ES3_EELb0ELb0ELb1ELb0ELb0ELb0ELb1ELb0EEEvNS_16Flash_fwd_paramsE --------------------------
	.section	.text._ZN5flash24flash_fwd_splitkv_kernelI23Flash_fwd_kernel_traitsILi192ELi64ELi64ELi4ELb0ELb0EN7cutlass6half_tE19Flash_kernel_traitsILi192ELi64ELi64ELi4ES3_EELb0ELb0ELb1ELb0ELb0ELb0ELb1ELb0EEEvNS_16Flash_fwd_paramsE,"ax",@progbits
	.align	128
        .global         _ZN5flash24flash_fwd_splitkv_kernelI23Flash_fwd_kernel_traitsILi192ELi64ELi64ELi4ELb0ELb0EN7cutlass6half_tE19Flash_kernel_traitsILi192ELi64ELi64ELi4ES3_EELb0ELb0ELb1ELb0ELb0ELb0ELb1ELb0EEEvNS_16Flash_fwd_paramsE
        .type           _ZN5flash24flash_fwd_splitkv_kernelI23Flash_fwd_kernel_traitsILi192ELi64ELi64ELi4ELb0ELb0EN7cutlass6half_tE19Flash_kernel_traitsILi192ELi64ELi64ELi4ES3_EELb0ELb0ELb1ELb0ELb0ELb0ELb1ELb0EEEvNS_16Flash_fwd_paramsE,@function
        .size           _ZN5flash24flash_fwd_splitkv_kernelI23Flash_fwd_kernel_traitsILi192ELi64ELi64ELi4ELb0ELb0EN7cutlass6half_tE19Flash_kernel_traitsILi192ELi64ELi64ELi4ES3_EELb0ELb0ELb1ELb0ELb0ELb0ELb1ELb0EEEvNS_16Flash_fwd_paramsE,(.L_x_6915 - _ZN5flash24flash_fwd_splitkv_kernelI23Flash_fwd_kernel_traitsILi192ELi64ELi64ELi4ELb0ELb0EN7cutlass6half_tE19Flash_kernel_traitsILi192ELi64ELi64ELi4ES3_EELb0ELb0ELb1ELb0ELb0ELb0ELb1ELb0EEEvNS_16Flash_fwd_paramsE)
        .other          _ZN5flash24flash_fwd_splitkv_kernelI23Flash_fwd_kernel_traitsILi192ELi64ELi64ELi4ELb0ELb0EN7cutlass6half_tE19Flash_kernel_traitsILi192ELi64ELi64ELi4ES3_EELb0ELb0ELb1ELb0ELb0ELb0ELb1ELb0EEEvNS_16Flash_fwd_paramsE,@"STO_CUDA_ENTRY STV_DEFAULT"
_ZN5flash24flash_fwd_splitkv_kernelI23Flash_fwd_kernel_traitsILi192ELi64ELi64ELi4ELb0ELb0EN7cutlass6half_tE19Flash_kernel_traitsILi192ELi64ELi64ELi4ES3_EELb0ELb0ELb1ELb0ELb0ELb0ELb1ELb0EEEvNS_16Flash_fwd_paramsE:
.text._ZN5flash24flash_fwd_splitkv_kernelI23Flash_fwd_kernel_traitsILi192ELi64ELi64ELi4ELb0ELb0EN7cutlass6half_tE19Flash_kernel_traitsILi192ELi64ELi64ELi4ES3_EELb0ELb0ELb1ELb0ELb0ELb0ELb1ELb0EEEvNS_16Flash_fwd_paramsE:
[----:B------:R-:W-:Y:S08]  /*0000*/  LDC R1, c[0x0][0x37c] ;  /* 0x0000df00ff017b82 */ /* 0x000ff00000000800 */
[----:B------:R-:W1:Y:S01]  /*0010*/  LDC R11, c[0x0][0x3e0] ;  /* 0x0000f800ff0b7b82 */ /* 0x000e620000000800 */
[----:B------:R-:W2:Y:S01]  /*0020*/  S2R R16, SR_CTAID.Z ;  /* 0x0000000000107919 */ /* 0x000ea20000002700 */
[----:B------:R-:W3:Y:S01]  /*0030*/  LDCU.64 UR6, c[0x0][0x460] ;  /* 0x00008c00ff0677ac */ /* 0x000ee20008000a00 */
[----:B------:R-:W-:Y:S01]  /*0040*/  IMAD.MOV.U32 R9, RZ, RZ, -0x1 ;  /* 0xffffffffff097424 */ /* 0x000fe200078e00ff */
[----:B------:R-:W4:Y:S01]  /*0050*/  LDCU.64 UR14, c[0x0][0x358] ;  /* 0x00006b00ff0e77ac */ /* 0x000f220008000a00 */
[----:B------:R-:W4:Y:S01]  /*0060*/  LDCU.64 UR4, c[0x0][0x470] ;  /* 0x00008e00ff0477ac */ /* 0x000f220008000a00 */
[----:B---3--:R-:W-:Y:S01]  /*0070*/  ISETP.NE.U32.AND P4, PT, RZ, UR6, PT ;  /* 0x00000006ff007c0c */ /* 0x008fe2000bf85070 */
[----:B-1----:R-:W1:Y:S01]  /*0080*/  I2F.U32.RP R4, R11 ;  /* 0x0000000b00047306 */ /* 0x002e620000209000 */
[----:B------:R-:W-:-:S02]  /*0090*/  ISETP.NE.U32.AND P1, PT, R11, RZ, PT ;  /* 0x000000ff0b00720c */ /* 0x000fc40003f25070 */
[----:B------:R-:W-:Y:S02]  /*00a0*/  ISETP.NE.AND.EX P4, PT, RZ, UR7, PT, P4 ;  /* 0x00000007ff007c0c */ /* 0x000fe4000bf85340 */
[----:B----4-:R-:W-:-:S04]  /*00b0*/  ISETP.NE.U32.AND P3, PT, RZ, UR4, PT ;  /* 0x00000004ff007c0c */ /* 0x010fc8000bf65070 */
        /* <DEDUP_REMOVED lines=9> */
[----:B--2---:R-:W-:-:S04]  /*0150*/  IMAD.HI.U32 R203, R5, R16, RZ ;  /* 0x0000001005cb7227 */ /* 0x004fc800078e00ff */
[----:B------:R-:W-:Y:S01]  /*0160*/  IMAD.MOV R0, RZ, RZ, -R203 ;  /* 0x000000ffff007224 */ /* 0x000fe200078e0acb */
[----:B------:R-:W2:Y:S03]  /*0170*/  LDC.64 R4, c[0x0][0x478] ;  /* 0x00011e00ff047b82 */ /* 0x000ea60000000a00 */
[----:B------:R-:W-:-:S05]  /*0180*/  IMAD R0, R11, R0, R16 ;  /* 0x000000000b007224 */ /* 0x000fca00078e0210 */
        /* <DEDUP_REMOVED lines=12> */
[----:B------:R-:W2:Y:S01]  /*0250*/  @P0 LDG.E R9, desc[UR14][R12.64] ;  /* 0x0000000e0c090981 */ /* 0x000ea2000c1e1900 */
[----:B------:R-:W-:-:S03]  /*0260*/  SHF.R.U32.HI R8, RZ, 0x1e, R203 ;  /* 0x0000001eff087819 */ /* 0x000fc600000116cb */
[----:B------:R1:W2:Y:S01]  /*0270*/  @P4 LDG.E R2, desc[UR14][R12.64+0x4] ;  /* 0x0000040e0c024981 */ /* 0x0002a2000c1e1900 */
[C---:B------:R-:W-:Y:S01]  /*0280*/  @P2 IADD3 R14, P0, PT, R7.reuse, R4, RZ ;  /* 0x00000004070e2210 */ /* 0x040fe20007f1e0ff */
[----:B------:R-:W3:Y:S01]  /*0290*/  LDC.U8 R0, c[0x0][0x532] ;  /* 0x00014c80ff007b82 */ /* 0x000ee20000000000 */
[----:B------:R-:W-:Y:S01]  /*02a0*/  @P3 IADD3 R18, P1, PT, R7, UR4, RZ ;  /* 0x0000000407123c10 */ /* 0x000fe2000ff3e0ff */
[----:B------:R-:W-:Y:S02]  /*02b0*/  IMAD.MOV.U32 R3, RZ, RZ, RZ ;  /* 0x000000ffff037224 */ /* 0x000fe400078e00ff */
[C---:B------:R-:W-:Y:S01]  /*02c0*/  @P2 IMAD.X R15, R8.reuse, 0x1, R5, P0 ;  /* 0x00000001080f2824 */ /* 0x040fe200000e0605 */
[----:B------:R-:W-:-:S03]  /*02d0*/  @P3 IADD3.X R19, PT, PT, R8, UR5, RZ, P1, !PT ;  /* 0x0000000508133c10 */ /* 0x000fc60008ffe4ff */
[----:B------:R-:W1:Y:S01]  /*02e0*/  LDC.64 R4, c[0x0][0x468] ;  /* 0x00011a00ff047b82 */ /* 0x000e620000000a00 */
[----:B------:R-:W5:Y:S04]  /*02f0*/  @P2 LDG.E R14, desc[UR14][R14.64] ;  /* 0x0000000e0e0e2981 */ /* 0x000f68000c1e1900 */
[----:B------:R4:W5:Y:S01]  /*0300*/  @P3 LDG.E R3, desc[UR14][R18.64] ;  /* 0x0000000e12033981 */ /* 0x000962000c1e1900 */
[----:B---3--:R-:W-:Y:S02]  /*0310*/  ISETP.NE.AND P1, PT, R0, RZ, PT ;  /* 0x000000ff0000720c */ /* 0x008fe40003f25270 */
[----:B------:R-:W3:Y:S01]  /*0320*/  S2R R0, SR_CTAID.X ;  /* 0x0000000000007919 */ /* 0x000ee20000002500 */
[----:B-1----:R-:W-:-:S05]  /*0330*/  IADD3 R12, P0, PT, R7, R4, RZ ;  /* 0x00000004070c7210 */ /* 0x002fca0007f1e0ff */
[----:B------:R-:W-:Y:S01]  /*0340*/  IMAD.X R13, R8, 0x1, R5, P0 ;  /* 0x00000001080d7824 */ /* 0x000fe200000e0605 */
[----:B------:R-:W-:-:S04]  /*0350*/  ISETP.NE.U32.AND P0, PT, R4, RZ, PT ;  /* 0x000000ff0400720c */ /* 0x000fc80003f05070 */
[----:B------:R-:W-:Y:S01]  /*0360*/  ISETP.NE.AND.EX P0, PT, R5, RZ, PT, P0 ;  /* 0x000000ff0500720c */ /* 0x000fe20003f05300 */
[----:B------:R-:W1:Y:S01]  /*0370*/  @!P4 LDC R149, c[0x0][0x434] ;  /* 0x00010d00ff95cb82 */ /* 0x000e620000000800 */
[----:B------:R-:W-:-:S04]  /*0380*/  ISETP.EQ.U32.AND P3, PT, R4, RZ, PT ;  /* 0x000000ff0400720c */ /* 0x000fc80003f62070 */
[----:B------:R-:W-:-:S07]  /*0390*/  ISETP.EQ.OR.EX P3, PT, R5, RZ, !P1, P3 ;  /* 0x000000ff0500720c */ /* 0x000fce0004f62730 */
[----:B----4-:R-:W4:Y:S01]  /*03a0*/  @!P0 LDC R18, c[0x0][0x438] ;  /* 0x00010e00ff128b82 */ /* 0x010f220000000800 */
[----:B------:R-:W-:Y:S02]  /*03b0*/  IMAD.MOV.U32 R6, RZ, RZ, -0x1 ;  /* 0xffffffffff067424 */ /* 0x000fe400078e00ff */
[----:B---3--:R-:W-:-:S04]  /*03c0*/  IMAD.SHL.U32 R10, R0, 0x40, RZ ;  /* 0x00000040000a7824 */ /* 0x008fc800078e00ff */
[----:B------:R3:W5:Y:S01]  /*03d0*/  @!P3 LDG.E R6, desc[UR14][R12.64] ;  /* 0x0000000e0c06b981 */ /* 0x000762000c1e1900 */
[----:B--2---:R-:W-:-:S05]  /*03e0*/  @P4 IMAD.IADD R149, R2, 0x1, -R9 ;  /* 0x0000000102954824 */ /* 0x004fca00078e0a09 */
[----:B-1----:R-:W-:Y:S01]  /*03f0*/  ISETP.GT.AND P3, PT, R149, R10, PT ;  /* 0x0000000a9500720c */ /* 0x002fe20003f64270 */
[----:B---34-:R-:W-:-:S12]  /*0400*/  @!P0 BRA `(.L_x_4013) ;  /* 0x00000000000c8947 */ /* 0x018fd80003800000 */
[----:B------:R-:W2:Y:S02]  /*0410*/  @P1 LDG.E R5, desc[UR14][R12.64+0x4] ;  /* 0x0000040e0c051981 */ /* 0x000ea4000c1e1900 */
[----:B--2--5:R-:W-:-:S06]  /*0420*/  @P1 IADD3 R18, PT, PT, R5, -R6, RZ ;  /* 0x8000000605121210 */ /* 0x024fcc0007ffe0ff */
[----:B------:R1:W5:Y:S02]  /*0430*/  @!P1 LDG.E R18, desc[UR14][R12.64] ;  /* 0x0000000e0c129981 */ /* 0x000364000c1e1900 */
.L_x_4013:
[----:B------:R-:W-:Y:S05]  /*0440*/  @!P3 EXIT ;  /* 0x000000000000b94d */ /* 0x000fea0003800000 */
[----:B------:R-:W2:Y:S01]  /*0450*/  LDC R2, c[0x0][0x374] ;  /* 0x0000dd00ff027b82 */ /* 0x000ea20000000800 */
[----:B-----5:R-:W-:Y:S01]  /*0460*/  @P2 IMAD.IADD R147, R14, 0x1, -R3 ;  /* 0x000000010e932824 */ /* 0x020fe200078e0a03 */
[----:B------:R-:W3:Y:S06]  /*0470*/  S2R R188, SR_TID.X ;  /* 0x0000000000bc7919 */ /* 0x000eec0000002100 */
[----:B------:R-:W4:Y:S08]  /*0480*/  LDC R4, c[0x0][0x438] ;  /* 0x00010e00ff047b82 */ /* 0x000f300000000800 */
[----:B------:R-:W3:Y:S01]  /*0490*/  @!P2 LDC R17, c[0x0][0x43c] ;  /* 0x00010f00ff11ab82 */ /* 0x000ee20000000800 */
[----:B--2---:R-:W-:-:S04]  /*04a0*/  IABS R15, R2 ;  /* 0x00000002000f7213 */ /* 0x004fc80000000000 */
[----:B------:R-:W2:Y:S01]  /*04b0*/  I2F.RP R5, R15 ;  /* 0x0000000f00057306 */ /* 0x000ea20000209400 */
[----:B----4-:R-:W-:-:S05]  /*04c0*/  VIADD R4, R4, 0x3f ;  /* 0x0000003f04047836 */ /* 0x010fca0000000000 */
[----:B------:R-:W-:-:S04]  /*04d0*/  SHF.R.S32.HI R19, RZ, 0x1f, R4 ;  /* 0x0000001fff137819 */ /* 0x000fc80000011404 */
[----:B------:R-:W-:Y:S01]  /*04e0*/  LEA.HI R19, R19, R4, RZ, 0x6 ;  /* 0x0000000413137211 */ /* 0x000fe200078f30ff */
[----:B--2---:R-:W2:Y:S01]  /*04f0*/  MUFU.RCP R20, R5 ;  /* 0x0000000500147308 */ /* 0x004ea20000001000 */
[-C--:B------:R-:W-:Y:S02]  /*0500*/  IABS R4, R2.reuse ;  /* 0x0000000200047213 */ /* 0x080fe40000000000 */
[----:B------:R-:W-:-:S03]  /*0510*/  LEA.HI.SX32 R19, R19, R2, 0x1a ;  /* 0x0000000213137211 */ /* 0x000fc600078fd2ff */
[----:B------:R-:W-:Y:S02]  /*0520*/  IMAD.MOV R4, RZ, RZ, -R4 ;  /* 0x000000ffff047224 */ /* 0x000fe400078e0a04 */
[----:B------:R-:W-:Y:S02]  /*0530*/  VIADD R19, R19, 0xffffffff ;  /* 0xffffffff13137836 */ /* 0x000fe40000000000 */
[----:B--2---:R-:W-:-:S03]  /*0540*/  VIADD R20, R20, 0xffffffe ;  /* 0x0ffffffe14147836 */ /* 0x004fc60000000000 */
[----:B------:R-:W-:Y:S02]  /*0550*/  IABS R5, R19 ;  /* 0x0000001300057213 */ /* 0x000fe40000000000 */
[----:B------:R-:W-:Y:S01]  /*0560*/  LOP3.LUT R19, R19, R2, RZ, 0x3c, !PT ;  /* 0x0000000213137212 */ /* 0x000fe200078e3cff */
[----:B------:R-:W1:Y:S03]  /*0570*/  F2I.FTZ.U32.TRUNC.NTZ R21, R20 ;  /* 0x0000001400157305 */ /* 0x000e66000021f000 */
[----:B------:R-:W-:Y:S01]  /*0580*/  ISETP.GE.AND P0, PT, R19, RZ, PT ;  /* 0x000000ff1300720c */ /* 0x000fe20003f06270 */
[----:B-1----:R-:W-:Y:S02]  /*0590*/  IMAD.MOV R12, RZ, RZ, -R21 ;  /* 0x000000ffff0c7224 */ /* 0x002fe400078e0a15 */
[----:B------:R-:W-:Y:S02]  /*05a0*/  IMAD.MOV.U32 R20, RZ, RZ, RZ ;  /* 0x000000ffff147224 */ /* 0x000fe400078e00ff */
[----:B------:R-:W-:-:S04]  /*05b0*/  IMAD R12, R12, R15, RZ ;  /* 0x0000000f0c0c7224 */ /* 0x000fc800078e02ff */
[----:B------:R-:W-:-:S06]  /*05c0*/  IMAD.HI.U32 R12, R21, R12, R20 ;  /* 0x0000000c150c7227 */ /* 0x000fcc00078e0014 */
        /* <DEDUP_REMOVED lines=13> */
[----:B------:R-:W-:Y:S01]  /*06a0*/  @!P2 IADD3 R147, PT, PT, R17, R18, -R3 ;  /* 0x000000121193a210 */ /* 0x000fe20007ffe803 */
[----:B------:R-:W-:Y:S02]  /*06b0*/  IMAD.MOV R17, RZ, RZ, -R203 ;  /* 0x000000ffff117224 */ /* 0x000fe400078e0acb */
[----:B------:R-:W-:Y:S01]  /*06c0*/  @!P0 IMAD.MOV R13, RZ, RZ, -R13 ;  /* 0x000000ffff0d8224 */ /* 0x000fe200078e0a0d */
[----:B------:R-:W-:Y:S01]  /*06d0*/  @!P1 LOP3.LUT R13, RZ, R2, RZ, 0x33, !PT ;  /* 0x00000002ff0d9212 */ /* 0x000fe200078e33ff */
[----:B------:R-:W-:Y:S02]  /*06e0*/  VIADD R5, R147, 0x3f ;  /* 0x0000003f93057836 */ /* 0x000fe40000000000 */
[----:B------:R-:W-:Y:S02]  /*06f0*/  IMAD R16, R11, R17, R16 ;  /* 0x000000110b107224 */ /* 0x000fe400078e0210 */
        /* <DEDUP_REMOVED lines=17> */
[----:B------:R-:W-:Y:S01]  /*0810*/  LOP3.LUT R13, R15, 0x40, RZ, 0xfc, !PT ;  /* 0x000000400f0d7812 */ /* 0x000fe200078efcff */
[----:B------:R-:W-:Y:S01]  /*0820*/  IMAD R9, R188, 0xc0, R15 ;  /* 0x000000c0bc097824 */ /* 0x000fe200078e020f */
[----:B------:R-:W-:-:S02]  /*0830*/  ISETP.GE.AND P3, PT, R18, R149, PT ;  /* 0x000000951200720c */ /* 0x000fc40003f66270 */
[----:B------:R-:W-:Y:S01]  /*0840*/  ISETP.GE.AND P1, PT, R14, R149, PT ;  /* 0x000000950e00720c */ /* 0x000fe20003f26270 */
[----:B-1----:R-:W-:Y:S01]  /*0850*/  IMAD R2, R12, R2, R203 ;  /* 0x000000020c027224 */ /* 0x002fe200078e02cb */
[----:B------:R-:W-:-:S03]  /*0860*/  IADD3 R12, PT, PT, R188, 0x20, RZ ;  /* 0x00000020bc0c7810 */ /* 0x000fc60007ffe0ff */
[----:B------:R-:W-:Y:S01]  /*0870*/  IMAD R17, R2, R11, R16 ;  /* 0x0000000b02117224 */ /* 0x000fe200078e0210 */
[----:B------:R-:W-:Y:S02]  /*0880*/  IADD3 R16, PT, PT, R188, 0x10, RZ ;  /* 0x00000010bc107810 */ /* 0x000fe40007ffe0ff */
[----:B------:R-:W-:Y:S01]  /*0890*/  LOP3.LUT R11, R15, 0x80, RZ, 0xfc, !PT ;  /* 0x000000800f0b7812 */ /* 0x000fe200078efcff */
[----:B------:R-:W-:Y:S01]  /*08a0*/  IMAD R17, R17, R3, R10 ;  /* 0x0000000311117224 */ /* 0x000fe200078e020a */
[----:B------:R-:W-:-:S03]  /*08b0*/  ISETP.GE.AND P2, PT, R16, R149, PT ;  /* 0x000000951000720c */ /* 0x000fc60003f46270 */
        /* <DEDUP_REMOVED lines=14> */
.L_x_4016:
[----:B------:R-:W-:Y:S05]  /*09a0*/  BSYNC.RECONVERGENT B0 ;  /* 0x0000000000007941 */ /* 0x000fea0003800200 */
.L_x_4015:
        /* <DEDUP_REMOVED lines=20> */
.L_x_4018:
[----:B------:R-:W-:Y:S05]  /*0af0*/  BSYNC.RECONVERGENT B0 ;  /* 0x0000000000007941 */ /* 0x000fea0003800200 */
.L_x_4017:
        /* <DEDUP_REMOVED lines=20> */
.L_x_4020:
[----:B------:R-:W-:Y:S05]  /*0c40*/  BSYNC.RECONVERGENT B0 ;  /* 0x0000000000007941 */ /* 0x000fea0003800200 */
.L_x_4019:
        /* <DEDUP_REMOVED lines=20> */
.L_x_4022:
[----:B------:R-:W-:Y:S05]  /*0d90*/  BSYNC.RECONVERGENT B0 ;  /* 0x0000000000007941 */ /* 0x000fea0003800200 */
.L_x_4021:
        /* <DEDUP_REMOVED lines=19> */
.L_x_4024:
[----:B------:R-:W-:Y:S05]  /*0ed0*/  BSYNC.RECONVERGENT B0 ;  /* 0x0000000000007941 */ /* 0x000fea0003800200 */
.L_x_4023:
        /* <DEDUP_REMOVED lines=18> */
.L_x_4026:
[----:B------:R-:W-:Y:S05]  /*1000*/  BSYNC.RECONVERGENT B0 ;  /* 0x0000000000007941 */ /* 0x000fea0003800200 */
.L_x_4025:
        /* <DEDUP_REMOVED lines=18> */
.L_x_4028:
[----:B------:R-:W-:Y:S05]  /*1130*/  BSYNC.RECONVERGENT B0 ;  /* 0x0000000000007941 */ /* 0x000fea0003800200 */
.L_x_4027:
        /* <DEDUP_REMOVED lines=18> */
.L_x_4030:
[----:B------:R-:W-:Y:S05]  /*1260*/  BSYNC.RECONVERGENT B0 ;  /* 0x0000000000007941 */ /* 0x000fea0003800200 */
.L_x_4029:
        /* <DEDUP_REMOVED lines=32> */
.L_x_4014:
        /* <DEDUP_REMOVED lines=11> */
.L_x_4031:
[----:B------:R-:W-:Y:S05]  /*1520*/  BRA.U !UP0, `(.L_x_4032) ;  /* 0x00000005088c7547 */ /* 0x000fea000b800000 */
[----:B------:R-:W1:Y:S01]  /*1530*/  LDC R11, c[0x0][0x4f0] ;  /* 0x00013c00ff0b7b82 */ /* 0x000e620000000800 */
[----:B------:R-:W-:Y:S01]  /*1540*/  LEA R12, R135, 0xffffffc0, 0x6 ;  /* 0xffffffc0870c7811 */ /* 0x000fe200078e30ff */
[----:B------:R-:W2:Y:S03]  /*1550*/  LDCU.64 UR4, c[0x0][0x4e8] ;  /* 0x00009d00ff0477ac */ /* 0x000ea60008000a00 */
[----:B-----5:R-:W-:Y:S01]  /*1560*/  IABS R2, R12 ;  /* 0x0000000c00027213 */ /* 0x020fe20000000000 */
        /* <DEDUP_REMOVED lines=22> */
[----:B--2---:R-:W-:-:S04]  /*16d0*/  IMAD.WIDE.U32 R2, R203, UR4, RZ ;  /* 0x00000004cb027c25 */ /* 0x004fc8000f8e00ff */
        /* <DEDUP_REMOVED lines=8> */
[----:B------:R-:W-:-:S06]  /*1760*/  IMAD.WIDE R20, R7, 0x4, R206 ;  /* 0x0000000407147825 */ /* 0x000fcc00078e02ce */
[----:B------:R-:W3:Y:S01]  /*1770*/  LDG.E R20, desc[UR14][R20.64] ;  /* 0x0000000e14147981 */ /* 0x000ee2000c1e1900 */
[----:B--2---:R-:W-:Y:S01]  /*1780*/  IABS R4, R3 ;  /* 0x0000000300047213 */ /* 0x004fe20000000000 */
[----:B------:R-:W-:Y:S01]  /*1790*/  IMAD.MOV R7, RZ, RZ, -R7 ;  /* 0x000000ffff077224 */ /* 0x000fe200078e0a07 */
[----:B----4-:R-:W-:Y:S02]  /*17a0*/  MOV R84, UR12 ;  /* 0x0000000c00547c02 */ /* 0x010fe40008000f00 */
[----:B------:R-:W2:Y:S01]  /*17b0*/  I2F.RP R8, R4 ;  /* 0x0000000400087306 */ /* 0x000ea20000209400 */
[----:B------:R-:W-:Y:S01]  /*17c0*/  IMAD R12, R11, R7, R12 ;  /* 0x000000070b0c7224 */ /* 0x000fe200078e020c */
[----:B------:R-:W-:-:S06]  /*17d0*/  MOV R85, UR13 ;  /* 0x0000000d00557c02 */ /* 0x000fcc0008000f00 */
[----:B--2---:R-:W2:Y:S02]  /*17e0*/  MUFU.RCP R14, R8 ;  /* 0x00000008000e7308 */ /* 0x004ea40000001000 */
[----:B--2---:R-:W-:-:S06]  /*17f0*/  IADD3 R14, PT, PT, R14, 0xffffffe, RZ ;  /* 0x0ffffffe0e0e7810 */ /* 0x004fcc0007ffe0ff */
[----:B------:R-:W2:Y:S02]  /*1800*/  F2I.FTZ.U32.TRUNC.NTZ R15, R14 ;  /* 0x0000000e000f7305 */ /* 0x000ea4000021f000 */
[----:B--2---:R-:W-:Y:S01]  /*1810*/  IADD3 R2, PT, PT, RZ, -R15, RZ ;  /* 0x8000000fff027210 */ /* 0x004fe20007ffe0ff */
        /* <DEDUP_REMOVED lines=15> */
[----:B---3--:R-:W-:-:S05]  /*1910*/  MOV R4, UR10 ;  /* 0x0000000a00047c02 */ /* 0x008fca0008000f00 */
[----:B------:R-:W-:-:S06]  /*1920*/  @P2 IADD3 R2, PT, PT, R2, 0x1, RZ ;  /* 0x0000000102022810 */ /* 0x000fcc0007ffe0ff */
[----:B------:R-:W-:Y:S02]  /*1930*/  @!P0 IADD3 R2, PT, PT, -R2, RZ, RZ ;  /* 0x000000ff02028210 */ /* 0x000fe40007ffe1ff */
[----:B------:R-:W-:Y:S02]  /*1940*/  @!P1 LOP3.LUT R2, RZ, R3, RZ, 0x33, !PT ;  /* 0x00000003ff029212 */ /* 0x000fe400078e33ff */
[----:B------:R-:W-:Y:S02]  /*1950*/  SHF.R.S32.HI R3, RZ, 0x1f, R12 ;  /* 0x0000001fff037819 */ /* 0x000fe4000001140c */
[----:B------:R-:W-:-:S03]  /*1960*/  SHF.R.S32.HI R11, RZ, 0x1f, R2 ;  /* 0x0000001fff0b7819 */ /* 0x000fc60000011402 */
[----:B------:R-:W-:Y:S01]  /*1970*/  IMAD R6, R3, R4, RZ ;  /* 0x0000000403067224 */ /* 0x000fe200078e02ff */
        /* <DEDUP_REMOVED lines=9> */
[----:B------:R-:W-:Y:S01]  /*1a10*/  IMAD.IADD R21, R21, 0x1, R5 ;  /* 0x0000000115157824 */ /* 0x000fe200078e0205 */
[----:B------:R-:W-:Y:S01]  /*1a20*/  MOV R5, UR11 ;  /* 0x0000000b00057c02 */ /* 0x000fe20008000f00 */
[----:B------:R-:W-:Y:S02]  /*1a30*/  IMAD.MOV.U32 R18, RZ, RZ, R14 ;  /* 0x000000ffff127224 */ /* 0x000fe400078e000e */
[-C--:B------:R-:W-:Y:S02]  /*1a40*/  IMAD R14, R3, R84.reuse, RZ ;  /* 0x00000054030e7224 */ /* 0x080fe400078e02ff */
[----:B------:R-:W-:-:S04]  /*1a50*/  IMAD.WIDE.U32 R18, R12, R84, R18 ;  /* 0x000000540c127225 */ /* 0x000fc800078e0012 */
[C---:B------:R-:W-:Y:S02]  /*1a60*/  IMAD R14, R12.reuse, R85, R14 ;  /* 0x000000550c0e7224 */ /* 0x040fe400078e020e */
[C---:B------:R-:W-:Y:S02]  /*1a70*/  IMAD R6, R12.reuse, R5, R6 ;  /* 0x000000050c067224 */ /* 0x040fe400078e0206 */
[----:B------:R-:W-:-:S04]  /*1a80*/  IMAD.WIDE.U32 R12, R12, R4, R20 ;  /* 0x000000040c0c7225 */ /* 0x000fc800078e0014 */
[----:B------:R-:W-:Y:S01]  /*1a90*/  IMAD.IADD R15, R19, 0x1, R14 ;  /* 0x00000001130f7824 */ /* 0x000fe200078e020e */
[----:B------:R-:W-:Y:S01]  /*1aa0*/  IADD3 R7, PT, PT, R13, R6, RZ ;  /* 0x000000060d077210 */ /* 0x000fe20007ffe0ff */
[C---:B-1----:R-:W-:Y:S01]  /*1ab0*/  IMAD R3, R11.reuse, UR4, RZ ;  /* 0x000000040b037c24 */ /* 0x042fe2000f8e02ff */
[----:B------:R-:W-:Y:S01]  /*1ac0*/  MOV R14, R18 ;  /* 0x00000012000e7202 */ /* 0x000fe20000000f00 */
[----:B------:R-:W-:Y:S02]  /*1ad0*/  IMAD R11, R11, UR6, RZ ;  /* 0x000000060b0b7c24 */ /* 0x000fe4000f8e02ff */
[----:B------:R-:W-:Y:S02]  /*1ae0*/  IMAD.MOV.U32 R6, RZ, RZ, R12 ;  /* 0x000000ffff067224 */ /* 0x000fe400078e000c */
[C---:B------:R-:W-:Y:S02]  /*1af0*/  IMAD R12, R2.reuse, UR5, R3 ;  /* 0x00000005020c7c24 */ /* 0x040fe4000f8e0203 */
[----:B------:R-:W-:-:S04]  /*1b00*/  IMAD.WIDE.U32 R14, R2, UR4, R14 ;  /* 0x00000004020e7c25 */ /* 0x000fc8000f8e000e */
[C---:B------:R-:W-:Y:S01]  /*1b10*/  IMAD R11, R2.reuse, UR7, R11 ;  /* 0x00000007020b7c24 */ /* 0x040fe2000f8e020b */
[----:B------:R-:W-:Y:S01]  /*1b20*/  IADD3 R12, PT, PT, R15, R12, RZ ;  /* 0x0000000c0f0c7210 */ /* 0x000fe20007ffe0ff */
[----:B------:R-:W-:-:S05]  /*1b30*/  IMAD.WIDE.U32 R22, R2, UR6, R6 ;  /* 0x0000000602167c25 */ /* 0x000fca000f8e0006 */
[----:B------:R-:W-:Y:S01]  /*1b40*/  IADD3 R11, PT, PT, R23, R11, RZ ;  /* 0x0000000b170b7210 */ /* 0x000fe20007ffe0ff */
[----:B------:R-:W-:Y:S06]  /*1b50*/  BRA `(.L_x_4033) ;  /* 0x0000000400647947 */ /* 0x000fec0003800000 */
.L_x_4032:
        /* <DEDUP_REMOVED lines=15> */
.L_x_4034:
[----:B------:R-:W2:Y:S01]  /*1c50*/  LDC.64 R84, c[0x0][0x3b8] ;  /* 0x0000ee00ff547b82 */ /* 0x000ea20000000a00 */
[----:B-1----:R-:W-:-:S05]  /*1c60*/  IADD3 R4, PT, PT, R3, R6, RZ ;  /* 0x0000000603047210 */ /* 0x002fca0007ffe0ff */
[C---:B--2---:R-:W-:Y:S02]  /*1c70*/  IMAD R19, R4.reuse, R85, RZ ;  /* 0x0000005504137224 */ /* 0x044fe400078e02ff */
[----:B------:R-:W-:-:S05]  /*1c80*/  IMAD.WIDE.U32 R4, R4, R84, RZ ;  /* 0x0000005404047225 */ /* 0x000fca00078e00ff */
[----:B------:R-:W-:Y:S02]  /*1c90*/  IADD3 R19, PT, PT, R5, R19, RZ ;  /* 0x0000001305137210 */ /* 0x000fe40007ffe0ff */
[----:B------:R-:W-:Y:S02]  /*1ca0*/  MOV R18, R4 ;  /* 0x0000000400127202 */ /* 0x000fe40000000f00 */
.L_x_4035:
[----:B------:R-:W-:Y:S05]  /*1cb0*/  @P0 BRA `(.L_x_4036) ;  /* 0x0000000000340947 */ /* 0x000fea0003800000 */
[----:B------:R-:W1:Y:S01]  /*1cc0*/  LDC.64 R4, c[0x0][0x3c0] ;  /* 0x0000f000ff047b82 */ /* 0x000e620000000a00 */
[----:B------:R-:W2:Y:S01]  /*1cd0*/  LDCU.64 UR4, c[0x0][0x3a8] ;  /* 0x00007500ff0477ac */ /* 0x000ea20008000a00 */
[----:B------:R-:W-:Y:S02]  /*1ce0*/  SHF.R.S32.HI R7, RZ, 0x1f, R3 ;  /* 0x0000001fff077819 */ /* 0x000fe40000011403 */
[----:B-----5:R-:W-:-:S03]  /*1cf0*/  SHF.R.S32.HI R6, RZ, 0x1f, R2 ;  /* 0x0000001fff067819 */ /* 0x020fc60000011402 */
[-C--:B-1----:R-:W-:Y:S02]  /*1d00*/  IMAD R8, R7, R4.reuse, RZ ;  /* 0x0000000407087224 */ /* 0x082fe400078e02ff */
[----:B------:R-:W-:-:S04]  /*1d10*/  IMAD.WIDE.U32 R12, R3, R4, RZ ;  /* 0x00000004030c7225 */ /* 0x000fc800078e00ff */
[----:B------:R-:W-:Y:S02]  /*1d20*/  IMAD R7, R3, R5, R8 ;  /* 0x0000000503077224 */ /* 0x000fe400078e0208 */
[----:B--2---:R-:W-:-:S03]  /*1d30*/  IMAD R3, R6, UR4, RZ ;  /* 0x0000000406037c24 */ /* 0x004fc6000f8e02ff */
[----:B------:R-:W-:Y:S01]  /*1d40*/  IADD3 R13, PT, PT, R13, R7, RZ ;  /* 0x000000070d0d7210 */ /* 0x000fe20007ffe0ff */
[C---:B------:R-:W-:Y:S02]  /*1d50*/  IMAD R3, R2.reuse, UR5, R3 ;  /* 0x0000000502037c24 */ /* 0x040fe4000f8e0203 */
[----:B------:R-:W-:-:S05]  /*1d60*/  IMAD.WIDE.U32 R20, R2, UR4, R12 ;  /* 0x0000000402147c25 */ /* 0x000fca000f8e000c */
[----:B------:R-:W-:Y:S01]  /*1d70*/  IADD3 R21, PT, PT, R21, R3, RZ ;  /* 0x0000000315157210 */ /* 0x000fe20007ffe0ff */
[----:B------:R-:W-:Y:S06]  /*1d80*/  BRA `(.L_x_4037) ;  /* 0x0000000000187947 */ /* 0x000fec0003800000 */
.L_x_4036:
[----:B------:R-:W1:Y:S01]  /*1d90*/  LDC.64 R4, c[0x0][0x3c0] ;  /* 0x0000f000ff047b82 */ /* 0x000e620000000a00 */
[----:B------:R-:W-:-:S05]  /*1da0*/  IADD3 R3, PT, PT, R3, R6, RZ ;  /* 0x0000000603037210 */ /* 0x000fca0007ffe0ff */
[C---:B-1----:R-:W-:Y:S02]  /*1db0*/  IMAD R21, R3.reuse, R5, RZ ;  /* 0x0000000503157224 */ /* 0x042fe400078e02ff */
[----:B-----5:R-:W-:-:S05]  /*1dc0*/  IMAD.WIDE.U32 R2, R3, R4, RZ ;  /* 0x0000000403027225 */ /* 0x020fca00078e00ff */
[----:B------:R-:W-:Y:S02]  /*1dd0*/  IADD3 R21, PT, PT, R3, R21, RZ ;  /* 0x0000001503157210 */ /* 0x000fe40007ffe0ff */
[----:B------:R-:W-:-:S07]  /*1de0*/  MOV R20, R2 ;  /* 0x0000000200147202 */ /* 0x000fce0000000f00 */
.L_x_4037:
[----:B------:R-:W1:Y:S01]  /*1df0*/  LDC R11, c[0x0][0x3e8] ;  /* 0x0000fa00ff0b7b82 */ /* 0x000e620000000800 */
[----:B------:R-:W-:Y:S02]  /*1e00*/  LEA R8, R135, 0xffffffc0, 0x6 ;  /* 0xffffffc087087811 */ /* 0x000fe400078e30ff */
[----:B------:R-:W-:Y:S02]  /*1e10*/  CS2R R206, SRZ ;  /* 0x0000000000ce7805 */ /* 0x000fe4000001ff00 */
[----:B------:R-:W-:Y:S01]  /*1e20*/  SHF.R.S32.HI R15, RZ, 0x1f, R8 ;  /* 0x0000001fff0f7819 */ /* 0x000fe20000011408 */
[----:B------:R-:W-:-:S04]  /*1e30*/  IMAD.WIDE.U32 R18, R8, R84, R18 ;  /* 0x0000005408127225 */ /* 0x000fc800078e0012 */
[----:B------:R-:W-:Y:S01]  /*1e40*/  IMAD.WIDE.U32 R20, R8, R4, R20 ;  /* 0x0000000408147225 */ /* 0x000fe200078e0014 */
[----:B-1----:R-:W-:-:S04]  /*1e50*/  IABS R2, R11 ;  /* 0x0000000b00027213 */ /* 0x002fc80000000000 */
        /* <DEDUP_REMOVED lines=9> */
[----:B------:R-:W-:Y:S02]  /*1ef0*/  IMAD.MOV.U32 R6, RZ, RZ, R3 ;  /* 0x000000ffff067224 */ /* 0x000fe400078e0003 */
[----:B------:R-:W-:Y:S02]  /*1f00*/  IMAD R12, R15, R84, RZ ;  /* 0x000000540f0c7224 */ /* 0x000fe400078e02ff */
[----:B------:R-:W-:-:S04]  /*1f10*/  IMAD.HI.U32 R14, R13, R6, RZ ;  /* 0x000000060d0e7227 */ /* 0x000fc800078e00ff */
[----:B------:R-:W-:Y:S01]  /*1f20*/  IMAD R13, R15, R4, RZ ;  /* 0x000000040f0d7224 */ /* 0x000fe200078e02ff */
[----:B------:R-:W-:Y:S01]  /*1f30*/  IADD3 R3, PT, PT, -R14, RZ, RZ ;  /* 0x000000ff0e037210 */ /* 0x000fe20007ffe1ff */
[C---:B------:R-:W-:Y:S02]  /*1f40*/  IMAD R15, R8.reuse, R85, R12 ;  /* 0x00000055080f7224 */ /* 0x040fe400078e020c */
[----:B------:R-:W-:Y:S02]  /*1f50*/  IMAD R13, R8, R5, R13 ;  /* 0x00000005080d7224 */ /* 0x000fe400078e020d */
[C---:B------:R-:W-:Y:S01]  /*1f60*/  IMAD R3, R2.reuse, R3, R6 ;  /* 0x0000000302037224 */ /* 0x040fe200078e0206 */
[----:B------:R-:W-:Y:S01]  /*1f70*/  IADD3 R19, PT, PT, R19, R15, RZ ;  /* 0x0000000f13137210 */ /* 0x000fe20007ffe0ff */
[----:B------:R-:W1:Y:S01]  /*1f80*/  LDC.64 R6, c[0x0][0x3d8] ;  /* 0x0000f600ff067b82 */ /* 0x000e620000000a00 */
[----:B------:R-:W-:Y:S02]  /*1f90*/  IADD3 R21, PT, PT, R21, R13, RZ ;  /* 0x0000000d15157210 */ /* 0x000fe40007ffe0ff */
        /* <DEDUP_REMOVED lines=16> */
[C---:B------:R-:W-:Y:S02]  /*20a0*/  IMAD R3, R14.reuse, R3, R11 ;  /* 0x000000030e037224 */ /* 0x040fe400078e020b */
[----:B------:R-:W-:Y:S01]  /*20b0*/  IMAD R7, R14, R7, R8 ;  /* 0x000000070e077224 */ /* 0x000fe200078e0208 */
[----:B------:R-:W-:Y:S02]  /*20c0*/  MOV R14, R18 ;  /* 0x00000012000e7202 */ /* 0x000fe40000000f00 */
[----:B------:R-:W-:Y:S01]  /*20d0*/  IADD3 R12, PT, PT, R19, R3, RZ ;  /* 0x00000003130c7210 */ /* 0x000fe20007ffe0ff */
[----:B------:R-:W-:-:S07]  /*20e0*/  IMAD.IADD R11, R23, 0x1, R7 ;  /* 0x00000001170b7824 */ /* 0x000fce00078e0207 */
.L_x_4033:
[----:B------:R-:W-:Y:S01]  /*20f0*/  ISETP.NE.AND P0, PT, R9, -0x1, PT ;  /* 0xffffffff0900780c */ /* 0x000fe20003f05270 */
[C---:B------:R-:W-:Y:S01]  /*2100*/  IMAD.SHL.U32 R92, R188.reuse, 0x8, RZ ;  /* 0x00000008bc5c7824 */ /* 0x040fe200078e00ff */
[----:B------:R-:W1:Y:S01]  /*2110*/  S2UR UR12, SR_CgaCtaId ;  /* 0x00000000000c79c3 */ /* 0x000e620000008800 */
[----:B------:R-:W-:Y:S01]  /*2120*/  IMAD.SHL.U32 R87, R188, 0x40, RZ ;  /* 0x00000040bc577824 */ /* 0x000fe200078e00ff */
[----:B------:R-:W2:Y:S01]  /*2130*/  LDCU.64 UR4, c[0x0][0x3c8] ;  /* 0x00007900ff0477ac */ /* 0x000ea20008000a00 */
[----:B------:R-:W-:Y:S01]  /*2140*/  IMAD.IADD R195, R149, 0x1, -R10 ;  /* 0x0000000195c37824 */ /* 0x000fe200078e0a0a */
[----:B------:R-:W-:Y:S01]  /*2150*/  LOP3.LUT R91, R92, 0x1f8, RZ, 0xc0, !PT ;  /* 0x000001f85c5b7812 */ /* 0x000fe200078ec0ff */
[----:B------:R-:W-:Y:S01]  /*2160*/  BSSY.RECONVERGENT B0, `(.L_x_4038) ;  /* 0x000004d000007945 */ /* 0x000fe20003800200 */
[----:B------:R-:W-:Y:S01]  /*2170*/  LOP3.LUT R13, R87, 0x1c0, RZ, 0xc0, !PT ;  /* 0x000001c0570d7812 */ /* 0x000fe200078ec0ff */
[----:B------:R-:W3:Y:S01]  /*2180*/  LDCU.64 UR6, c[0x0][0x390] ;  /* 0x00007200ff0677ac */ /* 0x000ee20008000a00 */
[----:B------:R-:W-:-:S02]  /*2190*/  LOP3.LUT R91, R91, 0x38, R188, 0x78, !PT ;  /* 0x000000385b5b7812 */ /* 0x000fc400078e78bc */
[--C-:B------:R-:W-:Y:S01]  /*21a0*/  LOP3.LUT R8, R13, 0x38, R92.reuse, 0xf8, !PT ;  /* 0x000000380d087812 */ /* 0x100fe200078ef85c */
[----:B------:R-:W4:Y:S01]  /*21b0*/  @P0 LDC.64 R2, c[0x0][0x3b0] ;  /* 0x0000ec00ff020b82 */ /* 0x000f220000000a00 */
[----:B------:R-:W-:Y:S01]  /*21c0*/  LOP3.LUT R91, R91, 0x1e00, R92, 0xf8, !PT ;  /* 0x00001e005b5b7812 */ /* 0x000fe200078ef85c */
[----:B------:R-:W5:Y:S01]  /*21d0*/  LDCU.64 UR10, c[0x0][0x388] ;  /* 0x00007100ff0a77ac */ /* 0x000f620008000a00 */
[----:B------:R-:W-:Y:S02]  /*21e0*/  LOP3.LUT R92, R92, 0x38, RZ, 0xc0, !PT ;  /* 0x000000385c5c7812 */ /* 0x000fe400078ec0ff */
[----:B------:R-:W-:Y:S02]  /*21f0*/  SHF.R.S32.HI R17, RZ, 0x1f, R16 ;  /* 0x0000001fff117819 */ /* 0x000fe40000011410 */
[C---:B------:R-:W-:Y:S01]  /*2200*/  IADD3 R22, P1, PT, R92.reuse, R22, RZ ;  /* 0x000000165c167210 */ /* 0x040fe20007f3e0ff */
[----:B------:R-:W2:Y:S01]  /*2210*/  @!P0 LDC.64 R6, c[0x0][0x398] ;  /* 0x0000e600ff068b82 */ /* 0x000ea20000000a00 */
[----:B------:R-:W-:-:S02]  /*2220*/  IADD3 R14, P2, PT, R92, R14, RZ ;  /* 0x0000000e5c0e7210 */ /* 0x000fc40007f5e0ff */
[----:B------:R-:W-:Y:S01]  /*2230*/  SHF.R.U32.HI R190, RZ, 0x1, R188 ;  /* 0x00000001ffbe7819 */ /* 0x000fe200000116bc */
[----:B------:R-:W-:Y:S01]  /*2240*/  IMAD.X R23, RZ, RZ, R11, P1 ;  /* 0x000000ffff177224 */ /* 0x000fe200008e060b */
[C---:B------:R-:W-:Y:S01]  /*2250*/  LOP3.LUT R90, R92.reuse, 0x40, RZ, 0xfc, !PT ;  /* 0x000000405c5a7812 */ /* 0x040fe200078efcff */
[----:B------:R-:W-:Y:S01]  /*2260*/  IMAD.X R15, RZ, RZ, R12, P2 ;  /* 0x000000ffff0f7224 */ /* 0x000fe200010e060c */
[----:B------:R-:W-:Y:S01]  /*2270*/  LOP3.LUT R88, R92, 0x80, RZ, 0xfc, !PT ;  /* 0x000000805c587812 */ /* 0x000fe200078efcff */
[----:B----4-:R-:W-:-:S04]  /*2280*/  @P0 IMAD.WIDE.U32 R20, R9, R2, RZ ;  /* 0x0000000209140225 */ /* 0x010fc800078e00ff */
[----:B--2---:R-:W-:Y:S01]  /*2290*/  @!P0 IMAD.WIDE.U32 R18, R203, R6, RZ ;  /* 0x00000006cb128225 */ /* 0x004fe200078e00ff */
[----:B------:R-:W-:-:S03]  /*22a0*/  SHF.R.U32.HI R6, RZ, 0x3, R188 ;  /* 0x00000003ff067819 */ /* 0x000fc600000116bc */
[----:B------:R-:W-:Y:S02]  /*22b0*/  @P0 IMAD.MOV.U32 R18, RZ, RZ, R20 ;  /* 0x000000ffff120224 */ /* 0x000fe400078e0014 */
[----:B------:R-:W-:Y:S02]  /*22c0*/  @!P0 IMAD R7, R203, R7, R19 ;  /* 0x00000007cb078224 */ /* 0x000fe400078e0213 */
[----:B------:R-:W-:Y:S01]  /*22d0*/  @P0 IMAD R7, R9, R3, R21 ;  /* 0x0000000309070224 */ /* 0x000fe200078e0215 */
[----:B------:R-:W-:Y:S01]  /*22e0*/  IADD3 R18, P0, PT, R92, R18, RZ ;  /* 0x000000125c127210 */ /* 0x000fe20007f1e0ff */
[----:B------:R-:W-:Y:S01]  /*22f0*/  IMAD.WIDE.U32 R12, R6, R4, R22 ;  /* 0x00000004060c7225 */ /* 0x000fe200078e0016 */
[----:B------:R-:W-:-:S03]  /*2300*/  LOP3.LUT R3, R190, 0x8, RZ, 0xc0, !PT ;  /* 0x00000008be037812 */ /* 0x000fc600078ec0ff */
[----:B------:R-:W-:Y:S01]  /*2310*/  IMAD.X R19, RZ, RZ, R7, P0 ;  /* 0x000000ffff137224 */ /* 0x000fe200000e0607 */
[C---:B------:R-:W-:Y:S01]  /*2320*/  ISETP.GE.AND P0, PT, R6.reuse, R195, PT ;  /* 0x000000c30600720c */ /* 0x040fe20003f06270 */
[----:B------:R-:W-:Y:S01]  /*2330*/  IMAD.WIDE.U32 R14, R6, R84, R14 ;  /* 0x00000054060e7225 */ /* 0x000fe200078e000e */
[----:B---3--:R-:W-:Y:S01]  /*2340*/  LEA R200, P1, R12, UR6, 0x1 ;  /* 0x000000060cc87c11 */ /* 0x008fe2000f8208ff */
[----:B------:R-:W-:Y:S01]  /*2350*/  UMOV UR6, 0x400 ;  /* 0x0000040000067882 */ /* 0x000fe20000000000 */
[----:B------:R-:W-:Y:S01]  /*2360*/  LOP3.LUT R86, R8, R3, RZ, 0x3c, !PT ;  /* 0x0000000308567212 */ /* 0x000fe200078e3cff */
[----:B------:R-:W-:Y:S01]  /*2370*/  IMAD R21, R17, UR4, RZ ;  /* 0x0000000411157c24 */ /* 0x000fe2000f8e02ff */
[----:B-----5:R-:W-:Y:S01]  /*2380*/  LEA R198, P2, R14, UR10, 0x1 ;  /* 0x0000000a0ec67c11 */ /* 0x020fe2000f8408ff */
[C---:B------:R-:W-:Y:S02]  /*2390*/  IMAD R197, R6.reuse, R85, R15 ;  /* 0x0000005506c57224 */ /* 0x040fe400078e020f */
[----:B------:R-:W-:-:S02]  /*23a0*/  IMAD R201, R6, R5, R13 ;  /* 0x0000000506c97224 */ /* 0x000fc400078e020d */
[C---:B------:R-:W-:Y:S01]  /*23b0*/  IMAD R21, R16.reuse, UR5, R21 ;  /* 0x0000000510157c24 */ /* 0x040fe2000f8e0215 */
[----:B-1----:R-:W-:Y:S01]  /*23c0*/  ULEA UR5, UR12, UR6, 0x18 ;  /* 0x000000060c057291 */ /* 0x002fe2000f8ec0ff */
[----:B------:R-:W-:Y:S01]  /*23d0*/  IMAD.WIDE.U32 R18, R16, UR4, R18 ;  /* 0x0000000410127c25 */ /* 0x000fe2000f8e0012 */
[----:B------:R-:W-:Y:S02]  /*23e0*/  LEA.HI.X R197, R14, UR11, R197, 0x1, P2 ;  /* 0x0000000b0ec57c11 */ /* 0x000fe400090f0cc5 */
[----:B------:R-:W-:Y:S01]  /*23f0*/  LEA.HI.X R201, R12, UR7, R201, 0x1, P1 ;  /* 0x000000070cc97c11 */ /* 0x000fe200088f0cc9 */
[----:B------:R-:W-:Y:S01]  /*2400*/  IMAD.MOV.U32 R7, RZ, RZ, RZ ;  /* 0x000000ffff077224 */ /* 0x000fe200078e00ff */
[----:B------:R-:W-:Y:S01]  /*2410*/  LEA R91, R91, UR5, 0x1 ;  /* 0x000000055b5b7c11 */ /* 0x000fe2000f8e08ff */
[----:B------:R-:W-:Y:S02]  /*2420*/  IMAD.IADD R21, R19, 0x1, R21 ;  /* 0x0000000113157824 */ /* 0x000fe400078e0215 */
[----:B------:R-:W-:Y:S01]  /*2430*/  IMAD.WIDE.U32 R22, R0, 0x40, R6 ;  /* 0x0000004000167825 */ /* 0x000fe200078e0006 */
        /* <DEDUP_REMOVED lines=30> */
.L_x_4040:
[----:B------:R3:W-:Y:S02]  /*2620*/  STS.128 [R91+0x4000], RZ ;  /* 0x004000ff5b007388 */ /* 0x0007e40000000c00 */
.L_x_4039:
[----:B------:R-:W-:Y:S05]  /*2630*/  BSYNC.RECONVERGENT B0 ;  /* 0x0000000000007941 */ /* 0x000fea0003800200 */
.L_x_4038:
        /* <DEDUP_REMOVED lines=36> */
.L_x_4043:
[----:B------:R2:W-:Y:S02]  /*2880*/  STS.128 [R91+0x4800], RZ ;  /* 0x004800ff5b007388 */ /* 0x0005e40000000c00 */
.L_x_4042:
[----:B------:R-:W-:Y:S05]  /*2890*/  BSYNC.RECONVERGENT B0 ;  /* 0x0000000000007941 */ /* 0x000fea0003800200 */
.L_x_4041:
        /* <DEDUP_REMOVED lines=36> */
.L_x_4046:
[----:B------:R2:W-:Y:S02]  /*2ae0*/  STS.128 [R91+0x5000], RZ ;  /* 0x005000ff5b007388 */ /* 0x0005e40000000c00 */
.L_x_4045:
[----:B------:R-:W-:Y:S05]  /*2af0*/  BSYNC.RECONVERGENT B0 ;  /* 0x0000000000007941 */ /* 0x000fea0003800200 */
.L_x_4044:
        /* <DEDUP_REMOVED lines=35> */
.L_x_4049:
[----:B------:R2:W-:Y:S02]  /*2d30*/  STS.128 [R91+0x5800], RZ ;  /* 0x005800ff5b007388 */ /* 0x0005e40000000c00 */
.L_x_4048:
[----:B------:R-:W-:Y:S05]  /*2d40*/  BSYNC.RECONVERGENT B0 ;  /* 0x0000000000007941 */ /* 0x000fea0003800200 */
.L_x_4047:
        /* <DEDUP_REMOVED lines=30> */
.L_x_4052:
[----:B------:R1:W-:Y:S02]  /*2f30*/  STS.128 [R91+0xa000], RZ ;  /* 0x00a000ff5b007388 */ /* 0x0003e40000000c00 */
.L_x_4051:
[----:B------:R-:W-:Y:S05]  /*2f40*/  BSYNC.RECONVERGENT B0 ;  /* 0x0000000000007941 */ /* 0x000fea0003800200 */
.L_x_4050:
[----:B------:R-:W-:Y:S01]  /*2f50*/  ISETP.GE.AND P0, PT, R14, R9, PT ;  /* 0x000000090e00720c */ /* 0x000fe20003f06270 */
[----:B------:R-:W-:Y:S01]  /*2f60*/  BSSY.RECONVERGENT B0, `(.L_x_4053) ;  /* 0x000001b000007945 */ /* 0x000fe20003800200 */
[C---:B-1----:R-:W-:Y:S01]  /*2f70*/  SHF.L.U64.HI R2, R84.reuse, 0x4, R85 ;  /* 0x0000000454027819 */ /* 0x042fe20000010255 */
[----:B------:R-:W-:-:S10]  /*2f80*/  IMAD.SHL.U32 R89, R84, 0x10, RZ ;  /* 0x0000001054597824 */ /* 0x000fd400078e00ff */
[----:B------:R-:W-:Y:S05]  /*2f90*/  @P0 BRA `(.L_x_4054) ;  /* 0x00000000005c0947 */ /* 0x000fea0003800000 */
[----:B------:R-:W1:Y:S01]  /*2fa0*/  LDCU UR4, c[0x0][0x440] ;  /* 0x00008800ff0477ac */ /* 0x000e620008000800 */
[----:B------:R-:W-:-:S04]  /*2fb0*/  LEA R6, P2, R89, R198, 0x1 ;  /* 0x000000c659067211 */ /* 0x000fc800078408ff */
[----:B------:R-:W-:Y:S02]  /*2fc0*/  LEA.HI.X R7, R89, R197, R2, 0x1, P2 ;  /* 0x000000c559077211 */ /* 0x000fe400010f0c02 */
        /* <DEDUP_REMOVED lines=19> */
.L_x_4055:
[----:B------:R1:W-:Y:S02]  /*3100*/  STS.128 [R91+0xa800], RZ ;  /* 0x00a800ff5b007388 */ /* 0x0003e40000000c00 */
.L_x_4054:
[----:B------:R-:W-:Y:S05]  /*3110*/  BSYNC.RECONVERGENT B0 ;  /* 0x0000000000007941 */ /* 0x000fea0003800200 */
.L_x_4053:
        /* <DEDUP_REMOVED lines=25> */
.L_x_4058:
[----:B------:R1:W-:Y:S02]  /*32b0*/  STS.128 [R91+0xb000], RZ ;  /* 0x00b000ff5b007388 */ /* 0x0003e40000000c00 */
.L_x_4057:
[----:B------:R-:W-:Y:S05]  /*32c0*/  BSYNC.RECONVERGENT B0 ;  /* 0x0000000000007941 */ /* 0x000fea0003800200 */
.L_x_4056:
[----:B-1----:R-:W1:Y:S01]  /*32d0*/  LDC.64 R6, c[0x0][0x538] ;  /* 0x00014e00ff067b82 */ /* 0x002e620000000a00 */
[----:B------:R-:W-:Y:S01]  /*32e0*/  ISETP.GE.AND P0, PT, R10, R9, PT ;  /* 0x000000090a00720c */ /* 0x000fe20003f06270 */
[----:B------:R-:W-:-:S12]  /*32f0*/  BSSY.RECONVERGENT B0, `(.L_x_4059) ;  /* 0x0000019000007945 */ /* 0x000fd80003800200 */
[----:B------:R-:W-:Y:S05]  /*3300*/  @P0 BRA `(.L_x_4060) ;  /* 0x00000000005c0947 */ /* 0x000fea0003800000 */
[----:B------:R-:W5:Y:S01]  /*3310*/  LDCU UR4, c[0x0][0x440] ;  /* 0x00008800ff0477ac */ /* 0x000f620008000800 */
[----:B------:R-:W-:Y:S02]  /*3320*/  IMAD.MOV.U32 R199, RZ, RZ, R197 ;  /* 0x000000ffffc77224 */ /* 0x000fe400078e00c5 */
[----:B------:R-:W-:Y:S02]  /*3330*/  IMAD R3, R85, 0x60, RZ ;  /* 0x0000006055037824 */ /* 0x000fe400078e02ff */
[----:B------:R-:W-:-:S05]  /*3340*/  IMAD.WIDE.U32 R18, R84, 0x60, R198 ;  /* 0x0000006054127825 */ /* 0x000fca00078e00c6 */
[----:B------:R-:W-:Y:S02]  /*3350*/  IADD3 R19, PT, PT, R19, R3, RZ ;  /* 0x0000000313137210 */ /* 0x000fe40007ffe0ff */
        /* <DEDUP_REMOVED lines=18> */
.L_x_4060:
[----:B------:R-:W-:Y:S05]  /*3480*/  BSYNC.RECONVERGENT B0 ;  /* 0x0000000000007941 */ /* 0x000fea0003800200 */
.L_x_4059:
[----:B------:R-:W1:Y:S01]  /*3490*/  LDCU.64 UR6, c[0x0][0x540] ;  /* 0x0000a800ff0677ac */ /* 0x000e620008000a00 */
[----:B------:R-:W0:Y:S01]  /*34a0*/  LDGDEPBAR ;  /* 0x00000000000079af */ /* 0x000e220000000000 */
[----:B------:R-:W5:Y:S01]  /*34b0*/  LDCU UR4, c[0x0][0x458] ;  /* 0x00008b00ff0477ac */ /* 0x000f620008000800 */
[----:B-1----:R-:W-:-:S04]  /*34c0*/  IMAD.WIDE.U32 R18, R203, UR6, R16 ;  /* 0x00000006cb127c25 */ /* 0x002fc8000f8e0010 */
[----:B------:R-:W-:Y:S01]  /*34d0*/  IMAD R16, R203, UR7, R19 ;  /* 0x00000007cb107c24 */ /* 0x000fe2000f8e0213 */
[----:B------:R-:W-:Y:S01]  /*34e0*/  LEA R6, P0, R18, R6, 0x2 ;  /* 0x0000000612067211 */ /* 0x000fe200078010ff */
[----:B------:R-:W-:Y:S01]  /*34f0*/  BSSY.RECONVERGENT B0, `(.L_x_4061) ;  /* 0x0000023000007945 */ /* 0x000fe20003800200 */
[----:B------:R-:W-:-:S04]  /*3500*/  DEPBAR.LE SB0, 0x0 ;  /* 0x000080000000791a */ /* 0x000fc80000000000 */
[----:B------:R-:W-:-:S05]  /*3510*/  LEA.HI.X R7, R18, R7, R16, 0x2, P0 ;  /* 0x0000000712077211 */ /* 0x000fca00000f1410 */
[----:B------:R-:W2:Y:S01]  /*3520*/  LDG.E R6, desc[UR14][R6.64] ;  /* 0x0000000e06067981 */ /* 0x000ea2000c1e1900 */
[----:B-----5:R-:W2:Y:S01]  /*3530*/  MUFU.RCP R3, UR4 ;  /* 0x0000000400037d08 */ /* 0x020ea20008001000 */
[----:B------:R-:W-:Y:S01]  /*3540*/  BAR.SYNC.DEFER_BLOCKING 0x0 ;  /* 0x0000000000007b1d */ /* 0x000fe20000010000 */
[----:B--2---:R-:W-:-:S05]  /*3550*/  FMUL.FTZ R3, R6, R3 ;  /* 0x0000000306037220 */ /* 0x004fca0000410000 */
        /* <DEDUP_REMOVED lines=23> */
.L_x_4063:
[----:B------:R2:W-:Y:S01]  /*36d0*/  STS.128 [R91+0x10000], RZ ;  /* 0x010000ff5b007388 */ /* 0x0005e20000000c00 */
[----:B------:R-:W-:Y:S05]  /*36e0*/  BRA `(.L_x_4064) ;  /* 0x00000000000c7947 */ /* 0x000fea0003800000 */
.L_x_4062:
[----:B------:R1:W-:Y:S04]  /*36f0*/  STS.128 [R91+0xc000], RZ ;  /* 0x00c000ff5b007388 */ /* 0x0003e80000000c00 */
[----:B------:R1:W-:Y:S04]  /*3700*/  STS.128 [R91+0xe000], RZ ;  /* 0x00e000ff5b007388 */ /* 0x0003e80000000c00 */
[----:B------:R1:W-:Y:S02]  /*3710*/  STS.128 [R91+0x10000], RZ ;  /* 0x010000ff5b007388 */ /* 0x0003e40000000c00 */
.L_x_4064:
[----:B------:R-:W-:Y:S05]  /*3720*/  BSYNC.RECONVERGENT B0 ;  /* 0x0000000000007941 */ /* 0x000fea0003800200 */
.L_x_4061:
[----:B------:R-:W-:Y:S01]  /*3730*/  ISETP.GE.AND P0, PT, R14, R9, PT ;  /* 0x000000090e00720c */ /* 0x000fe20003f06270 */
[----:B------:R-:W-:-:S12]  /*3740*/  BSSY.RECONVERGENT B0, `(.L_x_4065) ;  /* 0x000001e000007945 */ /* 0x000fd80003800200 */
[----:B------:R1:W-:Y:S04]  /*3750*/  @P0 STS.128 [R91+0xc800], RZ ;  /* 0x00c800ff5b000388 */ /* 0x0003e80000000c00 */
[----:B------:R1:W-:Y:S04]  /*3760*/  @P0 STS.128 [R91+0xe800], RZ ;  /* 0x00e800ff5b000388 */ /* 0x0003e80000000c00 */
[----:B------:R1:W-:Y:S01]  /*3770*/  @P0 STS.128 [R91+0x10800], RZ ;  /* 0x010800ff5b000388 */ /* 0x0003e20000000c00 */
[----:B------:R-:W-:Y:S05]  /*3780*/  @P0 BRA `(.L_x_4066) ;  /* 0x0000000000640947 */ /* 0x000fea0003800000 */
[----:B------:R-:W5:Y:S01]  /*3790*/  LDCU UR4, c[0x0][0x440] ;  /* 0x00008800ff0477ac */ /* 0x000f620008000800 */
[C---:B-1----:R-:W-:Y:S01]  /*37a0*/  IMAD.SHL.U32 R7, R4.reuse, 0x10, RZ ;  /* 0x0000001004077824 */ /* 0x042fe200078e00ff */
        /* <DEDUP_REMOVED lines=22> */
.L_x_4067:
[----:B------:R1:W-:Y:S02]  /*3910*/  STS.128 [R91+0x10800], RZ ;  /* 0x010800ff5b007388 */ /* 0x0003e40000000c00 */
.L_x_4066:
[----:B------:R-:W-:Y:S05]  /*3920*/  BSYNC.RECONVERGENT B0 ;  /* 0x0000000000007941 */ /* 0x000fea0003800200 */
.L_x_4065:
[----:B------:R-:W-:Y:S01]  /*3930*/  ISETP.GE.AND P0, PT, R12, R9, PT ;  /* 0x000000090c00720c */ /* 0x000fe20003f06270 */
        /* <DEDUP_REMOVED lines=27> */
.L_x_4070:
[----:B------:R1:W-:Y:S02]  /*3af0*/  STS.128 [R91+0x11000], RZ ;  /* 0x011000ff5b007388 */ /* 0x0003e40000000c00 */
.L_x_4069:
[----:B------:R-:W-:Y:S05]  /*3b00*/  BSYNC.RECONVERGENT B0 ;  /* 0x0000000000007941 */ /* 0x000fea0003800200 */
.L_x_4068:
[----:B------:R-:W-:Y:S01]  /*3b10*/  ISETP.GE.AND P0, PT, R10, R9, PT ;  /* 0x000000090a00720c */ /* 0x000fe20003f06270 */
[C---:B------:R-:W-:Y:S01]  /*3b20*/  IMAD.SHL.U32 R187, R188.reuse, 0x20, RZ ;  /* 0x00000020bcbb7824 */ /* 0x040fe200078e00ff */
[----:B------:R-:W-:Y:S01]  /*3b30*/  BSSY.RECONVERGENT B0, `(.L_x_4071) ;  /* 0x0000021000007945 */ /* 0x000fe20003800200 */
[----:B-1----:R-:W-:Y:S02]  /*3b40*/  SHF.R.U32.HI R6, RZ, 0x4, R188 ;  /* 0x00000004ff067819 */ /* 0x002fe400000116bc */
[----:B------:R-:W-:Y:S02]  /*3b50*/  LOP3.LUT R9, R188, 0x8, RZ, 0xc0, !PT ;  /* 0x00000008bc097812 */ /* 0x000fe400078ec0ff */
[----:B------:R-:W-:-:S04]  /*3b60*/  LOP3.LUT R187, R187, 0x7c00, RZ, 0xc0, !PT ;  /* 0x00007c00bbbb7812 */ /* 0x000fc800078ec0ff */
[----:B------:R-:W-:Y:S02]  /*3b70*/  LOP3.LUT R7, R187, 0x200, R87, 0xf8, !PT ;  /* 0x00000200bb077812 */ /* 0x000fe400078ef857 */
        /* <DEDUP_REMOVED lines=27> */
.L_x_4073:
[----:B------:R1:W-:Y:S02]  /*3d30*/  STS.128 [R91+0x11800], RZ ;  /* 0x011800ff5b007388 */ /* 0x0003e40000000c00 */
.L_x_4072:
[----:B------:R-:W-:Y:S05]  /*3d40*/  BSYNC.RECONVERGENT B0 ;  /* 0x0000000000007941 */ /* 0x000fea0003800200 */
.L_x_4071:
[----:B------:R-:W-:Y:S01]  /*3d50*/  IMAD.SHL.U32 R6, R6, 0x400, RZ ;  /* 0x0000040006067824 */ /* 0x000fe200078e00ff */
[----:B------:R-:W-:Y:S01]  /*3d60*/  LOP3.LUT R9, R8, R9, RZ, 0x3c, !PT ;  /* 0x0000000908097212 */ /* 0x000fe200078e3cff */
[----:B------:R-:W-:Y:S01]  /*3d70*/  IMAD.IADD R7, R86, 0x1, R7 ;  /* 0x0000000156077824 */ /* 0x000fe200078e0207 */
[----:B------:R-:W-:Y:S01]  /*3d80*/  LOP3.LUT P1, RZ, R188, 0x2, RZ, 0xc0, !PT ;  /* 0x00000002bcff7812 */ /* 0x000fe2000782c0ff */
[----:B------:R-:W-:Y:S01]  /*3d90*/  IMAD.MOV.U32 R186, RZ, RZ, 0x20 ;  /* 0x00000020ffba7424 */ /* 0x000fe200078e00ff */
[----:B------:R-:W-:Y:S01]  /*3da0*/  LOP3.LUT R6, R6, 0x400, RZ, 0xc0, !PT ;  /* 0x0000040006067812 */ /* 0x000fe200078ec0ff */
[----:B------:R-:W0:Y:S01]  /*3db0*/  LDGDEPBAR ;  /* 0x00000000000079af */ /* 0x000e220000000000 */
[----:B------:R-:W-:Y:S02]  /*3dc0*/  LEA R100, R7, UR5, 0x1 ;  /* 0x0000000507647c11 */ /* 0x000fe4000f8e08ff */
[----:B------:R-:W-:Y:S01]  /*3dd0*/  SEL R93, R186, 0xffffffe0, !P1 ;  /* 0xffffffe0ba5d7807 */ /* 0x000fe20004800000 */
[----:B------:R-:W-:Y:S01]  /*3de0*/  IMAD R99, R9, 0x2, R6 ;  /* 0x0000000209637824 */ /* 0x000fe200078e0206 */
[----:B------:R-:W-:Y:S01]  /*3df0*/  LOP3.LUT P0, RZ, R188, 0x4, RZ, 0xc0, !PT ;  /* 0x00000004bcff7812 */ /* 0x000fe2000780c0ff */
[----:B------:R-:W-:Y:S01]  /*3e00*/  LDSM.16.M88.4 R72, [R100] ;  /* 0x000000006448783b */ /* 0x000fe20000000200 */
[----:B------:R-:W-:Y:S01]  /*3e10*/  MOV R185, 0x40 ;  /* 0x0000004000b97802 */ /* 0x000fe20000000f00 */
[----:B------:R-:W-:Y:S01]  /*3e20*/  IMAD.IADD R98, R100, 0x1, R93 ;  /* 0x0000000164627824 */ /* 0x000fe200078e025d */
[----:B------:R-:W-:Y:S01]  /*3e30*/  IADD3 R52, PT, PT, R99, UR5, RZ ;  /* 0x0000000563347c10 */ /* 0x000fe2000fffe0ff */
[----:B------:R-:W5:Y:S01]  /*3e40*/  LDSM.16.M88.4 R44, [R99+UR5+0x6000] ;  /* 0x00600005632c783b */ /* 0x000f620008000200 */
[----:B------:R-:W-:-:S02]  /*3e50*/  SEL R95, R185, 0xffffffc0, !P0 ;  /* 0xffffffc0b95f7807 */ /* 0x000fc40004000000 */
[----:B------:R-:W-:Y:S01]  /*3e60*/  ISETP.GT.AND P2, PT, R209, R196, PT ;  /* 0x000000c4d100720c */ /* 0x000fe20003f44270 */
[----:B------:R-:W-:Y:S01]  /*3e70*/  IMAD.IADD R97, R52, 0x1, R93 ;  /* 0x0000000134617824 */ /* 0x000fe200078e025d */
[----:B------:R-:W2:Y:S01]  /*3e80*/  LDSM.16.M88.4 R36, [R99+UR5+0x6800] ;  /* 0x006800056324783b */ /* 0x000ea20008000200 */
[--C-:B------:R-:W-:Y:S02]  /*3e90*/  IMAD.IADD R96, R100, 0x1, R95.reuse ;  /* 0x0000000164607824 */ /* 0x100fe400078e025f */
[----:B------:R-:W-:Y:S01]  /*3ea0*/  IMAD.IADD R95, R52, 0x1, R95 ;  /* 0x00000001345f7824 */ /* 0x000fe200078e025f */
[----:B------:R-:W3:Y:S02]  /*3eb0*/  LDSM.16.M88.4 R28, [R99+UR5+0x7000] ;  /* 0x00700005631c783b */ /* 0x000ee40008000200 */
[C---:B------:R-:W-:Y:S01]  /*3ec0*/  IADD3 R94, PT, PT, R93.reuse, R96, RZ ;  /* 0x000000605d5e7210 */ /* 0x040fe20007ffe0ff */
[----:B------:R-:W-:Y:S01]  /*3ed0*/  IMAD.IADD R93, R93, 0x1, R95 ;  /* 0x000000015d5d7824 */ /* 0x000fe200078e025f */
[----:B------:R-:W4:Y:S04]  /*3ee0*/  LDSM.16.M88.4 R20, [R99+UR5+0x7800] ;  /* 0x007800056314783b */ /* 0x000f280008000200 */
        /* <DEDUP_REMOVED lines=165> */
.L_x_4075:
        /* <DEDUP_REMOVED lines=59> */
.L_x_4076:
        /* <DEDUP_REMOVED lines=76> */
.L_x_4074:
[----:B------:R-:W-:Y:S01]  /*51b0*/  LOP3.LUT R145, R190, 0x1f0, RZ, 0xc0, !PT ;  /* 0x000001f0be917812 */ /* 0x000fe200078ec0ff */
[----:B------:R-:W-:Y:S01]  /*51c0*/  IMAD.SHL.U32 R134, R188, 0x2, RZ ;  /* 0x00000002bc867824 */ /* 0x000fe200078e00ff */
[----:B------:R-:W-:Y:S01]  /*51d0*/  SHF.R.U32.HI R2, RZ, 0x2, R188 ;  /* 0x00000002ff027819 */ /* 0x000fe200000116bc */
[----:B------:R-:W1:Y:S01]  /*51e0*/  LDCU UR4, c[0x0][0x45c] ;  /* 0x00008b80ff0477ac */ /* 0x000e620008000800 */
[----:B------:R-:W-:Y:S01]  /*51f0*/  LOP3.LUT R189, R86, 0x200, R87, 0xf8, !PT ;  /* 0x0000020056bd7812 */ /* 0x000fe200078ef857 */
[----:B--2---:R-:W-:Y:S01]  /*5200*/  IMAD R4, R0, 0x40, R145 ;  /* 0x0000004000047824 */ /* 0x004fe200078e0291 */
[----:B------:R-:W-:Y:S02]  /*5210*/  LOP3.LUT R2, R2, 0x7, RZ, 0xc0, !PT ;  /* 0x0000000702027812 */ /* 0x000fe400078ec0ff */
[----:B------:R-:W-:Y:S02]  /*5220*/  LOP3.LUT R134, R134, 0x6, RZ, 0xc0, !PT ;  /* 0x0000000686867812 */ /* 0x000fe400078ec0ff */
[----:B------:R-:W-:-:S02]  /*5230*/  IADD3 R4, PT, PT, -R149, R4, R2 ;  /* 0x0000000495047210 */ /* 0x000fc40007ffe102 */
[----:B------:R-:W-:Y:S01]  /*5240*/  LEA R189, R189, UR5, 0x1 ;  /* 0x00000005bdbd7c11 */ /* 0x000fe2000f8e08ff */
[----:B------:R-:W-:Y:S01]  /*5250*/  IMAD R6, R135, 0x40, R134 ;  /* 0x0000004087067824 */ /* 0x000fe200078e0286 */
[----:B------:R-:W-:Y:S01]  /*5260*/  SEL R160, R186, 0xffffffe0, !P1 ;  /* 0xffffffe0baa07807 */ /* 0x000fe20004800000 */
[----:B------:R-:W-:Y:S02]  /*5270*/  IMAD.IADD R5, R4, 0x1, R147 ;  /* 0x0000000104057824 */ /* 0x000fe400078e0293 */
[C---:B------:R-:W-:Y:S01]  /*5280*/  VIADD R18, R6.reuse, 0xffffffc1 ;  /* 0xffffffc106127836 */ /* 0x040fe20000000000 */
[----:B------:R-:W-:Y:S01]  /*5290*/  LDSM.16.MT88.4 R64, [R189+0xe000] ;  /* 0x00e00000bd40783b */ /* 0x000fe20000004200 */
[----:B------:R-:W-:Y:S02]  /*52a0*/  VIADD R4, R6, 0xffffffc8 ;  /* 0xffffffc806047836 */ /* 0x000fe40000000000 */
[C---:B------:R-:W-:Y:S01]  /*52b0*/  IMAD.IADD R8, R5.reuse, 0x1, -R18 ;  /* 0x0000000105087824 */ /* 0x040fe200078e0a12 */
[-C--:B------:R-:W-:Y:S01]  /*52c0*/  ISETP.GE.AND P6, PT, R18, R147.reuse, PT ;  /* 0x000000931200720c */ /* 0x080fe20003fc6270 */
[C---:B------:R-:W-:Y:S01]  /*52d0*/  IMAD.IADD R7, R5.reuse, 0x1, -R4 ;  /* 0x0000000105077824 */ /* 0x040fe200078e0a04 */
[----:B------:R-:W-:Y:S01]  /*52e0*/  ISETP.GE.AND P5, PT, R4, R147, PT ;  /* 0x000000930400720c */ /* 0x000fe20003fa6270 */
[C---:B------:R-:W-:Y:S01]  /*52f0*/  VIADD R52, R6.reuse, 0xffffffc9 ;  /* 0xffffffc906347836 */ /* 0x040fe20000000000 */
[----:B------:R-:W-:Y:S01]  /*5300*/  IABS R8, R8 ;  /* 0x0000000800087213 */ /* 0x000fe20000000000 */
[C---:B------:R-:W-:Y:S01]  /*5310*/  VIADD R22, R6.reuse, 0xffffffd0 ;  /* 0xffffffd006167836 */ /* 0x040fe20000000000 */
[----:B------:R-:W-:Y:S01]  /*5320*/  IABS R7, R7 ;  /* 0x0000000700077213 */ /* 0x000fe20000000000 */
[----:B------:R-:W-:Y:S01]  /*5330*/  IMAD.IADD R14, R5, 0x1, -R52 ;  /* 0x00000001050e7824 */ /* 0x000fe200078e0a34 */
[----:B------:R-:W-:Y:S01]  /*5340*/  I2FP.F32.S32 R8, R8 ;  /* 0x0000000800087245 */ /* 0x000fe20000201400 */
[C---:B------:R-:W-:Y:S01]  /*5350*/  VIADD R20, R6.reuse, 0xffffffd1 ;  /* 0xffffffd106147836 */ /* 0x040fe20000000000 */
[----:B------:R-:W-:Y:S01]  /*5360*/  I2FP.F32.S32 R7, R7 ;  /* 0x0000000700077245 */ /* 0x000fe20000201400 */
[C---:B------:R-:W-:Y:S01]  /*5370*/  VIADD R10, R6.reuse, 0xffffffd8 ;  /* 0xffffffd8060a7836 */ /* 0x040fe20000000000 */
[----:B------:R-:W-:Y:S01]  /*5380*/  IABS R14, R14 ;  /* 0x0000000e000e7213 */ /* 0x000fe20000000000 */
[----:B------:R-:W-:Y:S01]  /*5390*/  FFMA.FTZ R49, -R3, R8, R49 ;  /* 0x0000000803317223 */ /* 0x000fe20000010131 */
[----:B------:R-:W-:-:S02]  /*53a0*/  VIADD R8, R6, 0xffffffd9 ;  /* 0xffffffd906087836 */ /* 0x000fc40000000000 */
[----:B------:R-:W-:Y:S01]  /*53b0*/  FFMA.FTZ R44, -R3, R7, R44 ;  /* 0x00000007032c7223 */ /* 0x000fe2000001012c */
[C---:B------:R-:W-:Y:S01]  /*53c0*/  IMAD.IADD R19, R5.reuse, 0x1, -R22 ;  /* 0x0000000105137824 */ /* 0x040fe200078e0a16 */
[----:B------:R-:W-:Y:S01]  /*53d0*/  I2FP.F32.S32 R14, R14 ;  /* 0x0000000e000e7245 */ /* 0x000fe20000201400 */
[C---:B------:R-:W-:Y:S01]  /*53e0*/  IMAD.IADD R4, R5.reuse, 0x1, -R8 ;  /* 0x0000000105047824 */ /* 0x040fe200078e0a08 */
[----:B------:R-:W-:Y:S01]  /*53f0*/  ISETP.GE.AND P4, PT, R52, R147, PT ;  /* 0x000000933400720c */ /* 0x000fe20003f86270 */
[C---:B------:R-:W-:Y:S01]  /*5400*/  IMAD.IADD R12, R5.reuse, 0x1, -R20 ;  /* 0x00000001050c7824 */ /* 0x040fe200078e0a14 */
[----:B------:R-:W-:Y:S01]  /*5410*/  IABS R19, R19 ;  /* 0x0000001300137213 */ /* 0x000fe20000000000 */
[----:B------:R-:W-:Y:S01]  /*5420*/  IMAD.IADD R11, R5, 0x1, -R10 ;  /* 0x00000001050b7824 */ /* 0x000fe200078e0a0a */
[----:B------:R-:W-:Y:S01]  /*5430*/  IABS R4, R4 ;  /* 0x0000000400047213 */ /* 0x000fe20000000000 */
[C---:B------:R-:W-:Y:S01]  /*5440*/  VIADD R54, R6.reuse, 0xffffffc0 ;  /* 0xffffffc006367836 */ /* 0x040fe20000000000 */
[----:B------:R-:W-:Y:S01]  /*5450*/  IABS R12, R12 ;  /* 0x0000000c000c7213 */ /* 0x000fe20000000000 */
[C---:B------:R-:W-:Y:S01]  /*5460*/  FFMA.FTZ R9, -R3.reuse, R14, R45 ;  /* 0x0000000e03097223 */ /* 0x040fe2000001012d */
[----:B------:R-:W-:Y:S01]  /*5470*/  I2FP.F32.S32 R4, R4 ;  /* 0x0000000400047245 */ /* 0x000fe20000201400 */
[C---:B------:R-:W-:Y:S01]  /*5480*/  VIADD R14, R6.reuse, 0xffffffe1 ;  /* 0xffffffe1060e7836 */ /* 0x040fe20000000000 */
[----:B------:R-:W-:Y:S01]  /*5490*/  IABS R11, R11 ;  /* 0x0000000b000b7213 */ /* 0x000fe20000000000 */
[----:B------:R-:W-:Y:S01]  /*54a0*/  VIADD R16, R6, 0xffffffe0 ;  /* 0xffffffe006107836 */ /* 0x000fe20000000000 */
[----:B------:R-:W-:Y:S01]  /*54b0*/  I2FP.F32.S32 R19, R19 ;  /* 0x0000001300137245 */ /* 0x000fe20000201400 */
[----:B------:R-:W-:Y:S01]  /*54c0*/  FFMA.FTZ R17, -R3, R4, R37 ;  /* 0x0000000403117223 */ /* 0x000fe20000010125 */
[C---:B------:R-:W-:Y:S01]  /*54d0*/  VIADD R4, R5.reuse, 0x8 ;  /* 0x0000000805047836 */ /* 0x040fe20000000000 */
[----:B------:R-:W-:Y:S01]  /*54e0*/  I2FP.F32.S32 R12, R12 ;  /* 0x0000000c000c7245 */ /* 0x000fe20000201400 */
[----:B------:R-:W-:Y:S01]  /*54f0*/  IMAD.IADD R21, R5, 0x1, -R16 ;  /* 0x0000000105157824 */ /* 0x000fe200078e0a10 */
[----:B------:R-:W-:Y:S01]  /*5500*/  I2FP.F32.S32 R11, R11 ;  /* 0x0000000b000b7245 */ /* 0x000fe20000201400 */
[----:B------:R-:W-:-:S02]  /*5510*/  IMAD.IADD R13, R4, 0x1, -R54 ;  /* 0x00000001040d7824 */ /* 0x000fc400078e0a36 */
[C---:B------:R-:W-:Y:S01]  /*5520*/  FFMA.FTZ R19, -R3.reuse, R19, R40 ;  /* 0x0000001303137223 */ /* 0x040fe20000010128 */
[----:B------:R-:W-:Y:S01]  /*5530*/  FFMA.FTZ R7, -R3, R12, R41 ;  /* 0x0000000c03077223 */ /* 0x000fe20000010129 */
[----:B------:R-:W-:Y:S02]  /*5540*/  IMAD.IADD R40, R5, 0x1, -R14 ;  /* 0x0000000105287824 */ /* 0x000fe400078e0a0e */
[----:B------:R-:W-:Y:S01]  /*5550*/  FFMA.FTZ R36, -R3, R11, R36 ;  /* 0x0000000b03247223 */ /* 0x000fe20000010124 */
[----:B------:R-:W-:Y:S01]  /*5560*/  VIADD R12, R6, 0xffffffe8 ;  /* 0xffffffe8060c7836 */ /* 0x000fe20000000000 */
[----:B------:R-:W-:Y:S01]  /*5570*/  IABS R13, R13 ;  /* 0x0000000d000d7213 */ /* 0x000fe20000000000 */
[C---:B------:R-:W-:Y:S01]  /*5580*/  IMAD.IADD R11, R5.reuse, 0x1, -R54 ;  /* 0x00000001050b7824 */ /* 0x040fe200078e0a36 */
[----:B------:R-:W-:Y:S01]  /*5590*/  IABS R40, R40 ;  /* 0x0000002800287213 */ /* 0x000fe20000000000 */
[----:B------:R-:W-:Y:S01]  /*55a0*/  IMAD.IADD R15, R5, 0x1, -R12 ;  /* 0x00000001050f7824 */ /* 0x000fe200078e0a0c */
[----:B------:R-:W-:Y:S01]  /*55b0*/  I2FP.F32.S32 R13, R13 ;  /* 0x0000000d000d7245 */ /* 0x000fe20000201400 */
[----:B------:R-:W-:Y:S01]  /*55c0*/  IMAD.IADD R52, R4, 0x1, -R52 ;  /* 0x0000000104347824 */ /* 0x000fe200078e0a34 */
[----:B------:R-:W-:Y:S01]  /*55d0*/  IABS R11, R11 ;  /* 0x0000000b000b7213 */ /* 0x000fe20000000000 */
[----:B------:R-:W-:Y:S01]  /*55e0*/  VIADD R166, R189, 0xc040 ;  /* 0x0000c040bda67836 */ /* 0x000fe20000000000 */
[----:B------:R-:W-:Y:S01]  /*55f0*/  I2FP.F32.S32 R40, R40 ;  /* 0x0000002800287245 */ /* 0x000fe20000201400 */
[C---:B------:R-:W-:Y:S01]  /*5600*/  FFMA.FTZ R13, -R3.reuse, R13, R50 ;  /* 0x0000000d030d7223 */ /* 0x040fe20000010132 */
[----:B------:R-:W-:Y:S01]  /*5610*/  IABS R15, R15 ;  /* 0x0000000f000f7213 */ /* 0x000fe20000000000 */
[----:B------:R-:W-:Y:S01]  /*5620*/  IMAD.IADD R172, R160, 0x1, R189 ;  /* 0x00000001a0ac7824 */ /* 0x000fe200078e02bd */
[----:B------:R-:W-:Y:S01]  /*5630*/  ISETP.GE.AND P2, PT, R54, R147, PT ;  /* 0x000000933600720c */ /* 0x000fe20003f46270 */
[----:B------:R-:W-:Y:S01]  /*5640*/  FFMA.FTZ R167, -R3, R40, R33 ;  /* 0x0000002803a77223 */ /* 0x000fe20000010121 */
[----:B------:R-:W-:Y:S01]  /*5650*/  I2FP.F32.S32 R11, R11 ;  /* 0x0000000b000b7245 */ /* 0x000fe20000201400 */
[----:B------:R-:W-:Y:S01]  /*5660*/  LDSM.16.MT88.4 R124, [R189+0xc000] ;  /* 0x00c00000bd7c783b */ /* 0x000fe20000004200 */
[----:B------:R-:W-:-:S02]  /*5670*/  I2FP.F32.S32 R15, R15 ;  /* 0x0000000f000f7245 */ /* 0x000fc40000201400 */
[----:B------:R-:W-:Y:S01]  /*5680*/  FSEL R33, R13, -INF , !P2 ;  /* 0xff8000000d217808 */ /* 0x000fe20005000000 */
[----:B------:R-:W-:Y:S02]  /*5690*/  IMAD.IADD R13, R4, 0x1, -R18 ;  /* 0x00000001040d7824 */ /* 0x000fe400078e0a12 */
[C---:B------:R-:W-:Y:S01]  /*56a0*/  FFMA.FTZ R41, -R3.reuse, R11, R48 ;  /* 0x0000000b03297223 */ /* 0x040fe20000010130 */
[----:B------:R-:W-:Y:S01]  /*56b0*/  FFMA.FTZ R28, -R3, R15, R28 ;  /* 0x0000000f031c7223 */ /* 0x000fe2000001011c */
[----:B------:R-:W-:Y:S01]  /*56c0*/  ISETP.GE.AND P3, PT, R22, R147, PT ;  /* 0x000000931600720c */ /* 0x000fe20003f66270 */
[C---:B------:R-:W-:Y:S01]  /*56d0*/  IMAD.IADD R15, R4.reuse, 0x1, -R22 ;  /* 0x00000001040f7824 */ /* 0x040fe200078e0a16 */
[----:B------:R-:W-:Y:S01]  /*56e0*/  IABS R22, R13 ;  /* 0x0000000d00167213 */ /* 0x000fe20000000000 */
[C---:B------:R-:W-:Y:S01]  /*56f0*/  IMAD.IADD R18, R4.reuse, 0x1, -R20 ;  /* 0x0000000104127824 */ /* 0x040fe200078e0a14 */
[----:B------:R-:W-:Y:S01]  /*5700*/  FSEL R41, R41, -INF , !P2 ;  /* 0xff80000029297808 */ /* 0x000fe20005000000 */
[----:B------:R-:W-:Y:S01]  /*5710*/  FFMA.FTZ R23, -R3, R11, R46 ;  /* 0x0000000b03177223 */ /* 0x000fe2000001012e */
[----:B------:R-:W-:Y:S01]  /*5720*/  IABS R21, R21 ;  /* 0x0000001500157213 */ /* 0x000fe20000000000 */
[----:B------:R-:W-:Y:S01]  /*5730*/  IMAD.IADD R11, R4, 0x1, -R10 ;  /* 0x00000001040b7824 */ /* 0x000fe200078e0a0a */
[----:B------:R-:W-:Y:S01]  /*5740*/  ISETP.GE.AND P2, PT, R20, R147, PT ;  /* 0x000000931400720c */ /* 0x000fe20003f46270 */
[----:B------:R-:W-:Y:S01]  /*5750*/  LDSM.16.MT88.4 R104, [R172+0x10000] ;  /* 0x01000000ac68783b */ /* 0x000fe20000004200 */
[----:B------:R-:W-:-:S02]  /*5760*/  IABS R20, R52 ;  /* 0x0000003400147213 */ /* 0x000fc40000000000 */
[----:B------:R-:W-:Y:S01]  /*5770*/  I2FP.F32.S32 R22, R22 ;  /* 0x0000001600167245 */ /* 0x000fe20000201400 */
[----:B------:R-:W-:Y:S01]  /*5780*/  LDSM.16.MT88.4 R96, [R189+0x10000] ;  /* 0x01000000bd60783b */ /* 0x000fe20000004200 */
[----:B------:R-:W-:Y:S02]  /*5790*/  I2FP.F32.S32 R21, R21 ;  /* 0x0000001500157245 */ /* 0x000fe40000201400 */
[----:B------:R-:W-:Y:S01]  /*57a0*/  I2FP.F32.S32 R20, R20 ;  /* 0x0000001400147245 */ /* 0x000fe20000201400 */
[C---:B------:R-:W-:Y:S01]  /*57b0*/  FFMA.FTZ R22, -R3.reuse, R22, R51 ;  /* 0x0000001603167223 */ /* 0x040fe20000010133 */
[----:B------:R-:W-:Y:S01]  /*57c0*/  FSEL R45, R44, -INF , !P5 ;  /* 0xff8000002c2d7808 */ /* 0x000fe20006800000 */
[----:B------:R-:W-:Y:S01]  /*57d0*/  FFMA.FTZ R32, -R3, R21, R32 ;  /* 0x0000001503207223 */ /* 0x000fe20000010120 */
[----:B------:R-:W-:Y:S01]  /*57e0*/  FSEL R23, R23, -INF , !P5 ;  /* 0xff80000017177808 */ /* 0x000fe20006800000 */
[----:B------:R-:W-:Y:S01]  /*57f0*/  FFMA.FTZ R21, -R3, R20, R47 ;  /* 0x0000001403157223 */ /* 0x000fe2000001012f */
[----:B------:R-:W-:Y:S01]  /*5800*/  FSEL R47, R49, -INF , !P6 ;  /* 0xff800000312f7808 */ /* 0x000fe20007000000 */
[----:B------:R-:W-:Y:S01]  /*5810*/  IMAD.IADD R51, R4, 0x1, -R16 ;  /* 0x0000000104337824 */ /* 0x000fe200078e0a10 */
[----:B------:R-:W-:Y:S01]  /*5820*/  FSEL R37, R22, -INF , !P6 ;  /* 0xff80000016257808 */ /* 0x000fe20007000000 */
[----:B------:R-:W-:Y:S01]  /*5830*/  IMAD.IADD R49, R4, 0x1, -R12 ;  /* 0x0000000104317824 */ /* 0x000fe200078e0a0c */
[----:B------:R-:W-:Y:S01]  /*5840*/  ISETP.GE.AND P6, PT, R10, R147, PT ;  /* 0x000000930a00720c */ /* 0x000fe20003fc6270 */
[----:B------:R-:W-:Y:S01]  /*5850*/  IMAD.IADD R10, R4, 0x1, -R8 ;  /* 0x00000001040a7824 */ /* 0x000fe200078e0a08 */
[----:B------:R-:W-:Y:S01]  /*5860*/  IABS R15, R15 ;  /* 0x0000000f000f7213 */ /* 0x000fe20000000000 */
[----:B------:R-:W-:Y:S01]  /*5870*/  LDSM.16.MT88.4 R136, [R172+0xc800] ;  /* 0x00c80000ac88783b */ /* 0x000fe20000004200 */
[----:B------:R-:W-:-:S02]  /*5880*/  IABS R18, R18 ;  /* 0x0000001200127213 */ /* 0x000fc40000000000 */
[----:B------:R-:W-:Y:S01]  /*5890*/  ISETP.GE.AND P5, PT, R8, R147, PT ;  /* 0x000000930800720c */ /* 0x000fe20003fa6270 */
[----:B------:R-:W-:Y:S01]  /*58a0*/  IMAD.IADD R8, R4, 0x1, -R14 ;  /* 0x0000000104087824 */ /* 0x000fe200078e0a0e */
[----:B------:R-:W-:Y:S02]  /*58b0*/  I2FP.F32.S32 R15, R15 ;  /* 0x0000000f000f7245 */ /* 0x000fe40000201400 */
[----:B------:R-:W-:Y:S02]  /*58c0*/  I2FP.F32.S32 R18, R18 ;  /* 0x0000001200127245 */ /* 0x000fe40000201400 */
[----:B------:R-:W-:Y:S01]  /*58d0*/  IABS R10, R10 ;  /* 0x0000000a000a7213 */ /* 0x000fe20000000000 */
[C---:B------:R-:W-:Y:S01]  /*58e0*/  FFMA.FTZ R15, -R3.reuse, R15, R42 ;  /* 0x0000000f030f7223 */ /* 0x040fe2000001012a */
[----:B------:R-:W-:Y:S01]  /*58f0*/  IABS R8, R8 ;  /* 0x0000000800087213 */ /* 0x000fe20000000000 */
[----:B------:R-:W-:Y:S01]  /*5900*/  FFMA.FTZ R13, -R3, R18, R43 ;  /* 0x00000012030d7223 */ /* 0x000fe2000001012b */
[----:B------:R-:W-:-:S02]  /*5910*/  IABS R11, R11 ;  /* 0x0000000b000b7213 */ /* 0x000fc40000000000 */
[----:B------:R-:W-:Y:S02]  /*5920*/  IABS R51, R51 ;  /* 0x0000003300337213 */ /* 0x000fe40000000000 */
[----:B------:R-:W-:Y:S02]  /*5930*/  IABS R49, R49 ;  /* 0x0000003100317213 */ /* 0x000fe40000000000 */
[----:B------:R-:W-:Y:S02]  /*5940*/  I2FP.F32.S32 R10, R10 ;  /* 0x0000000a000a7245 */ /* 0x000fe40000201400 */
[----:B------:R-:W-:Y:S02]  /*5950*/  I2FP.F32.S32 R8, R8 ;  /* 0x0000000800087245 */ /* 0x000fe40000201400 */
[----:B------:R-:W-:Y:S02]  /*5960*/  I2FP.F32.S32 R11, R11 ;  /* 0x0000000b000b7245 */ /* 0x000fe40000201400 */
[----:B------:R-:W-:Y:S01]  /*5970*/  I2FP.F32.S32 R51, R51 ;  /* 0x0000003300337245 */ /* 0x000fe20000201400 */
[----:B------:R-:W-:Y:S01]  /*5980*/  FFMA.FTZ R35, -R3, R8, R35 ;  /* 0x0000000803237223 */ /* 0x000fe20000010123 */
[----:B------:R-:W-:Y:S01]  /*5990*/  FSEL R43, R9, -INF , !P4 ;  /* 0xff800000092b7808 */ /* 0x000fe20006000000 */
[----:B------:R-:W-:Y:S01]  /*59a0*/  FFMA.FTZ R9, -R3, R10, R39 ;  /* 0x0000000a03097223 */ /* 0x000fe20000010127 */
[----:B------:R-:W-:Y:S01]  /*59b0*/  FSEL R19, R19, -INF , !P3 ;  /* 0xff80000013137808 */ /* 0x000fe20005800000 */
[C---:B------:R-:W-:Y:S01]  /*59c0*/  VIADD R10, R6.reuse, 0xfffffff1 ;  /* 0xfffffff1060a7836 */ /* 0x040fe20000000000 */
[----:B------:R-:W-:Y:S01]  /*59d0*/  FSEL R15, R15, -INF , !P3 ;  /* 0xff8000000f0f7808 */ /* 0x000fe20005800000 */
[----:B------:R-:W-:Y:S01]  /*59e0*/  VIADD R8, R6, 0xfffffff8 ;  /* 0xfffffff806087836 */ /* 0x000fe20000000000 */
[----:B------:R-:W-:Y:S01]  /*59f0*/  FSEL R7, R7, -INF , !P2 ;  /* 0xff80000007077808 */ /* 0x000fe20005000000 */
[----:B------:R-:W-:Y:S01]  /*5a00*/  FFMA.FTZ R11, -R3, R11, R38 ;  /* 0x0000000b030b7223 */ /* 0x000fe20000010126 */
[----:B------:R-:W-:Y:S01]  /*5a10*/  FSEL R13, R13, -INF , !P2 ;  /* 0xff8000000d0d7808 */ /* 0x000fe20005000000 */
[----:B------:R-:W-:Y:S01]  /*5a20*/  FFMA.FTZ R34, -R3, R51, R34 ;  /* 0x0000003303227223 */ /* 0x000fe20000010122 */
[----:B------:R-:W-:Y:S01]  /*5a30*/  I2FP.F32.S32 R49, R49 ;  /* 0x0000003100317245 */ /* 0x000fe20000201400 */
[----:B------:R-:W-:Y:S01]  /*5a40*/  IMAD.IADD R18, R5, 0x1, -R10 ;  /* 0x0000000105127824 */ /* 0x000fe200078e0a0a */
[-C--:B------:R-:W-:Y:S01]  /*5a50*/  ISETP.GE.AND P3, PT, R14, R147.reuse, PT ;  /* 0x000000930e00720c */ /* 0x080fe20003f66270 */
[----:B------:R-:W-:Y:S01]  /*5a60*/  VIADD R14, R6, 0xffffffe9 ;  /* 0xffffffe9060e7836 */ /* 0x000fe20000000000 */
[-C--:B------:R-:W-:Y:S01]  /*5a70*/  ISETP.GE.AND P2, PT, R12, R147.reuse, PT ;  /* 0x000000930c00720c */ /* 0x080fe20003f46270 */
[C---:B------:R-:W-:Y:S01]  /*5a80*/  VIADD R12, R6.reuse, 0xfffffff0 ;  /* 0xfffffff0060c7836 */ /* 0x040fe20000000000 */
[----:B------:R-:W-:Y:S01]  /*5a90*/  FSEL R21, R21, -INF , !P4 ;  /* 0xff80000015157808 */ /* 0x000fe20006000000 */
[----:B------:R-:W-:Y:S01]  /*5aa0*/  VIADD R6, R6, 0xfffffff9 ;  /* 0xfffffff906067836 */ /* 0x000fe20000000000 */
[----:B------:R-:W-:Y:S01]  /*5ab0*/  ISETP.GE.AND P4, PT, R16, R147, PT ;  /* 0x000000931000720c */ /* 0x000fe20003f86270 */
[----:B------:R-:W-:Y:S01]  /*5ac0*/  FFMA.FTZ R30, -R3, R49, R30 ;  /* 0x00000031031e7223 */ /* 0x000fe2000001011e */
[----:B------:R-:W-:Y:S01]  /*5ad0*/  IMAD.IADD R38, R5, 0x1, -R14 ;  /* 0x0000000105267824 */ /* 0x000fe200078e0a0e */
[----:B------:R-:W-:Y:S01]  /*5ae0*/  FSEL R11, R11, -INF , !P6 ;  /* 0xff8000000b0b7808 */ /* 0x000fe20007000000 */
[----:B------:R-:W-:Y:S01]  /*5af0*/  IMAD.IADD R22, R5, 0x1, -R12 ;  /* 0x0000000105167824 */ /* 0x000fe200078e0a0c */
[----:B------:R-:W-:Y:S01]  /*5b00*/  FSEL R17, R17, -INF , !P5 ;  /* 0xff80000011117808 */ /* 0x000fe20006800000 */
[----:B------:R-:W-:Y:S01]  /*5b10*/  IMAD.IADD R16, R5, 0x1, -R8 ;  /* 0x0000000105107824 */ /* 0x000fe200078e0a08 */
[----:B------:R-:W-:Y:S01]  /*5b20*/  FSEL R9, R9, -INF , !P5 ;  /* 0xff80000009097808 */ /* 0x000fe20006800000 */
[----:B------:R-:W-:Y:S01]  /*5b30*/  IMAD.IADD R20, R5, 0x1, -R6 ;  /* 0x0000000105147824 */ /* 0x000fe200078e0a06 */
[----:B------:R-:W-:-:S02]  /*5b40*/  FSEL R5, R36, -INF , !P6 ;  /* 0xff80000024057808 */ /* 0x000fc40007000000 */
[----:B------:R-:W-:Y:S02]  /*5b50*/  FSEL R211, R32, -INF , !P4 ;  /* 0xff80000020d37808 */ /* 0x000fe40006000000 */
[----:B------:R-:W-:Y:S02]  /*5b60*/  FSEL R143, R34, -INF , !P4 ;  /* 0xff800000228f7808 */ /* 0x000fe40006000000 */
[----:B------:R-:W-:Y:S02]  /*5b70*/  FSEL R167, R167, -INF , !P3 ;  /* 0xff800000a7a77808 */ /* 0x000fe40005800000 */
[----:B------:R-:W-:Y:S02]  /*5b80*/  FSEL R141, R35, -INF , !P3 ;  /* 0xff800000238d7808 */ /* 0x000fe40005800000 */
[-C--:B------:R-:W-:Y:S01]  /*5b90*/  ISETP.GE.AND P6, PT, R14, R147.reuse, PT ;  /* 0x000000930e00720c */ /* 0x080fe20003fc6270 */
[----:B------:R-:W-:Y:S01]  /*5ba0*/  IMAD.IADD R14, R4, 0x1, -R14 ;  /* 0x00000001040e7824 */ /* 0x000fe200078e0a0e */
[-C--:B------:R-:W-:Y:S01]  /*5bb0*/  ISETP.GE.AND P5, PT, R12, R147.reuse, PT ;  /* 0x000000930c00720c */ /* 0x080fe20003fa6270 */
[----:B------:R-:W-:Y:S01]  /*5bc0*/  IMAD.IADD R12, R4, 0x1, -R12 ;  /* 0x00000001040c7824 */ /* 0x000fe200078e0a0c */
[-C--:B------:R-:W-:Y:S01]  /*5bd0*/  ISETP.GE.AND P4, PT, R10, R147.reuse, PT ;  /* 0x000000930a00720c */ /* 0x080fe20003f86270 */
[----:B------:R-:W-:Y:S01]  /*5be0*/  IMAD.IADD R10, R4, 0x1, -R10 ;  /* 0x00000001040a7824 */ /* 0x000fe200078e0a0a */
[----:B------:R-:W-:Y:S01]  /*5bf0*/  ISETP.GE.AND P3, PT, R8, R147, PT ;  /* 0x000000930800720c */ /* 0x000fe20003f66270 */
[----:B------:R-:W-:Y:S01]  /*5c00*/  IMAD.IADD R8, R4, 0x1, -R8 ;  /* 0x0000000104087824 */ /* 0x000fe200078e0a08 */
[----:B------:R-:W-:Y:S01]  /*5c10*/  FSEL R173, R28, -INF , !P2 ;  /* 0xff8000001cad7808 */ /* 0x000fe20005000000 */
[----:B------:R-:W-:Y:S01]  /*5c20*/  IMAD.IADD R4, R4, 0x1, -R6 ;  /* 0x0000000104047824 */ /* 0x000fe200078e0a06 */
[----:B------:R-:W-:-:S02]  /*5c30*/  FSEL R205, R30, -INF , !P2 ;  /* 0xff8000001ecd7808 */ /* 0x000fc40005000000 */
[----:B------:R-:W-:Y:S02]  /*5c40*/  ISETP.GE.AND P2, PT, R6, R147, PT ;  /* 0x000000930600720c */ /* 0x000fe40003f46270 */
[----:B------:R-:W-:Y:S02]  /*5c50*/  IABS R22, R22 ;  /* 0x0000001600167213 */ /* 0x000fe40000000000 */
[----:B------:R-:W-:Y:S02]  /*5c60*/  FMNMX3.FTZ R6, R41, R47, R45, !PT ;  /* 0x0000002f29067276 */ /* 0x000fe4000781002d */
[----:B------:R-:W-:Y:S02]  /*5c70*/  IABS R38, R38 ;  /* 0x0000002600267213 */ /* 0x000fe40000000000 */
[----:B------:R-:W-:Y:S02]  /*5c80*/  I2FP.F32.S32 R35, R22 ;  /* 0x0000001600237245 */ /* 0x000fe40000201400 */
[----:B------:R-:W-:-:S02]  /*5c90*/  FMNMX3.FTZ R6, R6, R43, R19, !PT ;  /* 0x0000002b06067276 */ /* 0x000fc40007810013 */
[----:B------:R-:W-:Y:S01]  /*5ca0*/  IABS R18, R18 ;  /* 0x0000001200127213 */ /* 0x000fe20000000000 */
[C---:B------:R-:W-:Y:S01]  /*5cb0*/  FFMA.FTZ R24, -R3.reuse, R35, R24 ;  /* 0x0000002303187223 */ /* 0x040fe20000010118 */
[----:B------:R-:W-:Y:S02]  /*5cc0*/  I2FP.F32.S32 R38, R38 ;  /* 0x0000002600267245 */ /* 0x000fe40000201400 */
[----:B------:R-:W-:Y:S02]  /*5cd0*/  IABS R16, R16 ;  /* 0x0000001000107213 */ /* 0x000fe40000000000 */
[----:B------:R-:W-:Y:S01]  /*5ce0*/  FMNMX3.FTZ R6, R6, R7, R5, !PT ;  /* 0x0000000706067276 */ /* 0x000fe20007810005 */
[----:B------:R-:W-:Y:S01]  /*5cf0*/  FFMA.FTZ R29, -R3, R38, R29 ;  /* 0x00000026031d7223 */ /* 0x000fe2000001011d */
[----:B------:R-:W-:Y:S02]  /*5d00*/  I2FP.F32.S32 R18, R18 ;  /* 0x0000001200127245 */ /* 0x000fe40000201400 */
[----:B------:R-:W-:-:S02]  /*5d10*/  IABS R20, R20 ;  /* 0x0000001400147213 */ /* 0x000fc40000000000 */
[----:B------:R-:W-:Y:S01]  /*5d20*/  I2FP.F32.S32 R35, R16 ;  /* 0x0000001000237245 */ /* 0x000fe20000201400 */
[C---:B------:R-:W-:Y:S01]  /*5d30*/  FFMA.FTZ R18, -R3.reuse, R18, R25 ;  /* 0x0000001203127223 */ /* 0x040fe20000010119 */
[----:B------:R-:W-:Y:S02]  /*5d40*/  FMNMX3.FTZ R6, R6, R17, R211, !PT ;  /* 0x0000001106067276 */ /* 0x000fe400078100d3 */
[----:B------:R-:W-:Y:S01]  /*5d50*/  I2FP.F32.S32 R20, R20 ;  /* 0x0000001400147245 */ /* 0x000fe20000201400 */
[----:B------:R-:W-:Y:S01]  /*5d60*/  FFMA.FTZ R35, -R3, R35, R72 ;  /* 0x0000002303237223 */ /* 0x000fe20000010148 */
[----:B------:R-:W-:Y:S02]  /*5d70*/  FSEL R169, R29, -INF , !P6 ;  /* 0xff8000001da97808 */ /* 0x000fe40007000000 */
[----:B------:R-:W-:Y:S01]  /*5d80*/  FSEL R199, R24, -INF , !P5 ;  /* 0xff80000018c77808 */ /* 0x000fe20006800000 */
[----:B------:R-:W-:Y:S01]  /*5d90*/  FFMA.FTZ R20, -R3, R20, R73 ;  /* 0x0000001403147223 */ /* 0x000fe20000010149 */
[----:B------:R-:W-:-:S02]  /*5da0*/  FMNMX3.FTZ R6, R6, R167, R173, !PT ;  /* 0x000000a706067276 */ /* 0x000fc400078100ad */
[----:B------:R-:W-:Y:S02]  /*5db0*/  FSEL R193, R18, -INF , !P4 ;  /* 0xff80000012c17808 */ /* 0x000fe40006000000 */
[----:B------:R-:W-:Y:S02]  /*5dc0*/  FSEL R191, R35, -INF , !P3 ;  /* 0xff80000023bf7808 */ /* 0x000fe40005800000 */
[----:B------:R-:W-:Y:S02]  /*5dd0*/  FMNMX3.FTZ R18, R6, R169, R199, !PT ;  /* 0x000000a906127276 */ /* 0x000fe400078100c7 */
[----:B------:R-:W-:Y:S02]  /*5de0*/  IABS R4, R4 ;  /* 0x0000000400047213 */ /* 0x000fe40000000000 */
[----:B------:R-:W-:Y:S02]  /*5df0*/  FSEL R183, R20, -INF , !P2 ;  /* 0xff80000014b77808 */ /* 0x000fe40005000000 */
[----:B------:R-:W-:Y:S01]  /*5e00*/  FMNMX3.FTZ R18, R18, R193, R191, !PT ;  /* 0x000000c112127276 */ /* 0x000fe200078100bf */
[----:B------:R-:W-:Y:S01]  /*5e10*/  IMAD.MOV.U32 R6, RZ, RZ, R4 ;  /* 0x000000ffff067224 */ /* 0x000fe200078e0004 */
[----:B------:R-:W-:-:S02]  /*5e20*/  FMNMX3.FTZ R16, R33, R37, R23, !PT ;  /* 0x0000002521107276 */ /* 0x000fc40007810017 */
[----:B------:R-:W-:Y:S02]  /*5e30*/  IABS R14, R14 ;  /* 0x0000000e000e7213 */ /* 0x000fe40000000000 */
[----:B------:R-:W-:Y:S02]  /*5e40*/  IABS R12, R12 ;  /* 0x0000000c000c7213 */ /* 0x000fe40000000000 */
[----:B------:R-:W-:Y:S02]  /*5e50*/  FMNMX.FTZ R4, R183, R18, !PT ;  /* 0x00000012b7047209 */ /* 0x000fe40007810000 */
[----:B------:R-:W-:Y:S02]  /*5e60*/  FMNMX3.FTZ R16, R16, R21, R15, !PT ;  /* 0x0000001510107276 */ /* 0x000fe4000781000f */
[----:B------:R-:W-:Y:S01]  /*5e70*/  I2FP.F32.S32 R14, R14 ;  /* 0x0000000e000e7245 */ /* 0x000fe20000201400 */
[----:B------:R-:W2:Y:S01]  /*5e80*/  SHFL.BFLY PT, R25, R4, 0x2, 0x1f ;  /* 0x0c401f0004197f89 */ /* 0x000ea200000e0000 */
[----:B------:R-:W-:-:S02]  /*5e90*/  IABS R10, R10 ;  /* 0x0000000a000a7213 */ /* 0x000fc40000000000 */
[----:B------:R-:W-:Y:S01]  /*5ea0*/  IABS R8, R8 ;  /* 0x0000000800087213 */ /* 0x000fe20000000000 */
[C---:B------:R-:W-:Y:S01]  /*5eb0*/  FFMA.FTZ R14, -R3.reuse, R14, R31 ;  /* 0x0000000e030e7223 */ /* 0x040fe2000001011f */
[----:B------:R-:W-:Y:S02]  /*5ec0*/  I2FP.F32.S32 R12, R12 ;  /* 0x0000000c000c7245 */ /* 0x000fe40000201400 */
[----:B------:R-:W-:Y:S02]  /*5ed0*/  FMNMX3.FTZ R16, R16, R13, R11, !PT ;  /* 0x0000000d10107276 */ /* 0x000fe4000781000b */
[----:B------:R-:W-:Y:S01]  /*5ee0*/  I2FP.F32.S32 R10, R10 ;  /* 0x0000000a000a7245 */ /* 0x000fe20000201400 */
[C---:B------:R-:W-:Y:S01]  /*5ef0*/  FFMA.FTZ R12, -R3.reuse, R12, R26 ;  /* 0x0000000c030c7223 */ /* 0x040fe2000001011a */
[----:B------:R-:W-:Y:S02]  /*5f00*/  I2FP.F32.S32 R29, R8 ;  /* 0x00000008001d7245 */ /* 0x000fe40000201400 */
[----:B------:R-:W-:Y:S01]  /*5f10*/  FMNMX3.FTZ R16, R16, R9, R143, !PT ;  /* 0x0000000910107276 */ /* 0x000fe2000781008f */
[C---:B------:R-:W-:Y:S01]  /*5f20*/  FFMA.FTZ R10, -R3.reuse, R10, R27 ;  /* 0x0000000a030a7223 */ /* 0x040fe2000001011b */
[----:B------:R-:W-:Y:S01]  /*5f30*/  I2FP.F32.S32 R6, R6 ;  /* 0x0000000600067245 */ /* 0x000fe20000201400 */
[----:B------:R-:W-:Y:S01]  /*5f40*/  FFMA.FTZ R29, -R3, R29, R74 ;  /* 0x0000001d031d7223 */ /* 0x000fe2000001014a */
[----:B------:R-:W-:-:S02]  /*5f50*/  FSEL R177, R14, -INF , !P6 ;  /* 0xff8000000eb17808 */ /* 0x000fc40007000000 */
[----:B------:R-:W-:Y:S01]  /*5f60*/  FSEL R181, R12, -INF , !P5 ;  /* 0xff8000000cb57808 */ /* 0x000fe20006800000 */
[----:B------:R-:W-:Y:S01]  /*5f70*/  FFMA.FTZ R6, -R3, R6, R75 ;  /* 0x0000000603067223 */ /* 0x000fe2000001014b */
[----:B------:R-:W-:Y:S01]  /*5f80*/  FMNMX3.FTZ R16, R16, R141, R205, !PT ;  /* 0x0000008d10107276 */ /* 0x000fe200078100cd */
[----:B------:R-:W-:Y:S01]  /*5f90*/  LDSM.16.MT88.4 R72, [R172+0xe000] ;  /* 0x00e00000ac48783b */ /* 0x000fe20000004200 */
[----:B------:R-:W-:Y:S02]  /*5fa0*/  FSEL R179, R10, -INF , !P4 ;  /* 0xff8000000ab37808 */ /* 0x000fe40006000000 */
[----:B------:R-:W-:Y:S02]  /*5fb0*/  FSEL R175, R29, -INF , !P3 ;  /* 0xff8000001daf7808 */ /* 0x000fe40005800000 */
[----:B------:R-:W-:Y:S01]  /*5fc0*/  FMNMX3.FTZ R16, R16, R177, R181, !PT ;  /* 0x000000b110107276 */ /* 0x000fe200078100b5 */
[----:B------:R-:W-:Y:S01]  /*5fd0*/  LDSM.16.MT88.4 R28, [R189+0xc800] ;  /* 0x00c80000bd1c783b */ /* 0x000fe20000004200 */
[----:B------:R-:W-:-:S02]  /*5fe0*/  FSEL R171, R6, -INF , !P2 ;  /* 0xff80000006ab7808 */ /* 0x000fc40005000000 */
[----:B------:R-:W-:Y:S02]  /*5ff0*/  FMNMX3.FTZ R6, R16, R179, R175, !PT ;  /* 0x000000b310067276 */ /* 0x000fe400078100af */
[----:B--2---:R-:W-:Y:S02]  /*6000*/  FMNMX.FTZ R4, R4, R25, !PT ;  /* 0x0000001904047209 */ /* 0x004fe40007810000 */
[----:B------:R-:W-:-:S03]  /*6010*/  FMNMX.FTZ R6, R171, R6, !PT ;  /* 0x00000006ab067209 */ /* 0x000fc60007810000 */
[----:B------:R-:W2:Y:S04]  /*6020*/  SHFL.BFLY PT, R133, R4, 0x1, 0x1f ;  /* 0x0c201f0004857f89 */ /* 0x000ea800000e0000 */
[----:B------:R-:W3:Y:S01]  /*6030*/  SHFL.BFLY PT, R25, R6, 0x2, 0x1f ;  /* 0x0c401f0006197f89 */ /* 0x000ee200000e0000 */
[----:B--2---:R-:W-:Y:S01]  /*6040*/  FMNMX.FTZ R133, R4, R133, !PT ;  /* 0x0000008504857209 */ /* 0x004fe20007810000 */
[----:B------:R-:W-:Y:S01]  /*6050*/  VIADD R4, R189, 0xc000 ;  /* 0x0000c000bd047836 */ /* 0x000fe20000000000 */
[----:B---3--:R-:W-:-:S03]  /*6060*/  FMNMX.FTZ R25, R6, R25, !PT ;  /* 0x0000001906197209 */ /* 0x008fc60007810000 */
[C---:B-1----:R-:W-:Y:S01]  /*6070*/  FMUL.FTZ R176, R133.reuse, UR4 ;  /* 0x0000000485b07c20 */ /* 0x042fe20008410000 */
[----:B------:R-:W-:Y:S01]  /*6080*/  @P0 VIADD R166, R4, 0xffffffc0 ;  /* 0xffffffc004a60836 */ /* 0x000fe20000000000 */
[----:B------:R-:W-:Y:S01]  /*6090*/  FSETP.NEU.FTZ.AND P2, PT, R133, -INF , PT ;  /* 0xff8000008500780b */ /* 0x000fe20003f5d000 */
[----:B------:R-:W1:Y:S02]  /*60a0*/  SHFL.BFLY PT, R132, R25, 0x1, 0x1f ;  /* 0x0c201f0019847f89 */ /* 0x000e6400000e0000 */
[----:B------:R-:W-:Y:S01]  /*60b0*/  IMAD.IADD R160, R160, 0x1, R166 ;  /* 0x00000001a0a07824 */ /* 0x000fe200078e02a6 */
[----:B------:R-:W-:Y:S01]  /*60c0*/  FSEL R176, R176, RZ, P2 ;  /* 0x000000ffb0b07208 */ /* 0x000fe20001000000 */
[----:B------:R-:W2:Y:S04]  /*60d0*/  LDSM.16.MT88.4 R48, [R166] ;  /* 0x00000000a630783b */ /* 0x000ea80000004200 */
[--C-:B------:R-:W-:Y:S01]  /*60e0*/  FFMA.FTZ R163, R41, UR4, -R176.reuse ;  /* 0x0000000429a37c23 */ /* 0x100fe200080108b0 */
[--C-:B------:R-:W-:Y:S01]  /*60f0*/  FFMA.FTZ R156, R47, UR4, -R176.reuse ;  /* 0x000000042f9c7c23 */ /* 0x100fe200080108b0 */
[--C-:B------:R-:W-:Y:S01]  /*6100*/  FFMA.FTZ R159, R45, UR4, -R176.reuse ;  /* 0x000000042d9f7c23 */ /* 0x100fe200080108b0 */
[--C-:B------:R-:W-:Y:S01]  /*6110*/  FFMA.FTZ R152, R43, UR4, -R176.reuse ;  /* 0x000000042b987c23 */ /* 0x100fe200080108b0 */
[----:B------:R-:W-:Y:S01]  /*6120*/  LDSM.16.MT88.4 R56, [R160] ;  /* 0x00000000a038783b */ /* 0x000fe20000004200 */
[--C-:B------:R-:W-:Y:S01]  /*6130*/  FFMA.FTZ R150, R7, UR4, -R176.reuse ;  /* 0x0000000407967c23 */ /* 0x100fe200080108b0 */
[--C-:B------:R-:W-:Y:S01]  /*6140*/  FFMA.FTZ R153, R5, UR4, -R176.reuse ;  /* 0x0000000405997c23 */ /* 0x100fe200080108b0 */
[----:B------:R-:W-:Y:S01]  /*6150*/  MUFU.EX2 R163, R163 ;  /* 0x000000a300a37308 */ /* 0x000fe20000000800 */
[----:B------:R-:W3:Y:S01]  /*6160*/  LDSM.16.MT88.4 R40, [R172+0xc000] ;  /* 0x00c00000ac28783b */ /* 0x000ee20000004200 */
[--C-:B------:R-:W-:Y:S01]  /*6170*/  FFMA.FTZ R157, R19, UR4, -R176.reuse ;  /* 0x00000004139d7c23 */ /* 0x100fe200080108b0 */
[--C-:B------:R-:W-:Y:S01]  /*6180*/  FFMA.FTZ R146, R17, UR4, -R176.reuse ;  /* 0x0000000411927c23 */ /* 0x100fe200080108b0 */
[--C-:B------:R-:W-:Y:S01]  /*6190*/  FFMA.FTZ R164, R173, UR4, -R176.reuse ;  /* 0x00000004ada47c23 */ /* 0x100fe200080108b0 */
[----:B------:R-:W4:Y:S01]  /*61a0*/  LDSM.16.MT88.4 R80, [R166+0x2000] ;  /* 0x00200000a650783b */ /* 0x000f220000004200 */
[--C-:B------:R-:W-:Y:S01]  /*61b0*/  FFMA.FTZ R162, R211, UR4, -R176.reuse ;  /* 0x00000004d3a27c23 */ /* 0x100fe200080108b0 */
[--C-:B------:R-:W-:Y:S01]  /*61c0*/  FFMA.FTZ R167, R167, UR4, -R176.reuse ;  /* 0x00000004a7a77c23 */ /* 0x100fe200080108b0 */
[----:B------:R-:W5:Y:S01]  /*61d0*/  MUFU.EX2 R156, R156 ;  /* 0x0000009c009c7308 */ /* 0x000f620000000800 */
[----:B------:R-:W4:Y:S01]  /*61e0*/  LDSM.16.MT88.4 R88, [R160+0x2000] ;  /* 0x00200000a058783b */ /* 0x000f220000004200 */
[----:B-1----:R-:W-:Y:S01]  /*61f0*/  FMNMX.FTZ R132, R25, R132, !PT ;  /* 0x0000008419847209 */ /* 0x002fe20007810000 */
[--C-:B------:R-:W-:Y:S01]  /*6200*/  FFMA.FTZ R169, R169, UR4, -R176.reuse ;  /* 0x00000004a9a97c23 */ /* 0x100fe200080108b0 */
[--C-:B------:R-:W-:Y:S01]  /*6210*/  FFMA.FTZ R178, R199, UR4, -R176.reuse ;  /* 0x00000004c7b27c23 */ /* 0x100fe200080108b0 */
[----:B------:R-:W1:Y:S01]  /*6220*/  LDSM.16.MT88.4 R120, [R166+0x4000] ;  /* 0x00400000a678783b */ /* 0x000e620000004200 */
[C---:B------:R-:W-:Y:S01]  /*6230*/  FSETP.NEU.FTZ.AND P2, PT, R132.reuse, -INF , PT ;  /* 0xff8000008400780b */ /* 0x040fe20003f5d000 */
[----:B------:R-:W-:Y:S01]  /*6240*/  FMUL.FTZ R170, R132, UR4 ;  /* 0x0000000484aa7c20 */ /* 0x000fe20008410000 */
[----:B------:R-:W-:Y:S01]  /*6250*/  MUFU.EX2 R159, R159 ;  /* 0x0000009f009f7308 */ /* 0x000fe20000000800 */
[----:B------:R-:W1:Y:S01]  /*6260*/  LDSM.16.MT88.4 R4, [R160+0x4000] ;  /* 0x00400000a004783b */ /* 0x000e620000004200 */
[--C-:B------:R-:W-:Y:S01]  /*6270*/  FFMA.FTZ R193, R193, UR4, -R176.reuse ;  /* 0x00000004c1c17c23 */ /* 0x100fe200080108b0 */
[--C-:B------:R-:W-:Y:S01]  /*6280*/  FFMA.FTZ R180, R191, UR4, -R176.reuse ;  /* 0x00000004bfb47c23 */ /* 0x100fe200080108b0 */
[----:B------:R-:W-:Y:S01]  /*6290*/  FSEL R170, R170, RZ, P2 ;  /* 0x000000ffaaaa7208 */ /* 0x000fe20001000000 */
[----:B------:R-:W-:Y:S01]  /*62a0*/  LDSM.16.MT88.4 R16, [R166+0x2800] ;  /* 0x00280000a610783b */ /* 0x000fe20000004200 */
[----:B------:R-:W-:-:S02]  /*62b0*/  FFMA.FTZ R213, R183, UR4, -R176 ;  /* 0x00000004b7d57c23 */ /* 0x000fc400080108b0 */
[----:B------:R-:W2:Y:S01]  /*62c0*/  MUFU.EX2 R152, R152 ;  /* 0x0000009800987308 */ /* 0x000ea20000000800 */
        /* <DEDUP_REMOVED lines=9> */
[----:B------:R-:W1:Y:S01]  /*6360*/  LDSM.16.MT88.4 R12, [R166+0x800] ;  /* 0x00080000a60c783b */ /* 0x000e620000004200 */
[----:B-----5:R-:W-:Y:S01]  /*6370*/  F2FP.F16.F32.PACK_AB R116, R156, R163 ;  /* 0x000000a39c74723e */ /* 0x020fe200000000ff */
[--C-:B------:R-:W-:Y:S01]  /*6380*/  FFMA.FTZ R168, R143, UR4, -R170.reuse ;  /* 0x000000048fa87c23 */ /* 0x100fe200080108aa */
[--C-:B------:R-:W-:Y:S01]  /*6390*/  FFMA.FTZ R173, R141, UR4, -R170.reuse ;  /* 0x000000048dad7c23 */ /* 0x100fe200080108aa */
[----:B------:R-:W5:Y:S01]  /*63a0*/  LDSM.16.MT88.4 R8, [R189+0xe800] ;  /* 0x00e80000bd08783b */ /* 0x000f620000004200 */
[--C-:B------:R-:W-:Y:S01]  /*63b0*/  FFMA.FTZ R174, R205, UR4, -R170.reuse ;  /* 0x00000004cdae7c23 */ /* 0x100fe200080108aa */
[----:B------:R-:W3:Y:S01]  /*63c0*/  MUFU.EX2 R158, R158 ;  /* 0x0000009e009e7308 */ /* 0x000ee20000000800 */
[----:B--2---:R-:W-:Y:S01]  /*63d0*/  F2FP.F16.F32.PACK_AB R118, R152, R159 ;  /* 0x0000009f9876723e */ /* 0x004fe200000000ff */
[----:B------:R-:W2:Y:S01]  /*63e0*/  LDSM.16.MT88.4 R20, [R172+0xe800] ;  /* 0x00e80000ac14783b */ /* 0x000ea20000004200 */
[--C-:B------:R-:W-:Y:S01]  /*63f0*/  FFMA.FTZ R177, R177, UR4, -R170.reuse ;  /* 0x00000004b1b17c23 */ /* 0x100fe200080108aa */
[--C-:B------:R-:W-:Y:S01]  /*6400*/  FFMA.FTZ R176, R181, UR4, -R170.reuse ;  /* 0x00000004b5b07c23 */ /* 0x100fe200080108aa */
[--C-:B------:R-:W-:Y:S01]  /*6410*/  FFMA.FTZ R179, R179, UR4, -R170.reuse ;  /* 0x00000004b3b37c23 */ /* 0x100fe200080108aa */
[----:B------:R-:W-:Y:S01]  /*6420*/  LDSM.16.MT88.4 R32, [R172+0x10800] ;  /* 0x01080000ac20783b */ /* 0x000fe20000004200 */
[--C-:B------:R-:W-:Y:S01]  /*6430*/  FFMA.FTZ R175, R175, UR4, -R170.reuse ;  /* 0x00000004afaf7c23 */ /* 0x100fe200080108aa */
[----:B------:R-:W-:Y:S01]  /*6440*/  MUFU.EX2 R161, R161 ;  /* 0x000000a100a17308 */ /* 0x000fe20000000800 */
[----:B------:R-:W-:Y:S01]  /*6450*/  FFMA.FTZ R170, R171, UR4, -R170 ;  /* 0x00000004abaa7c23 */ /* 0x000fe200080108aa */
[----:B------:R-:W-:Y:S01]  /*6460*/  LDSM.16.MT88.4 R24, [R160+0x800] ;  /* 0x00080000a018783b */ /* 0x000fe20000004200 */
[----:B------:R-:W-:-:S03]  /*6470*/  FADD.FTZ R156, R163, R156 ;  /* 0x0000009ca39c7221 */ /* 0x000fc60000010000 */
[----:B------:R-:W-:Y:S01]  /*6480*/  LDSM.16.MT88.4 R140, [R172+0xd000] ;  /* 0x00d00000ac8c783b */ /* 0x000fe20000004200 */
[----:B------:R-:W-:Y:S01]  /*6490*/  FADD.FTZ R159, R159, R156 ;  /* 0x0000009c9f9f7221 */ /* 0x000fe20000010000 */
[----:B------:R-:W4:Y:S01]  /*64a0*/  MUFU.EX2 R154, R154 ;  /* 0x0000009a009a7308 */ /* 0x000f220000000800 */
[----:B---3--:R-:W-:Y:S01]  /*64b0*/  F2FP.F16.F32.PACK_AB R117, R158, R165 ;  /* 0x000000a59e75723e */ /* 0x008fe200000000ff */
[----:B------:R-:W-:Y:S01]  /*64c0*/  FADD.FTZ R158, R165, R158 ;  /* 0x0000009ea59e7221 */ /* 0x000fe20000010000 */
[----:B------:R-:W-:-:S05]  /*64d0*/  FADD.FTZ R152, R152, R159 ;  /* 0x0000009f98987221 */ /* 0x000fca0000010000 */
        /* <DEDUP_REMOVED lines=30> */
[C---:B-1----:R-:W-:Y:S07]  /*66c0*/  HMMA.16816.F32 R108, R116.reuse, R120, RZ ;  /* 0x00000078746c723c */ /* 0x042fee00000018ff */
        /* <DEDUP_REMOVED lines=62> */
[----:B------:R-:W-:Y:S01]  /*6ab0*/  HMMA.16816.F32 R88, R4, R22, R88 ;  /* 0x000000160458723c */ /* 0x000fe20000001858 */
[----:B------:R-:W-:Y:S01]  /*6ac0*/  F2FP.F16.F32.PACK_AB R4, R167, R162 ;  /* 0x000000a2a704723e */ /* 0x000fe200000000ff */
[----:B------:R-:W-:Y:S01]  /*6ad0*/  LDSM.16.MT88.4 R20, [R166+0x3000] ;  /* 0x00300000a614783b */ /* 0x000fe20000004200 */
[----:B------:R-:W-:-:S02]  /*6ae0*/  F2FP.F16.F32.PACK_AB R6, R169, R164 ;  /* 0x000000a4a906723e */ /* 0x000fc400000000ff */
[----:B------:R-:W-:Y:S02]  /*6af0*/  F2FP.F16.F32.PACK_AB R5, R173, R168 ;  /* 0x000000a8ad05723e */ /* 0x000fe400000000ff */
[----:B-1----:R-:W-:-:S07]  /*6b00*/  F2FP.F16.F32.PACK_AB R7, R177, R174 ;  /* 0x000000aeb107723e */ /* 0x002fce00000000ff */
[C---:B---3--:R-:W-:Y:S08]  /*6b10*/  HMMA.16816.F32 R44, R4.reuse, R12, R44 ;  /* 0x0000000c042c723c */ /* 0x048ff0000000182c */
[C---:B------:R-:W-:Y:S01]  /*6b20*/  HMMA.16816.F32 R48, R4.reuse, R14, R48 ;  /* 0x0000000e0430723c */ /* 0x040fe20000001830 */
[----:B------:R-:W1:Y:S07]  /*6b30*/  LDSM.16.MT88.4 R12, [R189+0x11000] ;  /* 0x01100000bd0c783b */ /* 0x000e6e0000004200 */
[C---:B----4-:R-:W-:Y:S08]  /*6b40*/  HMMA.16816.F32 R60, R4.reuse, R8, R60 ;  /* 0x00000008043c723c */ /* 0x050ff0000000183c */
        /* <DEDUP_REMOVED lines=83> */
[----:B------:R-:W-:-:S05]  /*7080*/  VIADD R5, R135, 0xfffffffe ;  /* 0xfffffffe87057836 */ /* 0x000fca0000000000 */
[----:B------:R-:W-:-:S13]  /*7090*/  ISETP.GE.AND P2, PT, R5, R196, PT ;  /* 0x000000c40500720c */ /* 0x000fda0003f46270 */
[----:B------:R-:W-:Y:S05]  /*70a0*/  @!P2 BRA `(.L_x_4077) ;  /* 0x0000003c008ca947 */ /* 0x000fea0003800000 */
[----:B------:R-:W1:Y:S01]  /*70b0*/  S2UR UR5, SR_CgaCtaId ;  /* 0x00000000000579c3 */ /* 0x000e620000008800 */
[----:B------:R-:W-:Y:S01]  /*70c0*/  IMAD R0, R0, 0x40, R147 ;  /* 0x0000004000007824 */ /* 0x000fe200078e0293 */
[----:B------:R-:W-:Y:S01]  /*70d0*/  UISETP.NE.U32.AND UP0, UPT, UR8, URZ, UPT ;  /* 0x000000ff0800728c */ /* 0x000fe2000bf05070 */
[----:B------:R-:W-:Y:S01]  /*70e0*/  IMAD.MOV.U32 R184, RZ, RZ, 0x20 ;  /* 0x00000020ffb87424 */ /* 0x000fe200078e00ff */
[C---:B------:R-:W-:Y:S01]  /*70f0*/  IADD3 R204, PT, PT, R189.reuse, 0xc000, RZ ;  /* 0x0000c000bdcc7810 */ /* 0x040fe20007ffe0ff */
[----:B------:R-:W-:Y:S01]  /*7100*/  VIADD R202, R189, 0xc040 ;  /* 0x0000c040bdca7836 */ /* 0x000fe20000000000 */
[----:B------:R-:W-:Y:S01]  /*7110*/  IADD3 R0, PT, PT, R2, R0, R145 ;  /* 0x0000000002007210 */ /* 0x000fe20007ffe091 */
[----:B------:R-:W-:Y:S01]  /*7120*/  UISETP.NE.AND.EX UP0, UPT, UR9, URZ, UPT, UP0 ;  /* 0x000000ff0900728c */ /* 0x000fe2000bf05300 */
[----:B------:R-:W-:Y:S01]  /*7130*/  SEL R184, R184, 0xffffffe0, !P1 ;  /* 0xffffffe0b8b87807 */ /* 0x000fe20004800000 */
[----:B------:R-:W-:Y:S01]  /*7140*/  UMOV UR11, 0x400 ;  /* 0x00000400000b7882 */ /* 0x000fe20000000000 */
[----:B------:R-:W-:Y:S01]  /*7150*/  IADD3 R0, PT, PT, -R134, R0, -R149 ;  /* 0x0000000086007210 */ /* 0x000fe20007ffe995 */
[----:B------:R-:W2:Y:S01]  /*7160*/  LDCU UR10, c[0x0][0x440] ;  /* 0x00008800ff0a77ac */ /* 0x000ea20008000800 */
[----:B------:R-:W-:Y:S01]  /*7170*/  MOV R205, RZ ;  /* 0x000000ff00cd7202 */ /* 0x000fe20000000f00 */
[----:B------:R-:W-:Y:S01]  /*7180*/  IMAD.IADD R184, R184, 0x1, R189 ;  /* 0x00000001b8b87824 */ /* 0x000fe200078e02bd */
[----:B------:R-:W-:Y:S01]  /*7190*/  PLOP3.LUT P4, PT, PT, PT, UP0, 0x80, 0x8 ;  /* 0x000000000008781c */ /* 0x000fe20003f8f008 */
[----:B------:R-:W-:Y:S01]  /*71a0*/  IMAD R210, R135, -0x40, R0 ;  /* 0xffffffc087d27824 */ /* 0x000fe200078e0200 */
[----:B------:R-:W-:Y:S01]  /*71b0*/  MOV R0, R133 ;  /* 0x0000008500007202 */ /* 0x000fe20000000f00 */
[----:B------:R-:W-:Y:S01]  /*71c0*/  IMAD.MOV.U32 R135, RZ, RZ, R132 ;  /* 0x000000ffff877224 */ /* 0x000fe200078e0084 */
[----:B------:R-:W3:Y:S02]  /*71d0*/  LDCU UR4, c[0x0][0x45c] ;  /* 0x00008b80ff0477ac */ /* 0x000ee40008000800 */
[----:B------:R-:W-:Y:S01]  /*71e0*/  IADD3 R210, PT, PT, R210, 0x88, RZ ;  /* 0x00000088d2d27810 */ /* 0x000fe20007ffe0ff */
[----:B------:R-:W4:Y:S01]  /*71f0*/  LDCU.64 UR6, c[0x0][0x3a0] ;  /* 0x00007400ff0677ac */ /* 0x000f220008000a00 */
[----:B------:R-:W2:Y:S01]  /*7200*/  LDCU.64 UR8, c[0x0][0x3a8] ;  /* 0x00007500ff0877ac */ /* 0x000ea20008000a00 */
[----:B-1----:R-:W-:-:S12]  /*7210*/  ULEA UR5, UR5, UR11, 0x18 ;  /* 0x0000000b05057291 */ /* 0x002fd8000f8ec0ff */
.L_x_4081:
        /* <DEDUP_REMOVED lines=17> */
[C---:B------:R-:W-:Y:S02]  /*7330*/  LOP3.LUT R11, R8.reuse, 0x40, RZ, 0xfc, !PT ;  /* 0x00000040080b7812 */ /* 0x040fe400078efcff */
[----:B------:R-:W-:Y:S02]  /*7340*/  LOP3.LUT R7, R7, 0x38, R6, 0xf8, !PT ;  /* 0x0000003807077812 */ /* 0x000fe400078ef806 */
        /* <DEDUP_REMOVED lines=79> */
.L_x_4078:
        /* <DEDUP_REMOVED lines=86> */
[----:B-1----:R-:W-:Y:S04]  /*7da0*/  LDSM.16.M88.4 R172, [R133+0x8000] ;  /* 0x0080000085ac783b */ /* 0x002fe80000000200 */
[----:B------:R-:W-:Y:S01]  /*7db0*/  LDSM.16.M88.4 R180, [R194+UR5+0xa000] ;  /* 0x00a00005c2b4783b */ /* 0x000fe20008000200 */
[C---:B--2---:R-:W-:Y:S08]  /*7dc0*/  HMMA.16816.F32 R4, R136.reuse, R140, RZ ;  /* 0x0000008c8804723c */ /* 0x044ff000000018ff */
[C---:B------:R-:W-:Y:S01]  /*7dd0*/  HMMA.16816.F32 R8, R136.reuse, R142, RZ ;  /* 0x0000008e8808723c */ /* 0x040fe200000018ff */
[----:B------:R-:W1:Y:S07]  /*7de0*/  LDSM.16.M88.4 R140, [R133+0x7000] ;  /* 0x00700000858c783b */ /* 0x000e6e0000000200 */
[C---:B-----5:R-:W-:Y:S01]  /*7df0*/  HMMA.16816.F32 R12, R136.reuse, R144, RZ ;  /* 0x00000090880c723c */ /* 0x060fe200000018ff */
[----:B------:R-:W-:Y:S05]  /*7e00*/  SEL R145, R185, 0xffffffc0, !P0 ;  /* 0xffffffc0b9917807 */ /* 0x000fea0004000000 */
[C---:B------:R-:W-:Y:S02]  /*7e10*/  IMAD.IADD R192, R145.reuse, 0x1, R176 ;  /* 0x0000000191c07824 */ /* 0x040fe400078e02b0 */
[C---:B------:R-:W-:Y:S01]  /*7e20*/  HMMA.16816.F32 R16, R136.reuse, R146, RZ ;  /* 0x000000928810723c */ /* 0x040fe200000018ff */
[----:B------:R-:W-:Y:S02]  /*7e30*/  IMAD.IADD R134, R145, 0x1, R134 ;  /* 0x0000000191867824 */ /* 0x000fe400078e0286 */
[----:B------:R-:W-:Y:S01]  /*7e40*/  LDSM.16.M88.4 R144, [R192] ;  /* 0x00000000c090783b */ /* 0x000fe20000000200 */
[C---:B------:R-:W-:Y:S02]  /*7e50*/  IMAD.IADD R132, R191.reuse, 0x1, R192 ;  /* 0x00000001bf847824 */ /* 0x040fe400078e02c0 */
[----:B------:R-:W-:Y:S02]  /*7e60*/  IMAD.IADD R2, R191, 0x1, R134 ;  /* 0x00000001bf027824 */ /* 0x000fe400078e0286 */
[C---:B---3--:R-:W-:Y:S03]  /*7e70*/  HMMA.16816.F32 R20, R136.reuse, R148, RZ ;  /* 0x000000948814723c */ /* 0x048fe600000018ff */
[----:B------:R-:W-:Y:S05]  /*7e80*/  LDSM.16.M88.4 R168, [R2+0x6000] ;  /* 0x0060000002a8783b */ /* 0x000fea0000000200 */
        /* <DEDUP_REMOVED lines=218> */
.L_x_4080:
        /* <DEDUP_REMOVED lines=11> */
[C---:B------:R-:W-:Y:S02]  /*8ce0*/  IADD3.X R139, PT, PT, R133.reuse, R137, RZ, P6, !PT ;  /* 0x00000089858b7210 */ /* 0x040fe400037fe4ff */
[----:B------:R-:W-:Y:S04]  /*8cf0*/  IADD3 R132, P5, PT, R2, R138, RZ ;  /* 0x0000008a02847210 */ /* 0x000fe80007fbe0ff */
        /* <DEDUP_REMOVED lines=59> */
.L_x_4079:
[C---:B------:R-:W-:Y:S01]  /*90b0*/  IADD3 R134, PT, PT, R210.reuse, -0x8, RZ ;  /* 0xfffffff8d2867810 */ /* 0x040fe20007ffe0ff */
[----:B------:R-:W-:Y:S01]  /*90c0*/  LDSM.16.MT88.4 R140, [R184+0xc000] ;  /* 0x00c00000b88c783b */ /* 0x000fe20000004200 */
[C---:B--2---:R-:W-:Y:S02]  /*90d0*/  IADD3 R132, PT, PT, R210.reuse, -0x9, RZ ;  /* 0xfffffff7d2847810 */ /* 0x044fe40007ffe0ff */
[C---:B------:R-:W-:Y:S02]  /*90e0*/  IADD3 R133, PT, PT, R210.reuse, -0x10, RZ ;  /* 0xfffffff0d2857810 */ /* 0x040fe40007ffe0ff */
[----:B------:R-:W-:Y:S02]  /*90f0*/  IABS R134, R134 ;  /* 0x0000008600867213 */ /* 0x000fe40000000000 */
[----:B------:R-:W-:Y:S01]  /*9100*/  IABS R132, R132 ;  /* 0x0000008400847213 */ /* 0x000fe20000000000 */
[----:B------:R-:W-:Y:S01]  /*9110*/  LDSM.16.MT88.4 R148, [R189+0xe800] ;  /* 0x00e80000bd94783b */ /* 0x000fe20000004200 */
[----:B------:R-:W-:Y:S02]  /*9120*/  IABS R133, R133 ;  /* 0x0000008500857213 */ /* 0x000fe40000000000 */
[----:B------:R-:W-:Y:S02]  /*9130*/  IABS R2, R210 ;  /* 0x000000d200027213 */ /* 0x000fe40000000000 */
[C---:B------:R-:W-:Y:S02]  /*9140*/  IADD3 R136, PT, PT, R210.reuse, -0x1, RZ ;  /* 0xffffffffd2887810 */ /* 0x040fe40007ffe0ff */
[----:B------:R-:W-:Y:S01]  /*9150*/  I2FP.F32.S32 R134, R134 ;  /* 0x0000008600867245 */ /* 0x000fe20000201400 */
[----:B------:R-:W-:Y:S01]  /*9160*/  LDSM.16.MT88.4 R152, [R184+0xe800] ;  /* 0x00e80000b898783b */ /* 0x000fe20000004200 */
[----:B------:R-:W-:Y:S02]  /*9170*/  I2FP.F32.S32 R132, R132 ;  /* 0x0000008400847245 */ /* 0x000fe40000201400 */
[----:B------:R-:W-:Y:S01]  /*9180*/  I2FP.F32.S32 R133, R133 ;  /* 0x0000008500857245 */ /* 0x000fe20000201400 */
[C---:B------:R-:W-:Y:S01]  /*9190*/  FFMA.FTZ R10, -R3.reuse, R134, R10 ;  /* 0x00000086030a7223 */ /* 0x040fe2000001010a */
[----:B------:R-:W-:Y:S01]  /*91a0*/  I2FP.F32.S32 R2, R2 ;  /* 0x0000000200027245 */ /* 0x000fe20000201400 */
[C---:B------:R-:W-:Y:S01]  /*91b0*/  FFMA.FTZ R4, -R3.reuse, R134, R4 ;  /* 0x0000008603047223 */ /* 0x040fe20000010104 */
[----:B------:R-:W-:Y:S01]  /*91c0*/  IABS R136, R136 ;  /* 0x0000008800887213 */ /* 0x000fe20000000000 */
[C---:B------:R-:W-:Y:S01]  /*91d0*/  FFMA.FTZ R11, -R3.reuse, R132, R11 ;  /* 0x00000084030b7223 */ /* 0x040fe2000001010b */
[CC--:B------:R-:W-:Y:S01]  /*91e0*/  FFMA.FTZ R8, -R3.reuse, R133.reuse, R8 ;  /* 0x0000008503087223 */ /* 0x0c0fe20000010108 */
[C---:B------:R-:W-:Y:S01]  /*91f0*/  FFMA.FTZ R14, -R3.reuse, R133, R14 ;  /* 0x00000085030e7223 */ /* 0x040fe2000001010e */
[C---:B------:R-:W-:Y:S01]  /*9200*/  FFMA.FTZ R6, -R3.reuse, R2, R6 ;  /* 0x0000000203067223 */ /* 0x040fe20000010106 */
[C---:B------:R-:W-:Y:S01]  /*9210*/  FFMA.FTZ R5, -R3.reuse, R132, R5 ;  /* 0x0000008403057223 */ /* 0x040fe20000010105 */
[C---:B------:R-:W-:Y:S02]  /*9220*/  IADD3 R134, PT, PT, R210.reuse, -0x18, RZ ;  /* 0xffffffe8d2867810 */ /* 0x040fe40007ffe0ff */
[----:B------:R-:W-:Y:S02]  /*9230*/  I2FP.F32.S32 R136, R136 ;  /* 0x0000008800887245 */ /* 0x000fe40000201400 */
[C---:B------:R-:W-:Y:S02]  /*9240*/  IADD3 R2, PT, PT, R210.reuse, -0x11, RZ ;  /* 0xffffffefd2027810 */ /* 0x040fe40007ffe0ff */
[C---:B------:R-:W-:Y:S01]  /*9250*/  IADD3 R132, PT, PT, R210.reuse, -0x19, RZ ;  /* 0xffffffe7d2847810 */ /* 0x040fe20007ffe0ff */
[C---:B------:R-:W-:Y:S01]  /*9260*/  FFMA.FTZ R7, -R3.reuse, R136, R7 ;  /* 0x0000008803077223 */ /* 0x040fe20000010107 */
[C---:B------:R-:W-:Y:S02]  /*9270*/  IADD3 R133, PT, PT, R210.reuse, -0x20, RZ ;  /* 0xffffffe0d2857810 */ /* 0x040fe40007ffe0ff */
[----:B------:R-:W-:Y:S02]  /*9280*/  IABS R134, R134 ;  /* 0x0000008600867213 */ /* 0x000fe40000000000 */
[----:B------:R-:W-:Y:S02]  /*9290*/  IABS R2, R2 ;  /* 0x0000000200027213 */ /* 0x000fe40000000000 */
[----:B------:R-:W-:Y:S02]  /*92a0*/  IABS R132, R132 ;  /* 0x0000008400847213 */ /* 0x000fe40000000000 */
[----:B------:R-:W-:Y:S02]  /*92b0*/  IABS R133, R133 ;  /* 0x0000008500857213 */ /* 0x000fe40000000000 */
[C---:B------:R-:W-:Y:S02]  /*92c0*/  IADD3 R136, PT, PT, R210.reuse, -0x21, RZ ;  /* 0xffffffdfd2887810 */ /* 0x040fe40007ffe0ff */
[----:B------:R-:W-:Y:S02]  /*92d0*/  I2FP.F32.S32 R134, R134 ;  /* 0x0000008600867245 */ /* 0x000fe40000201400 */
[----:B------:R-:W-:Y:S02]  /*92e0*/  I2FP.F32.S32 R2, R2 ;  /* 0x0000000200027245 */ /* 0x000fe40000201400 */
[----:B------:R-:W-:Y:S01]  /*92f0*/  I2FP.F32.S32 R132, R132 ;  /* 0x0000008400847245 */ /* 0x000fe20000201400 */
[CC--:B------:R-:W-:Y:S01]  /*9300*/  FFMA.FTZ R12, -R3.reuse, R134.reuse, R12 ;  /* 0x00000086030c7223 */ /* 0x0c0fe2000001010c */
[----:B------:R-:W-:Y:S01]  /*9310*/  I2FP.F32.S32 R133, R133 ;  /* 0x0000008500857245 */ /* 0x000fe20000201400 */
[C---:B------:R-:W-:Y:S01]  /*9320*/  FFMA.FTZ R18, -R3.reuse, R134, R18 ;  /* 0x0000008603127223 */ /* 0x040fe20000010112 */
[----:B------:R-:W-:Y:S01]  /*9330*/  IABS R136, R136 ;  /* 0x0000008800887213 */ /* 0x000fe20000000000 */
[CC--:B------:R-:W-:Y:S01]  /*9340*/  FFMA.FTZ R9, -R3.reuse, R2.reuse, R9 ;  /* 0x0000000203097223 */ /* 0x0c0fe20000010109 */
[C---:B------:R-:W-:Y:S01]  /*9350*/  FFMA.FTZ R15, -R3.reuse, R2, R15 ;  /* 0x00000002030f7223 */ /* 0x040fe2000001010f */
[CC--:B------:R-:W-:Y:S01]  /*9360*/  FFMA.FTZ R13, -R3.reuse, R132.reuse, R13 ;  /* 0x00000084030d7223 */ /* 0x0c0fe2000001010d */
[CC--:B------:R-:W-:Y:S01]  /*9370*/  FFMA.FTZ R22, -R3.reuse, R133.reuse, R22 ;  /* 0x0000008503167223 */ /* 0x0c0fe20000010116 */
[C---:B------:R-:W-:Y:S01]  /*9380*/  FFMA.FTZ R19, -R3.reuse, R132, R19 ;  /* 0x0000008403137223 */ /* 0x040fe20000010113 */
[C---:B------:R-:W-:Y:S01]  /*9390*/  FFMA.FTZ R16, -R3.reuse, R133, R16 ;  /* 0x0000008503107223 */ /* 0x040fe20000010110 */
[C---:B------:R-:W-:Y:S02]  /*93a0*/  IADD3 R134, PT, PT, R210.reuse, -0x41, RZ ;  /* 0xffffffbfd2867810 */ /* 0x040fe40007ffe0ff */
[----:B------:R-:W-:Y:S02]  /*93b0*/  MOV R2, R136 ;  /* 0x0000008800027202 */ /* 0x000fe40000000f00 */
[C---:B------:R-:W-:Y:S02]  /*93c0*/  IADD3 R133, PT, PT, R210.reuse, -0x28, RZ ;  /* 0xffffffd8d2857810 */ /* 0x040fe40007ffe0ff */
[----:B------:R-:W-:Y:S02]  /*93d0*/  IADD3 R132, PT, PT, R210, -0x29, RZ ;  /* 0xffffffd7d2847810 */ /* 0x000fe40007ffe0ff */
[----:B------:R-:W-:Y:S02]  /*93e0*/  IABS R134, R134 ;  /* 0x0000008600867213 */ /* 0x000fe40000000000 */
[----:B------:R-:W-:Y:S02]  /*93f0*/  I2FP.F32.S32 R2, R2 ;  /* 0x0000000200027245 */ /* 0x000fe40000201400 */
[----:B------:R-:W-:Y:S02]  /*9400*/  IABS R133, R133 ;  /* 0x0000008500857213 */ /* 0x000fe40000000000 */
[----:B------:R-:W-:Y:S01]  /*9410*/  IABS R132, R132 ;  /* 0x0000008400847213 */ /* 0x000fe20000000000 */
[C---:B------:R-:W-:Y:S01]  /*9420*/  FFMA.FTZ R23, -R3.reuse, R2, R23 ;  /* 0x0000000203177223 */ /* 0x040fe20000010117 */
[----:B------:R-:W-:Y:S01]  /*9430*/  I2FP.F32.S32 R134, R134 ;  /* 0x0000008600867245 */ /* 0x000fe20000201400 */
[C---:B------:R-:W-:Y:S01]  /*9440*/  FFMA.FTZ R17, -R3.reuse, R2, R17 ;  /* 0x0000000203117223 */ /* 0x040fe20000010111 */
[----:B------:R-:W-:Y:S02]  /*9450*/  I2FP.F32.S32 R133, R133 ;  /* 0x0000008500857245 */ /* 0x000fe40000201400 */
[----:B------:R-:W-:Y:S01]  /*9460*/  I2FP.F32.S32 R132, R132 ;  /* 0x0000008400847245 */ /* 0x000fe20000201400 */
[C---:B------:R-:W-:Y:S01]  /*9470*/  FFMA.FTZ R33, -R3.reuse, R134, R33 ;  /* 0x0000008603217223 */ /* 0x040fe20000010121 */
[----:B------:R-:W-:Y:S01]  /*9480*/  FMNMX3.FTZ R136, R0, R4, R5, !PT ;  /* 0x0000000400887276 */ /* 0x000fe20007810005 */
[CC--:B------:R-:W-:Y:S01]  /*9490*/  FFMA.FTZ R26, -R3.reuse, R133.reuse, R26 ;  /* 0x00000085031a7223 */ /* 0x0c0fe2000001011a */
[C---:B------:R-:W-:Y:S01]  /*94a0*/  IADD3 R137, PT, PT, R210.reuse, -0x30, RZ ;  /* 0xffffffd0d2897810 */ /* 0x040fe20007ffe0ff */
[C---:B------:R-:W-:Y:S01]  /*94b0*/  FFMA.FTZ R27, -R3.reuse, R132, R27 ;  /* 0x00000084031b7223 */ /* 0x040fe2000001011b */
[----:B------:R-:W-:Y:S01]  /*94c0*/  IADD3 R2, PT, PT, R210, -0x31, RZ ;  /* 0xffffffcfd2027810 */ /* 0x000fe20007ffe0ff */
[C---:B------:R-:W-:Y:S01]  /*94d0*/  FFMA.FTZ R20, -R3.reuse, R133, R20 ;  /* 0x0000008503147223 */ /* 0x040fe20000010114 */
[----:B------:R-:W-:Y:S01]  /*94e0*/  FMNMX3.FTZ R136, R136, R8, R9, !PT ;  /* 0x0000000888887276 */ /* 0x000fe20007810009 */
[----:B------:R-:W-:Y:S01]  /*94f0*/  FFMA.FTZ R21, -R3, R132, R21 ;  /* 0x0000008403157223 */ /* 0x000fe20000010115 */
        /* <DEDUP_REMOVED lines=10> */
[CC--:B------:R-:W-:Y:S01]  /*95a0*/  FFMA.FTZ R24, -R3.reuse, R137.reuse, R24 ;  /* 0x0000008903187223 */ /* 0x0c0fe20000010118 */
[----:B------:R-:W-:Y:S01]  /*95b0*/  IABS R132, R132 ;  /* 0x0000008400847213 */ /* 0x000fe20000000000 */
[C---:B------:R-:W-:Y:S01]  /*95c0*/  FFMA.FTZ R25, -R3.reuse, R2, R25 ;  /* 0x0000000203197223 */ /* 0x040fe20000010119 */
[----:B------:R-:W-:Y:S01]  /*95d0*/  IADD3 R139, PT, PT, R210, -0x40, RZ ;  /* 0xffffffc0d28b7810 */ /* 0x000fe20007ffe0ff */
[C---:B------:R-:W-:Y:S01]  /*95e0*/  FFMA.FTZ R30, -R3.reuse, R137, R30 ;  /* 0x00000089031e7223 */ /* 0x040fe2000001011e */
[----:B------:R-:W-:Y:S01]  /*95f0*/  FMNMX3.FTZ R136, R136, R16, R17, !PT ;  /* 0x0000001088887276 */ /* 0x000fe20007810011 */
[C---:B------:R-:W-:Y:S01]  /*9600*/  FFMA.FTZ R31, -R3.reuse, R2, R31 ;  /* 0x00000002031f7223 */ /* 0x040fe2000001011f */
[----:B------:R-:W-:Y:S02]  /*9610*/  FMNMX3.FTZ R134, R134, R14, R15, !PT ;  /* 0x0000000e86867276 */ /* 0x000fe4000781000f */
[----:B------:R-:W-:Y:S02]  /*9620*/  I2FP.F32.S32 R133, R133 ;  /* 0x0000008500857245 */ /* 0x000fe40000201400 */
[----:B------:R-:W-:Y:S02]  /*9630*/  I2FP.F32.S32 R132, R132 ;  /* 0x0000008400847245 */ /* 0x000fe40000201400 */
[----:B------:R-:W-:Y:S01]  /*9640*/  IABS R139, R139 ;  /* 0x0000008b008b7213 */ /* 0x000fe20000000000 */
[CC--:B------:R-:W-:Y:S01]  /*9650*/  FFMA.FTZ R28, -R3.reuse, R133.reuse, R28 ;  /* 0x00000085031c7223 */ /* 0x0c0fe2000001011c */
[----:B------:R-:W-:Y:S01]  /*9660*/  FMNMX3.FTZ R136, R136, R20, R21, !PT ;  /* 0x0000001488887276 */ /* 0x000fe20007810015 */
[C---:B------:R-:W-:Y:S01]  /*9670*/  FFMA.FTZ R29, -R3.reuse, R132, R29 ;  /* 0x00000084031d7223 */ /* 0x040fe2000001011d */
[----:B------:R-:W-:Y:S01]  /*9680*/  FMNMX3.FTZ R134, R134, R18, R19, !PT ;  /* 0x0000001286867276 */ /* 0x000fe20007810013 */
[C---:B------:R-:W-:Y:S01]  /*9690*/  FFMA.FTZ R34, -R3.reuse, R133, R34 ;  /* 0x0000008503227223 */ /* 0x040fe20000010122 */
[----:B------:R-:W-:Y:S01]  /*96a0*/  I2FP.F32.S32 R139, R139 ;  /* 0x0000008b008b7245 */ /* 0x000fe20000201400 */
[C---:B------:R-:W-:Y:S01]  /*96b0*/  FFMA.FTZ R35, -R3.reuse, R132, R35 ;  /* 0x0000008403237223 */ /* 0x040fe20000010123 */
[----:B------:R-:W-:Y:S02]  /*96c0*/  FMNMX3.FTZ R136, R136, R24, R25, !PT ;  /* 0x0000001888887276 */ /* 0x000fe40007810019 */
[----:B------:R-:W-:Y:S01]  /*96d0*/  FMNMX3.FTZ R134, R134, R22, R23, !PT ;  /* 0x0000001686867276 */ /* 0x000fe20007810017 */
[----:B------:R-:W-:Y:S01]  /*96e0*/  FFMA.FTZ R32, -R3, R139, R32 ;  /* 0x0000008b03207223 */ /* 0x000fe20000010120 */
[----:B------:R-:W-:Y:S02]  /*96f0*/  FMNMX3.FTZ R136, R136, R28, R29, !PT ;  /* 0x0000001c88887276 */ /* 0x000fe4000781001d */
[----:B------:R-:W-:Y:S02]  /*9700*/  FMNMX3.FTZ R2, R134, R26, R27, !PT ;  /* 0x0000001a86027276 */ /* 0x000fe4000781001b */
[----:B------:R-:W-:Y:S02]  /*9710*/  FMNMX3.FTZ R138, R136, R32, R33, !PT ;  /* 0x00000020888a7276 */ /* 0x000fe40007810021 */
[----:B------:R-:W-:Y:S02]  /*9720*/  FMNMX3.FTZ R2, R2, R30, R31, !PT ;  /* 0x0000001e02027276 */ /* 0x000fe4000781001f */
[----:B------:R-:W-:Y:S01]  /*9730*/  IADD3 R208, PT, PT, R208, -0x40, RZ ;  /* 0xffffffc0d0d07810 */ /* 0x000fe20007ffe0ff */
[----:B------:R-:W-:Y:S01]  /*9740*/  SHFL.BFLY PT, R133, R138, 0x2, 0x1f ;  /* 0x0c401f008a857f89 */ /* 0x000fe200000e0000 */
[----:B------:R-:W-:Y:S02]  /*9750*/  FMNMX3.FTZ R139, R2, R34, R35, !PT ;  /* 0x00000022028b7276 */ /* 0x000fe40007810023 */
[----:B------:R-:W-:Y:S05]  /*9760*/  IADD3 R210, PT, PT, R210, 0x40, RZ ;  /* 0x00000040d2d27810 */ /* 0x000fea0007ffe0ff */
        /* <DEDUP_REMOVED lines=8> */
[----:B------:R-:W-:Y:S03]  /*97f0*/  FMUL.FTZ R162, R132, UR4 ;  /* 0x0000000484a27c20 */ /* 0x000fe60008410000 */
[C---:B------:R-:W-:Y:S01]  /*9800*/  FSETP.NEU.FTZ.AND P1, PT, R133.reuse, -INF , PT ;  /* 0xff8000008500780b */ /* 0x040fe20003f3d000 */
[C---:B------:R-:W-:Y:S01]  /*9810*/  FMUL.FTZ R164, R133.reuse, UR4 ;  /* 0x0000000485a47c20 */ /* 0x040fe20008410000 */
[----:B------:R-:W-:Y:S04]  /*9820*/  FADD.FTZ R0, -R133, R0 ;  /* 0x0000000085007221 */ /* 0x000fe80000010100 */
[----:B------:R-:W-:Y:S01]  /*9830*/  FSEL R164, R164, RZ, P1 ;  /* 0x000000ffa4a47208 */ /* 0x000fe20000800000 */
[----:B------:R-:W-:Y:S01]  /*9840*/  FMUL.FTZ R2, R0, UR4 ;  /* 0x0000000400027c20 */ /* 0x000fe20008410000 */
[C---:B------:R-:W-:Y:S01]  /*9850*/  FADD.FTZ R0, -R132.reuse, R135 ;  /* 0x0000008784007221 */ /* 0x040fe20000010100 */
[----:B------:R-:W-:Y:S02]  /*9860*/  FSETP.NEU.FTZ.AND P1, PT, R132, -INF , PT ;  /* 0xff8000008400780b */ /* 0x000fe40003f3d000 */
[--C-:B------:R-:W-:Y:S01]  /*9870*/  FFMA.FTZ R163, R4, UR4, -R164.reuse ;  /* 0x0000000404a37c23 */ /* 0x100fe200080108a4 */
[----:B------:R-:W-:Y:S01]  /*9880*/  FMUL.FTZ R134, R0, UR4 ;  /* 0x0000000400867c20 */ /* 0x000fe20008410000 */
[----:B------:R-:W-:Y:S01]  /*9890*/  FSEL R162, R162, RZ, P1 ;  /* 0x000000ffa2a27208 */ /* 0x000fe20000800000 */
[--C-:B------:R-:W-:Y:S01]  /*98a0*/  FFMA.FTZ R160, R5, UR4, -R164.reuse ;  /* 0x0000000405a07c23 */ /* 0x100fe200080108a4 */
[--C-:B------:R-:W-:Y:S01]  /*98b0*/  FFMA.FTZ R158, R8, UR4, -R164.reuse ;  /* 0x00000004089e7c23 */ /* 0x100fe200080108a4 */
[----:B------:R2:W3:Y:S01]  /*98c0*/  MUFU.EX2 R0, R134 ;  /* 0x0000008600007308 */ /* 0x0004e20000000800 */
[----:B------:R-:W-:Y:S01]  /*98d0*/  FFMA.FTZ R157, R9, UR4, -R164 ;  /* 0x00000004099d7c23 */ /* 0x000fe200080108a4 */
[--C-:B------:R-:W-:Y:S01]  /*98e0*/  FFMA.FTZ R161, R6, UR4, -R162.reuse ;  /* 0x0000000406a17c23 */ /* 0x100fe200080108a2 */
[--C-:B------:R-:W-:Y:S01]  /*98f0*/  FFMA.FTZ R159, R7, UR4, -R162.reuse ;  /* 0x00000004079f7c23 */ /* 0x100fe200080108a2 */
[--C-:B------:R-:W-:Y:S01]  /*9900*/  FFMA.FTZ R156, R10, UR4, -R162.reuse ;  /* 0x000000040a9c7c23 */ /* 0x100fe200080108a2 */
[----:B------:R-:W-:Y:S01]  /*9910*/  FFMA.FTZ R135, R11, UR4, -R162 ;  /* 0x000000040b877c23 */ /* 0x000fe200080108a2 */
[--C-:B------:R-:W-:Y:S01]  /*9920*/  FFMA.FTZ R173, R24, UR4, -R164.reuse ;  /* 0x0000000418ad7c23 */ /* 0x100fe200080108a4 */
[----:B------:R-:W-:Y:S03]  /*9930*/  FFMA.FTZ R174, R25, UR4, -R164 ;  /* 0x0000000419ae7c23 */ /* 0x000fe600080108a4 */
[----:B------:R-:W4:Y:S01]  /*9940*/  MUFU.EX2 R2, R2 ;  /* 0x0000000200027308 */ /* 0x000f220000000800 */
[--C-:B------:R-:W-:Y:S01]  /*9950*/  FFMA.FTZ R175, R26, UR4, -R162.reuse ;  /* 0x000000041aaf7c23 */ /* 0x100fe200080108a2 */
[----:B------:R-:W-:Y:S01]  /*9960*/  FFMA.FTZ R176, R27, UR4, -R162 ;  /* 0x000000041bb07c23 */ /* 0x000fe200080108a2 */
[--C-:B------:R-:W-:Y:S01]  /*9970*/  FFMA.FTZ R177, R28, UR4, -R164.reuse ;  /* 0x000000041cb17c23 */ /* 0x100fe200080108a4 */
[--C-:B------:R-:W-:Y:S01]  /*9980*/  FFMA.FTZ R178, R29, UR4, -R164.reuse ;  /* 0x000000041db27c23 */ /* 0x100fe200080108a4 */
[----:B------:R-:W-:Y:S01]  /*9990*/  FFMA.FTZ R181, R32, UR4, -R164 ;  /* 0x0000000420b57c23 */ /* 0x000fe200080108a4 */
[--C-:B------:R-:W-:Y:S01]  /*99a0*/  FFMA.FTZ R179, R30, UR4, -R162.reuse ;  /* 0x000000041eb37c23 */ /* 0x100fe200080108a2 */
[--C-:B------:R-:W-:Y:S03]  /*99b0*/  FFMA.FTZ R180, R31, UR4, -R162.reuse ;  /* 0x000000041fb47c23 */ /* 0x100fe600080108a2 */
[----:B------:R-:W-:Y:S01]  /*99c0*/  MUFU.EX2 R163, R163 ;  /* 0x000000a300a37308 */ /* 0x000fe20000000800 */
[----:B--2---:R-:W-:Y:S01]  /*99d0*/  MOV R134, R202 ;  /* 0x000000ca00867202 */ /* 0x004fe20000000f00 */
[----:B---3--:R-:W-:Y:S01]  /*99e0*/  FMUL.FTZ R6, R0, R130 ;  /* 0x0000008200067220 */ /* 0x008fe20000410000 */
[----:B------:R-:W-:Y:S01]  /*99f0*/  @P0 IADD3 R134, PT, PT, R204, -0x40, RZ ;  /* 0xffffffc0cc860810 */ /* 0x000fe20007ffe0ff */
[C---:B------:R-:W-:Y:S01]  /*9a00*/  FMUL.FTZ R7, R0.reuse, R131 ;  /* 0x0000008300077220 */ /* 0x040fe20000410000 */
[C---:B------:R-:W-:Y:S01]  /*9a10*/  FMUL.FTZ R10, R0.reuse, R126 ;  /* 0x0000007e000a7220 */ /* 0x040fe20000410000 */
[----:B------:R-:W-:Y:S01]  /*9a20*/  FMUL.FTZ R11, R0, R127 ;  /* 0x0000007f000b7220 */ /* 0x000fe20000410000 */
[----:B------:R-:W-:Y:S03]  /*9a30*/  IADD3 R191, PT, PT, R191, R134, RZ ;  /* 0x00000086bfbf7210 */ /* 0x000fe60007ffe0ff */
[----:B------:R-:W2:Y:S01]  /*9a40*/  MUFU.EX2 R160, R160 ;  /* 0x000000a000a07308 */ /* 0x000ea20000000800 */
[----:B------:R-:W3:Y:S01]  /*9a50*/  LDSM.16.MT88.4 R144, [R134] ;  /* 0x000000008690783b */ /* 0x000ee20000004200 */
[C---:B----4-:R-:W-:Y:S01]  /*9a60*/  FMUL.FTZ R4, R2.reuse, R128 ;  /* 0x0000008002047220 */ /* 0x050fe20000410000 */
[C---:B------:R-:W-:Y:S01]  /*9a70*/  FMUL.FTZ R5, R2.reuse, R129 ;  /* 0x0000008102057220 */ /* 0x040fe20000410000 */
[C---:B------:R-:W-:Y:S01]  /*9a80*/  FMUL.FTZ R8, R2.reuse, R124 ;  /* 0x0000007c02087220 */ /* 0x040fe20000410000 */
[C---:B------:R-:W-:Y:S01]  /*9a90*/  FMUL.FTZ R9, R2.reuse, R125 ;  /* 0x0000007d02097220 */ /* 0x040fe20000410000 */
[C---:B------:R-:W-:Y:S01]  /*9aa0*/  FMUL.FTZ R36, R2.reuse, R36 ;  /* 0x0000002402247220 */ /* 0x040fe20000410000 */
[----:B------:R-:W-:Y:S03]  /*9ab0*/  FMUL.FTZ R37, R2, R37 ;  /* 0x0000002502257220 */ /* 0x000fe60000410000 */
[----:B------:R-:W-:Y:S01]  /*9ac0*/  MUFU.EX2 R161, R161 ;  /* 0x000000a100a17308 */ /* 0x000fe20000000800 */
[----:B------:R-:W4:Y:S01]  /*9ad0*/  LDSM.16.MT88.4 R124, [R191] ;  /* 0x00000000bf7c783b */ /* 0x000f220000004200 */
[C---:B------:R-:W-:Y:S01]  /*9ae0*/  FMUL.FTZ R38, R0.reuse, R38 ;  /* 0x0000002600267220 */ /* 0x040fe20000410000 */
[----:B------:R-:W-:Y:S01]  /*9af0*/  FMUL.FTZ R39, R0, R39 ;  /* 0x0000002700277220 */ /* 0x000fe20000410000 */
[----:B------:R-:W-:Y:S01]  /*9b00*/  FFMA.FTZ R182, R34, UR4, -R162 ;  /* 0x0000000422b67c23 */ /* 0x000fe200080108a2 */
[C---:B------:R-:W-:Y:S01]  /*9b10*/  FMUL.FTZ R40, R2.reuse, R40 ;  /* 0x0000002802287220 */ /* 0x040fe20000410000 */
[----:B------:R-:W-:Y:S01]  /*9b20*/  FMUL.FTZ R41, R2, R41 ;  /* 0x0000002902297220 */ /* 0x000fe20000410000 */
[----:B------:R-:W-:Y:S03]  /*9b30*/  FMUL.FTZ R42, R0, R42 ;  /* 0x0000002a002a7220 */ /* 0x000fe60000410000 */
[----:B------:R-:W5:Y:S01]  /*9b40*/  MUFU.EX2 R159, R159 ;  /* 0x0000009f009f7308 */ /* 0x000f620000000800 */
[----:B--2---:R-:W-:Y:S01]  /*9b50*/  F2FP.F16.F32.PACK_AB R128, R160, R163 ;  /* 0x000000a3a080723e */ /* 0x004fe200000000ff */
[----:B------:R-:W-:Y:S01]  /*9b60*/  LDSM.16.MT88.4 R24, [R191+0x1000] ;  /* 0x00100000bf18783b */ /* 0x000fe20000004200 */
[----:B------:R-:W-:Y:S01]  /*9b70*/  FMUL.FTZ R43, R0, R43 ;  /* 0x0000002b002b7220 */ /* 0x000fe20000410000 */
[C---:B------:R-:W-:Y:S01]  /*9b80*/  FMUL.FTZ R44, R2.reuse, R44 ;  /* 0x0000002c022c7220 */ /* 0x040fe20000410000 */
[----:B------:R-:W-:Y:S01]  /*9b90*/  FMUL.FTZ R45, R2, R45 ;  /* 0x0000002d022d7220 */ /* 0x000fe20000410000 */
[C---:B------:R-:W-:Y:S01]  /*9ba0*/  FMUL.FTZ R46, R0.reuse, R46 ;  /* 0x0000002e002e7220 */ /* 0x040fe20000410000 */
[----:B------:R-:W-:Y:S03]  /*9bb0*/  FMUL.FTZ R47, R0, R47 ;  /* 0x0000002f002f7220 */ /* 0x000fe60000410000 */
[----:B------:R-:W-:Y:S01]  /*9bc0*/  MUFU.EX2 R158, R158 ;  /* 0x0000009e009e7308 */ /* 0x000fe20000000800 */
[C---:B------:R-:W-:Y:S01]  /*9bd0*/  FMUL.FTZ R48, R2.reuse, R48 ;  /* 0x0000003002307220 */ /* 0x040fe20000410000 */
[----:B------:R-:W-:Y:S01]  /*9be0*/  LDSM.16.MT88.4 R28, [R184+0xd800] ;  /* 0x00d80000b81c783b */ /* 0x000fe20000004200 */
        /* <DEDUP_REMOVED lines=73> */
[C---:B---3--:R-:W-:Y:S04]  /*a080*/  HMMA.16816.F32 R44, R128.reuse, R144, R44 ;  /* 0x00000090802c723c */ /* 0x048fe8000000182c */
[----:B------:R-:W-:Y:S01]  /*a090*/  MUFU.EX2 R177, R177 ;  /* 0x000000b100b17308 */ /* 0x000fe20000000800 */
[C---:B------:R-:W-:Y:S01]  /*a0a0*/  FMUL.FTZ R106, R0.reuse, R106 ;  /* 0x0000006a006a7220 */ /* 0x040fe20000410000 */
[----:B------:R-:W-:Y:S01]  /*a0b0*/  FMUL.FTZ R107, R0, R107 ;  /* 0x0000006b006b7220 */ /* 0x000fe20000410000 */
[--C-:B------:R-:W-:Y:S01]  /*a0c0*/  FFMA.FTZ R165, R12, UR4, -R164.reuse ;  /* 0x000000040ca57c23 */ /* 0x100fe200080108a4 */
[C---:B------:R-:W-:Y:S01]  /*a0d0*/  FMUL.FTZ R12, R2.reuse, R120 ;  /* 0x00000078020c7220 */ /* 0x040fe20000410000 */
[----:B------:R-:W-:Y:S01]  /*a0e0*/  FFMA.FTZ R166, R13, UR4, -R164 ;  /* 0x000000040da67c23 */ /* 0x000fe200080108a4 */
[C---:B------:R-:W-:Y:S01]  /*a0f0*/  HMMA.16816.F32 R48, R128.reuse, R146, R48 ;  /* 0x000000928030723c */ /* 0x040fe20000001830 */
[----:B------:R-:W-:Y:S03]  /*a100*/  LDSM.16.MT88.4 R144, [R191+0x800] ;  /* 0x00080000bf90783b */ /* 0x000fe60000004200 */
[----:B------:R-:W-:Y:S01]  /*a110*/  MUFU.EX2 R178, R178 ;  /* 0x000000b200b27308 */ /* 0x000fe20000000800 */
[----:B------:R-:W-:Y:S01]  /*a120*/  FMUL.FTZ R13, R2, R121 ;  /* 0x00000079020d7220 */ /* 0x000fe20000410000 */
[--C-:B------:R-:W-:Y:S01]  /*a130*/  FFMA.FTZ R167, R14, UR4, -R162.reuse ;  /* 0x000000040ea77c23 */ /* 0x100fe200080108a2 */
[C---:B------:R-:W-:Y:S01]  /*a140*/  FMUL.FTZ R14, R0.reuse, R122 ;  /* 0x0000007a000e7220 */ /* 0x040fe20000410000 */
[----:B------:R-:W-:Y:S01]  /*a150*/  FFMA.FTZ R168, R15, UR4, -R162 ;  /* 0x000000040fa87c23 */ /* 0x000fe200080108a2 */
[----:B------:R-:W-:Y:S01]  /*a160*/  FMUL.FTZ R15, R0, R123 ;  /* 0x0000007b000f7220 */ /* 0x000fe20000410000 */
[C---:B----4-:R-:W-:Y:S01]  /*a170*/  HMMA.16816.F32 R52, R128.reuse, R124, R52 ;  /* 0x0000007c8034723c */ /* 0x050fe20000001834 */
[----:B------:R-:W-:Y:S03]  /*a180*/  LDSM.16.MT88.4 R120, [R189+0xc800] ;  /* 0x00c80000bd78783b */ /* 0x000fe60000004200 */
[----:B------:R-:W-:Y:S01]  /*a190*/  MUFU.EX2 R165, R165 ;  /* 0x000000a500a57308 */ /* 0x000fe20000000800 */
[C---:B------:R-:W-:Y:S01]  /*a1a0*/  FMUL.FTZ R108, R2.reuse, R108 ;  /* 0x0000006c026c7220 */ /* 0x040fe20000410000 */
[----:B------:R-:W-:Y:S01]  /*a1b0*/  FMUL.FTZ R109, R2, R109 ;  /* 0x0000006d026d7220 */ /* 0x000fe20000410000 */
[C---:B------:R-:W-:Y:S01]  /*a1c0*/  FMUL.FTZ R110, R0.reuse, R110 ;  /* 0x0000006e006e7220 */ /* 0x040fe20000410000 */
[----:B------:R-:W-:Y:S01]  /*a1d0*/  FMUL.FTZ R111, R0, R111 ;  /* 0x0000006f006f7220 */ /* 0x000fe20000410000 */
[--C-:B------:R-:W-:Y:S01]  /*a1e0*/  FFMA.FTZ R169, R16, UR4, -R164.reuse ;  /* 0x0000000410a97c23 */ /* 0x100fe200080108a4 */
[C---:B------:R-:W-:Y:S01]  /*a1f0*/  HMMA.16816.F32 R56, R128.reuse, R126, R56 ;  /* 0x0000007e8038723c */ /* 0x040fe20000001838 */
[----:B------:R-:W3:Y:S03]  /*a200*/  LDSM.16.MT88.4 R124, [R134+0x2000] ;  /* 0x00200000867c783b */ /* 0x000ee60000004200 */
[----:B------:R-:W4:Y:S01]  /*a210*/  MUFU.EX2 R166, R166 ;  /* 0x000000a600a67308 */ /* 0x000f220000000800 */
[----:B------:R-:W-:Y:S01]  /*a220*/  FFMA.FTZ R170, R17, UR4, -R164 ;  /* 0x0000000411aa7c23 */ /* 0x000fe200080108a4 */
[--C-:B------:R-:W-:Y:S01]  /*a230*/  FFMA.FTZ R171, R18, UR4, -R162.reuse ;  /* 0x0000000412ab7c23 */ /* 0x100fe200080108a2 */
[----:B------:R-:W-:Y:S01]  /*a240*/  FFMA.FTZ R172, R19, UR4, -R162 ;  /* 0x0000000413ac7c23 */ /* 0x000fe200080108a2 */
        /* <DEDUP_REMOVED lines=8> */
[----:B------:R-:W-:Y:S01]  /*a2d0*/  FMUL.FTZ R18, R0, R118 ;  /* 0x0000007600127220 */ /* 0x000fe20000410000 */
[C---:B------:R-:W-:Y:S01]  /*a2e0*/  HMMA.16816.F32 R64, R128.reuse, R138, R64 ;  /* 0x0000008a8040723c */ /* 0x040fe20000001840 */
[----:B------:R-:W1:Y:S03]  /*a2f0*/  LDSM.16.MT88.4 R136, [R191+0x2000] ;  /* 0x00200000bf88783b */ /* 0x000e660000004200 */
[----:B------:R-:W5:Y:S01]  /*a300*/  MUFU.EX2 R168, R168 ;  /* 0x000000a800a87308 */ /* 0x000f620000000800 */
[----:B----4-:R-:W-:Y:S01]  /*a310*/  F2FP.F16.F32.PACK_AB R116, R166, R165 ;  /* 0x000000a5a674723e */ /* 0x010fe200000000ff */
[----:B------:R-:W-:Y:S01]  /*a320*/  FMUL.FTZ R19, R0, R119 ;  /* 0x0000007700137220 */ /* 0x000fe20000410000 */
[----:B------:R-:W-:Y:S01]  /*a330*/  FFMA.FTZ R163, R2, R213, R163 ;  /* 0x000000d502a37223 */ /* 0x000fe200000100a3 */
[----:B------:R-:W-:Y:S01]  /*a340*/  ISETP.GT.AND P1, PT, R209, R196, PT ;  /* 0x000000c4d100720c */ /* 0x000fe20003f24270 */
[----:B------:R-:W-:Y:S01]  /*a350*/  FFMA.FTZ R161, R0, R211, R161 ;  /* 0x000000d300a17223 */ /* 0x000fe200000100a1 */
[C---:B--2---:R-:W-:Y:S04]  /*a360*/  HMMA.16816.F32 R68, R128.reuse, R140, R68 ;  /* 0x0000008c8044723c */ /* 0x044fe80000001844 */
[----:B------:R-:W-:Y:S01]  /*a370*/  MUFU.EX2 R169, R169 ;  /* 0x000000a900a97308 */ /* 0x000fe20000000800 */
[----:B------:R-:W-:Y:S01]  /*a380*/  FADD.FTZ R163, R160, R163 ;  /* 0x000000a3a0a37221 */ /* 0x000fe20000010000 */
[----:B------:R-:W-:Y:S03]  /*a390*/  FADD.FTZ R161, R159, R161 ;  /* 0x000000a19fa17221 */ /* 0x000fe60000010000 */
[----:B------:R-:W-:Y:S01]  /*a3a0*/  FADD.FTZ R0, R158, R163 ;  /* 0x000000a39e007221 */ /* 0x000fe20000010000 */
[C---:B------:R-:W-:Y:S01]  /*a3b0*/  HMMA.16816.F32 R72, R128.reuse, R142, R72 ;  /* 0x0000008e8048723c */ /* 0x040fe20000001848 */
[----:B------:R-:W2:Y:S03]  /*a3c0*/  LDSM.16.MT88.4 R140, [R189+0x10000] ;  /* 0x01000000bd8c783b */ /* 0x000ea60000004200 */
[----:B------:R-:W4:Y:S01]  /*a3d0*/  MUFU.EX2 R170, R170 ;  /* 0x000000aa00aa7308 */ /* 0x000f220000000800 */
[----:B-----5:R-:W-:Y:S01]  /*a3e0*/  F2FP.F16.F32.PACK_AB R117, R168, R167 ;  /* 0x000000a7a875723e */ /* 0x020fe200000000ff */
[----:B------:R-:W-:Y:S01]  /*a3f0*/  FADD.FTZ R2, R156, R161 ;  /* 0x000000a19c027221 */ /* 0x000fe20000010000 */
[----:B------:R-:W-:Y:S03]  /*a400*/  FADD.FTZ R0, R157, R0 ;  /* 0x000000009d007221 */ /* 0x000fe60000010000 */
[----:B------:R-:W-:Y:S01]  /*a410*/  FADD.FTZ R2, R135, R2 ;  /* 0x0000000287027221 */ /* 0x000fe20000010000 */
[C---:B---3--:R-:W-:Y:S03]  /*a420*/  HMMA.16816.F32 R76, R128.reuse, R124, R76 ;  /* 0x0000007c804c723c */ /* 0x048fe6000000184c */
[----:B------:R-:W-:Y:S01]  /*a430*/  MUFU.EX2 R171, R171 ;  /* 0x000000ab00ab7308 */ /* 0x000fe20000000800 */
[----:B------:R-:W-:Y:S01]  /*a440*/  MOV R135, R132 ;  /* 0x0000008400877202 */ /* 0x000fe20000000f00 */
[----:B------:R-:W-:Y:S01]  /*a450*/  FADD.FTZ R165, R165, R0 ;  /* 0x00000000a5a57221 */ /* 0x000fe20000010000 */
[----:B------:R-:W-:Y:S02]  /*a460*/  FADD.FTZ R167, R167, R2 ;  /* 0x00000002a7a77221 */ /* 0x000fe40000010000 */
[C---:B------:R-:W-:Y:S01]  /*a470*/  HMMA.16816.F32 R80, R128.reuse, R126, R80 ;  /* 0x0000007e8050723c */ /* 0x040fe20000001850 */
[----:B------:R-:W3:Y:S04]  /*a480*/  LDSM.16.MT88.4 R124, [R184+0x10000] ;  /* 0x01000000b87c783b */ /* 0x000ee80000004200 */
[----:B------:R-:W5:Y:S01]  /*a490*/  MUFU.EX2 R172, R172 ;  /* 0x000000ac00ac7308 */ /* 0x000f620000000800 */
[----:B----4-:R-:W-:Y:S01]  /*a4a0*/  F2FP.F16.F32.PACK_AB R118, R170, R169 ;  /* 0x000000a9aa76723e */ /* 0x010fe200000000ff */
[----:B------:R-:W-:Y:S01]  /*a4b0*/  FADD.FTZ R166, R166, R165 ;  /* 0x000000a5a6a67221 */ /* 0x000fe20000010000 */
[----:B------:R-:W-:Y:S01]  /*a4c0*/  FADD.FTZ R168, R168, R167 ;  /* 0x000000a7a8a87221 */ /* 0x000fe20000010000 */
[C---:B-1----:R-:W-:Y:S06]  /*a4d0*/  HMMA.16816.F32 R84, R128.reuse, R136, R84 ;  /* 0x000000888054723c */ /* 0x042fec0000001854 */
[----:B------:R-:W-:Y:S02]  /*a4e0*/  MUFU.EX2 R179, R179 ;  /* 0x000000b300b37308 */ /* 0x000fe40000000800 */
[C---:B------:R-:W-:Y:S01]  /*a4f0*/  HMMA.16816.F32 R88, R128.reuse, R138, R88 ;  /* 0x0000008a8058723c */ /* 0x040fe20000001858 */
[----:B------:R-:W1:Y:S07]  /*a500*/  LDSM.16.MT88.4 R136, [R134+0x4000] ;  /* 0x004000008688783b */ /* 0x000e6e0000004200 */
[----:B------:R-:W-:Y:S01]  /*a510*/  MUFU.EX2 R180, R180 ;  /* 0x000000b400b47308 */ /* 0x000fe20000000800 */
[----:B-----5:R-:W-:Y:S01]  /*a520*/  F2FP.F16.F32.PACK_AB R119, R172, R171 ;  /* 0x000000abac77723e */ /* 0x020fe200000000ff */
[C---:B--2---:R-:W-:Y:S08]  /*a530*/  HMMA.16816.F32 R92, R128.reuse, R140, R92 ;  /* 0x0000008c805c723c */ /* 0x044ff0000000185c */
[----:B------:R-:W-:Y:S01]  /*a540*/  MUFU.EX2 R181, R181 ;  /* 0x000000b500b57308 */ /* 0x000fe20000000800 */
[C---:B------:R-:W-:Y:S01]  /*a550*/  HMMA.16816.F32 R96, R128.reuse, R142, R96 ;  /* 0x0000008e8060723c */ /* 0x040fe20000001860 */
[----:B------:R-:W2:Y:S08]  /*a560*/  LDSM.16.MT88.4 R140, [R191+0x4000] ;  /* 0x00400000bf8c783b */ /* 0x000eb00000004200 */
        /* <DEDUP_REMOVED lines=45> */
[----:B-1----:R-:W-:Y:S01]  /*a840*/  F2FP.F16.F32.PACK_AB R20, R153, R152 ;  /* 0x000000989914723e */ /* 0x002fe200000000ff */
[C---:B------:R-:W-:Y:S01]  /*a850*/  HMMA.16816.F32 R88, R116.reuse, R142, R88 ;  /* 0x0000008e7458723c */ /* 0x040fe20000001858 */
[----:B------:R-:W-:Y:S07]  /*a860*/  LDSM.16.MT88.4 R140, [R134+0x1000] ;  /* 0x00100000868c783b */ /* 0x000fee0000004200 */
[----:B------:R-:W1:Y:S01]  /*a870*/  MUFU.EX2 R164, R164 ;  /* 0x000000a400a47308 */ /* 0x000e620000000800 */
[C---:B-----5:R-:W-:Y:S09]  /*a880*/  HMMA.16816.F32 R92, R116.reuse, R120, R92 ;  /* 0x00000078745c723c */ /* 0x060ff2000000185c */
[----:B------:R-:W5:Y:S01]  /*a890*/  MUFU.EX2 R183, R162 ;  /* 0x000000a200b77308 */ /* 0x000f620000000800 */
[----:B----4-:R-:W-:Y:S01]  /*a8a0*/  F2FP.F16.F32.PACK_AB R21, R155, R154 ;  /* 0x0000009a9b15723e */ /* 0x010fe200000000ff */
[C---:B------:R-:W-:Y:S01]  /*a8b0*/  HMMA.16816.F32 R96, R116.reuse, R122, R96 ;  /* 0x0000007a7460723c */ /* 0x040fe20000001860 */
[----:B------:R-:W4:Y:S07]  /*a8c0*/  LDSM.16.MT88.4 R120, [R189+0xd000] ;  /* 0x00d00000bd78783b */ /* 0x000f2e0000004200 */
[C---:B---3--:R-:W-:Y:S08]  /*a8d0*/  HMMA.16816.F32 R100, R116.reuse, R124, R100 ;  /* 0x0000007c7464723c */ /* 0x048ff00000001864 */
[C---:B------:R-:W-:Y:S01]  /*a8e0*/  HMMA.16816.F32 R104, R116.reuse, R126, R104 ;  /* 0x0000007e7468723c */ /* 0x040fe20000001868 */
[----:B------:R-:W3:Y:S07]  /*a8f0*/  LDSM.16.MT88.4 R124, [R184+0xd000] ;  /* 0x00d00000b87c783b */ /* 0x000eee0000004200 */
        /* <DEDUP_REMOVED lines=37> */
[----:B------:R-:W-:Y:S02]  /*ab50*/  F2FP.F16.F32.PACK_AB R116, R178, R177 ;  /* 0x000000b1b274723e */ /* 0x000fe400000000ff */
[----:B------:R-:W-:Y:S03]  /*ab60*/  F2FP.F16.F32.PACK_AB R117, R180, R179 ;  /* 0x000000b3b475723e */ /* 0x000fe600000000ff */
[C---:B------:R-:W-:Y:S03]  /*ab70*/  HMMA.16816.F32 R12, R20.reuse, R118, R12 ;  /* 0x00000076140c723c */ /* 0x040fe6000000180c */
[----:B------:R-:W-:Y:S02]  /*ab80*/  F2FP.F16.F32.PACK_AB R118, R164, R181 ;  /* 0x000000b5a476723e */ /* 0x000fe400000000ff */
[----:B------:R-:W-:Y:S03]  /*ab90*/  F2FP.F16.F32.PACK_AB R119, R183, R182 ;  /* 0x000000b6b777723e */ /* 0x000fe600000000ff */
[C---:B------:R-:W-:Y:S08]  /*aba0*/  HMMA.16816.F32 R112, R20.reuse, R124, R112 ;  /* 0x0000007c1470723c */ /* 0x040ff00000001870 */
        /* <DEDUP_REMOVED lines=39> */
[C---:B------:R-:W-:Y:S03]  /*ae20*/  HMMA.16816.F32 R112, R116.reuse, R8, R112 ;  /* 0x000000087470723c */ /* 0x040fe60000001870 */
[----:B------:R-:W-:Y:S01]  /*ae30*/  FADD.FTZ R176, R176, R175 ;  /* 0x000000afb0b07221 */ /* 0x000fe20000010000 */
[----:B------:R-:W-:Y:S03]  /*ae40*/  FADD.FTZ R177, R177, R174 ;  /* 0x000000aeb1b17221 */ /* 0x000fe60000010000 */
[----:B------:R-:W-:Y:S01]  /*ae50*/  FADD.FTZ R5, R179, R176 ;  /* 0x000000b0b3057221 */ /* 0x000fe20000010000 */
[----:B------:R-:W-:Y:S03]  /*ae60*/  HMMA.16816.F32 R116, R116, R10, R16 ;  /* 0x0000000a7474723c */ /* 0x000fe60000001810 */
[----:B------:R-:W-:Y:S01]  /*ae70*/  FADD.FTZ R178, R178, R177 ;  /* 0x000000b1b2b27221 */ /* 0x000fe20000010000 */
[----:B------:R-:W-:Y:S03]  /*ae80*/  FADD.FTZ R5, R180, R5 ;  /* 0x00000005b4057221 */ /* 0x000fe60000010000 */
[----:B------:R-:W-:Y:S01]  /*ae90*/  FADD.FTZ R181, R181, R178 ;  /* 0x000000b2b5b57221 */ /* 0x000fe20000010000 */
[----:B------:R-:W-:Y:S03]  /*aea0*/  FADD.FTZ R182, R182, R5 ;  /* 0x00000005b6b67221 */ /* 0x000fe60000010000 */
[----:B------:R-:W-:Y:S01]  /*aeb0*/  FADD.FTZ R213, R164, R181 ;  /* 0x000000b5a4d57221 */ /* 0x000fe20000010000 */
[----:B------:R-:W-:Y:S01]  /*aec0*/  FADD.FTZ R211, R183, R182 ;  /* 0x000000b6b7d37221 */ /* 0x000fe20000010000 */
[----:B------:R-:W-:Y:S07]  /*aed0*/  @P1 BRA `(.L_x_4081) ;  /* 0xffffffc000d01947 */ /* 0x000fee000383ffff */
.L_x_4077:
[----:B------:R-:W1:Y:S01]  /*aee0*/  SHFL.BFLY PT, R8, R213, 0x2, 0x1f ;  /* 0x0c401f00d5087f89 */ /* 0x000e6200000e0000 */
[C---:B------:R-:W-:Y:S01]  /*aef0*/  SHF.L.U32 R2, R188.reuse, 0x4, RZ ;  /* 0x00000004bc027819 */ /* 0x040fe200000006ff */
[----:B------:R-:W-:Y:S01]  /*af00*/  S2UR UR8, SR_CTAID.Y ;  /* 0x00000000000879c3 */ /* 0x000fe20000002600 */
[----:B------:R-:W-:Y:S01]  /*af10*/  SHF.L.U32 R10, R188, 0x1, RZ ;  /* 0x00000001bc0a7819 */ /* 0x000fe200000006ff */
[----:B------:R-:W2:Y:S01]  /*af20*/  SHFL.BFLY PT, R0, R211, 0x2, 0x1f ;  /* 0x0c401f00d3007f89 */ /* 0x000ea200000e0000 */
[----:B------:R-:W-:Y:S01]  /*af30*/  LOP3.LUT R7, R2, 0x1c0, RZ, 0xc0, !PT ;  /* 0x000001c002077812 */ /* 0x000fe200078ec0ff */
[----:B------:R-:W3:Y:S01]  /*af40*/  LDCU UR4, c[0x0][0x44c] ;  /* 0x00008980ff0477ac */ /* 0x000ee20008000800 */
[----:B------:R-:W-:Y:S01]  /*af50*/  R2P PR, R188, 0x18 ;  /* 0x00000018bc007804 */ /* 0x000fe20000000000 */
[----:B------:R-:W-:Y:S01]  /*af60*/  BSSY.RECONVERGENT B0, `(.L_x_4082) ;  /* 0x00000fa000007945 */ /* 0x000fe20003800200 */
[----:B------:R-:W-:Y:S01]  /*af70*/  LOP3.LUT R7, R7, 0x38, R10, 0xf8, !PT ;  /* 0x0000003807077812 */ /* 0x000fe200078ef80a */
[----:B------:R-:W-:Y:S01]  /*af80*/  S2UR UR7, SR_CTAID.Z ;  /* 0x00000000000779c3 */ /* 0x000fe20000002700 */
[----:B------:R-:W-:-:S07]  /*af90*/  SEL R186, R186, 0xffffffe0, !P0 ;  /* 0xffffffe0baba7807 */ /* 0x000fce0004000000 */
[----:B------:R-:W-:Y:S01]  /*afa0*/  BAR.SYNC.DEFER_BLOCKING 0x0 ;  /* 0x0000000000007b1d */ /* 0x000fe20000010000 */
[C---:B------:R-:W-:Y:S02]  /*afb0*/  LOP3.LUT P6, RZ, R188.reuse, 0x3, RZ, 0xc0, !PT ;  /* 0x00000003bcff7812 */ /* 0x040fe400078cc0ff */
[----:B------:R-:W-:Y:S02]  /*afc0*/  SHF.L.U32 R4, R188, 0x2, RZ ;  /* 0x00000002bc047819 */ /* 0x000fe400000006ff */
[----:B------:R-:W-:-:S03]  /*afd0*/  LOP3.LUT R3, R190, 0x30, RZ, 0xc0, !PT ;  /* 0x00000030be037812 */ /* 0x000fc600078ec0ff */
[----:B------:R-:W4:Y:S01]  /*afe0*/  S2UR UR6, SR_CTAID.X ;  /* 0x00000000000679c3 */ /* 0x000f220000002500 */
[----:B-1----:R-:W-:Y:S01]  /*aff0*/  FADD.FTZ R8, R8, R213 ;  /* 0x000000d508087221 */ /* 0x002fe20000010000 */
[----:B--2---:R-:W-:-:S04]  /*b000*/  FADD.FTZ R9, R0, R211 ;  /* 0x000000d300097221 */ /* 0x004fc80000010000 */
[----:B------:R-:W1:Y:S01]  /*b010*/  SHFL.BFLY PT, R5, R8, 0x1, 0x1f ;  /* 0x0c201f0008057f89 */ /* 0x000e6200000e0000 */
[--C-:B------:R-:W-:Y:S02]  /*b020*/  SHF.R.U32.HI R0, RZ, 0x2, R188.reuse ;  /* 0x00000002ff007819 */ /* 0x100fe400000116bc */
[----:B------:R-:W-:Y:S01]  /*b030*/  SHF.R.U32.HI R188, RZ, 0x4, R188 ;  /* 0x00000004ffbc7819 */ /* 0x000fe200000116bc */
[----:B------:R-:W2:Y:S01]  /*b040*/  SHFL.BFLY PT, R6, R9, 0x1, 0x1f ;  /* 0x0c201f0009067f89 */ /* 0x000ea200000e0000 */
[----:B------:R-:W-:Y:S02]  /*b050*/  LOP3.LUT R0, R3, 0x7, R0, 0xf8, !PT ;  /* 0x0000000703007812 */ /* 0x000fe400078ef800 */
[C---:B------:R-:W-:Y:S02]  /*b060*/  IADD3 R14, PT, PT, R188.reuse, 0x10, RZ ;  /* 0x00000010bc0e7810 */ /* 0x040fe40007ffe0ff */
[----:B------:R-:W-:Y:S02]  /*b070*/  IADD3 R12, PT, PT, R188, 0x18, RZ ;  /* 0x00000018bc0c7810 */ /* 0x000fe40007ffe0ff */
[----:B------:R-:W-:-:S02]  /*b080*/  ISETP.GE.AND P2, PT, R14, R195, PT ;  /* 0x000000c30e00720c */ /* 0x000fc40003f46270 */
[----:B------:R-:W-:Y:S01]  /*b090*/  LOP3.LUT R3, R4, 0x1f8, RZ, 0xc0, !PT ;  /* 0x000001f804037812 */ /* 0x000fe200078ec0ff */
[----:B----4-:R-:W-:Y:S01]  /*b0a0*/  USHF.L.U32 UR6, UR6, 0x6, URZ ;  /* 0x0000000606067899 */ /* 0x010fe200080006ff */
[-C--:B------:R-:W-:Y:S02]  /*b0b0*/  ISETP.GE.AND P1, PT, R12, R195.reuse, PT ;  /* 0x000000c30c00720c */ /* 0x080fe40003f26270 */
[----:B------:R-:W-:Y:S02]  /*b0c0*/  IADD3 R16, PT, PT, R188, 0x8, RZ ;  /* 0x00000008bc107810 */ /* 0x000fe40007ffe0ff */
[----:B------:R-:W-:Y:S02]  /*b0d0*/  LOP3.LUT R12, R2, 0x10, RZ, 0xc0, !PT ;  /* 0x00000010020c7812 */ /* 0x000fe400078ec0ff */
[----:B------:R-:W-:Y:S02]  /*b0e0*/  LOP3.LUT R3, R3, 0x38, R190, 0x78, !PT ;  /* 0x0000003803037812 */ /* 0x000fe400078e78be */
[----:B------:R-:W-:Y:S01]  /*b0f0*/  ISETP.GE.AND P5, PT, R16, R195, PT ;  /* 0x000000c31000720c */ /* 0x000fe20003fa6270 */
[----:B-1----:R-:W-:Y:S01]  /*b100*/  FADD.FTZ R5, R8, R5 ;  /* 0x0000000508057221 */ /* 0x002fe20000010000 */
[----:B------:R-:W-:Y:S01]  /*b110*/  LOP3.LUT R8, R187, 0x6, R10, 0xf8, !PT ;  /* 0x00000006bb087812 */ /* 0x000fe200078ef80a */
[----:B------:R-:W1:Y:S01]  /*b120*/  LDC R16, c[0x0][0x3e0] ;  /* 0x0000f800ff107b82 */ /* 0x000e620000000800 */
[----:B------:R-:W-:Y:S01]  /*b130*/  LEA R3, R3, R12, 0x2 ;  /* 0x0000000c03037211 */ /* 0x000fe200078e10ff */
[----:B--2---:R-:W-:Y:S01]  /*b140*/  FADD.FTZ R6, R9, R6 ;  /* 0x0000000609067221 */ /* 0x004fe20000010000 */
[----:B------:R-:W2:Y:S01]  /*b150*/  MUFU.RCP R11, R5 ;  /* 0x00000005000b7308 */ /* 0x000ea20000001000 */
[----:B------:R-:W-:-:S02]  /*b160*/  LOP3.LUT R7, R8, R7, RZ, 0xfc, !PT ;  /* 0x0000000708077212 */ /* 0x000fc400078efcff */
[----:B------:R-:W-:Y:S02]  /*b170*/  SEL R8, R185, 0xffffffc0, !P3 ;  /* 0xffffffc0b9087807 */ /* 0x000fe40005800000 */
[----:B------:R-:W-:Y:S01]  /*b180*/  FSETP.NE.FTZ.AND P3, PT, R5, RZ, PT ;  /* 0x000000ff0500720b */ /* 0x000fe20003f75000 */
[----:B------:R-:W4:Y:S01]  /*b190*/  LDC.64 R12, c[0x0][0x430] ;  /* 0x00010c00ff0c7b82 */ /* 0x000f220000000a00 */
[----:B------:R-:W-:Y:S01]  /*b1a0*/  FSETP.NE.FTZ.AND P0, PT, R6, RZ, PT ;  /* 0x000000ff0600720b */ /* 0x000fe20003f15000 */
[----:B------:R-:W5:Y:S01]  /*b1b0*/  MUFU.RCP R10, R6 ;  /* 0x00000006000a7308 */ /* 0x000f620000001000 */
[----:B------:R-:W-:Y:S02]  /*b1c0*/  LEA R7, R7, UR5, 0x2 ;  /* 0x0000000507077c11 */ /* 0x000fe4000f8e10ff */
[----:B------:R-:W-:Y:S02]  /*b1d0*/  IADD3 R2, PT, PT, R188, 0x20, RZ ;  /* 0x00000020bc027810 */ /* 0x000fe40007ffe0ff */
[----:B------:R-:W-:-:S02]  /*b1e0*/  IADD3 R9, PT, PT, R7, 0x80, RZ ;  /* 0x0000008007097810 */ /* 0x000fc40007ffe0ff */
[----:B------:R-:W-:Y:S02]  /*b1f0*/  @P4 IADD3 R9, PT, PT, R7, -0x80, RZ ;  /* 0xffffff8007094810 */ /* 0x000fe40007ffe0ff */
[----:B--2---:R-:W-:Y:S01]  /*b200*/  FSEL R11, R11, 1, P3 ;  /* 0x3f8000000b0b7808 */ /* 0x004fe20001800000 */
[----:B------:R-:W2:Y:S01]  /*b210*/  @P3 LDC R18, c[0x0][0x458] ;  /* 0x00011600ff123b82 */ /* 0x000ea20000000800 */
[----:B------:R-:W-:Y:S01]  /*b220*/  IADD3 R15, PT, PT, R8, R9, RZ ;  /* 0x00000009080f7210 */ /* 0x000fe20007ffe0ff */
[----:B------:R-:W3:Y:S01]  /*b230*/  @P3 MUFU.LG2 R5, R5 ;  /* 0x0000000500053308 */ /* 0x000ee20000000c00 */
[----:B------:R-:W-:Y:S01]  /*b240*/  ISETP.GE.AND P4, PT, R2, R195, PT ;  /* 0x000000c30200720c */ /* 0x000fe20003f86270 */
[C---:B------:R-:W-:Y:S01]  /*b250*/  FMUL.FTZ R128, R11.reuse, R128 ;  /* 0x000000800b807220 */ /* 0x040fe20000410000 */
[C---:B------:R-:W-:Y:S01]  /*b260*/  FMUL.FTZ R129, R11.reuse, R129 ;  /* 0x000000810b817220 */ /* 0x040fe20000410000 */
[C---:B------:R-:W-:Y:S01]  /*b270*/  FMUL.FTZ R124, R11.reuse, R124 ;  /* 0x0000007c0b7c7220 */ /* 0x040fe20000410000 */
[----:B-----5:R-:W-:Y:S01]  /*b280*/  FSEL R10, R10, 1, P0 ;  /* 0x3f8000000a0a7808 */ /* 0x020fe20000000000 */
        /* <DEDUP_REMOVED lines=96> */
[C---:B------:R-:W-:Y:S01]  /*b890*/  IADD3 R14, PT, PT, R186.reuse, R11, RZ ;  /* 0x0000000bba0e7210 */ /* 0x040fe20007ffe0ff */
[----:B------:R-:W5:Y:S01]  /*b8a0*/  @P0 LDC R17, c[0x0][0x458] ;  /* 0x00011600ff110b82 */ /* 0x000f620000000800 */
[C---:B------:R-:W-:Y:S01]  /*b8b0*/  IADD3 R8, PT, PT, R186.reuse, R9, RZ ;  /* 0x00000009ba087210 */ /* 0x040fe20007ffe0ff */
[----:B------:R-:W-:Y:S01]  /*b8c0*/  STS.64 [R7+0x800], R130 ;  /* 0x0008008207007388 */ /* 0x000fe20000000a00 */
[----:B------:R-:W-:Y:S01]  /*b8d0*/  IADD3 R186, PT, PT, R186, R15, RZ ;  /* 0x0000000fbaba7210 */ /* 0x000fe20007ffe0ff */
[----:B------:R-:W2:Y:S01]  /*b8e0*/  @P0 MUFU.LG2 R6, R6 ;  /* 0x0000000600060308 */ /* 0x000ea20000000c00 */
[----:B------:R-:W-:Y:S01]  /*b8f0*/  P2R R2, PR, RZ, 0x10 ;  /* 0x00000010ff027803 */ /* 0x000fe20000000000 */
        /* <DEDUP_REMOVED lines=32> */
[----:B------:R-:W-:Y:S04]  /*bb00*/  STS.64 [R10+0x8000], R96 ;  /* 0x008000600a007388 */ /* 0x000fe80000000a00 */
[----:B------:R2:W-:Y:S04]  /*bb10*/  STS.64 [R10+0x8800], R98 ;  /* 0x008800620a007388 */ /* 0x0005e80000000a00 */
[----:B------:R5:W-:Y:S04]  /*bb20*/  STS.64 [R11+0x8000], R100 ;  /* 0x008000640b007388 */ /* 0x000be80000000a00 */
[----:B------:R5:W-:Y:S04]  /*bb30*/  STS.64 [R11+0x8800], R102 ;  /* 0x008800660b007388 */ /* 0x000be80000000a00 */
[----:B------:R5:W-:Y:S04]  /*bb40*/  STS.64 [R14+0x8000], R104 ;  /* 0x008000680e007388 */ /* 0x000be80000000a00 */
[----:B------:R5:W-:Y:S01]  /*bb50*/  STS.64 [R14+0x8800], R106 ;  /* 0x0088006a0e007388 */ /* 0x000be20000000a00 */
[----:B---3--:R-:W-:-:S03]  /*bb60*/  IADD3 R7, PT, PT, -R203, RZ, RZ ;  /* 0x000000ffcb077210 */ /* 0x008fc60007ffe1ff */
[----:B------:R3:W-:Y:S01]  /*bb70*/  STS.64 [R9+0x8000], R108 ;  /* 0x0080006c09007388 */ /* 0x0007e20000000a00 */
[----:B----4-:R-:W-:-:S03]  /*bb80*/  IMAD R203, R12, UR8, R203 ;  /* 0x000000080ccb7c24 */ /* 0x010fc6000f8e02cb */
[----:B------:R3:W-:Y:S01]  /*bb90*/  STS.64 [R9+0x8800], R110 ;  /* 0x0088006e09007388 */ /* 0x0007e20000000a00 */
[----:B-1----:R-:W-:Y:S02]  /*bba0*/  IMAD R7, R16, R7, UR7 ;  /* 0x0000000710077e24 */ /* 0x002fe4000f8e0207 */
[----:B--2---:R-:W-:Y:S01]  /*bbb0*/  @P3 FMUL.FTZ R10, R5, 0.69314718246459960938 ;  /* 0x3f317218050a3820 */ /* 0x004fe20000410000 */
[----:B------:R3:W-:Y:S01]  /*bbc0*/  STS.64 [R8+0x8000], R120 ;  /* 0x0080007808007388 */ /* 0x0007e20000000a00 */
[----:B------:R-:W-:Y:S02]  /*bbd0*/  IMAD R16, R203, R16, R7 ;  /* 0x00000010cb107224 */ /* 0x000fe400078e0207 */
[----:B------:R-:W-:Y:S01]  /*bbe0*/  @P0 FMUL.FTZ R5, R6, 0.69314718246459960938 ;  /* 0x3f31721806050820 */ /* 0x000fe20000410000 */
[----:B-----5:R-:W-:Y:S01]  /*bbf0*/  MOV R100, 0xff800000 ;  /* 0xff80000000647802 */ /* 0x020fe20000000f00 */
[----:B------:R3:W-:Y:S01]  /*bc00*/  STS.64 [R8+0x8800], R122 ;  /* 0x0088007a08007388 */ /* 0x0007e20000000a00 */
[----:B------:R-:W-:Y:S01]  /*bc10*/  LOP3.LUT R101, R4, 0x3c, RZ, 0xc0, !PT ;  /* 0x0000003c04657812 */ /* 0x000fe200078ec0ff */
[----:B------:R-:W-:Y:S01]  /*bc20*/  @P0 FFMA.FTZ R100, R132, R17, R5 ;  /* 0x0000001184640223 */ /* 0x000fe20000010005 */
[----:B------:R-:W-:Y:S01]  /*bc30*/  MOV R102, 0xff800000 ;  /* 0xff80000000667802 */ /* 0x000fe20000000f00 */
[----:B------:R3:W-:Y:S01]  /*bc40*/  STS.64 [R15+0x8000], R112 ;  /* 0x008000700f007388 */ /* 0x0007e20000000a00 */
[----:B------:R-:W-:Y:S01]  /*bc50*/  @P3 FFMA.FTZ R102, R133, R18, R10 ;  /* 0x0000001285663223 */ /* 0x000fe2000001000a */
[----:B------:R-:W-:-:S02]  /*bc60*/  IMAD R103, R16, R13, UR6 ;  /* 0x0000000610677e24 */ /* 0x000fc4000f8e020d */
[----:B------:R3:W-:Y:S02]  /*bc70*/  STS.64 [R15+0x8800], R114 ;  /* 0x008800720f007388 */ /* 0x0007e40000000a00 */
[----:B------:R-:W-:Y:S01]  /*bc80*/  IMAD R104, R103, UR4, RZ ;  /* 0x0000000467687c24 */ /* 0x000fe2000f8e02ff */
[----:B------:R-:W-:Y:S01]  /*bc90*/  IADD3 R106, PT, PT, R188, 0x28, RZ ;  /* 0x00000028bc6a7810 */ /* 0x000fe20007ffe0ff */
        /* <DEDUP_REMOVED lines=29> */
[C---:B---3--:R-:W-:Y:S01]  /*be70*/  VIADD R108, R0.reuse, 0x8 ;  /* 0x00000008006c7836 */ /* 0x048fe20000000000 */
        /* <DEDUP_REMOVED lines=8> */
.L_x_4083:
[----:B------:R-:W-:Y:S05]  /*bf00*/  BSYNC.RECONVERGENT B0 ;  /* 0x0000000000007941 */ /* 0x000fea0003800200 */
.L_x_4082:
[CC--:B------:R-:W-:Y:S01]  /*bf10*/  ISETP.GE.AND P3, PT, R188.reuse, R195.reuse, PT ;  /* 0x000000c3bc00720c */ /* 0x0c0fe20003f66270 */
[----:B------:R-:W-:Y:S01]  /*bf20*/  IMAD R103, R188, 0xc0, R101 ;  /* 0x000000c0bc677824 */ /* 0x000fe200078e0265 */
[----:B------:R-:W-:Y:S01]  /*bf30*/  ISETP.GE.AND P4, PT, R106, R195, PT ;  /* 0x000000c36a00720c */ /* 0x000fe20003f86270 */
[----:B------:R-:W-:Y:S01]  /*bf40*/  BSSY.RECONVERGENT B0, `(.L_x_4084) ;  /* 0x0000012000007945 */ /* 0x000fe20003800200 */
[----:B------:R-:W-:Y:S01]  /*bf50*/  VIADD R106, R188, 0x30 ;  /* 0x00000030bc6a7836 */ /* 0x000fe20000000000 */
[C---:B---3--:R-:W-:Y:S02]  /*bf60*/  LOP3.LUT R3, R101.reuse, 0x40, RZ, 0xfc, !PT ;  /* 0x0000004065037812 */ /* 0x048fe400078efcff */
[----:B------:R-:W-:Y:S02]  /*bf70*/  IADD3 R103, P0, PT, R104, R103, RZ ;  /* 0x0000006768677210 */ /* 0x000fe40007f1e0ff */
[----:B--2---:R-:W-:Y:S02]  /*bf80*/  P2R R102, PR, RZ, 0x10 ;  /* 0x00000010ff667803 */ /* 0x004fe40000000000 */
        /* <DEDUP_REMOVED lines=9> */
[----:B-1----:R2:W-:Y:S01]  /*c020*/  @!P0 STG.E.128 desc[UR14][R104.64], R96 ;  /* 0x0000006068008986 */ /* 0x0025e2000c101d0e */
[----:B------:R-:W-:-:S07]  /*c030*/  ISETP.GE.AND P0, PT, R0, UR6, PT ;  /* 0x0000000600007c0c */ /* 0x000fce000bf06270 */
[----:B------:R2:W-:Y:S06]  /*c040*/  @!P3 STG.E.128 desc[UR14][R104.64+0x100], R64 ;  /* 0x000100406800b986 */ /* 0x0005ec000c101d0e */
[----:B------:R2:W-:Y:S02]  /*c050*/  @!P0 STG.E.128 desc[UR14][R104.64+0x200], R32 ;  /* 0x0002002068008986 */ /* 0x0005e4000c101d0e */
.L_x_4085:
[----:B------:R-:W-:Y:S05]  /*c060*/  BSYNC.RECONVERGENT B0 ;  /* 0x0000000000007941 */ /* 0x000fea0003800200 */
.L_x_4084:
        /* <DEDUP_REMOVED lines=20> */
.L_x_4087:
[----:B------:R-:W-:Y:S05]  /*c1b0*/  BSYNC.RECONVERGENT B0 ;  /* 0x0000000000007941 */ /* 0x000fea0003800200 */
.L_x_4086:
        /* <DEDUP_REMOVED lines=10> */
[----:B------:R-:W2:Y:S03]  /*c260*/  @!P3 LDC.64 R28, c[0x0][0x3f8] ;  /* 0x0000fe00ff1cbb82 */ /* 0x000ea60000000a00 */
[----:B------:R4:W-:Y:S01]  /*c270*/  @!P4 STG.E.128 desc[UR14][R30.64+0x3000], R88 ;  /* 0x003000581e00c986 */ /* 0x0009e2000c101d0e */
[----:B--2---:R-:W-:-:S04]  /*c280*/  @!P3 LEA R32, P0, R103, R28, 0x2 ;  /* 0x0000001c6720b211 */ /* 0x004fc800078010ff */
[C---:B------:R-:W-:Y:S02]  /*c290*/  @!P3 LEA.HI.X R33, R103.reuse, R29, R100, 0x2, P0 ;  /* 0x0000001d6721b211 */ /* 0x040fe400000f1464 */
[----:B------:R-:W1:Y:S03]  /*c2a0*/  @!P2 LDC.64 R28, c[0x0][0x3f8] ;  /* 0x0000fe00ff1cab82 */ /* 0x000e660000000a00 */
[----:B------:R4:W-:Y:S01]  /*c2b0*/  @!P3 STG.E.128 desc[UR14][R32.64+0x3100], R56 ;  /* 0x003100382000b986 */ /* 0x0009e2000c101d0e */
[----:B-1----:R-:W-:-:S04]  /*c2c0*/  @!P2 LEA R28, P0, R103, R28, 0x2 ;  /* 0x0000001c671ca211 */ /* 0x002fc800078010ff */
[----:B------:R-:W-:-:S05]  /*c2d0*/  @!P2 LEA.HI.X R29, R103, R29, R100, 0x2, P0 ;  /* 0x0000001d671da211 */ /* 0x000fca00000f1464 */
[----:B------:R4:W-:Y:S04]  /*c2e0*/  @!P2 STG.E.128 desc[UR14][R28.64+0x3200], R24 ;  /* 0x003200181c00a986 */ /* 0x0009e8000c101d0e */
.L_x_4089:
[----:B------:R-:W-:Y:S05]  /*c2f0*/  BSYNC.RECONVERGENT B0 ;  /* 0x0000000000007941 */ /* 0x000fea0003800200 */
.L_x_4088:
[----:B------:R-:W-:Y:S04]  /*c300*/  BSSY.RECONVERGENT B0, `(.L_x_4090) ;  /* 0x0000012000007945 */ /* 0x000fe80003800200 */
[----:B------:R-:W-:Y:S05]  /*c310*/  @P1 BRA `(.L_x_4091) ;  /* 0x0000000000401947 */ /* 0x000fea0003800000 */
[----:B------:R-:W5:Y:S02]  /*c320*/  LDCU UR4, c[0x0][0x440] ;  /* 0x00008800ff0477ac */ /* 0x000f640008000800 */
[----:B-----5:R-:W-:Y:S02]  /*c330*/  ISETP.GE.AND P3, PT, R101, UR4, PT ;  /* 0x0000000465007c0c */ /* 0x020fe4000bf66270 */
[----:B------:R-:W-:Y:S02]  /*c340*/  ISETP.GE.AND P2, PT, R3, UR4, PT ;  /* 0x0000000403007c0c */ /* 0x000fe4000bf46270 */
[----:B------:R-:W-:-:S09]  /*c350*/  ISETP.GE.AND P1, PT, R0, UR4, PT ;  /* 0x0000000400007c0c */ /* 0x000fd2000bf26270 */
[----:B-1--4-:R-:W1:Y:S08]  /*c360*/  @!P3 LDC.64 R26, c[0x0][0x3f8] ;  /* 0x0000fe00ff1abb82 */ /* 0x012e700000000a00 */
[----:B------:R-:W3:Y:S01]  /*c370*/  @!P2 LDC.64 R24, c[0x0][0x3f8] ;  /* 0x0000fe00ff18ab82 */ /* 0x000ee20000000a00 */
        /* <DEDUP_REMOVED lines=10> */
.L_x_4091:
[----:B------:R-:W-:Y:S05]  /*c420*/  BSYNC.RECONVERGENT B0 ;  /* 0x0000000000007941 */ /* 0x000fea0003800200 */
.L_x_4090:
[----:B------:R-:W-:Y:S01]  /*c430*/  ISETP.NE.AND P0, PT, R2, RZ, PT ;  /* 0x000000ff0200720c */ /* 0x000fe20003f05270 */
[----:B------:R-:W-:-:S12]  /*c440*/  BSSY.RECONVERGENT B0, `(.L_x_4092) ;  /* 0x0000012000007945 */ /* 0x000fd80003800200 */
[----:B------:R-:W-:Y:S05]  /*c450*/  @P0 BRA `(.L_x_4093) ;  /* 0x0000000000400947 */ /* 0x000fea0003800000 */
[----:B------:R-:W5:Y:S02]  /*c460*/  LDCU UR4, c[0x0][0x440] ;  /* 0x00008800ff0477ac */ /* 0x000f640008000800 */
[----:B-----5:R-:W-:Y:S02]  /*c470*/  ISETP.GE.AND P3, PT, R101, UR4, PT ;  /* 0x0000000465007c0c */ /* 0x020fe4000bf66270 */
[----:B------:R-:W-:Y:S02]  /*c480*/  ISETP.GE.AND P2, PT, R3, UR4, PT ;  /* 0x0000000403007c0c */ /* 0x000fe4000bf46270 */
[----:B------:R-:W-:-:S09]  /*c490*/  ISETP.GE.AND P1, PT, R0, UR4, PT ;  /* 0x0000000400007c0c */ /* 0x000fd2000bf26270 */
[----:B-1--4-:R-:W1:Y:S08]  /*c4a0*/  @!P3 LDC.64 R24, c[0x0][0x3f8] ;  /* 0x0000fe00ff18bb82 */ /* 0x012e700000000a00 */
[----:B------:R-:W4:Y:S08]  /*c4b0*/  @!P2 LDC.64 R22, c[0x0][0x3f8] ;  /* 0x0000fe00ff16ab82 */ /* 0x000f300000000a00 */
[----:B------:R-:W5:Y:S01]  /*c4c0*/  @!P1 LDC.64 R20, c[0x0][0x3f8] ;  /* 0x0000fe00ff149b82 */ /* 0x000f620000000a00 */
[----:B-1----:R-:W-:-:S04]  /*c4d0*/  @!P3 LEA R24, P0, R103, R24, 0x2 ;  /* 0x000000186718b211 */ /* 0x002fc800078010ff */
[C---:B------:R-:W-:Y:S02]  /*c4e0*/  @!P3 LEA.HI.X R25, R103.reuse, R25, R100, 0x2, P0 ;  /* 0x000000196719b211 */ /* 0x040fe400000f1464 */
[----:B----4-:R-:W-:-:S03]  /*c4f0*/  @!P2 LEA R22, P0, R103, R22, 0x2 ;  /* 0x000000166716a211 */ /* 0x010fc600078010ff */
[----:B------:R1:W-:Y:S01]  /*c500*/  @!P3 STG.E.128 desc[UR14][R24.64+0x6000], R80 ;  /* 0x006000501800b986 */ /* 0x0003e2000c101d0e */
[C---:B------:R-:W-:Y:S02]  /*c510*/  @!P2 LEA.HI.X R23, R103.reuse, R23, R100, 0x2, P0 ;  /* 0x000000176717a211 */ /* 0x040fe400000f1464 */
[----:B-----5:R-:W-:-:S03]  /*c520*/  @!P1 LEA R20, P0, R103, R20, 0x2 ;  /* 0x0000001467149211 */ /* 0x020fc600078010ff */
[----:B------:R1:W-:Y:S01]  /*c530*/  @!P2 STG.E.128 desc[UR14][R22.64+0x6100], R48 ;  /* 0x006100301600a986 */ /* 0x0003e2000c101d0e */
[----:B------:R-:W-:-:S05]  /*c540*/  @!P1 LEA.HI.X R21, R103, R21, R100, 0x2, P0 ;  /* 0x0000001567159211 */ /* 0x000fca00000f1464 */
[----:B------:R1:W-:Y:S04]  /*c550*/  @!P1 STG.E.128 desc[UR14][R20.64+0x6200], R16 ;  /* 0x0062001014009986 */ /* 0x0003e8000c101d0e */
.L_x_4093:
[----:B------:R-:W-:Y:S05]  /*c560*/  BSYNC.RECONVERGENT B0 ;  /* 0x0000000000007941 */ /* 0x000fea0003800200 */
.L_x_4092:
        /* <DEDUP_REMOVED lines=19> */
.L_x_4095:
[----:B------:R-:W-:Y:S05]  /*c6a0*/  BSYNC.RECONVERGENT B0 ;  /* 0x0000000000007941 */ /* 0x000fea0003800200 */
.L_x_4094:
        /* <DEDUP_REMOVED lines=18> */
.L_x_4097:
[----:B------:R-:W-:Y:S05]  /*c7d0*/  BSYNC.RECONVERGENT B0 ;  /* 0x0000000000007941 */ /* 0x000fea0003800200 */
.L_x_4096:
        /* <DEDUP_REMOVED lines=19> */
.L_x_4098:
        /* <DEDUP_REMOVED lines=15> */
.L_x_6915:


//--------------------- .text._ZN5flash24flash_fwd_splitkv_kernelI23Flash_fwd_kernel_traitsILi192ELi64ELi64ELi4ELb0ELb0EN7cutlass6half_tE19Flash_kernel_traitsILi192ELi64ELi64ELi4ES3_EELb0ELb0ELb1ELb0ELb0ELb1ELb1ELb0EEEvNS_16Flash_fwd_paramsE --------------------------
	.section	.text._ZN5flash24flash_fwd_splitkv_kernelI23Flash_fwd_kernel_traitsILi192ELi64ELi64ELi4ELb0ELb0EN7cutlass6half_tE19Flash_kernel_traitsILi192ELi64ELi64ELi4ES3_EELb0ELb0ELb1ELb0ELb0ELb1ELb1ELb0EEEvNS_16Flash_fwd_paramsE,"ax",@progbits
	.align	128
        .global         _ZN5flash24flash_fwd_splitkv_kernelI23Flash_fwd_kernel_traitsILi192ELi64ELi64ELi4ELb0ELb0EN7cutlass6half_tE19Flash_kernel_traitsILi192ELi64ELi64ELi4ES3_EELb0ELb0ELb1ELb0ELb0ELb1ELb1ELb0EEEvNS_16Flash_fwd_paramsE
        .type           _ZN5flash24flash_fwd_splitkv_kernelI23Flash_fwd_kernel_traitsILi192ELi64ELi64ELi4ELb0ELb0EN7cutlass6half_tE19Flash_kernel_traitsILi192ELi64ELi64ELi4ES3_EELb0ELb0ELb1ELb0ELb0ELb1ELb1ELb0EEEvNS_16Flash_fwd_paramsE,@function
        .size           _ZN5flash24flash_fwd_splitkv_kernelI23Flash_fwd_kernel_traitsILi192ELi64ELi64ELi4ELb0ELb0EN7cutlass6half_tE19Flash_kernel_traitsILi192ELi64ELi64ELi4ES3_EELb0ELb0ELb1ELb0ELb0ELb1ELb1ELb0EEEvNS_16Flash_fwd_paramsE,(.L_x_6916 - _ZN5flash24flash_fwd_splitkv_kernelI23Flash_fwd_kernel_traitsILi192ELi64ELi64ELi4ELb0ELb0EN7cutlass6half_tE19Flash_kernel_traitsILi192ELi64ELi64ELi4ES3_EELb0ELb0ELb1ELb0ELb0ELb1ELb1ELb0EEEvNS_16Flash_fwd_paramsE)
        .other          _ZN5flash24flash_fwd_splitkv_kernelI23Flash_fwd_kernel_traitsILi192ELi64ELi64ELi4ELb0ELb0EN7cutlass6half_tE19Flash_kernel_traitsILi192ELi64ELi64ELi4ES3_EELb0ELb0ELb1ELb0ELb0ELb1ELb1ELb0EEEvNS_16Flash_fwd_paramsE,@"STO_CUDA_ENTRY STV_DEFAULT"
_ZN5flash24flash_fwd_splitkv_kernelI23Flash_fwd_kernel_traitsILi192ELi64ELi64ELi4ELb0ELb0EN7cutlass6half_tE19Flash_kernel_traitsILi192ELi64ELi64ELi4ES3_EELb0ELb0ELb1ELb0ELb0ELb1ELb1ELb0EEEvNS_16Flash_fwd_paramsE:
.text._ZN5flash24flash_fwd_splitkv_kernelI23Flash_fwd_kernel_traitsILi192ELi64ELi64ELi4ELb0ELb0EN7cutlass6half_tE19Flash_kernel_traitsILi192ELi64ELi64ELi4ES3_EELb0ELb0ELb1ELb0ELb0ELb1ELb1ELb0EEEvNS_16Flash_fwd_paramsE:
[----:B------:R-:W-:Y:S08]  /*0000*/  LDC R1, c[0x0][0x37c] ;  /* 0x0000df00ff017b82 */ /* 0x000ff00000000800 */
[----:B------:R-:W1:Y:S01]  /*0010*/  LDC R11, c[0x0][0x3e0] ;  /* 0x0000f800ff0b7b82 */ /* 0x000e620000000800 */
[----:B------:R-:W2:Y:S01]  /*0020*/  S2R R16, SR_CTAID.Z ;  /* 0x0000000000107919 */ /* 0x000ea20000002700 */
[----:B------:R-:W3:Y:S01]  /*0030*/  LDCU.64 UR6, c[0x0][0x460] ;  /* 0x00008c00ff0677ac */ /* 0x000ee20008000a00 */
        /* <DEDUP_REMOVED lines=24> */
[----:B------:R-:W-:Y:S01]  /*01c0*/  ISETP.GE.U32.AND P2, PT, R0, R11, PT ;  /* 0x0000000b0000720c */ /* 0x000fe20003f46070 */
[----:B------:R-:W-:Y:S01]  /*01d0*/  IMAD.MOV.U32 R0, RZ, RZ, -0x1 ;  /* 0xffffffffff007424 */ /* 0x000fe200078e00ff */
[----:B------:R-:W-:-:S11]  /*01e0*/  ISETP.NE.AND.EX P0, PT, RZ, UR7, PT, P0 ;  /* 0x00000007ff007c0c */ /* 0x000fd6000bf05300 */
[----:B------:R-:W-:Y:S01]  /*01f0*/  @P2 VIADD R207, R207, 0x1 ;  /* 0x00000001cfcf2836 */ /* 0x000fe20000000000 */
[----:B-1----:R-:W-:Y:S02]  /*0200*/  ISETP.NE.U32.AND P2, PT, R2, RZ, PT ;  /* 0x000000ff0200720c */ /* 0x002fe40003f45070 */
[----:B------:R-:W-:Y:S02]  /*0210*/  @!P1 LOP3.LUT R207, RZ, R11, RZ, 0x33, !PT ;  /* 0x0000000bffcf9212 */ /* 0x000fe400078e33ff */
[----:B------:R-:W-:-:S03]  /*0220*/  ISETP.NE.AND.EX P2, PT, R3, RZ, PT, P2 ;  /* 0x000000ff0300720c */ /* 0x000fc60003f45320 */
[----:B--2---:R-:W-:-:S04]  /*0230*/  IMAD.WIDE.U32 R4, R207, 0x4, R4 ;  /* 0x00000004cf047825 */ /* 0x004fc800078e0004 */
[----:B------:R-:W-:Y:S01]  /*0240*/  IMAD.SHL.U32 R9, R207, 0x4, RZ ;  /* 0x00000004cf097824 */ /* 0x000fe200078e00ff */
[----:B------:R-:W2:Y:S01]  /*0250*/  @P0 LDG.E R0, desc[UR14][R4.64] ;  /* 0x0000000e04000981 */ /* 0x000ea2000c1e1900 */
[----:B------:R-:W-:-:S03]  /*0260*/  SHF.R.U32.HI R10, RZ, 0x1e, R207 ;  /* 0x0000001eff0a7819 */ /* 0x000fc600000116cf */
[----:B------:R1:W2:Y:S01]  /*0270*/  @P4 LDG.E R13, desc[UR14][R4.64+0x4] ;  /* 0x0000040e040d4981 */ /* 0x0002a2000c1e1900 */
[C---:B------:R-:W-:Y:S01]  /*0280*/  @P2 IADD3 R144, P0, PT, R9.reuse, R2, RZ ;  /* 0x0000000209902210 */ /* 0x040fe20007f1e0ff */
[----:B------:R-:W3:Y:S01]  /*0290*/  @!P4 LDC R146, c[0x0][0x434] ;  /* 0x00010d00ff92cb82 */ /* 0x000ee20000000800 */
[----:B------:R-:W-:Y:S01]  /*02a0*/  @P3 IADD3 R14, P1, PT, R9, UR4, RZ ;  /* 0x00000004090e3c10 */ /* 0x000fe2000ff3e0ff */
[----:B------:R-:W-:Y:S02]  /*02b0*/  IMAD.MOV.U32 R7, RZ, RZ, RZ ;  /* 0x000000ffff077224 */ /* 0x000fe400078e00ff */
[C---:B------:R-:W-:Y:S01]  /*02c0*/  @P2 IMAD.X R145, R10.reuse, 0x1, R3, P0 ;  /* 0x000000010a912824 */ /* 0x040fe200000e0603 */
[----:B------:R-:W-:-:S04]  /*02d0*/  @P3 IADD3.X R15, PT, PT, R10, UR5, RZ, P1, !PT ;  /* 0x000000050a0f3c10 */ /* 0x000fc80008ffe4ff */
[----:B------:R-:W5:Y:S01]  /*02e0*/  @P2 LDG.E R144, desc[UR14][R144.64] ;  /* 0x0000000e90902981 */ /* 0x000f62000c1e1900 */
[----:B-1----:R-:W1:Y:S01]  /*02f0*/  LDC.64 R4, c[0x0][0x468] ;  /* 0x00011a00ff047b82 */ /* 0x002e620000000a00 */
[----:B------:R-:W4:Y:S02]  /*0300*/  S2R R3, SR_CTAID.X ;  /* 0x0000000000037919 */ /* 0x000f240000002500 */
[----:B------:R3:W5:Y:S05]  /*0310*/  @P3 LDG.E R7, desc[UR14][R14.64] ;  /* 0x0000000e0e073981 */ /* 0x00076a000c1e1900 */
[----:B------:R-:W3:Y:S01]  /*0320*/  LDC.U8 R2, c[0x0][0x532] ;  /* 0x00014c80ff027b82 */ /* 0x000ee20000000000 */
[----:B-1----:R-:W-:-:S05]  /*0330*/  IADD3 R20, P0, PT, R9, R4, RZ ;  /* 0x0000000409147210 */ /* 0x002fca0007f1e0ff */
[----:B------:R-:W-:Y:S01]  /*0340*/  IMAD.X R21, R10, 0x1, R5, P0 ;  /* 0x000000010a157824 */ /* 0x000fe200000e0605 */
[----:B------:R-:W-:-:S04]  /*0350*/  ISETP.NE.U32.AND P0, PT, R4, RZ, PT ;  /* 0x000000ff0400720c */ /* 0x000fc80003f05070 */
[----:B------:R-:W-:Y:S02]  /*0360*/  ISETP.NE.AND.EX P0, PT, R5, RZ, PT, P0 ;  /* 0x000000ff0500720c */ /* 0x000fe40003f05300 */
[----:B---3--:R-:W-:Y:S02]  /*0370*/  ISETP.NE.AND P1, PT, R2, RZ, PT ;  /* 0x000000ff0200720c */ /* 0x008fe40003f25270 */
[----:B------:R-:W-:-:S09]  /*0380*/  ISETP.EQ.U32.AND P3, PT, R4, RZ, PT ;  /* 0x000000ff0400720c */ /* 0x000fd20003f62070 */
[----:B------:R-:W1:Y:S01]  /*0390*/  @!P0 LDC R14, c[0x0][0x438] ;  /* 0x00010e00ff0e8b82 */ /* 0x000e620000000800 */
[----:B------:R-:W-:Y:S01]  /*03a0*/  ISETP.EQ.OR.EX P3, PT, R5, RZ, !P1, P3 ;  /* 0x000000ff0500720c */ /* 0x000fe20004f62730 */
[----:B------:R-:W-:Y:S02]  /*03b0*/  IMAD.MOV.U32 R8, RZ, RZ, -0x1 ;  /* 0xffffffffff087424 */ /* 0x000fe400078e00ff */
[----:B----4-:R-:W-:-:S10]  /*03c0*/  IMAD.SHL.U32 R19, R3, 0x40, RZ ;  /* 0x0000004003137824 */ /* 0x010fd400078e00ff */
[----:B------:R3:W5:Y:S01]  /*03d0*/  @!P3 LDG.E R8, desc[UR14][R20.64] ;  /* 0x0000000e1408b981 */ /* 0x000762000c1e1900 */
[----:B--2---:R-:W-:-:S05]  /*03e0*/  @P4 IMAD.IADD R146, R13, 0x1, -R0 ;  /* 0x000000010d924824 */ /* 0x004fca00078e0a00 */
[----:B------:R-:W-:Y:S01]  /*03f0*/  ISETP.GT.AND P3, PT, R146, R19, PT ;  /* 0x000000139200720c */ /* 0x000fe20003f64270 */
[----:B-1-3--:R-:W-:-:S12]  /*0400*/  @!P0 BRA `(.L_x_4099) ;  /* 0x00000000000c8947 */ /* 0x00afd80003800000 */
[----:B------:R-:W2:Y:S02]  /*0410*/  @P1 LDG.E R5, desc[UR14][R20.64+0x4] ;  /* 0x0000040e14051981 */ /* 0x000ea4000c1e1900 */
[----:B--2--5:R-:W-:-:S06]  /*0420*/  @P1 IADD3 R14, PT, PT, R5, -R8, RZ ;  /* 0x80000008050e1210 */ /* 0x024fcc0007ffe0ff */
[----:B------:R1:W5:Y:S02]  /*0430*/  @!P1 LDG.E R14, desc[UR14][R20.64] ;  /* 0x0000000e140e9981 */ /* 0x000364000c1e1900 */
.L_x_4099:
        /* <DEDUP_REMOVED lines=16> */
[----:B-1----:R-:W-:-:S03]  /*0540*/  VIADD R20, R20, 0xffffffe ;  /* 0x0ffffffe14147836 */ /* 0x002fc60000000000 */
[----:B------:R-:W-:Y:S02]  /*0550*/  IABS R5, R17 ;  /* 0x0000001100057213 */ /* 0x000fe40000000000 */
[----:B------:R-:W-:Y:S01]  /*0560*/  LOP3.LUT R17, R17, R2, RZ, 0x3c, !PT ;  /* 0x0000000211117212 */ /* 0x000fe200078e3cff */
[----:B------:R-:W1:Y:S03]  /*0570*/  F2I.FTZ.U32.TRUNC.NTZ R21, R20 ;  /* 0x0000001400157305 */ /* 0x000e66000021f000 */
[----:B------:R-:W-:Y:S01]  /*0580*/  ISETP.GE.AND P0, PT, R17, RZ, PT ;  /* 0x000000ff1100720c */ /* 0x000fe20003f06270 */
[----:B------:R-:W-:-:S04]  /*0590*/  IMAD.MOV R17, RZ, RZ, -R207 ;  /* 0x000000ffff117224 */ /* 0x000fc800078e0acf */
[----:B------:R-:W-:Y:S02]  /*05a0*/  IMAD R16, R11, R17, R16 ;  /* 0x000000110b107224 */ /* 0x000fe400078e0210 */
        /* <DEDUP_REMOVED lines=36> */
[C---:B------:R-:W-:Y:S01]  /*07f0*/  ISETP.GE.AND P4, PT, R188.reuse, R9, PT ;  /* 0x00000009bc00720c */ /* 0x040fe20003f86270 */
[C---:B------:R-:W-:Y:S01]  /*0800*/  VIADD R14, R188.reuse, 0x18 ;  /* 0x00000018bc0e7836 */ /* 0x040fe20000000000 */
[----:B------:R-:W-:-:S02]  /*0810*/  IADD3 R12, PT, PT, R188, 0x20, RZ ;  /* 0x00000020bc0c7810 */ /* 0x000fc40007ffe0ff */
[-C--:B------:R-:W-:Y:S02]  /*0820*/  ISETP.GE.AND P3, PT, R18, R9.reuse, PT ;  /* 0x000000091200720c */ /* 0x080fe40003f66270 */
[----:B------:R-:W-:Y:S02]  /*0830*/  ISETP.GE.AND P1, PT, R14, R9, PT ;  /* 0x000000090e00720c */ /* 0x000fe40003f26270 */
[C---:B------:R-:W-:Y:S02]  /*0840*/  LOP3.LUT R15, R17.reuse, 0x40, RZ, 0xfc, !PT ;  /* 0x00000040110f7812 */ /* 0x040fe400078efcff */
[----:B------:R-:W-:Y:S01]  /*0850*/  LOP3.LUT R13, R17, 0x80, RZ, 0xfc, !PT ;  /* 0x00000080110d7812 */ /* 0x000fe200078efcff */
[----:B-1----:R-:W-:-:S04]  /*0860*/  IMAD R2, R6, R2, R207 ;  /* 0x0000000206027224 */ /* 0x002fc800078e02cf */
[----:B------:R-:W-:Y:S02]  /*0870*/  IMAD R16, R2, R11, R16 ;  /* 0x0000000b02107224 */ /* 0x000fe400078e0210 */
[----:B------:R-:W-:Y:S02]  /*0880*/  IMAD R11, R188, 0xc0, R17 ;  /* 0x000000c0bc0b7824 */ /* 0x000fe400078e0211 */
[----:B------:R-:W-:Y:S01]  /*0890*/  IMAD R19, R16, R3, R19 ;  /* 0x0000000310137224 */ /* 0x000fe200078e0213 */
[----:B------:R-:W-:-:S03]  /*08a0*/  IADD3 R16, PT, PT, R188, 0x10, RZ ;  /* 0x00000010bc107810 */ /* 0x000fc60007ffe0ff */
[----:B--2---:R-:W-:Y:S01]  /*08b0*/  IMAD R0, R19, UR4, RZ ;  /* 0x0000000413007c24 */ /* 0x004fe2000f8e02ff */
[----:B------:R-:W-:-:S04]  /*08c0*/  ISETP.GE.AND P2, PT, R16, R9, PT ;  /* 0x000000091000720c */ /* 0x000fc80003f46270 */
        /* <DEDUP_REMOVED lines=13> */
.L_x_4102:
[----:B------:R-:W-:Y:S05]  /*09a0*/  BSYNC.RECONVERGENT B0 ;  /* 0x0000000000007941 */ /* 0x000fea0003800200 */
.L_x_4101:
        /* <DEDUP_REMOVED lines=20> */
.L_x_4104:
[----:B------:R-:W-:Y:S05]  /*0af0*/  BSYNC.RECONVERGENT B0 ;  /* 0x0000000000007941 */ /* 0x000fea0003800200 */
.L_x_4103:
        /* <DEDUP_REMOVED lines=20> */
.L_x_4106:
[----:B------:R-:W-:Y:S05]  /*0c40*/  BSYNC.RECONVERGENT B0 ;  /* 0x0000000000007941 */ /* 0x000fea0003800200 */
.L_x_4105:
        /* <DEDUP_REMOVED lines=20> */
.L_x_4108:
[----:B------:R-:W-:Y:S05]  /*0d90*/  BSYNC.RECONVERGENT B0 ;  /* 0x0000000000007941 */ /* 0x000fea0003800200 */
.L_x_4107:
        /* <DEDUP_REMOVED lines=19> */
.L_x_4110:
[----:B------:R-:W-:Y:S05]  /*0ed0*/  BSYNC.RECONVERGENT B0 ;  /* 0x0000000000007941 */ /* 0x000fea0003800200 */
.L_x_4109:
        /* <DEDUP_REMOVED lines=18> */
.L_x_4112:
[----:B------:R-:W-:Y:S05]  /*1000*/  BSYNC.RECONVERGENT B0 ;  /* 0x0000000000007941 */ /* 0x000fea0003800200 */
.L_x_4111:
        /* <DEDUP_REMOVED lines=18> */
.L_x_4114:
[----:B------:R-:W-:Y:S05]  /*1130*/  BSYNC.RECONVERGENT B0 ;  /* 0x0000000000007941 */ /* 0x000fea0003800200 */
.L_x_4113:
        /* <DEDUP_REMOVED lines=18> */
.L_x_4116:
[----:B------:R-:W-:Y:S05]  /*1260*/  BSYNC.RECONVERGENT B0 ;  /* 0x0000000000007941 */ /* 0x000fea0003800200 */
.L_x_4115:
        /* <DEDUP_REMOVED lines=32> */
.L_x_4100:
        /* <DEDUP_REMOVED lines=11> */
.L_x_4117:
[----:B------:R-:W-:Y:S05]  /*1520*/  BRA.U !UP0, `(.L_x_4118) ;  /* 0x00000005088c7547 */ /* 0x000fea000b800000 */
[----:B------:R-:W2:Y:S01]  /*1530*/  LDC R11, c[0x0][0x4f0] ;  /* 0x00013c00ff0b7b82 */ /* 0x000ea20000000800 */
[----:B------:R-:W-:Y:S01]  /*1540*/  LEA R12, R2, 0xffffffc0, 0x6 ;  /* 0xffffffc0020c7811 */ /* 0x000fe200078e30ff */
[----:B------:R-:W3:Y:S03]  /*1550*/  LDCU.64 UR4, c[0x0][0x4e8] ;  /* 0x00009d00ff0477ac */ /* 0x000ee60008000a00 */
[----:B-1----:R-:W-:Y:S01]  /*1560*/  IABS R4, R12 ;  /* 0x0000000c00047213 */ /* 0x002fe20000000000 */
[----:B------:R-:W1:Y:S01]  /*1570*/  LDCU.64 UR6, c[0x0][0x3a0] ;  /* 0x00007400ff0677ac */ /* 0x000e620008000a00 */
[----:B------:R-:W4:Y:S01]  /*1580*/  LDCU.64 UR12, c[0x0][0x3b8] ;  /* 0x00007700ff0c77ac */ /* 0x000f220008000a00 */
[----:B------:R-:W1:Y:S01]  /*1590*/  LDCU.64 UR10, c[0x0][0x3c0] ;  /* 0x00007800ff0a77ac */ /* 0x000e620008000a00 */
[----:B--2--5:R-:W-:-:S04]  /*15a0*/  IABS R6, R11 ;  /* 0x0000000b00067213 */ /* 0x024fc80000000000 */
[----:B------:R-:W2:Y:S08]  /*15b0*/  I2F.RP R7, R6 ;  /* 0x0000000600077306 */ /* 0x000eb00000209400 */
[----:B--2---:R-:W2:Y:S02]  /*15c0*/  MUFU.RCP R8, R7 ;  /* 0x0000000700087308 */ /* 0x004ea40000001000 */
[----:B--2---:R-:W-:-:S06]  /*15d0*/  IADD3 R8, PT, PT, R8, 0xffffffe, RZ ;  /* 0x0ffffffe08087810 */ /* 0x004fcc0007ffe0ff */
[----:B------:R-:W2:Y:S02]  /*15e0*/  F2I.FTZ.U32.TRUNC.NTZ R9, R8 ;  /* 0x0000000800097305 */ /* 0x000ea4000021f000 */
[----:B--2---:R-:W-:Y:S01]  /*15f0*/  IMAD.MOV R5, RZ, RZ, -R9 ;  /* 0x000000ffff057224 */ /* 0x004fe200078e0a09 */
        /* <DEDUP_REMOVED lines=15> */
[----:B------:R-:W2:Y:S01]  /*16f0*/  LDCU.64 UR4, c[0x0][0x3a8] ;  /* 0x00007500ff0477ac */ /* 0x000ea20008000a00 */
[----:B------:R-:W3:Y:S06]  /*1700*/  LDC R5, c[0x0][0x3e8] ;  /* 0x0000fa00ff057b82 */ /* 0x000eec0000000800 */
[----:B------:R-:W-:Y:S02]  /*1710*/  @P0 IADD3 R9, PT, PT, R9, 0x1, RZ ;  /* 0x0000000109090810 */ /* 0x000fe40007ffe0ff */
[----:B------:R-:W-:-:S03]  /*1720*/  LEA R210, P0, R4, UR8, 0x2 ;  /* 0x0000000804d27c11 */ /* 0x000fc6000f8010ff */
[----:B------:R-:W-:Y:S01]  /*1730*/  @!P1 IMAD.MOV R9, RZ, RZ, -R9 ;  /* 0x000000ffff099224 */ /* 0x000fe200078e0a09 */
[----:B------:R-:W-:Y:S02]  /*1740*/  LEA.HI.X R211, R4, UR9, R211, 0x2, P0 ;  /* 0x0000000904d37c11 */ /* 0x000fe400080f14d3 */
[----:B------:R-:W-:-:S05]  /*1750*/  @!P2 LOP3.LUT R9, RZ, R11, RZ, 0x33, !PT ;  /* 0x0000000bff09a212 */ /* 0x000fca00078e33ff */
[----:B------:R-:W-:-:S05]  /*1760*/  IMAD.WIDE R20, R9, 0x4, R210 ;  /* 0x0000000409147825 */ /* 0x000fca00078e02d2 */
[----:B------:R-:W2:Y:S01]  /*1770*/  LDG.E R10, desc[UR14][R20.64] ;  /* 0x0000000e140a7981 */ /* 0x000ea2000c1e1900 */
[----:B---3--:R-:W-:Y:S01]  /*1780*/  IABS R4, R5 ;  /* 0x0000000500047213 */ /* 0x008fe20000000000 */
[----:B------:R-:W-:Y:S01]  /*1790*/  IMAD.MOV R9, RZ, RZ, -R9 ;  /* 0x000000ffff097224 */ /* 0x000fe200078e0a09 */
[----:B----4-:R-:W-:Y:S02]  /*17a0*/  MOV R76, UR12 ;  /* 0x0000000c004c7c02 */ /* 0x010fe40008000f00 */
[----:B------:R-:W3:Y:S01]  /*17b0*/  I2F.RP R13, R4 ;  /* 0x00000004000d7306 */ /* 0x000ee20000209400 */
[----:B------:R-:W-:Y:S01]  /*17c0*/  IMAD R12, R11, R9, R12 ;  /* 0x000000090b0c7224 */ /* 0x000fe200078e020c */
[----:B------:R-:W-:-:S06]  /*17d0*/  MOV R77, UR13 ;  /* 0x0000000d004d7c02 */ /* 0x000fcc0008000f00 */
[----:B---3--:R-:W3:Y:S02]  /*17e0*/  MUFU.RCP R14, R13 ;  /* 0x0000000d000e7308 */ /* 0x008ee40000001000 */
[----:B---3--:R-:W-:-:S06]  /*17f0*/  IADD3 R14, PT, PT, R14, 0xffffffe, RZ ;  /* 0x0ffffffe0e0e7810 */ /* 0x008fcc0007ffe0ff */
[----:B------:R-:W3:Y:S02]  /*1800*/  F2I.FTZ.U32.TRUNC.NTZ R15, R14 ;  /* 0x0000000e000f7305 */ /* 0x000ee4000021f000 */
[----:B---3--:R-:W-:Y:S01]  /*1810*/  IADD3 R6, PT, PT, RZ, -R15, RZ ;  /* 0x8000000fff067210 */ /* 0x008fe20007ffe0ff */
        /* <DEDUP_REMOVED lines=15> */
[----:B-1----:R-:W-:-:S05]  /*1910*/  MOV R4, UR10 ;  /* 0x0000000a00047c02 */ /* 0x002fca0008000f00 */
[----:B------:R-:W-:-:S06]  /*1920*/  @P2 IADD3 R6, PT, PT, R6, 0x1, RZ ;  /* 0x0000000106062810 */ /* 0x000fcc0007ffe0ff */
[----:B------:R-:W-:Y:S02]  /*1930*/  @!P0 IADD3 R6, PT, PT, -R6, RZ, RZ ;  /* 0x000000ff06068210 */ /* 0x000fe40007ffe1ff */
[----:B------:R-:W-:Y:S02]  /*1940*/  @!P1 LOP3.LUT R6, RZ, R5, RZ, 0x33, !PT ;  /* 0x00000005ff069212 */ /* 0x000fe400078e33ff */
[----:B--2---:R-:W-:Y:S01]  /*1950*/  SHF.R.S32.HI R7, RZ, 0x1f, R10 ;  /* 0x0000001fff077819 */ /* 0x004fe2000001140a */
[----:B------:R-:W-:-:S04]  /*1960*/  IMAD.WIDE.U32 R14, R10, UR6, RZ ;  /* 0x000000060a0e7c25 */ /* 0x000fc8000f8e00ff */
[C---:B------:R-:W-:Y:S02]  /*1970*/  IMAD R13, R7.reuse, UR6, RZ ;  /* 0x00000006070d7c24 */ /* 0x040fe4000f8e02ff */
[----:B------:R-:W-:Y:S02]  /*1980*/  IMAD R7, R7, UR4, RZ ;  /* 0x0000000407077c24 */ /* 0x000fe4000f8e02ff */
[C---:B------:R-:W-:Y:S02]  /*1990*/  IMAD R20, R10.reuse, UR7, R13 ;  /* 0x000000070a147c24 */ /* 0x040fe4000f8e020d */
[C---:B------:R-:W-:Y:S01]  /*19a0*/  IMAD R5, R10.reuse, UR5, R7 ;  /* 0x000000050a057c24 */ /* 0x040fe2000f8e0207 */
[----:B------:R-:W-:Y:S01]  /*19b0*/  SHF.R.S32.HI R7, RZ, 0x1f, R12 ;  /* 0x0000001fff077819 */ /* 0x000fe2000001140c */
[----:B------:R-:W-:Y:S01]  /*19c0*/  IMAD.WIDE.U32 R10, R10, UR4, RZ ;  /* 0x000000040a0a7c25 */ /* 0x000fe2000f8e00ff */
[----:B------:R-:W1:Y:S01]  /*19d0*/  LDCU.128 UR4, c[0x0][0x3d0] ;  /* 0x00007a00ff0477ac */ /* 0x000e620008000c00 */
[----:B------:R-:W-:-:S02]  /*19e0*/  IADD3 R21, PT, PT, R15, R20, RZ ;  /* 0x000000140f157210 */ /* 0x000fc40007ffe0ff */
[----:B------:R-:W-:Y:S01]  /*19f0*/  IMAD.IADD R11, R11, 0x1, R5 ;  /* 0x000000010b0b7824 */ /* 0x000fe200078e0205 */
[----:B------:R-:W-:Y:S01]  /*1a00*/  MOV R5, UR11 ;  /* 0x0000000b00057c02 */ /* 0x000fe20008000f00 */
[----:B------:R-:W-:Y:S02]  /*1a10*/  IMAD.MOV.U32 R20, RZ, RZ, R14 ;  /* 0x000000ffff147224 */ /* 0x000fe400078e000e */
[C---:B------:R-:W-:Y:S02]  /*1a20*/  IMAD R14, R7.reuse, R76, RZ ;  /* 0x0000004c070e7224 */ /* 0x040fe400078e02ff */
[----:B------:R-:W-:Y:S02]  /*1a30*/  IMAD R8, R7, R4, RZ ;  /* 0x0000000407087224 */ /* 0x000fe400078e02ff */
[C---:B------:R-:W-:Y:S02]  /*1a40*/  IMAD R14, R12.reuse, R77, R14 ;  /* 0x0000004d0c0e7224 */ /* 0x040fe400078e020e */
[----:B------:R-:W-:-:S04]  /*1a50*/  IMAD.WIDE.U32 R20, R12, R76, R20 ;  /* 0x0000004c0c147225 */ /* 0x000fc800078e0014 */
[C---:B------:R-:W-:Y:S02]  /*1a60*/  IMAD R8, R12.reuse, R5, R8 ;  /* 0x000000050c087224 */ /* 0x040fe400078e0208 */
[----:B------:R-:W-:Y:S01]  /*1a70*/  IMAD.WIDE.U32 R12, R12, R4, R10 ;  /* 0x000000040c0c7225 */ /* 0x000fe200078e000a */
[----:B------:R-:W-:-:S03]  /*1a80*/  SHF.R.S32.HI R11, RZ, 0x1f, R6 ;  /* 0x0000001fff0b7819 */ /* 0x000fc60000011406 */
        /* <DEDUP_REMOVED lines=13> */
.L_x_4118:
        /* <DEDUP_REMOVED lines=15> */
.L_x_4120:
[----:B------:R-:W2:Y:S01]  /*1c50*/  LDC.64 R76, c[0x0][0x3b8] ;  /* 0x0000ee00ff4c7b82 */ /* 0x000ea20000000a00 */
[----:B-1----:R-:W-:-:S05]  /*1c60*/  IADD3 R4, PT, PT, R7, R8, RZ ;  /* 0x0000000807047210 */ /* 0x002fca0007ffe0ff */
[C---:B--2---:R-:W-:Y:S02]  /*1c70*/  IMAD R21, R4.reuse, R77, RZ ;  /* 0x0000004d04157224 */ /* 0x044fe400078e02ff */
[----:B------:R-:W-:-:S05]  /*1c80*/  IMAD.WIDE.U32 R4, R4, R76, RZ ;  /* 0x0000004c04047225 */ /* 0x000fca00078e00ff */
[----:B------:R-:W-:Y:S02]  /*1c90*/  IADD3 R21, PT, PT, R5, R21, RZ ;  /* 0x0000001505157210 */ /* 0x000fe40007ffe0ff */
[----:B------:R-:W-:Y:S02]  /*1ca0*/  MOV R20, R4 ;  /* 0x0000000400147202 */ /* 0x000fe40000000f00 */
.L_x_4121:
[----:B------:R-:W-:Y:S05]  /*1cb0*/  @P0 BRA `(.L_x_4122) ;  /* 0x0000000000340947 */ /* 0x000fea0003800000 */
[----:B------:R-:W1:Y:S01]  /*1cc0*/  LDC.64 R4, c[0x0][0x3c0] ;  /* 0x0000f000ff047b82 */ /* 0x000e620000000a00 */
[----:B------:R-:W2:Y:S01]  /*1cd0*/  LDCU.64 UR4, c[0x0][0x3a8] ;  /* 0x00007500ff0477ac */ /* 0x000ea20008000a00 */
[----:B------:R-:W-:Y:S02]  /*1ce0*/  SHF.R.S32.HI R9, RZ, 0x1f, R7 ;  /* 0x0000001fff097819 */ /* 0x000fe40000011407 */
[----:B-----5:R-:W-:-:S03]  /*1cf0*/  SHF.R.S32.HI R8, RZ, 0x1f, R6 ;  /* 0x0000001fff087819 */ /* 0x020fc60000011406 */
[----:B-1----:R-:W-:-:S04]  /*1d00*/  IMAD R10, R9, R4, RZ ;  /* 0x00000004090a7224 */ /* 0x002fc800078e02ff */
[C---:B------:R-:W-:Y:S02]  /*1d10*/  IMAD R9, R7.reuse, R5, R10 ;  /* 0x0000000507097224 */ /* 0x040fe400078e020a */
[----:B------:R-:W-:-:S04]  /*1d20*/  IMAD.WIDE.U32 R10, R7, R4, RZ ;  /* 0x00000004070a7225 */ /* 0x000fc800078e00ff */
[----:B--2---:R-:W-:Y:S01]  /*1d30*/  IMAD R7, R8, UR4, RZ ;  /* 0x0000000408077c24 */ /* 0x004fe2000f8e02ff */
[----:B------:R-:W-:-:S03]  /*1d40*/  IADD3 R11, PT, PT, R11, R9, RZ ;  /* 0x000000090b0b7210 */ /* 0x000fc60007ffe0ff */
[C---:B------:R-:W-:Y:S02]  /*1d50*/  IMAD R7, R6.reuse, UR5, R7 ;  /* 0x0000000506077c24 */ /* 0x040fe4000f8e0207 */
[----:B------:R-:W-:-:S05]  /*1d60*/  IMAD.WIDE.U32 R22, R6, UR4, R10 ;  /* 0x0000000406167c25 */ /* 0x000fca000f8e000a */
[----:B------:R-:W-:Y:S01]  /*1d70*/  IADD3 R23, PT, PT, R23, R7, RZ ;  /* 0x0000000717177210 */ /* 0x000fe20007ffe0ff */
[----:B------:R-:W-:Y:S06]  /*1d80*/  BRA `(.L_x_4123) ;  /* 0x0000000000187947 */ /* 0x000fec0003800000 */
.L_x_4122:
[----:B------:R-:W1:Y:S01]  /*1d90*/  LDC.64 R4, c[0x0][0x3c0] ;  /* 0x0000f000ff047b82 */ /* 0x000e620000000a00 */
[----:B------:R-:W-:-:S05]  /*1da0*/  IADD3 R7, PT, PT, R7, R8, RZ ;  /* 0x0000000807077210 */ /* 0x000fca0007ffe0ff */
[C---:B-1----:R-:W-:Y:S02]  /*1db0*/  IMAD R23, R7.reuse, R5, RZ ;  /* 0x0000000507177224 */ /* 0x042fe400078e02ff */
[----:B-----5:R-:W-:-:S05]  /*1dc0*/  IMAD.WIDE.U32 R6, R7, R4, RZ ;  /* 0x0000000407067225 */ /* 0x020fca00078e00ff */
[----:B------:R-:W-:Y:S02]  /*1dd0*/  IADD3 R23, PT, PT, R7, R23, RZ ;  /* 0x0000001707177210 */ /* 0x000fe40007ffe0ff */
[----:B------:R-:W-:-:S07]  /*1de0*/  MOV R22, R6 ;  /* 0x0000000600167202 */ /* 0x000fce0000000f00 */
.L_x_4123:
        /* <DEDUP_REMOVED lines=48> */
.L_x_4119:
[----:B------:R-:W-:Y:S01]  /*20f0*/  ISETP.NE.AND P0, PT, R0, -0x1, PT ;  /* 0xffffffff0000780c */ /* 0x000fe20003f05270 */
[C---:B------:R-:W-:Y:S01]  /*2100*/  IMAD.SHL.U32 R90, R188.reuse, 0x8, RZ ;  /* 0x00000008bc5a7824 */ /* 0x040fe200078e00ff */
[----:B------:R-:W1:Y:S01]  /*2110*/  S2UR UR12, SR_CgaCtaId ;  /* 0x00000000000c79c3 */ /* 0x000e620000008800 */
[----:B------:R-:W-:Y:S01]  /*2120*/  IMAD.SHL.U32 R79, R188, 0x40, RZ ;  /* 0x00000040bc4f7824 */ /* 0x000fe200078e00ff */
[----:B------:R-:W2:Y:S01]  /*2130*/  LDCU.64 UR4, c[0x0][0x3c8] ;  /* 0x00007900ff0477ac */ /* 0x000ea20008000a00 */
[----:B------:R-:W-:Y:S01]  /*2140*/  IMAD.IADD R199, R146, 0x1, -R19 ;  /* 0x0000000192c77824 */ /* 0x000fe200078e0a13 */
[----:B------:R-:W-:Y:S01]  /*2150*/  LOP3.LUT R89, R90, 0x1f8, RZ, 0xc0, !PT ;  /* 0x000001f85a597812 */ /* 0x000fe200078ec0ff */
[----:B------:R-:W-:Y:S01]  /*2160*/  IMAD.MOV.U32 R19, RZ, RZ, RZ ;  /* 0x000000ffff137224 */ /* 0x000fe200078e00ff */
[----:B------:R-:W-:Y:S01]  /*2170*/  LOP3.LUT R13, R79, 0x1c0, RZ, 0xc0, !PT ;  /* 0x000001c04f0d7812 */ /* 0x000fe200078ec0ff */
[----:B------:R-:W3:Y:S01]  /*2180*/  LDCU.64 UR6, c[0x0][0x390] ;  /* 0x00007200ff0677ac */ /* 0x000ee20008000a00 */
[--C-:B------:R-:W-:Y:S01]  /*2190*/  LOP3.LUT R89, R89, 0x38, R188.reuse, 0x78, !PT ;  /* 0x0000003859597812 */ /* 0x100fe200078e78bc */
[----:B------:R-:W-:Y:S01]  /*21a0*/  BSSY.RECONVERGENT B0, `(.L_x_4124) ;  /* 0x000004a000007945 */ /* 0x000fe20003800200 */
[----:B------:R-:W-:Y:S01]  /*21b0*/  SHF.R.U32.HI R18, RZ, 0x3, R188 ;  /* 0x00000003ff127819 */ /* 0x000fe200000116bc */
[----:B------:R-:W4:Y:S01]  /*21c0*/  @!P0 LDC.64 R8, c[0x0][0x398] ;  /* 0x0000e600ff088b82 */ /* 0x000f220000000a00 */
[----:B------:R-:W-:Y:S01]  /*21d0*/  LOP3.LUT R89, R89, 0x1e00, R90, 0xf8, !PT ;  /* 0x00001e0059597812 */ /* 0x000fe200078ef85a */
[----:B------:R-:W5:Y:S01]  /*21e0*/  LDCU.64 UR10, c[0x0][0x388] ;  /* 0x00007100ff0a77ac */ /* 0x000f620008000a00 */
[----:B------:R-:W-:-:S02]  /*21f0*/  SHF.R.S32.HI R17, RZ, 0x1f, R16 ;  /* 0x0000001fff117819 */ /* 0x000fc40000011410 */
[----:B------:R-:W-:-:S03]  /*2200*/  SHF.R.U32.HI R190, RZ, 0x1, R188 ;  /* 0x00000001ffbe7819 */ /* 0x000fc600000116bc */
[----:B------:R-:W2:Y:S01]  /*2210*/  @P0 LDC.64 R6, c[0x0][0x3b0] ;  /* 0x0000ec00ff060b82 */ /* 0x000ea20000000a00 */
[----:B----4-:R-:W-:Y:S01]  /*2220*/  @!P0 IMAD.WIDE.U32 R20, R207, R8, RZ ;  /* 0x00000008cf148225 */ /* 0x010fe200078e00ff */
[----:B------:R-:W-:Y:S02]  /*2230*/  LOP3.LUT R8, R13, 0x38, R90, 0xf8, !PT ;  /* 0x000000380d087812 */ /* 0x000fe400078ef85a */
[----:B------:R-:W-:Y:S01]  /*2240*/  LOP3.LUT R90, R90, 0x38, RZ, 0xc0, !PT ;  /* 0x000000385a5a7812 */ /* 0x000fe200078ec0ff */
[----:B------:R-:W-:Y:S02]  /*2250*/  @!P0 IMAD R9, R207, R9, R21 ;  /* 0x00000009cf098224 */ /* 0x000fe400078e0215 */
[----:B------:R-:W-:Y:S01]  /*2260*/  @!P0 IMAD.MOV.U32 R10, RZ, RZ, R20 ;  /* 0x000000ffff0a8224 */ /* 0x000fe200078e0014 */
[----:B------:R-:W-:Y:S01]  /*2270*/  IADD3 R22, P1, PT, R90, R22, RZ ;  /* 0x000000165a167210 */ /* 0x000fe20007f3e0ff */
[----:B--2---:R-:W-:Y:S01]  /*2280*/  @P0 IMAD.WIDE.U32 R20, R0, R6, RZ ;  /* 0x0000000600140225 */ /* 0x004fe200078e00ff */
[----:B------:R-:W-:-:S02]  /*2290*/  IADD3 R14, P2, PT, R90, R14, RZ ;  /* 0x0000000e5a0e7210 */ /* 0x000fc40007f5e0ff */
[C---:B------:R-:W-:Y:S01]  /*22a0*/  LOP3.LUT R88, R90.reuse, 0x40, RZ, 0xfc, !PT ;  /* 0x000000405a587812 */ /* 0x040fe200078efcff */
[----:B------:R-:W-:Y:S01]  /*22b0*/  @P0 IMAD.MOV.U32 R10, RZ, RZ, R20 ;  /* 0x000000ffff0a0224 */ /* 0x000fe200078e0014 */
[----:B------:R-:W-:Y:S01]  /*22c0*/  LOP3.LUT R87, R90, 0x80, RZ, 0xfc, !PT ;  /* 0x000000805a577812 */ /* 0x000fe200078efcff */
[----:B------:R-:W-:Y:S02]  /*22d0*/  @P0 IMAD R9, R0, R7, R21 ;  /* 0x0000000700090224 */ /* 0x000fe400078e0215 */
[----:B------:R-:W-:Y:S01]  /*22e0*/  IMAD.X R23, RZ, RZ, R11, P1 ;  /* 0x000000ffff177224 */ /* 0x000fe200008e060b */
[----:B------:R-:W-:Y:S01]  /*22f0*/  IADD3 R6, P0, PT, R90, R10, RZ ;  /* 0x0000000a5a067210 */ /* 0x000fe20007f1e0ff */
[----:B------:R-:W-:Y:S02]  /*2300*/  IMAD.X R15, RZ, RZ, R12, P2 ;  /* 0x000000ffff0f7224 */ /* 0x000fe400010e060c */
[----:B------:R-:W-:-:S04]  /*2310*/  IMAD.WIDE.U32 R12, R18, R4, R22 ;  /* 0x00000004120c7225 */ /* 0x000fc800078e0016 */
[----:B------:R-:W-:Y:S01]  /*2320*/  IMAD.X R7, RZ, RZ, R9, P0 ;  /* 0x000000ffff077224 */ /* 0x000fe200000e0609 */
[C---:B------:R-:W-:Y:S01]  /*2330*/  ISETP.GE.AND P0, PT, R18.reuse, R199, PT ;  /* 0x000000c71200720c */ /* 0x040fe20003f06270 */
[----:B------:R-:W-:Y:S01]  /*2340*/  IMAD.WIDE.U32 R14, R18, R76, R14 ;  /* 0x0000004c120e7225 */ /* 0x000fe200078e000e */
[----:B---3--:R-:W-:Y:S01]  /*2350*/  LEA R204, P1, R12, UR6, 0x1 ;  /* 0x000000060ccc7c11 */ /* 0x008fe2000f8208ff */
[----:B------:R-:W-:Y:S01]  /*2360*/  UMOV UR6, 0x400 ;  /* 0x0000040000067882 */ /* 0x000fe20000000000 */
[----:B------:R-:W-:Y:S01]  /*2370*/  LOP3.LUT R9, R190, 0x8, RZ, 0xc0, !PT ;  /* 0x00000008be097812 */ /* 0x000fe200078ec0ff */
[----:B------:R-:W-:Y:S01]  /*2380*/  IMAD R21, R17, UR4, RZ ;  /* 0x0000000411157c24 */ /* 0x000fe2000f8e02ff */
[----:B-----5:R-:W-:Y:S01]  /*2390*/  LEA R202, P2, R14, UR10, 0x1 ;  /* 0x0000000a0eca7c11 */ /* 0x020fe2000f8408ff */
[----:B------:R-:W-:Y:S01]  /*23a0*/  IMAD R203, R18, R77, R15 ;  /* 0x0000004d12cb7224 */ /* 0x000fe200078e020f */
[----:B------:R-:W-:Y:S01]  /*23b0*/  LOP3.LUT R78, R8, R9, RZ, 0x3c, !PT ;  /* 0x00000009084e7212 */ /* 0x000fe200078e3cff */
[----:B------:R-:W-:-:S02]  /*23c0*/  IMAD R205, R18, R5, R13 ;  /* 0x0000000512cd7224 */ /* 0x000fc400078e020d */
[C---:B------:R-:W-:Y:S01]  /*23d0*/  IMAD R21, R16.reuse, UR5, R21 ;  /* 0x0000000510157c24 */ /* 0x040fe2000f8e0215 */
[----:B-1----:R-:W-:Y:S01]  /*23e0*/  ULEA UR5, UR12, UR6, 0x18 ;  /* 0x000000060c057291 */ /* 0x002fe2000f8ec0ff */
[----:B------:R-:W-:Y:S01]  /*23f0*/  IMAD.WIDE.U32 R6, R16, UR4, R6 ;  /* 0x0000000410067c25 */ /* 0x000fe2000f8e0006 */
[----:B------:R-:W-:Y:S02]  /*2400*/  LEA.HI.X R203, R14, UR11, R203, 0x1, P2 ;  /* 0x0000000b0ecb7c11 */ /* 0x000fe400090f0ccb */
[----:B------:R-:W-:Y:S01]  /*2410*/  LEA.HI.X R205, R12, UR7, R205, 0x1, P1 ;  /* 0x000000070ccd7c11 */ /* 0x000fe200088f0ccd */
[----:B------:R-:W-:Y:S01]  /*2420*/  IMAD.WIDE.U32 R22, R3, 0x40, R18 ;  /* 0x0000004003167825 */ /* 0x000fe200078e0012 */
[----:B------:R-:W-:-:S03]  /*2430*/  LEA R89, R89, UR5, 0x1 ;  /* 0x0000000559597c11 */ /* 0x000fc6000f8e08ff */
[----:B------:R-:W-:Y:S01]  /*2440*/  IMAD.IADD R21, R7, 0x1, R21 ;  /* 0x0000000107157824 */ /* 0x000fe200078e0215 */
        /* <DEDUP_REMOVED lines=30> */
.L_x_4126:
[----:B------:R3:W-:Y:S02]  /*2630*/  STS.128 [R89+0x4000], RZ ;  /* 0x004000ff59007388 */ /* 0x0007e40000000c00 */
.L_x_4125:
[----:B------:R-:W-:Y:S05]  /*2640*/  BSYNC.RECONVERGENT B0 ;  /* 0x0000000000007941 */ /* 0x000fea0003800200 */
.L_x_4124:
        /* <DEDUP_REMOVED lines=36> */
.L_x_4129:
[----:B------:R2:W-:Y:S02]  /*2890*/  STS.128 [R89+0x4800], RZ ;  /* 0x004800ff59007388 */ /* 0x0005e40000000c00 */
.L_x_4128:
[----:B------:R-:W-:Y:S05]  /*28a0*/  BSYNC.RECONVERGENT B0 ;  /* 0x0000000000007941 */ /* 0x000fea0003800200 */
.L_x_4127:
        /* <DEDUP_REMOVED lines=36> */
.L_x_4132:
[----:B------:R2:W-:Y:S02]  /*2af0*/  STS.128 [R89+0x5000], RZ ;  /* 0x005000ff59007388 */ /* 0x0005e40000000c00 */
.L_x_4131:
[----:B------:R-:W-:Y:S05]  /*2b00*/  BSYNC.RECONVERGENT B0 ;  /* 0x0000000000007941 */ /* 0x000fea0003800200 */
.L_x_4130:
        /* <DEDUP_REMOVED lines=35> */
.L_x_4135:
[----:B------:R2:W-:Y:S02]  /*2d40*/  STS.128 [R89+0x5800], RZ ;  /* 0x005800ff59007388 */ /* 0x0005e40000000c00 */
.L_x_4134:
[----:B------:R-:W-:Y:S05]  /*2d50*/  BSYNC.RECONVERGENT B0 ;  /* 0x0000000000007941 */ /* 0x000fea0003800200 */
.L_x_4133:
        /* <DEDUP_REMOVED lines=28> */
.L_x_4138:
[----:B------:R2:W-:Y:S02]  /*2f20*/  STS.128 [R89+0xa000], RZ ;  /* 0x00a000ff59007388 */ /* 0x0005e40000000c00 */
.L_x_4137:
[----:B------:R-:W-:Y:S05]  /*2f30*/  BSYNC.RECONVERGENT B0 ;  /* 0x0000000000007941 */ /* 0x000fea0003800200 */
.L_x_4136:
[----:B------:R-:W-:Y:S01]  /*2f40*/  ISETP.GE.AND P0, PT, R14, R9, PT ;  /* 0x000000090e00720c */ /* 0x000fe20003f06270 */
[----:B------:R-:W-:Y:S01]  /*2f50*/  BSSY.RECONVERGENT B0, `(.L_x_4139) ;  /* 0x000001b000007945 */ /* 0x000fe20003800200 */
[C---:B------:R-:W-:Y:S01]  /*2f60*/  SHF.L.U64.HI R80, R76.reuse, 0x4, R77 ;  /* 0x000000044c507819 */ /* 0x040fe2000001024d */
[----:B------:R-:W-:-:S10]  /*2f70*/  IMAD.SHL.U32 R81, R76, 0x10, RZ ;  /* 0x000000104c517824 */ /* 0x000fd400078e00ff */
[----:B------:R-:W-:Y:S05]  /*2f80*/  @P0 BRA `(.L_x_4140) ;  /* 0x00000000005c0947 */ /* 0x000fea0003800000 */
[----:B------:R-:W5:Y:S01]  /*2f90*/  LDCU UR4, c[0x0][0x440] ;  /* 0x00008800ff0477ac */ /* 0x000f620008000800 */
[----:B-12---:R-:W-:-:S04]  /*2fa0*/  LEA R6, P2, R81, R202, 0x1 ;  /* 0x000000ca51067211 */ /* 0x006fc800078408ff */
        /* <DEDUP_REMOVED lines=20> */
.L_x_4141:
[----:B------:R2:W-:Y:S02]  /*30f0*/  STS.128 [R89+0xa800], RZ ;  /* 0x00a800ff59007388 */ /* 0x0005e40000000c00 */
.L_x_4140:
[----:B------:R-:W-:Y:S05]  /*3100*/  BSYNC.RECONVERGENT B0 ;  /* 0x0000000000007941 */ /* 0x000fea0003800200 */
.L_x_4139:
[----:B------:R-:W-:Y:S01]  /*3110*/  ISETP.GE.AND P0, PT, R12, R9, PT ;  /* 0x000000090c00720c */ /* 0x000fe20003f06270 */
[----:B------:R-:W-:-:S12]  /*3120*/  BSSY.RECONVERGENT B0, `(.L_x_4142) ;  /* 0x0000019000007945 */ /* 0x000fd80003800200 */
        /* <DEDUP_REMOVED lines=23> */
.L_x_4144:
[----:B------:R2:W-:Y:S02]  /*32a0*/  STS.128 [R89+0xb000], RZ ;  /* 0x00b000ff59007388 */ /* 0x0005e40000000c00 */
.L_x_4143:
[----:B------:R-:W-:Y:S05]  /*32b0*/  BSYNC.RECONVERGENT B0 ;  /* 0x0000000000007941 */ /* 0x000fea0003800200 */
.L_x_4142:
[----:B-12---:R-:W1:Y:S01]  /*32c0*/  LDC.64 R6, c[0x0][0x538] ;  /* 0x00014e00ff067b82 */ /* 0x006e620000000a00 */
[----:B------:R-:W-:Y:S01]  /*32d0*/  ISETP.GE.AND P0, PT, R10, R9, PT ;  /* 0x000000090a00720c */ /* 0x000fe20003f06270 */
[----:B------:R-:W-:-:S12]  /*32e0*/  BSSY.RECONVERGENT B0, `(.L_x_4145) ;  /* 0x0000018000007945 */ /* 0x000fd80003800200 */
[----:B------:R-:W-:Y:S05]  /*32f0*/  @P0 BRA `(.L_x_4146) ;  /* 0x0000000000580947 */ /* 0x000fea0003800000 */
[----:B------:R-:W2:Y:S01]  /*3300*/  LDCU UR4, c[0x0][0x440] ;  /* 0x00008800ff0477ac */ /* 0x000ea20008000800 */
[----:B------:R-:W-:Y:S02]  /*3310*/  IMAD R0, R77, 0x60, RZ ;  /* 0x000000604d007824 */ /* 0x000fe400078e02ff */
[----:B------:R-:W-:-:S05]  /*3320*/  IMAD.WIDE.U32 R18, R76, 0x60, R202 ;  /* 0x000000604c127825 */ /* 0x000fca00078e00ca */
[----:B------:R-:W-:Y:S02]  /*3330*/  IADD3 R19, PT, PT, R19, R0, RZ ;  /* 0x0000000013137210 */ /* 0x000fe40007ffe0ff */
        /* <DEDUP_REMOVED lines=18> */
.L_x_4146:
[----:B------:R-:W-:Y:S05]  /*3460*/  BSYNC.RECONVERGENT B0 ;  /* 0x0000000000007941 */ /* 0x000fea0003800200 */
.L_x_4145:
[----:B------:R-:W5:Y:S01]  /*3470*/  LDCU.64 UR6, c[0x0][0x540] ;  /* 0x0000a800ff0677ac */ /* 0x000f620008000a00 */
[----:B------:R-:W0:Y:S01]  /*3480*/  LDGDEPBAR ;  /* 0x00000000000079af */ /* 0x000e220000000000 */
[----:B------:R-:W3:Y:S01]  /*3490*/  LDCU UR4, c[0x0][0x458] ;  /* 0x00008b00ff0477ac */ /* 0x000ee20008000800 */
[----:B-----5:R-:W-:-:S04]  /*34a0*/  IMAD.WIDE.U32 R16, R207, UR6, R16 ;  /* 0x00000006cf107c25 */ /* 0x020fc8000f8e0010 */
[----:B------:R-:W-:Y:S01]  /*34b0*/  IMAD R0, R207, UR7, R17 ;  /* 0x00000007cf007c24 */ /* 0x000fe2000f8e0211 */
[----:B-1----:R-:W-:Y:S01]  /*34c0*/  LEA R6, P0, R16, R6, 0x2 ;  /* 0x0000000610067211 */ /* 0x002fe200078010ff */
[----:B------:R-:W-:Y:S01]  /*34d0*/  BSSY.RECONVERGENT B0, `(.L_x_4147) ;  /* 0x0000023000007945 */ /* 0x000fe20003800200 */
[----:B------:R-:W-:-:S04]  /*34e0*/  DEPBAR.LE SB0, 0x0 ;  /* 0x000080000000791a */ /* 0x000fc80000000000 */
[----:B------:R-:W-:-:S06]  /*34f0*/  LEA.HI.X R7, R16, R7, R0, 0x2, P0 ;  /* 0x0000000710077211 */ /* 0x000fcc00000f1400 */
[----:B------:R-:W5:Y:S01]  /*3500*/  LDG.E R7, desc[UR14][R6.64] ;  /* 0x0000000e06077981 */ /* 0x000f62000c1e1900 */
[----:B---3--:R-:W5:Y:S01]  /*3510*/  MUFU.RCP R0, UR4 ;  /* 0x0000000400007d08 */ /* 0x008f620008001000 */
[----:B------:R-:W-:Y:S01]  /*3520*/  BAR.SYNC.DEFER_BLOCKING 0x0 ;  /* 0x0000000000007b1d */ /* 0x000fe20000010000 */
[----:B-----5:R-:W-:-:S05]  /*3530*/  FMUL.FTZ R0, R7, R0 ;  /* 0x0000000007007220 */ /* 0x020fca0000410000 */
        /* <DEDUP_REMOVED lines=23> */
.L_x_4149:
[----:B------:R3:W-:Y:S01]  /*36b0*/  STS.128 [R89+0x10000], RZ ;  /* 0x010000ff59007388 */ /* 0x0007e20000000c00 */
[----:B------:R-:W-:Y:S05]  /*36c0*/  BRA `(.L_x_4150) ;  /* 0x00000000000c7947 */ /* 0x000fea0003800000 */
.L_x_4148:
[----:B------:R1:W-:Y:S04]  /*36d0*/  STS.128 [R89+0xc000], RZ ;  /* 0x00c000ff59007388 */ /* 0x0003e80000000c00 */
[----:B------:R1:W-:Y:S04]  /*36e0*/  STS.128 [R89+0xe000], RZ ;  /* 0x00e000ff59007388 */ /* 0x0003e80000000c00 */
[----:B------:R1:W-:Y:S02]  /*36f0*/  STS.128 [R89+0x10000], RZ ;  /* 0x010000ff59007388 */ /* 0x0003e40000000c00 */
.L_x_4150:
[----:B------:R-:W-:Y:S05]  /*3700*/  BSYNC.RECONVERGENT B0 ;  /* 0x0000000000007941 */ /* 0x000fea0003800200 */
.L_x_4147:
        /* <DEDUP_REMOVED lines=30> */
.L_x_4153:
[----:B------:R1:W-:Y:S02]  /*38f0*/  STS.128 [R89+0x10800], RZ ;  /* 0x010800ff59007388 */ /* 0x0003e40000000c00 */
.L_x_4152:
[----:B------:R-:W-:Y:S05]  /*3900*/  BSYNC.RECONVERGENT B0 ;  /* 0x0000000000007941 */ /* 0x000fea0003800200 */
.L_x_4151:
        /* <DEDUP_REMOVED lines=28> */
.L_x_4156:
[----:B------:R1:W-:Y:S02]  /*3ad0*/  STS.128 [R89+0x11000], RZ ;  /* 0x011000ff59007388 */ /* 0x0003e40000000c00 */
.L_x_4155:
[----:B------:R-:W-:Y:S05]  /*3ae0*/  BSYNC.RECONVERGENT B0 ;  /* 0x0000000000007941 */ /* 0x000fea0003800200 */
.L_x_4154:
        /* <DEDUP_REMOVED lines=34> */
.L_x_4159:
[----:B------:R1:W-:Y:S02]  /*3d10*/  STS.128 [R89+0x11800], RZ ;  /* 0x011800ff59007388 */ /* 0x0003e40000000c00 */
.L_x_4158:
[----:B------:R-:W-:Y:S05]  /*3d20*/  BSYNC.RECONVERGENT B0 ;  /* 0x0000000000007941 */ /* 0x000fea0003800200 */
.L_x_4157:
[----:B------:R-:W-:Y:S01]  /*3d30*/  SHF.L.U32 R6, R6, 0xa, RZ ;  /* 0x0000000a06067819 */ /* 0x000fe200000006ff */
[----:B------:R-:W5:Y:S01]  /*3d40*/  LDCU UR4, c[0x0][0x50c] ;  /* 0x0000a180ff0477ac */ /* 0x000f620008000800 */
[----:B------:R-:W-:Y:S01]  /*3d50*/  LOP3.LUT R9, R8, R9, RZ, 0x3c, !PT ;  /* 0x0000000908097212 */ /* 0x000fe200078e3cff */
[----:B------:R-:W0:Y:S01]  /*3d60*/  LDGDEPBAR ;  /* 0x00000000000079af */ /* 0x000e220000000000 */
[----:B------:R-:W-:Y:S02]  /*3d70*/  IADD3 R7, PT, PT, R78, R7, RZ ;  /* 0x000000074e077210 */ /* 0x000fe40007ffe0ff */
[----:B------:R-:W-:Y:S02]  /*3d80*/  LOP3.LUT R6, R6, 0x400, RZ, 0xc0, !PT ;  /* 0x0000040006067812 */ /* 0x000fe400078ec0ff */
[----:B------:R-:W-:Y:S02]  /*3d90*/  LEA R93, R7, UR5, 0x1 ;  /* 0x00000005075d7c11 */ /* 0x000fe4000f8e08ff */
[----:B------:R-:W-:-:S02]  /*3da0*/  LEA R86, R9, R6, 0x1 ;  /* 0x0000000609567211 */ /* 0x000fc400078e08ff */
[----:B------:R-:W-:Y:S01]  /*3db0*/  LOP3.LUT P1, RZ, R188, 0x2, RZ, 0xc0, !PT ;  /* 0x00000002bcff7812 */ /* 0x000fe2000782c0ff */
[----:B------:R-:W-:Y:S01]  /*3dc0*/  LDSM.16.M88.4 R48, [R93] ;  /* 0x000000005d30783b */ /* 0x000fe20000000200 */
[----:B------:R-:W-:Y:S02]  /*3dd0*/  MOV R186, 0x20 ;  /* 0x0000002000ba7802 */ /* 0x000fe40000000f00 */
[----:B------:R-:W-:Y:S01]  /*3de0*/  IADD3 R83, PT, PT, R86, UR5, RZ ;  /* 0x0000000556537c10 */ /* 0x000fe2000fffe0ff */
[----:B------:R-:W2:Y:S01]  /*3df0*/  LDSM.16.M88.4 R28, [R86+UR5+0x7800] ;  /* 0x00780005561c783b */ /* 0x000ea20008000200 */
[----:B------:R-:W-:Y:S02]  /*3e00*/  SEL R82, R186, 0xffffffe0, !P1 ;  /* 0xffffffe0ba527807 */ /* 0x000fe40004800000 */
[----:B------:R-:W-:Y:S01]  /*3e10*/  LOP3.LUT P0, RZ, R188, 0x4, RZ, 0xc0, !PT ;  /* 0x00000004bcff7812 */ /* 0x000fe2000780c0ff */
[----:B------:R-:W4:Y:S01]  /*3e20*/  LDSM.16.M88.4 R20, [R86+UR5+0x6000] ;  /* 0x006000055614783b */ /* 0x000f220008000200 */
[----:B------:R-:W-:-:S02]  /*3e30*/  IADD3 R92, PT, PT, R93, R82, RZ ;  /* 0x000000525d5c7210 */ /* 0x000fc40007ffe0ff */
[----:B------:R-:W-:Y:S01]  /*3e40*/  IADD3 R84, PT, PT, R83, R82, RZ ;  /* 0x0000005253547210 */ /* 0x000fe20007ffe0ff */
[----:B------:R-:W3:Y:S01]  /*3e50*/  LDSM.16.M88.4 R12, [R86+UR5+0x6800] ;  /* 0x00680005560c783b */ /* 0x000ee20008000200 */
[----:B------:R-:W-:Y:S02]  /*3e60*/  MOV R185, 0x40 ;  /* 0x0000004000b97802 */ /* 0x000fe40000000f00 */
[----:B------:R-:W-:Y:S01]  /*3e70*/  ISETP.GT.AND P2, PT, R214, R201, PT ;  /* 0x000000c9d600720c */ /* 0x000fe20003f44270 */
[----:B------:R-:W5:Y:S04]  /*3e80*/  LDSM.16.M88.4 R56, [R86+UR5+0x7000] ;  /* 0x007000055638783b */ /* 0x000f680008000200 */
[----:B------:R-:W-:Y:S04]  /*3e90*/  LDSM.16.M88.4 R64, [R92] ;  /* 0x000000005c40783b */ /* 0x000fe80000000200 */
[----:B------:R-:W5:Y:S04]  /*3ea0*/  LDSM.16.M88.4 R32, [R84+0x6000] ;  /* 0x006000005420783b */ /* 0x000f680000000200 */
[----:B-1----:R-:W1:Y:S04]  /*3eb0*/  LDSM.16.M88.4 R8, [R84+0x6800] ;  /* 0x006800005408783b */ /* 0x002e680000000200 */
[----:B------:R-:W1:Y:S04]  /*3ec0*/  LDSM.16.M88.4 R4, [R84+0x7000] ;  /* 0x007000005404783b */ /* 0x000e680000000200 */
[----:B------:R-:W1:Y:S01]  /*3ed0*/  LDSM.16.M88.4 R68, [R84+0x7800] ;  /* 0x007800005444783b */ /* 0x000e620000000200 */
[----:B--2---:R-:W-:Y:S01]  /*3ee0*/  HMMA.16816.F32 R52, R48, R28, RZ ;  /* 0x0000001c3034723c */ /* 0x004fe200000018ff */
[----:B------:R-:W-:-:S04]  /*3ef0*/  SEL R28, R185, 0xffffffc0, !P0 ;  /* 0xffffffc0b91c7807 */ /* 0x000fc80004000000 */
[-C--:B------:R-:W-:Y:S02]  /*3f00*/  IADD3 R83, PT, PT, R83, R28.reuse, RZ ;  /* 0x0000001c53537210 */ /* 0x080fe40007ffe0ff */
[----:B------:R-:W-:Y:S01]  /*3f10*/  IADD3 R91, PT, PT, R93, R28, RZ ;  /* 0x0000001c5d5b7210 */ /* 0x000fe20007ffe0ff */
[C---:B----4-:R-:W-:Y:S02]  /*3f20*/  HMMA.16816.F32 R24, R48.reuse, R20, RZ ;  /* 0x000000143018723c */ /* 0x050fe400000018ff */
[----:B------:R-:W-:Y:S01]  /*3f30*/  LDSM.16.M88.4 R44, [R83+0x6000] ;  /* 0x00600000532c783b */ /* 0x000fe20000000200 */
[C---:B------:R-:W-:Y:S02]  /*3f40*/  IADD3 R85, PT, PT, R82.reuse, R91, RZ ;  /* 0x0000005b52557210 */ /* 0x040fe40007ffe0ff */
[----:B------:R-:W-:Y:S01]  /*3f50*/  IADD3 R82, PT, PT, R82, R83, RZ ;  /* 0x0000005352527210 */ /* 0x000fe20007ffe0ff */
[----:B------:R-:W-:Y:S02]  /*3f60*/  LDSM.16.M88.4 R40, [R83+0x6800] ;  /* 0x006800005328783b */ /* 0x000fe40000000200 */
[C---:B---3--:R-:W-:Y:S02]  /*3f70*/  HMMA.16816.F32 R16, R48.reuse, R12, RZ ;  /* 0x0000000c3010723c */ /* 0x048fe400000018ff */
[----:B------:R-:W-:Y:S04]  /*3f80*/  LDSM.16.M88.4 R72, [R85] ;  /* 0x000000005548783b */ /* 0x000fe80000000200 */
[----:B------:R-:W-:Y:S02]  /*3f90*/  LDSM.16.M88.4 R36, [R83+0x7000] ;  /* 0x007000005324783b */ /* 0x000fe40000000200 */
[C---:B-----5:R-:W-:Y:S08]  /*3fa0*/  HMMA.16816.F32 R60, R48.reuse, R56, RZ ;  /* 0x00000038303c723c */ /* 0x060ff000000018ff */
[C---:B------:R-:W-:Y:S08]  /*3fb0*/  HMMA.16816.F32 R20, R48.reuse, R22, RZ ;  /* 0x000000163014723c */ /* 0x040ff000000018ff */
[C---:B------:R-:W-:Y:S08]  /*3fc0*/  HMMA.16816.F32 R12, R48.reuse, R14, RZ ;  /* 0x0000000e300c723c */ /* 0x040ff000000018ff */
[C---:B------:R-:W-:Y:S08]  /*3fd0*/  HMMA.16816.F32 R56, R48.reuse, R58, RZ ;  /* 0x0000003a3038723c */ /* 0x040ff000000018ff */
        /* <DEDUP_REMOVED lines=92> */
[C---:B----4-:R-:W-:Y:S08]  /*45a0*/  HMMA.16816.F32 R52, R40.reuse, R32, R52 ;  /* 0x000000202834723c */ /* 0x050ff00000001834 */
[----:B------:R-:W-:Y:S01]  /*45b0*/  HMMA.16816.F32 R64, R40, R34, R64 ;  /* 0x000000222840723c */ /* 0x000fe20000001840 */
[----:B------:R-:W-:Y:S04]  /*45c0*/  LDSM.16.M88.4 R40, [R85+0x4000] ;  /* 0x004000005528783b */ /* 0x000fe80000000200 */
[----:B------:R-:W4:Y:S03]  /*45d0*/  LDSM.16.M88.4 R32, [R82+0xa000] ;  /* 0x00a000005220783b */ /* 0x000f260000000200 */
[C---:B--2---:R-:W-:Y:S08]  /*45e0*/  HMMA.16816.F32 R72, R36.reuse, R24, R72 ;  /* 0x000000182448723c */ /* 0x044ff00000001848 */
[----:B------:R-:W-:Y:S01]  /*45f0*/  HMMA.16816.F32 R20, R36, R26, R20 ;  /* 0x0000001a2414723c */ /* 0x000fe20000001814 */
[----:B------:R-:W-:Y:S07]  /*4600*/  LDSM.16.M88.4 R24, [R86+UR5+0xb800] ;  /* 0x00b800055618783b */ /* 0x000fee0008000200 */
[C---:B------:R-:W-:Y:S08]  /*4610*/  HMMA.16816.F32 R16, R60.reuse, R8, R16 ;  /* 0x000000083c10723c */ /* 0x040ff00000001810 */
[C---:B------:R-:W-:Y:S01]  /*4620*/  HMMA.16816.F32 R12, R60.reuse, R10, R12 ;  /* 0x0000000a3c0c723c */ /* 0x040fe2000000180c */
[----:B------:R-:W2:Y:S07]  /*4630*/  LDSM.16.M88.4 R8, [R83+0xa800] ;  /* 0x00a800005308783b */ /* 0x000eae0000000200 */
        /* <DEDUP_REMOVED lines=9> */
[C---:B----4-:R-:W-:Y:S08]  /*46d0*/  HMMA.16816.F32 R72, R40.reuse, R32, R72 ;  /* 0x000000202848723c */ /* 0x050ff00000001848 */
[----:B------:R-:W-:Y:S01]  /*46e0*/  HMMA.16816.F32 R20, R40, R34, R20 ;  /* 0x000000222814723c */ /* 0x000fe20000001814 */
[----:B------:R-:W4:Y:S07]  /*46f0*/  LDSM.16.M88.4 R32, [R83+0xb000] ;  /* 0x00b000005320783b */ /* 0x000f2e0000000200 */
[----:B--2---:R-:W-:Y:S03]  /*4700*/  HMMA.16816.F32 R28, R44, R8, R28 ;  /* 0x000000082c1c723c */ /* 0x004fe6000000181c */
[----:B------:R-:W-:Y:S01]  /*4710*/  FMUL.FTZ R73, R73, UR4 ;  /* 0x0000000449497c20 */ /* 0x000fe20008410000 */
[----:B------:R-:W-:Y:S01]  /*4720*/  FMUL.FTZ R75, R75, UR4 ;  /* 0x000000044b4b7c20 */ /* 0x000fe20008410000 */
[----:B------:R-:W-:Y:S01]  /*4730*/  FMUL.FTZ R72, R72, UR4 ;  /* 0x0000000448487c20 */ /* 0x000fe20008410000 */
[----:B------:R-:W-:-:S02]  /*4740*/  FMUL.FTZ R74, R74, UR4 ;  /* 0x000000044a4a7c20 */ /* 0x000fc40008410000 */
[----:B------:R-:W-:Y:S01]  /*4750*/  HMMA.16816.F32 R12, R44, R10, R12 ;  /* 0x0000000a2c0c723c */ /* 0x000fe2000000180c */
[----:B------:R-:W-:Y:S01]  /*4760*/  LDSM.16.M88.4 R8, [R82+0xb000] ;  /* 0x00b000005208783b */ /* 0x000fe20000000200 */
[----:B------:R2:W2:Y:S01]  /*4770*/  MUFU.TANH R85, R72 ;  /* 0x0000004800557308 */ /* 0x0004a20000002400 */
[----:B------:R-:W-:Y:S01]  /*4780*/  FMUL.FTZ R21, R21, UR4 ;  /* 0x0000000415157c20 */ /* 0x000fe20008410000 */
[----:B------:R-:W-:Y:S01]  /*4790*/  FMUL.FTZ R23, R23, UR4 ;  /* 0x0000000417177c20 */ /* 0x000fe20008410000 */
[----:B------:R-:W-:Y:S01]  /*47a0*/  FMUL.FTZ R20, R20, UR4 ;  /* 0x0000000414147c20 */ /* 0x000fe20008410000 */
[----:B------:R-:W-:Y:S02]  /*47b0*/  FMUL.FTZ R22, R22, UR4 ;  /* 0x0000000416167c20 */ /* 0x000fe40008410000 */
[C---:B-1----:R-:W-:Y:S02]  /*47c0*/  HMMA.16816.F32 R68, R36.reuse, R4, R68 ;  /* 0x000000042444723c */ /* 0x042fe40000001844 */
[----:B------:R-:W1:Y:S06]  /*47d0*/  MUFU.TANH R73, R73 ;  /* 0x0000004900497308 */ /* 0x000e6c0000002400 */
[----:B------:R-:W-:Y:S01]  /*47e0*/  HMMA.16816.F32 R56, R36, R6, R56 ;  /* 0x000000062438723c */ /* 0x000fe20000001838 */
[----:B------:R-:W2:Y:S01]  /*47f0*/  LDSM.16.M88.4 R4, [R83+0xb800] ;  /* 0x00b800005304783b */ /* 0x000ea20000000200 */
[----:B------:R1:W1:Y:S06]  /*4800*/  MUFU.TANH R91, R74 ;  /* 0x0000004a005b7308 */ /* 0x00026c0000002400 */
[C---:B------:R-:W-:Y:S02]  /*4810*/  HMMA.16816.F32 R52, R60.reuse, R24, R52 ;  /* 0x000000183c34723c */ /* 0x040fe40000001834 */
[----:B------:R-:W1:Y:S06]  /*4820*/  MUFU.TANH R75, R75 ;  /* 0x0000004b004b7308 */ /* 0x000e6c0000002400 */
[----:B------:R-:W-:Y:S02]  /*4830*/  HMMA.16816.F32 R64, R60, R26, R64 ;  /* 0x0000001a3c40723c */ /* 0x000fe40000001840 */
[----:B------:R1:W1:Y:S06]  /*4840*/  MUFU.TANH R25, R20 ;  /* 0x0000001400197308 */ /* 0x00026c0000002400 */
[C---:B---3--:R-:W-:Y:S02]  /*4850*/  HMMA.16816.F32 R28, R40.reuse, R16, R28 ;  /* 0x00000010281c723c */ /* 0x048fe4000000181c */
[----:B------:R-:W3:Y:S06]  /*4860*/  MUFU.TANH R21, R21 ;  /* 0x0000001500157308 */ /* 0x000eec0000002400 */
[----:B------:R-:W-:Y:S01]  /*4870*/  HMMA.16816.F32 R12, R40, R18, R12 ;  /* 0x00000012280c723c */ /* 0x000fe2000000180c */
[----:B------:R-:W1:Y:S01]  /*4880*/  LDSM.16.M88.4 R16, [R82+0xb800] ;  /* 0x00b800005210783b */ /* 0x000e620000000200 */
[----:B------:R1:W1:Y:S01]  /*4890*/  MUFU.TANH R93, R22 ;  /* 0x00000016005d7308 */ /* 0x0002620000002400 */
        /* <DEDUP_REMOVED lines=8> */
[----:B------:R1:W1:Y:S01]  /*4920*/  MUFU.TANH R95, R28 ;  /* 0x0000001c005f7308 */ /* 0x0002620000002400 */
[----:B------:R-:W-:Y:S01]  /*4930*/  FMUL.FTZ R12, R12, UR4 ;  /* 0x000000040c0c7c20 */ /* 0x000fe20008410000 */
[----:B------:R-:W-:-:S04]  /*4940*/  FMUL.FTZ R14, R14, UR4 ;  /* 0x000000040e0e7c20 */ /* 0x000fc80008410000 */
[C---:B----4-:R-:W-:Y:S02]  /*4950*/  HMMA.16816.F32 R56, R44.reuse, R34, R56 ;  /* 0x000000222c38723c */ /* 0x050fe40000001838 */
[----:B------:R-:W4:Y:S06]  /*4960*/  MUFU.TANH R29, R29 ;  /* 0x0000001d001d7308 */ /* 0x000f2c0000002400 */
[C---:B--2---:R-:W-:Y:S01]  /*4970*/  HMMA.16816.F32 R52, R44.reuse, R4, R52 ;  /* 0x000000042c34723c */ /* 0x044fe20000001834 */
[----:B------:R-:W-:Y:S01]  /*4980*/  FMUL.FTZ R5, R15, UR4 ;  /* 0x000000040f057c20 */ /* 0x000fe20008410000 */
[----:B------:R-:W2:Y:S06]  /*4990*/  MUFU.TANH R31, R31 ;  /* 0x0000001f001f7308 */ /* 0x000eac0000002400 */
[C---:B------:R-:W-:Y:S02]  /*49a0*/  HMMA.16816.F32 R68, R44.reuse, R32, R68 ;  /* 0x000000202c44723c */ /* 0x040fe40000001844 */
[----:B------:R1:W1:Y:S06]  /*49b0*/  MUFU.TANH R33, R30 ;  /* 0x0000001e00217308 */ /* 0x00026c0000002400 */
[----:B------:R-:W-:Y:S02]  /*49c0*/  HMMA.16816.F32 R64, R44, R6, R64 ;  /* 0x000000062c40723c */ /* 0x000fe40000001840 */
[----:B------:R2:W2:Y:S06]  /*49d0*/  MUFU.TANH R35, R12 ;  /* 0x0000000c00237308 */ /* 0x0004ac0000002400 */
[C---:B------:R-:W-:Y:S02]  /*49e0*/  HMMA.16816.F32 R56, R40.reuse, R10, R56 ;  /* 0x0000000a2838723c */ /* 0x040fe40000001838 */
[----:B------:R2:W2:Y:S06]  /*49f0*/  MUFU.TANH R27, R14 ;  /* 0x0000000e001b7308 */ /* 0x0004ac0000002400 */
[C---:B-1----:R-:W-:Y:S02]  /*4a00*/  HMMA.16816.F32 R52, R40.reuse, R16, R52 ;  /* 0x000000102834723c */ /* 0x042fe40000001834 */
[----:B------:R-:W1:Y:S06]  /*4a10*/  MUFU.TANH R5, R5 ;  /* 0x0000000500057308 */ /* 0x000e6c0000002400 */
[----:B------:R-:W-:Y:S01]  /*4a20*/  HMMA.16816.F32 R68, R40, R8, R68 ;  /* 0x000000082844723c */ /* 0x000fe20000001844 */
[----:B------:R-:W-:-:S02]  /*4a30*/  FMUL.FTZ R9, R13, UR4 ;  /* 0x000000040d097c20 */ /* 0x000fc40008410000 */
        /* <DEDUP_REMOVED lines=47> */
.L_x_4161:
        /* <DEDUP_REMOVED lines=41> */
[C---:B------:R-:W-:Y:S02]  /*4fc0*/  IMAD.WIDE R62, R19.reuse, 0x4, R210 ;  /* 0x00000004133e7825 */ /* 0x040fe400078e02d2 */
[----:B------:R-:W2:Y:S04]  /*4fd0*/  LDG.E R61, desc[UR14][R60.64] ;  /* 0x0000000e3c3d7981 */ /* 0x000ea8000c1e1900 */
[----:B------:R-:W2:Y:S01]  /*4fe0*/  LDG.E R4, desc[UR14][R62.64] ;  /* 0x0000000e3e047981 */ /* 0x000ea2000c1e1900 */
[----:B------:R-:W-:-:S04]  /*4ff0*/  IMAD.IADD R6, R19, 0x1, -R6 ;  /* 0x0000000113067824 */ /* 0x000fc800078e0a06 */
[----:B------:R-:W-:-:S05]  /*5000*/  IMAD R7, R6, R7, -0x40 ;  /* 0xffffffc006077424 */ /* 0x000fca00078e0207 */
[----:B------:R-:W-:-:S05]  /*5010*/  SHF.R.S32.HI R19, RZ, 0x1f, R7 ;  /* 0x0000001fff137819 */ /* 0x000fca0000011407 */
[-C--:B------:R-:W-:Y:S02]  /*5020*/  IMAD R6, R19, R76.reuse, RZ ;  /* 0x0000004c13067224 */ /* 0x080fe400078e02ff */
[----:B------:R-:W-:-:S04]  /*5030*/  IMAD.WIDE.U32 R18, R7, R76, RZ ;  /* 0x0000004c07127225 */ /* 0x000fc800078e00ff */
[----:B------:R-:W-:-:S04]  /*5040*/  IMAD R6, R7, R77, R6 ;  /* 0x0000004d07067224 */ /* 0x000fc800078e0206 */
[----:B------:R-:W-:Y:S01]  /*5050*/  IMAD.IADD R19, R19, 0x1, R6 ;  /* 0x0000000113137824 */ /* 0x000fe200078e0206 */
[----:B--2---:R-:W-:-:S04]  /*5060*/  IADD3 R4, PT, PT, R61, -R4, RZ ;  /* 0x800000043d047210 */ /* 0x004fc80007ffe0ff */
[----:B------:R-:W-:Y:S01]  /*5070*/  SHF.R.S32.HI R7, RZ, 0x1f, R4 ;  /* 0x0000001fff077819 */ /* 0x000fe20000011404 */
[----:B---3--:R-:W-:-:S04]  /*5080*/  IMAD.WIDE.U32 R18, R4, UR6, R18 ;  /* 0x0000000604127c25 */ /* 0x008fc8000f8e0012 */
[----:B------:R-:W-:Y:S01]  /*5090*/  IMAD R7, R7, UR6, RZ ;  /* 0x0000000607077c24 */ /* 0x000fe2000f8e02ff */
[----:B------:R-:W-:-:S03]  /*50a0*/  LEA R202, P2, R18, R202, 0x1 ;  /* 0x000000ca12ca7211 */ /* 0x000fc600078408ff */
[----:B------:R-:W-:-:S05]  /*50b0*/  IMAD R7, R4, UR7, R7 ;  /* 0x0000000704077c24 */ /* 0x000fca000f8e0207 */
[----:B------:R-:W-:-:S04]  /*50c0*/  IADD3 R7, PT, PT, R19, R7, RZ ;  /* 0x0000000713077210 */ /* 0x000fc80007ffe0ff */
[----:B------:R-:W-:-:S07]  /*50d0*/  LEA.HI.X R203, R18, R203, R7, 0x1, P2 ;  /* 0x000000cb12cb7211 */ /* 0x000fce00010f0c07 */
.L_x_4162:
[----:B------:R-:W2:Y:S01]  /*50e0*/  LDCU UR4, c[0x0][0x440] ;  /* 0x00008800ff0477ac */ /* 0x000ea20008000800 */
        /* <DEDUP_REMOVED lines=72> */
.L_x_4160:
[----:B------:R-:W-:Y:S01]  /*5570*/  LOP3.LUT R135, R190, 0x1f0, RZ, 0xc0, !PT ;  /* 0x000001f0be877812 */ /* 0x000fe200078ec0ff */
[----:B------:R-:W-:Y:S01]  /*5580*/  IMAD.SHL.U32 R145, R188, 0x2, RZ ;  /* 0x00000002bc917824 */ /* 0x000fe200078e00ff */
[----:B------:R-:W-:Y:S01]  /*5590*/  SHF.R.U32.HI R134, RZ, 0x2, R188 ;  /* 0x00000002ff867819 */ /* 0x000fe200000116bc */
[----:B------:R-:W3:Y:S01]  /*55a0*/  LDCU UR4, c[0x0][0x45c] ;  /* 0x00008b80ff0477ac */ /* 0x000ee20008000800 */
[----:B------:R-:W-:Y:S01]  /*55b0*/  LOP3.LUT R189, R78, 0x200, R79, 0xf8, !PT ;  /* 0x000002004ebd7812 */ /* 0x000fe200078ef84f */
[----:B--2---:R-:W-:Y:S01]  /*55c0*/  IMAD R7, R3, 0x40, R135 ;  /* 0x0000004003077824 */ /* 0x004fe200078e0287 */
[----:B------:R-:W-:Y:S02]  /*55d0*/  LOP3.LUT R134, R134, 0x7, RZ, 0xc0, !PT ;  /* 0x0000000786867812 */ /* 0x000fe400078ec0ff */
[----:B------:R-:W-:Y:S02]  /*55e0*/  LOP3.LUT R145, R145, 0x6, RZ, 0xc0, !PT ;  /* 0x0000000691917812 */ /* 0x000fe400078ec0ff */
[----:B------:R-:W-:-:S02]  /*55f0*/  IADD3 R7, PT, PT, -R146, R7, R134 ;  /* 0x0000000792077210 */ /* 0x000fc40007ffe186 */
[----:B------:R-:W-:Y:S01]  /*5600*/  LEA R189, R189, UR5, 0x1 ;  /* 0x00000005bdbd7c11 */ /* 0x000fe2000f8e08ff */
[----:B------:R-:W-:Y:S02]  /*5610*/  IMAD R8, R2, 0x40, R145 ;  /* 0x0000004002087824 */ /* 0x000fe400078e0291 */
[----:B------:R-:W-:Y:S02]  /*5620*/  IMAD.IADD R6, R7, 0x1, R144 ;  /* 0x0000000107067824 */ /* 0x000fe400078e0290 */
[C---:B------:R-:W-:Y:S01]  /*5630*/  VIADD R61, R8.reuse, 0xffffffc1 ;  /* 0xffffffc1083d7836 */ /* 0x040fe20000000000 */
[----:B------:R-:W-:Y:S01]  /*5640*/  LDSM.16.MT88.4 R124, [R189+0xc000] ;  /* 0x00c00000bd7c783b */ /* 0x000fe20000004200 */
[----:B------:R-:W-:Y:S02]  /*5650*/  VIADD R7, R8, 0xffffffc8 ;  /* 0xffffffc808077836 */ /* 0x000fe40000000000 */
[----:B------:R-:W-:Y:S01]  /*5660*/  IMAD.IADD R4, R6, 0x1, -R61 ;  /* 0x0000000106047824 */ /* 0x000fe200078e0a3d */
[-C--:B------:R-:W-:Y:S01]  /*5670*/  ISETP.GE.AND P6, PT, R61, R144.reuse, PT ;  /* 0x000000903d00720c */ /* 0x080fe20003fc6270 */
[----:B------:R-:W-:Y:S01]  /*5680*/  VIADD R63, R8, 0xffffffd9 ;  /* 0xffffffd9083f7836 */ /* 0x000fe20000000000 */
[----:B------:R-:W-:Y:S01]  /*5690*/  ISETP.GE.AND P5, PT, R7, R144, PT ;  /* 0x000000900700720c */ /* 0x000fe20003fa6270 */
[----:B------:R-:W-:Y:S01]  /*56a0*/  IMAD.IADD R12, R6, 0x1, -R7 ;  /* 0x00000001060c7824 */ /* 0x000fe200078e0a07 */
[----:B------:R-:W-:Y:S01]  /*56b0*/  IABS R4, R4 ;  /* 0x0000000400047213 */ /* 0x000fe20000000000 */
[----:B------:R-:W-:-:S02]  /*56c0*/  VIADD R81, R8, 0xffffffd0 ;  /* 0xffffffd008517836 */ /* 0x000fc40000000000 */
[----:B------:R-:W-:Y:S01]  /*56d0*/  VIADD R83, R8, 0xffffffc9 ;  /* 0xffffffc908537836 */ /* 0x000fe20000000000 */
[----:B------:R-:W-:Y:S01]  /*56e0*/  I2FP.F32.S32 R4, R4 ;  /* 0x0000000400047245 */ /* 0x000fe20000201400 */
[----:B------:R-:W-:Y:S01]  /*56f0*/  IMAD.IADD R16, R6, 0x1, -R81 ;  /* 0x0000000106107824 */ /* 0x000fe200078e0a51 */
[----:B------:R-:W-:Y:S01]  /*5700*/  IABS R12, R12 ;  /* 0x0000000c000c7213 */ /* 0x000fe20000000000 */
[----:B------:R-:W-:Y:S01]  /*5710*/  VIADD R69, R8, 0xffffffe1 ;  /* 0xffffffe108457836 */ /* 0x000fe20000000000 */
[----:B------:R-:W-:Y:S01]  /*5720*/  ISETP.GE.AND P4, PT, R83, R144, PT ;  /* 0x000000905300720c */ /* 0x000fe20003f86270 */
[----:B------:R-:W-:Y:S01]  /*5730*/  FFMA.FTZ R73, -R0, R4, R73 ;  /* 0x0000000400497223 */ /* 0x000fe20000010149 */
[----:B------:R-:W-:Y:S01]  /*5740*/  IMAD.IADD R4, R6, 0x1, -R63 ;  /* 0x0000000106047824 */ /* 0x000fe200078e0a3f */
[----:B------:R-:W-:Y:S01]  /*5750*/  I2FP.F32.S32 R12, R12 ;  /* 0x0000000c000c7245 */ /* 0x000fe20000201400 */
[----:B------:R-:W-:Y:S01]  /*5760*/  VIADD R77, R8, 0xffffffd1 ;  /* 0xffffffd1084d7836 */ /* 0x000fe20000000000 */
[----:B------:R-:W-:Y:S01]  /*5770*/  IABS R16, R16 ;  /* 0x0000001000107213 */ /* 0x000fe20000000000 */
[----:B------:R-:W-:Y:S01]  /*5780*/  IMAD.IADD R7, R6, 0x1, -R83 ;  /* 0x0000000106077824 */ /* 0x000fe200078e0a53 */
[----:B------:R-:W-:Y:S01]  /*5790*/  IABS R4, R4 ;  /* 0x0000000400047213 */ /* 0x000fe20000000000 */
[----:B------:R-:W-:Y:S01]  /*57a0*/  FFMA.FTZ R12, -R0, R12, R25 ;  /* 0x0000000c000c7223 */ /* 0x000fe20000010119 */
[----:B------:R-:W-:Y:S01]  /*57b0*/  I2FP.F32.S32 R16, R16 ;  /* 0x0000001000107245 */ /* 0x000fe20000201400 */
[----:B------:R-:W-:Y:S01]  /*57c0*/  VIADD R25, R8, 0xffffffc0 ;  /* 0xffffffc008197836 */ /* 0x000fe20000000000 */
[----:B------:R-:W-:Y:S01]  /*57d0*/  I2FP.F32.S32 R4, R4 ;  /* 0x0000000400047245 */ /* 0x000fe20000201400 */
[----:B------:R-:W-:Y:S01]  /*57e0*/  IMAD.IADD R20, R6, 0x1, -R69 ;  /* 0x0000000106147824 */ /* 0x000fe200078e0a45 */
[----:B------:R-:W-:Y:S01]  /*57f0*/  IABS R7, R7 ;  /* 0x0000000700077213 */ /* 0x000fe20000000000 */
[----:B------:R-:W-:Y:S01]  /*5800*/  FFMA.FTZ R19, -R0, R16, R95 ;  /* 0x0000001000137223 */ /* 0x000fe2000001015f */
[----:B------:R-:W-:-:S02]  /*5810*/  IMAD.IADD R14, R6, 0x1, -R77 ;  /* 0x00000001060e7824 */ /* 0x000fc400078e0a4d */
[----:B-1----:R-:W-:Y:S01]  /*5820*/  FFMA.FTZ R9, -R0, R4, R9 ;  /* 0x0000000400097223 */ /* 0x002fe20000010109 */
[----:B------:R-:W-:Y:S01]  /*5830*/  VIADD R4, R6, 0x8 ;  /* 0x0000000806047836 */ /* 0x000fe20000000000 */
[----:B------:R-:W-:Y:S01]  /*5840*/  IABS R20, R20 ;  /* 0x0000001400147213 */ /* 0x000fe20000000000 */
[----:B------:R-:W-:Y:S01]  /*5850*/  VIADD R71, R8, 0xffffffe0 ;  /* 0xffffffe008477836 */ /* 0x000fe20000000000 */
[----:B------:R-:W-:Y:S01]  /*5860*/  IABS R14, R14 ;  /* 0x0000000e000e7213 */ /* 0x000fe20000000000 */
[----:B------:R-:W-:Y:S01]  /*5870*/  IMAD.IADD R16, R4, 0x1, -R25 ;  /* 0x0000000104107824 */ /* 0x000fe200078e0a19 */
[----:B------:R-:W-:Y:S01]  /*5880*/  I2FP.F32.S32 R7, R7 ;  /* 0x0000000700077245 */ /* 0x000fe20000201400 */
[----:B------:R-:W-:Y:S01]  /*5890*/  VIADD R67, R8, 0xffffffe8 ;  /* 0xffffffe808437836 */ /* 0x000fe20000000000 */
[----:B------:R-:W-:Y:S01]  /*58a0*/  I2FP.F32.S32 R20, R20 ;  /* 0x0000001400147245 */ /* 0x000fe20000201400 */
[----:B------:R-:W-:Y:S01]  /*58b0*/  IMAD.IADD R209, R6, 0x1, -R71 ;  /* 0x0000000106d17824 */ /* 0x000fe200078e0a47 */
[----:B------:R-:W-:Y:S01]  /*58c0*/  IABS R16, R16 ;  /* 0x0000001000107213 */ /* 0x000fe20000000000 */
[C---:B------:R-:W-:Y:S01]  /*58d0*/  FFMA.FTZ R21, -R0.reuse, R7, R21 ;  /* 0x0000000700157223 */ /* 0x040fe20000010115 */
[----:B------:R-:W-:Y:S01]  /*58e0*/  I2FP.F32.S32 R14, R14 ;  /* 0x0000000e000e7245 */ /* 0x000fe20000201400 */
[----:B------:R-:W-:Y:S01]  /*58f0*/  FFMA.FTZ R165, -R0, R20, R13 ;  /* 0x0000001400a57223 */ /* 0x000fe2000001010d */
[----:B------:R-:W-:Y:S01]  /*5900*/  I2FP.F32.S32 R16, R16 ;  /* 0x0000001000107245 */ /* 0x000fe20000201400 */
[----:B------:R-:W-:Y:S01]  /*5910*/  IMAD.IADD R20, R4, 0x1, -R83 ;  /* 0x0000000104147824 */ /* 0x000fe200078e0a53 */
[----:B------:R-:W-:Y:S01]  /*5920*/  ISETP.GE.AND P2, PT, R25, R144, PT ;  /* 0x000000901900720c */ /* 0x000fe20003f46270 */
[----:B------:R-:W-:Y:S01]  /*5930*/  FFMA.FTZ R7, -R0, R14, R29 ;  /* 0x0000000e00077223 */ /* 0x000fe2000001011d */
[----:B------:R-:W-:-:S02]  /*5940*/  IMAD.IADD R14, R6, 0x1, -R25 ;  /* 0x00000001060e7824 */ /* 0x000fc400078e0a19 */
[----:B------:R-:W-:Y:S01]  /*5950*/  FFMA.FTZ R16, -R0, R16, R91 ;  /* 0x0000001000107223 */ /* 0x000fe2000001015b */
[----:B------:R-:W-:Y:S01]  /*5960*/  IMAD.IADD R18, R6, 0x1, -R67 ;  /* 0x0000000106127824 */ /* 0x000fe200078e0a43 */
[----:B------:R-:W-:Y:S01]  /*5970*/  IABS R209, R209 ;  /* 0x000000d100d17213 */ /* 0x000fe20000000000 */
[----:B------:R-:W-:Y:S01]  /*5980*/  VIADD R65, R8, 0xffffffd8 ;  /* 0xffffffd808417836 */ /* 0x000fe20000000000 */
[----:B------:R-:W-:Y:S01]  /*5990*/  IABS R20, R20 ;  /* 0x0000001400147213 */ /* 0x000fe20000000000 */
[----:B------:R-:W-:Y:S01]  /*59a0*/  IMAD.IADD R22, R4, 0x1, -R61 ;  /* 0x0000000104167824 */ /* 0x000fe200078e0a3d */
[----:B------:R-:W-:Y:S01]  /*59b0*/  FSEL R25, R16, -INF , !P2 ;  /* 0xff80000010197808 */ /* 0x000fe20005000000 */
[----:B------:R-:W-:Y:S01]  /*59c0*/  IMAD.IADD R16, R4, 0x1, -R77 ;  /* 0x0000000104107824 */ /* 0x000fe200078e0a4d */
[----:B------:R-:W-:Y:S01]  /*59d0*/  IABS R18, R18 ;  /* 0x0000001200127213 */ /* 0x000fe20000000000 */
[----:B------:R-:W-:Y:S01]  /*59e0*/  IMAD.IADD R10, R6, 0x1, -R65 ;  /* 0x00000001060a7824 */ /* 0x000fe200078e0a41 */
[----:B------:R-:W-:Y:S01]  /*59f0*/  I2FP.F32.S32 R209, R209 ;  /* 0x000000d100d17245 */ /* 0x000fe20000201400 */
[----:B------:R-:W-:Y:S01]  /*5a00*/  VIADD R167, R189, 0xc040 ;  /* 0x0000c040bda77836 */ /* 0x000fe20000000000 */
[----:B------:R-:W-:-:S02]  /*5a10*/  IABS R16, R16 ;  /* 0x0000001000107213 */ /* 0x000fc40000000000 */
[----:B------:R-:W-:Y:S01]  /*5a20*/  I2FP.F32.S32 R20, R20 ;  /* 0x0000001400147245 */ /* 0x000fe20000201400 */
[C---:B------:R-:W-:Y:S01]  /*5a30*/  FFMA.FTZ R209, -R0.reuse, R209, R11 ;  /* 0x000000d100d17223 */ /* 0x040fe2000001010b */
[----:B------:R-:W-:Y:S02]  /*5a40*/  I2FP.F32.S32 R18, R18 ;  /* 0x0000001200127245 */ /* 0x000fe40000201400 */
[----:B------:R-:W-:Y:S01]  /*5a50*/  IABS R10, R10 ;  /* 0x0000000a000a7213 */ /* 0x000fe20000000000 */
[C---:B------:R-:W-:Y:S01]  /*5a60*/  FFMA.FTZ R11, -R0.reuse, R20, R23 ;  /* 0x00000014000b7223 */ /* 0x040fe20000010117 */
[----:B------:R-:W-:Y:S01]  /*5a70*/  I2FP.F32.S32 R16, R16 ;  /* 0x0000001000107245 */ /* 0x000fe20000201400 */
[----:B------:R-:W-:Y:S01]  /*5a80*/  FFMA.FTZ R173, -R0, R18, R15 ;  /* 0x0000001200ad7223 */ /* 0x000fe2000001010f */
[----:B------:R-:W-:Y:S01]  /*5a90*/  IABS R14, R14 ;  /* 0x0000000e000e7213 */ /* 0x000fe20000000000 */
[----:B------:R-:W-:Y:S01]  /*5aa0*/  IMAD.IADD R18, R4, 0x1, -R81 ;  /* 0x0000000104127824 */ /* 0x000fe200078e0a51 */
[----:B------:R-:W-:Y:S01]  /*5ab0*/  I2FP.F32.S32 R10, R10 ;  /* 0x0000000a000a7245 */ /* 0x000fe20000201400 */
[----:B------:R-:W-:Y:S01]  /*5ac0*/  FFMA.FTZ R13, -R0, R16, R31 ;  /* 0x00000010000d7223 */ /* 0x000fe2000001011f */
[----:B------:R-:W-:Y:S01]  /*5ad0*/  I2FP.F32.S32 R14, R14 ;  /* 0x0000000e000e7245 */ /* 0x000fe20000201400 */
[----:B------:R-:W-:Y:S01]  /*5ae0*/  IMAD.IADD R16, R4, 0x1, -R71 ;  /* 0x0000000104107824 */ /* 0x000fe200078e0a47 */
[----:B------:R-:W-:Y:S01]  /*5af0*/  FSEL R31, R21, -INF , !P4 ;  /* 0xff800000151f7808 */ /* 0x000fe20006000000 */
[----:B------:R-:W-:Y:S01]  /*5b00*/  FFMA.FTZ R10, -R0, R10, R35 ;  /* 0x0000000a000a7223 */ /* 0x000fe20000010123 */
[----:B------:R-:W-:Y:S01]  /*5b10*/  FSEL R21, R11, -INF , !P4 ;  /* 0xff8000000b157808 */ /* 0x000fe20006000000 */
[----:B------:R-:W-:-:S02]  /*5b20*/  IMAD.IADD R11, R4, 0x1, -R65 ;  /* 0x00000001040b7824 */ /* 0x000fc400078e0a41 */
[C---:B------:R-:W-:Y:S01]  /*5b30*/  FFMA.FTZ R35, -R0.reuse, R14, R85 ;  /* 0x0000000e00237223 */ /* 0x040fe20000010155 */
[----:B------:R-:W-:Y:S01]  /*5b40*/  IABS R22, R22 ;  /* 0x0000001600167213 */ /* 0x000fe20000000000 */
[----:B------:R-:W-:Y:S01]  /*5b50*/  FFMA.FTZ R93, -R0, R14, R93 ;  /* 0x0000000e005d7223 */ /* 0x000fe2000001015d */
[----:B------:R-:W-:Y:S01]  /*5b60*/  IABS R18, R18 ;  /* 0x0000001200127213 */ /* 0x000fe20000000000 */
[----:B------:R-:W-:Y:S01]  /*5b70*/  IMAD.IADD R14, R4, 0x1, -R69 ;  /* 0x00000001040e7824 */ /* 0x000fe200078e0a45 */
[----:B------:R-:W-:Y:S02]  /*5b80*/  IABS R11, R11 ;  /* 0x0000000b000b7213 */ /* 0x000fe40000000000 */
[----:B------:R-:W-:Y:S02]  /*5b90*/  I2FP.F32.S32 R22, R22 ;  /* 0x0000001600167245 */ /* 0x000fe40000201400 */
[----:B------:R-:W-:Y:S02]  /*5ba0*/  I2FP.F32.S32 R18, R18 ;  /* 0x0000001200127245 */ /* 0x000fe40000201400 */
[----:B------:R-:W-:Y:S01]  /*5bb0*/  IABS R16, R16 ;  /* 0x0000001000107213 */ /* 0x000fe20000000000 */
[C---:B------:R-:W-:Y:S01]  /*5bc0*/  FFMA.FTZ R22, -R0.reuse, R22, R75 ;  /* 0x0000001600167223 */ /* 0x040fe2000001014b */
[----:B------:R-:W-:Y:S01]  /*5bd0*/  IABS R14, R14 ;  /* 0x0000000e000e7213 */ /* 0x000fe20000000000 */
[----:B------:R-:W-:Y:S01]  /*5be0*/  FFMA.FTZ R15, -R0, R18, R33 ;  /* 0x00000012000f7223 */ /* 0x000fe20000010121 */
[----:B------:R-:W-:Y:S01]  /*5bf0*/  I2FP.F32.S32 R11, R11 ;  /* 0x0000000b000b7245 */ /* 0x000fe20000201400 */
[----:B------:R-:W-:Y:S01]  /*5c00*/  IMAD.IADD R18, R4, 0x1, -R63 ;  /* 0x0000000104127824 */ /* 0x000fe200078e0a3f */
[----:B------:R-:W-:-:S02]  /*5c10*/  I2FP.F32.S32 R16, R16 ;  /* 0x0000001000107245 */ /* 0x000fc40000201400 */
[----:B------:R-:W-:Y:S01]  /*5c20*/  I2FP.F32.S32 R14, R14 ;  /* 0x0000000e000e7245 */ /* 0x000fe20000201400 */
[----:B------:R-:W-:Y:S01]  /*5c30*/  FFMA.FTZ R11, -R0, R11, R27 ;  /* 0x0000000b000b7223 */ /* 0x000fe2000001011b */
[----:B------:R-:W-:Y:S01]  /*5c40*/  FSEL R33, R12, -INF , !P5 ;  /* 0xff8000000c217808 */ /* 0x000fe20006800000 */
[----:B------:R-:W-:Y:S01]  /*5c50*/  IMAD.IADD R12, R4, 0x1, -R67 ;  /* 0x00000001040c7824 */ /* 0x000fe200078e0a43 */
[----:B------:R-:W-:Y:S01]  /*5c60*/  FSEL R61, R73, -INF , !P6 ;  /* 0xff800000493d7808 */ /* 0x000fe20007000000 */
[----:B------:R-:W-:Y:S01]  /*5c70*/  VIADD R27, R8, 0xfffffff8 ;  /* 0xfffffff8081b7836 */ /* 0x000fe20000000000 */
[----:B------:R-:W-:Y:S01]  /*5c80*/  FSEL R29, R22, -INF , !P6 ;  /* 0xff800000161d7808 */ /* 0x000fe20007000000 */
[C---:B------:R-:W-:Y:S01]  /*5c90*/  FFMA.FTZ R143, -R0.reuse, R16, R37 ;  /* 0x00000010008f7223 */ /* 0x040fe20000010125 */
[----:B------:R-:W-:Y:S01]  /*5ca0*/  FSEL R23, R93, -INF , !P5 ;  /* 0xff8000005d177808 */ /* 0x000fe20006800000 */
[----:B------:R-:W-:Y:S01]  /*5cb0*/  FFMA.FTZ R141, -R0, R14, R39 ;  /* 0x0000000e008d7223 */ /* 0x000fe20000010127 */
[-C--:B------:R-:W-:Y:S01]  /*5cc0*/  ISETP.GE.AND P6, PT, R65, R144.reuse, PT ;  /* 0x000000904100720c */ /* 0x080fe20003fc6270 */
[C---:B------:R-:W-:Y:S01]  /*5cd0*/  VIADD R39, R8.reuse, 0xfffffff0 ;  /* 0xfffffff008277836 */ /* 0x040fe20000000000 */
[----:B------:R-:W-:Y:S01]  /*5ce0*/  ISETP.GE.AND P5, PT, R63, R144, PT ;  /* 0x000000903f00720c */ /* 0x000fe20003fa6270 */
[C---:B------:R-:W-:Y:S01]  /*5cf0*/  VIADD R63, R8.reuse, 0xffffffe9 ;  /* 0xffffffe9083f7836 */ /* 0x040fe20000000000 */
[----:B------:R-:W-:Y:S01]  /*5d00*/  IABS R18, R18 ;  /* 0x0000001200127213 */ /* 0x000fe20000000000 */
[C---:B------:R-:W-:Y:S01]  /*5d10*/  VIADD R37, R8.reuse, 0xfffffff1 ;  /* 0xfffffff108257836 */ /* 0x040fe20000000000 */
[----:B------:R-:W-:Y:S01]  /*5d20*/  IABS R12, R12 ;  /* 0x0000000c000c7213 */ /* 0x000fe20000000000 */
[----:B------:R-:W-:Y:S01]  /*5d30*/  VIADD R65, R8, 0xfffffff9 ;  /* 0xfffffff908417836 */ /* 0x000fe20000000000 */
[----:B------:R-:W-:Y:S01]  /*5d40*/  I2FP.F32.S32 R18, R18 ;  /* 0x0000001200127245 */ /* 0x000fe20000201400 */
[C---:B------:R-:W-:Y:S01]  /*5d50*/  IMAD.IADD R8, R6.reuse, 0x1, -R27 ;  /* 0x0000000106087824 */ /* 0x040fe200078e0a1b */
[----:B------:R-:W-:Y:S01]  /*5d60*/  I2FP.F32.S32 R12, R12 ;  /* 0x0000000c000c7245 */ /* 0x000fe20000201400 */
[----:B------:R-:W-:Y:S01]  /*5d70*/  IMAD.IADD R16, R6, 0x1, -R63 ;  /* 0x0000000106107824 */ /* 0x000fe200078e0a3f */
[----:B------:R-:W-:Y:S01]  /*5d80*/  ISETP.GE.AND P3, PT, R81, R144, PT ;  /* 0x000000905100720c */ /* 0x000fe20003f66270 */
[----:B------:R-:W-:Y:S01]  /*5d90*/  FFMA.FTZ R18, -R0, R18, R5 ;  /* 0x0000001200127223 */ /* 0x000fe20000010105 */
[----:B------:R-:W-:Y:S01]  /*5da0*/  IABS R8, R8 ;  /* 0x0000000800087213 */ /* 0x000fe20000000000 */
[----:B------:R-:W-:Y:S01]  /*5db0*/  IMAD.IADD R14, R6, 0x1, -R39 ;  /* 0x00000001060e7824 */ /* 0x000fe200078e0a27 */
[----:B------:R-:W-:Y:S01]  /*5dc0*/  FSEL R35, R35, -INF , !P2 ;  /* 0xff80000023237808 */ /* 0x000fe20005000000 */
[----:B------:R-:W-:Y:S01]  /*5dd0*/  FFMA.FTZ R197, -R0, R12, R17 ;  /* 0x0000000c00c57223 */ /* 0x000fe20000010111 */
[----:B------:R-:W-:Y:S01]  /*5de0*/  FSEL R5, R10, -INF , !P6 ;  /* 0xff8000000a057808 */ /* 0x000fe20007000000 */
[C---:B------:R-:W-:Y:S01]  /*5df0*/  IMAD.IADD R12, R6.reuse, 0x1, -R37 ;  /* 0x00000001060c7824 */ /* 0x040fe200078e0a25 */
[----:B------:R-:W-:Y:S01]  /*5e00*/  I2FP.F32.S32 R10, R8 ;  /* 0x00000008000a7245 */ /* 0x000fe20000201400 */
[----:B------:R-:W-:Y:S01]  /*5e10*/  IMAD.IADD R6, R6, 0x1, -R65 ;  /* 0x0000000106067824 */ /* 0x000fe200078e0a41 */
[----:B------:R-:W-:Y:S01]  /*5e20*/  ISETP.GE.AND P2, PT, R77, R144, PT ;  /* 0x000000904d00720c */ /* 0x000fe20003f46270 */
[----:B------:R-:W-:Y:S01]  /*5e30*/  LDSM.16.MT88.4 R72, [R189+0x10000] ;  /* 0x01000000bd48783b */ /* 0x000fe20000004200 */
[----:B------:R-:W-:Y:S01]  /*5e40*/  FSEL R19, R19, -INF , !P3 ;  /* 0xff80000013137808 */ /* 0x000fe20005800000 */
[----:B------:R-:W-:Y:S01]  /*5e50*/  FFMA.FTZ R10, -R0, R10, R55 ;  /* 0x0000000a000a7223 */ /* 0x000fe20000010137 */
[----:B------:R-:W-:-:S02]  /*5e60*/  FMNMX3.FTZ R8, R35, R61, R33, !PT ;  /* 0x0000003d23087276 */ /* 0x000fc40007810021 */
[----:B------:R-:W-:Y:S02]  /*5e70*/  IABS R16, R16 ;  /* 0x0000001000107213 */ /* 0x000fe40000000000 */
[----:B------:R-:W-:Y:S02]  /*5e80*/  IABS R14, R14 ;  /* 0x0000000e000e7213 */ /* 0x000fe40000000000 */
[----:B------:R-:W-:Y:S02]  /*5e90*/  ISETP.GE.AND P4, PT, R71, R144, PT ;  /* 0x000000904700720c */ /* 0x000fe40003f86270 */
[----:B------:R-:W-:Y:S02]  /*5ea0*/  FSEL R7, R7, -INF , !P2 ;  /* 0xff80000007077808 */ /* 0x000fe40005000000 */
[----:B------:R-:W-:Y:S02]  /*5eb0*/  FMNMX3.FTZ R8, R8, R31, R19, !PT ;  /* 0x0000001f08087276 */ /* 0x000fe40007810013 */
[----:B------:R-:W-:-:S02]  /*5ec0*/  I2FP.F32.S32 R16, R16 ;  /* 0x0000001000107245 */ /* 0x000fc40000201400 */
[----:B------:R-:W-:Y:S02]  /*5ed0*/  I2FP.F32.S32 R14, R14 ;  /* 0x0000000e000e7245 */ /* 0x000fe40000201400 */
[----:B------:R-:W-:Y:S01]  /*5ee0*/  IABS R12, R12 ;  /* 0x0000000c000c7213 */ /* 0x000fe20000000000 */
[C---:B------:R-:W-:Y:S01]  /*5ef0*/  FFMA.FTZ R16, -R0.reuse, R16, R45 ;  /* 0x0000001000107223 */ /* 0x040fe2000001012d */
[----:B------:R-:W-:Y:S01]  /*5f00*/  FSEL R15, R15, -INF , !P3 ;  /* 0xff8000000f0f7808 */ /* 0x000fe20005800000 */
[----:B------:R-:W-:Y:S01]  /*5f10*/  FFMA.FTZ R14, -R0, R14, R49 ;  /* 0x0000000e000e7223 */ /* 0x000fe20000010131 */
[----:B------:R-:W-:Y:S02]  /*5f20*/  FSEL R13, R13, -INF , !P2 ;  /* 0xff8000000d0d7808 */ /* 0x000fe40005000000 */
[-C--:B------:R-:W-:Y:S02]  /*5f30*/  ISETP.GE.AND P3, PT, R69, R144.reuse, PT ;  /* 0x000000904500720c */ /* 0x080fe40003f66270 */
[----:B------:R-:W-:-:S02]  /*5f40*/  ISETP.GE.AND P2, PT, R67, R144, PT ;  /* 0x000000904300720c */ /* 0x000fc40003f46270 */
[----:B------:R-:W-:Y:S02]  /*5f50*/  FSEL R17, R9, -INF , !P5 ;  /* 0xff80000009117808 */ /* 0x000fe40006800000 */
[----:B------:R-:W-:Y:S02]  /*5f60*/  FSEL R209, R209, -INF , !P4 ;  /* 0xff800000d1d17808 */ /* 0x000fe40006000000 */
[----:B------:R-:W-:Y:S02]  /*5f70*/  FMNMX3.FTZ R8, R8, R7, R5, !PT ;  /* 0x0000000708087276 */ /* 0x000fe40007810005 */
[----:B------:R-:W-:Y:S02]  /*5f80*/  IABS R6, R6 ;  /* 0x0000000600067213 */ /* 0x000fe40000000000 */
[----:B------:R-:W-:Y:S02]  /*5f90*/  I2FP.F32.S32 R12, R12 ;  /* 0x0000000c000c7245 */ /* 0x000fe40000201400 */
[----:B------:R-:W-:-:S02]  /*5fa0*/  FSEL R11, R11, -INF , !P6 ;  /* 0xff8000000b0b7808 */ /* 0x000fc40007000000 */
[----:B------:R-:W-:Y:S01]  /*5fb0*/  FSEL R9, R18, -INF , !P5 ;  /* 0xff80000012097808 */ /* 0x000fe20006800000 */
[----:B------:R-:W-:Y:S01]  /*5fc0*/  FFMA.FTZ R12, -R0, R12, R57 ;  /* 0x0000000c000c7223 */ /* 0x000fe20000010139 */
[-C--:B------:R-:W-:Y:S01]  /*5fd0*/  ISETP.GE.AND P6, PT, R63, R144.reuse, PT ;  /* 0x000000903f00720c */ /* 0x080fe20003fc6270 */
[C---:B------:R-:W-:Y:S01]  /*5fe0*/  IMAD.IADD R63, R4.reuse, 0x1, -R63 ;  /* 0x00000001043f7824 */ /* 0x040fe200078e0a3f */
[----:B------:R-:W-:Y:S01]  /*5ff0*/  ISETP.GE.AND P5, PT, R39, R144, PT ;  /* 0x000000902700720c */ /* 0x000fe20003fa6270 */
[----:B------:R-:W-:Y:S01]  /*6000*/  IMAD.IADD R39, R4, 0x1, -R39 ;  /* 0x0000000104277824 */ /* 0x000fe200078e0a27 */
[----:B------:R-:W-:Y:S02]  /*6010*/  FSEL R165, R165, -INF , !P3 ;  /* 0xff800000a5a57808 */ /* 0x000fe40005800000 */
[----:B------:R-:W-:Y:S02]  /*6020*/  FSEL R173, R173, -INF , !P2 ;  /* 0xff800000adad7808 */ /* 0x000fe40005000000 */
[----:B------:R-:W-:-:S02]  /*6030*/  FMNMX3.FTZ R8, R8, R17, R209, !PT ;  /* 0x0000001108087276 */ /* 0x000fc400078100d1 */
[----:B------:R-:W-:Y:S02]  /*6040*/  FSEL R143, R143, -INF , !P4 ;  /* 0xff8000008f8f7808 */ /* 0x000fe40006000000 */
[----:B------:R-:W-:Y:S02]  /*6050*/  FSEL R141, R141, -INF , !P3 ;  /* 0xff8000008d8d7808 */ /* 0x000fe40005800000 */
[----:B------:R-:W-:Y:S02]  /*6060*/  I2FP.F32.S32 R6, R6 ;  /* 0x0000000600067245 */ /* 0x000fe40000201400 */
[-C--:B------:R-:W-:Y:S01]  /*6070*/  ISETP.GE.AND P4, PT, R37, R144.reuse, PT ;  /* 0x000000902500720c */ /* 0x080fe20003f86270 */
[C---:B------:R-:W-:Y:S01]  /*6080*/  IMAD.IADD R37, R4.reuse, 0x1, -R37 ;  /* 0x0000000104257824 */ /* 0x040fe200078e0a25 */
[----:B------:R-:W-:Y:S01]  /*6090*/  ISETP.GE.AND P3, PT, R27, R144, PT ;  /* 0x000000901b00720c */ /* 0x000fe20003f66270 */
[----:B------:R-:W-:Y:S01]  /*60a0*/  IMAD.IADD R27, R4, 0x1, -R27 ;  /* 0x00000001041b7824 */ /* 0x000fe200078e0a1b */
[----:B------:R-:W-:Y:S01]  /*60b0*/  FSEL R169, R16, -INF , !P6 ;  /* 0xff80000010a97808 */ /* 0x000fe20007000000 */
[----:B------:R-:W-:Y:S01]  /*60c0*/  IMAD.IADD R4, R4, 0x1, -R65 ;  /* 0x0000000104047824 */ /* 0x000fe200078e0a41 */
[----:B------:R-:W-:Y:S01]  /*60d0*/  FSEL R195, R14, -INF , !P5 ;  /* 0xff8000000ec37808 */ /* 0x000fe20006800000 */
[----:B------:R-:W-:Y:S01]  /*60e0*/  FFMA.FTZ R6, -R0, R6, R59 ;  /* 0x0000000600067223 */ /* 0x000fe2000001013b */
[----:B------:R-:W-:-:S02]  /*60f0*/  FMNMX3.FTZ R8, R8, R165, R173, !PT ;  /* 0x000000a508087276 */ /* 0x000fc400078100ad */
[----:B------:R-:W-:Y:S02]  /*6100*/  FSEL R197, R197, -INF , !P2 ;  /* 0xff800000c5c57808 */ /* 0x000fe40005000000 */
[----:B------:R-:W-:Y:S02]  /*6110*/  FSEL R191, R10, -INF , !P3 ;  /* 0xff8000000abf7808 */ /* 0x000fe40005800000 */
[----:B------:R-:W-:Y:S02]  /*6120*/  ISETP.GE.AND P2, PT, R65, R144, PT ;  /* 0x000000904100720c */ /* 0x000fe40003f46270 */
[----:B------:R-:W-:Y:S02]  /*6130*/  FSEL R193, R12, -INF , !P4 ;  /* 0xff8000000cc17808 */ /* 0x000fe40006000000 */
[----:B------:R-:W-:Y:S02]  /*6140*/  FMNMX3.FTZ R10, R8, R169, R195, !PT ;  /* 0x000000a9080a7276 */ /* 0x000fe400078100c3 */
[----:B------:R-:W-:-:S02]  /*6150*/  IABS R4, R4 ;  /* 0x0000000400047213 */ /* 0x000fc40000000000 */
[----:B------:R-:W-:Y:S02]  /*6160*/  FSEL R183, R6, -INF , !P2 ;  /* 0xff80000006b77808 */ /* 0x000fe40005000000 */
[----:B------:R-:W-:Y:S01]  /*6170*/  FMNMX3.FTZ R10, R10, R193, R191, !PT ;  /* 0x000000c10a0a7276 */ /* 0x000fe200078100bf */
[----:B------:R-:W-:Y:S01]  /*6180*/  IMAD.MOV.U32 R6, RZ, RZ, R4 ;  /* 0x000000ffff067224 */ /* 0x000fe200078e0004 */
[----:B------:R-:W-:Y:S02]  /*6190*/  FMNMX3.FTZ R8, R25, R29, R23, !PT ;  /* 0x0000001d19087276 */ /* 0x000fe40007810017 */
[----:B------:R-:W-:Y:S02]  /*61a0*/  IABS R63, R63 ;  /* 0x0000003f003f7213 */ /* 0x000fe40000000000 */
[----:B------:R-:W-:Y:S02]  /*61b0*/  IABS R39, R39 ;  /* 0x0000002700277213 */ /* 0x000fe40000000000 */
[----:B------:R-:W-:-:S02]  /*61c0*/  IABS R27, R27 ;  /* 0x0000001b001b7213 */ /* 0x000fc40000000000 */
[----:B------:R-:W-:Y:S02]  /*61d0*/  FMNMX.FTZ R4, R183, R10, !PT ;  /* 0x0000000ab7047209 */ /* 0x000fe40007810000 */
[----:B------:R-:W-:Y:S02]  /*61e0*/  FMNMX3.FTZ R8, R8, R21, R15, !PT ;  /* 0x0000001508087276 */ /* 0x000fe4000781000f */
[----:B------:R-:W-:Y:S02]  /*61f0*/  I2FP.F32.S32 R18, R63 ;  /* 0x0000003f00127245 */ /* 0x000fe40000201400 */
[----:B------:R-:W-:Y:S02]  /*6200*/  IABS R37, R37 ;  /* 0x0000002500257213 */ /* 0x000fe40000000000 */
[----:B------:R-:W-:Y:S01]  /*6210*/  I2FP.F32.S32 R39, R39 ;  /* 0x0000002700277245 */ /* 0x000fe20000201400 */
[----:B------:R-:W-:Y:S01]  /*6220*/  FFMA.FTZ R18, -R0, R18, R47 ;  /* 0x0000001200127223 */ /* 0x000fe2000001012f */
[----:B------:R-:W-:-:S02]  /*6230*/  I2FP.F32.S32 R12, R27 ;  /* 0x0000001b000c7245 */ /* 0x000fc40000201400 */
[----:B------:R-:W-:Y:S01]  /*6240*/  FMNMX3.FTZ R8, R8, R13, R11, !PT ;  /* 0x0000000d08087276 */ /* 0x000fe2000781000b */
[----:B------:R-:W1:Y:S01]  /*6250*/  SHFL.BFLY PT, R27, R4, 0x2, 0x1f ;  /* 0x0c401f00041b7f89 */ /* 0x000e6200000e0000 */
[----:B------:R-:W-:Y:S01]  /*6260*/  I2FP.F32.S32 R10, R37 ;  /* 0x00000025000a7245 */ /* 0x000fe20000201400 */
[----:B------:R-:W-:Y:S01]  /*6270*/  FFMA.FTZ R39, -R0, R39, R41 ;  /* 0x0000002700277223 */ /* 0x000fe20000010129 */
[----:B------:R-:W-:Y:S01]  /*6280*/  FMNMX3.FTZ R8, R8, R9, R143, !PT ;  /* 0x0000000908087276 */ /* 0x000fe2000781008f */
[C---:B------:R-:W-:Y:S01]  /*6290*/  FFMA.FTZ R12, -R0.reuse, R12, R53 ;  /* 0x0000000c000c7223 */ /* 0x040fe20000010135 */
[----:B------:R-:W-:Y:S01]  /*62a0*/  I2FP.F32.S32 R6, R6 ;  /* 0x0000000600067245 */ /* 0x000fe20000201400 */
[----:B------:R-:W-:Y:S01]  /*62b0*/  FFMA.FTZ R10, -R0, R10, R43 ;  /* 0x0000000a000a7223 */ /* 0x000fe2000001012b */
[----:B------:R-:W-:Y:S01]  /*62c0*/  FSEL R177, R18, -INF , !P6 ;  /* 0xff80000012b17808 */ /* 0x000fe20007000000 */
[----:B------:R-:W-:Y:S01]  /*62d0*/  LDSM.16.MT88.4 R40, [R189+0xe000] ;  /* 0x00e00000bd28783b */ /* 0x000fe20000004200 */
[----:B------:R-:W-:Y:S01]  /*62e0*/  FSEL R181, R39, -INF , !P5 ;  /* 0xff80000027b57808 */ /* 0x000fe20006800000 */
[----:B------:R-:W-:Y:S01]  /*62f0*/  FFMA.FTZ R6, -R0, R6, R51 ;  /* 0x0000000600067223 */ /* 0x000fe20000010133 */
        /* <DEDUP_REMOVED lines=11> */
[----:B------:R-:W-:Y:S02]  /*63b0*/  SEL R4, R186, 0xffffffe0, !P1 ;  /* 0xffffffe0ba047807 */ /* 0x000fe40004800000 */
[----:B--2---:R-:W-:Y:S01]  /*63c0*/  FMNMX.FTZ R27, R6, R27, !PT ;  /* 0x0000001b061b7209 */ /* 0x004fe20007810000 */
[----:B------:R-:W-:-:S02]  /*63d0*/  VIADD R6, R189, 0xc000 ;  /* 0x0000c000bd067836 */ /* 0x000fc40000000000 */
[C---:B---3--:R-:W-:Y:S01]  /*63e0*/  FMUL.FTZ R176, R133.reuse, UR4 ;  /* 0x0000000485b07c20 */ /* 0x048fe20008410000 */
[----:B------:R-:W-:Y:S01]  /*63f0*/  FSETP.NEU.FTZ.AND P2, PT, R133, -INF , PT ;  /* 0xff8000008500780b */ /* 0x000fe20003f5d000 */
[----:B------:R-:W-:Y:S01]  /*6400*/  IMAD.IADD R172, R4, 0x1, R189 ;  /* 0x0000000104ac7824 */ /* 0x000fe200078e02bd */
[----:B------:R-:W1:Y:S01]  /*6410*/  SHFL.BFLY PT, R132, R27, 0x1, 0x1f ;  /* 0x0c201f001b847f89 */ /* 0x000e6200000e0000 */
[----:B------:R-:W-:Y:S01]  /*6420*/  @P0 VIADD R167, R6, 0xffffffc0 ;  /* 0xffffffc006a70836 */ /* 0x000fe20000000000 */
[----:B------:R-:W-:Y:S02]  /*6430*/  FSEL R176, R176, RZ, P2 ;  /* 0x000000ffb0b07208 */ /* 0x000fe40001000000 */
[----:B------:R-:W-:Y:S01]  /*6440*/  LDSM.16.MT88.4 R116, [R172+0xc000] ;  /* 0x00c00000ac74783b */ /* 0x000fe20000004200 */
[----:B------:R-:W-:Y:S02]  /*6450*/  IMAD.IADD R163, R4, 0x1, R167 ;  /* 0x0000000104a37824 */ /* 0x000fe400078e02a7 */
[--C-:B------:R-:W-:Y:S01]  /*6460*/  FFMA.FTZ R160, R35, UR4, -R176.reuse ;  /* 0x0000000423a07c23 */ /* 0x100fe200080108b0 */
[----:B------:R-:W2:Y:S01]  /*6470*/  LDSM.16.MT88.4 R108, [R167] ;  /* 0x00000000a76c783b */ /* 0x000ea20000004200 */
[--C-:B------:R-:W-:Y:S01]  /*6480*/  FFMA.FTZ R159, R61, UR4, -R176.reuse ;  /* 0x000000043d9f7c23 */ /* 0x100fe200080108b0 */
[--C-:B------:R-:W-:Y:S01]  /*6490*/  FFMA.FTZ R156, R33, UR4, -R176.reuse ;  /* 0x00000004219c7c23 */ /* 0x100fe200080108b0 */
[--C-:B------:R-:W-:Y:S01]  /*64a0*/  FFMA.FTZ R155, R31, UR4, -R176.reuse ;  /* 0x000000041f9b7c23 */ /* 0x100fe200080108b0 */
[----:B------:R-:W3:Y:S01]  /*64b0*/  LDSM.16.MT88.4 R56, [R167+0x2000] ;  /* 0x00200000a738783b */ /* 0x000ee20000004200 */
        /* <DEDUP_REMOVED lines=9> */
[--C-:B------:R-:W-:Y:S01]  /*6550*/  FFMA.FTZ R165, R165, UR4, -R176.reuse ;  /* 0x00000004a5a57c23 */ /* 0x100fe200080108b0 */
[----:B------:R-:W2:Y:S01]  /*6560*/  MUFU.EX2 R159, R159 ;  /* 0x0000009f009f7308 */ /* 0x000ea20000000800 */
[----:B-1----:R-:W-:Y:S01]  /*6570*/  FMNMX.FTZ R132, R27, R132, !PT ;  /* 0x000000841b847209 */ /* 0x002fe20007810000 */
[----:B------:R-:W1:Y:S01]  /*6580*/  LDSM.16.MT88.4 R100, [R163] ;  /* 0x00000000a364783b */ /* 0x000e620000004200 */
[--C-:B------:R-:W-:Y:S01]  /*6590*/  FFMA.FTZ R169, R169, UR4, -R176.reuse ;  /* 0x00000004a9a97c23 */ /* 0x100fe200080108b0 */
[--C-:B------:R-:W-:Y:S01]  /*65a0*/  FFMA.FTZ R178, R195, UR4, -R176.reuse ;  /* 0x00000004c3b27c23 */ /* 0x100fe200080108b0 */
[C---:B------:R-:W-:Y:S01]  /*65b0*/  FSETP.NEU.FTZ.AND P2, PT, R132.reuse, -INF , PT ;  /* 0xff8000008400780b */ /* 0x040fe20003f5d000 */
[----:B------:R-:W-:Y:S01]  /*65c0*/  FMUL.FTZ R170, R132, UR4 ;  /* 0x0000000484aa7c20 */ /* 0x000fe20008410000 */
[----:B------:R-:W1:Y:S01]  /*65d0*/  LDSM.16.MT88.4 R64, [R163+0x2000] ;  /* 0x00200000a340783b */ /* 0x000e620000004200 */
[----:B------:R-:W-:Y:S01]  /*65e0*/  MUFU.EX2 R156, R156 ;  /* 0x0000009c009c7308 */ /* 0x000fe20000000800 */
[--C-:B------:R-:W-:Y:S01]  /*65f0*/  FFMA.FTZ R193, R193, UR4, -R176.reuse ;  /* 0x00000004c1c17c23 */ /* 0x100fe200080108b0 */
[--C-:B------:R-:W-:Y:S01]  /*6600*/  FFMA.FTZ R180, R191, UR4, -R176.reuse ;  /* 0x00000004bfb47c23 */ /* 0x100fe200080108b0 */
[----:B------:R-:W-:Y:S01]  /*6610*/  FSEL R170, R170, RZ, P2 ;  /* 0x000000ffaaaa7208 */ /* 0x000fe20001000000 */
[----:B------:R-:W1:Y:S01]  /*6620*/  LDSM.16.MT88.4 R88, [R167+0x4000] ;  /* 0x00400000a758783b */ /* 0x000e620000004200 */
[----:B------:R-:W-:-:S03]  /*6630*/  FFMA.FTZ R183, R183, UR4, -R176 ;  /* 0x00000004b7b77c23 */ /* 0x000fc600080108b0 */
[--C-:B------:R-:W-:Y:S01]  /*6640*/  FFMA.FTZ R162, R25, UR4, -R170.reuse ;  /* 0x0000000419a27c23 */ /* 0x100fe200080108aa */
[--C-:B------:R-:W-:Y:S01]  /*6650*/  FFMA.FTZ R161, R29, UR4, -R170.reuse ;  /* 0x000000041da17c23 */ /* 0x100fe200080108aa */
[--C-:B------:R-:W-:Y:S01]  /*6660*/  FFMA.FTZ R158, R23, UR4, -R170.reuse ;  /* 0x00000004179e7c23 */ /* 0x100fe200080108aa */
[--C-:B------:R-:W-:Y:S01]  /*6670*/  FFMA.FTZ R157, R21, UR4, -R170.reuse ;  /* 0x00000004159d7c23 */ /* 0x100fe200080108aa */
[----:B------:R-:W1:Y:S01]  /*6680*/  LDSM.16.MT88.4 R4, [R163+0x4000] ;  /* 0x00400000a304783b */ /* 0x000e620000004200 */
        /* <DEDUP_REMOVED lines=30> */
[----:B------:R-:W-:Y:S01]  /*6870*/  LDSM.16.MT88.4 R24, [R163+0x800] ;  /* 0x00080000a318783b */ /* 0x000fe20000004200 */
[----:B------:R-:W-:-:S03]  /*6880*/  FADD.FTZ R161, R162, R161 ;  /* 0x000000a1a2a17221 */ /* 0x000fc60000010000 */
[----:B------:R-:W-:Y:S02]  /*6890*/  LDSM.16.MT88.4 R140, [R172+0xd000] ;  /* 0x00d00000ac8c783b */ /* 0x000fe40000004200 */
        /* <DEDUP_REMOVED lines=72> */
[C---:B---3--:R-:W-:Y:S08]  /*6d20*/  HMMA.16816.F32 R44, R4.reuse, R20, R44 ;  /* 0x00000014042c723c */ /* 0x048ff0000000182c */
        /* <DEDUP_REMOVED lines=29> */
[----:B-1----:R-:W-:Y:S01]  /*6f00*/  F2FP.F16.F32.PACK_AB R5, R173, R168 ;  /* 0x000000a8ad05723e */ /* 0x002fe200000000ff */
        /* <DEDUP_REMOVED lines=106> */
[----:B------:R-:W4:Y:S01]  /*75b0*/  LDCU UR4, c[0x0][0x45c] ;  /* 0x00008b80ff0477ac */ /* 0x000f220008000800 */
[----:B------:R-:W2:Y:S01]  /*75c0*/  LDCU.64 UR6, c[0x0][0x3a0] ;  /* 0x00007400ff0677ac */ /* 0x000ea20008000a00 */
[----:B------:R-:W2:Y:S01]  /*75d0*/  LDCU.64 UR8, c[0x0][0x3a8] ;  /* 0x00007500ff0877ac */ /* 0x000ea20008000a00 */
[----:B-1----:R-:W-:-:S12]  /*75e0*/  ULEA UR5, UR5, UR12, 0x18 ;  /* 0x0000000c05057291 */ /* 0x002fd8000f8ec0ff */
.L_x_4167:
        /* <DEDUP_REMOVED lines=84> */
[-C--:B--2---:R-:W-:Y:S01]  /*7b30*/  IMAD.WIDE.U32 R12, R5, R132.reuse, RZ ;  /* 0x00000084050c7225 */ /* 0x084fe200078e00ff */
[----:B------:R-:W5:Y:S02]  /*7b40*/  LDG.E R4, desc[UR14][R14.64] ;  /* 0x0000000e0e047981 */ /* 0x000f64000c1e1900 */
[----:B------:R-:W-:Y:S05]  /*7b50*/  SHF.R.S32.HI R11, RZ, 0x1f, R5 ;  /* 0x0000001fff0b7819 */ /* 0x000fea0000011405 */
[----:B------:R-:W-:Y:S04]  /*7b60*/  IMAD R6, R11, R132, RZ ;  /* 0x000000840b067224 */ /* 0x000fe800078e02ff */
        /* <DEDUP_REMOVED lines=10> */
.L_x_4164:
        /* <DEDUP_REMOVED lines=16> */
[----:B------:R-:W-:Y:S02]  /*7d10*/  IADD3.X R219, PT, PT, R134, R139, RZ, P5, !PT ;  /* 0x0000008b86db7210 */ /* 0x000fe40002ffe4ff */
        /* <DEDUP_REMOVED lines=81> */
[----:B------:R-:W-:Y:S05]  /*8230*/  LDSM.16.M88.4 R132, [R192+0x6800] ;  /* 0x00680000c084783b */ /* 0x000fea0000000200 */
[C---:B------:R-:W-:Y:S01]  /*8240*/  HMMA.16816.F32 R16, R140.reuse, R150, RZ ;  /* 0x000000968c10723c */ /* 0x040fe200000018ff */
[----:B------:R-:W-:Y:S05]  /*8250*/  LDSM.16.M88.4 R148, [R194+0x7000] ;  /* 0x00700000c294783b */ /* 0x000fea0000000200 */
[----:B-1----:R-:W-:Y:S02]  /*8260*/  LDSM.16.M88.4 R136, [R192+0x7000] ;  /* 0x00700000c088783b */ /* 0x002fe40000000200 */
        /* <DEDUP_REMOVED lines=12> */
[----:B------:R-:W-:Y:S07]  /*8330*/  LDSM.16.M88.4 R168, [R198+UR5+0x8000] ;  /* 0x00800005c6a8783b */ /* 0x000fee0008000200 */
[C---:B------:R-:W-:Y:S08]  /*8340*/  HMMA.16816.F32 R20, R160.reuse, R172, R20 ;  /* 0x000000aca014723c */ /* 0x040ff00000001814 */
[C---:B------:R-:W-:Y:S01]  /*8350*/  HMMA.16816.F32 R24, R160.reuse, R174, R24 ;  /* 0x000000aea018723c */ /* 0x040fe20000001818 */
[----:B------:R-:W-:Y:S07]  /*8360*/  LDSM.16.M88.4 R172, [R197+0x2000] ;  /* 0x00200000c5ac783b */ /* 0x000fee0000000200 */
[C---:B--2---:R-:W-:Y:S08]  /*8370*/  HMMA.16816.F32 R28, R160.reuse, R144, R28 ;  /* 0x00000090a01c723c */ /* 0x044ff0000000181c */
[----:B------:R-:W-:Y:S01]  /*8380*/  HMMA.16816.F32 R32, R160, R146, R32 ;  /* 0x00000092a020723c */ /* 0x000fe20000001820 */
[----:B------:R-:W2:Y:S05]  /*8390*/  LDSM.16.M88.4 R144, [R192+0x7800] ;  /* 0x00780000c090783b */ /* 0x000eaa0000000200 */
[----:B------:R-:W4:Y:S02]  /*83a0*/  LDSM.16.M88.4 R160, [R200+0x2000] ;  /* 0x00200000c8a0783b */ /* 0x000f240000000200 */
[C---:B------:R-:W-:Y:S08]  /*83b0*/  HMMA.16816.F32 R4, R176.reuse, R180, R4 ;  /* 0x000000b4b004723c */ /* 0x040ff00000001804 */
[C---:B------:R-:W-:Y:S08]  /*83c0*/  HMMA.16816.F32 R8, R176.reuse, R182, R8 ;  /* 0x000000b6b008723c */ /* 0x040ff00000001808 */
        /* <DEDUP_REMOVED lines=16> */
[C---:B------:R-:W-:Y:S08]  /*84d0*/  HMMA.16816.F32 R20, R156.reuse, R136, R20 ;  /* 0x000000889c14723c */ /* 0x040ff00000001814 */
[C---:B------:R-:W-:Y:S01]  /*84e0*/  HMMA.16816.F32 R24, R156.reuse, R138, R24 ;  /* 0x0000008a9c18723c */ /* 0x040fe20000001818 */
[----:B------:R-:W3:Y:S07]  /*84f0*/  LDSM.16.M88.4 R136, [R195+0x9000] ;  /* 0x00900000c388783b */ /* 0x000eee0000000200 */
[C---:B--2---:R-:W-:Y:S08]  /*8500*/  HMMA.16816.F32 R28, R156.reuse, R144, R28 ;  /* 0x000000909c1c723c */ /* 0x044ff0000000181c */
        /* <DEDUP_REMOVED lines=9> */
[C---:B-----5:R-:W-:Y:S08]  /*85a0*/  HMMA.16816.F32 R20, R160.reuse, R148, R20 ;  /* 0x00000094a014723c */ /* 0x060ff00000001814 */
[C---:B------:R-:W-:Y:S01]  /*85b0*/  HMMA.16816.F32 R24, R160.reuse, R150, R24 ;  /* 0x00000096a018723c */ /* 0x040fe20000001818 */
[----:B------:R-:W4:Y:S07]  /*85c0*/  LDSM.16.M88.4 R148, [R194+0x9000] ;  /* 0x00900000c294783b */ /* 0x000f2e0000000200 */
        /* <DEDUP_REMOVED lines=16> */
[----:B------:R-:W-:Y:S02]  /*86d0*/  LDSM.16.M88.4 R172, [R198+UR5+0xa000] ;  /* 0x00a00005c6ac783b */ /* 0x000fe40008000200 */
[C---:B------:R-:W-:Y:S08]  /*86e0*/  HMMA.16816.F32 R4, R156.reuse, R164, R4 ;  /* 0x000000a49c04723c */ /* 0x040ff00000001804 */
[C---:B------:R-:W-:Y:S01]  /*86f0*/  HMMA.16816.F32 R8, R156.reuse, R166, R8 ;  /* 0x000000a69c08723c */ /* 0x040fe20000001808 */
[----:B------:R-:W2:Y:S07]  /*8700*/  LDSM.16.M88.4 R164, [R200+0x4000] ;  /* 0x00400000c8a4783b */ /* 0x000eae0000000200 */
[C---:B-1----:R-:W-:Y:S08]  /*8710*/  HMMA.16816.F32 R12, R156.reuse, R140, R12 ;  /* 0x0000008c9c0c723c */ /* 0x042ff0000000180c */
[C---:B------:R-:W-:Y:S01]  /*8720*/  HMMA.16816.F32 R16, R156.reuse, R142, R16 ;  /* 0x0000008e9c10723c */ /* 0x040fe20000001810 */
[----:B------:R-:W1:Y:S07]  /*8730*/  LDSM.16.M88.4 R140, [R198+UR5+0xa800] ;  /* 0x00a80005c68c783b */ /* 0x000e6e0008000200 */
[C---:B----4-:R-:W-:Y:S08]  /*8740*/  HMMA.16816.F32 R20, R156.reuse, R148, R20 ;  /* 0x000000949c14723c */ /* 0x050ff00000001814 */
[C---:B------:R-:W-:Y:S01]  /*8750*/  HMMA.16816.F32 R24, R156.reuse, R150, R24 ;  /* 0x000000969c18723c */ /* 0x040fe20000001818 */
[----:B------:R-:W4:Y:S07]  /*8760*/  LDSM.16.M88.4 R148, [R198+UR5+0xb000] ;  /* 0x00b00005c694783b */ /* 0x000f2e0008000200 */
[C---:B-----5:R-:W-:Y:S08]  /*8770*/  HMMA.16816.F32 R28, R156.reuse, R152, R28 ;  /* 0x000000989c1c723c */ /* 0x060ff0000000181c */
        /* <DEDUP_REMOVED lines=22> */
[C---:B----4-:R-:W-:Y:S08]  /*88e0*/  HMMA.16816.F32 R20, R164.reuse, R148, R20 ;  /* 0x00000094a414723c */ /* 0x050ff00000001814 */
[C---:B------:R-:W-:Y:S01]  /*88f0*/  HMMA.16816.F32 R24, R164.reuse, R150, R24 ;  /* 0x00000096a418723c */ /* 0x040fe20000001818 */
[----:B------:R-:W4:Y:S07]  /*8900*/  LDSM.16.M88.4 R148, [R194+0xb000] ;  /* 0x00b00000c294783b */ /* 0x000f2e0000000200 */
[C---:B-----5:R-:W-:Y:S08]  /*8910*/  HMMA.16816.F32 R28, R164.reuse, R152, R28 ;  /* 0x00000098a41c723c */ /* 0x060ff0000000181c */
        /* <DEDUP_REMOVED lines=8> */
[C---:B------:R-:W-:Y:S08]  /*89a0*/  HMMA.16816.F32 R20, R156.reuse, R136, R20 ;  /* 0x000000889c14723c */ /* 0x040ff00000001814 */
[C---:B------:R-:W-:Y:S01]  /*89b0*/  HMMA.16816.F32 R24, R156.reuse, R138, R24 ;  /* 0x0000008a9c18723c */ /* 0x040fe20000001818 */
[----:B------:R-:W3:Y:S07]  /*89c0*/  LDSM.16.M88.4 R136, [R192+0xb000] ;  /* 0x00b00000c088783b */ /* 0x000eee0000000200 */
[C---:B--2---:R-:W-:Y:S08]  /*89d0*/  HMMA.16816.F32 R28, R156.reuse, R144, R28 ;  /* 0x000000909c1c723c */ /* 0x044ff0000000181c */
[----:B------:R-:W-:Y:S08]  /*89e0*/  HMMA.16816.F32 R32, R156, R146, R32 ;  /* 0x000000929c20723c */ /* 0x000ff00000001820 */
[C---:B------:R-:W-:Y:S08]  /*89f0*/  HMMA.16816.F32 R4, R160.reuse, R172, R4 ;  /* 0x000000aca004723c */ /* 0x040ff00000001804 */
[C---:B------:R-:W-:Y:S08]  /*8a00*/  HMMA.16816.F32 R8, R160.reuse, R174, R8 ;  /* 0x000000aea008723c */ /* 0x040ff00000001808 */
[C---:B-1----:R-:W-:Y:S08]  /*8a10*/  HMMA.16816.F32 R12, R160.reuse, R140, R12 ;  /* 0x0000008ca00c723c */ /* 0x042ff0000000180c */
[C---:B------:R-:W-:Y:S08]  /*8a20*/  HMMA.16816.F32 R16, R160.reuse, R142, R16 ;  /* 0x0000008ea010723c */ /* 0x040ff00000001810 */
[C---:B----4-:R-:W-:Y:S08]  /*8a30*/  HMMA.16816.F32 R20, R160.reuse, R148, R20 ;  /* 0x00000094a014723c */ /* 0x050ff00000001814 */
[C---:B------:R-:W-:Y:S08]  /*8a40*/  HMMA.16816.F32 R24, R160.reuse, R150, R24 ;  /* 0x00000096a018723c */ /* 0x040ff00000001818 */
[C---:B-----5:R-:W-:Y:S08]  /*8a50*/  HMMA.16816.F32 R28, R160.reuse, R152, R28 ;  /* 0x00000098a01c723c */ /* 0x060ff0000000181c */
        /* <DEDUP_REMOVED lines=28> */
[----:B------:R-:W-:Y:S01]  /*8c20*/  FMUL.FTZ R136, R20, UR10 ;  /* 0x0000000a14887c20 */ /* 0x000fe20008410000 */
[----:B------:R-:W-:Y:S01]  /*8c30*/  FMUL.FTZ R139, R22, UR10 ;  /* 0x0000000a168b7c20 */ /* 0x000fe20008410000 */
[----:B------:R-:W-:Y:S07]  /*8c40*/  FMUL.FTZ R138, R23, UR10 ;  /* 0x0000000a178a7c20 */ /* 0x000fee0008410000 */
[----:B------:R3:W1:Y:S01]  /*8c50*/  MUFU.TANH R156, R136 ;  /* 0x00000088009c7308 */ /* 0x0006620000002400 */
[----:B----4-:R-:W-:Y:S09]  /*8c60*/  FMUL.FTZ R218, R19, UR10 ;  /* 0x0000000a13da7c20 */ /* 0x010ff20008410000 */
[----:B------:R4:W1:Y:S01]  /*8c70*/  MUFU.TANH R158, R220 ;  /* 0x000000dc009e7308 */ /* 0x0008620000002400 */
[C---:B--2---:R-:W-:Y:S03]  /*8c80*/  HMMA.16816.F32 R28, R164.reuse, R132, R28 ;  /* 0x00000084a41c723c */ /* 0x044fe6000000181c */
[----:B-----5:R-:W-:Y:S06]  /*8c90*/  FMUL.FTZ R137, R24, UR10 ;  /* 0x0000000a18897c20 */ /* 0x020fec0008410000 */
[----:B------:R2:W1:Y:S01]  /*8ca0*/  MUFU.TANH R153, R139 ;  /* 0x0000008b00997308 */ /* 0x0004620000002400 */
[----:B------:R-:W-:Y:S03]  /*8cb0*/  HMMA.16816.F32 R32, R164, R134, R32 ;  /* 0x00000086a420723c */ /* 0x000fe60000001820 */
[----:B---3--:R-:W-:Y:S06]  /*8cc0*/  FMUL.FTZ R136, R26, UR10 ;  /* 0x0000000a1a887c20 */ /* 0x008fec0008410000 */
[----:B------:R3:W1:Y:S01]  /*8cd0*/  MUFU.TANH R152, R137 ;  /* 0x0000008900987308 */ /* 0x0006620000002400 */
[----:B----4-:R-:W-:Y:S01]  /*8ce0*/  FMUL.FTZ R220, R18, UR10 ;  /* 0x0000000a12dc7c20 */ /* 0x010fe20008410000 */
[----:B------:R-:W-:Y:S01]  /*8cf0*/  FMUL.FTZ R134, R29, UR10 ;  /* 0x0000000a1d867c20 */ /* 0x000fe20008410000 */
[----:B------:R-:W-:Y:S07]  /*8d00*/  FMUL.FTZ R132, R28, UR10 ;  /* 0x0000000a1c847c20 */ /* 0x000fee0008410000 */
[----:B------:R4:W1:Y:S01]  /*8d10*/  MUFU.TANH R149, R136 ;  /* 0x0000008800957308 */ /* 0x0008620000002400 */
[----:B--2---:R-:W-:Y:S01]  /*8d20*/  FMUL.FTZ R139, R33, UR10 ;  /* 0x0000000a218b7c20 */ /* 0x004fe20008410000 */
[----:B------:R-:W-:Y:S08]  /*8d30*/  FMUL.FTZ R135, R34, UR10 ;  /* 0x0000000a22877c20 */ /* 0x000ff00008410000 */
[----:B------:R2:W1:Y:S01]  /*8d40*/  MUFU.TANH R146, R134 ;  /* 0x0000008600927308 */ /* 0x0004620000002400 */
[----:B---3--:R-:W-:Y:S09]  /*8d50*/  FMUL.FTZ R137, R30, UR10 ;  /* 0x0000000a1e897c20 */ /* 0x008ff20008410000 */
[----:B------:R3:W1:Y:S01]  /*8d60*/  MUFU.TANH R155, R224 ;  /* 0x000000e0009b7308 */ /* 0x0006620000002400 */
[----:B----4-:R-:W-:Y:S09]  /*8d70*/  FMUL.FTZ R136, R31, UR10 ;  /* 0x0000000a1f887c20 */ /* 0x010ff20008410000 */
[----:B------:R4:W1:Y:S01]  /*8d80*/  MUFU.TANH R143, R220 ;  /* 0x000000dc008f7308 */ /* 0x0008620000002400 */
[----:B--2---:R-:W-:Y:S09]  /*8d90*/  FMUL.FTZ R134, R35, UR10 ;  /* 0x0000000a23867c20 */ /* 0x004ff20008410000 */
[----:B------:R2:W1:Y:S01]  /*8da0*/  MUFU.TANH R141, R218 ;  /* 0x000000da008d7308 */ /* 0x0004620000002400 */
[----:B---3--:R-:W-:Y:S09]  /*8db0*/  FMUL.FTZ R224, R21, UR10 ;  /* 0x0000000a15e07c20 */ /* 0x008ff20008410000 */
[----:B------:R3:W1:Y:S01]  /*8dc0*/  MUFU.TANH R151, R138 ;  /* 0x0000008a00977308 */ /* 0x0006620000002400 */
[----:B----4-:R-:W-:Y:S09]  /*8dd0*/  FMUL.FTZ R220, R25, UR10 ;  /* 0x0000000a19dc7c20 */ /* 0x010ff20008410000 */
[----:B------:R-:W4:Y:S01]  /*8de0*/  MUFU.TANH R223, R223 ;  /* 0x000000df00df7308 */ /* 0x000f220000002400 */
[----:B--2---:R-:W-:Y:S09]  /*8df0*/  FMUL.FTZ R218, R27, UR10 ;  /* 0x0000000a1bda7c20 */ /* 0x004ff20008410000 */
[----:B------:R-:W2:Y:S01]  /*8e00*/  MUFU.TANH R225, R225 ;  /* 0x000000e100e17308 */ /* 0x000ea20000002400 */
[----:B---3--:R-:W-:Y:S09]  /*8e10*/  FMUL.FTZ R138, R32, UR10 ;  /* 0x0000000a208a7c20 */ /* 0x008ff20008410000 */
[----:B------:R-:W3:Y:S10]  /*8e20*/  MUFU.TANH R229, R229 ;  /* 0x000000e500e57308 */ /* 0x000ef40000002400 */
        /* <DEDUP_REMOVED lines=92> */
.L_x_4166:
        /* <DEDUP_REMOVED lines=69> */
.L_x_4165:
[C---:B--2---:R-:W-:Y:S01]  /*9840*/  IADD3 R4, PT, PT, R213.reuse, -0x8, RZ ;  /* 0xfffffff8d5047810 */ /* 0x044fe20007ffe0ff */
[----:B------:R-:W-:Y:S01]  /*9850*/  LDSM.16.MT88.4 R12, [R189+0xc000] ;  /* 0x00c00000bd0c783b */ /* 0x000fe20000004200 */
[----:B------:R-:W-:Y:S02]  /*9860*/  IABS R5, R213 ;  /* 0x000000d500057213 */ /* 0x000fe40000000000 */
[----:B------:R-:W-:Y:S02]  /*9870*/  IABS R4, R4 ;  /* 0x0000000400047213 */ /* 0x000fe40000000000 */
[C---:B------:R-:W-:Y:S02]  /*9880*/  IADD3 R6, PT, PT, R213.reuse, -0x1, RZ ;  /* 0xffffffffd5067810 */ /* 0x040fe40007ffe0ff */
[----:B------:R-:W-:Y:S01]  /*9890*/  I2FP.F32.S32 R5, R5 ;  /* 0x0000000500057245 */ /* 0x000fe20000201400 */
[----:B------:R-:W-:Y:S01]  /*98a0*/  LDSM.16.MT88.4 R20, [R184+0xc000] ;  /* 0x00c00000b814783b */ /* 0x000fe20000004200 */
[----:B------:R-:W-:Y:S02]  /*98b0*/  I2FP.F32.S32 R4, R4 ;  /* 0x0000000400047245 */ /* 0x000fe40000201400 */
[----:B------:R-:W-:Y:S01]  /*98c0*/  IABS R6, R6 ;  /* 0x0000000600067213 */ /* 0x000fe20000000000 */
[C---:B------:R-:W-:Y:S01]  /*98d0*/  FFMA.FTZ R223, -R0.reuse, R5, R223 ;  /* 0x0000000500df7223 */ /* 0x040fe200000101df */
[C---:B------:R-:W-:Y:S01]  /*98e0*/  IADD3 R5, PT, PT, R213.reuse, -0x10, RZ ;  /* 0xfffffff0d5057810 */ /* 0x040fe20007ffe0ff */
[C---:B-1----:R-:W-:Y:S01]  /*98f0*/  FFMA.FTZ R219, -R0.reuse, R4, R219 ;  /* 0x0000000400db7223 */ /* 0x042fe200000101db */
[----:B------:R-:W-:Y:S01]  /*9900*/  I2FP.F32.S32 R6, R6 ;  /* 0x0000000600067245 */ /* 0x000fe20000201400 */
[C---:B------:R-:W-:Y:S01]  /*9910*/  FFMA.FTZ R231, -R0.reuse, R4, R231 ;  /* 0x0000000400e77223 */ /* 0x040fe200000101e7 */
[C---:B------:R-:W-:Y:S02]  /*9920*/  IADD3 R4, PT, PT, R213.reuse, -0x11, RZ ;  /* 0xffffffefd5047810 */ /* 0x040fe40007ffe0ff */
[C---:B------:R-:W-:Y:S01]  /*9930*/  IADD3 R7, PT, PT, R213.reuse, -0x18, RZ ;  /* 0xffffffe8d5077810 */ /* 0x040fe20007ffe0ff */
[C---:B------:R-:W-:Y:S01]  /*9940*/  FFMA.FTZ R225, -R0.reuse, R6, R225 ;  /* 0x0000000600e17223 */ /* 0x040fe200000101e1 */
        /* <DEDUP_REMOVED lines=8> */
[----:B------:R-:W-:Y:S01]  /*99d0*/  IABS R6, R6 ;  /* 0x0000000600067213 */ /* 0x000fe20000000000 */
[C---:B------:R-:W-:Y:S01]  /*99e0*/  FFMA.FTZ R229, -R0.reuse, R5, R229 ;  /* 0x0000000500e57223 */ /* 0x040fe200000101e5 */
[C---:B------:R-:W-:Y:S01]  /*99f0*/  IADD3 R8, PT, PT, R213.reuse, -0x9, RZ ;  /* 0xfffffff7d5087810 */ /* 0x040fe20007ffe0ff */
[C---:B------:R-:W-:Y:S01]  /*9a00*/  FFMA.FTZ R155, -R0.reuse, R4, R155 ;  /* 0x00000004009b7223 */ /* 0x040fe2000001019b */
[----:B------:R-:W-:Y:S01]  /*9a10*/  I2FP.F32.S32 R5, R6 ;  /* 0x0000000600057245 */ /* 0x000fe20000201400 */
[CC--:B------:R-:W-:Y:S01]  /*9a20*/  FFMA.FTZ R160, -R0.reuse, R7.reuse, R160 ;  /* 0x0000000700a07223 */ /* 0x0c0fe200000101a0 */
[----:B------:R-:W-:Y:S01]  /*9a30*/  IABS R8, R8 ;  /* 0x0000000800087213 */ /* 0x000fe20000000000 */
[C---:B------:R-:W-:Y:S01]  /*9a40*/  FFMA.FTZ R143, -R0.reuse, R7, R143 ;  /* 0x00000007008f7223 */ /* 0x040fe2000001018f */
[C---:B------:R-:W-:Y:S01]  /*9a50*/  FFMA.FTZ R227, -R0.reuse, R4, R227 ;  /* 0x0000000400e37223 */ /* 0x040fe200000101e3 */
[C---:B------:R-:W-:Y:S01]  /*9a60*/  IADD3 R7, PT, PT, R213.reuse, -0x28, RZ ;  /* 0xffffffd8d5077810 */ /* 0x040fe20007ffe0ff */
[CC--:B------:R-:W-:Y:S01]  /*9a70*/  FFMA.FTZ R158, -R0.reuse, R5.reuse, R158 ;  /* 0x00000005009e7223 */ /* 0x0c0fe2000001019e */
[C---:B------:R-:W-:Y:S01]  /*9a80*/  IADD3 R4, PT, PT, R213.reuse, -0x41, RZ ;  /* 0xffffffbfd5047810 */ /* 0x040fe20007ffe0ff */
[C---:B------:R-:W-:Y:S01]  /*9a90*/  FFMA.FTZ R141, -R0.reuse, R5, R141 ;  /* 0x00000005008d7223 */ /* 0x040fe2000001018d */
[----:B------:R-:W-:Y:S02]  /*9aa0*/  I2FP.F32.S32 R8, R8 ;  /* 0x0000000800087245 */ /* 0x000fe40000201400 */
[C---:B------:R-:W-:Y:S02]  /*9ab0*/  IADD3 R11, PT, PT, R213.reuse, -0x20, RZ ;  /* 0xffffffe0d50b7810 */ /* 0x040fe40007ffe0ff */
[----:B------:R-:W-:Y:S01]  /*9ac0*/  IABS R7, R7 ;  /* 0x0000000700077213 */ /* 0x000fe20000000000 */
[CC--:B------:R-:W-:Y:S01]  /*9ad0*/  FFMA.FTZ R221, -R0.reuse, R8.reuse, R221 ;  /* 0x0000000800dd7223 */ /* 0x0c0fe200000101dd */
[C---:B------:R-:W-:Y:S01]  /*9ae0*/  IADD3 R5, PT, PT, R213.reuse, -0x29, RZ ;  /* 0xffffffd7d5057810 */ /* 0x040fe20007ffe0ff */
[C---:B------:R-:W-:Y:S01]  /*9af0*/  FFMA.FTZ R233, -R0.reuse, R8, R233 ;  /* 0x0000000800e97223 */ /* 0x040fe200000101e9 */
[----:B------:R-:W-:Y:S02]  /*9b00*/  IABS R4, R4 ;  /* 0x0000000400047213 */ /* 0x000fe40000000000 */
[----:B------:R-:W-:Y:S02]  /*9b10*/  IABS R11, R11 ;  /* 0x0000000b000b7213 */ /* 0x000fe40000000000 */
[C---:B------:R-:W-:Y:S02]  /*9b20*/  IADD3 R9, PT, PT, R213.reuse, -0x21, RZ ;  /* 0xffffffdfd5097810 */ /* 0x040fe40007ffe0ff */
[----:B------:R-:W-:Y:S02]  /*9b30*/  I2FP.F32.S32 R7, R7 ;  /* 0x0000000700077245 */ /* 0x000fe40000201400 */
[----:B------:R-:W-:Y:S02]  /*9b40*/  IABS R5, R5 ;  /* 0x0000000500057213 */ /* 0x000fe40000000000 */
[----:B------:R-:W-:Y:S01]  /*9b50*/  I2FP.F32.S32 R4, R4 ;  /* 0x0000000400047245 */ /* 0x000fe20000201400 */
[C---:B------:R-:W-:Y:S01]  /*9b60*/  FFMA.FTZ R156, -R0.reuse, R7, R156 ;  /* 0x00000007009c7223 */ /* 0x040fe2000001019c */
[----:B------:R-:W-:Y:S01]  /*9b70*/  I2FP.F32.S32 R11, R11 ;  /* 0x0000000b000b7245 */ /* 0x000fe20000201400 */
[C---:B------:R-:W-:Y:S01]  /*9b80*/  FFMA.FTZ R149, -R0.reuse, R7, R149 ;  /* 0x0000000700957223 */ /* 0x040fe20000010195 */
[----:B------:R-:W-:Y:S01]  /*9b90*/  IABS R9, R9 ;  /* 0x0000000900097213 */ /* 0x000fe20000000000 */
[C---:B------:R-:W-:Y:S01]  /*9ba0*/  FFMA.FTZ R139, -R0.reuse, R4, R139 ;  /* 0x00000004008b7223 */ /* 0x040fe2000001018b */
[----:B------:R-:W-:Y:S01]  /*9bb0*/  I2FP.F32.S32 R5, R5 ;  /* 0x0000000500057245 */ /* 0x000fe20000201400 */
[----:B------:R-:W-:Y:S01]  /*9bc0*/  FFMA.FTZ R142, -R0, R11, R142 ;  /* 0x0000000b008e7223 */ /* 0x000fe2000001018e */
[----:B------:R-:W-:Y:S01]  /*9bd0*/  FMNMX3.FTZ R8, R2, R219, R221, !PT ;  /* 0x000000db02087276 */ /* 0x000fe200078100dd */
[C---:B------:R-:W-:Y:S01]  /*9be0*/  FFMA.FTZ R153, -R0.reuse, R11, R153 ;  /* 0x0000000b00997223 */ /* 0x040fe20000010199 */
[----:B------:R-:W-:Y:S01]  /*9bf0*/  I2FP.F32.S32 R9, R9 ;  /* 0x0000000900097245 */ /* 0x000fe20000201400 */
[CC--:B------:R-:W-:Y:S01]  /*9c00*/  FFMA.FTZ R154, -R0.reuse, R5.reuse, R154 ;  /* 0x00000005009a7223 */ /* 0x0c0fe2000001019a */
[C---:B------:R-:W-:Y:S01]  /*9c10*/  IADD3 R4, PT, PT, R213.reuse, -0x30, RZ ;  /* 0xffffffd0d5047810 */ /* 0x040fe20007ffe0ff */
[C---:B------:R-:W-:Y:S01]  /*9c20*/  FFMA.FTZ R147, -R0.reuse, R5, R147 ;  /* 0x0000000500937223 */ /* 0x040fe20000010193 */
[----:B------:R-:W-:Y:S01]  /*9c30*/  IADD3 R7, PT, PT, R213, -0x31, RZ ;  /* 0xffffffcfd5077810 */ /* 0x000fe20007ffe0ff */
[----:B------:R-:W-:Y:S01]  /*9c40*/  FFMA.FTZ R140, -R0, R9, R140 ;  /* 0x00000009008c7223 */ /* 0x000fe2000001018c */
        /* <DEDUP_REMOVED lines=14> */
[CC--:B------:R-:W-:Y:S01]  /*9d30*/  FFMA.FTZ R150, -R0.reuse, R7.reuse, R150 ;  /* 0x0000000700967223 */ /* 0x0c0fe20000010196 */
[----:B------:R-:W-:Y:S01]  /*9d40*/  IADD3 R9, PT, PT, R213, -0x40, RZ ;  /* 0xffffffc0d5097810 */ /* 0x000fe20007ffe0ff */
[C---:B------:R-:W-:Y:S01]  /*9d50*/  FFMA.FTZ R137, -R0.reuse, R4, R137 ;  /* 0x0000000400897223 */ /* 0x040fe20000010189 */
[----:B------:R-:W-:Y:S01]  /*9d60*/  FMNMX3.FTZ R11, R11, R142, R140, !PT ;  /* 0x0000008e0b0b7276 */ /* 0x000fe2000781008c */
[----:B------:R-:W-:Y:S01]  /*9d70*/  FFMA.FTZ R136, -R0, R7, R136 ;  /* 0x0000000700887223 */ /* 0x000fe20000010188 */
[----:B------:R-:W-:Y:S02]  /*9d80*/  FMNMX3.FTZ R8, R8, R157, R155, !PT ;  /* 0x0000009d08087276 */ /* 0x000fe4000781009b */
[----:B------:R-:W-:Y:S02]  /*9d90*/  I2FP.F32.S32 R6, R6 ;  /* 0x0000000600067245 */ /* 0x000fe40000201400 */
[----:B------:R-:W-:Y:S02]  /*9da0*/  I2FP.F32.S32 R5, R5 ;  /* 0x0000000500057245 */ /* 0x000fe40000201400 */
[----:B------:R-:W-:Y:S01]  /*9db0*/  IABS R9, R9 ;  /* 0x0000000900097213 */ /* 0x000fe20000000000 */
[C---:B------:R-:W-:Y:S01]  /*9dc0*/  FFMA.FTZ R148, -R0.reuse, R6, R148 ;  /* 0x0000000600947223 */ /* 0x040fe20000010194 */
[----:B------:R-:W-:Y:S01]  /*9dd0*/  FMNMX3.FTZ R11, R11, R156, R154, !PT ;  /* 0x0000009c0b0b7276 */ /* 0x000fe2000781009a */
[----:B------:R-:W-:Y:S01]  /*9de0*/  FFMA.FTZ R146, -R0, R5, R146 ;  /* 0x0000000500927223 */ /* 0x000fe20000010192 */
[----:B------:R-:W-:Y:S01]  /*9df0*/  FMNMX3.FTZ R8, R8, R143, R141, !PT ;  /* 0x0000008f08087276 */ /* 0x000fe2000781008d */
[C---:B------:R-:W-:Y:S01]  /*9e00*/  FFMA.FTZ R135, -R0.reuse, R6, R135 ;  /* 0x0000000600877223 */ /* 0x040fe20000010187 */
[----:B------:R-:W-:Y:S01]  /*9e10*/  I2FP.F32.S32 R9, R9 ;  /* 0x0000000900097245 */ /* 0x000fe20000201400 */
[----:B------:R-:W-:Y:S01]  /*9e20*/  FFMA.FTZ R134, -R0, R5, R134 ;  /* 0x0000000500867223 */ /* 0x000fe20000010186 */
[----:B------:R-:W-:Y:S02]  /*9e30*/  FMNMX3.FTZ R11, R11, R152, R150, !PT ;  /* 0x000000980b0b7276 */ /* 0x000fe40007810096 */
[----:B------:R-:W-:Y:S01]  /*9e40*/  FMNMX3.FTZ R8, R8, R153, R151, !PT ;  /* 0x0000009908087276 */ /* 0x000fe20007810097 */
[----:B------:R-:W-:Y:S01]  /*9e50*/  FFMA.FTZ R144, -R0, R9, R144 ;  /* 0x0000000900907223 */ /* 0x000fe20000010190 */
        /* <DEDUP_REMOVED lines=24> */
[----:B------:R-:W-:Y:S01]  /*9fe0*/  FSETP.NEU.FTZ.AND P1, PT, R132, -INF , PT ;  /* 0xff8000008400780b */ /* 0x000fe20003f3d000 */
[----:B------:R-:W-:Y:S01]  /*9ff0*/  FMUL.FTZ R4, R2, UR4 ;  /* 0x0000000402047c20 */ /* 0x000fe20008410000 */
[----:B------:R-:W-:Y:S01]  /*a000*/  FADD.FTZ R2, -R132, R3 ;  /* 0x0000000384027221 */ /* 0x000fe20000010100 */
        /* <DEDUP_REMOVED lines=33> */
[----:B------:R-:W-:Y:S03]  /*a220*/  LDSM.16.MT88.4 R156, [R191+0x3800] ;  /* 0x00380000bf9c783b */ /* 0x000fe60000004200 */
[----:B------:R-:W1:Y:S01]  /*a230*/  MUFU.EX2 R170, R170 ;  /* 0x000000aa00aa7308 */ /* 0x000e620000000800 */
[C---:B--2---:R-:W-:Y:S01]  /*a240*/  FMUL.FTZ R6, R2.reuse, R130 ;  /* 0x0000008202067220 */ /* 0x044fe20000410000 */
[C---:B------:R-:W-:Y:S01]  /*a250*/  FMUL.FTZ R7, R2.reuse, R131 ;  /* 0x0000008302077220 */ /* 0x040fe20000410000 */
[C---:B------:R-:W-:Y:S01]  /*a260*/  FMUL.FTZ R10, R2.reuse, R126 ;  /* 0x0000007e020a7220 */ /* 0x040fe20000410000 */
[C---:B------:R-:W-:Y:S01]  /*a270*/  FMUL.FTZ R11, R2.reuse, R127 ;  /* 0x0000007f020b7220 */ /* 0x040fe20000410000 */
[C---:B------:R-:W-:Y:S01]  /*a280*/  FMUL.FTZ R18, R2.reuse, R118 ;  /* 0x0000007602127220 */ /* 0x040fe20000410000 */
[C---:B------:R-:W-:Y:S01]  /*a290*/  FMUL.FTZ R19, R2.reuse, R119 ;  /* 0x0000007702137220 */ /* 0x040fe20000410000 */
[----:B------:R-:W-:Y:S03]  /*a2a0*/  LDSM.16.MT88.4 R124, [R189+0xe800] ;  /* 0x00e80000bd7c783b */ /* 0x000fe60000004200 */
[----:B------:R-:W-:Y:S01]  /*a2b0*/  MUFU.EX2 R171, R171 ;  /* 0x000000ab00ab7308 */ /* 0x000fe20000000800 */
[C---:B------:R-:W-:Y:S01]  /*a2c0*/  FMUL.FTZ R24, R3.reuse, R108 ;  /* 0x0000006c03187220 */ /* 0x040fe20000410000 */
[C---:B------:R-:W-:Y:S01]  /*a2d0*/  FMUL.FTZ R25, R3.reuse, R109 ;  /* 0x0000006d03197220 */ /* 0x040fe20000410000 */
        /* <DEDUP_REMOVED lines=18> */
[----:B------:R-:W-:Y:S01]  /*a400*/  FFMA.FTZ R145, R139, UR4, -R145 ;  /* 0x000000048b917c23 */ /* 0x000fe20008010891 */
[----:B------:R-:W-:Y:S01]  /*a410*/  FMUL.FTZ R36, R3, R36 ;  /* 0x0000002403247220 */ /* 0x000fe20000410000 */
[----:B------:R-:W-:Y:S03]  /*a420*/  LDSM.16.MT88.4 R116, [R184+0xc800] ;  /* 0x00c80000b874783b */ /* 0x000fe60000004200 */
[----:B------:R-:W1:Y:S01]  /*a430*/  MUFU.EX2 R167, R167 ;  /* 0x000000a700a77308 */ /* 0x000e620000000800 */
[----:B--2---:R-:W-:Y:S01]  /*a440*/  F2FP.F16.F32.PACK_AB R129, R169, R171 ;  /* 0x000000aba981723e */ /* 0x004fe200000000ff */
        /* <DEDUP_REMOVED lines=12> */
[C---:B------:R-:W-:Y:S01]  /*a510*/  FMUL.FTZ R47, R2.reuse, R47 ;  /* 0x0000002f022f7220 */ /* 0x040fe20000410000 */
[----:B------:R-:W-:Y:S03]  /*a520*/  LDSM.16.MT88.4 R152, [R164+0x3800] ;  /* 0x00380000a498783b */ /* 0x000fe60000004200 */
[----:B------:R-:W2:Y:S01]  /*a530*/  MUFU.EX2 R165, R165 ;  /* 0x000000a500a57308 */ /* 0x000ea20000000800 */
[----:B-1----:R-:W-:Y:S01]  /*a540*/  F2FP.F16.F32.PACK_AB R130, R167, R168 ;  /* 0x000000a8a782723e */ /* 0x002fe200000000ff */
[C---:B------:R-:W-:Y:S01]  /*a550*/  FMUL.FTZ R48, R3.reuse, R48 ;  /* 0x0000003003307220 */ /* 0x040fe20000410000 */
[C---:B------:R-:W-:Y:S01]  /*a560*/  FMUL.FTZ R49, R3.reuse, R49 ;  /* 0x0000003103317220 */ /* 0x040fe20000410000 */
[C---:B------:R-:W-:Y:S01]  /*a570*/  FMUL.FTZ R50, R2.reuse, R50 ;  /* 0x0000003202327220 */ /* 0x040fe20000410000 */
[C---:B------:R-:W-:Y:S01]  /*a580*/  FMUL.FTZ R51, R2.reuse, R51 ;  /* 0x0000003302337220 */ /* 0x040fe20000410000 */
[C---:B------:R-:W-:Y:S01]  /*a590*/  FMUL.FTZ R52, R3.reuse, R52 ;  /* 0x0000003403347220 */ /* 0x040fe20000410000 */
[C---:B------:R-:W-:Y:S03]  /*a5a0*/  FMUL.FTZ R53, R3.reuse, R53 ;  /* 0x0000003503357220 */ /* 0x040fe60000410000 */
[----:B------:R1:W-:Y:S01]  /*a5b0*/  MUFU.EX2 R219, R145 ;  /* 0x0000009100db7308 */ /* 0x0003e20000000800 */
        /* <DEDUP_REMOVED lines=8> */
[----:B--2---:R-:W-:Y:S01]  /*a640*/  F2FP.F16.F32.PACK_AB R131, R165, R166 ;  /* 0x000000a6a583723e */ /* 0x004fe200000000ff */
[C---:B------:R-:W-:Y:S01]  /*a650*/  FMUL.FTZ R62, R2.reuse, R62 ;  /* 0x0000003e023e7220 */ /* 0x040fe20000410000 */
[C---:B------:R-:W-:Y:S01]  /*a660*/  FMUL.FTZ R63, R2.reuse, R63 ;  /* 0x0000003f023f7220 */ /* 0x040fe20000410000 */
[C---:B------:R-:W-:Y:S01]  /*a670*/  FMUL.FTZ R64, R3.reuse, R64 ;  /* 0x0000004003407220 */ /* 0x040fe20000410000 */
[C---:B------:R-:W-:Y:S01]  /*a680*/  FMUL.FTZ R65, R3.reuse, R65 ;  /* 0x0000004103417220 */ /* 0x040fe20000410000 */
[C---:B------:R-:W-:Y:S01]  /*a690*/  FMUL.FTZ R66, R2.reuse, R66 ;  /* 0x0000004202427220 */ /* 0x040fe20000410000 */
[C---:B------:R-:W-:Y:S01]  /*a6a0*/  FMUL.FTZ R67, R2.reuse, R67 ;  /* 0x0000004302437220 */ /* 0x040fe20000410000 */
[C---:B------:R-:W-:Y:S01]  /*a6b0*/  HMMA.16816.F32 R4, R128.reuse, R12, R4 ;  /* 0x0000000c8004723c */ /* 0x040fe20000001804 */
[----:B-1----:R-:W-:Y:S01]  /*a6c0*/  LDSM.16.MT88.4 R144, [R189+0xf800] ;  /* 0x00f80000bd90783b */ /* 0x002fe20000004200 */
[----:B------:R-:W-:Y:S03]  /*a6d0*/  MUFU.EX2 R173, R173 ;  /* 0x000000ad00ad7308 */ /* 0x000fe60000000800 */
[C---:B------:R-:W-:Y:S01]  /*a6e0*/  FMUL.FTZ R12, R3.reuse, R120 ;  /* 0x00000078030c7220 */ /* 0x040fe20000410000 */
[C---:B------:R-:W-:Y:S01]  /*a6f0*/  FMUL.FTZ R13, R3.reuse, R121 ;  /* 0x00000079030d7220 */ /* 0x040fe20000410000 */
[C---:B------:R-:W-:Y:S01]  /*a700*/  FMUL.FTZ R68, R3.reuse, R68 ;  /* 0x0000004403447220 */ /* 0x040fe20000410000 */
[C---:B------:R-:W-:Y:S04]  /*a710*/  HMMA.16816.F32 R8, R128.reuse, R14, R8 ;  /* 0x0000000e8008723c */ /* 0x040fe80000001808 */
[----:B------:R-:W1:Y:S01]  /*a720*/  MUFU.EX2 R174, R174 ;  /* 0x000000ae00ae7308 */ /* 0x000e620000000800 */
[C---:B------:R-:W-:Y:S01]  /*a730*/  FMUL.FTZ R14, R2.reuse, R122 ;  /* 0x0000007a020e7220 */ /* 0x040fe20000410000 */
[C---:B------:R-:W-:Y:S01]  /*a740*/  FMUL.FTZ R15, R2.reuse, R123 ;  /* 0x0000007b020f7220 */ /* 0x040fe20000410000 */
[C---:B------:R-:W-:Y:S01]  /*a750*/  FMUL.FTZ R69, R3.reuse, R69 ;  /* 0x0000004503457220 */ /* 0x040fe20000410000 */
[----:B------:R-:W2:Y:S01]  /*a760*/  LDSM.16.MT88.4 R120, [R191] ;  /* 0x00000000bf78783b */ /* 0x000ea20000004200 */
[C---:B------:R-:W-:Y:S01]  /*a770*/  FMUL.FTZ R70, R2.reuse, R70 ;  /* 0x0000004602467220 */ /* 0x040fe20000410000 */
[C---:B------:R-:W-:Y:S01]  /*a780*/  FMUL.FTZ R71, R2.reuse, R71 ;  /* 0x0000004702477220 */ /* 0x040fe20000410000 */
[C---:B------:R-:W-:Y:S01]  /*a790*/  FMUL.FTZ R72, R3.reuse, R72 ;  /* 0x0000004803487220 */ /* 0x040fe20000410000 */
[C---:B------:R-:W-:Y:S01]  /*a7a0*/  FMUL.FTZ R73, R3.reuse, R73 ;  /* 0x0000004903497220 */ /* 0x040fe20000410000 */
[C---:B------:R-:W-:Y:S01]  /*a7b0*/  HMMA.16816.F32 R12, R128.reuse, R20, R12 ;  /* 0x00000014800c723c */ /* 0x040fe2000000180c */
[----:B------:R-:W-:Y:S02]  /*a7c0*/  MUFU.EX2 R175, R175 ;  /* 0x000000af00af7308 */ /* 0x000fe40000000800 */
[C---:B------:R-:W-:Y:S01]  /*a7d0*/  FMUL.FTZ R20, R3.reuse, R112 ;  /* 0x0000007003147220 */ /* 0x040fe20000410000 */
[C---:B------:R-:W-:Y:S01]  /*a7e0*/  FMUL.FTZ R21, R3.reuse, R113 ;  /* 0x0000007103157220 */ /* 0x040fe20000410000 */
[C---:B------:R-:W-:Y:S01]  /*a7f0*/  FMUL.FTZ R74, R2.reuse, R74 ;  /* 0x0000004a024a7220 */ /* 0x040fe20000410000 */
[C---:B------:R-:W-:Y:S01]  /*a800*/  FMUL.FTZ R75, R2.reuse, R75 ;  /* 0x0000004b024b7220 */ /* 0x040fe20000410000 */
[C---:B------:R-:W-:Y:S01]  /*a810*/  FMUL.FTZ R76, R3.reuse, R76 ;  /* 0x0000004c034c7220 */ /* 0x040fe20000410000 */
[C---:B------:R-:W-:Y:S03]  /*a820*/  HMMA.16816.F32 R16, R128.reuse, R22, R16 ;  /* 0x000000168010723c */ /* 0x040fe60000001810 */
[----:B------:R-:W3:Y:S01]  /*a830*/  MUFU.EX2 R176, R176 ;  /* 0x000000b000b07308 */ /* 0x000ee20000000800 */
[C---:B------:R-:W-:Y:S01]  /*a840*/  FMUL.FTZ R22, R2.reuse, R114 ;  /* 0x0000007202167220 */ /* 0x040fe20000410000 */
[C---:B------:R-:W-:Y:S01]  /*a850*/  FMUL.FTZ R23, R2.reuse, R115 ;  /* 0x0000007302177220 */ /* 0x040fe20000410000 */
[C---:B------:R-:W-:Y:S01]  /*a860*/  FMUL.FTZ R77, R3.reuse, R77 ;  /* 0x0000004d034d7220 */ /* 0x040fe20000410000 */
[----:B------:R-:W4:Y:S01]  /*a870*/  LDSM.16.MT88.4 R112, [R189+0xe000] ;  /* 0x00e00000bd70783b */ /* 0x000f220000004200 */
        /* <DEDUP_REMOVED lines=12> */
[----:B------:R-:W-:Y:S01]  /*a940*/  MUFU.EX2 R178, R178 ;  /* 0x000000b200b27308 */ /* 0x000fe20000000800 */
[C---:B------:R-:W-:Y:S01]  /*a950*/  FMUL.FTZ R30, R2.reuse, R106 ;  /* 0x0000006a021e7220 */ /* 0x040fe20000410000 */
[C---:B------:R-:W-:Y:S01]  /*a960*/  FMUL.FTZ R31, R2.reuse, R107 ;  /* 0x0000006b021f7220 */ /* 0x040fe20000410000 */
[C---:B------:R-:W-:Y:S01]  /*a970*/  FMUL.FTZ R85, R3.reuse, R85 ;  /* 0x0000005503557220 */ /* 0x040fe20000410000 */
[----:B------:R-:W5:Y:S01]  /*a980*/  LDSM.16.MT88.4 R104, [R184+0xe000] ;  /* 0x00e00000b868783b */ /* 0x000f620000004200 */
[C---:B------:R-:W-:Y:S01]  /*a990*/  FMUL.FTZ R86, R2.reuse, R86 ;  /* 0x0000005602567220 */ /* 0x040fe20000410000 */
[C---:B------:R-:W-:Y:S01]  /*a9a0*/  FMUL.FTZ R87, R2.reuse, R87 ;  /* 0x0000005702577220 */ /* 0x040fe20000410000 */
[C---:B------:R-:W-:Y:S01]  /*a9b0*/  FMUL.FTZ R88, R3.reuse, R88 ;  /* 0x0000005803587220 */ /* 0x040fe20000410000 */
[C---:B------:R-:W-:Y:S01]  /*a9c0*/  FMUL.FTZ R89, R3.reuse, R89 ;  /* 0x0000005903597220 */ /* 0x040fe20000410000 */
[C---:B--2---:R-:W-:Y:S01]  /*a9d0*/  HMMA.16816.F32 R28, R128.reuse, R120, R28 ;  /* 0x00000078801c723c */ /* 0x044fe2000000181c */
[----:B------:R-:W-:Y:S02]  /*a9e0*/  MUFU.EX2 R179, R179 ;  /* 0x000000b300b37308 */ /* 0x000fe40000000800 */
[C---:B------:R-:W-:Y:S01]  /*a9f0*/  FMUL.FTZ R90, R2.reuse, R90 ;  /* 0x0000005a025a7220 */ /* 0x040fe20000410000 */
[C---:B------:R-:W-:Y:S01]  /*aa00*/  FMUL.FTZ R91, R2.reuse, R91 ;  /* 0x0000005b025b7220 */ /* 0x040fe20000410000 */
[C---:B------:R-:W-:Y:S01]  /*aa10*/  FMUL.FTZ R92, R3.reuse, R92 ;  /* 0x0000005c035c7220 */ /* 0x040fe20000410000 */
[C---:B------:R-:W-:Y:S01]  /*aa20*/  FMUL.FTZ R93, R3.reuse, R93 ;  /* 0x0000005d035d7220 */ /* 0x040fe20000410000 */
[C---:B------:R-:W-:Y:S01]  /*aa30*/  FMUL.FTZ R94, R2.reuse, R94 ;  /* 0x0000005e025e7220 */ /* 0x040fe20000410000 */
[C---:B------:R-:W-:Y:S01]  /*aa40*/  HMMA.16816.F32 R32, R128.reuse, R122, R32 ;  /* 0x0000007a8020723c */ /* 0x040fe20000001820 */
[----:B------:R-:W-:Y:S02]  /*aa50*/  LDSM.16.MT88.4 R120, [R191+0x800] ;  /* 0x00080000bf78783b */ /* 0x000fe40000004200 */
[----:B------:R-:W-:Y:S01]  /*aa60*/  MUFU.EX2 R180, R180 ;  /* 0x000000b400b47308 */ /* 0x000fe20000000800 */
[C---:B------:R-:W-:Y:S01]  /*aa70*/  FMUL.FTZ R95, R2.reuse, R95 ;  /* 0x0000005f025f7220 */ /* 0x040fe20000410000 */
[C---:B------:R-:W-:Y:S01]  /*aa80*/  FMUL.FTZ R96, R3.reuse, R96 ;  /* 0x0000006003607220 */ /* 0x040fe20000410000 */
[----:B------:R-:W-:Y:S01]  /*aa90*/  FMUL.FTZ R97, R3, R97 ;  /* 0x0000006103617220 */ /* 0x000fe20000410000 */
[C---:B------:R-:W-:Y:S01]  /*aaa0*/  FMUL.FTZ R98, R2.reuse, R98 ;  /* 0x0000006202627220 */ /* 0x040fe20000410000 */
[----:B------:R-:W-:Y:S01]  /*aab0*/  FMUL.FTZ R99, R2, R99 ;  /* 0x0000006302637220 */ /* 0x000fe20000410000 */
[C---:B----4-:R-:W-:Y:S04]  /*aac0*/  HMMA.16816.F32 R36, R128.reuse, R112, R36 ;  /* 0x000000708024723c */ /* 0x050fe80000001824 */
        /* <DEDUP_REMOVED lines=8> */
[----:B------:R-:W-:Y:S01]  /*ab50*/  MUFU.EX2 R182, R182 ;  /* 0x000000b600b67308 */ /* 0x000fe20000000800 */
[----:B------:R-:W-:Y:S01]  /*ab60*/  ISETP.GT.AND P1, PT, R214, R201, PT ;  /* 0x000000c9d600720c */ /* 0x000fe20003f24270 */
[----:B------:R-:W-:Y:S01]  /*ab70*/  FFMA.FTZ R171, R2, R215, R171 ;  /* 0x000000d702ab7223 */ /* 0x000fe200000100ab */
[----:B------:R-:W-:Y:S03]  /*ab80*/  FADD.FTZ R3, R170, R172 ;  /* 0x000000acaa037221 */ /* 0x000fe60000010000 */
[----:B------:R-:W-:Y:S01]  /*ab90*/  FADD.FTZ R171, R169, R171 ;  /* 0x000000aba9ab7221 */ /* 0x000fe20000010000 */
[----:B------:R-:W-:Y:S03]  /*aba0*/  FADD.FTZ R2, R168, R3 ;  /* 0x00000003a8027221 */ /* 0x000fe60000010000 */
[----:B------:R-:W-:Y:S01]  /*abb0*/  MUFU.EX2 R183, R183 ;  /* 0x000000b700b77308 */ /* 0x000fe20000000800 */
[C---:B-----5:R-:W-:Y:S03]  /*abc0*/  HMMA.16816.F32 R44, R128.reuse, R104, R44 ;  /* 0x00000068802c723c */ /* 0x060fe6000000182c */
[----:B------:R-:W-:Y:S06]  /*abd0*/  FADD.FTZ R2, R167, R2 ;  /* 0x00000002a7027221 */ /* 0x000fec0000010000 */
[----:B------:R-:W-:Y:S01]  /*abe0*/  MUFU.EX2 R192, R192 ;  /* 0x000000c000c07308 */ /* 0x000fe20000000800 */
[C---:B------:R-:W-:Y:S01]  /*abf0*/  HMMA.16816.F32 R48, R128.reuse, R106, R48 ;  /* 0x0000006a8030723c */ /* 0x040fe20000001830 */
[----:B------:R-:W2:Y:S08]  /*ac00*/  LDSM.16.MT88.4 R104, [R189+0x10000] ;  /* 0x01000000bd68783b */ /* 0x000eb00000004200 */
[----:B------:R-:W-:Y:S01]  /*ac10*/  MUFU.EX2 R193, R193 ;  /* 0x000000c100c17308 */ /* 0x000fe20000000800 */
[C---:B------:R-:W-:Y:S09]  /*ac20*/  HMMA.16816.F32 R52, R128.reuse, R100, R52 ;  /* 0x000000648034723c */ /* 0x040ff20000001834 */
        /* <DEDUP_REMOVED lines=8> */
[----:B------:R-:W-:Y:S01]  /*acb0*/  MUFU.EX2 R197, R197 ;  /* 0x000000c500c57308 */ /* 0x000fe20000000800 */
[C---:B--2---:R-:W-:Y:S09]  /*acc0*/  HMMA.16816.F32 R68, R128.reuse, R104, R68 ;  /* 0x000000688044723c */ /* 0x044ff20000001844 */
[----:B------:R-:W2:Y:S01]  /*acd0*/  MUFU.EX2 R198, R198 ;  /* 0x000000c600c67308 */ /* 0x000ea20000000800 */
[C---:B------:R-:W-:Y:S01]  /*ace0*/  HMMA.16816.F32 R72, R128.reuse, R106, R72 ;  /* 0x0000006a8048723c */ /* 0x040fe20000001848 */
[----:B------:R-:W5:Y:S08]  /*acf0*/  LDSM.16.MT88.4 R104, [R191+0x4000] ;  /* 0x00400000bf68783b */ /* 0x000f700000004200 */
[----:B------:R-:W-:Y:S01]  /*ad00*/  MUFU.EX2 R200, R200 ;  /* 0x000000c800c87308 */ /* 0x000fe20000000800 */
[C---:B----4-:R-:W-:Y:S03]  /*ad10*/  HMMA.16816.F32 R76, R128.reuse, R100, R76 ;  /* 0x00000064804c723c */ /* 0x050fe6000000184c */
[----:B-1----:R-:W-:Y:S01]  /*ad20*/  F2FP.F16.F32.PACK_AB R100, R174, R173 ;  /* 0x000000adae64723e */ /* 0x002fe200000000ff */
[----:B------:R-:W-:Y:S01]  /*ad30*/  FADD.FTZ R173, R173, R2 ;  /* 0x00000002adad7221 */ /* 0x000fe20000010000 */
[----:B---3--:R-:W-:Y:S04]  /*ad40*/  F2FP.F16.F32.PACK_AB R101, R176, R175 ;  /* 0x000000afb065723e */ /* 0x008fe800000000ff */
[----:B------:R-:W1:Y:S01]  /*ad50*/  MUFU.EX2 R217, R217 ;  /* 0x000000d900d97308 */ /* 0x000e620000000800 */
[----:B--2---:R-:W-:Y:S01]  /*ad60*/  F2FP.F16.F32.PACK_AB R136, R198, R197 ;  /* 0x000000c5c688723e */ /* 0x004fe200000000ff */
[C---:B------:R-:W-:Y:S03]  /*ad70*/  HMMA.16816.F32 R80, R128.reuse, R102, R80 ;  /* 0x000000668050723c */ /* 0x040fe60000001850 */
[----:B------:R-:W-:Y:S01]  /*ad80*/  F2FP.F16.F32.PACK_AB R102, R178, R177 ;  /* 0x000000b1b266723e */ /* 0x000fe200000000ff */
[----:B------:R-:W-:Y:S01]  /*ad90*/  FADD.FTZ R174, R174, R173 ;  /* 0x000000adaeae7221 */ /* 0x000fe20000010000 */
[----:B------:R-:W-:Y:S03]  /*ada0*/  F2FP.F16.F32.PACK_AB R103, R180, R179 ;  /* 0x000000b3b467723e */ /* 0x000fe600000000ff */
[----:B------:R-:W2:Y:S01]  /*adb0*/  MUFU.EX2 R218, R218 ;  /* 0x000000da00da7308 */ /* 0x000ea20000000800 */
[C---:B-----5:R-:W-:Y:S03]  /*adc0*/  HMMA.16816.F32 R84, R128.reuse, R108, R84 ;  /* 0x0000006c8054723c */ /* 0x060fe60000001854 */
[----:B------:R-:W-:Y:S06]  /*add0*/  FADD.FTZ R177, R177, R174 ;  /* 0x000000aeb1b17221 */ /* 0x000fec0000010000 */
[----:B------:R-:W-:Y:S01]  /*ade0*/  MUFU.EX2 R135, R135 ;  /* 0x0000008700877308 */ /* 0x000fe20000000800 */
[----:B-1----:R-:W-:Y:S01]  /*adf0*/  F2FP.F16.F32.PACK_AB R137, R217, R200 ;  /* 0x000000c8d989723e */ /* 0x002fe200000000ff */
[C---:B------:R-:W-:Y:S01]  /*ae00*/  HMMA.16816.F32 R88, R128.reuse, R110, R88 ;  /* 0x0000006e8058723c */ /* 0x040fe20000001858 */
[----:B------:R-:W1:Y:S02]  /*ae10*/  LDSM.16.MT88.4 R108, [R164+0x800] ;  /* 0x00080000a46c783b */ /* 0x000e640000004200 */
[----:B------:R-:W-:Y:S05]  /*ae20*/  FADD.FTZ R178, R178, R177 ;  /* 0x000000b1b2b27221 */ /* 0x000fea0000010000 */
[----:B------:R2:W3:Y:S01]  /*ae30*/  MUFU.EX2 R134, R138 ;  /* 0x0000008a00867308 */ /* 0x0004e20000000800 */
[C---:B------:R-:W-:Y:S08]  /*ae40*/  HMMA.16816.F32 R92, R128.reuse, R104, R92 ;  /* 0x00000068805c723c */ /* 0x040ff0000000185c */
[----:B------:R-:W-:Y:S01]  /*ae50*/  HMMA.16816.F32 R96, R128, R106, R96 ;  /* 0x0000006a8060723c */ /* 0x000fe20000001860 */
[----:B------:R-:W4:Y:S02]  /*ae60*/  LDSM.16.MT88.4 R104, [R164+0x2800] ;  /* 0x00280000a468783b */ /* 0x000f240000004200 */
[----:B--2---:R-:W-:Y:S05]  /*ae70*/  F2FP.F16.F32.PACK_AB R138, R219, R218 ;  /* 0x000000dadb8a723e */ /* 0x004fea00000000ff */
[C---:B------:R-:W-:Y:S01]  /*ae80*/  HMMA.16816.F32 R4, R100.reuse, R112, R4 ;  /* 0x000000706404723c */ /* 0x040fe20000001804 */
[----:B------:R-:W2:Y:S04]  /*ae90*/  LDSM.16.MT88.4 R128, [R191+0x2800] ;  /* 0x00280000bf80783b */ /* 0x000ea80000004200 */
[----:B---3--:R-:W-:Y:S03]  /*aea0*/  F2FP.F16.F32.PACK_AB R139, R134, R135 ;  /* 0x00000087868b723e */ /* 0x008fe600000000ff */
        /* <DEDUP_REMOVED lines=25> */
[----:B------:R-:W-:Y:S07]  /*b040*/  LDSM.16.MT88.4 R112, [R184+0xd000] ;  /* 0x00d00000b870783b */ /* 0x000fee0000004200 */
[C---:B-1----:R-:W-:Y:S08]  /*b050*/  HMMA.16816.F32 R76, R100.reuse, R108, R76 ;  /* 0x0000006c644c723c */ /* 0x042ff0000000184c */
[C---:B------:R-:W-:Y:S01]  /*b060*/  HMMA.16816.F32 R80, R100.reuse, R110, R80 ;  /* 0x0000006e6450723c */ /* 0x040fe20000001850 */
[----:B------:R-:W1:Y:S07]  /*b070*/  LDSM.16.MT88.4 R108, [R189+0xd000] ;  /* 0x00d00000bd6c783b */ /* 0x000e6e0000004200 */
[C---:B----4-:R-:W-:Y:S08]  /*b080*/  HMMA.16816.F32 R84, R100.reuse, R104, R84 ;  /* 0x000000686454723c */ /* 0x050ff00000001854 */
[C---:B------:R-:W-:Y:S01]  /*b090*/  HMMA.16816.F32 R88, R100.reuse, R106, R88 ;  /* 0x0000006a6458723c */ /* 0x040fe20000001858 */
[----:B------:R-:W2:Y:S07]  /*b0a0*/  LDSM.16.MT88.4 R104, [R191+0x1000] ;  /* 0x00100000bf68783b */ /* 0x000eae0000004200 */
[C---:B------:R-:W-:Y:S08]  /*b0b0*/  HMMA.16816.F32 R92, R100.reuse, R116, R92 ;  /* 0x00000074645c723c */ /* 0x040ff0000000185c */
[----:B------:R-:W-:Y:S01]  /*b0c0*/  HMMA.16816.F32 R96, R100, R118, R96 ;  /* 0x000000766460723c */ /* 0x000fe20000001860 */
[----:B------:R-:W3:Y:S02]  /*b0d0*/  LDSM.16.MT88.4 R116, [R184+0xf000] ;  /* 0x00f00000b874783b */ /* 0x000ee40000004200 */
[----:B------:R-:W-:Y:S01]  /*b0e0*/  F2FP.F16.F32.PACK_AB R100, R182, R181 ;  /* 0x000000b5b664723e */ /* 0x000fe200000000ff */
[----:B------:R-:W-:Y:S01]  /*b0f0*/  FADD.FTZ R181, R181, R178 ;  /* 0x000000b2b5b57221 */ /* 0x000fe20000010000 */
[----:B------:R-:W-:Y:S02]  /*b100*/  F2FP.F16.F32.PACK_AB R101, R192, R183 ;  /* 0x000000b7c065723e */ /* 0x000fe400000000ff */
[----:B------:R-:W-:Y:S01]  /*b110*/  F2FP.F16.F32.PACK_AB R102, R194, R193 ;  /* 0x000000c1c266723e */ /* 0x000fe200000000ff */
[----:B------:R-:W-:Y:S01]  /*b120*/  FADD.FTZ R182, R182, R181 ;  /* 0x000000b5b6b67221 */ /* 0x000fe20000010000 */
[----:B------:R-:W-:Y:S03]  /*b130*/  F2FP.F16.F32.PACK_AB R103, R196, R195 ;  /* 0x000000c3c467723e */ /* 0x000fe600000000ff */
[----:B------:R-:W-:Y:S04]  /*b140*/  FADD.FTZ R193, R193, R182 ;  /* 0x000000b6c1c17221 */ /* 0x000fe80000010000 */
[C---:B-1----:R-:W-:Y:S03]  /*b150*/  HMMA.16816.F32 R4, R100.reuse, R108, R4 ;  /* 0x0000006c6404723c */ /* 0x042fe60000001804 */
[----:B------:R-:W-:Y:S04]  /*b160*/  FADD.FTZ R194, R194, R193 ;  /* 0x000000c1c2c27221 */ /* 0x000fe80000010000 */
[----:B------:R-:W-:Y:S01]  /*b170*/  FADD.FTZ R197, R197, R194 ;  /* 0x000000c2c5c57221 */ /* 0x000fe20000010000 */
        /* <DEDUP_REMOVED lines=21> */
[C---:B-1----:R-:W-:Y:S08]  /*b2d0*/  HMMA.16816.F32 R68, R100.reuse, R108, R68 ;  /* 0x0000006c6444723c */ /* 0x042ff00000001844 */
[C---:B------:R-:W-:Y:S01]  /*b2e0*/  HMMA.16816.F32 R72, R100.reuse, R110, R72 ;  /* 0x0000006e6448723c */ /* 0x040fe20000001848 */
[----:B------:R-:W-:Y:S07]  /*b2f0*/  LDSM.16.MT88.4 R108, [R164+0x1800] ;  /* 0x00180000a46c783b */ /* 0x000fee0000004200 */
[C---:B--2---:R-:W-:Y:S08]  /*b300*/  HMMA.16816.F32 R76, R100.reuse, R104, R76 ;  /* 0x00000068644c723c */ /* 0x044ff0000000184c */
        /* <DEDUP_REMOVED lines=33> */
[----:B------:R-:W-:Y:S01]  /*b520*/  MOV R3, R132 ;  /* 0x0000008400037202 */ /* 0x000fe20000000f00 */
[----:B------:R-:W-:Y:S01]  /*b530*/  FADD.FTZ R135, R135, R2 ;  /* 0x0000000287877221 */ /* 0x000fe20000010000 */
[----:B------:R-:W-:Y:S01]  /*b540*/  MOV R2, R133 ;  /* 0x0000008500027202 */ /* 0x000fe20000000f00 */
        /* <DEDUP_REMOVED lines=18> */
.L_x_4163:
        /* <DEDUP_REMOVED lines=9> */
[--C-:B------:R-:W-:Y:S01]  /*b700*/  LOP3.LUT R10, R187, 0x6, R12.reuse, 0xf8, !PT ;  /* 0x00000006bb0a7812 */ /* 0x100fe200078ef80c */
[----:B------:R-:W-:Y:S01]  /*b710*/  S2UR UR7, SR_CTAID.Z ;  /* 0x00000000000779c3 */ /* 0x000fe20000002700 */
[----:B------:R-:W-:-:S02]  /*b720*/  LOP3.LUT R9, R9, 0x38, R12, 0xf8, !PT ;  /* 0x0000003809097812 */ /* 0x000fc400078ef80c */
[C---:B------:R-:W-:Y:S02]  /*b730*/  LOP3.LUT P6, RZ, R188.reuse, 0x3, RZ, 0xc0, !PT ;  /* 0x00000003bcff7812 */ /* 0x040fe400078cc0ff */
[----:B------:R-:W-:Y:S02]  /*b740*/  SHF.L.U32 R6, R188, 0x2, RZ ;  /* 0x00000002bc067819 */ /* 0x000fe400000006ff */
[----:B------:R-:W-:Y:S01]  /*b750*/  LOP3.LUT R9, R10, R9, RZ, 0xfc, !PT ;  /* 0x000000090a097212 */ /* 0x000fe200078efcff */
[----:B------:R-:W4:Y:S01]  /*b760*/  LDC R18, c[0x0][0x3e0] ;  /* 0x0000f800ff127b82 */ /* 0x000f220000000800 */
[----:B------:R-:W-:Y:S02]  /*b770*/  SEL R186, R186, 0xffffffe0, !P0 ;  /* 0xffffffe0baba7807 */ /* 0x000fe40004000000 */
[----:B------:R-:W-:Y:S02]  /*b780*/  SEL R10, R185, 0xffffffc0, !P3 ;  /* 0xffffffc0b90a7807 */ /* 0x000fe40005800000 */
[----:B------:R-:W-:Y:S01]  /*b790*/  LEA R9, R9, UR5, 0x2 ;  /* 0x0000000509097c11 */ /* 0x000fe2000f8e10ff */
[----:B-1----:R-:W-:Y:S01]  /*b7a0*/  FADD.FTZ R4, R3, R216 ;  /* 0x000000d803047221 */ /* 0x002fe20000010000 */
[----:B------:R-:W-:Y:S01]  /*b7b0*/  LOP3.LUT R3, R190, 0x30, RZ, 0xc0, !PT ;  /* 0x00000030be037812 */ /* 0x000fe200078ec0ff */
[----:B------:R-:W1:Y:S01]  /*b7c0*/  S2UR UR6, SR_CTAID.X ;  /* 0x00000000000679c3 */ /* 0x000e620000002500 */
[----:B------:R-:W-:Y:S01]  /*b7d0*/  IADD3 R11, PT, PT, R9, 0x80, RZ ;  /* 0x00000080090b7810 */ /* 0x000fe20007ffe0ff */
[----:B--2---:R-:W-:Y:S01]  /*b7e0*/  FADD.FTZ R5, R0, R215 ;  /* 0x000000d700057221 */ /* 0x004fe20000010000 */
[----:B------:R-:W2:Y:S01]  /*b7f0*/  SHFL.BFLY PT, R7, R4, 0x1, 0x1f ;  /* 0x0c201f0004077f89 */ /* 0x000ea200000e0000 */
[----:B------:R-:W-:-:S02]  /*b800*/  SHF.R.U32.HI R0, RZ, 0x2, R188 ;  /* 0x00000002ff007819 */ /* 0x000fc400000116bc */
[----:B------:R-:W-:Y:S01]  /*b810*/  SHF.R.U32.HI R188, RZ, 0x4, R188 ;  /* 0x00000004ffbc7819 */ /* 0x000fe200000116bc */
[----:B------:R-:W5:Y:S01]  /*b820*/  SHFL.BFLY PT, R8, R5, 0x1, 0x1f ;  /* 0x0c201f0005087f89 */ /* 0x000f6200000e0000 */
[----:B------:R-:W-:Y:S02]  /*b830*/  LOP3.LUT R0, R3, 0x7, R0, 0xf8, !PT ;  /* 0x0000000703007812 */ /* 0x000fe400078ef800 */
[----:B------:R-:W-:Y:S02]  /*b840*/  IADD3 R12, PT, PT, R188, 0x18, RZ ;  /* 0x00000018bc0c7810 */ /* 0x000fe40007ffe0ff */
[----:B------:R-:W-:Y:S02]  /*b850*/  LOP3.LUT R3, R6, 0x1f8, RZ, 0xc0, !PT ;  /* 0x000001f806037812 */ /* 0x000fe400078ec0ff */
[----:B------:R-:W-:Y:S02]  /*b860*/  ISETP.GE.AND P1, PT, R12, R199, PT ;  /* 0x000000c70c00720c */ /* 0x000fe40003f26270 */
[----:B------:R-:W-:-:S02]  /*b870*/  LOP3.LUT R3, R3, 0x38, R190, 0x78, !PT ;  /* 0x0000003803037812 */ /* 0x000fc400078e78be */
[----:B------:R-:W-:Y:S02]  /*b880*/  LOP3.LUT R12, R2, 0x10, RZ, 0xc0, !PT ;  /* 0x00000010020c7812 */ /* 0x000fe400078ec0ff */
[----:B------:R-:W-:Y:S02]  /*b890*/  IADD3 R16, PT, PT, R188, 0x8, RZ ;  /* 0x00000008bc107810 */ /* 0x000fe40007ffe0ff */
[C---:B------:R-:W-:Y:S02]  /*b8a0*/  @P4 IADD3 R11, PT, PT, R9.reuse, -0x80, RZ ;  /* 0xffffff80090b4810 */ /* 0x040fe40007ffe0ff */
[----:B------:R-:W-:Y:S01]  /*b8b0*/  IADD3 R13, PT, PT, R9, R10, RZ ;  /* 0x0000000a090d7210 */ /* 0x000fe20007ffe0ff */
[----:B-1----:R-:W-:Y:S01]  /*b8c0*/  USHF.L.U32 UR6, UR6, 0x6, URZ ;  /* 0x0000000606067899 */ /* 0x002fe200080006ff */
[----:B------:R-:W-:Y:S01]  /*b8d0*/  LEA R3, R3, R12, 0x2 ;  /* 0x0000000c03037211 */ /* 0x000fe200078e10ff */
[----:B--2---:R-:W-:Y:S01]  /*b8e0*/  FADD.FTZ R7, R4, R7 ;  /* 0x0000000704077221 */ /* 0x004fe20000010000 */
[----:B------:R-:W-:Y:S01]  /*b8f0*/  BAR.SYNC.DEFER_BLOCKING 0x0 ;  /* 0x0000000000007b1d */ /* 0x000fe20000010000 */
[----:B------:R-:W-:Y:S01]  /*b900*/  IADD3 R12, PT, PT, R9, R186, RZ ;  /* 0x000000ba090c7210 */ /* 0x000fe20007ffe0ff */
[----:B-----5:R-:W-:-:S02]  /*b910*/  FADD.FTZ R8, R5, R8 ;  /* 0x0000000805087221 */ /* 0x020fc40000010000 */
[----:B------:R-:W-:Y:S02]  /*b920*/  FSETP.NE.FTZ.AND P3, PT, R7, RZ, PT ;  /* 0x000000ff0700720b */ /* 0x000fe40003f75000 */
[----:B------:R-:W1:Y:S01]  /*b930*/  MUFU.RCP R4, R7 ;  /* 0x0000000700047308 */ /* 0x000e620000001000 */
[----:B------:R-:W-:Y:S02]  /*b940*/  ISETP.GE.AND P5, PT, R16, R199, PT ;  /* 0x000000c71000720c */ /* 0x000fe40003fa6270 */
[----:B------:R-:W-:Y:S02]  /*b950*/  FSETP.NE.FTZ.AND P0, PT, R8, RZ, PT ;  /* 0x000000ff0800720b */ /* 0x000fe40003f15000 */
[----:B------:R-:W-:Y:S02]  /*b960*/  IADD3 R16, PT, PT, R186, R13, RZ ;  /* 0x0000000dba107210 */ /* 0x000fe40007ffe0ff */
[-C--:B------:R-:W-:Y:S01]  /*b970*/  IADD3 R17, PT, PT, R10, R11.reuse, RZ ;  /* 0x0000000b0a117210 */ /* 0x080fe20007ffe0ff */
[----:B------:R-:W2:Y:S01]  /*b980*/  MUFU.RCP R5, R8 ;  /* 0x0000000800057308 */ /* 0x000ea20000001000 */
[----:B------:R-:W-:-:S02]  /*b990*/  IADD3 R10, PT, PT, R186, R11, RZ ;  /* 0x0000000bba0a7210 */ /* 0x000fc40007ffe0ff */
[----:B------:R-:W-:Y:S01]  /*b9a0*/  IADD3 R186, PT, PT, R186, R17, RZ ;  /* 0x00000011baba7210 */ /* 0x000fe20007ffe0ff */
[----:B------:R-:W5:Y:S01]  /*b9b0*/  @P3 LDC R20, c[0x0][0x458] ;  /* 0x00011600ff143b82 */ /* 0x000f620000000800 */
[C---:B------:R-:W-:Y:S02]  /*b9c0*/  IADD3 R14, PT, PT, R188.reuse, 0x10, RZ ;  /* 0x00000010bc0e7810 */ /* 0x040fe40007ffe0ff */
[----:B------:R-:W-:Y:S01]  /*b9d0*/  IADD3 R2, PT, PT, R188, 0x20, RZ ;  /* 0x00000020bc027810 */ /* 0x000fe20007ffe0ff */
[----:B------:R-:W3:Y:S01]  /*b9e0*/  @P3 MUFU.LG2 R7, R7 ;  /* 0x0000000700073308 */ /* 0x000ee20000000c00 */
[----:B-1----:R-:W-:Y:S02]  /*b9f0*/  FSEL R4, R4, 1, P3 ;  /* 0x3f80000004047808 */ /* 0x002fe40001800000 */
[-C--:B------:R-:W-:Y:S01]  /*ba00*/  ISETP.GE.AND P2, PT, R14, R199.reuse, PT ;  /* 0x000000c70e00720c */ /* 0x080fe20003f46270 */
[----:B------:R-:W1:Y:S01]  /*ba10*/  @P0 LDC R19, c[0x0][0x458] ;  /* 0x00011600ff130b82 */ /* 0x000e620000000800 */
        /* <DEDUP_REMOVED lines=101> */
[----:B------:R-:W4:Y:S01]  /*c070*/  LDC.64 R14, c[0x0][0x430] ;  /* 0x00010c00ff0e7b82 */ /* 0x000f220000000a00 */
        /* <DEDUP_REMOVED lines=22> */
[----:B------:R-:W5:Y:S01]  /*c1e0*/  @P0 MUFU.LG2 R8, R8 ;  /* 0x0000000800080308 */ /* 0x000f620000000c00 */
[----:B--2---:R-:W-:Y:S01]  /*c1f0*/  MOV R102, 0xff800000 ;  /* 0xff80000000667802 */ /* 0x004fe20000000f00 */
[----:B------:R-:W-:Y:S01]  /*c200*/  STS.64 [R11+0x4800], R54 ;  /* 0x004800360b007388 */ /* 0x000fe20000000a00 */
[----:B------:R-:W-:-:S02]  /*c210*/  MOV R100, 0xff800000 ;  /* 0xff80000000647802 */ /* 0x000fc40000000f00 */
[----:B------:R-:W-:Y:S01]  /*c220*/  LOP3.LUT R101, R6, 0x3c, RZ, 0xc0, !PT ;  /* 0x0000003c06657812 */ /* 0x000fe200078ec0ff */
[----:B------:R-:W-:Y:S01]  /*c230*/  STS.64 [R10+0x4000], R56 ;  /* 0x004000380a007388 */ /* 0x000fe20000000a00 */
[----:B------:R-:W-:Y:S02]  /*c240*/  P2R R2, PR, RZ, 0x10 ;  /* 0x00000010ff027803 */ /* 0x000fe40000000000 */
[----:B------:R-:W-:Y:S01]  /*c250*/  IADD3 R106, PT, PT, R188, 0x28, RZ ;  /* 0x00000028bc6a7810 */ /* 0x000fe20007ffe0ff */
        /* <DEDUP_REMOVED lines=13> */
[----:B--2---:R-:W-:-:S03]  /*c330*/  IADD3 R9, PT, PT, -R207, RZ, RZ ;  /* 0x000000ffcf097210 */ /* 0x004fc60007ffe1ff */
[----:B------:R2:W-:Y:S01]  /*c340*/  STS.64 [R11+0x8000], R84 ;  /* 0x008000540b007388 */ /* 0x0005e20000000a00 */
[----:B----4-:R-:W-:-:S03]  /*c350*/  IMAD R207, R14, UR8, R207 ;  /* 0x000000080ecf7c24 */ /* 0x010fc6000f8e02cf */
[----:B------:R2:W-:Y:S01]  /*c360*/  STS.64 [R11+0x8800], R86 ;  /* 0x008800560b007388 */ /* 0x0005e20000000a00 */
[----:B------:R-:W-:Y:S02]  /*c370*/  IMAD R9, R18, R9, UR7 ;  /* 0x0000000712097e24 */ /* 0x000fe4000f8e0209 */
[----:B---3--:R-:W-:Y:S01]  /*c380*/  @P3 FMUL.FTZ R12, R7, 0.69314718246459960938 ;  /* 0x3f317218070c3820 */ /* 0x008fe20000410000 */
[----:B------:R2:W-:Y:S01]  /*c390*/  STS.64 [R10+0x8000], R88 ;  /* 0x008000580a007388 */ /* 0x0005e20000000a00 */
[----:B------:R-:W-:Y:S02]  /*c3a0*/  IMAD R18, R207, R18, R9 ;  /* 0x00000012cf127224 */ /* 0x000fe400078e0209 */
[----:B-----5:R-:W-:Y:S01]  /*c3b0*/  @P0 FMUL.FTZ R7, R8, 0.69314718246459960938 ;  /* 0x3f31721808070820 */ /* 0x020fe20000410000 */
[----:B------:R-:W-:Y:S01]  /*c3c0*/  @P3 FFMA.FTZ R102, R133, R20, R12 ;  /* 0x0000001485663223 */ /* 0x000fe2000001000c */
[----:B------:R2:W-:Y:S01]  /*c3d0*/  STS.64 [R10+0x8800], R90 ;  /* 0x0088005a0a007388 */ /* 0x0005e20000000a00 */
[----:B------:R-:W-:-:S02]  /*c3e0*/  IMAD R103, R18, R15, UR6 ;  /* 0x0000000612677e24 */ /* 0x000fc4000f8e020f */
[----:B-1----:R-:W-:Y:S01]  /*c3f0*/  @P0 FFMA.FTZ R100, R132, R19, R7 ;  /* 0x0000001384640223 */ /* 0x002fe20000010007 */
        /* <DEDUP_REMOVED lines=33> */
[C---:B--2---:R-:W-:Y:S02]  /*c610*/  IADD3 R3, P0, PT, R103.reuse, R0, RZ ;  /* 0x0000000067037210 */ /* 0x044fe40007f1e0ff */
[-C--:B------:R-:W-:Y:S02]  /*c620*/  ISETP.GE.AND P4, PT, R0, R199.reuse, PT ;  /* 0x000000c70000720c */ /* 0x080fe40003f86270 */
[----:B------:R-:W-:Y:S02]  /*c630*/  ISETP.GE.AND P3, PT, R108, R199, PT ;  /* 0x000000c76c00720c */ /* 0x000fe40003f66270 */
[----:B------:R-:W-:Y:S02]  /*c640*/  LEA.HI.X.SX32 R0, R103, RZ, 0x1, P0 ;  /* 0x000000ff67007211 */ /* 0x000fe400000f0eff */
[----:B---3--:R-:W-:-:S04]  /*c650*/  LEA R108, P0, R3, UR4, 0x2 ;  /* 0x00000004036c7c11 */ /* 0x008fc8000f8010ff */
[----:B------:R-:W-:-:S05]  /*c660*/  LEA.HI.X R109, R3, UR5, R0, 0x2, P0 ;  /* 0x00000005036d7c11 */ /* 0x000fca00080f1400 */
[----:B------:R3:W-:Y:S04]  /*c670*/  @!P4 STG.E desc[UR14][R108.64], R102 ;  /* 0x000000666c00c986 */ /* 0x0007e8000c10190e */
[----:B------:R3:W-:Y:S02]  /*c680*/  @!P3 STG.E desc[UR14][R108.64+0x20], R100 ;  /* 0x000020646c00b986 */ /* 0x0007e4000c10190e */
.L_x_4169:
[----:B------:R-:W-:Y:S05]  /*c690*/  BSYNC.RECONVERGENT B0 ;  /* 0x0000000000007941 */ /* 0x000fea0003800200 */
.L_x_4168:
[CC--:B------:R-:W-:Y:S01]  /*c6a0*/  ISETP.GE.AND P3, PT, R188.reuse, R199.reuse, PT ;  /* 0x000000c7bc00720c */ /* 0x0c0fe20003f66270 */
[----:B------:R-:W-:Y:S01]  /*c6b0*/  IMAD R103, R188, 0xc0, R101 ;  /* 0x000000c0bc677824 */ /* 0x000fe200078e0265 */
[----:B------:R-:W-:Y:S01]  /*c6c0*/  ISETP.GE.AND P4, PT, R106, R199, PT ;  /* 0x000000c76a00720c */ /* 0x000fe20003f86270 */
[----:B------:R-:W-:Y:S01]  /*c6d0*/  BSSY.RECONVERGENT B0, `(.L_x_4170) ;  /* 0x0000012000007945 */ /* 0x000fe20003800200 */
[----:B------:R-:W-:Y:S01]  /*c6e0*/  VIADD R106, R188, 0x30 ;  /* 0x00000030bc6a7836 */ /* 0x000fe20000000000 */
[C---:B--2---:R-:W-:Y:S02]  /*c6f0*/  LOP3.LUT R3, R101.reuse, 0x40, RZ, 0xfc, !PT ;  /* 0x0000004065037812 */ /* 0x044fe400078efcff */
[----:B------:R-:W-:Y:S02]  /*c700*/  IADD3 R103, P0, PT, R104, R103, RZ ;  /* 0x0000006768677210 */ /* 0x000fe40007f1e0ff */
[----:B---3--:R-:W-:Y:S02]  /*c710*/  P2R R102, PR, RZ, 0x10 ;  /* 0x00000010ff667803 */ /* 0x008fe40000000000 */
        /* <DEDUP_REMOVED lines=13> */
.L_x_4171:
[----:B------:R-:W-:Y:S05]  /*c7f0*/  BSYNC.RECONVERGENT B0 ;  /* 0x0000000000007941 */ /* 0x000fea0003800200 */
.L_x_4170:
        /* <DEDUP_REMOVED lines=20> */
.L_x_4173:
[----:B------:R-:W-:Y:S05]  /*c940*/  BSYNC.RECONVERGENT B0 ;  /* 0x0000000000007941 */ /* 0x000fea0003800200 */
.L_x_4172:
        /* <DEDUP_REMOVED lines=19> */
.L_x_4175:
[----:B------:R-:W-:Y:S05]  /*ca80*/  BSYNC.RECONVERGENT B0 ;  /* 0x0000000000007941 */ /* 0x000fea0003800200 */
.L_x_4174:
        /* <DEDUP_REMOVED lines=18> */
.L_x_4177:
[----:B------:R-:W-:Y:S05]  /*cbb0*/  BSYNC.RECONVERGENT B0 ;  /* 0x0000000000007941 */ /* 0x000fea0003800200 */
.L_x_4176:
        /* <DEDUP_REMOVED lines=19> */
.L_x_4179:
[----:B------:R-:W-:Y:S05]  /*ccf0*/  BSYNC.RECONVERGENT B0 ;  /* 0x0000000000007941 */ /* 0x000fea0003800200 */
.L_x_4178:
        /* <DEDUP_REMOVED lines=19> */
.L_x_4181:
[----:B------:R-:W-:Y:S05]  /*ce30*/  BSYNC.RECONVERGENT B0 ;  /* 0x0000000000007941 */ /* 0x000fea0003800200 */
.L_x_4180:
        /* <DEDUP_REMOVED lines=18> */
.L_x_4183:
[----:B------:R-:W-:Y:S05]  /*cf60*/  BSYNC.RECONVERGENT B0 ;  /* 0x0000000000007941 */ /* 0x000fea0003800200 */
.L_x_4182:
        /* <DEDUP_REMOVED lines=19> */
.L_x_4184:
        /* <DEDUP_REMOVED lines=14> */
.L_x_6916:


//--------------------- .text._ZN5flash24flash_fwd_splitkv_kernelI23Flash_fwd_kernel_traitsILi192ELi64ELi64ELi4ELb0ELb0EN7cutlass6half_tE19Flash_kernel_traitsILi192ELi64ELi64ELi4ES3_EELb0ELb0ELb0ELb0ELb1ELb0ELb1ELb1EEEvNS_16Flash_fwd_paramsE --------------------------
	.section	.text._ZN5flash24flash_fwd_splitkv_kernelI23Flash_fwd_kernel_traitsILi192ELi64ELi64ELi4ELb0ELb0EN7cutlass6half_tE19Flash_kernel_traitsILi192ELi64ELi64ELi4ES3_EELb0ELb0ELb0ELb0ELb1ELb0ELb1ELb1EEEvNS_16Flash_fwd_paramsE,"ax",@progbits
	.align	128
        .global         _ZN5flash24flash_fwd_splitkv_kernelI23Flash_fwd_kernel_traitsILi192ELi64ELi64ELi4ELb0ELb0EN7cutlass6half_tE19Flash_kernel_traitsILi192ELi64ELi64ELi4ES3_EELb0ELb0ELb0ELb0ELb1ELb0ELb1ELb1EEEvNS_16Flash_fwd_paramsE
        .type           _ZN5flash24flash_fwd_splitkv_kernelI23Flash_fwd_kernel_traitsILi192ELi64ELi64ELi4ELb0ELb0EN7cutlass6half_tE19Flash_kernel_traitsILi192ELi64ELi64ELi4ES3_EELb0ELb0ELb0ELb0ELb1ELb0ELb1ELb1EEEvNS_16Flash_fwd_paramsE,@function
        .size           _ZN5flash24flash_fwd_splitkv_kernelI23Flash_fwd_kernel_traitsILi192ELi64ELi64ELi4ELb0ELb0EN7cutlass6half_tE19Flash_kernel_traitsILi192ELi64ELi64ELi4ES3_EELb0ELb0ELb0ELb0ELb1ELb0ELb1ELb1EEEvNS_16Flash_fwd_paramsE,(.L_x_6917 - _ZN5flash24flash_fwd_splitkv_kernelI23Flash_fwd_kernel_traitsILi192ELi64ELi64ELi4ELb0ELb0EN7cutlass6half_tE19Flash_kernel_traitsILi192ELi64ELi64ELi4ES3_EELb0ELb0ELb0ELb0ELb1ELb0ELb1ELb1EEEvNS_16Flash_fwd_paramsE)
        .other          _ZN5flash24flash_fwd_splitkv_kernelI23Flash_fwd_kernel_traitsILi192ELi64ELi64ELi4ELb0ELb0EN7cutlass6half_tE19Flash_kernel_traitsILi192ELi64ELi64ELi4ES3_EELb0ELb0ELb0ELb0ELb1ELb0ELb1ELb1EEEvNS_16Flash_fwd_paramsE,@"STO_CUDA_ENTRY STV_DEFAULT"
_ZN5flash24flash_fwd_splitkv_kernelI23Flash_fwd_kernel_traitsILi192ELi64ELi64ELi4ELb0ELb0EN7cutlass6half_tE19Flash_kernel_traitsILi192ELi64ELi64ELi4ES3_EELb0ELb0ELb0ELb0ELb1ELb0ELb1ELb1EEEvNS_16Flash_fwd_paramsE:
.text._ZN5flash24flash_fwd_splitkv_kernelI23Flash_fwd_kernel_traitsILi192ELi64ELi64ELi4ELb0ELb0EN7cutlass6half_tE19Flash_kernel_traitsILi192ELi64ELi64ELi4ES3_EELb0ELb0ELb0ELb0ELb1ELb0ELb1ELb1EEEvNS_16Flash_fwd_paramsE:
        /* <DEDUP_REMOVED lines=46> */
[----:B------:R-:W-:-:S03]  /*02e0*/  IADD3.X R125, PT, PT, R6, UR5, RZ, P2, !PT ;  /* 0x00000005067d7c10 */ /* 0x000fc600097fe4ff */
[----:B------:R2:W5:Y:S06]  /*02f0*/  @P3 LDG.E R11, desc[UR6][R10.64] ;  /* 0x000000060a0b3981 */ /* 0x00056c000c1e1900 */
[----:B------:R2:W5:Y:S01]  /*0300*/  @P4 LDG.E R0, desc[UR6][R124.64] ;  /* 0x000000067c004981 */ /* 0x000562000c1e1900 */
[----:B---3--:R-:W-:Y:S01]  /*0310*/  ISETP.NE.AND P2, PT, RZ, UR4, PT ;  /* 0x00000004ff007c0c */ /* 0x008fe2000bf45270 */
[----:B-1----:R-:W-:Y:S01]  /*0320*/  IMAD.MOV.U32 R5, RZ, RZ, -0x1 ;  /* 0xffffffffff057424 */ /* 0x002fe200078e00ff */
[----:B----4-:R-:W-:Y:S02]  /*0330*/  ISETP.EQ.U32.AND P5, PT, R2, RZ, PT ;  /* 0x000000ff0200720c */ /* 0x010fe40003fa2070 */
[----:B------:R-:W-:-:S02]  /*0340*/  IADD3 R16, P0, PT, R7, R2, RZ ;  /* 0x0000000207107210 */ /* 0x000fc40007f1e0ff */
[----:B------:R-:W-:-:S03]  /*0350*/  ISETP.EQ.OR.EX P5, PT, R3, RZ, !P2, P5 ;  /* 0x000000ff0300720c */ /* 0x000fc600057a2750 */
[----:B------:R-:W-:-:S10]  /*0360*/  IMAD.X R17, R6, 0x1, R3, P0 ;  /* 0x0000000106117824 */ /* 0x000fd400000e0603 */
[----:B------:R1:W5:Y:S01]  /*0370*/  @!P5 LDG.E R5, desc[UR6][R16.64] ;  /* 0x000000061005d981 */ /* 0x000362000c1e1900 */
[----:B------:R-:W3:Y:S01]  /*0380*/  @!P1 LDC R202, c[0x0][0x434] ;  /* 0x00010d00ffca9b82 */ /* 0x000ee20000000800 */
[----:B------:R-:W-:Y:S01]  /*0390*/  ISETP.NE.U32.AND P0, PT, R2, RZ, PT ;  /* 0x000000ff0200720c */ /* 0x000fe20003f05070 */
[----:B------:R-:W-:Y:S01]  /*03a0*/  IMAD.MOV R14, RZ, RZ, -R203 ;  /* 0x000000ffff0e7224 */ /* 0x000fe200078e0acb */
[----:B------:R-:W4:Y:S02]  /*03b0*/  S2R R13, SR_CTAID.X ;  /* 0x00000000000d7919 */ /* 0x000f240000002500 */
[----:B------:R-:W-:Y:S01]  /*03c0*/  ISETP.NE.AND.EX P0, PT, R3, RZ, PT, P0 ;  /* 0x000000ff0300720c */ /* 0x000fe20003f05300 */
[----:B------:R-:W-:Y:S02]  /*03d0*/  IMAD R14, R9, R14, UR10 ;  /* 0x0000000a090e7e24 */ /* 0x000fe4000f8e020e */
[----:B----4-:R-:W-:Y:S02]  /*03e0*/  IMAD.SHL.U32 R119, R13, 0x40, RZ ;  /* 0x000000400d777824 */ /* 0x010fe400078e00ff */
[----:B--2---:R-:W-:-:S08]  /*03f0*/  @P1 IMAD.IADD R202, R15, 0x1, -R12 ;  /* 0x000000010fca1824 */ /* 0x004fd000078e0a0c */
[----:B------:R-:W2:Y:S01]  /*0400*/  @!P0 LDC R15, c[0x0][0x438] ;  /* 0x00010e00ff0f8b82 */ /* 0x000ea20000000800 */
[----:B---3--:R-:W-:Y:S01]  /*0410*/  ISETP.GT.AND P1, PT, R202, R119, PT ;  /* 0x00000077ca00720c */ /* 0x008fe20003f24270 */
[----:B-1----:R-:W-:-:S12]  /*0420*/  @!P0 BRA `(.L_x_4185) ;  /* 0x00000000000c8947 */ /* 0x002fd80003800000 */
[----:B------:R-:W2:Y:S02]  /*0430*/  @P2 LDG.E R2, desc[UR6][R16.64+0x4] ;  /* 0x0000040610022981 */ /* 0x000ea4000c1e1900 */
[----:B--2--5:R-:W-:-:S06]  /*0440*/  @P2 IADD3 R15, PT, PT, R2, -R5, RZ ;  /* 0x80000005020f2210 */ /* 0x024fcc0007ffe0ff */
[----:B------:R1:W5:Y:S02]  /*0450*/  @!P2 LDG.E R15, desc[UR6][R16.64] ;  /* 0x00000006100fa981 */ /* 0x000364000c1e1900 */
.L_x_4185:
[----:B------:R-:W-:Y:S05]  /*0460*/  @!P1 EXIT ;  /* 0x000000000000994d */ /* 0x000fea0003800000 */
[----:B------:R-:W3:Y:S01]  /*0470*/  LDC R8, c[0x0][0x374] ;  /* 0x0000dd00ff087b82 */ /* 0x000ee20000000800 */
[--C-:B--2--5:R-:W-:Y:S01]  /*0480*/  IMAD.IADD R82, R15, 0x1, -R0.reuse ;  /* 0x000000010f527824 */ /* 0x124fe200078e0a00 */
[----:B------:R-:W2:Y:S01]  /*0490*/  S2R R74, SR_TID.X ;  /* 0x00000000004a7919 */ /* 0x000ea20000002100 */
[----:B------:R-:W-:-:S05]  /*04a0*/  @P3 IMAD.IADD R76, R11, 0x1, -R0 ;  /* 0x000000010b4c3824 */ /* 0x000fca00078e0a00 */
[----:B------:R-:W4:Y:S08]  /*04b0*/  LDC R2, c[0x0][0x438] ;  /* 0x00010e00ff027b82 */ /* 0x000f300000000800 */
[----:B-1----:R-:W1:Y:S01]  /*04c0*/  @!P3 LDC R17, c[0x0][0x43c] ;  /* 0x00010f00ff11bb82 */ /* 0x002e620000000800 */
[-C--:B---3--:R-:W-:Y:S02]  /*04d0*/  IABS R16, R8.reuse ;  /* 0x0000000800107213 */ /* 0x088fe40000000000 */
[----:B------:R-:W-:-:S02]  /*04e0*/  IABS R19, R8 ;  /* 0x0000000800137213 */ /* 0x000fc40000000000 */
[----:B------:R-:W3:Y:S03]  /*04f0*/  I2F.RP R4, R16 ;  /* 0x0000001000047306 */ /* 0x000ee60000209400 */
[----:B------:R-:W-:Y:S02]  /*0500*/  IMAD.MOV R19, RZ, RZ, -R19 ;  /* 0x000000ffff137224 */ /* 0x000fe400078e0a13 */
[----:B----4-:R-:W-:-:S05]  /*0510*/  VIADD R2, R2, 0x3f ;  /* 0x0000003f02027836 */ /* 0x010fca0000000000 */
[----:B------:R-:W-:-:S04]  /*0520*/  SHF.R.S32.HI R21, RZ, 0x1f, R2 ;  /* 0x0000001fff157819 */ /* 0x000fc80000011402 */
[----:B------:R-:W-:Y:S01]  /*0530*/  LEA.HI R21, R21, R2, RZ, 0x6 ;  /* 0x0000000215157211 */ /* 0x000fe200078f30ff */
[----:B---3--:R-:W3:Y:S03]  /*0540*/  MUFU.RCP R22, R4 ;  /* 0x0000000400167308 */ /* 0x008ee60000001000 */
[----:B------:R-:W-:-:S05]  /*0550*/  LEA.HI.SX32 R21, R21, R8, 0x1a ;  /* 0x0000000815157211 */ /* 0x000fca00078fd2ff */
[----:B------:R-:W-:Y:S02]  /*0560*/  VIADD R21, R21, 0xffffffff ;  /* 0xffffffff15157836 */ /* 0x000fe40000000000 */
[----:B---3--:R-:W-:-:S03]  /*0570*/  VIADD R22, R22, 0xffffffe ;  /* 0x0ffffffe16167836 */ /* 0x008fc60000000000 */
[----:B------:R-:W-:Y:S02]  /*0580*/  IABS R4, R21 ;  /* 0x0000001500047213 */ /* 0x000fe40000000000 */
[----:B------:R-:W-:Y:S01]  /*0590*/  LOP3.LUT R21, R21, R8, RZ, 0x3c, !PT ;  /* 0x0000000815157212 */ /* 0x000fe200078e3cff */
[----:B------:R-:W3:Y:S03]  /*05a0*/  F2I.FTZ.U32.TRUNC.NTZ R23, R22 ;  /* 0x0000001600177305 */ /* 0x000ee6000021f000 */
[----:B------:R-:W-:Y:S01]  /*05b0*/  ISETP.GE.AND P0, PT, R21, RZ, PT ;  /* 0x000000ff1500720c */ /* 0x000fe20003f06270 */
[----:B---3--:R-:W-:Y:S02]  /*05c0*/  IMAD.MOV R3, RZ, RZ, -R23 ;  /* 0x000000ffff037224 */ /* 0x008fe400078e0a17 */
[----:B------:R-:W-:Y:S02]  /*05d0*/  IMAD.MOV.U32 R22, RZ, RZ, RZ ;  /* 0x000000ffff167224 */ /* 0x000fe400078e00ff */
[----:B------:R-:W-:-:S04]  /*05e0*/  IMAD R3, R3, R16, RZ ;  /* 0x0000001003037224 */ /* 0x000fc800078e02ff */
[----:B------:R-:W-:-:S06]  /*05f0*/  IMAD.HI.U32 R3, R23, R3, R22 ;  /* 0x0000000317037227 */ /* 0x000fcc00078e0016 */
[----:B------:R-:W-:Y:S02]  /*0600*/  IMAD.HI.U32 R10, R3, R4, RZ ;  /* 0x00000004030a7227 */ /* 0x000fe400078e00ff */
[----:B------:R-:W3:Y:S02]  /*0610*/  @!P3 LDC.64 R2, c[0x0][0x488] ;  /* 0x00012200ff02bb82 */ /* 0x000ee40000000a00 */
[----:B------:R-:W-:Y:S02]  /*0620*/  IMAD R19, R10, R19, R4 ;  /* 0x000000130a137224 */ /* 0x000fe400078e0204 */
[----:B------:R-:W4:Y:S03]  /*0630*/  S2R R4, SR_CTAID.Y ;  /* 0x0000000000047919 */ /* 0x000f260000002600 */
[----:B------:R-:W-:-:S13]  /*0640*/  ISETP.GT.U32.AND P1, PT, R16, R19, PT ;  /* 0x000000131000720c */ /* 0x000fda0003f24070 */
[----:B------:R-:W-:Y:S02]  /*0650*/  @!P1 IMAD.IADD R19, R19, 0x1, -R16 ;  /* 0x0000000113139824 */ /* 0x000fe400078e0a10 */
[----:B------:R-:W-:Y:S01]  /*0660*/  @!P1 VIADD R10, R10, 0x1 ;  /* 0x000000010a0a9836 */ /* 0x000fe20000000000 */
[----:B------:R-:W-:Y:S02]  /*0670*/  ISETP.NE.AND P1, PT, R8, RZ, PT ;  /* 0x000000ff0800720c */ /* 0x000fe40003f25270 */
[----:B---3--:R-:W-:Y:S02]  /*0680*/  @!P3 ISETP.NE.U32.AND P2, PT, R2, RZ, PT ;  /* 0x000000ff0200b20c */ /* 0x008fe40003f45070 */
[----:B------:R-:W-:Y:S02]  /*0690*/  ISETP.GE.U32.AND P5, PT, R19, R16, PT ;  /* 0x000000101300720c */ /* 0x000fe40003fa6070 */
[----:B------:R-:W-:-:S04]  /*06a0*/  @!P3 ISETP.NE.AND.EX P2, PT, R3, RZ, PT, P2 ;  /* 0x000000ff0300b20c */ /* 0x000fc80003f45320 */
[----:B-1----:R-:W-:-:S05]  /*06b0*/  @!P3 SEL R17, R17, RZ, P2 ;  /* 0x000000ff1111b207 */ /* 0x002fca0001000000 */
[----:B------:R-:W-:Y:S02]  /*06c0*/  @!P3 IMAD.IADD R76, R82, 0x1, R17 ;  /* 0x00000001524cb824 */ /* 0x000fe400078e0211 */
[----:B------:R-:W-:Y:S02]  /*06d0*/  @P5 VIADD R10, R10, 0x1 ;  /* 0x000000010a0a5836 */ /* 0x000fe40000000000 */
[----:B------:R-:W-:Y:S02]  /*06e0*/  VIADD R3, R76, 0x3f ;  /* 0x0000003f4c037836 */ /* 0x000fe40000000000 */
[----:B------:R-:W-:Y:S01]  /*06f0*/  @!P0 IMAD.MOV R10, RZ, RZ, -R10 ;  /* 0x000000ffff0a8224 */ /* 0x000fe200078e0a0a */
[----:B------:R-:W-:Y:S02]  /*0700*/  @!P1 LOP3.LUT R10, RZ, R8, RZ, 0x33, !PT ;  /* 0x00000008ff0a9212 */ /* 0x000fe400078e33ff */
[----:B------:R-:W-:-:S03]  /*0710*/  SHF.R.S32.HI R2, RZ, 0x1f, R3 ;  /* 0x0000001fff027819 */ /* 0x000fc60000011403 */
[----:B----4-:R-:W-:Y:S01]  /*0720*/  IMAD R194, R10, R4, RZ ;  /* 0x000000040ac27224 */ /* 0x010fe200078e02ff */
[----:B------:R-:W-:-:S04]  /*0730*/  LEA.HI R2, R2, R3, RZ, 0x6 ;  /* 0x0000000302027211 */ /* 0x000fc800078f30ff */
[----:B------:R-:W-:-:S04]  /*0740*/  SHF.R.S32.HI R133, RZ, 0x6, R2 ;  /* 0x00000006ff857819 */ /* 0x000fc80000011402 */
[----:B------:R-:W-:-:S04]  /*0750*/  VIADDMNMX R133, R194, R10, R133, PT ;  /* 0x0000000ac2857246 */ /* 0x000fc80003800185 */
[----:B------:R-:W-:-:S13]  /*0760*/  ISETP.GE.AND P0, PT, R194, R133, PT ;  /* 0x00000085c200720c */ /* 0x000fda0003f06270 */
[----:B--2---:R-:W-:Y:S05]  /*0770*/  @!P0 BRA `(.L_x_4186) ;  /* 0x0000000400648947 */ /* 0x004fea0003800000 */
[----:B------:R-:W1:Y:S01]  /*0780*/  LDC.64 R2, c[0x0][0x430] ;  /* 0x00010c00ff027b82 */ /* 0x000e620000000a00 */
[----:B------:R-:W2:Y:S01]  /*0790*/  LDCU UR4, c[0x0][0x44c] ;  /* 0x00008980ff0477ac */ /* 0x000ea20008000800 */
[C---:B------:R-:W-:Y:S01]  /*07a0*/  IMAD.SHL.U32 R5, R74.reuse, 0x4, RZ ;  /* 0x000000044a057824 */ /* 0x040fe200078e00ff */
[----:B------:R-:W-:Y:S01]  /*07b0*/  SHF.R.U32.HI R0, RZ, 0x4, R74 ;  /* 0x00000004ff007819 */ /* 0x000fe2000001164a */
[----:B------:R-:W3:Y:S01]  /*07c0*/  LDCU.64 UR8, c[0x0][0x3f8] ;  /* 0x00007f00ff0877ac */ /* 0x000ee20008000a00 */
[----:B------:R-:W-:Y:S02]  /*07d0*/  LOP3.LUT P6, R74, R74, 0xf, RZ, 0xc0, !PT ;  /* 0x0000000f4a4a7812 */ /* 0x000fe400078cc0ff */
[----:B------:R-:W-:Y:S01]  /*07e0*/  LOP3.LUT R5, R5, 0x3c, RZ, 0xc0, !PT ;  /* 0x0000003c05057812 */ /* 0x000fe200078ec0ff */
[C---:B------:R-:W-:Y:S02]  /*07f0*/  VIADD R8, R0.reuse, 0x10 ;  /* 0x0000001000087836 */ /* 0x040fe40000000000 */
[----:B------:R-:W-:-:S02]  /*0800*/  VIADD R6, R0, 0x18 ;  /* 0x0000001800067836 */ /* 0x000fc40000000000 */
[----:B------:R-:W-:Y:S02]  /*0810*/  IMAD R5, R0, 0xc0, R5 ;  /* 0x000000c000057824 */ /* 0x000fe400078e0205 */
[----:B-1----:R-:W-:Y:S02]  /*0820*/  IMAD R2, R4, R2, R203 ;  /* 0x0000000204027224 */ /* 0x002fe400078e02cb */
[----:B------:R-:W-:Y:S02]  /*0830*/  VIADD R4, R0, 0x8 ;  /* 0x0000000800047836 */ /* 0x000fe40000000000 */
[----:B------:R-:W-:-:S04]  /*0840*/  IMAD R14, R2, R9, R14 ;  /* 0x00000009020e7224 */ /* 0x000fc800078e020e */
[--C-:B------:R-:W-:Y:S02]  /*0850*/  IMAD R3, R14, R3, R119.reuse ;  /* 0x000000030e037224 */ /* 0x100fe400078e0277 */
[----:B------:R-:W-:Y:S02]  /*0860*/  IMAD.IADD R119, R202, 0x1, -R119 ;  /* 0x00000001ca777824 */ /* 0x000fe400078e0a77 */
[----:B--2---:R-:W-:Y:S01]  /*0870*/  IMAD R2, R3, UR4, RZ ;  /* 0x0000000403027c24 */ /* 0x004fe2000f8e02ff */
[----:B------:R-:W1:Y:S02]  /*0880*/  LDCU.64 UR4, c[0x0][0x428] ;  /* 0x00008500ff0477ac */ /* 0x000e640008000a00 */
[----:B------:R-:W-:Y:S01]  /*0890*/  ISETP.GE.AND P1, PT, R4, R119, PT ;  /* 0x000000770400720c */ /* 0x000fe20003f26270 */
[----:B------:R-:W-:Y:S01]  /*08a0*/  VIADD R4, R0, 0x20 ;  /* 0x0000002000047836 */ /* 0x000fe20000000000 */
[----:B------:R-:W-:Y:S02]  /*08b0*/  IADD3 R5, P0, PT, R2, R5, RZ ;  /* 0x0000000502057210 */ /* 0x000fe40007f1e0ff */
[----:B------:R-:W-:-:S02]  /*08c0*/  ISETP.GE.AND P2, PT, R0, R119, PT ;  /* 0x000000770000720c */ /* 0x000fc40003f46270 */
[----:B------:R-:W-:Y:S02]  /*08d0*/  LEA.HI.X.SX32 R2, R2, RZ, 0x1, P0 ;  /* 0x000000ff02027211 */ /* 0x000fe400000f0eff */
[C---:B---3--:R-:W-:Y:S02]  /*08e0*/  LEA R10, P0, R5.reuse, UR8, 0x2 ;  /* 0x00000008050a7c11 */ /* 0x048fe4000f8010ff */
[-C--:B------:R-:W-:Y:S02]  /*08f0*/  ISETP.GE.AND P5, PT, R8, R119.reuse, PT ;  /* 0x000000770800720c */ /* 0x080fe40003fa6270 */
[----:B------:R-:W-:Y:S02]  /*0900*/  LEA.HI.X R11, R5, UR9, R2, 0x2, P0 ;  /* 0x00000009050b7c11 */ /* 0x000fe400080f1402 */
[C---:B------:R-:W-:Y:S02]  /*0910*/  IADD3 R2, P0, PT, R3.reuse, R0, RZ ;  /* 0x0000000003027210 */ /* 0x040fe40007f1e0ff */
[----:B------:R-:W-:Y:S01]  /*0920*/  ISETP.GE.AND P4, PT, R6, R119, PT ;  /* 0x000000770600720c */ /* 0x000fe20003f86270 */
[----:B------:R-:W-:Y:S01]  /*0930*/  VIADD R6, R0, 0x30 ;  /* 0x0000003000067836 */ /* 0x000fe20000000000 */
[----:B------:R-:W-:Y:S01]  /*0940*/  LEA.HI.X.SX32 R3, R3, RZ, 0x1, P0 ;  /* 0x000000ff03037211 */ /* 0x000fe200000f0eff */
[----:B------:R-:W-:Y:S01]  /*0950*/  @!P2 STG.E.128 desc[UR6][R10.64], RZ ;  /* 0x000000ff0a00a986 */ /* 0x000fe2000c101d06 */
[----:B-1----:R-:W-:-:S02]  /*0960*/  LEA R8, P0, R2, UR4, 0x2 ;  /* 0x0000000402087c11 */ /* 0x002fc4000f8010ff */
[-C--:B------:R-:W-:Y:S01]  /*0970*/  ISETP.GE.AND P3, PT, R4, R119.reuse, PT ;  /* 0x000000770400720c */ /* 0x080fe20003f66270 */
[----:B------:R-:W-:Y:S01]  /*0980*/  VIADD R4, R0, 0x28 ;  /* 0x0000002800047836 */ /* 0x000fe20000000000 */
[----:B------:R-:W-:Y:S01]  /*0990*/  LEA.HI.X R9, R2, UR5, R3, 0x2, P0 ;  /* 0x0000000502097c11 */ /* 0x000fe200080f1403 */
[----:B------:R-:W-:Y:S01]  /*09a0*/  VIADD R2, R0, 0x38 ;  /* 0x0000003800027836 */ /* 0x000fe20000000000 */
[----:B------:R-:W-:Y:S01]  /*09b0*/  P2R R5, PR, RZ, 0x40 ;  /* 0x00000040ff057803 */ /* 0x000fe20000000000 */
[----:B------:R-:W-:Y:S01]  /*09c0*/  @!P2 STG.E.128 desc[UR6][R10.64+0x100], RZ ;  /* 0x000100ff0a00a986 */ /* 0x000fe2000c101d06 */
[----:B------:R-:W-:Y:S02]  /*09d0*/  ISETP.NE.OR P6, PT, R74, RZ, P1 ;  /* 0x000000ff4a00720c */ /* 0x000fe40000fc5670 */
[-C--:B------:R-:W-:Y:S01]  /*09e0*/  ISETP.GE.AND P0, PT, R2, R119.reuse, PT ;  /* 0x000000770200720c */ /* 0x080fe20003f06270 */
[----:B------:R-:W-:Y:S01]  /*09f0*/  @!P2 STG.E.128 desc[UR6][R10.64+0x200], RZ ;  /* 0x000200ff0a00a986 */ /* 0x000fe2000c101d06 */
[----:B------:R-:W-:-:S03]  /*0a00*/  ISETP.GE.AND P2, PT, R4, R119, PT ;  /* 0x000000770400720c */ /* 0x000fc60003f46270 */
[----:B------:R-:W-:Y:S04]  /*0a10*/  @!P1 STG.E.128 desc[UR6][R10.64+0x1800], RZ ;  /* 0x001800ff0a009986 */ /* 0x000fe8000c101d06 */
[----:B------:R-:W-:Y:S02]  /*0a20*/  @!P1 STG.E.128 desc[UR6][R10.64+0x1900], RZ ;  /* 0x001900ff0a009986 */ /* 0x000fe4000c101d06 */
[----:B------:R-:W-:Y:S02]  /*0a30*/  @!P6 IMAD.MOV.U32 R3, RZ, RZ, -0x800000 ;  /* 0xff800000ff03e424 */ /* 0x000fe400078e00ff */
        /* <DEDUP_REMOVED lines=45> */
.L_x_4186:
[----:B------:R-:W1:Y:S01]  /*0d10*/  LDCU.64 UR4, c[0x0][0x4d8] ;  /* 0x00009b00ff0477ac */ /* 0x000e620008000a00 */
[----:B------:R-:W-:Y:S01]  /*0d20*/  MOV R4, R203 ;  /* 0x000000cb00047202 */ /* 0x000fe20000000f00 */
[----:B------:R-:W2:Y:S01]  /*0d30*/  LDCU.64 UR12, c[0x0][0x4e0] ;  /* 0x00009c00ff0c77ac */ /* 0x000ea20008000a00 */
[----:B-1----:R-:W-:-:S04]  /*0d40*/  UISETP.NE.U32.AND UP0, UPT, UR4, URZ, UPT ;  /* 0x000000ff0400728c */ /* 0x002fc8000bf05070 */
[----:B------:R-:W-:-:S09]  /*0d50*/  UISETP.NE.AND.EX UP0, UPT, UR5, URZ, UPT, UP0 ;  /* 0x000000ff0500728c */ /* 0x000fd2000bf05300 */
[----:B--2---:R-:W-:Y:S05]  /*0d60*/  BRA.U !UP0, `(.L_x_4187) ;  /* 0x00000001080c7547 */ /* 0x004fea000b800000 */
[----:B------:R-:W-:-:S04]  /*0d70*/  IADD3 R2, P0, PT, R7, UR4, RZ ;  /* 0x0000000407027c10 */ /* 0x000fc8000ff1e0ff */
[----:B------:R-:W-:-:S05]  /*0d80*/  IADD3.X R3, PT, PT, R6, UR5, RZ, P0, !PT ;  /* 0x0000000506037c10 */ /* 0x000fca00087fe4ff */
[----:B------:R1:W5:Y:S04]  /*0d90*/  LDG.E R4, desc[UR6][R2.64] ;  /* 0x0000000602047981 */ /* 0x000368000c1e1900 */
.L_x_4187:
[----:B------:R-:W-:-:S04]  /*0da0*/  UISETP.NE.U32.AND UP0, UPT, UR12, URZ, UPT ;  /* 0x000000ff0c00728c */ /* 0x000fc8000bf05070 */
[----:B------:R-:W-:-:S09]  /*0db0*/  UISETP.NE.AND.EX UP0, UPT, UR13, URZ, UPT, UP0 ;  /* 0x000000ff0d00728c */ /* 0x000fd2000bf05300 */
[----:B------:R-:W-:Y:S05]  /*0dc0*/  BRA.U !UP0, `(.L_x_4188) ;  /* 0x0000000508947547 */ /* 0x000fea000b800000 */
[----:B------:R-:W1:Y:S01]  /*0dd0*/  LDC R7, c[0x0][0x4f0] ;  /* 0x00013c00ff077b82 */ /* 0x000e620000000800 */
[----:B------:R-:W-:Y:S01]  /*0de0*/  LEA R8, R133, 0xffffffc0, 0x6 ;  /* 0xffffffc085087811 */ /* 0x000fe200078e30ff */
[----:B------:R-:W2:Y:S03]  /*0df0*/  LDCU.64 UR4, c[0x0][0x4e8] ;  /* 0x00009d00ff0477ac */ /* 0x000ea60008000a00 */
[----:B------:R-:W-:Y:S01]  /*0e00*/  IABS R0, R8 ;  /* 0x0000000800007213 */ /* 0x000fe20000000000 */
[----:B------:R-:W3:Y:S01]  /*0e10*/  LDCU.64 UR8, c[0x0][0x3a0] ;  /* 0x00007400ff0877ac */ /* 0x000ee20008000a00 */
[----:B------:R-:W4:Y:S01]  /*0e20*/  LDCU.64 UR14, c[0x0][0x3b8] ;  /* 0x00007700ff0e77ac */ /* 0x000f220008000a00 */
[----:B-1----:R-:W-:-:S04]  /*0e30*/  IABS R3, R7 ;  /* 0x0000000700037213 */ /* 0x002fc80000000000 */
[----:B------:R-:W1:Y:S08]  /*0e40*/  I2F.RP R6, R3 ;  /* 0x0000000300067306 */ /* 0x000e700000209400 */
[----:B-1---5:R-:W1:Y:S02]  /*0e50*/  MUFU.RCP R4, R6 ;  /* 0x0000000600047308 */ /* 0x022e640000001000 */
        /* <DEDUP_REMOVED lines=26> */
[----:B------:R-:W-:-:S06]  /*1000*/  IMAD.WIDE R10, R5, 0x4, R204 ;  /* 0x00000004050a7825 */ /* 0x000fcc00078e02cc */
[----:B------:R3:W2:Y:S01]  /*1010*/  LDG.E R10, desc[UR6][R10.64] ;  /* 0x000000060a0a7981 */ /* 0x0006a2000c1e1900 */
[----:B-1----:R-:W-:Y:S02]  /*1020*/  IABS R2, R3 ;  /* 0x0000000300027213 */ /* 0x002fe40000000000 */
[----:B------:R-:W-:Y:S02]  /*1030*/  IADD3 R5, PT, PT, -R5, RZ, RZ ;  /* 0x000000ff05057210 */ /* 0x000fe40007ffe1ff */
[----:B------:R-:W1:Y:S03]  /*1040*/  I2F.RP R6, R2 ;  /* 0x0000000200067306 */ /* 0x000e660000209400 */
[----:B------:R-:W-:Y:S02]  /*1050*/  IMAD R8, R7, R5, R8 ;  /* 0x0000000507087224 */ /* 0x000fe400078e0208 */
[----:B----4-:R-:W-:-:S03]  /*1060*/  IMAD.U32 R7, RZ, RZ, UR15 ;  /* 0x0000000fff077e24 */ /* 0x010fc6000f8e00ff */
[----:B------:R-:W-:Y:S01]  /*1070*/  SHF.R.S32.HI R5, RZ, 0x1f, R8 ;  /* 0x0000001fff057819 */ /* 0x000fe20000011408 */
[----:B-1----:R-:W1:Y:S02]  /*1080*/  MUFU.RCP R16, R6 ;  /* 0x0000000600107308 */ /* 0x002e640000001000 */
[----:B-1----:R-:W-:Y:S01]  /*1090*/  VIADD R16, R16, 0xffffffe ;  /* 0x0ffffffe10107836 */ /* 0x002fe20000000000 */
[----:B------:R-:W-:-:S05]  /*10a0*/  MOV R6, UR14 ;  /* 0x0000000e00067c02 */ /* 0x000fca0008000f00 */
        /* <DEDUP_REMOVED lines=9> */
[----:B---3--:R-:W-:Y:S01]  /*1140*/  IMAD R11, R2, R9, R4 ;  /* 0x00000009020b7224 */ /* 0x008fe200078e0204 */
[----:B------:R-:W-:-:S04]  /*1150*/  LOP3.LUT R4, RZ, R3, RZ, 0x33, !PT ;  /* 0x00000003ff047212 */ /* 0x000fc800078e33ff */
        /* <DEDUP_REMOVED lines=8> */
[----:B--2---:R-:W-:Y:S01]  /*11e0*/  SHF.R.S32.HI R9, RZ, 0x1f, R10 ;  /* 0x0000001fff097819 */ /* 0x004fe2000001140a */
[----:B------:R-:W-:-:S04]  /*11f0*/  IMAD.WIDE.U32 R20, R10, UR8, RZ ;  /* 0x000000080a147c25 */ /* 0x000fc8000f8e00ff */
[C---:B------:R-:W-:Y:S02]  /*1200*/  IMAD R11, R9.reuse, UR8, RZ ;  /* 0x00000008090b7c24 */ /* 0x040fe4000f8e02ff */
[----:B------:R-:W-:Y:S02]  /*1210*/  IMAD R9, R9, UR4, RZ ;  /* 0x0000000409097c24 */ /* 0x000fe4000f8e02ff */
[C---:B------:R-:W-:Y:S01]  /*1220*/  IMAD R18, R10.reuse, UR9, R11 ;  /* 0x000000090a127c24 */ /* 0x040fe2000f8e020b */
[----:B------:R-:W1:Y:S01]  /*1230*/  LDCU.128 UR8, c[0x0][0x3d0] ;  /* 0x00007a00ff0877ac */ /* 0x000e620008000c00 */
[C---:B------:R-:W-:Y:S02]  /*1240*/  IMAD R16, R10.reuse, UR5, R9 ;  /* 0x000000050a107c24 */ /* 0x040fe4000f8e0209 */
[----:B------:R-:W-:Y:S01]  /*1250*/  IMAD.WIDE.U32 R10, R10, UR4, RZ ;  /* 0x000000040a0a7c25 */ /* 0x000fe2000f8e00ff */
[----:B------:R-:W2:Y:S03]  /*1260*/  LDCU.64 UR4, c[0x0][0x3c0] ;  /* 0x00007800ff0477ac */ /* 0x000ea60008000a00 */
[----:B------:R-:W-:Y:S01]  /*1270*/  IMAD.IADD R19, R21, 0x1, R18 ;  /* 0x0000000115137824 */ /* 0x000fe200078e0212 */
[----:B------:R-:W-:Y:S01]  /*1280*/  IADD3 R17, PT, PT, R11, R16, RZ ;  /* 0x000000100b117210 */ /* 0x000fe20007ffe0ff */
[----:B------:R-:W-:Y:S01]  /*1290*/  IMAD R9, R5, R6, RZ ;  /* 0x0000000605097224 */ /* 0x000fe200078e02ff */
[----:B------:R-:W-:Y:S01]  /*12a0*/  MOV R11, R0 ;  /* 0x00000000000b7202 */ /* 0x000fe20000000f00 */
[----:B------:R-:W-:Y:S01]  /*12b0*/  IMAD.MOV.U32 R18, RZ, RZ, R20 ;  /* 0x000000ffff127224 */ /* 0x000fe200078e0014 */
[----:B------:R-:W-:Y:S01]  /*12c0*/  MOV R16, R10 ;  /* 0x0000000a00107202 */ /* 0x000fe20000000f00 */
[----:B------:R-:W-:-:S02]  /*12d0*/  IMAD R9, R8, R7, R9 ;  /* 0x0000000708097224 */ /* 0x000fc400078e0209 */
[----:B------:R-:W-:Y:S02]  /*12e0*/  @!P0 IMAD.MOV R11, RZ, RZ, -R11 ;  /* 0x000000ffff0b8224 */ /* 0x000fe400078e0a0b */
[----:B------:R-:W-:-:S03]  /*12f0*/  IMAD.WIDE.U32 R18, R8, R6, R18 ;  /* 0x0000000608127225 */ /* 0x000fc600078e0012 */
[----:B------:R-:W-:Y:S02]  /*1300*/  SEL R10, R4, R11, !P1 ;  /* 0x0000000b040a7207 */ /* 0x000fe40004800000 */
[----:B--2---:R-:W-:Y:S02]  /*1310*/  MOV R2, UR4 ;  /* 0x0000000400027c02 */ /* 0x004fe40008000f00 */
[----:B------:R-:W-:Y:S02]  /*1320*/  MOV R3, UR5 ;  /* 0x0000000500037c02 */ /* 0x000fe40008000f00 */
[----:B------:R-:W-:Y:S01]  /*1330*/  IADD3 R19, PT, PT, R19, R9, RZ ;  /* 0x0000000913137210 */ /* 0x000fe20007ffe0ff */
[-C--:B------:R-:W-:Y:S02]  /*1340*/  IMAD R5, R5, R2.reuse, RZ ;  /* 0x0000000205057224 */ /* 0x080fe400078e02ff */
[----:B------:R-:W-:-:S04]  /*1350*/  IMAD.WIDE.U32 R16, R8, R2, R16 ;  /* 0x0000000208107225 */ /* 0x000fc800078e0010 */
        /* <DEDUP_REMOVED lines=12> */
.L_x_4188:
        /* <DEDUP_REMOVED lines=15> */
.L_x_4190:
[----:B------:R-:W2:Y:S01]  /*1510*/  LDC.64 R6, c[0x0][0x3b8] ;  /* 0x0000ee00ff067b82 */ /* 0x000ea20000000a00 */
[----:B-1----:R-:W-:-:S05]  /*1520*/  IADD3 R2, PT, PT, R0, R5, RZ ;  /* 0x0000000500027210 */ /* 0x002fca0007ffe0ff */
[C---:B--2---:R-:W-:Y:S02]  /*1530*/  IMAD R21, R2.reuse, R7, RZ ;  /* 0x0000000702157224 */ /* 0x044fe400078e02ff */
[----:B------:R-:W-:-:S05]  /*1540*/  IMAD.WIDE.U32 R2, R2, R6, RZ ;  /* 0x0000000602027225 */ /* 0x000fca00078e00ff */
[----:B------:R-:W-:Y:S02]  /*1550*/  IADD3 R21, PT, PT, R3, R21, RZ ;  /* 0x0000001503157210 */ /* 0x000fe40007ffe0ff */
[----:B------:R-:W-:Y:S02]  /*1560*/  MOV R20, R2 ;  /* 0x0000000200147202 */ /* 0x000fe40000000f00 */
.L_x_4191:
[----:B------:R-:W-:Y:S05]  /*1570*/  @P0 BRA `(.L_x_4192) ;  /* 0x0000000000340947 */ /* 0x000fea0003800000 */
[----:B------:R-:W1:Y:S01]  /*1580*/  LDC.64 R2, c[0x0][0x3c0] ;  /* 0x0000f000ff027b82 */ /* 0x000e620000000a00 */
[----:B------:R-:W2:Y:S01]  /*1590*/  LDCU.64 UR4, c[0x0][0x3a8] ;  /* 0x00007500ff0477ac */ /* 0x000ea20008000a00 */
[----:B------:R-:W-:-:S05]  /*15a0*/  SHF.R.S32.HI R5, RZ, 0x1f, R0 ;  /* 0x0000001fff057819 */ /* 0x000fca0000011400 */
[-C--:B-1----:R-:W-:Y:S01]  /*15b0*/  IMAD R8, R5, R2.reuse, RZ ;  /* 0x0000000205087224 */ /* 0x082fe200078e02ff */
[----:B-----5:R-:W-:Y:S01]  /*15c0*/  SHF.R.S32.HI R5, RZ, 0x1f, R4 ;  /* 0x0000001fff057819 */ /* 0x020fe20000011404 */
        /* <DEDUP_REMOVED lines=8> */
.L_x_4192:
[----:B------:R-:W1:Y:S01]  /*1650*/  LDC.64 R2, c[0x0][0x3c0] ;  /* 0x0000f000ff027b82 */ /* 0x000e620000000a00 */
[----:B------:R-:W-:-:S05]  /*1660*/  IADD3 R0, PT, PT, R0, R5, RZ ;  /* 0x0000000500007210 */ /* 0x000fca0007ffe0ff */
[C---:B-1----:R-:W-:Y:S02]  /*1670*/  IMAD R23, R0.reuse, R3, RZ ;  /* 0x0000000300177224 */ /* 0x042fe400078e02ff */
[----:B-----5:R-:W-:-:S05]  /*1680*/  IMAD.WIDE.U32 R4, R0, R2, RZ ;  /* 0x0000000200047225 */ /* 0x020fca00078e00ff */
[----:B------:R-:W-:Y:S02]  /*1690*/  IADD3 R23, PT, PT, R5, R23, RZ ;  /* 0x0000001705177210 */ /* 0x000fe40007ffe0ff */
[----:B------:R-:W-:-:S07]  /*16a0*/  MOV R22, R4 ;  /* 0x0000000400167202 */ /* 0x000fce0000000f00 */
.L_x_4193:
[----:B------:R-:W1:Y:S01]  /*16b0*/  LDC R19, c[0x0][0x3e8] ;  /* 0x0000fa00ff137b82 */ /* 0x000e620000000800 */
[----:B------:R-:W-:Y:S02]  /*16c0*/  MOV R8, RZ ;  /* 0x000000ff00087202 */ /* 0x000fe40000000f00 */
[----:B------:R-:W-:Y:S02]  /*16d0*/  CS2R R204, SRZ ;  /* 0x0000000000cc7805 */ /* 0x000fe4000001ff00 */
[----:B-1----:R-:W-:-:S04]  /*16e0*/  IABS R4, R19 ;  /* 0x0000001300047213 */ /* 0x002fc80000000000 */
[----:B------:R-:W1:Y:S08]  /*16f0*/  I2F.RP R10, R4 ;  /* 0x00000004000a7306 */ /* 0x000e700000209400 */
[----:B-1----:R-:W1:Y:S02]  /*1700*/  MUFU.RCP R9, R10 ;  /* 0x0000000a00097308 */ /* 0x002e640000001000 */
[----:B-1----:R-:W-:Y:S01]  /*1710*/  IADD3 R9, PT, PT, R9, 0xffffffe, RZ ;  /* 0x0ffffffe09097810 */ /* 0x002fe20007ffe0ff */
[----:B------:R-:W1:Y:S05]  /*1720*/  LDC.64 R10, c[0x0][0x3d8] ;  /* 0x0000f600ff0a7b82 */ /* 0x000e6a0000000a00 */
        /* <DEDUP_REMOVED lines=8> */
[C---:B------:R-:W-:Y:S02]  /*17b0*/  IMAD R5, R4.reuse, R5, R8 ;  /* 0x0000000504057224 */ /* 0x040fe400078e0208 */
[----:B------:R-:W2:Y:S03]  /*17c0*/  LDC.64 R8, c[0x0][0x3d0] ;  /* 0x0000f400ff087b82 */ /* 0x000ea60000000a00 */
[----:B------:R-:W-:-:S13]  /*17d0*/  ISETP.GT.U32.AND P0, PT, R4, R5, PT ;  /* 0x000000050400720c */ /* 0x000fda0003f04070 */
[----:B------:R-:W-:Y:S01]  /*17e0*/  @!P0 IMAD.IADD R5, R5, 0x1, -R4 ;  /* 0x0000000105058824 */ /* 0x000fe200078e0a04 */
[----:B------:R-:W-:-:S04]  /*17f0*/  @!P0 IADD3 R0, PT, PT, R0, 0x1, RZ ;  /* 0x0000000100008810 */ /* 0x000fc80007ffe0ff */
[----:B------:R-:W-:Y:S02]  /*1800*/  ISETP.GE.U32.AND P1, PT, R5, R4, PT ;  /* 0x000000040500720c */ /* 0x000fe40003f26070 */
[-C--:B------:R-:W-:Y:S02]  /*1810*/  LOP3.LUT R4, R14, R19.reuse, RZ, 0x3c, !PT ;  /* 0x000000130e047212 */ /* 0x080fe400078e3cff */
[----:B------:R-:W-:Y:S02]  /*1820*/  LEA R5, R133, 0xffffffc0, 0x6 ;  /* 0xffffffc085057811 */ /* 0x000fe400078e30ff */
[----:B------:R-:W-:Y:S02]  /*1830*/  ISETP.GE.AND P0, PT, R4, RZ, PT ;  /* 0x000000ff0400720c */ /* 0x000fe40003f06270 */
[----:B------:R-:W-:Y:S01]  /*1840*/  SHF.R.S32.HI R15, RZ, 0x1f, R5 ;  /* 0x0000001fff0f7819 */ /* 0x000fe20000011405 */
[----:B------:R-:W-:Y:S01]  /*1850*/  IMAD.WIDE.U32 R22, R5, R2, R22 ;  /* 0x0000000205167225 */ /* 0x000fe200078e0016 */
[----:B------:R-:W-:-:S03]  /*1860*/  LOP3.LUT R4, RZ, R19, RZ, 0x33, !PT ;  /* 0x00000013ff047212 */ /* 0x000fc600078e33ff */
[----:B------:R-:W-:Y:S01]  /*1870*/  @P1 VIADD R0, R0, 0x1 ;  /* 0x0000000100001836 */ /* 0x000fe20000000000 */
[----:B------:R-:W-:Y:S01]  /*1880*/  ISETP.NE.AND P1, PT, R19, RZ, PT ;  /* 0x000000ff1300720c */ /* 0x000fe20003f25270 */
[C---:B------:R-:W-:Y:S02]  /*1890*/  IMAD R16, R15.reuse, R2, RZ ;  /* 0x000000020f107224 */ /* 0x040fe400078e02ff */
[----:B------:R-:W-:Y:S01]  /*18a0*/  IMAD R18, R15, R6, RZ ;  /* 0x000000060f127224 */ /* 0x000fe200078e02ff */
[----:B------:R-:W-:Y:S01]  /*18b0*/  MOV R17, R0 ;  /* 0x0000000000117202 */ /* 0x000fe20000000f00 */
[----:B------:R-:W-:-:S03]  /*18c0*/  IMAD.WIDE.U32 R20, R5, R6, R20 ;  /* 0x0000000605147225 */ /* 0x000fc600078e0014 */
[----:B------:R-:W-:Y:S01]  /*18d0*/  @!P0 IADD3 R17, PT, PT, -R17, RZ, RZ ;  /* 0x000000ff11118210 */ /* 0x000fe20007ffe1ff */
[C---:B------:R-:W-:Y:S02]  /*18e0*/  IMAD R15, R5.reuse, R3, R16 ;  /* 0x00000003050f7224 */ /* 0x040fe400078e0210 */
[----:B------:R-:W-:Y:S01]  /*18f0*/  IMAD R18, R5, R7, R18 ;  /* 0x0000000705127224 */ /* 0x000fe200078e0212 */
[----:B------:R-:W-:Y:S01]  /*1900*/  SEL R5, R4, R17, !P1 ;  /* 0x0000001104057207 */ /* 0x000fe20004800000 */
[----:B------:R-:W-:-:S03]  /*1910*/  IMAD.IADD R23, R23, 0x1, R15 ;  /* 0x0000000117177824 */ /* 0x000fc600078e020f */
[----:B------:R-:W-:Y:S01]  /*1920*/  SHF.R.S32.HI R15, RZ, 0x1f, R5 ;  /* 0x0000001fff0f7819 */ /* 0x000fe20000011405 */
[----:B-1----:R-:W-:Y:S01]  /*1930*/  IMAD.WIDE.U32 R22, R5, R10, R22 ;  /* 0x0000000a05167225 */ /* 0x002fe200078e0016 */
[----:B------:R-:W-:-:S03]  /*1940*/  IADD3 R21, PT, PT, R21, R18, RZ ;  /* 0x0000001215157210 */ /* 0x000fc60007ffe0ff */
[C---:B--2---:R-:W-:Y:S02]  /*1950*/  IMAD R18, R15.reuse, R8, RZ ;  /* 0x000000080f127224 */ /* 0x044fe400078e02ff */
[----:B------:R-:W-:Y:S02]  /*1960*/  IMAD R16, R15, R10, RZ ;  /* 0x0000000a0f107224 */ /* 0x000fe400078e02ff */
[----:B------:R-:W-:-:S04]  /*1970*/  IMAD.WIDE.U32 R20, R5, R8, R20 ;  /* 0x0000000805147225 */ /* 0x000fc800078e0014 */
[C---:B------:R-:W-:Y:S01]  /*1980*/  IMAD R9, R5.reuse, R9, R18 ;  /* 0x0000000905097224 */ /* 0x040fe200078e0212 */
[----:B------:R-:W-:Y:S01]  /*1990*/  MOV R18, R20 ;  /* 0x0000001400127202 */ /* 0x000fe20000000f00 */
[----:B------:R-:W-:Y:S01]  /*19a0*/  IMAD R11, R5, R11, R16 ;  /* 0x0000000b050b7224 */ /* 0x000fe200078e0210 */
[----:B------:R-:W-:Y:S02]  /*19b0*/  MOV R16, R22 ;  /* 0x0000001600107202 */ /* 0x000fe40000000f00 */
[----:B------:R-:W-:Y:S01]  /*19c0*/  IADD3 R10, PT, PT, R21, R9, RZ ;  /* 0x00000009150a7210 */ /* 0x000fe20007ffe0ff */
[----:B------:R-:W-:-:S07]  /*19d0*/  IMAD.IADD R11, R23, 0x1, R11 ;  /* 0x00000001170b7824 */ /* 0x000fce00078e020b */
.L_x_4189:
[----:B------:R-:W-:Y:S01]  /*19e0*/  IMAD.MOV.U32 R5, RZ, RZ, RZ ;  /* 0x000000ffff057224 */ /* 0x000fe200078e00ff */
[----:B------:R-:W-:Y:S01]  /*19f0*/  ISETP.NE.AND P2, PT, R12, -0x1, PT ;  /* 0xffffffff0c00780c */ /* 0x000fe20003f45270 */
[----:B------:R-:W1:Y:S01]  /*1a00*/  LDC.64 R120, c[0x0][0x3b0] ;  /* 0x0000ec00ff787b82 */ /* 0x000e620000000a00 */
[----:B------:R-:W2:Y:S03]  /*1a10*/  LDCU.64 UR4, c[0x0][0x3c8] ;  /* 0x00007900ff0477ac */ /* 0x000ea60008000a00 */
[----:B------:R3:W5:Y:S01]  /*1a20*/  @P4 LDG.E R5, desc[UR6][R124.64] ;  /* 0x000000067c054981 */ /* 0x000762000c1e1900 */
[----:B------:R-:W-:Y:S01]  /*1a30*/  IMAD.SHL.U32 R110, R74, 0x8, RZ ;  /* 0x000000084a6e7824 */ /* 0x000fe200078e00ff */
[----:B------:R-:W-:Y:S01]  /*1a40*/  SHF.R.U32.HI R122, RZ, 0x3, R74 ;  /* 0x00000003ff7a7819 */ /* 0x000fe2000001164a */
[----:B------:R-:W4:Y:S01]  /*1a50*/  LDCU.64 UR8, c[0x0][0x388] ;  /* 0x00007100ff0877ac */ /* 0x000f220008000a00 */
[----:B------:R-:W-:Y:S01]  /*1a60*/  SHF.L.U64.HI R72, R6, 0x4, R7 ;  /* 0x0000000406487819 */ /* 0x000fe20000010207 */
[----:B------:R-:W-:Y:S01]  /*1a70*/  IMAD.MOV.U32 R123, RZ, RZ, RZ ;  /* 0x000000ffff7b7224 */ /* 0x000fe200078e00ff */
[----:B------:R-:W-:Y:S01]  /*1a80*/  LOP3.LUT R26, R110, 0x38, RZ, 0xc0, !PT ;  /* 0x000000386e1a7812 */ /* 0x000fe200078ec0ff */
[----:B------:R-:W-:Y:S01]  /*1a90*/  VIADD R201, R133, 0xffffffff ;  /* 0xffffffff85c97836 */ /* 0x000fe20000000000 */
[----:B------:R-:W2:Y:S01]  /*1aa0*/  @!P2 LDC.64 R8, c[0x0][0x398] ;  /* 0x0000e600ff08ab82 */ /* 0x000ea20000000a00 */
[C---:B------:R-:W-:Y:S01]  /*1ab0*/  SHF.L.U64.HI R78, R2.reuse, 0x4, R3 ;  /* 0x00000004024e7819 */ /* 0x040fe20000010203 */
[----:B------:R-:W-:Y:S01]  /*1ac0*/  IMAD.SHL.U32 R75, R2, 0x10, RZ ;  /* 0x00000010024b7824 */ /* 0x000fe200078e00ff */
[----:B------:R-:W-:Y:S01]  /*1ad0*/  IADD3 R18, P3, PT, R26, R18, RZ ;  /* 0x000000121a127210 */ /* 0x000fe20007f7e0ff */
[----:B------:R-:W-:Y:S01]  /*1ae0*/  IMAD.SHL.U32 R200, R201, 0x40, RZ ;  /* 0x00000040c9c87824 */ /* 0x000fe200078e00ff */
[----:B------:R-:W-:-:S02]  /*1af0*/  SHF.L.U32 R77, R74, 0x6, RZ ;  /* 0x000000064a4d7819 */ /* 0x000fc400000006ff */
[----:B------:R-:W-:Y:S01]  /*1b00*/  SHF.L.U32 R73, R6, 0x4, RZ ;  /* 0x0000000406497819 */ /* 0x000fe200000006ff */
[----:B------:R-:W-:Y:S01]  /*1b10*/  IMAD.X R19, RZ, RZ, R10, P3 ;  /* 0x000000ffff137224 */ /* 0x000fe200018e060a */
[----:B------:R-:W-:Y:S01]  /*1b20*/  LOP3.LUT R77, R77, 0x1c0, RZ, 0xc0, !PT ;  /* 0x000001c04d4d7812 */ /* 0x000fe200078ec0ff */
[----:B-1----:R-:W-:-:S04]  /*1b30*/  @P2 IMAD.WIDE.U32 R20, R12, R120, RZ ;  /* 0x000000780c142225 */ /* 0x002fc800078e00ff */
[----:B------:R-:W-:-:S04]  /*1b40*/  IMAD.WIDE.U32 R18, R122, R6, R18 ;  /* 0x000000067a127225 */ /* 0x000fc800078e0012 */
[----:B------:R-:W-:Y:S01]  /*1b50*/  IMAD R83, R122, R7, R19 ;  /* 0x000000077a537224 */ /* 0x000fe200078e0213 */
[----:B------:R-:W-:Y:S02]  /*1b60*/  SHF.R.S32.HI R7, RZ, 0x1f, R82 ;  /* 0x0000001fff077819 */ /* 0x000fe40000011452 */
[C---:B------:R-:W-:Y:S01]  /*1b70*/  SHF.L.U32 R86, R18.reuse, 0x1, RZ ;  /* 0x0000000112567819 */ /* 0x040fe200000006ff */
[C---:B--2---:R-:W-:Y:S01]  /*1b80*/  @!P2 IMAD.WIDE.U32 R22, R203.reuse, R8, RZ ;  /* 0x00000008cb16a225 */ /* 0x044fe200078e00ff */
[----:B------:R-:W-:Y:S02]  /*1b90*/  SHF.L.U64.HI R83, R18, 0x1, R83 ;  /* 0x0000000112537819 */ /* 0x000fe40000010253 */
[----:B----4-:R-:W-:Y:S01]  /*1ba0*/  IADD3 R86, P3, PT, R86, UR8, RZ ;  /* 0x0000000856567c10 */ /* 0x010fe2000ff7e0ff */
[----:B------:R-:W-:Y:S01]  /*1bb0*/  @!P2 IMAD R8, R203, R9, R23 ;  /* 0x00000009cb08a224 */ /* 0x000fe200078e0217 */
[----:B------:R-:W-:Y:S01]  /*1bc0*/  @!P2 MOV R15, R22 ;  /* 0x00000016000fa202 */ /* 0x000fe20000000f00 */
[----:B------:R-:W-:Y:S01]  /*1bd0*/  @P2 IMAD.MOV.U32 R15, RZ, RZ, R20 ;  /* 0x000000ffff0f2224 */ /* 0x000fe200078e0014 */
[----:B------:R-:W-:Y:S01]  /*1be0*/  SHF.R.S32.HI R9, RZ, 0x1f, R14 ;  /* 0x0000001fff097819 */ /* 0x000fe2000001140e */
[----:B------:R-:W-:Y:S01]  /*1bf0*/  @P2 IMAD R8, R12, R121, R21 ;  /* 0x000000790c082224 */ /* 0x000fe200078e0215 */
[----:B------:R-:W-:Y:S01]  /*1c00*/  IADD3.X R83, PT, PT, R83, UR9, RZ, P3, !PT ;  /* 0x0000000953537c10 */ /* 0x000fe20009ffe4ff */
[----:B------:R-:W-:Y:S01]  /*1c10*/  IMAD.WIDE.U32 R12, R13, 0x40, R122 ;  /* 0x000000400d0c7825 */ /* 0x000fe200078e007a */
[----:B------:R-:W-:-:S02]  /*1c20*/  IADD3 R20, P2, PT, R26, R15, RZ ;  /* 0x0000000f1a147210 */ /* 0x000fc40007f5e0ff */
[----:B------:R-:W-:Y:S01]  /*1c30*/  MOV R196, R86 ;  /* 0x0000005600c47202 */ /* 0x000fe20000000f00 */
[----:B------:R-:W-:Y:S01]  /*1c40*/  IMAD R9, R9, UR4, RZ ;  /* 0x0000000409097c24 */ /* 0x000fe2000f8e02ff */
[----:B------:R-:W-:Y:S01]  /*1c50*/  IADD3.X R21, PT, PT, RZ, R8, RZ, P2, !PT ;  /* 0x00000008ff157210 */ /* 0x000fe200017fe4ff */
[----:B------:R-:W-:Y:S01]  /*1c60*/  IMAD R79, R13, R120, RZ ;  /* 0x000000780d4f7224 */ /* 0x000fe200078e02ff */
[----:B------:R-:W-:Y:S01]  /*1c70*/  IADD3 R16, P2, PT, R26, R16, RZ ;  /* 0x000000101a107210 */ /* 0x000fe20007f5e0ff */
[C---:B------:R-:W-:Y:S01]  /*1c80*/  IMAD R9, R14.reuse, UR5, R9 ;  /* 0x000000050e097c24 */ /* 0x040fe2000f8e0209 */
[----:B------:R-:W1:Y:S01]  /*1c90*/  LDC R8, c[0x0][0x450] ;  /* 0x00011400ff087b82 */ /* 0x000e620000000800 */
[----:B------:R-:W-:Y:S01]  /*1ca0*/  IMAD.WIDE.U32 R14, R14, UR4, R20 ;  /* 0x000000040e0e7c25 */ /* 0x000fe2000f8e0014 */
[----:B------:R-:W2:Y:S01]  /*1cb0*/  LDCU.64 UR4, c[0x0][0x390] ;  /* 0x00007200ff0477ac */ /* 0x000ea20008000a00 */
[----:B------:R-:W-:Y:S02]  /*1cc0*/  MOV R195, R83 ;  /* 0x0000005300c37202 */ /* 0x000fe40000000f00 */
[----:B------:R-:W-:-:S02]  /*1cd0*/  IMAD.X R17, RZ, RZ, R11, P2 ;  /* 0x000000ffff117224 */ /* 0x000fc400010e060b */
[----:B------:R-:W-:Y:S02]  /*1ce0*/  IMAD.IADD R15, R15, 0x1, R9 ;  /* 0x000000010f0f7824 */ /* 0x000fe400078e0209 */
[----:B------:R-:W-:-:S04]  /*1cf0*/  IMAD.WIDE.U32 R10, R122, R2, R16 ;  /* 0x000000027a0a7225 */ /* 0x000fc800078e0010 */
[----:B------:R-:W-:Y:S01]  /*1d00*/  IMAD R81, R122, R3, R11 ;  /* 0x000000037a517224 */ /* 0x000fe200078e020b */
[----:B------:R-:W-:Y:S01]  /*1d10*/  LEA.HI R3, R7, R82, RZ, 0x6 ;  /* 0x0000005207037211 */ /* 0x000fe200078f30ff */
[----:B------:R-:W-:Y:S02]  /*1d20*/  IMAD.SHL.U32 R84, R10, 0x2, RZ ;  /* 0x000000020a547824 */ /* 0x000fe400078e00ff */
[C---:B------:R-:W-:Y:S01]  /*1d30*/  IMAD R79, R12.reuse, R121, R79 ;  /* 0x000000790c4f7224 */ /* 0x040fe200078e024f */
[----:B------:R-:W-:Y:S01]  /*1d40*/  SHF.R.S32.HI R3, RZ, 0x6, R3 ;  /* 0x00000006ff037819 */ /* 0x000fe20000011403 */
[----:B------:R-:W-:Y:S01]  /*1d50*/  IMAD.WIDE.U32 R120, R12, R120, R14 ;  /* 0x000000780c787225 */ /* 0x000fe200078e000e */
[----:B------:R-:W-:Y:S02]  /*1d60*/  SHF.L.U64.HI R81, R10, 0x1, R81 ;  /* 0x000000010a517819 */ /* 0x000fe40000010251 */
[----:B--2---:R-:W-:Y:S02]  /*1d70*/  IADD3 R84, P2, PT, R84, UR4, RZ ;  /* 0x0000000454547c10 */ /* 0x004fe4000ff5e0ff */
[----:B------:R-:W-:-:S02]  /*1d80*/  VIMNMX R80, PT, PT, R194, R3, !PT ;  /* 0x00000003c2507248 */ /* 0x000fc40007fe0100 */
[----:B------:R-:W-:Y:S01]  /*1d90*/  IADD3.X R81, PT, PT, R81, UR5, RZ, P2, !PT ;  /* 0x0000000551517c10 */ /* 0x000fe200097fe4ff */
[----:B------:R-:W-:Y:S01]  /*1da0*/  IMAD.MOV.U32 R198, RZ, RZ, R84 ;  /* 0x000000ffffc67224 */ /* 0x000fe200078e0054 */
[----:B------:R-:W-:Y:S02]  /*1db0*/  ISETP.GT.AND P2, PT, R133, R80, PT ;  /* 0x000000508500720c */ /* 0x000fe40003f44270 */
[----:B-1----:R-:W-:Y:S01]  /*1dc0*/  LEA.HI R117, R8, R8, RZ, 0x1 ;  /* 0x0000000808757211 */ /* 0x002fe200078f08ff */
[----:B------:R-:W-:Y:S01]  /*1dd0*/  IMAD.MOV.U32 R199, RZ, RZ, R81 ;  /* 0x000000ffffc77224 */ /* 0x000fe200078e0051 */
[----:B------:R-:W-:Y:S02]  /*1de0*/  IADD3 R79, PT, PT, R121, R79, RZ ;  /* 0x0000004f794f7210 */ /* 0x000fe40007ffe0ff */
[----:B------:R-:W-:-:S07]  /*1df0*/  SHF.R.S32.HI R117, RZ, 0x1, R117 ;  /* 0x00000001ff757819 */ /* 0x000fce0000011475 */
        /* <DEDUP_REMOVED lines=8> */
[----:B------:R-:W-:Y:S01]  /*1e80*/  SHF.R.S32.HI R25, RZ, 0x1f, R82 ;  /* 0x0000001fff197819 */ /* 0x000fe20000011452 */
        /* <DEDUP_REMOVED lines=9> */
[C---:B------:R-:W-:Y:S01]  /*1f20*/  IMAD R108, R117.reuse, 0x30, RZ ;  /* 0x00000030756c7824 */ /* 0x040fe200078e02ff */
[C---:B------:R-:W-:Y:S01]  /*1f30*/  IADD3 R113, PT, PT, R122.reuse, 0x10, RZ ;  /* 0x000000107a717810 */ /* 0x040fe20007ffe0ff */
[----:B------:R-:W-:Y:S01]  /*1f40*/  IMAD.SHL.U32 R107, R117, 0x20, RZ ;  /* 0x00000020756b7824 */ /* 0x000fe200078e00ff */
[C---:B------:R-:W-:Y:S01]  /*1f50*/  IADD3 R109, PT, PT, R122.reuse, 0x30, RZ ;  /* 0x000000307a6d7810 */ /* 0x040fe20007ffe0ff */
[----:B------:R-:W-:Y:S01]  /*1f60*/  IMAD R0, R122, R117, R0 ;  /* 0x000000757a007224 */ /* 0x000fe200078e0200 */
[C---:B------:R-:W-:Y:S01]  /*1f70*/  LOP3.LUT R23, R26.reuse, 0x40, RZ, 0xfc, !PT ;  /* 0x000000401a177812 */ /* 0x040fe200078efcff */
[----:B---3--:R-:W-:Y:S01]  /*1f80*/  IMAD.WIDE.U32 R14, R203, UR10, R26 ;  /* 0x0000000acb0e7c25 */ /* 0x008fe2000f8e001a */
[----:B------:R-:W-:-:S02]  /*1f90*/  LOP3.LUT R22, R26, 0x80, RZ, 0xfc, !PT ;  /* 0x000000801a167812 */ /* 0x000fc400078efcff */
[----:B------:R-:W-:Y:S01]  /*1fa0*/  MOV R102, R200 ;  /* 0x000000c800667202 */ /* 0x000fe20000000f00 */
[C---:B-1----:R-:W-:Y:S01]  /*1fb0*/  IMAD.WIDE.U32 R8, R203.reuse, R2, R26 ;  /* 0x00000002cb087225 */ /* 0x042fe200078e001a */
[----:B------:R-:W-:Y:S02]  /*1fc0*/  IADD3 R2, P0, PT, -R82, R122, RZ ;  /* 0x0000007a52027210 */ /* 0x000fe40007f1e1ff */
[----:B------:R-:W-:Y:S01]  /*1fd0*/  SHF.R.S32.HI R98, RZ, 0x1f, R107 ;  /* 0x0000001fff627819 */ /* 0x000fe2000001146b */
[----:B------:R-:W-:Y:S01]  /*1fe0*/  IMAD R9, R203, R3, R9 ;  /* 0x00000003cb097224 */ /* 0x000fe200078e0209 */
[----:B------:R-:W-:Y:S01]  /*1ff0*/  IADD3.X R25, PT, PT, RZ, ~R25, RZ, P0, !PT ;  /* 0x80000019ff197210 */ /* 0x000fe200007fe4ff */
[----:B--2---:R-:W-:Y:S01]  /*2000*/  IMAD R3, R7, UR12, RZ ;  /* 0x0000000c07037c24 */ /* 0x004fe2000f8e02ff */
[----:B----4-:R-:W-:Y:S01]  /*2010*/  SHF.L.U32 R97, R100, 0x6, RZ ;  /* 0x0000000664617819 */ /* 0x010fe200000006ff */
[----:B------:R-:W-:Y:S01]  /*2020*/  IMAD.WIDE.U32 R8, R200, UR12, R8 ;  /* 0x0000000cc8087c25 */ /* 0x000fe2000f8e0008 */
[----:B------:R-:W-:-:S03]  /*2030*/  SHF.R.S32.HI R96, RZ, 0x1f, R108 ;  /* 0x0000001fff607819 */ /* 0x000fc6000001146c */
[----:B------:R-:W-:Y:S02]  /*2040*/  IMAD R12, R200, UR13, R3 ;  /* 0x0000000dc80c7c24 */ /* 0x000fe4000f8e0203 */
[----:B------:R-:W-:Y:S01]  /*2050*/  IMAD R15, R203, UR11, R15 ;  /* 0x0000000bcb0f7c24 */ /* 0x000fe2000f8e020f */
[----:B------:R-:W1:Y:S01]  /*2060*/  LDCU.64 UR10, c[0x0][0x4d0] ;  /* 0x00009a00ff0a77ac */ /* 0x000e620008000a00 */
[----:B------:R-:W-:Y:S01]  /*2070*/  IMAD R89, R25, UR12, RZ ;  /* 0x0000000c19597c24 */ /* 0x000fe2000f8e02ff */
[----:B------:R-:W-:Y:S01]  /*2080*/  IADD3 R13, PT, PT, R9, R12, RZ ;  /* 0x0000000c090d7210 */ /* 0x000fe20007ffe0ff */
[----:B------:R-:W-:Y:S02]  /*2090*/  IMAD.MOV.U32 R12, RZ, RZ, R8 ;  /* 0x000000ffff0c7224 */ /* 0x000fe400078e0008 */
[----:B------:R-:W-:Y:S02]  /*20a0*/  IMAD R8, R7, R100, RZ ;  /* 0x0000006407087224 */ /* 0x000fe400078e02ff */
[----:B------:R-:W-:-:S02]  /*20b0*/  IMAD R9, R10, R117, RZ ;  /* 0x000000750a097224 */ /* 0x000fc400078e02ff */
[C---:B------:R-:W-:Y:S02]  /*20c0*/  IMAD R8, R200.reuse, R101, R8 ;  /* 0x00000065c8087224 */ /* 0x040fe400078e0208 */
[----:B------:R-:W-:Y:S01]  /*20d0*/  IMAD.WIDE.U32 R10, R200, R100, R14 ;  /* 0x00000064c80a7225 */ /* 0x000fe200078e000e */
[----:B------:R-:W-:Y:S02]  /*20e0*/  SHF.R.S32.HI R3, RZ, 0x1f, R9 ;  /* 0x0000001fff037819 */ /* 0x000fe40000011409 */
[----:B------:R-:W-:Y:S01]  /*20f0*/  IADD3 R90, P1, PT, R9, R6, RZ ;  /* 0x00000006095a7210 */ /* 0x000fe20007f3e0ff */
[----:B------:R-:W-:Y:S01]  /*2100*/  IMAD R7, R5, UR16, RZ ;  /* 0x0000001005077c24 */ /* 0x000fe2000f8e02ff */
[----:B------:R-:W-:Y:S01]  /*2110*/  IADD3 R60, P2, PT, R9, R0, RZ ;  /* 0x00000000093c7210 */ /* 0x000fe20007f5e0ff */
[----:B------:R-:W-:Y:S01]  /*2120*/  IMAD.IADD R9, R11, 0x1, R8 ;  /* 0x000000010b097824 */ /* 0x000fe200078e0208 */
[-C--:B------:R-:W-:Y:S01]  /*2130*/  LEA.HI.X.SX32 R91, R6, R3.reuse, 0x1, P1 ;  /* 0x00000003065b7211 */ /* 0x080fe200008f0eff */
[----:B------:R-:W-:Y:S01]  /*2140*/  IMAD.MOV.U32 R8, RZ, RZ, R10 ;  /* 0x000000ffff087224 */ /* 0x000fe200078e000a */
[----:B------:R-:W-:Y:S01]  /*2150*/  LEA.HI.X.SX32 R3, R0, R3, 0x1, P2 ;  /* 0x0000000300037211 */ /* 0x000fe200010f0eff */
[----:B------:R-:W-:Y:S01]  /*2160*/  IMAD R5, R5, UR14, RZ ;  /* 0x0000000e05057c24 */ /* 0x000fe2000f8e02ff */
[----:B------:R-:W-:Y:S01]  /*2170*/  SHF.L.U64.HI R91, R90, 0x1, R91 ;  /* 0x000000015a5b7819 */ /* 0x000fe2000001025b */
[----:B------:R-:W-:-:S04]  /*2180*/  IMAD.WIDE.U32 R8, R4, UR14, R8 ;  /* 0x0000000e04087c25 */ /* 0x000fc8000f8e0008 */
[----:B------:R-:W-:Y:S01]  /*2190*/  IMAD R0, R4, UR15, R5 ;  /* 0x0000000f04007c24 */ /* 0x000fe2000f8e0205 */
[----:B------:R-:W2:Y:S01]  /*21a0*/  LDCU.64 UR14, c[0x0][0x3c0] ;  /* 0x00007800ff0e77ac */ /* 0x000ea20008000a00 */
[----:B------:R-:W-:Y:S02]  /*21b0*/  IMAD.SHL.U32 R90, R90, 0x2, RZ ;  /* 0x000000025a5a7824 */ /* 0x000fe400078e00ff */
[C---:B------:R-:W-:Y:S01]  /*21c0*/  IMAD R7, R4.reuse, UR17, R7 ;  /* 0x0000001104077c24 */ /* 0x040fe2000f8e0207 */
[----:B------:R-:W-:Y:S01]  /*21d0*/  IADD3 R9, PT, PT, R9, R0, RZ ;  /* 0x0000000009097210 */ /* 0x000fe20007ffe0ff */
[----:B------:R-:W-:Y:S01]  /*21e0*/  IMAD.WIDE.U32 R12, R4, UR16, R12 ;  /* 0x00000010040c7c25 */ /* 0x000fe2000f8e000c */
[----:B------:R-:W-:Y:S01]  /*21f0*/  SHF.L.U64.HI R0, R60, 0x1, R3 ;  /* 0x000000013c007819 */ /* 0x000fe20000010203 */
[----:B------:R-:W3:Y:S01]  /*2200*/  LDCU UR17, c[0x0][0x450] ;  /* 0x00008a00ff1177ac */ /* 0x000ee20008000800 */
[----:B------:R-:W-:Y:S01]  /*2210*/  IADD3 R92, P1, PT, R90, UR18, RZ ;  /* 0x000000125a5c7c10 */ /* 0x000fe2000ff3e0ff */
[----:B------:R-:W-:-:S02]  /*2220*/  IMAD.SHL.U32 R60, R60, 0x2, RZ ;  /* 0x000000023c3c7824 */ /* 0x000fc400078e00ff */
[----:B------:R-:W-:Y:S01]  /*2230*/  IMAD.IADD R7, R13, 0x1, R7 ;  /* 0x000000010d077824 */ /* 0x000fe200078e0207 */
[----:B------:R-:W-:Y:S01]  /*2240*/  IADD3.X R93, PT, PT, R91, UR19, RZ, P1, !PT ;  /* 0x000000135b5d7c10 */ /* 0x000fe20008ffe4ff */
[----:B------:R-:W-:Y:S01]  /*2250*/  IMAD.MOV.U32 R6, RZ, RZ, R12 ;  /* 0x000000ffff067224 */ /* 0x000fe200078e000c */
[----:B------:R-:W-:Y:S01]  /*2260*/  IADD3 R28, P0, PT, R60, UR18, RZ ;  /* 0x000000123c1c7c10 */ /* 0x000fe2000ff1e0ff */
[----:B------:R-:W4:Y:S01]  /*2270*/  LDCU.U8 UR18, c[0x0][0x533] ;  /* 0x0000a660ff1277ac */ /* 0x000f220008000000 */
[-C--:B------:R-:W-:Y:S01]  /*2280*/  IMAD R25, R25, R100.reuse, RZ ;  /* 0x0000006419197224 */ /* 0x080fe200078e02ff */
[----:B-1----:R-:W-:Y:S01]  /*2290*/  IADD3 R90, P1, PT, R90, UR10, RZ ;  /* 0x0000000a5a5a7c10 */ /* 0x002fe2000ff3e0ff */
[----:B------:R-:W-:Y:S01]  /*22a0*/  IMAD R89, R2, UR13, R89 ;  /* 0x0000000d02597c24 */ /* 0x000fe2000f8e0259 */
[----:B------:R-:W-:Y:S01]  /*22b0*/  IADD3.X R29, PT, PT, R0, UR19, RZ, P0, !PT ;  /* 0x00000013001d7c10 */ /* 0x000fe200087fe4ff */
[----:B------:R-:W-:Y:S01]  /*22c0*/  UMOV UR19, URZ ;  /* 0x000000ff00137c82 */ /* 0x000fe20008000000 */
[----:B------:R-:W-:Y:S01]  /*22d0*/  IADD3 R60, P0, PT, R60, UR10, RZ ;  /* 0x0000000a3c3c7c10 */ /* 0x000fe2000ff1e0ff */
[----:B------:R-:W-:Y:S01]  /*22e0*/  USHF.L.U32 UR16, UR12, 0x6, URZ ;  /* 0x000000060c107899 */ /* 0x000fe200080006ff */
[----:B------:R-:W-:Y:S01]  /*22f0*/  IMAD.WIDE.U32 R4, R2, UR12, R6 ;  /* 0x0000000c02047c25 */ /* 0x000fe2000f8e0006 */
[----:B------:R-:W-:Y:S01]  /*2300*/  IADD3.X R91, PT, PT, R91, UR11, RZ, P1, !PT ;  /* 0x0000000b5b5b7c10 */ /* 0x000fe20008ffe4ff */
[----:B------:R-:W1:Y:S01]  /*2310*/  LDCU.64 UR12, c[0x0][0x4e0] ;  /* 0x00009c00ff0c77ac */ /* 0x000e620008000a00 */
[----:B------:R-:W-:Y:S01]  /*2320*/  IADD3.X R61, PT, PT, R0, UR11, RZ, P0, !PT ;  /* 0x0000000b003d7c10 */ /* 0x000fe200087fe4ff */
[C---:B------:R-:W-:Y:S01]  /*2330*/  IMAD R25, R2.reuse, R101, R25 ;  /* 0x0000006502197224 */ /* 0x040fe200078e0219 */
[----:B------:R-:W-:Y:S01]  /*2340*/  IADD3 R0, P0, PT, RZ, -UR19, RZ ;  /* 0x80000013ff007c10 */ /* 0x000fe2000ff1e0ff */
[----:B------:R-:W-:Y:S01]  /*2350*/  IMAD.WIDE.U32 R2, R2, R100, R8 ;  /* 0x0000006402027225 */ /* 0x000fe200078e0008 */
[----:B------:R-:W-:-:S02]  /*2360*/  LEA R88, P3, R4, UR8, 0x1 ;  /* 0x0000000804587c11 */ /* 0x000fc4000f8608ff */
[----:B------:R-:W-:Y:S01]  /*2370*/  IADD3 R89, PT, PT, R5, R89, RZ ;  /* 0x0000005905597210 */ /* 0x000fe20007ffe0ff */
[----:B------:R-:W-:Y:S01]  /*2380*/  IMAD.X R97, RZ, RZ, ~R97, P0 ;  /* 0x000000ffff617224 */ /* 0x000fe200000e0e61 */
[----:B------:R-:W-:Y:S01]  /*2390*/  LEA R24, P2, R2, UR4, 0x1 ;  /* 0x0000000402187c11 */ /* 0x000fe2000f8408ff */
[----:B------:R-:W-:Y:S01]  /*23a0*/  IMAD.IADD R25, R3, 0x1, R25 ;  /* 0x0000000103197824 */ /* 0x000fe200078e0219 */
[----:B------:R-:W-:Y:S01]  /*23b0*/  IADD3.X R3, PT, PT, RZ, ~UR16, RZ, P0, !PT ;  /* 0x80000010ff037c10 */ /* 0x000fe200087fe4ff */
[C---:B------:R-:W-:Y:S01]  /*23c0*/  IMAD.SHL.U32 R103, R100.reuse, 0x10, RZ ;  /* 0x0000001064677824 */ /* 0x040fe200078e00ff */
[----:B------:R-:W-:Y:S01]  /*23d0*/  SHF.L.U64.HI R101, R100, 0x4, R101 ;  /* 0x0000000464657819 */ /* 0x000fe20000010265 */
[----:B------:R-:W-:Y:S01]  /*23e0*/  VIADD R111, R122, 0x20 ;  /* 0x000000207a6f7836 */ /* 0x000fe20000000000 */
[C---:B------:R-:W-:Y:S01]  /*23f0*/  SHF.R.S64 R99, R0.reuse, 0x1f, R97 ;  /* 0x0000001f00637819 */ /* 0x040fe20000001061 */
[C---:B------:R-:W-:Y:S01]  /*2400*/  IMAD R106, R133.reuse, -0x40, R82 ;  /* 0xffffffc0856a7824 */ /* 0x040fe200078e0252 */
[----:B------:R-:W-:Y:S01]  /*2410*/  SHF.R.S32.HI R100, RZ, 0x1f, R115 ;  /* 0x0000001fff647819 */ /* 0x000fe20000011473 */
[----:B------:R-:W-:Y:S01]  /*2420*/  IMAD R104, R133, -0x40, R76 ;  /* 0xffffffc085687824 */ /* 0x000fe200078e024c */
[----:B---3--:R-:W-:Y:S01]  /*2430*/  MOV R31, UR17 ;  /* 0x00000011001f7c02 */ /* 0x008fe20008000f00 */
[----:B------:R-:W-:Y:S01]  /*2440*/  IMAD.MOV.U32 R105, RZ, RZ, R133 ;  /* 0x000000ffff697224 */ /* 0x000fe200078e0085 */
[--C-:B------:R-:W-:Y:S01]  /*2450*/  SHF.R.S64 R95, R0, 0x1f, R3.reuse ;  /* 0x0000001f005f7819 */ /* 0x100fe20000001003 */
[----:B----4-:R-:W-:Y:S01]  /*2460*/  UISETP.NE.AND UP0, UPT, UR18, URZ, UPT ;  /* 0x000000ff1200728c */ /* 0x010fe2000bf05270 */
[----:B------:R-:W-:-:S02]  /*2470*/  SHF.R.S32.HI R94, RZ, 0x1f, R3 ;  /* 0x0000001fff5e7819 */ /* 0x000fc40000011403 */
[----:B------:R-:W-:Y:S02]  /*2480*/  SHF.R.S32.HI R97, RZ, 0x1f, R97 ;  /* 0x0000001fff617819 */ /* 0x000fe40000011461 */
[----:B------:R-:W-:Y:S01]  /*2490*/  LEA.HI.X R89, R4, UR9, R89, 0x1, P3 ;  /* 0x0000000904597c11 */ /* 0x000fe200098f0c59 */
[----:B------:R-:W3:Y:S01]  /*24a0*/  LDCU.128 UR8, c[0x0][0x3a0] ;  /* 0x00007400ff0877ac */ /* 0x000ee20008000c00 */
[----:B------:R-:W-:Y:S01]  /*24b0*/  LEA.HI.X R25, R2, UR5, R25, 0x1, P2 ;  /* 0x0000000502197c11 */ /* 0x000fe200090f0c19 */
[----:B-12---:R-:W4:Y:S06]  /*24c0*/  LDCU.64 UR4, c[0x0][0x3b8] ;  /* 0x00007700ff0477ac */ /* 0x006f2c0008000a00 */
.L_x_4216:
[----:B------:R-:W-:Y:S01]  /*24d0*/  VIADD R104, R104, 0x40 ;  /* 0x0000004068687836 */ /* 0x000fe20000000000 */
[----:B------:R-:W-:Y:S01]  /*24e0*/  BSSY.RECONVERGENT B1, `(.L_x_4195) ;  /* 0x000073a000017945 */ /* 0x000fe20003800200 */
[----:B------:R-:W-:Y:S02]  /*24f0*/  VIADD R106, R106, 0x40 ;  /* 0x000000406a6a7836 */ /* 0x000fe40000000000 */
[----:B------:R-:W-:Y:S01]  /*2500*/  VIADD R105, R105, 0xffffffff ;  /* 0xffffffff69697836 */ /* 0x000fe20000000000 */
[-C--:B------:R-:W-:Y:S01]  /*2510*/  ISETP.GE.AND P0, PT, R122, R104.reuse, PT ;  /* 0x000000687a00720c */ /* 0x080fe20003f06270 */
[----:B------:R-:W-:Y:S01]  /*2520*/  IMAD.MOV.U32 R112, RZ, RZ, R102 ;  /* 0x000000ffff707224 */ /* 0x000fe200078e0066 */
[C---:B------:R-:W-:Y:S01]  /*2530*/  ISETP.GE.AND P6, PT, R113.reuse, R104, PT ;  /* 0x000000687100720c */ /* 0x040fe20003fc6270 */
[----:B------:R-:W-:Y:S01]  /*2540*/  VIADD R102, R102, 0xffffffc0 ;  /* 0xffffffc066667836 */ /* 0x000fe20000000000 */
[-C--:B------:R-:W-:Y:S02]  /*2550*/  ISETP.GE.AND P0, PT, R122, R106.reuse, !P0 ;  /* 0x0000006a7a00720c */ /* 0x080fe40004706270 */
[----:B------:R-:W-:Y:S02]  /*2560*/  ISETP.GE.AND P6, PT, R113, R106, !P6 ;  /* 0x0000006a7100720c */ /* 0x000fe400077c6270 */
[-C--:B------:R-:W-:Y:S02]  /*2570*/  ISETP.GE.AND P5, PT, R111, R104.reuse, PT ;  /* 0x000000686f00720c */ /* 0x080fe40003fa6270 */
[----:B------:R-:W-:Y:S02]  /*2580*/  ISETP.GE.AND P4, PT, R109, R104, PT ;  /* 0x000000686d00720c */ /* 0x000fe40003f86270 */
[-C--:B------:R-:W-:Y:S02]  /*2590*/  ISETP.GE.AND P5, PT, R111, R106.reuse, !P5 ;  /* 0x0000006a6f00720c */ /* 0x080fe40006fa6270 */
[----:B------:R-:W-:Y:S02]  /*25a0*/  ISETP.GE.AND P4, PT, R109, R106, !P4 ;  /* 0x0000006a6d00720c */ /* 0x000fe40006786270 */
[----:B------:R-:W-:Y:S01]  /*25b0*/  ISETP.GT.AND P3, PT, R105, R80, PT ;  /* 0x000000506900720c */ /* 0x000fe20003f64270 */
[----:B------:R-:W2:Y:S01]  /*25c0*/  @P0 LDG.E.128 R12, desc[UR6][R88.64] ;  /* 0x00000006580c0981 */ /* 0x000ea2000c1e1d00 */
[----:B------:R-:W-:Y:S01]  /*25d0*/  @P0 IMAD.MOV.U32 R85, RZ, RZ, R81 ;  /* 0x000000ffff550224 */ /* 0x000fe200078e0051 */
[----:B------:R-:W1:Y:S04]  /*25e0*/  @P6 LDC.64 R2, c[0x0][0x4b0] ;  /* 0x00012c00ff026b82 */ /* 0x000e680000000a00 */
[----:B--2---:R-:W-:Y:S01]  /*25f0*/  @P0 STG.E.128 desc[UR6][R84.64], R12 ;  /* 0x0000000c54000986 */ /* 0x004fe2000c101d06 */
[C---:B-1----:R-:W-:Y:S03]  /*2600*/  @P6 LEA R36, P1, R2.reuse, R88, 0x5 ;  /* 0x0000005802246211 */ /* 0x042fe600078228ff */
[----:B------:R-:W2:Y:S01]  /*2610*/  @P0 LDG.E.128 R8, desc[UR6][R88.64+0x80] ;  /* 0x0000800658080981 */ /* 0x000ea2000c1e1d00 */
[----:B------:R-:W-:Y:S02]  /*2620*/  @P6 LEA.HI.X R37, R2, R89, R3, 0x5, P1 ;  /* 0x0000005902256211 */ /* 0x000fe400008f2c03 */
[----:B------:R-:W1:Y:S01]  /*2630*/  @P5 LDC.64 R2, c[0x0][0x4b0] ;  /* 0x00012c00ff025b82 */ /* 0x000e620000000a00 */
[C---:B------:R-:W-:Y:S04]  /*2640*/  @P6 LEA R34, P1, R75.reuse, R84, 0x1 ;  /* 0x000000544b226211 */ /* 0x040fe800078208ff */
        /* <DEDUP_REMOVED lines=9> */
[----:B--2---:R1:W-:Y:S04]  /*26e0*/  @P0 STG.E.128 desc[UR6][R84.64+0x80], R8 ;  /* 0x0000800854000986 */ /* 0x0043e8000c101d06 */
[----:B------:R-:W2:Y:S04]  /*26f0*/  @P0 LDG.E.128 R4, desc[UR6][R88.64+0x100] ;  /* 0x0001000658040981 */ /* 0x000ea8000c1e1d00 */
[----:B--2---:R2:W-:Y:S04]  /*2700*/  @P0 STG.E.128 desc[UR6][R84.64+0x100], R4 ;  /* 0x0001000454000986 */ /* 0x0045e8000c101d06 */
[----:B------:R-:W5:Y:S04]  /*2710*/  @P6 LDG.E.128 R16, desc[UR6][R36.64] ;  /* 0x0000000624106981 */ /* 0x000f68000c1e1d00 */
[----:B-----5:R-:W-:Y:S04]  /*2720*/  @P6 STG.E.128 desc[UR6][R34.64], R16 ;  /* 0x0000001022006986 */ /* 0x020fe8000c101d06 */
[----:B-1----:R-:W5:Y:S04]  /*2730*/  @P6 LDG.E.128 R8, desc[UR6][R36.64+0x80] ;  /* 0x0000800624086981 */ /* 0x002f68000c1e1d00 */
[----:B-----5:R-:W-:Y:S04]  /*2740*/  @P6 STG.E.128 desc[UR6][R34.64+0x80], R8 ;  /* 0x0000800822006986 */ /* 0x020fe8000c101d06 */
[----:B------:R-:W5:Y:S04]  /*2750*/  @P6 LDG.E.128 R12, desc[UR6][R36.64+0x100] ;  /* 0x00010006240c6981 */ /* 0x000f68000c1e1d00 */
[----:B-----5:R1:W-:Y:S04]  /*2760*/  @P6 STG.E.128 desc[UR6][R34.64+0x100], R12 ;  /* 0x0001000c22006986 */ /* 0x0203e8000c101d06 */
[----:B--2---:R-:W2:Y:S01]  /*2770*/  @P5 LDG.E.128 R4, desc[UR6][R32.64] ;  /* 0x0000000620045981 */ /* 0x004ea2000c1e1d00 */
[----:B-1----:R-:W-:Y:S04]  /*2780*/  @P4 IMAD.WIDE.U32 R34, R2, 0x60, R88 ;  /* 0x0000006002224825 */ /* 0x002fe800078e0058 */
[----:B------:R-:W-:Y:S02]  /*2790*/  @P4 IMAD.IADD R35, R35, 0x1, R3 ;  /* 0x0000000123234824 */ /* 0x000fe400078e0203 */
[----:B------:R-:W1:Y:S01]  /*27a0*/  @P4 LDC.64 R2, c[0x0][0x3c0] ;  /* 0x0000f000ff024b82 */ /* 0x000e620000000a00 */
[----:B------:R-:W-:Y:S02]  /*27b0*/  @P4 IMAD.MOV.U32 R85, RZ, RZ, R81 ;  /* 0x000000ffff554224 */ /* 0x000fe400078e0051 */
[----:B-1----:R-:W-:Y:S01]  /*27c0*/  @P4 IMAD R3, R3, 0x60, RZ ;  /* 0x0000006003034824 */ /* 0x002fe200078e02ff */
[----:B--2---:R-:W-:Y:S04]  /*27d0*/  @P5 STG.E.128 desc[UR6][R20.64], R4 ;  /* 0x0000000414005986 */ /* 0x004fe8000c101d06 */
[----:B------:R-:W2:Y:S04]  /*27e0*/  @P5 LDG.E.128 R16, desc[UR6][R32.64+0x80] ;  /* 0x0000800620105981 */ /* 0x000ea8000c1e1d00 */
[----:B--2---:R1:W-:Y:S04]  /*27f0*/  @P5 STG.E.128 desc[UR6][R20.64+0x80], R16 ;  /* 0x0000801014005986 */ /* 0x0043e8000c101d06 */
[----:B------:R-:W2:Y:S01]  /*2800*/  @P5 LDG.E.128 R8, desc[UR6][R32.64+0x100] ;  /* 0x0001000620085981 */ /* 0x000ea2000c1e1d00 */
[----:B-1----:R-:W-:Y:S04]  /*2810*/  @P4 IMAD.WIDE.U32 R16, R2, 0x60, R84 ;  /* 0x0000006002104825 */ /* 0x002fe800078e0054 */
[----:B------:R-:W-:Y:S01]  /*2820*/  @P4 IMAD.IADD R17, R17, 0x1, R3 ;  /* 0x0000000111114824 */ /* 0x000fe200078e0203 */
[----:B--2---:R1:W-:Y:S04]  /*2830*/  @P5 STG.E.128 desc[UR6][R20.64+0x100], R8 ;  /* 0x0001000814005986 */ /* 0x0043e8000c101d06 */
[----:B------:R-:W2:Y:S04]  /*2840*/  @P4 LDG.E.128 R4, desc[UR6][R34.64] ;  /* 0x0000000622044981 */ /* 0x000ea8000c1e1d00 */
[----:B--2---:R2:W-:Y:S04]  /*2850*/  @P4 STG.E.128 desc[UR6][R16.64], R4 ;  /* 0x0000000410004986 */ /* 0x0045e8000c101d06 */
[----:B------:R-:W5:Y:S04]  /*2860*/  @P4 LDG.E.128 R12, desc[UR6][R34.64+0x80] ;  /* 0x00008006220c4981 */ /* 0x000f68000c1e1d00 */
[----:B-----5:R2:W-:Y:S04]  /*2870*/  @P4 STG.E.128 desc[UR6][R16.64+0x80], R12 ;  /* 0x0000800c10004986 */ /* 0x0205e8000c101d06 */
[----:B-1----:R-:W5:Y:S04]  /*2880*/  @P4 LDG.E.128 R8, desc[UR6][R34.64+0x100] ;  /* 0x0001000622084981 */ /* 0x002f68000c1e1d00 */
[----:B-----5:R2:W-:Y:S01]  /*2890*/  @P4 STG.E.128 desc[UR6][R16.64+0x100], R8 ;  /* 0x0001000810004986 */ /* 0x0205e2000c101d06 */
[----:B------:R-:W-:Y:S05]  /*28a0*/  @P1 BRA `(.L_x_4196) ;  /* 0x0000000000bc1947 */ /* 0x000fea0003800000 */
[----:B--2---:R-:W2:Y:S01]  /*28b0*/  @P0 LDG.E.128 R12, desc[UR6][R24.64] ;  /* 0x00000006180c0981 */ /* 0x004ea2000c1e1d00 */
[----:B------:R-:W-:Y:S01]  /*28c0*/  @P0 IMAD.MOV.U32 R87, RZ, RZ, R83 ;  /* 0x000000ffff570224 */ /* 0x000fe200078e0053 */
[----:B------:R-:W1:Y:S01]  /*28d0*/  @P5 LDC.64 R2, c[0x0][0x4a8] ;  /* 0x00012a00ff025b82 */ /* 0x000e620000000a00 */
[C---:B------:R-:W-:Y:S01]  /*28e0*/  @P6 LEA R36, P1, R103.reuse, R24, 0x1 ;  /* 0x0000001867246211 */ /* 0x040fe200078208ff */
[----:B------:R-:W-:Y:S03]  /*28f0*/  IMAD.MOV.U32 R31, RZ, RZ, RZ ;  /* 0x000000ffff1f7224 */ /* 0x000fe600078e00ff */
[----:B------:R-:W-:Y:S01]  /*2900*/  @P6 LEA.HI.X R37, R103, R25, R101, 0x1, P1 ;  /* 0x0000001967256211 */ /* 0x000fe200008f0c65 */
[----:B--2---:R2:W-:Y:S04]  /*2910*/  @P0 STG.E.128 desc[UR6][R86.64], R12 ;  /* 0x0000000c56000986 */ /* 0x0045e8000c101d06 */
[----:B------:R-:W5:Y:S04]  /*2920*/  @P0 LDG.E.128 R8, desc[UR6][R24.64+0x80] ;  /* 0x0000800618080981 */ /* 0x000f68000c1e1d00 */
[----:B-----5:R5:W-:Y:S04]  /*2930*/  @P0 STG.E.128 desc[UR6][R86.64+0x80], R8 ;  /* 0x0000800856000986 */ /* 0x020be8000c101d06 */
[----:B------:R-:W3:Y:S04]  /*2940*/  @P0 LDG.E.128 R4, desc[UR6][R24.64+0x100] ;  /* 0x0001000618040981 */ /* 0x000ee8000c1e1d00 */
[----:B---3--:R3:W-:Y:S01]  /*2950*/  @P0 STG.E.128 desc[UR6][R86.64+0x100], R4 ;  /* 0x0001000456000986 */ /* 0x0087e2000c101d06 */
[C---:B------:R-:W-:Y:S03]  /*2960*/  @P6 LEA R34, P0, R73.reuse, R86, 0x1 ;  /* 0x0000005649226211 */ /* 0x040fe600078008ff */
[----:B------:R-:W4:Y:S01]  /*2970*/  @P6 LDG.E.128 R16, desc[UR6][R36.64] ;  /* 0x0000000624106981 */ /* 0x000f22000c1e1d00 */
[----:B------:R-:W-:Y:S02]  /*2980*/  @P6 LEA.HI.X R35, R73, R83, R72, 0x1, P0 ;  /* 0x0000005349236211 */ /* 0x000fe400000f0c48 */
[C---:B-1----:R-:W-:Y:S04]  /*2990*/  @P5 LEA R20, P0, R2.reuse, R24, 0x6 ;  /* 0x0000001802145211 */ /* 0x042fe800078030ff */
[----:B------:R-:W-:Y:S02]  /*29a0*/  @P5 LEA.HI.X R21, R2, R25, R3, 0x6, P0 ;  /* 0x0000001902155211 */ /* 0x000fe400000f3403 */
[----:B------:R-:W1:Y:S02]  /*29b0*/  @P5 LDC.64 R2, c[0x0][0x3b8] ;  /* 0x0000ee00ff025b82 */ /* 0x000e640000000a00 */
[C---:B-1----:R-:W-:Y:S04]  /*29c0*/  @P5 LEA R32, P0, R2.reuse, R86, 0x6 ;  /* 0x0000005602205211 */ /* 0x042fe800078030ff */
[----:B------:R-:W-:Y:S01]  /*29d0*/  @P5 LEA.HI.X R33, R2, R83, R3, 0x6, P0 ;  /* 0x0000005302215211 */ /* 0x000fe200000f3403 */
[----:B----4-:R1:W-:Y:S04]  /*29e0*/  @P6 STG.E.128 desc[UR6][R34.64], R16 ;  /* 0x0000001022006986 */ /* 0x0103e8000c101d06 */
[----:B--2---:R-:W2:Y:S04]  /*29f0*/  @P6 LDG.E.128 R12, desc[UR6][R36.64+0x80] ;  /* 0x00008006240c6981 */ /* 0x004ea8000c1e1d00 */
[----:B--2---:R2:W-:Y:S04]  /*2a00*/  @P6 STG.E.128 desc[UR6][R34.64+0x80], R12 ;  /* 0x0000800c22006986 */ /* 0x0045e8000c101d06 */
[----:B-----5:R-:W4:Y:S04]  /*2a10*/  @P6 LDG.E.128 R8, desc[UR6][R36.64+0x100] ;  /* 0x0001000624086981 */ /* 0x020f28000c1e1d00 */
[----:B----4-:R4:W-:Y:S04]  /*2a20*/  @P6 STG.E.128 desc[UR6][R34.64+0x100], R8 ;  /* 0x0001000822006986 */ /* 0x0109e8000c101d06 */
[----:B---3--:R-:W3:Y:S04]  /*2a30*/  @P5 LDG.E.128 R4, desc[UR6][R20.64] ;  /* 0x0000000614045981 */ /* 0x008ee8000c1e1d00 */
[----:B---3--:R4:W-:Y:S04]  /*2a40*/  @P5 STG.E.128 desc[UR6][R32.64], R4 ;  /* 0x0000000420005986 */ /* 0x0089e8000c101d06 */
[----:B-1----:R-:W3:Y:S04]  /*2a50*/  @P5 LDG.E.128 R16, desc[UR6][R20.64+0x80] ;  /* 0x0000800614105981 */ /* 0x002ee8000c1e1d00 */
[----:B---3--:R4:W-:Y:S04]  /*2a60*/  @P5 STG.E.128 desc[UR6][R32.64+0x80], R16 ;  /* 0x0000801020005986 */ /* 0x0089e8000c101d06 */
[----:B--2---:R-:W2:Y:S04]  /*2a70*/  @P5 LDG.E.128 R12, desc[UR6][R20.64+0x100] ;  /* 0x00010006140c5981 */ /* 0x004ea8000c1e1d00 */
[----:B--2---:R4:W-:Y:S01]  /*2a80*/  @P5 STG.E.128 desc[UR6][R32.64+0x100], R12 ;  /* 0x0001000c20005986 */ /* 0x0049e2000c101d06 */
[----:B------:R-:W-:Y:S05]  /*2a90*/  @!P4 BRA `(.L_x_4197) ;  /* 0x0000006c0078c947 */ /* 0x000fea0003800000 */
[----:B------:R-:W1:Y:S01]  /*2aa0*/  LDC.64 R2, c[0x0][0x4a8] ;  /* 0x00012a00ff027b82 */ /* 0x000e620000000a00 */
[----:B------:R-:W-:Y:S01]  /*2ab0*/  MOV R87, R83 ;  /* 0x0000005300577202 */ /* 0x000fe20000000f00 */
        /* <DEDUP_REMOVED lines=14> */
.L_x_4196:
[----:B------:R-:W-:Y:S05]  /*2ba0*/  BRA.U !UP0, `(.L_x_4198) ;  /* 0x00000029080c7547 */ /* 0x000fea000b800000 */
[C---:B------:R-:W-:Y:S01]  /*2bb0*/  SHF.L.U64.HI R3, R115.reuse, 0x1, R100 ;  /* 0x0000000173037819 */ /* 0x040fe20000010264 */
[----:B--2---:R-:W-:Y:S01]  /*2bc0*/  IMAD.SHL.U32 R5, R115, 0x2, RZ ;  /* 0x0000000273057824 */ /* 0x004fe200078e00ff */
[----:B------:R-:W1:Y:S01]  /*2bd0*/  LDC R52, c[0x0][0x450] ;  /* 0x00011400ff347b82 */ /* 0x000e620000000800 */
[----:B------:R-:W-:Y:S03]  /*2be0*/  BSSY.RECONVERGENT B0, `(.L_x_4199) ;  /* 0x000009a000007945 */ /* 0x000fe60003800200 */
[-C--:B------:R-:W-:Y:S02]  /*2bf0*/  IADD3 R14, P2, PT, R28, R5.reuse, RZ ;  /* 0x000000051c0e7210 */ /* 0x080fe40007f5e0ff */
[----:B------:R-:W-:Y:S03]  /*2c00*/  IADD3 R48, P1, PT, R60, R5, RZ ;  /* 0x000000053c307210 */ /* 0x000fe60007f3e0ff */
[--C-:B------:R-:W-:Y:S02]  /*2c10*/  IMAD.X R15, R29, 0x1, R3.reuse, P2 ;  /* 0x000000011d0f7824 */ /* 0x100fe400010e0603 */
[----:B------:R-:W-:Y:S01]  /*2c20*/  IMAD.X R49, R61, 0x1, R3, P1 ;  /* 0x000000013d317824 */ /* 0x000fe200008e0603 */
[----:B------:R-:W-:Y:S07]  /*2c30*/  @!P0 BRA `(.L_x_4200) ;  /* 0x0000000800508947 */ /* 0x000fee0003800000 */
[----:B------:R-:W-:Y:S01]  /*2c40*/  ISETP.GE.AND P0, PT, R26, R31, PT ;  /* 0x0000001f1a00720c */ /* 0x000fe20003f06270 */
[----:B------:R-:W2:Y:S01]  /*2c50*/  LDG.E.128 R32, desc[UR6][R24.64] ;  /* 0x0000000618207981 */ /* 0x000ea2000c1e1d00 */
[----:B------:R-:W-:Y:S02]  /*2c60*/  MOV R87, R83 ;  /* 0x0000005300577202 */ /* 0x000fe40000000f00 */
[----:B------:R-:W-:Y:S09]  /*2c70*/  ISETP.GE.AND P1, PT, R23, R31, PT ;  /* 0x0000001f1700720c */ /* 0x000ff20003f26270 */
[----:B------:R-:W5:Y:S06]  /*2c80*/  @!P0 LDG.E.64 R44, desc[UR6][R60.64] ;  /* 0x000000063c2c8981 */ /* 0x000f6c000c1e1b00 */
[----:B------:R-:W3:Y:S01]  /*2c90*/  @!P0 LDG.E.64 R16, desc[UR6][R28.64] ;  /* 0x000000061c108981 */ /* 0x000ee2000c1e1b00 */
[--C-:B-----5:R-:W-:Y:S01]  /*2ca0*/  @!P0 HADD2.F32 R41, -RZ, R44.reuse.H0_H0 ;  /* 0x2000002cff298230 */ /* 0x120fe20000004100 */
[----:B--2---:R-:W-:Y:S01]  /*2cb0*/  @!P0 MOV R21, R32 ;  /* 0x0000002000158202 */ /* 0x004fe20000000f00 */
[----:B------:R-:W-:Y:S01]  /*2cc0*/  @!P0 HADD2.F32 R42, -RZ, R45.H0_H0 ;  /* 0x2000002dff2a8230 */ /* 0x000fe20000004100 */
[----:B------:R-:W-:Y:S01]  /*2cd0*/  @!P0 MOV R18, R33 ;  /* 0x0000002100128202 */ /* 0x000fe20000000f00 */
[----:B------:R-:W-:Y:S02]  /*2ce0*/  @!P0 HADD2.F32 R43, -RZ, R44.H1_H1 ;  /* 0x3000002cff2b8230 */ /* 0x000fe40000004100 */
[--C-:B------:R-:W-:Y:S02]  /*2cf0*/  @!P0 HADD2.F32 R20, -RZ, R21.reuse.H1_H1 ;  /* 0x30000015ff148230 */ /* 0x100fe40000004100 */
[--C-:B---3--:R-:W-:Y:S02]  /*2d00*/  @!P0 HADD2.F32 R19, -RZ, R16.reuse.H0_H0 ;  /* 0x20000010ff138230 */ /* 0x108fe40000004100 */
        /* <DEDUP_REMOVED lines=40> */
[----:B------:R-:W5:Y:S06]  /*2f90*/  @!P1 LDG.E.64 R44, desc[UR6][R60.64+0x40] ;  /* 0x000040063c2c9981 */ /* 0x000f6c000c1e1b00 */
[----:B------:R-:W4:Y:S01]  /*2fa0*/  @!P1 LDG.E.64 R16, desc[UR6][R28.64+0x40] ;  /* 0x000040061c109981 */ /* 0x000f22000c1e1b00 */
[----:B---3--:R-:W-:Y:S02]  /*2fb0*/  @!P1 MOV R20, R36 ;  /* 0x0000002400149202 */ /* 0x008fe40000000f00 */
        /* <DEDUP_REMOVED lines=8> */
[--C-:B----4-:R-:W-:Y:S02]  /*3040*/  @!P1 HADD2.F32 R19, -RZ, R16.reuse.H0_H0 ;  /* 0x20000010ff139230 */ /* 0x110fe40000004100 */
        /* <DEDUP_REMOVED lines=83> */
.L_x_4200:
[----:B---34-:R-:W-:Y:S05]  /*3580*/  BSYNC.RECONVERGENT B0 ;  /* 0x0000000000007941 */ /* 0x018fea0003800200 */
.L_x_4199:
[----:B------:R-:W-:Y:S04]  /*3590*/  BSSY.RECONVERGENT B0, `(.L_x_4201) ;  /* 0x0000099000007945 */ /* 0x000fe80003800200 */
[----:B------:R-:W-:Y:S05]  /*35a0*/  @!P6 BRA `(.L_x_4202) ;  /* 0x00000008005ce947 */ /* 0x000fea0003800000 */
[C---:B------:R-:W-:Y:S02]  /*35b0*/  LEA R50, P1, R103.reuse, R24, 0x1 ;  /* 0x0000001867327211 */ /* 0x040fe400078208ff */
[----:B------:R-:W-:Y:S02]  /*35c0*/  ISETP.GE.AND P0, PT, R26, R31, PT ;  /* 0x0000001f1a00720c */ /* 0x000fe40003f06270 */
[----:B------:R-:W-:Y:S02]  /*35d0*/  LEA.HI.X R51, R103, R25, R101, 0x1, P1 ;  /* 0x0000001967337211 */ /* 0x000fe400008f0c65 */
[----:B------:R-:W-:Y:S02]  /*35e0*/  LEA R46, P2, R73, R86, 0x1 ;  /* 0x00000056492e7211 */ /* 0x000fe400078408ff */
[----:B------:R-:W-:Y:S01]  /*35f0*/  ISETP.GE.AND P1, PT, R23, R31, PT ;  /* 0x0000001f1700720c */ /* 0x000fe20003f26270 */
[----:B------:R-:W2:Y:S08]  /*3600*/  LDG.E.128 R32, desc[UR6][R50.64] ;  /* 0x0000000632207981 */ /* 0x000eb0000c1e1d00 */
        /* <DEDUP_REMOVED lines=145> */
.L_x_4202:
[----:B------:R-:W-:Y:S05]  /*3f20*/  BSYNC.RECONVERGENT B0 ;  /* 0x0000000000007941 */ /* 0x000fea0003800200 */
.L_x_4201:
        /* <DEDUP_REMOVED lines=10> */
[----:B------:R-:W4:Y:S01]  /*3fd0*/  @!P0 LDG.E.64 R16, desc[UR6][R18.64] ;  /* 0x0000000612108981 */ /* 0x000f22000c1e1b00 */
[--C-:B---3--:R-:W-:Y:S01]  /*3fe0*/  @!P0 HADD2.F32 R43, -RZ, R46.reuse.H0_H0 ;  /* 0x2000002eff2b8230 */ /* 0x108fe20000004100 */
[C---:B--2---:R-:W-:Y:S01]  /*3ff0*/  LEA R58, P5, R54.reuse, R24, 0x6 ;  /* 0x00000018363a7211 */ /* 0x044fe200078a30ff */
[----:B------:R-:W-:Y:S02]  /*4000*/  @!P0 HADD2.F32 R44, -RZ, R47.H0_H0 ;  /* 0x2000002fff2c8230 */ /* 0x000fe40000004100 */
[----:B------:R-:W-:Y:S01]  /*4010*/  @!P0 HADD2.F32 R45, -RZ, R46.H1_H1 ;  /* 0x3000002eff2d8230 */ /* 0x000fe20000004100 */
[----:B------:R-:W-:Y:S01]  /*4020*/  LEA.HI.X R59, R54, R25, R55, 0x6, P5 ;  /* 0x00000019363b7211 */ /* 0x000fe200028f3437 */
[--C-:B----4-:R-:W-:Y:S01]  /*4030*/  @!P0 HADD2.F32 R21, -RZ, R16.reuse.H0_H0 ;  /* 0x20000010ff158230 */ /* 0x110fe20000004100 */
[----:B------:R-:W2:Y:S01]  /*4040*/  LDC.64 R54, c[0x0][0x3b8] ;  /* 0x0000ee00ff367b82 */ /* 0x000ea20000000a00 */
[----:B------:R-:W-:Y:S02]  /*4050*/  @!P0 HADD2.F32 R16, -RZ, R16.H1_H1 ;  /* 0x30000010ff108230 */ /* 0x000fe40000004100 */
[--C-:B------:R-:W-:Y:S01]  /*4060*/  @!P0 HADD2.F32 R13, -RZ, R17.reuse.H0_H0 ;  /* 0x20000011ff0d8230 */ /* 0x100fe20000004100 */
[----:B------:R-:W3:Y:S01]  /*4070*/  LDG.E.128 R32, desc[UR6][R58.64] ;  /* 0x000000063a207981 */ /* 0x000ee2000c1e1d00 */
        /* <DEDUP_REMOVED lines=138> */
.L_x_4204:
[----:B------:R-:W-:Y:S05]  /*4920*/  BSYNC.RECONVERGENT B0 ;  /* 0x0000000000007941 */ /* 0x000fea0003800200 */
.L_x_4203:
[----:B------:R-:W-:Y:S04]  /*4930*/  BSSY.RECONVERGENT B0, `(.L_x_4205) ;  /* 0x00000a3000007945 */ /* 0x000fe80003800200 */
[----:B------:R-:W-:Y:S05]  /*4940*/  @!P4 BRA `(.L_x_4206) ;  /* 0x000000080084c947 */ /* 0x000fea0003800000 */
[----:B------:R-:W4:Y:S01]  /*4950*/  LDC.64 R50, c[0x0][0x4a8] ;  /* 0x00012a00ff327b82 */ /* 0x000f220000000a00 */
[----:B------:R-:W-:Y:S02]  /*4960*/  ISETP.GE.AND P0, PT, R26, R31, PT ;  /* 0x0000001f1a00720c */ /* 0x000fe40003f06270 */
[C---:B---3--:R-:W-:Y:S02]  /*4970*/  LEA R46, P1, R117.reuse, R48, 0x6 ;  /* 0x00000030752e7211 */ /* 0x048fe400078230ff */
[C---:B------:R-:W-:Y:S02]  /*4980*/  LEA R20, P2, R117.reuse, R14, 0x6 ;  /* 0x0000000e75147211 */ /* 0x040fe400078430ff */
[C---:B------:R-:W-:Y:S02]  /*4990*/  LEA.HI.X.SX32 R47, R117.reuse, R49, 0x6, P1 ;  /* 0x00000031752f7211 */ /* 0x040fe400008f36ff */
[----:B------:R-:W-:Y:S02]  /*49a0*/  LEA.HI.X.SX32 R21, R117, R15, 0x6, P2 ;  /* 0x0000000f75157211 */ /* 0x000fe400010f36ff */
[----:B------:R-:W-:Y:S02]  /*49b0*/  ISETP.GE.AND P1, PT, R23, R31, PT ;  /* 0x0000001f1700720c */ /* 0x000fe40003f26270 */
[----:B------:R-:W-:Y:S01]  /*49c0*/  MOV R87, R83 ;  /* 0x0000005300577202 */ /* 0x000fe20000000f00 */
[----:B------:R-:W3:Y:S06]  /*49d0*/  @!P0 LDG.E.64 R42, desc[UR6][R46.64] ;  /* 0x000000062e2a8981 */ /* 0x000eec000c1e1b00 */
[----:B------:R-:W5:Y:S01]  /*49e0*/  @!P0 LDG.E.64 R14, desc[UR6][R20.64] ;  /* 0x00000006140e8981 */ /* 0x000f62000c1e1b00 */
[----:B----4-:R-:W-:Y:S02]  /*49f0*/  IMAD R51, R51, 0x60, RZ ;  /* 0x0000006033337824 */ /* 0x010fe400078e02ff */
[----:B------:R-:W-:Y:S05]  /*4a00*/  IMAD.WIDE.U32 R54, R50, 0x60, R24 ;  /* 0x0000006032367825 */ /* 0x000fea00078e0018 */
[----:B------:R-:W-:Y:S02]  /*4a10*/  IADD3 R55, PT, PT, R55, R51, RZ ;  /* 0x0000003337377210 */ /* 0x000fe40007ffe0ff */
[----:B------:R-:W4:Y:S03]  /*4a20*/  LDC.64 R50, c[0x0][0x3b8] ;  /* 0x0000ee00ff327b82 */ /* 0x000f260000000a00 */
[----:B--2---:R-:W2:Y:S01]  /*4a30*/  LDG.E.128 R32, desc[UR6][R54.64] ;  /* 0x0000000636207981 */ /* 0x004ea2000c1e1d00 */
[----:B----4-:R-:W-:Y:S04]  /*4a40*/  IMAD.WIDE.U32 R64, R50, 0x60, R86 ;  /* 0x0000006032407825 */ /* 0x010fe800078e0056 */
[----:B------:R-:W-:Y:S01]  /*4a50*/  IMAD R58, R51, 0x60, RZ ;  /* 0x00000060333a7824 */ /* 0x000fe200078e02ff */
[----:B------:R-:W-:Y:S04]  /*4a60*/  MOV R50, R64 ;  /* 0x0000004000327202 */ /* 0x000fe80000000f00 */
[----:B------:R-:W-:Y:S01]  /*4a70*/  IADD3 R51, PT, PT, R65, R58, RZ ;  /* 0x0000003a41337210 */ /* 0x000fe20007ffe0ff */
[--C-:B---3--:R-:W-:Y:S02]  /*4a80*/  @!P0 HADD2.F32 R39, -RZ, R42.reuse.H0_H0 ;  /* 0x2000002aff278230 */ /* 0x108fe40000004100 */
[----:B------:R-:W-:Y:S02]  /*4a90*/  @!P0 HADD2.F32 R41, -RZ, R42.H1_H1 ;  /* 0x3000002aff298230 */ /* 0x000fe40000004100 */
[----:B------:R-:W-:Y:S02]  /*4aa0*/  @!P0 HADD2.F32 R42, -RZ, R43.H0_H0 ;  /* 0x2000002bff2a8230 */ /* 0x000fe40000004100 */
[--C-:B-----5:R-:W-:Y:S02]  /*4ab0*/  @!P0 HADD2.F32 R17, -RZ, R14.reuse.H0_H0 ;  /* 0x2000000eff118230 */ /* 0x120fe40000004100 */
        /* <DEDUP_REMOVED lines=138> */
.L_x_4206:
[----:B------:R-:W-:Y:S05]  /*5360*/  BSYNC.RECONVERGENT B0 ;  /* 0x0000000000007941 */ /* 0x000fea0003800200 */
.L_x_4205:
[----:B------:R-:W2:Y:S01]  /*5370*/  LDC R31, c[0x0][0x450] ;  /* 0x00011400ff1f7b82 */ /* 0x000ea20000000800 */
[----:B-1----:R-:W-:Y:S05]  /*5380*/  IMAD.U32 R3, R52, -0x20, RZ ;  /* 0xffffffe034037824 */ /* 0x002fea00078e00ff */
[C---:B------:R-:W-:Y:S02]  /*5390*/  LEA R28, P1, R3.reuse, R28, 0x1 ;  /* 0x0000001c031c7211 */ /* 0x040fe400078208ff */
[C---:B------:R-:W-:Y:S02]  /*53a0*/  LEA R60, P0, R3.reuse, R60, 0x1 ;  /* 0x0000003c033c7211 */ /* 0x040fe400078008ff */
[C---:B------:R-:W-:Y:S02]  /*53b0*/  LEA.HI.X.SX32 R29, R3.reuse, R29, 0x1, P1 ;  /* 0x0000001d031d7211 */ /* 0x040fe400008f0eff */
[----:B------:R-:W-:Y:S01]  /*53c0*/  LEA.HI.X.SX32 R61, R3, R61, 0x1, P0 ;  /* 0x0000003d033d7211 */ /* 0x000fe200000f0eff */
[----:B------:R-:W-:Y:S05]  /*53d0*/  BRA `(.L_x_4197) ;  /* 0x0000004400287947 */ /* 0x000fea0003800000 */
.L_x_4198:
        /* <DEDUP_REMOVED lines=9> */
[----:B------:R-:W5:Y:S01]  /*5470*/  LDG.E.128 R68, desc[UR6][R24.64] ;  /* 0x0000000618447981 */ /* 0x000f62000c1e1d00 */
[----:B------:R-:W-:Y:S11]  /*5480*/  MOV R87, R83 ;  /* 0x0000005300577202 */ /* 0x000ff60000000f00 */
[----:B------:R-:W-:Y:S04]  /*5490*/  @!P0 ISETP.GE.U32.AND P1, PT, R26, R33, PT ;  /* 0x000000211a00820c */ /* 0x000fe80003f26070 */
[----:B------:R-:W-:Y:S02]  /*54a0*/  @!P0 SEL R19, R30, RZ, P1 ;  /* 0x000000ff1e138207 */ /* 0x000fe40000800000 */
[----:B------:R-:W-:Y:S02]  /*54b0*/  @!P0 SEL R18, R114, RZ, P1 ;  /* 0x000000ff72128207 */ /* 0x000fe40000800000 */
[----:B--2---:R-:W-:Y:S02]  /*54c0*/  @!P0 SHF.L.U32 R17, R19, 0x1, RZ ;  /* 0x0000000113118819 */ /* 0x004fe400000006ff */
[----:B------:R-:W-:Y:S02]  /*54d0*/  @!P0 SEL R35, R33, R30, !P1 ;  /* 0x0000001e21238207 */ /* 0x000fe40004800000 */
[----:B------:R-:W-:Y:S02]  /*54e0*/  @!P0 IADD3 R128, P1, PT, R17, R90, RZ ;  /* 0x0000005a11808210 */ /* 0x000fe40007f3e0ff */
[----:B------:R-:W-:Y:S01]  /*54f0*/  @!P0 SHF.L.U64.HI R18, R19, 0x1, R18 ;  /* 0x0000000113128819 */ /* 0x000fe20000010212 */
[----:B------:R-:W-:Y:S03]  /*5500*/  @!P0 IMAD.WIDE R36, R35, 0x2, R24 ;  /* 0x0000000223248825 */ /* 0x000fe600078e0218 */
[C---:B------:R-:W-:Y:S02]  /*5510*/  @!P0 IADD3.X R129, PT, PT, R18.reuse, R91, RZ, P1, !PT ;  /* 0x0000005b12818210 */ /* 0x040fe40000ffe4ff */
[----:B------:R-:W-:Y:S01]  /*5520*/  @!P0 IADD3 R50, P1, PT, R17, R92, RZ ;  /* 0x0000005c11328210 */ /* 0x000fe20007f3e0ff */
[----:B------:R-:W2:Y:S03]  /*5530*/  @!P0 LDG.E.128 R36, desc[UR6][R36.64] ;  /* 0x0000000624248981 */ /* 0x000ea6000c1e1d00 */
[----:B------:R-:W-:Y:S02]  /*5540*/  @!P0 IADD3.X R51, PT, PT, R18, R93, RZ, P1, !PT ;  /* 0x0000005d12338210 */ /* 0x000fe40000ffe4ff */
[----:B------:R-:W-:Y:S03]  /*5550*/  ISETP.GE.U32.OR P1, PT, R26, R33, P0 ;  /* 0x000000211a00720c */ /* 0x000fe60000726470 */
[----:B------:R-:W3:Y:S08]  /*5560*/  @!P0 LDG.E.128 R128, desc[UR6][R128.64] ;  /* 0x0000000680808981 */ /* 0x000ef0000c1e1d00 */
[----:B------:R4:W4:Y:S01]  /*5570*/  @!P0 LDG.E.128 R56, desc[UR6][R50.64] ;  /* 0x0000000632388981 */ /* 0x000922000c1e1d00 */
[--C-:B--2---:R-:W-:Y:S01]  /*5580*/  @!P0 HADD2.F32 R44, -RZ, R36.reuse.H0_H0 ;  /* 0x20000024ff2c8230 */ /* 0x104fe20000004100 */
[----:B-----5:R-:W-:Y:S01]  /*5590*/  @!P0 MOV R48, R68 ;  /* 0x0000004400308202 */ /* 0x020fe20000000f00 */
[----:B------:R-:W-:Y:S01]  /*55a0*/  @!P0 HADD2.F32 R42, -RZ, R36.H1_H1 ;  /* 0x30000024ff2a8230 */ /* 0x000fe20000004100 */
[----:B------:R-:W-:Y:S01]  /*55b0*/  @!P0 MOV R52, R69 ;  /* 0x0000004500348202 */ /* 0x000fe20000000f00 */
[--C-:B------:R-:W-:Y:S01]  /*55c0*/  @!P0 HADD2.F32 R41, -RZ, R37.reuse.H0_H0 ;  /* 0x20000025ff298230 */ /* 0x100fe20000004100 */
[----:B------:R-:W-:Y:S01]  /*55d0*/  @!P0 MOV R62, R70 ;  /* 0x00000046003e8202 */ /* 0x000fe20000000f00 */
[----:B------:R-:W-:Y:S02]  /*55e0*/  @!P0 HADD2.F32 R40, -RZ, R37.H1_H1 ;  /* 0x30000025ff288230 */ /* 0x000fe40000004100 */
[--C-:B---3--:R-:W-:Y:S02]  /*55f0*/  @!P0 HADD2.F32 R49, -RZ, R128.reuse.H0_H0 ;  /* 0x20000080ff318230 */ /* 0x108fe40000004100 */
[----:B------:R-:W-:Y:S02]  /*5600*/  @!P0 HADD2.F32 R47, -RZ, R128.H1_H1 ;  /* 0x30000080ff2f8230 */ /* 0x000fe40000004100 */
[--C-:B------:R-:W-:Y:S02]  /*5610*/  @!P0 HADD2.F32 R34, -RZ, R39.reuse.H0_H0 ;  /* 0x20000027ff228230 */ /* 0x100fe40000004100 */
[----:B------:R-:W-:Y:S01]  /*5620*/  @!P1 FADD.FTZ R49, -R49, -RZ ;  /* 0x800000ff31319221 */ /* 0x000fe20000010100 */
[----:B------:R-:W-:Y:S02]  /*5630*/  @!P0 HADD2.F32 R35, -RZ, R39.H1_H1 ;  /* 0x30000027ff238230 */ /* 0x000fe40000004100 */
[----:B------:R-:W-:Y:S01]  /*5640*/  @!P1 FADD.FTZ R47, -R47, -RZ ;  /* 0x800000ff2f2f9221 */ /* 0x000fe20000010100 */
[--C-:B------:R-:W-:Y:S02]  /*5650*/  @!P0 HADD2.F32 R46, -RZ, R129.reuse.H0_H0 ;  /* 0x20000081ff2e8230 */ /* 0x100fe40000004100 */
[----:B------:R-:W-:Y:S01]  /*5660*/  @!P0 FMUL.FTZ R0, R44, R49 ;  /* 0x000000312c008220 */ /* 0x000fe20000410000 */
[--C-:B----4-:R-:W-:Y:S02]  /*5670*/  @!P0 HADD2.F32 R51, -RZ, R48.reuse.H0_H0 ;  /* 0x20000030ff338230 */ /* 0x110fe40000004100 */
        /* <DEDUP_REMOVED lines=55> */
[----:B------:R-:W-:Y:S02]  /*59f0*/  @!P1 SHF.L.U32 R17, R19, 0x1, RZ ;  /* 0x0000000113119819 */ /* 0x000fe400000006ff */
        /* <DEDUP_REMOVED lines=173> */
.L_x_4208:
[----:B---34-:R-:W-:Y:S05]  /*64d0*/  BSYNC.RECONVERGENT B0 ;  /* 0x0000000000007941 */ /* 0x018fea0003800200 */
.L_x_4207:
[----:B------:R-:W-:Y:S04]  /*64e0*/  BSSY.RECONVERGENT B0, `(.L_x_4209) ;  /* 0x000010e000007945 */ /* 0x000fe80003800200 */
[----:B------:R-:W-:Y:S05]  /*64f0*/  @!P6 BRA `(.L_x_4210) ;  /* 0x000000100030e947 */ /* 0x000fea0003800000 */
[C---:B------:R-:W-:Y:S02]  /*6500*/  ISETP.GE.AND P0, PT, R26.reuse, R31, PT ;  /* 0x0000001f1a00720c */ /* 0x040fe40003f06270 */
[C---:B--2---:R-:W-:Y:S04]  /*6510*/  LEA R10, P2, R103.reuse, R24, 0x1 ;  /* 0x00000018670a7211 */ /* 0x044fe800078408ff */
        /* <DEDUP_REMOVED lines=266> */
.L_x_4210:
[----:B------:R-:W-:Y:S05]  /*75c0*/  BSYNC.RECONVERGENT B0 ;  /* 0x0000000000007941 */ /* 0x000fea0003800200 */
.L_x_4209:
[----:B------:R-:W-:Y:S04]  /*75d0*/  BSSY.RECONVERGENT B0, `(.L_x_4211) ;  /* 0x0000110000007945 */ /* 0x000fe80003800200 */
[----:B------:R-:W-:Y:S05]  /*75e0*/  @!P5 BRA `(.L_x_4212) ;  /* 0x000000100038d947 */ /* 0x000fea0003800000 */
[----:B------:R-:W4:Y:S01]  /*75f0*/  LDC.64 R2, c[0x0][0x4a8] ;  /* 0x00012a00ff027b82 */ /* 0x000f220000000a00 */
[C---:B------:R-:W-:Y:S07]  /*7600*/  ISETP.GE.AND P0, PT, R26.reuse, R31, PT ;  /* 0x0000001f1a00720c */ /* 0x040fee0003f06270 */
[----:B------:R-:W3:Y:S06]  /*7610*/  LDC.64 R20, c[0x0][0x3b8] ;  /* 0x0000ee00ff147b82 */ /* 0x000eec0000000a00 */
[----:B------:R-:W-:Y:S04]  /*7620*/  @!P0 ISETP.GE.U32.AND P1, PT, R26, R33, PT ;  /* 0x000000211a00820c */ /* 0x000fe80003f26070 */
[----:B------:R-:W-:Y:S02]  /*7630*/  @!P0 SEL R0, R30, RZ, P1 ;  /* 0x000000ff1e008207 */ /* 0x000fe40000800000 */
[----:B--2---:R-:W-:Y:S02]  /*7640*/  @!P0 SEL R9, R114, RZ, P1 ;  /* 0x000000ff72098207 */ /* 0x004fe40000800000 */
[----:B---3--:R-:W-:Y:S02]  /*7650*/  LEA R34, P5, R20, R86, 0x6 ;  /* 0x0000005614227211 */ /* 0x008fe400078a30ff */
[----:B----4-:R-:W-:Y:S02]  /*7660*/  LEA R10, P2, R2, R24, 0x6 ;  /* 0x00000018020a7211 */ /* 0x010fe400078430ff */
        /* <DEDUP_REMOVED lines=49> */
[----:B------:R-:W-:Y:S01]  /*7980*/  @!P0 FMUL.FTZ R3, R3, R16 ;  /* 0x0000001003038220 */ /* 0x000fe20000410000 */
[----:B------:R-:W-:Y:S02]  /*7990*/  @!P0 HADD2.F32 R16, -RZ, R36.H1_H1 ;  /* 0x30000024ff108230 */ /* 0x000fe40000004100 */
[----:B------:R-:W-:Y:S01]  /*79a0*/  @!P0 FMUL.FTZ R4, R4, R15 ;  /* 0x0000000f04048220 */ /* 0x000fe20000410000 */
[----:B------:R-:W-:Y:S02]  /*79b0*/  @!P0 HADD2.F32 R15, -RZ, R17.H1_H1 ;  /* 0x30000011ff0f8230 */ /* 0x000fe40000004100 */
[----:B------:R-:W-:Y:S01]  /*79c0*/  @!P1 FADD.FTZ R7, -R7, -RZ ;  /* 0x800000ff07079221 */ /* 0x000fe20000010100 */
[----:B------:R-:W-:Y:S01]  /*79d0*/  @!P0 HADD2.F32 R17, -RZ, R39.H0_H0 ;  /* 0x20000027ff118230 */ /* 0x000fe20000004100 */
[----:B------:R-:W-:Y:S01]  /*79e0*/  @!P0 MOV R9, R45 ;  /* 0x0000002d00098202 */ /* 0x000fe20000000f00 */
[----:B------:R-:W-:Y:S01]  /*79f0*/  @!P0 FFMA.FTZ R0, R13, R14, R0 ;  /* 0x0000000e0d008223 */ /* 0x000fe20000010000 */
[----:B------:R-:W-:Y:S01]  /*7a00*/  @!P0 HADD2.F32 R14, -RZ, R37.H1_H1 ;  /* 0x30000025ff0e8230 */ /* 0x000fe20000004100 */
[----:B------:R-:W-:Y:S01]  /*7a10*/  ISETP.GE.AND P1, PT, R23, R31, PT ;  /* 0x0000001f1700720c */ /* 0x000fe20003f26270 */
[----:B------:R-:W-:Y:S01]  /*7a20*/  @!P0 FMUL.FTZ R7, R12, R7 ;  /* 0x000000070c078220 */ /* 0x000fe20000410000 */
[--C-:B------:R-:W-:Y:S02]  /*7a30*/  @!P0 HADD2.F32 R12, -RZ, R9.reuse.H0_H0 ;  /* 0x20000009ff0c8230 */ /* 0x100fe40000004100 */
[----:B------:R-:W-:Y:S01]  /*7a40*/  @!P0 FFMA.FTZ R2, R15, R16, R2 ;  /* 0x000000100f028223 */ /* 0x000fe20000010002 */
[----:B------:R-:W-:Y:S01]  /*7a50*/  @!P0 HADD2.F32 R13, -RZ, R9.H1_H1 ;  /* 0x30000009ff0d8230 */ /* 0x000fe20000004100 */
[----:B------:R-:W-:Y:S01]  /*7a60*/  @!P0 MOV R19, R46 ;  /* 0x0000002e00138202 */ /* 0x000fe20000000f00 */
[----:B------:R-:W-:Y:S02]  /*7a70*/  @!P0 HADD2.F32 R9, -RZ, R37.H0_H0 ;  /* 0x20000025ff098230 */ /* 0x000fe40000004100 */
[--C-:B------:R-:W-:Y:S01]  /*7a80*/  @!P0 HADD2.F32 R15, -RZ, R38.reuse.H0_H0 ;  /* 0x20000026ff0f8230 */ /* 0x100fe20000004100 */
[----:B------:R-:W-:Y:S01]  /*7a90*/  @!P0 F2FP.F16.F32.PACK_AB R32, R2, R0 ;  /* 0x000000000220823e */ /* 0x000fe200000000ff */
[----:B------:R-:W-:Y:S02]  /*7aa0*/  @!P0 HADD2.F32 R16, -RZ, R38.H1_H1 ;  /* 0x30000026ff108230 */ /* 0x000fe40000004100 */
[----:B------:R-:W-:Y:S01]  /*7ab0*/  @!P0 FFMA.FTZ R3, R12, R9, R3 ;  /* 0x000000090c038223 */ /* 0x000fe20000010003 */
[--C-:B------:R-:W-:Y:S02]  /*7ac0*/  @!P0 HADD2.F32 R12, -RZ, R19.reuse.H0_H0 ;  /* 0x20000013ff0c8230 */ /* 0x100fe40000004100 */
[----:B------:R-:W-:Y:S01]  /*7ad0*/  @!P0 FFMA.FTZ R4, R13, R14, R4 ;  /* 0x0000000e0d048223 */ /* 0x000fe20000010004 */
[----:B------:R-:W-:Y:S01]  /*7ae0*/  @!P0 HADD2.F32 R9, -RZ, R19.H1_H1 ;  /* 0x30000013ff098230 */ /* 0x000fe20000004100 */
[----:B------:R-:W-:Y:S02]  /*7af0*/  @!P0 MOV R2, R47 ;  /* 0x0000002f00028202 */ /* 0x000fe40000000f00 */
[----:B------:R-:W-:Y:S01]  /*7b00*/  @!P1 ISETP.GE.U32.AND P2, PT, R23, R33, PT ;  /* 0x000000211700920c */ /* 0x000fe20003f46070 */
[----:B------:R-:W-:Y:S01]  /*7b10*/  @!P0 FFMA.FTZ R5, R12, R15, R5 ;  /* 0x0000000f0c058223 */ /* 0x000fe20000010005 */
[----:B------:R-:W-:Y:S01]  /*7b20*/  @!P0 MOV R44, R32 ;  /* 0x00000020002c8202 */ /* 0x000fe20000000f00 */
[--C-:B------:R-:W-:Y:S01]  /*7b30*/  @!P0 HADD2.F32 R0, -RZ, R2.reuse.H0_H0 ;  /* 0x20000002ff008230 */ /* 0x100fe20000004100 */
[----:B------:R-:W-:Y:S01]  /*7b40*/  @!P0 F2FP.F16.F32.PACK_AB R13, R4, R3 ;  /* 0x00000003040d823e */ /* 0x000fe200000000ff */
        /* <DEDUP_REMOVED lines=112> */
[----:B------:R-:W3:Y:S08]  /*8250*/  @!P0 LDG.E.128 R48, desc[UR6][R48.64+0x100] ;  /* 0x0001000630308981 */ /* 0x000ef0000c1e1d00 */
[----:B------:R-:W5:Y:S08]  /*8260*/  @!P0 LDG.E.128 R4, desc[UR6][R4.64+0x100] ;  /* 0x0001000604048981 */ /* 0x000f70000c1e1d00 */
[----:B------:R1:W4:Y:S01]  /*8270*/  @!P0 LDG.E.128 R36, desc[UR6][R14.64+0x100] ;  /* 0x000100060e248981 */ /* 0x000322000c1e1d00 */
[----:B--2---:R-:W-:Y:S02]  /*8280*/  @!P0 MOV R20, R45 ;  /* 0x0000002d00148202 */ /* 0x004fe40000000f00 */
[----:B------:R-:W-:Y:S02]  /*8290*/  @!P0 MOV R21, R46 ;  /* 0x0000002e00158202 */ /* 0x000fe40000000f00 */
[----:B------:R-:W-:Y:S01]  /*82a0*/  @!P0 MOV R32, R47 ;  /* 0x0000002f00208202 */ /* 0x000fe20000000f00 */
[--C-:B---3--:R-:W-:Y:S02]  /*82b0*/  @!P0 HADD2.F32 R11, -RZ, R50.reuse.H1_H1 ;  /* 0x30000032ff0b8230 */ /* 0x108fe40000004100 */
        /* <DEDUP_REMOVED lines=26> */
[--C-:B----4-:R-:W-:Y:S02]  /*8460*/  @!P0 HADD2.F32 R10, -RZ, R36.reuse.H0_H0 ;  /* 0x20000024ff0a8230 */ /* 0x110fe40000004100 */
        /* <DEDUP_REMOVED lines=38> */
.L_x_4212:
[----:B------:R-:W-:Y:S05]  /*86d0*/  BSYNC.RECONVERGENT B0 ;  /* 0x0000000000007941 */ /* 0x000fea0003800200 */
.L_x_4211:
[----:B------:R-:W-:Y:S04]  /*86e0*/  BSSY.RECONVERGENT B0, `(.L_x_4213) ;  /* 0x0000113000007945 */ /* 0x000fe80003800200 */
[----:B------:R-:W-:Y:S05]  /*86f0*/  @!P4 BRA `(.L_x_4214) ;  /* 0x000000100044c947 */ /* 0x000fea0003800000 */
[----:B--2---:R-:W2:Y:S01]  /*8700*/  LDC.64 R10, c[0x0][0x4a8] ;  /* 0x00012a00ff0a7b82 */ /* 0x004ea20000000a00 */
[C---:B------:R-:W-:Y:S02]  /*8710*/  ISETP.GE.AND P0, PT, R26.reuse, R31, PT ;  /* 0x0000001f1a00720c */ /* 0x040fe40003f06270 */
[----:B------:R-:W-:Y:S11]  /*8720*/  MOV R87, R83 ;  /* 0x0000005300577202 */ /* 0x000ff60000000f00 */
[----:B------:R-:W-:Y:S04]  /*8730*/  @!P0 ISETP.GE.U32.AND P1, PT, R26, R33, PT ;  /* 0x000000211a00820c */ /* 0x000fe80003f26070 */
[----:B------:R-:W-:Y:S02]  /*8740*/  @!P0 SEL R7, R30, RZ, P1 ;  /* 0x000000ff1e078207 */ /* 0x000fe40000800000 */
[----:B------:R-:W-:Y:S02]  /*8750*/  @!P0 SEL R9, R114, RZ, P1 ;  /* 0x000000ff72098207 */ /* 0x000fe40000800000 */
[----:B------:R-:W-:Y:S01]  /*8760*/  @!P0 IADD3 R7, P2, PT, R108, R7, RZ ;  /* 0x000000076c078210 */ /* 0x000fe20007f5e0ff */
[----:B--2---:R-:W-:Y:S02]  /*8770*/  IMAD R3, R11, 0x60, RZ ;  /* 0x000000600b037824 */ /* 0x004fe400078e02ff */
[----:B------:R-:W-:Y:S01]  /*8780*/  IMAD.WIDE.U32 R10, R10, 0x60, R24 ;  /* 0x000000600a0a7825 */ /* 0x000fe200078e0018 */
[----:B------:R-:W-:Y:S02]  /*8790*/  @!P0 IADD3.X R0, PT, PT, R96, R9, RZ, P2, !PT ;  /* 0x0000000960008210 */ /* 0x000fe400017fe4ff */
[----:B------:R-:W-:Y:S02]  /*87a0*/  @!P0 SHF.L.U32 R9, R7, 0x1, RZ ;  /* 0x0000000107098819 */ /* 0x000fe400000006ff */
[----:B------:R-:W-:Y:S02]  /*87b0*/  IADD3 R11, PT, PT, R11, R3, RZ ;  /* 0x000000030b0b7210 */ /* 0x000fe40007ffe0ff */
[----:B------:R-:W-:Y:S02]  /*87c0*/  @!P0 SEL R3, R33, R30, !P1 ;  /* 0x0000001e21038207 */ /* 0x000fe40004800000 */
[----:B------:R-:W-:Y:S01]  /*87d0*/  @!P0 SHF.L.U64.HI R0, R7, 0x1, R0 ;  /* 0x0000000107008819 */ /* 0x000fe20000010200 */
[----:B---34-:R-:W2:Y:S01]  /*87e0*/  LDG.E.128 R44, desc[UR6][R10.64] ;  /* 0x000000060a2c7981 */ /* 0x018ea2000c1e1d00 */
        /* <DEDUP_REMOVED lines=258> */
.L_x_4214:
[----:B------:R-:W-:Y:S05]  /*9810*/  BSYNC.RECONVERGENT B0 ;  /* 0x0000000000007941 */ /* 0x000fea0003800200 */
.L_x_4213:
[----:B------:R-:W2:Y:S01]  /*9820*/  LDC R31, c[0x0][0x450] ;  /* 0x00011400ff1f7b82 */ /* 0x000ea20000000800 */
[----:B-1----:R-:W-:Y:S05]  /*9830*/  IMAD.U32 R85, R85, -0x20, RZ ;  /* 0xffffffe055557824 */ /* 0x002fea00078e00ff */
[C---:B------:R-:W-:Y:S02]  /*9840*/  LEA R92, P1, R85.reuse, R92, 0x1 ;  /* 0x0000005c555c7211 */ /* 0x040fe400078208ff */
[C---:B------:R-:W-:Y:S02]  /*9850*/  LEA R90, P0, R85.reuse, R90, 0x1 ;  /* 0x0000005a555a7211 */ /* 0x040fe400078008ff */
[C---:B------:R-:W-:Y:S02]  /*9860*/  LEA.HI.X.SX32 R93, R85.reuse, R93, 0x1, P1 ;  /* 0x0000005d555d7211 */ /* 0x040fe400008f0eff */
[----:B------:R-:W-:Y:S09]  /*9870*/  LEA.HI.X.SX32 R91, R85, R91, 0x1, P0 ;  /* 0x0000005b555b7211 */ /* 0x000ff200000f0eff */
.L_x_4197:
[----:B------:R-:W-:Y:S05]  /*9880*/  BSYNC.RECONVERGENT B1 ;  /* 0x0000000000017941 */ /* 0x000fea0003800200 */
.L_x_4195:
        /* <DEDUP_REMOVED lines=65> */
[----:B------:R-:W2:Y:S02]  /*9ca0*/  LDG.E R7, desc[UR6][R8.64] ;  /* 0x0000000608077981 */ /* 0x000ea4000c1e1900 */
[----:B------:R-:W-:Y:S01]  /*9cb0*/  IMAD.WIDE.U32 R10, R0, UR14, RZ ;  /* 0x0000000e000a7c25 */ /* 0x000fe2000f8e00ff */
[----:B------:R-:W-:Y:S01]  /*9cc0*/  SHF.R.S32.HI R5, RZ, 0x1f, R0 ;  /* 0x0000001fff057819 */ /* 0x000fe20000011400 */
[----:B------:R-:W2:Y:S02]  /*9cd0*/  LDG.E R4, desc[UR6][R12.64] ;  /* 0x000000060c047981 */ /* 0x000ea4000c1e1900 */
[----:B--2---:R-:W-:Y:S02]  /*9ce0*/  IADD3 R7, PT, PT, R7, -R4, RZ ;  /* 0x8000000407077210 */ /* 0x004fe40007ffe0ff */
        /* <DEDUP_REMOVED lines=20> */
.L_x_4215:
[----:B------:R-:W-:Y:S02]  /*9e30*/  IADD3 R88, P1, PT, R88, R95, RZ ;  /* 0x0000005f58587210 */ /* 0x000fe40007f3e0ff */
[----:B------:R-:W-:Y:S03]  /*9e40*/  IADD3 R24, P0, PT, R24, R99, RZ ;  /* 0x0000006318187210 */ /* 0x000fe60007f1e0ff */
[----:B------:R-:W-:Y:S02]  /*9e50*/  IMAD.X R89, R89, 0x1, R94, P1 ;  /* 0x0000000159597824 */ /* 0x000fe400008e065e */
[----:B------:R-:W-:Y:S01]  /*9e60*/  IMAD.X R25, R25, 0x1, R97, P0 ;  /* 0x0000000119197824 */ /* 0x000fe200000e0661 */
[----:B------:R-:W-:Y:S07]  /*9e70*/  @P3 BRA `(.L_x_4216) ;  /* 0xffffff8400943947 */ /* 0x000fee000383ffff */
.L_x_4194:
        /* <DEDUP_REMOVED lines=30> */
[----:B------:R-:W-:Y:S02]  /*a060*/  @!P1 LEA.HI.X R7, R43, R5, R41, 0x1, P0 ;  /* 0x000000052b079211 */ /* 0x000fe400000f0c29 */
        /* <DEDUP_REMOVED lines=8> */
[----:B-1----:R-:W-:-:S04]  /*a0f0*/  LEA R6, P0, R2, R4, 0x6 ;  /* 0x0000000402067211 */ /* 0x002fc800078030ff */
[----:B------:R-:W-:-:S05]  /*a100*/  LEA.HI.X R7, R2, R5, R3, 0x6, P0 ;  /* 0x0000000502077211 */ /* 0x000fca00000f3403 */
[----:B------:R-:W-:Y:S01]  /*a110*/  @!PT LDS RZ, [RZ] ;  /* 0x00000000fffff984 */ /* 0x000fe20000000800 */
[----:B------:R-:W-:Y:S01]  /*a120*/  @!PT LDS RZ, [RZ] ;  /* 0x00000000fffff984 */ /* 0x000fe20000000800 */
[----:B------:R-:W-:Y:S01]  /*a130*/  @!PT LDS RZ, [RZ] ;  /* 0x00000000fffff984 */ /* 0x000fe20000000800 */
[----:B------:R2:W-:Y:S04]  /*a140*/  LDGSTS.E.BYPASS.LTC128B.128 [R0+0x1000], desc[UR6][R6.64] ;  /* 0x0100000006007fae */ /* 0x0005e8000b981a06 */
[----:B------:R2:W-:Y:S04]  /*a150*/  LDGSTS.E.BYPASS.LTC128B.128 [R0+0x3000], desc[UR6][R6.64+0x80] ;  /* 0x0300008006007fae */ /* 0x0005e8000b981a06 */
[----:B------:R2:W-:Y:S02]  /*a160*/  LDGSTS.E.BYPASS.LTC128B.128 [R0+0x5000], desc[UR6][R6.64+0x100] ;  /* 0x0500010006007fae */ /* 0x0005e4000b981a06 */
.L_x_4220:
[----:B------:R-:W-:Y:S05]  /*a170*/  BSYNC.RECONVERGENT B0 ;  /* 0x0000000000007941 */ /* 0x000fea0003800200 */
.L_x_4219:
        /* <DEDUP_REMOVED lines=11> */
.L_x_4218:
        /* <DEDUP_REMOVED lines=31> */
[----:B------:R1:W5:Y:S04]  /*a420*/  LDG.E.128 R12, desc[UR6][R24.64+0x80] ;  /* 0x00008006180c7981 */ /* 0x000368000c1e1d00 */
[----:B------:R1:W5:Y:S04]  /*a430*/  LDG.E.128 R8, desc[UR6][R24.64+0x100] ;  /* 0x0001000618087981 */ /* 0x000368000c1e1d00 */
[----:B------:R1:W5:Y:S01]  /*a440*/  LDG.E.128 R32, desc[UR6][R24.64] ;  /* 0x0000000618207981 */ /* 0x000362000c1e1d00 */
[----:B------:R-:W-:Y:S01]  /*a450*/  ISETP.GE.AND P0, PT, R26, R17, PT ;  /* 0x000000111a00720c */ /* 0x000fe20003f06270 */
[----:B------:R-:W-:-:S12]  /*a460*/  BSSY.RECONVERGENT B0, `(.L_x_4225) ;  /* 0x000002a000007945 */ /* 0x000fd80003800200 */
[----:B------:R-:W-:Y:S05]  /*a470*/  @P0 BRA `(.L_x_4226) ;  /* 0x0000000000a00947 */ /* 0x000fea0003800000 */
[----:B------:R-:W2:Y:S04]  /*a480*/  LDG.E.64 R4, desc[UR6][R22.64] ;  /* 0x0000000616047981 */ /* 0x000ea8000c1e1b00 */
[----:B------:R-:W3:Y:S01]  /*a490*/  LDG.E.64 R6, desc[UR6][R28.64] ;  /* 0x000000061c067981 */ /* 0x000ee2000c1e1b00 */
[--C-:B-----5:R-:W-:Y:S02]  /*a4a0*/  HADD2.F32 R30, -RZ, R33.reuse.H0_H0 ;  /* 0x20000021ff1e7230 */ /* 0x120fe40000004100 */
[----:B------:R-:W-:Y:S02]  /*a4b0*/  HADD2.F32 R33, -RZ, R33.H1_H1 ;  /* 0x30000021ff217230 */ /* 0x000fe40000004100 */
[--C-:B------:R-:W-:Y:S02]  /*a4c0*/  HADD2.F32 R31, -RZ, R35.reuse.H1_H1 ;  /* 0x30000023ff1f7230 */ /* 0x100fe40000004100 */
[----:B------:R-:W-:-:S02]  /*a4d0*/  HADD2.F32 R36, -RZ, R35.H0_H0 ;  /* 0x20000023ff247230 */ /* 0x000fc40000004100 */
[----:B--2---:R-:W-:Y:S02]  /*a4e0*/  HADD2.F32 R18, -RZ, R4.H1_H1 ;  /* 0x30000004ff127230 */ /* 0x004fe40000004100 */
[----:B------:R-:W-:Y:S02]  /*a4f0*/  HADD2.F32 R16, -RZ, R5.H1_H1 ;  /* 0x30000005ff107230 */ /* 0x000fe40000004100 */
[--C-:B---3--:R-:W-:Y:S02]  /*a500*/  HADD2.F32 R21, -RZ, R6.reuse.H1_H1 ;  /* 0x30000006ff157230 */ /* 0x108fe40000004100 */
[C---:B------:R-:W-:Y:S01]  /*a510*/  FMUL.FTZ R37, R33.reuse, R18 ;  /* 0x0000001221257220 */ /* 0x040fe20000410000 */
[----:B------:R-:W-:Y:S02]  /*a520*/  HADD2.F32 R20, -RZ, R7.H1_H1 ;  /* 0x30000007ff147230 */ /* 0x000fe40000004100 */
[----:B------:R-:W-:Y:S02]  /*a530*/  HADD2.F32 R6, -RZ, R6.H0_H0 ;  /* 0x20000006ff067230 */ /* 0x000fe40000004100 */
[-C--:B------:R-:W-:Y:S01]  /*a540*/  FMUL.FTZ R35, R33, R21.reuse ;  /* 0x0000001521237220 */ /* 0x080fe20000410000 */
[C---:B------:R-:W-:Y:S01]  /*a550*/  FMUL.FTZ R33, R31.reuse, R16 ;  /* 0x000000101f217220 */ /* 0x040fe20000410000 */
[----:B------:R-:W-:Y:S01]  /*a560*/  FFMA.FTZ R37, R30, R21, -R37 ;  /* 0x000000151e257223 */ /* 0x000fe20000010825 */
[----:B------:R-:W-:Y:S01]  /*a570*/  FMUL.FTZ R31, R31, R20 ;  /* 0x000000141f1f7220 */ /* 0x000fe20000410000 */
[----:B------:R-:W-:-:S02]  /*a580*/  HADD2.F32 R21, -RZ, R32.H1_H1 ;  /* 0x30000020ff157230 */ /* 0x000fc40000004100 */
[----:B------:R-:W-:Y:S01]  /*a590*/  FFMA.FTZ R33, R36, R20, -R33 ;  /* 0x0000001424217223 */ /* 0x000fe20000010821 */
[----:B------:R-:W-:Y:S02]  /*a5a0*/  HADD2.F32 R4, -RZ, R4.H0_H0 ;  /* 0x20000004ff047230 */ /* 0x000fe40000004100 */
[----:B------:R-:W-:Y:S01]  /*a5b0*/  FFMA.FTZ R18, R30, R18, R35 ;  /* 0x000000121e127223 */ /* 0x000fe20000010023 */
[----:B------:R-:W-:Y:S02]  /*a5c0*/  HADD2.F32 R5, -RZ, R5.H0_H0 ;  /* 0x20000005ff057230 */ /* 0x000fe40000004100 */
[----:B------:R-:W-:Y:S01]  /*a5d0*/  FFMA.FTZ R16, R36, R16, R31 ;  /* 0x0000001024107223 */ /* 0x000fe2000001001f */
[----:B------:R-:W-:Y:S02]  /*a5e0*/  HADD2.F32 R20, -RZ, R34.H1_H1 ;  /* 0x30000022ff147230 */ /* 0x000fe40000004100 */
[----:B------:R-:W-:Y:S01]  /*a5f0*/  FMUL.FTZ R30, R21, R4 ;  /* 0x00000004151e7220 */ /* 0x000fe20000410000 */
[----:B------:R-:W-:-:S02]  /*a600*/  HADD2.F32 R7, -RZ, R7.H0_H0 ;  /* 0x20000007ff077230 */ /* 0x000fc40000004100 */
        /* <DEDUP_REMOVED lines=14> */
[----:B------:R-:W-:Y:S02]  /*a6f0*/  MOV R35, R16 ;  /* 0x0000001000237202 */ /* 0x000fe40000000f00 */
.L_x_4226:
[----:B------:R-:W-:Y:S05]  /*a700*/  BSYNC.RECONVERGENT B0 ;  /* 0x0000000000007941 */ /* 0x000fea0003800200 */
.L_x_4225:
[----:B-----5:R2:W-:Y:S01]  /*a710*/  STS.128 [R0], R32 ;  /* 0x0000002000007388 */ /* 0x0205e20000000c00 */
[----:B------:R-:W-:Y:S01]  /*a720*/  LOP3.LUT R4, R26, 0x40, RZ, 0xfc, !PT ;  /* 0x000000401a047812 */ /* 0x000fe200078efcff */
[----:B------:R-:W-:Y:S03]  /*a730*/  BSSY.RECONVERGENT B0, `(.L_x_4227) ;  /* 0x000002b000007945 */ /* 0x000fe60003800200 */
[----:B------:R-:W-:-:S13]  /*a740*/  ISETP.GE.AND P0, PT, R4, R17, PT ;  /* 0x000000110400720c */ /* 0x000fda0003f06270 */
[----:B------:R-:W-:Y:S05]  /*a750*/  @P0 BRA `(.L_x_4228) ;  /* 0x0000000000a00947 */ /* 0x000fea0003800000 */
[----:B------:R-:W3:Y:S04]  /*a760*/  LDG.E.64 R4, desc[UR6][R22.64+0x40] ;  /* 0x0000400616047981 */ /* 0x000ee8000c1e1b00 */
[----:B------:R-:W4:Y:S01]  /*a770*/  LDG.E.64 R6, desc[UR6][R28.64+0x40] ;  /* 0x000040061c067981 */ /* 0x000f22000c1e1b00 */
[--C-:B------:R-:W-:Y:S01]  /*a780*/  HADD2.F32 R31, -RZ, R13.reuse.H0_H0 ;  /* 0x2000000dff1f7230 */ /* 0x100fe20000004100 */
[----:B------:R-:W-:Y:S01]  /*a790*/  MOV R21, R14 ;  /* 0x0000000e00157202 */ /* 0x000fe20000000f00 */
[----:B--2---:R-:W-:Y:S02]  /*a7a0*/  HADD2.F32 R33, -RZ, R13.H1_H1 ;  /* 0x3000000dff217230 */ /* 0x004fe40000004100 */
[--C-:B------:R-:W-:Y:S02]  /*a7b0*/  HADD2.F32 R20, -RZ, R15.reuse.H1_H1 ;  /* 0x3000000fff147230 */ /* 0x100fe40000004100 */
[----:B------:R-:W-:-:S02]  /*a7c0*/  HADD2.F32 R32, -RZ, R15.H0_H0 ;  /* 0x2000000fff207230 */ /* 0x000fc40000004100 */
[----:B---3--:R-:W-:Y:S02]  /*a7d0*/  HADD2.F32 R13, -RZ, R5.H1_H1 ;  /* 0x30000005ff0d7230 */ /* 0x008fe40000004100 */
[----:B------:R-:W-:Y:S02]  /*a7e0*/  HADD2.F32 R14, -RZ, R4.H1_H1 ;  /* 0x30000004ff0e7230 */ /* 0x000fe40000004100 */
[----:B----4-:R-:W-:Y:S02]  /*a7f0*/  HADD2.F32 R16, -RZ, R7.H1_H1 ;  /* 0x30000007ff107230 */ /* 0x010fe40000004100 */
[----:B------:R-:W-:Y:S01]  /*a800*/  FMUL.FTZ R15, R20, R13 ;  /* 0x0000000d140f7220 */ /* 0x000fe20000410000 */
[--C-:B------:R-:W-:Y:S02]  /*a810*/  HADD2.F32 R18, -RZ, R6.reuse.H1_H1 ;  /* 0x30000006ff127230 */ /* 0x100fe40000004100 */
        /* <DEDUP_REMOVED lines=28> */
.L_x_4228:
[----:B------:R-:W-:Y:S05]  /*a9e0*/  BSYNC.RECONVERGENT B0 ;  /* 0x0000000000007941 */ /* 0x000fea0003800200 */
.L_x_4227:
[----:B------:R3:W-:Y:S01]  /*a9f0*/  STS.128 [R0+0x2000], R12 ;  /* 0x0020000c00007388 */ /* 0x0007e20000000c00 */
[----:B------:R-:W-:Y:S01]  /*aa00*/  LOP3.LUT R4, R26, 0x80, RZ, 0xfc, !PT ;  /* 0x000000801a047812 */ /* 0x000fe200078efcff */
[----:B------:R-:W-:Y:S03]  /*aa10*/  BSSY.RECONVERGENT B0, `(.L_x_4229) ;  /* 0x000002c000007945 */ /* 0x000fe60003800200 */
[----:B------:R-:W-:-:S13]  /*aa20*/  ISETP.GE.AND P0, PT, R4, R17, PT ;  /* 0x000000110400720c */ /* 0x000fda0003f06270 */
[----:B------:R-:W-:Y:S05]  /*aa30*/  @P0 BRA `(.L_x_4230) ;  /* 0x0000000000a40947 */ /* 0x000fea0003800000 */
[----:B------:R-:W4:Y:S04]  /*aa40*/  LDG.E.64 R4, desc[UR6][R22.64+0x80] ;  /* 0x0000800616047981 */ /* 0x000f28000c1e1b00 */
[----:B------:R-:W5:Y:S01]  /*aa50*/  LDG.E.64 R6, desc[UR6][R28.64+0x80] ;  /* 0x000080061c067981 */ /* 0x000f62000c1e1b00 */
[--C-:B------:R-:W-:Y:S01]  /*aa60*/  HADD2.F32 R16, -RZ, R9.reuse.H0_H0 ;  /* 0x20000009ff107230 */ /* 0x100fe20000004100 */
[----:B---3--:R-:W-:Y:S01]  /*aa70*/  MOV R15, R10 ;  /* 0x0000000a000f7202 */ /* 0x008fe20000000f00 */
[----:B------:R-:W-:Y:S02]  /*aa80*/  HADD2.F32 R21, -RZ, R9.H1_H1 ;  /* 0x30000009ff157230 */ /* 0x000fe40000004100 */
[--C-:B------:R-:W-:Y:S02]  /*aa90*/  HADD2.F32 R14, -RZ, R11.reuse.H1_H1 ;  /* 0x3000000bff0e7230 */ /* 0x100fe40000004100 */
[----:B------:R-:W-:-:S02]  /*aaa0*/  HADD2.F32 R18, -RZ, R11.H0_H0 ;  /* 0x2000000bff127230 */ /* 0x000fc40000004100 */
        /* <DEDUP_REMOVED lines=8> */
[C---:B------:R-:W-:Y:S01]  /*ab30*/  FFMA.FTZ R11, R18.reuse, R12, -R11 ;  /* 0x0000000c120b7223 */ /* 0x040fe2000001080b */
[----:B------:R-:W-:Y:S01]  /*ab40*/  FMUL.FTZ R21, R21, R13 ;  /* 0x0000000d15157220 */ /* 0x000fe20000410000 */
[----:B------:R-:W-:Y:S02]  /*ab50*/  HADD2.F32 R4, -RZ, R4.H0_H0 ;  /* 0x20000004ff047230 */ /* 0x000fe40000004100 */
[----:B------:R-:W-:Y:S01]  /*ab60*/  FFMA.FTZ R14, R18, R9, R14 ;  /* 0x00000009120e7223 */ /* 0x000fe2000001000e */
[----:B------:R-:W-:Y:S02]  /*ab70*/  HADD2.F32 R9, -RZ, R8.H1_H1 ;  /* 0x30000008ff097230 */ /* 0x000fe40000004100 */
[C---:B------:R-:W-:Y:S01]  /*ab80*/  FFMA.FTZ R31, R16.reuse, R13, -R31 ;  /* 0x0000000d101f7223 */ /* 0x040fe2000001081f */
[----:B------:R-:W-:Y:S02]  /*ab90*/  HADD2.F32 R5, -RZ, R5.H0_H0 ;  /* 0x20000005ff057230 */ /* 0x000fe40000004100 */
[----:B------:R-:W-:Y:S01]  /*aba0*/  FFMA.FTZ R10, R16, R10, R21 ;  /* 0x0000000a100a7223 */ /* 0x000fe20000010015 */
[----:B------:R-:W-:Y:S01]  /*abb0*/  HADD2.F32 R12, -RZ, R15.H1_H1 ;  /* 0x3000000fff0c7230 */ /* 0x000fe20000004100 */
[----:B------:R-:W-:Y:S01]  /*abc0*/  F2FP.F16.F32.PACK_AB R11, R14, R11 ;  /* 0x0000000b0e0b723e */ /* 0x000fe200000000ff */
        /* <DEDUP_REMOVED lines=16> */
.L_x_4230:
[----:B------:R-:W-:Y:S05]  /*acd0*/  BSYNC.RECONVERGENT B0 ;  /* 0x0000000000007941 */ /* 0x000fea0003800200 */
.L_x_4229:
[----:B------:R4:W-:Y:S02]  /*ace0*/  STS.128 [R0+0x4000], R8 ;  /* 0x0040000800007388 */ /* 0x0009e40000000c00 */
.L_x_4224:
[----:B------:R-:W-:Y:S05]  /*acf0*/  BSYNC.RECONVERGENT B1 ;  /* 0x0000000000017941 */ /* 0x000fea0003800200 */
.L_x_4223:
[----:B------:R-:W-:Y:S01]  /*ad00*/  IADD3 R21, PT, PT, R122, 0x10, RZ ;  /* 0x000000107a157810 */ /* 0x000fe20007ffe0ff */
[----:B------:R-:W-:Y:S03]  /*ad10*/  BSSY.RECONVERGENT B1, `(.L_x_4231) ;  /* 0x000008f000017945 */ /* 0x000fe60003800200 */
[----:B------:R-:W-:-:S13]  /*ad20*/  ISETP.GE.AND P0, PT, R21, R19, PT ;  /* 0x000000131500720c */ /* 0x000fda0003f06270 */
[----:B------:R-:W-:Y:S05]  /*ad30*/  @P0 BRA `(.L_x_4232) ;  /* 0x0000000800300947 */ /* 0x000fea0003800000 */
[----:B------:R-:W-:-:S04]  /*ad40*/  LEA R4, P0, R43, R24, 0x1 ;  /* 0x000000182b047211 */ /* 0x000fc800078008ff */
[----:B------:R-:W-:-:S05]  /*ad50*/  LEA.HI.X R5, R43, R25, R41, 0x1, P0 ;  /* 0x000000192b057211 */ /* 0x000fca00000f0c29 */
[----:B---3--:R3:W5:Y:S04]  /*ad60*/  LDG.E.128 R12, desc[UR6][R4.64+0x80] ;  /* 0x00008006040c7981 */ /* 0x008768000c1e1d00 */
[----:B----4-:R3:W5:Y:S04]  /*ad70*/  LDG.E.128 R8, desc[UR6][R4.64+0x100] ;  /* 0x0001000604087981 */ /* 0x010768000c1e1d00 */
[----:B--2---:R3:W5:Y:S01]  /*ad80*/  LDG.E.128 R32, desc[UR6][R4.64] ;  /* 0x0000000604207981 */ /* 0x004762000c1e1d00 */
[----:B------:R-:W-:Y:S01]  /*ad90*/  ISETP.GE.AND P0, PT, R26, R17, PT ;  /* 0x000000111a00720c */ /* 0x000fe20003f06270 */
[----:B------:R-:W-:-:S12]  /*ada0*/  BSSY.RECONVERGENT B0, `(.L_x_4233) ;  /* 0x0000029000007945 */ /* 0x000fd80003800200 */
[----:B------:R-:W-:Y:S05]  /*adb0*/  @P0 BRA `(.L_x_4234) ;  /* 0x00000000009c0947 */ /* 0x000fea0003800000 */
[----:B---3--:R-:W2:Y:S04]  /*adc0*/  LDG.E.64 R4, desc[UR6][R22.64] ;  /* 0x0000000616047981 */ /* 0x008ea8000c1e1b00 */
        /* <DEDUP_REMOVED lines=16> */
[----:B------:R-:W-:Y:S02]  /*aed0*/  HADD2.F32 R5, -RZ, R5.H0_H0 ;  /* 0x20000005ff057230 */ /* 0x000fe40000004100 */
[----:B------:R-:W-:Y:S01]  /*aee0*/  FFMA.FTZ R16, R16, R41, R31 ;  /* 0x0000002910107223 */ /* 0x000fe2000001001f */
[----:B------:R-:W-:Y:S02]  /*aef0*/  HADD2.F32 R31, -RZ, R32.H1_H1 ;  /* 0x30000020ff1f7230 */ /* 0x000fe40000004100 */
        /* <DEDUP_REMOVED lines=19> */
.L_x_4234:
[----:B------:R-:W-:Y:S05]  /*b030*/  BSYNC.RECONVERGENT B0 ;  /* 0x0000000000007941 */ /* 0x000fea0003800200 */
.L_x_4233:
[----:B-----5:R2:W-:Y:S01]  /*b040*/  STS.128 [R0+0x800], R32 ;  /* 0x0008002000007388 */ /* 0x0205e20000000c00 */
[----:B---3--:R-:W-:Y:S01]  /*b050*/  LOP3.LUT R4, R26, 0x40, RZ, 0xfc, !PT ;  /* 0x000000401a047812 */ /* 0x008fe200078efcff */
        /* <DEDUP_REMOVED lines=19> */
[----:B------:R-:W-:Y:S01]  /*b190*/  FMUL.FTZ R33, R18, R33 ;  /* 0x0000002112217220 */ /* 0x000fe20000410000 */
[-C--:B------:R-:W-:Y:S01]  /*b1a0*/  FFMA.FTZ R15, R16, R32.reuse, -R15 ;  /* 0x00000020100f7223 */ /* 0x080fe2000001080f */
[----:B------:R-:W-:Y:S01]  /*b1b0*/  FFMA.FTZ R20, R13, R32, R20 ;  /* 0x000000200d147223 */ /* 0x000fe20000010014 */
[----:B------:R-:W-:Y:S02]  /*b1c0*/  HADD2.F32 R13, -RZ, R12.H1_H1 ;  /* 0x3000000cff0d7230 */ /* 0x000fe40000004100 */
        /* <DEDUP_REMOVED lines=20> */
.L_x_4236:
[----:B------:R-:W-:Y:S05]  /*b310*/  BSYNC.RECONVERGENT B0 ;  /* 0x0000000000007941 */ /* 0x000fea0003800200 */
.L_x_4235:
        /* <DEDUP_REMOVED lines=8> */
[--C-:B------:R-:W-:Y:S02]  /*b3a0*/  HADD2.F32 R16, -RZ, R9.reuse.H0_H0 ;  /* 0x20000009ff107230 */ /* 0x100fe40000004100 */
[----:B------:R-:W-:Y:S02]  /*b3b0*/  HADD2.F32 R31, -RZ, R9.H1_H1 ;  /* 0x30000009ff1f7230 */ /* 0x000fe40000004100 */
[----:B------:R-:W-:-:S02]  /*b3c0*/  HADD2.F32 R14, -RZ, R11.H1_H1 ;  /* 0x3000000bff0e7230 */ /* 0x000fc40000004100 */
[----:B------:R-:W-:Y:S02]  /*b3d0*/  HADD2.F32 R20, -RZ, R11.H0_H0 ;  /* 0x2000000bff147230 */ /* 0x000fe40000004100 */
[----:B----4-:R-:W-:Y:S02]  /*b3e0*/  HADD2.F32 R10, -RZ, R4.H1_H1 ;  /* 0x30000004ff0a7230 */ /* 0x010fe40000004100 */
        /* <DEDUP_REMOVED lines=18> */
[-C--:B------:R-:W-:Y:S01]  /*b510*/  FMUL.FTZ R12, R5, R10.reuse ;  /* 0x0000000a050c7220 */ /* 0x080fe20000410000 */
[----:B------:R-:W-:Y:S02]  /*b520*/  HADD2.F32 R8, -RZ, R15.H0_H0 ;  /* 0x2000000fff087230 */ /* 0x000fe40000004100 */
[-C--:B------:R-:W-:Y:S01]  /*b530*/  FMUL.FTZ R15, R4, R9.reuse ;  /* 0x00000009040f7220 */ /* 0x080fe20000410000 */
[----:B------:R-:W-:Y:S01]  /*b540*/  FMUL.FTZ R9, R6, R9 ;  /* 0x0000000906097220 */ /* 0x000fe20000410000 */
        /* <DEDUP_REMOVED lines=9> */
.L_x_4238:
[----:B------:R-:W-:Y:S05]  /*b5e0*/  BSYNC.RECONVERGENT B0 ;  /* 0x0000000000007941 */ /* 0x000fea0003800200 */
.L_x_4237:
[----:B------:R4:W-:Y:S02]  /*b5f0*/  STS.128 [R0+0x4800], R8 ;  /* 0x0048000800007388 */ /* 0x0009e40000000c00 */
.L_x_4232:
[----:B------:R-:W-:Y:S05]  /*b600*/  BSYNC.RECONVERGENT B1 ;  /* 0x0000000000017941 */ /* 0x000fea0003800200 */
.L_x_4231:
        /* <DEDUP_REMOVED lines=51> */
.L_x_4242:
[----:B------:R-:W-:Y:S05]  /*b940*/  BSYNC.RECONVERGENT B0 ;  /* 0x0000000000007941 */ /* 0x000fea0003800200 */
.L_x_4241:
        /* <DEDUP_REMOVED lines=45> */
.L_x_4244:
[----:B------:R-:W-:Y:S05]  /*bc20*/  BSYNC.RECONVERGENT B0 ;  /* 0x0000000000007941 */ /* 0x000fea0003800200 */
.L_x_4243:
        /* <DEDUP_REMOVED lines=44> */
.L_x_4246:
[----:B------:R-:W-:Y:S05]  /*bef0*/  BSYNC.RECONVERGENT B0 ;  /* 0x0000000000007941 */ /* 0x000fea0003800200 */
.L_x_4245:
[----:B------:R4:W-:Y:S02]  /*bf00*/  STS.128 [R0+0x5000], R8 ;  /* 0x0050000800007388 */ /* 0x0009e40000000c00 */
.L_x_4240:
[----:B------:R-:W-:Y:S05]  /*bf10*/  BSYNC.RECONVERGENT B1 ;  /* 0x0000000000017941 */ /* 0x000fea0003800200 */
.L_x_4239:
[----:B------:R-:W-:-:S04]  /*bf20*/  IADD3 R38, PT, PT, R122, 0x30, RZ ;  /* 0x000000307a267810 */ /* 0x000fc80007ffe0ff */
[----:B------:R-:W-:-:S13]  /*bf30*/  ISETP.GE.AND P0, PT, R38, R19, PT ;  /* 0x000000132600720c */ /* 0x000fda0003f06270 */
[----:B------:R-:W-:Y:S05]  /*bf40*/  @P0 BRA `(.L_x_4221) ;  /* 0x0000004800bc0947 */ /* 0x000fea0003800000 */
[----:B-1----:R-:W-:-:S04]  /*bf50*/  IMAD.WIDE.U32 R24, R2, 0x60, R24 ;  /* 0x0000006002187825 */ /* 0x002fc800078e0018 */
[----:B------:R-:W-:Y:S01]  /*bf60*/  IMAD R3, R3, 0x60, RZ ;  /* 0x0000006003037824 */ /* 0x000fe200078e02ff */
[----:B------:R-:W-:-:S04]  /*bf70*/  MOV R2, R24 ;  /* 0x0000001800027202 */ /* 0x000fc80000000f00 */
[----:B------:R-:W-:-:S05]  /*bf80*/  IADD3 R3, PT, PT, R3, R25, RZ ;  /* 0x0000001903037210 */ /* 0x000fca0007ffe0ff */
[----:B---3--:R1:W5:Y:S04]  /*bf90*/  LDG.E.128 R12, desc[UR6][R2.64+0x80] ;  /* 0x00008006020c7981 */ /* 0x008368000c1e1d00 */
[----:B----4-:R1:W5:Y:S04]  /*bfa0*/  LDG.E.128 R8, desc[UR6][R2.64+0x100] ;  /* 0x0001000602087981 */ /* 0x010368000c1e1d00 */
[----:B--2---:R1:W5:Y:S01]  /*bfb0*/  LDG.E.128 R32, desc[UR6][R2.64] ;  /* 0x0000000602207981 */ /* 0x004362000c1e1d00 */
[----:B------:R-:W-:Y:S01]  /*bfc0*/  ISETP.GE.AND P0, PT, R26, R17, PT ;  /* 0x000000111a00720c */ /* 0x000fe20003f06270 */
[----:B------:R-:W-:-:S12]  /*bfd0*/  BSSY.RECONVERGENT B0, `(.L_x_4247) ;  /* 0x0000029000007945 */ /* 0x000fd80003800200 */
[----:B------:R-:W-:Y:S05]  /*bfe0*/  @P0 BRA `(.L_x_4248) ;  /* 0x00000000009c0947 */ /* 0x000fea0003800000 */
[----:B-1----:R-:W2:Y:S04]  /*bff0*/  LDG.E.64 R2, desc[UR6][R22.64] ;  /* 0x0000000616027981 */ /* 0x002ea8000c1e1b00 */
[----:B------:R-:W3:Y:S01]  /*c000*/  LDG.E.64 R4, desc[UR6][R28.64] ;  /* 0x000000061c047981 */ /* 0x000ee2000c1e1b00 */
[----:B-----5:R-:W-:Y:S02]  /*c010*/  HADD2.F32 R24, -RZ, R33.H1_H1 ;  /* 0x30000021ff187230 */ /* 0x020fe40000004100 */
[----:B------:R-:W-:Y:S02]  /*c020*/  HADD2.F32 R19, -RZ, R35.H1_H1 ;  /* 0x30000023ff137230 */ /* 0x000fe40000004100 */
[----:B------:R-:W-:Y:S02]  /*c030*/  HADD2.F32 R20, -RZ, R33.H0_H0 ;  /* 0x20000021ff147230 */ /* 0x000fe40000004100 */
        /* <DEDUP_REMOVED lines=34> */
.L_x_4248:
[----:B------:R-:W-:Y:S05]  /*c260*/  BSYNC.RECONVERGENT B0 ;  /* 0x0000000000007941 */ /* 0x000fea0003800200 */
.L_x_4247:
[----:B-----5:R2:W-:Y:S01]  /*c270*/  STS.128 [R0+0x1800], R32 ;  /* 0x0018002000007388 */ /* 0x0205e20000000c00 */
[----:B-1----:R-:W-:Y:S01]  /*c280*/  LOP3.LUT R2, R26, 0x40, RZ, 0xfc, !PT ;  /* 0x000000401a027812 */ /* 0x002fe200078efcff */
[----:B------:R-:W-:Y:S03]  /*c290*/  BSSY.RECONVERGENT B0, `(.L_x_4249) ;  /* 0x000002b000007945 */ /* 0x000fe60003800200 */
[----:B------:R-:W-:-:S13]  /*c2a0*/  ISETP.GE.AND P0, PT, R2, R17, PT ;  /* 0x000000110200720c */ /* 0x000fda0003f06270 */
[----:B------:R-:W-:Y:S05]  /*c2b0*/  @P0 BRA `(.L_x_4250) ;  /* 0x0000000000a00947 */ /* 0x000fea0003800000 */
[----:B------:R-:W3:Y:S04]  /*c2c0*/  LDG.E.64 R2, desc[UR6][R22.64+0x40] ;  /* 0x0000400616027981 */ /* 0x000ee8000c1e1b00 */
[----:B------:R-:W4:Y:S01]  /*c2d0*/  LDG.E.64 R4, desc[UR6][R28.64+0x40] ;  /* 0x000040061c047981 */ /* 0x000f22000c1e1b00 */
[----:B------:R-:W-:Y:S01]  /*c2e0*/  MOV R18, R14 ;  /* 0x0000000e00127202 */ /* 0x000fe20000000f00 */
[--C-:B------:R-:W-:Y:S02]  /*c2f0*/  HADD2.F32 R24, -RZ, R13.reuse.H1_H1 ;  /* 0x3000000dff187230 */ /* 0x100fe40000004100 */
[----:B------:R-:W-:Y:S02]  /*c300*/  HADD2.F32 R19, -RZ, R13.H0_H0 ;  /* 0x2000000dff137230 */ /* 0x000fe40000004100 */
[----:B------:R-:W-:-:S02]  /*c310*/  HADD2.F32 R16, -RZ, R15.H1_H1 ;  /* 0x3000000fff107230 */ /* 0x000fc40000004100 */
[----:B------:R-:W-:Y:S02]  /*c320*/  HADD2.F32 R25, -RZ, R15.H0_H0 ;  /* 0x2000000fff197230 */ /* 0x000fe40000004100 */
        /* <DEDUP_REMOVED lines=16> */
[----:B------:R-:W-:Y:S01]  /*c430*/  FFMA.FTZ R20, R13, R25, -R20 ;  /* 0x000000190d147223 */ /* 0x000fe20000010814 */
[----:B------:R-:W-:Y:S02]  /*c440*/  HADD2.F32 R5, -RZ, R5.H0_H0 ;  /* 0x20000005ff057230 */ /* 0x000fe40000004100 */
[-C--:B------:R-:W-:Y:S01]  /*c450*/  FMUL.FTZ R19, R2, R7.reuse ;  /* 0x0000000702137220 */ /* 0x080fe20000410000 */
[----:B------:R-:W-:Y:S02]  /*c460*/  HADD2.F32 R13, -RZ, R12.H0_H0 ;  /* 0x2000000cff0d7230 */ /* 0x000fe40000004100 */
[C---:B------:R-:W-:Y:S01]  /*c470*/  FMUL.FTZ R7, R4.reuse, R7 ;  /* 0x0000000704077220 */ /* 0x040fe20000410000 */
[----:B------:R-:W-:Y:S02]  /*c480*/  HADD2.F32 R18, -RZ, R18.H0_H0 ;  /* 0x20000012ff127230 */ /* 0x000fe40000004100 */
[-C--:B------:R-:W-:Y:S01]  /*c490*/  FMUL.FTZ R12, R3, R6.reuse ;  /* 0x00000006030c7220 */ /* 0x080fe20000410000 */
        /* <DEDUP_REMOVED lines=9> */
[----:B------:R-:W-:Y:S02]  /*c530*/  MOV R12, R2 ;  /* 0x00000002000c7202 */ /* 0x000fe40000000f00 */
.L_x_4250:
[----:B------:R-:W-:Y:S05]  /*c540*/  BSYNC.RECONVERGENT B0 ;  /* 0x0000000000007941 */ /* 0x000fea0003800200 */
.L_x_4249:
[----:B------:R1:W-:Y:S01]  /*c550*/  STS.128 [R0+0x3800], R12 ;  /* 0x0038000c00007388 */ /* 0x0003e20000000c00 */
[----:B------:R-:W-:Y:S01]  /*c560*/  LOP3.LUT R26, R26, 0x80, RZ, 0xfc, !PT ;  /* 0x000000801a1a7812 */ /* 0x000fe200078efcff */
[----:B------:R-:W-:Y:S03]  /*c570*/  BSSY.RECONVERGENT B0, `(.L_x_4251) ;  /* 0x000002b000007945 */ /* 0x000fe60003800200 */
[----:B------:R-:W-:-:S13]  /*c580*/  ISETP.GE.AND P0, PT, R26, R17, PT ;  /* 0x000000111a00720c */ /* 0x000fda0003f06270 */
[----:B------:R-:W-:Y:S05]  /*c590*/  @P0 BRA `(.L_x_4252) ;  /* 0x0000000000a00947 */ /* 0x000fea0003800000 */
[----:B------:R-:W3:Y:S04]  /*c5a0*/  LDG.E.64 R22, desc[UR6][R22.64+0x80] ;  /* 0x0000800616167981 */ /* 0x000ee8000c1e1b00 */
[----:B------:R-:W4:Y:S01]  /*c5b0*/  LDG.E.64 R28, desc[UR6][R28.64+0x80] ;  /* 0x000080061c1c7981 */ /* 0x000f22000c1e1b00 */
[----:B-1----:R-:W-:Y:S02]  /*c5c0*/  HADD2.F32 R12, -RZ, R9.H1_H1 ;  /* 0x30000009ff0c7230 */ /* 0x002fe40000004100 */
[----:B------:R-:W-:Y:S02]  /*c5d0*/  HADD2.F32 R7, -RZ, R11.H1_H1 ;  /* 0x3000000bff077230 */ /* 0x000fe40000004100 */
[----:B------:R-:W-:Y:S02]  /*c5e0*/  HADD2.F32 R6, -RZ, R9.H0_H0 ;  /* 0x20000009ff067230 */ /* 0x000fe40000004100 */
        /* <DEDUP_REMOVED lines=35> */
.L_x_4252:
[----:B------:R-:W-:Y:S05]  /*c820*/  BSYNC.RECONVERGENT B0 ;  /* 0x0000000000007941 */ /* 0x000fea0003800200 */
.L_x_4251:
[----:B------:R3:W-:Y:S01]  /*c830*/  STS.128 [R0+0x5800], R8 ;  /* 0x0058000800007388 */ /* 0x0007e20000000c00 */
[----:B------:R-:W-:Y:S05]  /*c840*/  BRA `(.L_x_4221) ;  /* 0x00000040007c7947 */ /* 0x000fea0003800000 */
.L_x_4222:
        /* <DEDUP_REMOVED lines=9> */
[----:B------:R1:W5:Y:S04]  /*c8e0*/  LDG.E.128 R32, desc[UR6][R24.64+0x80] ;  /* 0x0000800618207981 */ /* 0x000368000c1e1d00 */
        /* <DEDUP_REMOVED lines=49> */
[----:B---3--:R-:W-:Y:S02]  /*cc00*/  HADD2.F32 R5, -RZ, R8.H0_H0 ;  /* 0x20000008ff057230 */ /* 0x008fe40000004100 */
        /* <DEDUP_REMOVED lines=33> */
.L_x_4256:
[----:B------:R-:W-:Y:S05]  /*ce20*/  BSYNC.RECONVERGENT B0 ;  /* 0x0000000000007941 */ /* 0x000fea0003800200 */
.L_x_4255:
        /* <DEDUP_REMOVED lines=24> */
[----:B--2---:R-:W-:Y:S02]  /*cfb0*/  HADD2.F32 R36, -RZ, R12.H1_H1 ;  /* 0x3000000cff247230 */ /* 0x004fe40000004100 */
[--C-:B------:R-:W-:Y:S02]  /*cfc0*/  HADD2.F32 R12, -RZ, R13.reuse.H0_H0 ;  /* 0x2000000dff0c7230 */ /* 0x100fe40000004100 */
[----:B------:R-:W-:Y:S02]  /*cfd0*/  HADD2.F32 R37, -RZ, R13.H1_H1 ;  /* 0x3000000dff257230 */ /* 0x000fe40000004100 */
[--C-:B-----5:R-:W-:Y:S02]  /*cfe0*/  HADD2.F32 R40, -RZ, R4.reuse.H0_H0 ;  /* 0x20000004ff287230 */ /* 0x120fe40000004100 */
        /* <DEDUP_REMOVED lines=21> */
[----:B------:R-:W-:Y:S02]  /*d140*/  HADD2.F32 R39, -RZ, R32.H1_H1 ;  /* 0x30000020ff277230 */ /* 0x000fe40000004100 */
        /* <DEDUP_REMOVED lines=33> */
.L_x_4258:
[----:B------:R-:W-:Y:S05]  /*d360*/  BSYNC.RECONVERGENT B0 ;  /* 0x0000000000007941 */ /* 0x000fea0003800200 */
.L_x_4257:
        /* <DEDUP_REMOVED lines=51> */
[----:B-----5:R-:W-:Y:S02]  /*d6a0*/  HADD2.F32 R5, -RZ, R8.H0_H0 ;  /* 0x20000008ff057230 */ /* 0x020fe40000004100 */
        /* <DEDUP_REMOVED lines=31> */
.L_x_4260:
[----:B------:R-:W-:Y:S05]  /*d8a0*/  BSYNC.RECONVERGENT B0 ;  /* 0x0000000000007941 */ /* 0x000fea0003800200 */
.L_x_4259:
[----:B------:R4:W-:Y:S02]  /*d8b0*/  STS.128 [R0+0x4000], R28 ;  /* 0x0040001c00007388 */ /* 0x0009e40000000c00 */
.L_x_4254:
[----:B------:R-:W-:Y:S05]  /*d8c0*/  BSYNC.RECONVERGENT B1 ;  /* 0x0000000000017941 */ /* 0x000fea0003800200 */
.L_x_4253:
        /* <DEDUP_REMOVED lines=91> */
.L_x_4264:
[----:B------:R-:W-:Y:S05]  /*de80*/  BSYNC.RECONVERGENT B0 ;  /* 0x0000000000007941 */ /* 0x000fea0003800200 */
.L_x_4263:
        /* <DEDUP_REMOVED lines=19> */
[----:B------:R-:W3:Y:S01]  /*dfc0*/  LDG.E.128 R4, desc[UR6][R4.64+0x80] ;  /* 0x0000800604047981 */ /* 0x000ee2000c1e1d00 */
[----:B-----5:R-:W-:-:S04]  /*dfd0*/  IADD3 R8, P0, PT, R8, UR8, RZ ;  /* 0x0000000808087c10 */ /* 0x020fc8000ff1e0ff */
[----:B------:R-:W-:-:S06]  /*dfe0*/  IADD3.X R9, PT, PT, R9, UR9, RZ, P0, !PT ;  /* 0x0000000909097c10 */ /* 0x000fcc00087fe4ff */
[----:B------:R-:W5:Y:S01]  /*dff0*/  LDG.E.128 R8, desc[UR6][R8.64+0x80] ;  /* 0x0000800608087981 */ /* 0x000f62000c1e1d00 */
[----:B--2---:R-:W-:Y:S01]  /*e000*/  MOV R36, R34 ;  /* 0x0000002200247202 */ /* 0x004fe20000000f00 */
[--C-:B----4-:R-:W-:Y:S02]  /*e010*/  HADD2.F32 R34, -RZ, R12.reuse.H0_H0 ;  /* 0x2000000cff227230 */ /* 0x110fe40000004100 */
        /* <DEDUP_REMOVED lines=59> */
.L_x_4266:
[----:B------:R-:W-:Y:S05]  /*e3d0*/  BSYNC.RECONVERGENT B0 ;  /* 0x0000000000007941 */ /* 0x000fea0003800200 */
.L_x_4265:
        /* <DEDUP_REMOVED lines=19> */
[----:B------:R-:W2:Y:S01]  /*e510*/  LDG.E.128 R4, desc[UR6][R4.64+0x100] ;  /* 0x0001000604047981 */ /* 0x000ea2000c1e1d00 */
[----:B-1----:R-:W-:-:S04]  /*e520*/  IADD3 R8, P0, PT, R8, UR8, RZ ;  /* 0x0000000808087c10 */ /* 0x002fc8000ff1e0ff */
[----:B------:R-:W-:-:S06]  /*e530*/  IADD3.X R9, PT, PT, R9, UR9, RZ, P0, !PT ;  /* 0x0000000909097c10 */ /* 0x000fcc00087fe4ff */
[----:B------:R-:W3:Y:S01]  /*e540*/  LDG.E.128 R8, desc[UR6][R8.64+0x100] ;  /* 0x0001000608087981 */ /* 0x000ee2000c1e1d00 */
[----:B----4-:R-:W-:Y:S01]  /*e550*/  MOV R32, R30 ;  /* 0x0000001e00207202 */ /* 0x010fe20000000f00 */
[--C-:B-----5:R-:W-:Y:S02]  /*e560*/  HADD2.F32 R30, -RZ, R12.reuse.H0_H0 ;  /* 0x2000000cff1e7230 */ /* 0x120fe40000004100 */
[----:B------:R-:W-:Y:S02]  /*e570*/  HADD2.F32 R33, -RZ, R12.H1_H1 ;  /* 0x3000000cff217230 */ /* 0x000fe40000004100 */
[--C-:B------:R-:W-:Y:S02]  /*e580*/  HADD2.F32 R12, -RZ, R13.reuse.H0_H0 ;  /* 0x2000000dff0c7230 */ /* 0x100fe40000004100 */
[----:B------:R-:W-:Y:S02]  /*e590*/  HADD2.F32 R34, -RZ, R13.H1_H1 ;  /* 0x3000000dff227230 */ /* 0x000fe40000004100 */
[----:B--2---:R-:W-:-:S02]  /*e5a0*/  HADD2.F32 R37, -RZ, R5.H0_H0 ;  /* 0x20000005ff257230 */ /* 0x004fc40000004100 */
        /* <DEDUP_REMOVED lines=55> */
.L_x_4268:
[----:B------:R-:W-:Y:S05]  /*e920*/  BSYNC.RECONVERGENT B0 ;  /* 0x0000000000007941 */ /* 0x000fea0003800200 */
.L_x_4267:
[----:B------:R1:W-:Y:S02]  /*e930*/  STS.128 [R0+0x4800], R28 ;  /* 0x0048001c00007388 */ /* 0x0003e40000000c00 */
.L_x_4262:
[----:B------:R-:W-:Y:S05]  /*e940*/  BSYNC.RECONVERGENT B1 ;  /* 0x0000000000017941 */ /* 0x000fea0003800200 */
.L_x_4261:
[----:B--2---:R-:W-:Y:S01]  /*e950*/  IADD3 R36, PT, PT, R122, 0x20, RZ ;  /* 0x000000207a247810 */ /* 0x004fe20007ffe0ff */
[----:B------:R-:W-:Y:S03]  /*e960*/  BSSY.RECONVERGENT B1, `(.L_x_4269) ;  /* 0x0000106000017945 */ /* 0x000fe60003800200 */
[----:B------:R-:W-:-:S13]  /*e970*/  ISETP.GE.AND P0, PT, R36, R23, PT ;  /* 0x000000172400720c */ /* 0x000fda0003f06270 */
[----:B------:R-:W-:Y:S05]  /*e980*/  @P0 BRA `(.L_x_4270) ;  /* 0x00000010000c0947 */ /* 0x000fea0003800000 */
[----:B------:R-:W-:-:S04]  /*e990*/  LEA R38, P0, R2, R24, 0x6 ;  /* 0x0000001802267211 */ /* 0x000fc800078030ff */
        /* <DEDUP_REMOVED lines=25> */
[--C-:B---3--:R-:W-:Y:S02]  /*eb30*/  HADD2.F32 R37, -RZ, R12.reuse.H0_H0 ;  /* 0x2000000cff257230 */ /* 0x108fe40000004100 */
        /* <DEDUP_REMOVED lines=25> */
[----:B-----5:R-:W-:Y:S02]  /*ecd0*/  HADD2.F32 R4, -RZ, R40.H0_H0 ;  /* 0x20000028ff047230 */ /* 0x020fe40000004100 */
[----:B------:R-:W-:Y:S01]  /*ece0*/  @!P1 FADD.FTZ R50, -R50, -RZ ;  /* 0x800000ff32329221 */ /* 0x000fe20000010100 */
[----:B--2---:R-:W-:Y:S02]  /*ecf0*/  HADD2.F32 R6, -RZ, R8.H0_H0 ;  /* 0x20000008ff067230 */ /* 0x004fe40000004100 */
        /* <DEDUP_REMOVED lines=32> */
.L_x_4272:
[----:B------:R-:W-:Y:S05]  /*ef00*/  BSYNC.RECONVERGENT B0 ;  /* 0x0000000000007941 */ /* 0x000fea0003800200 */
.L_x_4271:
        /* <DEDUP_REMOVED lines=23> */
[----:B------:R-:W-:Y:S01]  /*f080*/  MOV R37, R34 ;  /* 0x0000002200257202 */ /* 0x000fe20000000f00 */
[--C-:B---3--:R-:W-:Y:S02]  /*f090*/  HADD2.F32 R34, -RZ, R12.reuse.H0_H0 ;  /* 0x2000000cff227230 */ /* 0x108fe40000004100 */
[----:B-1----:R-:W-:Y:S02]  /*f0a0*/  HADD2.F32 R40, -RZ, R12.H1_H1 ;  /* 0x3000000cff287230 */ /* 0x002fe40000004100 */
[--C-:B------:R-:W-:Y:S02]  /*f0b0*/  HADD2.F32 R12, -RZ, R13.reuse.H0_H0 ;  /* 0x2000000dff0c7230 */ /* 0x100fe40000004100 */
[----:B------:R-:W-:Y:S02]  /*f0c0*/  HADD2.F32 R41, -RZ, R13.H1_H1 ;  /* 0x3000000dff297230 */ /* 0x000fe40000004100 */
[----:B-----5:R-:W-:-:S02]  /*f0d0*/  HADD2.F32 R45, -RZ, R5.H0_H0 ;  /* 0x20000005ff2d7230 */ /* 0x020fc40000004100 */
        /* <DEDUP_REMOVED lines=55> */
.L_x_4274:
[----:B------:R-:W-:Y:S05]  /*f450*/  BSYNC.RECONVERGENT B0 ;  /* 0x0000000000007941 */ /* 0x000fea0003800200 */
.L_x_4273:
        /* <DEDUP_REMOVED lines=28> */
[----:B--2---:R-:W-:-:S02]  /*f620*/  HADD2.F32 R39, -RZ, R5.H0_H0 ;  /* 0x20000005ff277230 */ /* 0x004fc40000004100 */
[--C-:B------:R-:W-:Y:S02]  /*f630*/  HADD2.F32 R13, -RZ, R14.reuse.H0_H0 ;  /* 0x2000000eff0d7230 */ /* 0x100fe40000004100 */
[----:B------:R-:W-:Y:S02]  /*f640*/  HADD2.F32 R35, -RZ, R14.H1_H1 ;  /* 0x3000000eff237230 */ /* 0x000fe40000004100 */
[----:B------:R-:W-:Y:S01]  /*f650*/  @!P1 FADD.FTZ R39, -R39, -RZ ;  /* 0x800000ff27279221 */ /* 0x000fe20000010100 */
[----:B------:R-:W-:Y:S02]  /*f660*/  HADD2.F32 R5, -RZ, R5.H1_H1 ;  /* 0x30000005ff057230 */ /* 0x000fe40000004100 */
[--C-:B------:R-:W-:Y:S02]  /*f670*/  HADD2.F32 R14, -RZ, R15.reuse.H0_H0 ;  /* 0x2000000fff0e7230 */ /* 0x100fe40000004100 */
[----:B------:R-:W-:Y:S01]  /*f680*/  FMUL.FTZ R12, R39, R12 ;  /* 0x0000000c270c7220 */ /* 0x000fe20000410000 */
[----:B------:R-:W-:-:S02]  /*f690*/  HADD2.F32 R37, -RZ, R15.H1_H1 ;  /* 0x3000000fff257230 */ /* 0x000fc40000004100 */
[----:B------:R-:W-:Y:S01]  /*f6a0*/  @!P1 FADD.FTZ R5, -R5, -RZ ;  /* 0x800000ff05059221 */ /* 0x000fe20000010100 */
[----:B------:R-:W-:Y:S02]  /*f6b0*/  HADD2.F32 R15, -RZ, R4.H0_H0 ;  /* 0x20000004ff0f7230 */ /* 0x000fe40000004100 */
[--C-:B------:R-:W-:Y:S02]  /*f6c0*/  HADD2.F32 R38, -RZ, R6.reuse.H0_H0 ;  /* 0x20000006ff267230 */ /* 0x100fe40000004100 */
[----:B------:R-:W-:Y:S01]  /*f6d0*/  FMUL.FTZ R34, R5, R34 ;  /* 0x0000002205227220 */ /* 0x000fe20000410000 */
[----:B------:R-:W-:Y:S02]  /*f6e0*/  HADD2.F32 R6, -RZ, R6.H1_H1 ;  /* 0x30000006ff067230 */ /* 0x000fe40000004100 */
[----:B------:R-:W-:Y:S01]  /*f6f0*/  @!P1 FADD.FTZ R15, -R15, -RZ ;  /* 0x800000ff0f0f9221 */ /* 0x000fe20000010100 */
[----:B-1----:R-:W-:Y:S02]  /*f700*/  HADD2.F32 R41, -RZ, R7.H0_H0 ;  /* 0x20000007ff297230 */ /* 0x002fe40000004100 */
[----:B------:R-:W-:Y:S01]  /*f710*/  @!P1 FADD.FTZ R38, -R38, -RZ ;  /* 0x800000ff26269221 */ /* 0x000fe20000010100 */
        /* <DEDUP_REMOVED lines=11> */
[----:B------:R-:W-:Y:S01]  /*f7d0*/  FMUL.FTZ R33, R4, R33 ;  /* 0x0000002104217220 */ /* 0x000fe20000410000 */
[----:B------:R-:W-:-:S02]  /*f7e0*/  HADD2.F32 R41, -RZ, R11.H0_H0 ;  /* 0x2000000bff297230 */ /* 0x000fc40000004100 */
[----:B------:R-:W-:Y:S01]  /*f7f0*/  FFMA.FTZ R5, R7, R5, R30 ;  /* 0x0000000507057223 */ /* 0x000fe2000001001e */
[----:B------:R-:W-:Y:S02]  /*f800*/  HADD2.F32 R6, -RZ, R11.H1_H1 ;  /* 0x3000000bff067230 */ /* 0x000fe40000004100 */
[----:B------:R-:W-:Y:S01]  /*f810*/  FMUL.FTZ R13, R38, R13 ;  /* 0x0000000d260d7220 */ /* 0x000fe20000410000 */
[----:B------:R-:W-:Y:S02]  /*f820*/  HADD2.F32 R15, -RZ, R29.H0_H0 ;  /* 0x2000001dff0f7230 */ /* 0x000fe40000004100 */
[----:B------:R-:W-:Y:S01]  /*f830*/  FMUL.FTZ R37, R40, R37 ;  /* 0x0000002528257220 */ /* 0x000fe20000410000 */
[----:B------:R-:W-:Y:S02]  /*f840*/  HADD2.F32 R39, -RZ, R9.H0_H0 ;  /* 0x20000009ff277230 */ /* 0x000fe40000004100 */
[----:B------:R-:W-:Y:S02]  /*f850*/  HADD2.F32 R4, -RZ, R10.H0_H0 ;  /* 0x2000000aff047230 */ /* 0x000fe40000004100 */
[----:B------:R-:W-:-:S02]  /*f860*/  HADD2.F32 R7, -RZ, R32.H0_H0 ;  /* 0x20000020ff077230 */ /* 0x000fc40000004100 */
[----:B------:R-:W-:Y:S01]  /*f870*/  FFMA.FTZ R12, R39, R15, R12 ;  /* 0x0000000f270c7223 */ /* 0x000fe2000001000c */
[----:B------:R-:W-:Y:S02]  /*f880*/  HADD2.F32 R11, -RZ, R31.H0_H0 ;  /* 0x2000001fff0b7230 */ /* 0x000fe40000004100 */
[----:B------:R-:W-:Y:S02]  /*f890*/  HADD2.F32 R28, -RZ, R28.H1_H1 ;  /* 0x3000001cff1c7230 */ /* 0x000fe40000004100 */
[----:B------:R-:W-:Y:S01]  /*f8a0*/  FFMA.FTZ R4, R4, R7, R13 ;  /* 0x0000000704047223 */ /* 0x000fe2000001000d */
[----:B------:R-:W-:Y:S02]  /*f8b0*/  HADD2.F32 R8, -RZ, R8.H1_H1 ;  /* 0x30000008ff087230 */ /* 0x000fe40000004100 */
[----:B------:R-:W-:Y:S01]  /*f8c0*/  FFMA.FTZ R11, R41, R11, R14 ;  /* 0x0000000b290b7223 */ /* 0x000fe2000001000e */
[----:B------:R-:W-:Y:S02]  /*f8d0*/  HADD2.F32 R9, -RZ, R9.H1_H1 ;  /* 0x30000009ff097230 */ /* 0x000fe40000004100 */
[----:B------:R-:W-:-:S02]  /*f8e0*/  HADD2.F32 R10, -RZ, R10.H1_H1 ;  /* 0x3000000aff0a7230 */ /* 0x000fc40000004100 */
[----:B------:R-:W-:Y:S01]  /*f8f0*/  FFMA.FTZ R8, R8, R28, R33 ;  /* 0x0000001c08087223 */ /* 0x000fe20000010021 */
[----:B------:R-:W-:Y:S02]  /*f900*/  HADD2.F32 R29, -RZ, R29.H1_H1 ;  /* 0x3000001dff1d7230 */ /* 0x000fe40000004100 */
        /* <DEDUP_REMOVED lines=9> */
.L_x_4276:
[----:B------:R-:W-:Y:S05]  /*f9a0*/  BSYNC.RECONVERGENT B0 ;  /* 0x0000000000007941 */ /* 0x000fea0003800200 */
.L_x_4275:
[----:B------:R4:W-:Y:S02]  /*f9b0*/  STS.128 [R0+0x5000], R28 ;  /* 0x0050001c00007388 */ /* 0x0009e40000000c00 */
.L_x_4270:
[----:B------:R-:W-:Y:S05]  /*f9c0*/  BSYNC.RECONVERGENT B1 ;  /* 0x0000000000017941 */ /* 0x000fea0003800200 */
.L_x_4269:
        /* <DEDUP_REMOVED lines=92> */
.L_x_4278:
[----:B------:R-:W-:Y:S05]  /*ff90*/  BSYNC.RECONVERGENT B0 ;  /* 0x0000000000007941 */ /* 0x000fea0003800200 */
.L_x_4277:
        /* <DEDUP_REMOVED lines=84> */
.L_x_4280:
[----:B------:R-:W-:Y:S05]  /*104e0*/  BSYNC.RECONVERGENT B0 ;  /* 0x0000000000007941 */ /* 0x000fea0003800200 */
.L_x_4279:
        /* <DEDUP_REMOVED lines=29> */
[--C-:B-----5:R-:W-:Y:S02]  /*106c0*/  HADD2.F32 R15, -RZ, R4.reuse.H0_H0 ;  /* 0x20000004ff0f7230 */ /* 0x120fe40000004100 */
[----:B------:R-:W-:Y:S02]  /*106d0*/  HADD2.F32 R19, -RZ, R4.H1_H1 ;  /* 0x30000004ff137230 */ /* 0x000fe40000004100 */
[----:B------:R-:W-:Y:S02]  /*106e0*/  HADD2.F32 R4, -RZ, R5.H0_H0 ;  /* 0x20000005ff047230 */ /* 0x000fe40000004100 */
[----:B------:R-:W-:Y:S01]  /*106f0*/  @!P1 FADD.FTZ R15, -R15, -RZ ;  /* 0x800000ff0f0f9221 */ /* 0x000fe20000010100 */
[----:B------:R-:W-:Y:S02]  /*10700*/  HADD2.F32 R20, -RZ, R6.H0_H0 ;  /* 0x20000006ff147230 */ /* 0x000fe40000004100 */
[----:B------:R-:W-:Y:S01]  /*10710*/  @!P1 FADD.FTZ R19, -R19, -RZ ;  /* 0x800000ff13139221 */ /* 0x000fe20000010100 */
[----:B------:R-:W-:-:S02]  /*10720*/  HADD2.F32 R23, -RZ, R7.H0_H0 ;  /* 0x20000007ff177230 */ /* 0x000fc40000004100 */
        /* <DEDUP_REMOVED lines=9> */
[----:B------:R-:W-:Y:S02]  /*107c0*/  HADD2.F32 R12, -RZ, R12.H1_H1 ;  /* 0x3000000cff0c7230 */ /* 0x000fe40000004100 */
[----:B------:R-:W-:Y:S01]  /*107d0*/  @!P1 FADD.FTZ R7, -R7, -RZ ;  /* 0x800000ff07079221 */ /* 0x000fe20000010100 */
[----:B------:R-:W-:Y:S01]  /*107e0*/  FMUL.FTZ R16, R5, R16 ;  /* 0x0000001005107220 */ /* 0x000fe20000410000 */
[----:B------:R-:W-:Y:S01]  /*107f0*/  FMUL.FTZ R17, R6, R17 ;  /* 0x0000001106117220 */ /* 0x000fe20000410000 */
[----:B------:R-:W-:Y:S02]  /*10800*/  HADD2.F32 R5, -RZ, R28.H0_H0 ;  /* 0x2000001cff057230 */ /* 0x000fe40000004100 */
[----:B------:R-:W-:Y:S01]  /*10810*/  FMUL.FTZ R18, R7, R18 ;  /* 0x0000001207127220 */ /* 0x000fe20000410000 */
[----:B------:R-:W-:Y:S02]  /*10820*/  HADD2.F32 R4, -RZ, R29.H0_H0 ;  /* 0x2000001dff047230 */ /* 0x000fe40000004100 */
[----:B------:R-:W-:Y:S01]  /*10830*/  FMUL.FTZ R2, R15, R2 ;  /* 0x000000020f027220 */ /* 0x000fe20000410000 */
[----:B--2---:R-:W-:-:S02]  /*10840*/  HADD2.F32 R7, -RZ, R8.H0_H0 ;  /* 0x20000008ff077230 */ /* 0x004fc40000004100 */
[----:B------:R-:W-:Y:S01]  /*10850*/  @!P1 FADD.FTZ R23, -R23, -RZ ;  /* 0x800000ff17179221 */ /* 0x000fe20000010100 */
[----:B------:R-:W-:Y:S02]  /*10860*/  HADD2.F32 R6, -RZ, R9.H0_H0 ;  /* 0x20000009ff067230 */ /* 0x000fe40000004100 */
[----:B------:R-:W-:Y:S01]  /*10870*/  FMUL.FTZ R12, R19, R12 ;  /* 0x0000000c130c7220 */ /* 0x000fe20000410000 */
[----:B------:R-:W-:Y:S02]  /*10880*/  HADD2.F32 R19, -RZ, R8.H1_H1 ;  /* 0x30000008ff137230 */ /* 0x000fe40000004100 */
        /* <DEDUP_REMOVED lines=8> */
[----:B------:R-:W-:Y:S02]  /*10910*/  HADD2.F32 R15, -RZ, R28.H1_H1 ;  /* 0x3000001cff0f7230 */ /* 0x000fe40000004100 */
[----:B------:R-:W-:Y:S01]  /*10920*/  FFMA.FTZ R4, R8, R4, R13 ;  /* 0x0000000408047223 */ /* 0x000fe2000001000d */
[----:B------:R-:W-:Y:S02]  /*10930*/  HADD2.F32 R9, -RZ, R9.H1_H1 ;  /* 0x30000009ff097230 */ /* 0x000fe40000004100 */
[----:B------:R-:W-:Y:S01]  /*10940*/  FFMA.FTZ R5, R23, R5, R14 ;  /* 0x0000000517057223 */ /* 0x000fe2000001000e */
[----:B------:R-:W-:-:S02]  /*10950*/  HADD2.F32 R10, -RZ, R10.H1_H1 ;  /* 0x3000000aff0a7230 */ /* 0x000fc40000004100 */
[----:B------:R-:W-:Y:S01]  /*10960*/  FFMA.FTZ R15, R19, R15, R12 ;  /* 0x0000000f130f7223 */ /* 0x000fe2000001000c */
[----:B------:R-:W-:Y:S02]  /*10970*/  HADD2.F32 R11, -RZ, R11.H1_H1 ;  /* 0x3000000bff0b7230 */ /* 0x000fe40000004100 */
[----:B------:R-:W-:Y:S02]  /*10980*/  HADD2.F32 R29, -RZ, R29.H1_H1 ;  /* 0x3000001dff1d7230 */ /* 0x000fe40000004100 */
        /* <DEDUP_REMOVED lines=9> */
.L_x_4282:
[----:B------:R-:W-:Y:S05]  /*10a20*/  BSYNC.RECONVERGENT B0 ;  /* 0x0000000000007941 */ /* 0x000fea0003800200 */
.L_x_4281:
[----:B------:R4:W-:Y:S02]  /*10a30*/  STS.128 [R0+0x5800], R28 ;  /* 0x0058001c00007388 */ /* 0x0009e40000000c00 */
.L_x_4221:
[----:B------:R-:W-:Y:S05]  /*10a40*/  BSYNC.RECONVERGENT B2 ;  /* 0x0000000000027941 */ /* 0x000fea0003800200 */
.L_x_4217:
[----:B-12---:R-:W-:Y:S01]  /*10a50*/  IMAD.IADD R7, R76, 0x1, -R200 ;  /* 0x000000014c077824 */ /* 0x006fe200078e0ac8 */
[--C-:B------:R-:W-:Y:S01]  /*10a60*/  SHF.R.U32.HI R95, RZ, 0x4, R74.reuse ;  /* 0x00000004ff5f7819 */ /* 0x100fe2000001164a */
[----:B------:R-:W-:Y:S01]  /*10a70*/  IMAD.SHL.U32 R189, R74, 0x20, RZ ;  /* 0x000000204abd7824 */ /* 0x000fe200078e00ff */
[----:B------:R-:W-:Y:S01]  /*10a80*/  SHF.R.U32.HI R188, RZ, 0x1, R74 ;  /* 0x00000001ffbc7819 */ /* 0x000fe2000001164a */
[----:B------:R-:W-:Y:S01]  /*10a90*/  IMAD.MOV.U32 R187, RZ, RZ, 0x20 ;  /* 0x00000020ffbb7424 */ /* 0x000fe200078e00ff */
[-C--:B------:R-:W-:Y:S01]  /*10aa0*/  ISETP.GE.AND P4, PT, R36, R7.reuse, PT ;  /* 0x000000072400720c */ /* 0x080fe20003f86270 */
[----:B------:R-:W-:Y:S01]  /*10ab0*/  IMAD.SHL.U32 R95, R95, 0x400, RZ ;  /* 0x000004005f5f7824 */ /* 0x000fe200078e00ff */
[-C--:B------:R-:W-:Y:S01]  /*10ac0*/  ISETP.GE.AND P3, PT, R38, R7.reuse, PT ;  /* 0x000000072600720c */ /* 0x080fe20003f66270 */
[----:B------:R-:W-:Y:S01]  /*10ad0*/  IMAD.MOV.U32 R186, RZ, RZ, 0x40 ;  /* 0x00000040ffba7424 */ /* 0x000fe200078e00ff */
[-C--:B------:R-:W-:Y:S02]  /*10ae0*/  ISETP.GE.AND P6, PT, R122, R7.reuse, PT ;  /* 0x000000077a00720c */ /* 0x080fe40003fc6270 */
[----:B------:R-:W-:-:S02]  /*10af0*/  ISETP.GE.AND P5, PT, R21, R7, PT ;  /* 0x000000071500720c */ /* 0x000fc40003fa6270 */
[-C--:B------:R-:W-:Y:S02]  /*10b00*/  ISETP.GE.AND P1, PT, R36, R7.reuse, PT ;  /* 0x000000072400720c */ /* 0x080fe40003f26270 */
[----:B------:R-:W-:Y:S02]  /*10b10*/  ISETP.GE.AND P2, PT, R21, R7, PT ;  /* 0x000000071500720c */ /* 0x000fe40003f46270 */
[----:B------:R-:W-:Y:S01]  /*10b20*/  LOP3.LUT R95, R95, 0x400, RZ, 0xc0, !PT ;  /* 0x000004005f5f7812 */ /* 0x000fe200078ec0ff */
[----:B---3--:R-:W1:Y:S01]  /*10b30*/  @!P4 LDC.64 R4, c[0x0][0x3b8] ;  /* 0x0000ee00ff04cb82 */ /* 0x008e620000000a00 */
[----:B------:R-:W-:-:S03]  /*10b40*/  LOP3.LUT R189, R189, 0x7c00, RZ, 0xc0, !PT ;  /* 0x00007c00bdbd7812 */ /* 0x000fc600078ec0ff */
[----:B------:R-:W-:Y:S02]  /*10b50*/  @!P6 IMAD.MOV.U32 R197, RZ, RZ, R195 ;  /* 0x000000ffffc5e224 */ /* 0x000fe400078e00c3 */
[C---:B----4-:R-:W-:Y:S02]  /*10b60*/  @!P5 LEA R8, P0, R73.reuse, R196, 0x1 ;  /* 0x000000c44908d211 */ /* 0x050fe400078008ff */
[----:B------:R-:W2:Y:S01]  /*10b70*/  @!P3 LDC.64 R2, c[0x0][0x3b8] ;  /* 0x0000ee00ff02bb82 */ /* 0x000ea20000000a00 */
[----:B------:R-:W-:Y:S01]  /*10b80*/  @!PT LDS RZ, [RZ] ;  /* 0x00000000fffff984 */ /* 0x000fe20000000800 */
[----:B------:R-:W-:Y:S01]  /*10b90*/  @!PT LDS RZ, [RZ] ;  /* 0x00000000fffff984 */ /* 0x000fe20000000800 */
[----:B------:R-:W-:Y:S01]  /*10ba0*/  @!PT LDS RZ, [RZ] ;  /* 0x00000000fffff984 */ /* 0x000fe20000000800 */
[----:B------:R-:W-:Y:S01]  /*10bb0*/  @!P6 LDGSTS.E.BYPASS.LTC128B.128 [R0+0x6000], desc[UR6][R196.64] ;  /* 0x06000000c400efae */ /* 0x000fe2000b981a06 */
[----:B------:R-:W-:-:S03]  /*10bc0*/  @!P5 LEA.HI.X R9, R73, R195, R72, 0x1, P0 ;  /* 0x000000c34909d211 */ /* 0x000fc600000f0c48 */
[----:B------:R-:W-:Y:S04]  /*10bd0*/  @!P6 LDGSTS.E.BYPASS.LTC128B.128 [R0+0x8000], desc[UR6][R196.64+0x80] ;  /* 0x08000080c400efae */ /* 0x000fe8000b981a06 */
[----:B------:R3:W-:Y:S04]  /*10be0*/  @!P6 LDGSTS.E.BYPASS.LTC128B.128 [R0+0xa000], desc[UR6][R196.64+0x100] ;  /* 0x0a000100c400efae */ /* 0x0007e8000b981a06 */
[----:B------:R-:W-:Y:S01]  /*10bf0*/  @!P5 LDGSTS.E.BYPASS.LTC128B.128 [R0+0x6800], desc[UR6][R8.64] ;  /* 0x068000000800dfae */ /* 0x000fe2000b981a06 */
[----:B-1----:R-:W-:-:S03]  /*10c00*/  @!P4 LEA R10, P0, R4, R196, 0x6 ;  /* 0x000000c4040ac211 */ /* 0x002fc600078030ff */
[----:B------:R-:W-:Y:S01]  /*10c10*/  @!P5 LDGSTS.E.BYPASS.LTC128B.128 [R0+0x8800], desc[UR6][R8.64+0x80] ;  /* 0x088000800800dfae */ /* 0x000fe2000b981a06 */
[----:B------:R-:W-:-:S03]  /*10c20*/  @!P4 LEA.HI.X R11, R4, R195, R5, 0x6, P0 ;  /* 0x000000c3040bc211 */ /* 0x000fc600000f3405 */
[----:B------:R1:W-:Y:S01]  /*10c30*/  @!P5 LDGSTS.E.BYPASS.LTC128B.128 [R0+0xa800], desc[UR6][R8.64+0x100] ;  /* 0x0a8001000800dfae */ /* 0x0003e2000b981a06 */
[----:B------:R-:W-:Y:S01]  /*10c40*/  ISETP.GE.AND P0, PT, R38, R7, PT ;  /* 0x000000072600720c */ /* 0x000fe20003f06270 */
[----:B--2---:R-:W-:Y:S02]  /*10c50*/  @!P3 IMAD R3, R3, 0x60, RZ ;  /* 0x000000600303b824 */ /* 0x004fe400078e02ff */
[----:B------:R-:W-:Y:S01]  /*10c60*/  @!P4 LDGSTS.E.BYPASS.LTC128B.128 [R0+0x7000], desc[UR6][R10.64] ;  /* 0x070000000a00cfae */ /* 0x000fe2000b981a06 */
[----:B------:R-:W2:Y:S03]  /*10c70*/  @!P1 LDC.64 R6, c[0x0][0x3c0] ;  /* 0x0000f000ff069b82 */ /* 0x000ea60000000a00 */
[----:B------:R-:W-:Y:S04]  /*10c80*/  @!P4 LDGSTS.E.BYPASS.LTC128B.128 [R0+0x9000], desc[UR6][R10.64+0x80] ;  /* 0x090000800a00cfae */ /* 0x000fe8000b981a06 */
[----:B------:R4:W-:Y:S01]  /*10c90*/  @!P4 LDGSTS.E.BYPASS.LTC128B.128 [R0+0xb000], desc[UR6][R10.64+0x100] ;  /* 0x0b0001000a00cfae */ /* 0x0009e2000b981a06 */
[----:B---3--:R-:W-:-:S02]  /*10ca0*/  @!P3 IMAD.MOV.U32 R197, RZ, RZ, R195 ;  /* 0x000000ffffc5b224 */ /* 0x008fc400078e00c3 */
[----:B------:R-:W-:-:S04]  /*10cb0*/  @!P3 IMAD.WIDE.U32 R4, R2, 0x60, R196 ;  /* 0x000000600204b825 */ /* 0x000fc800078e00c4 */
[----:B------:R-:W-:Y:S01]  /*10cc0*/  @!P3 IMAD.IADD R13, R3, 0x1, R5 ;  /* 0x00000001030db824 */ /* 0x000fe200078e0205 */
[----:B------:R-:W-:Y:S01]  /*10cd0*/  LOP3.LUT R3, R188, 0x8, RZ, 0xc0, !PT ;  /* 0x00000008bc037812 */ /* 0x000fe200078ec0ff */
[----:B------:R-:W-:Y:S02]  /*10ce0*/  @!P3 IMAD.MOV.U32 R12, RZ, RZ, R4 ;  /* 0x000000ffff0cb224 */ /* 0x000fe400078e0004 */
[----:B------:R-:W3:Y:S01]  /*10cf0*/  @!P0 LDC.64 R4, c[0x0][0x3c0] ;  /* 0x0000f000ff048b82 */ /* 0x000ee20000000a00 */
[----:B------:R-:W-:Y:S01]  /*10d00*/  IMAD.SHL.U32 R2, R74, 0x8, RZ ;  /* 0x000000084a027824 */ /* 0x000fe200078e00ff */
[----:B-1----:R-:W-:Y:S01]  /*10d10*/  LOP3.LUT R9, R77, 0x8, R74, 0x78, !PT ;  /* 0x000000084d097812 */ /* 0x002fe200078e784a */
[----:B------:R-:W-:Y:S03]  /*10d20*/  @!P3 LDGSTS.E.BYPASS.LTC128B.128 [R0+0x7800], desc[UR6][R12.64] ;  /* 0x078000000c00bfae */ /* 0x000fe6000b981a06 */
[----:B------:R-:W-:Y:S01]  /*10d30*/  LOP3.LUT R2, R2, 0x38, RZ, 0xc0, !PT ;  /* 0x0000003802027812 */ /* 0x000fe200078ec0ff */
[----:B------:R-:W-:Y:S04]  /*10d40*/  @!P3 LDGSTS.E.BYPASS.LTC128B.128 [R0+0x9800], desc[UR6][R12.64+0x80] ;  /* 0x098000800c00bfae */ /* 0x000fe8000b981a06 */
[----:B------:R-:W-:Y:S01]  /*10d50*/  @!P3 LDGSTS.E.BYPASS.LTC128B.128 [R0+0xb800], desc[UR6][R12.64+0x100] ;  /* 0x0b8001000c00bfae */ /* 0x000fe2000b981a06 */
[----:B----4-:R-:W-:-:S02]  /*10d60*/  LOP3.LUT R10, R9, R2, RZ, 0x3c, !PT ;  /* 0x00000002090a7212 */ /* 0x010fc400078e3cff */
[----:B------:R-:W-:Y:S01]  /*10d70*/  LOP3.LUT R2, R2, R77, R3, 0x1e, !PT ;  /* 0x0000004d02027212 */ /* 0x000fe200078e1e03 */
[----:B------:R-:W0:Y:S01]  /*10d80*/  LDGDEPBAR ;  /* 0x00000000000079af */ /* 0x000e220000000000 */
[----:B------:R-:W-:Y:S01]  /*10d90*/  IMAD.SHL.U32 R77, R74, 0x40, RZ ;  /* 0x000000404a4d7824 */ /* 0x000fe200078e00ff */
[----:B------:R-:W-:Y:S01]  /*10da0*/  @!P2 LEA R8, P3, R75, R198, 0x1 ;  /* 0x000000c64b08a211 */ /* 0x000fe200078608ff */
[----:B------:R-:W-:-:S03]  /*10db0*/  IMAD R95, R10, 0x2, R95 ;  /* 0x000000020a5f7824 */ /* 0x000fc600078e025f */
[----:B------:R-:W-:Y:S01]  /*10dc0*/  LOP3.LUT R77, R77, 0x200, RZ, 0xc0, !PT ;  /* 0x000002004d4d7812 */ /* 0x000fe200078ec0ff */
[----:B------:R-:W-:Y:S01]  /*10dd0*/  VIADD R92, R95, UR5 ;  /* 0x000000055f5c7c36 */ /* 0x000fe20008000000 */
[----:B------:R-:W-:Y:S01]  /*10de0*/  @!P2 LEA.HI.X R9, R75, R199, R78, 0x1, P3 ;  /* 0x000000c74b09a211 */ /* 0x000fe200018f0c4e */
[----:B---3--:R-:W-:Y:S01]  /*10df0*/  @!P0 IMAD R5, R5, 0x60, RZ ;  /* 0x0000006005058824 */ /* 0x008fe200078e02ff */
[C---:B--2---:R-:W-:Y:S02]  /*10e00*/  @!P1 LEA R10, P3, R6.reuse, R198, 0x6 ;  /* 0x000000c6060a9211 */ /* 0x044fe400078630ff */
[----:B------:R-:W-:Y:S02]  /*10e10*/  LOP3.LUT R3, R77, R189, RZ, 0xfc, !PT ;  /* 0x000000bd4d037212 */ /* 0x000fe400078efcff */
[----:B------:R-:W-:Y:S01]  /*10e20*/  @!P1 LEA.HI.X R11, R6, R199, R7, 0x6, P3 ;  /* 0x000000c7060b9211 */ /* 0x000fe200018f3407 */
[----:B------:R-:W-:-:S04]  /*10e30*/  @!P0 IMAD.WIDE.U32 R6, R4, 0x60, R198 ;  /* 0x0000006004068825 */ /* 0x000fc800078e00c6 */
[----:B------:R-:W-:Y:S02]  /*10e40*/  IMAD.IADD R3, R3, 0x1, R2 ;  /* 0x0000000103037824 */ /* 0x000fe400078e0202 */
[----:B------:R-:W-:Y:S01]  /*10e50*/  @!P0 IMAD.IADD R7, R5, 0x1, R7 ;  /* 0x0000000105078824 */ /* 0x000fe200078e0207 */
[----:B------:R-:W-:-:S04]  /*10e60*/  DEPBAR.LE SB0, 0x0 ;  /* 0x000080000000791a */ /* 0x000fc80000000000 */
[----:B------:R-:W-:Y:S01]  /*10e70*/  BAR.SYNC.DEFER_BLOCKING 0x0 ;  /* 0x0000000000007b1d */ /* 0x000fe20000010000 */
[----:B------:R-:W-:-:S05]  /*10e80*/  LEA R88, R3, UR5, 0x1 ;  /* 0x0000000503587c11 */ /* 0x000fca000f8e08ff */
        /* <DEDUP_REMOVED lines=173> */
[----:B------:R-:W1:Y:S07]  /*11960*/  LDSM.16.M88.4 R20, [R92+0xb000] ;  /* 0x00b000005c14783b */ /* 0x000e6e0000000200 */
[----:B------:R-:W-:Y:S01]  /*11970*/  HMMA.16816.F32 R36, R4, R10, R36 ;  /* 0x0000000a0424723c */ /* 0x000fe20000001824 */
[----:B------:R-:W-:Y:S04]  /*11980*/  LDSM.16.M88.4 R8, [R78+0x4000] ;  /* 0x004000004e08783b */ /* 0x000fe80000000200 */
        /* <DEDUP_REMOVED lines=8> */
[----:B-----5:R-:W-:Y:S08]  /*11a10*/  HMMA.16816.F32 R12, R32, R28, R12 ;  /* 0x0000001c200c723c */ /* 0x020ff0000000180c */
[----:B------:R-:W-:Y:S08]  /*11a20*/  HMMA.16816.F32 R52, R84, R82, R52 ;  /* 0x000000525434723c */ /* 0x000ff00000001834 */
[C---:B------:R-:W-:Y:S08]  /*11a30*/  HMMA.16816.F32 R60, R32.reuse, R30, R60 ;  /* 0x0000001e203c723c */ /* 0x040ff0000000183c */
[C---:B--2---:R-:W-:Y:S08]  /*11a40*/  HMMA.16816.F32 R40, R32.reuse, R16, R40 ;  /* 0x000000102028723c */ /* 0x044ff00000001828 */
[----:B------:R-:W-:Y:S01]  /*11a50*/  HMMA.16816.F32 R64, R32, R18, R64 ;  /* 0x000000122040723c */ /* 0x000fe20000001840 */
[----:B------:R-:W2:Y:S07]  /*11a60*/  LDSM.16.M88.4 R16, [R3+0xb000] ;  /* 0x00b000000310783b */ /* 0x000eae0000000200 */
[----:B------:R-:W-:Y:S08]  /*11a70*/  HMMA.16816.F32 R44, R84, R70, R44 ;  /* 0x00000046542c723c */ /* 0x000ff0000000182c */
[----:B-1----:R-:W-:Y:S01]  /*11a80*/  HMMA.16816.F32 R48, R32, R20, R48 ;  /* 0x000000142030723c */ /* 0x002fe20000001830 */
[----:B------:R-:W-:-:S05]  /*11a90*/  LOP3.LUT R21, R74, 0x6, RZ, 0xc0, !PT ;  /* 0x000000064a157812 */ /* 0x000fca00078ec0ff */
[----:B------:R-:W-:Y:S02]  /*11aa0*/  IMAD.IADD R21, R200, 0x1, R21 ;  /* 0x00000001c8157824 */ /* 0x000fe400078e0215 */
[----:B------:R-:W-:Y:S02]  /*11ab0*/  HMMA.16816.F32 R56, R32, R24, R56 ;  /* 0x000000182038723c */ /* 0x000fe40000001838 */
[C---:B------:R-:W-:Y:S01]  /*11ac0*/  VIADD R25, R21.reuse, 0x11 ;  /* 0x0000001115197836 */ /* 0x040fe20000000000 */
[----:B------:R-:W-:-:S05]  /*11ad0*/  ISETP.GE.AND P3, PT, R21, R76, PT ;  /* 0x0000004c1500720c */ /* 0x000fca0003f66270 */
[----:B---3--:R-:W-:Y:S01]  /*11ae0*/  HMMA.16816.F32 R12, R8, R4, R12 ;  /* 0x00000004080c723c */ /* 0x008fe2000000180c */
[----:B------:R-:W-:-:S05]  /*11af0*/  VIADD R5, R21, 0x1 ;  /* 0x0000000115057836 */ /* 0x000fca0000000000 */
[----:B------:R-:W-:Y:S02]  /*11b00*/  ISETP.GE.AND P1, PT, R5, R76, PT ;  /* 0x0000004c0500720c */ /* 0x000fe40003f26270 */
[----:B------:R-:W-:Y:S01]  /*11b10*/  HMMA.16816.F32 R52, R32, R26, R52 ;  /* 0x0000001a2034723c */ /* 0x000fe20000001834 */
[----:B------:R-:W-:-:S05]  /*11b20*/  VIADD R27, R21, 0x10 ;  /* 0x00000010151b7836 */ /* 0x000fca0000000000 */
[----:B------:R-:W-:Y:S01]  /*11b30*/  ISETP.GE.AND P4, PT, R27, R76, PT ;  /* 0x0000004c1b00720c */ /* 0x000fe20003f86270 */
[----:B------:R-:W-:Y:S01]  /*11b40*/  VIADD R27, R21, 0x30 ;  /* 0x00000030151b7836 */ /* 0x000fe20000000000 */
[----:B------:R-:W-:Y:S01]  /*11b50*/  HMMA.16816.F32 R60, R8, R6, R60 ;  /* 0x00000006083c723c */ /* 0x000fe2000000183c */
[----:B------:R1:W3:Y:S01]  /*11b60*/  LDSM.16.M88.4 R4, [R3+0xb800] ;  /* 0x00b800000304783b */ /* 0x0002e20000000200 */
[----:B------:R-:W-:-:S04]  /*11b70*/  DEPBAR.LE SB0, 0x0 ;  /* 0x000080000000791a */ /* 0x000fc80000000000 */
[----:B------:R-:W-:Y:S02]  /*11b80*/  FSEL R20, R14, -INF , !P3 ;  /* 0xff8000000e147808 */ /* 0x000fe40005800000 */
[----:B------:R-:W-:Y:S01]  /*11b90*/  HMMA.16816.F32 R44, R32, R22, R44 ;  /* 0x00000016202c723c */ /* 0x000fe2000000182c */
[----:B------:R-:W-:Y:S01]  /*11ba0*/  VIADD R23, R21, 0x8 ;  /* 0x0000000815177836 */ /* 0x000fe20000000000 */
[----:B------:R-:W-:Y:S01]  /*11bb0*/  FSEL R24, R15, -INF , !P1 ;  /* 0xff8000000f187808 */ /* 0x000fe20004800000 */
[----:B------:R-:W-:-:S03]  /*11bc0*/  VIADD R15, R21, 0x20 ;  /* 0x00000020150f7836 */ /* 0x000fc60000000000 */
[-C--:B------:R-:W-:Y:S01]  /*11bd0*/  ISETP.GE.AND P6, PT, R23, R76.reuse, PT ;  /* 0x0000004c1700720c */ /* 0x080fe20003fc6270 */
[----:B------:R-:W-:Y:S01]  /*11be0*/  VIADD R23, R21, 0x9 ;  /* 0x0000000915177836 */ /* 0x000fe20000000000 */
[C---:B----4-:R-:W-:Y:S03]  /*11bf0*/  HMMA.16816.F32 R56, R8.reuse, R36, R56 ;  /* 0x000000240838723c */ /* 0x050fe60000001838 */
[----:B------:R-:W-:Y:S01]  /*11c00*/  FSEL R62, R62, -INF , !P6 ;  /* 0xff8000003e3e7808 */ /* 0x000fe20007000000 */
[----:B------:R-:W-:Y:S01]  /*11c10*/  BAR.SYNC.DEFER_BLOCKING 0x0 ;  /* 0x0000000000007b1d */ /* 0x000fe20000010000 */
[-C--:B------:R-:W-:Y:S02]  /*11c20*/  ISETP.GE.AND P5, PT, R23, R76.reuse, PT ;  /* 0x0000004c1700720c */ /* 0x080fe40003fa6270 */
[----:B------:R-:W-:Y:S01]  /*11c30*/  FSEL R23, R12, -INF , !P3 ;  /* 0xff8000000c177808 */ /* 0x000fe20005800000 */
[----:B------:R-:W-:Y:S01]  /*11c40*/  HMMA.16816.F32 R52, R8, R38, R52 ;  /* 0x000000260834723c */ /* 0x000fe20000001834 */
[----:B------:R-:W-:Y:S01]  /*11c50*/  ISETP.GE.AND P3, PT, R25, R76, PT ;  /* 0x0000004c1900720c */ /* 0x000fe20003f66270 */
[----:B------:R-:W-:Y:S01]  /*11c60*/  VIADD R25, R21, 0x18 ;  /* 0x0000001815197836 */ /* 0x000fe20000000000 */
[----:B-1----:R-:W-:Y:S01]  /*11c70*/  FSEL R3, R13, -INF , !P1 ;  /* 0xff8000000d037808 */ /* 0x002fe20004800000 */
[----:B------:R-:W-:Y:S01]  /*11c80*/  VIADD R13, R21, 0x19 ;  /* 0x00000019150d7836 */ /* 0x000fe20000000000 */
[----:B------:R-:W-:-:S02]  /*11c90*/  FSEL R22, R63, -INF , !P5 ;  /* 0xff8000003f167808 */ /* 0x000fc40006800000 */
[-C--:B------:R-:W-:Y:S01]  /*11ca0*/  ISETP.GE.AND P1, PT, R25, R76.reuse, PT ;  /* 0x0000004c1900720c */ /* 0x080fe20003f26270 */
[C---:B--2---:R-:W-:Y:S01]  /*11cb0*/  HMMA.16816.F32 R44, R8.reuse, R18, R44 ;  /* 0x00000012082c723c */ /* 0x044fe2000000182c */
[----:B------:R-:W-:Y:S02]  /*11cc0*/  FSEL R25, R60, -INF , !P6 ;  /* 0xff8000003c197808 */ /* 0x000fe40007000000 */
[-C--:B------:R-:W-:Y:S01]  /*11cd0*/  ISETP.GE.AND P6, PT, R13, R76.reuse, PT ;  /* 0x0000004c0d00720c */ /* 0x080fe20003fc6270 */
[----:B------:R-:W-:Y:S01]  /*11ce0*/  VIADD R13, R21, 0x21 ;  /* 0x00000021150d7836 */ /* 0x000fe20000000000 */
[----:B------:R-:W-:Y:S02]  /*11cf0*/  FSEL R61, R61, -INF , !P5 ;  /* 0xff8000003d3d7808 */ /* 0x000fe40006800000 */
[----:B------:R-:W-:Y:S01]  /*11d00*/  ISETP.GE.AND P5, PT, R15, R76, PT ;  /* 0x0000004c0f00720c */ /* 0x000fe20003fa6270 */
[----:B------:R-:W-:Y:S01]  /*11d10*/  HMMA.16816.F32 R48, R8, R16, R48 ;  /* 0x000000100830723c */ /* 0x000fe20000001830 */
[----:B------:R-:W-:Y:S01]  /*11d20*/  FSEL R16, R58, -INF , !P4 ;  /* 0xff8000003a107808 */ /* 0x000fe20006000000 */
[----:B------:R-:W-:Y:S01]  /*11d30*/  VIADD R15, R21, 0x28 ;  /* 0x00000028150f7836 */ /* 0x000fe20000000000 */
[----:B------:R-:W-:-:S02]  /*11d40*/  FSEL R17, R56, -INF , !P4 ;  /* 0xff80000038117808 */ /* 0x000fc40006000000 */
[-C--:B------:R-:W-:Y:S01]  /*11d50*/  ISETP.GE.AND P4, PT, R13, R76.reuse, PT ;  /* 0x0000004c0d00720c */ /* 0x080fe20003f86270 */
[----:B------:R-:W-:Y:S01]  /*11d60*/  VIADD R13, R21, 0x29 ;  /* 0x00000029150d7836 */ /* 0x000fe20000000000 */
[----:B------:R-:W-:Y:S01]  /*11d70*/  FSEL R18, R59, -INF , !P3 ;  /* 0xff8000003b127808 */ /* 0x000fe20005800000 */
[C---:B---3--:R-:W-:Y:S01]  /*11d80*/  HMMA.16816.F32 R40, R8.reuse, R4, R40 ;  /* 0x000000040828723c */ /* 0x048fe20000001828 */
[----:B------:R-:W-:Y:S01]  /*11d90*/  FSEL R19, R57, -INF , !P3 ;  /* 0xff80000039137808 */ /* 0x000fe20005800000 */
[----:B------:R-:W-:Y:S01]  /*11da0*/  VIADD R5, R21, 0x31 ;  /* 0x0000003115057836 */ /* 0x000fe20000000000 */
[-C--:B------:R-:W-:Y:S02]  /*11db0*/  ISETP.GE.AND P3, PT, R15, R76.reuse, PT ;  /* 0x0000004c0f00720c */ /* 0x080fe40003f66270 */
[----:B------:R-:W-:Y:S02]  /*11dc0*/  FSEL R12, R54, -INF , !P1 ;  /* 0xff800000360c7808 */ /* 0x000fe40004800000 */
[----:B------:R-:W-:Y:S01]  /*11dd0*/  FSEL R15, R52, -INF , !P1 ;  /* 0xff800000340f7808 */ /* 0x000fe20004800000 */
[----:B------:R-:W-:Y:S01]  /*11de0*/  HMMA.16816.F32 R64, R8, R6, R64 ;  /* 0x000000060840723c */ /* 0x000fe20000001840 */
[----:B------:R-:W-:-:S02]  /*11df0*/  ISETP.GE.AND P1, PT, R13, R76, PT ;  /* 0x0000004c0d00720c */ /* 0x000fc40003f26270 */
[----:B------:R-:W-:Y:S02]  /*11e00*/  FSEL R142, R50, -INF , !P5 ;  /* 0xff800000328e7808 */ /* 0x000fe40006800000 */
[----:B------:R-:W-:Y:S02]  /*11e10*/  FSEL R176, R47, -INF , !P1 ;  /* 0xff8000002fb07808 */ /* 0x000fe40004800000 */
[----:B------:R-:W-:Y:S02]  /*11e20*/  FSEL R141, R45, -INF , !P1 ;  /* 0xff8000002d8d7808 */ /* 0x000fe40004800000 */
[----:B------:R-:W-:Y:S02]  /*11e30*/  ISETP.GT.AND P1, PT, R201, R194, PT ;  /* 0x000000c2c900720c */ /* 0x000fe40003f24270 */
[----:B------:R-:W-:Y:S02]  /*11e40*/  FSEL R165, R48, -INF , !P5 ;  /* 0xff80000030a57808 */ /* 0x000fe40006800000 */
[----:B------:R-:W-:Y:S01]  /*11e50*/  ISETP.GE.AND P5, PT, R5, R76, PT ;  /* 0x0000004c0500720c */ /* 0x000fe20003fa6270 */
[----:B------:R-:W-:Y:S01]  /*11e60*/  VIADD R5, R21, 0x38 ;  /* 0x0000003815057836 */ /* 0x000fe20000000000 */
[----:B------:R-:W-:Y:S01]  /*11e70*/  FSEL R14, R55, -INF , !P6 ;  /* 0xff800000370e7808 */ /* 0x000fe20007000000 */
[----:B------:R-:W-:Y:S01]  /*11e80*/  VIADD R21, R21, 0x39 ;  /* 0x0000003915157836 */ /* 0x000fe20000000000 */
[----:B------:R-:W-:-:S02]  /*11e90*/  FSEL R13, R53, -INF , !P6 ;  /* 0xff800000350d7808 */ /* 0x000fc40007000000 */
[----:B------:R-:W-:Y:S02]  /*11ea0*/  FSEL R140, R51, -INF , !P4 ;  /* 0xff800000338c7808 */ /* 0x000fe40006000000 */
[----:B------:R-:W-:Y:S02]  /*11eb0*/  FSEL R163, R49, -INF , !P4 ;  /* 0xff80000031a37808 */ /* 0x000fe40006000000 */
[----:B------:R-:W-:Y:S02]  /*11ec0*/  FSEL R172, R46, -INF , !P3 ;  /* 0xff8000002eac7808 */ /* 0x000fe40005800000 */
[----:B------:R-:W-:Y:S02]  /*11ed0*/  FSEL R143, R44, -INF , !P3 ;  /* 0xff8000002c8f7808 */ /* 0x000fe40005800000 */
[-C--:B------:R-:W-:Y:S02]  /*11ee0*/  ISETP.GE.AND P6, PT, R27, R76.reuse, PT ;  /* 0x0000004c1b00720c */ /* 0x080fe40003fc6270 */
[----:B------:R-:W-:-:S02]  /*11ef0*/  ISETP.GE.AND P4, PT, R5, R76, PT ;  /* 0x0000004c0500720c */ /* 0x000fc40003f86270 */
[----:B------:R-:W-:Y:S02]  /*11f00*/  ISETP.GE.AND P3, PT, R21, R76, PT ;  /* 0x0000004c1500720c */ /* 0x000fe40003f66270 */
[----:B------:R-:W-:Y:S02]  /*11f10*/  FSEL R146, R42, -INF , !P6 ;  /* 0xff8000002a927808 */ /* 0x000fe40007000000 */
[----:B------:R-:W-:Y:S02]  /*11f20*/  FSEL R177, R40, -INF , !P6 ;  /* 0xff80000028b17808 */ /* 0x000fe40007000000 */
[----:B------:R-:W-:Y:S02]  /*11f30*/  FSEL R144, R43, -INF , !P5 ;  /* 0xff8000002b907808 */ /* 0x000fe40006800000 */
[----:B------:R-:W-:Y:S02]  /*11f40*/  FSEL R175, R41, -INF , !P5 ;  /* 0xff80000029af7808 */ /* 0x000fe40006800000 */
[----:B------:R-:W-:-:S02]  /*11f50*/  FSEL R170, R66, -INF , !P4 ;  /* 0xff80000042aa7808 */ /* 0x000fc40006000000 */
        /* <DEDUP_REMOVED lines=16> */
.L_x_4284:
        /* <DEDUP_REMOVED lines=60> */
.L_x_4285:
        /* <DEDUP_REMOVED lines=26> */
.L_x_4283:
        /* <DEDUP_REMOVED lines=36> */
[----:B------:R-:W-:Y:S04]  /*12800*/  LDSM.16.MT88.4 R136, [R171+0xc800] ;  /* 0x00c80000ab88783b */ /* 0x000fe80000004200 */
[----:B------:R-:W-:Y:S01]  /*12810*/  LDSM.16.MT88.4 R32, [R171+0x10800] ;  /* 0x01080000ab20783b */ /* 0x000fe20000004200 */
[----:B---3--:R-:W-:-:S03]  /*12820*/  FMNMX.FTZ R132, R7, R132, !PT ;  /* 0x0000008407847209 */ /* 0x008fc60007810000 */
[----:B------:R-:W-:Y:S01]  /*12830*/  LDSM.16.MT88.4 R28, [R190+0xc800] ;  /* 0x00c80000be1c783b */ /* 0x000fe20000004200 */
[C---:B------:R-:W-:Y:S01]  /*12840*/  FSETP.NEU.FTZ.AND P1, PT, R132.reuse, -INF , PT ;  /* 0xff8000008400780b */ /* 0x040fe20003f3d000 */
[----:B-1----:R-:W-:-:S05]  /*12850*/  FMUL.FTZ R174, R132, UR4 ;  /* 0x0000000484ae7c20 */ /* 0x002fca0008410000 */
[----:B------:R-:W-:-:S05]  /*12860*/  FSEL R174, R174, RZ, P1 ;  /* 0x000000ffaeae7208 */ /* 0x000fca0000800000 */
[--C-:B------:R-:W-:Y:S01]  /*12870*/  FFMA.FTZ R154, R3, UR4, -R174.reuse ;  /* 0x00000004039a7c23 */ /* 0x100fe200080108ae */
[----:B----4-:R-:W-:Y:S01]  /*12880*/  FMNMX.FTZ R3, R5, R0, !PT ;  /* 0x0000000005037209 */ /* 0x010fe20007810000 */
[--C-:B------:R-:W-:Y:S01]  /*12890*/  FFMA.FTZ R159, R23, UR4, -R174.reuse ;  /* 0x00000004179f7c23 */ /* 0x100fe200080108ae */
[----:B------:R-:W-:Y:S01]  /*128a0*/  IADD3 R0, PT, PT, R190, 0xc000, RZ ;  /* 0x0000c000be007810 */ /* 0x000fe20007ffe0ff */
[--C-:B------:R-:W-:Y:S01]  /*128b0*/  FFMA.FTZ R155, R25, UR4, -R174.reuse ;  /* 0x00000004199b7c23 */ /* 0x100fe200080108ae */
[C---:B------:R-:W-:Y:S01]  /*128c0*/  FSETP.NEU.FTZ.AND P1, PT, R3.reuse, -INF , PT ;  /* 0xff8000000300780b */ /* 0x040fe20003f3d000 */
[----:B------:R-:W-:Y:S01]  /*128d0*/  FMUL.FTZ R169, R3, UR4 ;  /* 0x0000000403a97c20 */ /* 0x000fe20008410000 */
[----:B------:R-:W-:Y:S01]  /*128e0*/  @P0 IADD3 R164, PT, PT, R0, -0x40, RZ ;  /* 0xffffffc000a40810 */ /* 0x000fe20007ffe0ff */
[--C-:B------:R-:W-:Y:S01]  /*128f0*/  FFMA.FTZ R150, R61, UR4, -R174.reuse ;  /* 0x000000043d967c23 */ /* 0x100fe200080108ae */
[----:B------:R-:W-:Y:S01]  /*12900*/  MUFU.EX2 R159, R159 ;  /* 0x0000009f009f7308 */ /* 0x000fe20000000800 */
[--C-:B------:R-:W-:Y:S01]  /*12910*/  FFMA.FTZ R153, R17, UR4, -R174.reuse ;  /* 0x0000000411997c23 */ /* 0x100fe200080108ae */
[----:B------:R-:W-:Y:S01]  /*12920*/  FSEL R169, R169, RZ, P1 ;  /* 0x000000ffa9a97208 */ /* 0x000fe20000800000 */
[----:B------:R-:W1:Y:S01]  /*12930*/  LDSM.16.MT88.4 R52, [R164] ;  /* 0x00000000a434783b */ /* 0x000e620000004200 */
[----:B------:R-:W-:Y:S01]  /*12940*/  IADD3 R158, PT, PT, R75, R164, RZ ;  /* 0x000000a44b9e7210 */ /* 0x000fe20007ffe0ff */
[--C-:B------:R-:W-:Y:S01]  /*12950*/  FFMA.FTZ R148, R19, UR4, -R174.reuse ;  /* 0x0000000413947c23 */ /* 0x100fe200080108ae */
[--C-:B------:R-:W-:Y:S01]  /*12960*/  FFMA.FTZ R149, R15, UR4, -R174.reuse ;  /* 0x000000040f957c23 */ /* 0x100fe200080108ae */
[--C-:B------:R-:W-:Y:S01]  /*12970*/  FFMA.FTZ R161, R20, UR4, -R169.reuse ;  /* 0x0000000414a17c23 */ /* 0x100fe200080108a9 */
[--C-:B------:R-:W-:Y:S01]  /*12980*/  FFMA.FTZ R156, R24, UR4, -R169.reuse ;  /* 0x00000004189c7c23 */ /* 0x100fe200080108a9 */
[--C-:B------:R-:W-:Y:S01]  /*12990*/  FFMA.FTZ R157, R62, UR4, -R169.reuse ;  /* 0x000000043e9d7c23 */ /* 0x100fe200080108a9 */
[--C-:B------:R-:W-:Y:S01]  /*129a0*/  FFMA.FTZ R152, R22, UR4, -R169.reuse ;  /* 0x0000000416987c23 */ /* 0x100fe200080108a9 */
[----:B------:R-:W3:Y:S01]  /*129b0*/  LDSM.16.MT88.4 R60, [R158] ;  /* 0x000000009e3c783b */ /* 0x000ee20000004200 */
[----:B------:R-:W4:Y:S01]  /*129c0*/  MUFU.EX2 R154, R154 ;  /* 0x0000009a009a7308 */ /* 0x000f220000000800 */
[--C-:B------:R-:W-:Y:S01]  /*129d0*/  FFMA.FTZ R2, R13, UR4, -R174.reuse ;  /* 0x000000040d027c23 */ /* 0x100fe200080108ae */
[--C-:B------:R-:W-:Y:S01]  /*129e0*/  FFMA.FTZ R151, R16, UR4, -R169.reuse ;  /* 0x0000000410977c23 */ /* 0x100fe200080108a9 */
[----:B------:R-:W5:Y:S01]  /*129f0*/  LDSM.16.MT88.4 R84, [R164+0x2000] ;  /* 0x00200000a454783b */ /* 0x000f620000004200 */
        /* <DEDUP_REMOVED lines=13> */
[----:B----4-:R-:W-:Y:S01]  /*12ad0*/  F2FP.F16.F32.PACK_AB R120, R154, R159 ;  /* 0x0000009f9a78723e */ /* 0x010fe200000000ff */
        /* <DEDUP_REMOVED lines=10> */
[----:B------:R-:W-:Y:S01]  /*12b80*/  FFMA.FTZ R174, R145, UR4, -R174 ;  /* 0x0000000491ae7c23 */ /* 0x000fe200080108ae */
[--C-:B------:R-:W-:Y:S01]  /*12b90*/  FFMA.FTZ R178, R146, UR4, -R169.reuse ;  /* 0x0000000492b27c23 */ /* 0x100fe200080108a9 */
[--C-:B------:R-:W-:Y:S01]  /*12ba0*/  FFMA.FTZ R179, R144, UR4, -R169.reuse ;  /* 0x0000000490b37c23 */ /* 0x100fe200080108a9 */
[----:B------:R-:W-:Y:S01]  /*12bb0*/  LDSM.16.MT88.4 R24, [R158+0x800] ;  /* 0x000800009e18783b */ /* 0x000fe20000004200 */
[----:B------:R-:W3:Y:S01]  /*12bc0*/  MUFU.EX2 R156, R156 ;  /* 0x0000009c009c7308 */ /* 0x000ee20000000800 */
[----:B-1----:R-:W-:Y:S01]  /*12bd0*/  F2FP.F16.F32.PACK_AB R122, R150, R155 ;  /* 0x0000009b967a723e */ /* 0x002fe200000000ff */
[--C-:B------:R-:W-:Y:S01]  /*12be0*/  FFMA.FTZ R170, R170, UR4, -R169.reuse ;  /* 0x00000004aaaa7c23 */ /* 0x100fe200080108a9 */
[----:B------:R-:W-:Y:S01]  /*12bf0*/  LDSM.16.MT88.4 R140, [R171+0xd000] ;  /* 0x00d00000ab8c783b */ /* 0x000fe20000004200 */
[----:B------:R-:W-:Y:S01]  /*12c00*/  FFMA.FTZ R209, R168, UR4, -R169 ;  /* 0x00000004a8d17c23 */ /* 0x000fe200080108a9 */
[----:B------:R-:W-:Y:S01]  /*12c10*/  FADD.FTZ R154, R159, R154 ;  /* 0x0000009a9f9a7221 */ /* 0x000fe20000010000 */
[----:B------:R-:W-:Y:S01]  /*12c20*/  ISETP.GE.AND P1, PT, R133, R194, PT ;  /* 0x000000c28500720c */ /* 0x000fe20003f26270 */
[----:B------:R-:W-:Y:S01]  /*12c30*/  LDSM.16.MT88.4 R144, [R171+0xd800] ;  /* 0x00d80000ab90783b */ /* 0x000fe20000004200 */
[----:B------:R-:W-:Y:S01]  /*12c40*/  MUFU.EX2 R157, R157 ;  /* 0x0000009d009d7308 */ /* 0x000fe20000000800 */
[----:B------:R-:W-:-:S04]  /*12c50*/  FADD.FTZ R155, R155, R154 ;  /* 0x0000009a9b9b7221 */ /* 0x000fc80000010000 */
[----:B------:R-:W-:-:S03]  /*12c60*/  FADD.FTZ R150, R150, R155 ;  /* 0x0000009b96967221 */ /* 0x000fc60000010000 */
        /* <DEDUP_REMOVED lines=61> */
[----:B----4-:R-:W-:-:S07]  /*13040*/  F2FP.F16.F32.PACK_AB R7, R0, R135 ;  /* 0x000000870007723e */ /* 0x010fce00000000ff */
        /* <DEDUP_REMOVED lines=39> */
[----:B-----5:R-:W-:-:S07]  /*132c0*/  F2FP.F16.F32.PACK_AB R7, R173, R172 ;  /* 0x000000acad07723e */ /* 0x020fce00000000ff */
        /* <DEDUP_REMOVED lines=102> */
[----:B------:R-:W3:Y:S01]  /*13930*/  LDCU.64 UR8, c[0x0][0x3a0] ;  /* 0x00007400ff0877ac */ /* 0x000ee20008000a00 */
[----:B------:R-:W4:Y:S01]  /*13940*/  LDCU.64 UR10, c[0x0][0x3a8] ;  /* 0x00007500ff0a77ac */ /* 0x000f220008000a00 */
[----:B-1----:R-:W-:-:S12]  /*13950*/  ULEA UR5, UR5, UR12, 0x18 ;  /* 0x0000000c05057291 */ /* 0x002fd8000f8ec0ff */
.L_x_4290:
        /* <DEDUP_REMOVED lines=8> */
[----:B-----5:R-:W-:Y:S01]  /*139e0*/  @!P1 IMAD.SHL.U32 R12, R8, 0x40, RZ ;  /* 0x00000040080c9824 */ /* 0x020fe200078e00ff */
[----:B------:R-:W-:Y:S01]  /*139f0*/  SHF.R.U32.HI R188, RZ, 0x1, R185 ;  /* 0x00000001ffbc7819 */ /* 0x000fe200000116b9 */
[C---:B------:R-:W-:Y:S01]  /*13a00*/  IMAD.SHL.U32 R4, R185.reuse, 0x40, RZ ;  /* 0x00000040b9047824 */ /* 0x040fe200078e00ff */
[C---:B------:R-:W-:Y:S01]  /*13a10*/  LOP3.LUT R14, R185.reuse, 0x38, RZ, 0xc0, !PT ;  /* 0x00000038b90e7812 */ /* 0x040fe200078ec0ff */
[----:B------:R-:W-:Y:S02]  /*13a20*/  @!P1 IMAD.X R12, RZ, RZ, ~R12, P0 ;  /* 0x000000ffff0c9224 */ /* 0x000fe400000e0e0c */
[----:B------:R-:W-:Y:S01]  /*13a30*/  IMAD.SHL.U32 R3, R185, 0x8, RZ ;  /* 0x00000008b9037824 */ /* 0x000fe200078e00ff */
[----:B------:R-:W-:Y:S01]  /*13a40*/  LOP3.LUT R6, R5, 0x1c0, R4, 0xf8, !PT ;  /* 0x000001c005067812 */ /* 0x000fe200078ef804 */
[----:B------:R-:W-:Y:S01]  /*13a50*/  IMAD.SHL.U32 R189, R185, 0x20, RZ ;  /* 0x00000020b9bd7824 */ /* 0x000fe200078e00ff */
[----:B------:R-:W-:Y:S02]  /*13a60*/  LOP3.LUT R5, R188, 0x8, RZ, 0xc0, !PT ;  /* 0x00000008bc057812 */ /* 0x000fe400078ec0ff */
[----:B------:R-:W-:Y:S02]  /*13a70*/  @!P1 SHF.R.S64 R9, R9, 0x1f, R12 ;  /* 0x0000001f09099819 */ /* 0x000fe4000000100c */
[--C-:B------:R-:W-:Y:S02]  /*13a80*/  LOP3.LUT R14, R14, 0x1f8, R3.reuse, 0x78, !PT ;  /* 0x000001f80e0e7812 */ /* 0x100fe400078e7803 */
[----:B------:R-:W-:Y:S02]  /*13a90*/  LOP3.LUT R2, R5, 0x1c0, R4, 0xf8, !PT ;  /* 0x000001c005027812 */ /* 0x000fe400078ef804 */
[----:B------:R-:W-:Y:S02]  /*13aa0*/  LOP3.LUT R193, R4, 0x400, RZ, 0xc0, !PT ;  /* 0x0000040004c17812 */ /* 0x000fe400078ec0ff */
[--C-:B------:R-:W-:Y:S02]  /*13ab0*/  LOP3.LUT R6, R6, 0x38, R3.reuse, 0x78, !PT ;  /* 0x0000003806067812 */ /* 0x100fe400078e7803 */
[----:B------:R-:W-:Y:S02]  /*13ac0*/  @!P1 IADD3 R198, P0, PT, R198, R9, RZ ;  /* 0x00000009c6c69210 */ /* 0x000fe40007f1e0ff */
[----:B------:R-:W-:Y:S01]  /*13ad0*/  LOP3.LUT R213, R14, 0x1e00, R3, 0xf8, !PT ;  /* 0x00001e000ed57812 */ /* 0x000fe200078ef803 */
[----:B------:R-:W-:Y:S01]  /*13ae0*/  IMAD R193, R6, 0x2, R193 ;  /* 0x0000000206c17824 */ /* 0x000fe200078e02c1 */
[----:B------:R-:W-:Y:S01]  /*13af0*/  LOP3.LUT R2, R2, 0x38, R3, 0x78, !PT ;  /* 0x0000003802027812 */ /* 0x000fe200078e7803 */
[----:B------:R-:W-:Y:S01]  /*13b00*/  IMAD.MOV.U32 R3, RZ, RZ, R199 ;  /* 0x000000ffff037224 */ /* 0x000fe200078e00c7 */
[----:B------:R-:W-:Y:S02]  /*13b10*/  @!P1 LEA.HI.X.SX32 R199, R12, R199, 0x1, P0 ;  /* 0x000000c70cc79211 */ /* 0x000fe400000f0eff */
[----:B------:R-:W-:Y:S01]  /*13b20*/  LOP3.LUT R189, R189, 0x7c00, RZ, 0xc0, !PT ;  /* 0x00007c00bdbd7812 */ /* 0x000fe200078ec0ff */
[----:B--2---:R-:W-:Y:S06]  /*13b30*/  @!P1 BRA `(.L_x_4287) ;  /* 0x0000000000f49947 */ /* 0x004fec0003800000 */
[----:B------:R-:W1:Y:S01]  /*13b40*/  LDC R5, c[0x0][0x4f0] ;  /* 0x00013c00ff057b82 */ /* 0x000e620000000800 */
[----:B------:R-:W-:Y:S02]  /*13b50*/  IABS R12, R200 ;  /* 0x000000c8000c7213 */ /* 0x000fe40000000000 */
        /* <DEDUP_REMOVED lines=18> */
[C---:B------:R-:W-:Y:S01]  /*13c80*/  IMAD R12, R6.reuse, R13, R12 ;  /* 0x0000000d060c7224 */ /* 0x040fe200078e020c */
[----:B------:R-:W1:Y:S02]  /*13c90*/  LDC.64 R8, c[0x0][0x3c0] ;  /* 0x0000f000ff087b82 */ /* 0x000e640000000a00 */
        /* <DEDUP_REMOVED lines=24> */
[----:B------:R-:W2:Y:S02]  /*13e20*/  LDG.E R11, desc[UR6][R18.64] ;  /* 0x00000006120b7981 */ /* 0x000ea4000c1e1900 */
[-C--:B-1----:R-:W-:Y:S01]  /*13e30*/  IMAD.WIDE.U32 R14, R5, R8.reuse, RZ ;  /* 0x00000008050e7225 */ /* 0x082fe200078e00ff */
[----:B------:R-:W-:Y:S01]  /*13e40*/  SHF.R.S32.HI R13, RZ, 0x1f, R5 ;  /* 0x0000001fff0d7819 */ /* 0x000fe20000011405 */
[----:B------:R-:W2:Y:S04]  /*13e50*/  LDG.E R6, desc[UR6][R16.64] ;  /* 0x0000000610067981 */ /* 0x000ea8000c1e1900 */
[----:B------:R-:W-:Y:S04]  /*13e60*/  IMAD R12, R13, R8, RZ ;  /* 0x000000080d0c7224 */ /* 0x000fe800078e02ff */
        /* <DEDUP_REMOVED lines=10> */
.L_x_4287:
[----:B------:R-:W-:Y:S01]  /*13f10*/  LEA R213, R213, UR5, 0x1 ;  /* 0x00000005d5d57c11 */ /* 0x000fe2000f8e08ff */
[C---:B------:R-:W-:Y:S01]  /*13f20*/  IMAD.SHL.U32 R5, R8.reuse, 0x20, RZ ;  /* 0x0000002008057824 */ /* 0x040fe200078e00ff */
[----:B------:R-:W-:Y:S01]  /*13f30*/  SHF.L.U64.HI R8, R8, 0x5, R7 ;  /* 0x0000000508087819 */ /* 0x000fe20000010207 */
[----:B------:R-:W-:Y:S01]  /*13f40*/  VIADD R132, R193, UR5 ;  /* 0x00000005c1847c36 */ /* 0x000fe20008000000 */
[----:B------:R-:W-:Y:S01]  /*13f50*/  LOP3.LUT R3, R189, 0x200, R4, 0xf8, !PT ;  /* 0x00000200bd037812 */ /* 0x000fe200078ef804 */
[----:B------:R-:W-:Y:S01]  /*13f60*/  @!PT LDS RZ, [RZ] ;  /* 0x00000000fffff984 */ /* 0x000fe20000000800 */
[----:B------:R-:W-:Y:S01]  /*13f70*/  @!PT LDS RZ, [RZ] ;  /* 0x00000000fffff984 */ /* 0x000fe20000000800 */
[----:B------:R-:W-:Y:S01]  /*13f80*/  @!PT LDS RZ, [RZ] ;  /* 0x00000000fffff984 */ /* 0x000fe20000000800 */
[----:B------:R-:W-:Y:S01]  /*13f90*/  LDGSTS.E.BYPASS.LTC128B.128 [R213+0xc000], desc[UR6][R198.64] ;  /* 0x0c000000c6d57fae */ /* 0x000fe2000b981a06 */
[----:B------:R-:W-:Y:S01]  /*13fa0*/  IADD3 R6, P0, PT, R5, R198, RZ ;  /* 0x000000c605067210 */ /* 0x000fe20007f1e0ff */
[----:B------:R-:W-:Y:S01]  /*13fb0*/  VIADD R201, R201, 0xffffffff ;  /* 0xffffffffc9c97836 */ /* 0x000fe20000000000 */
[----:B------:R-:W-:Y:S01]  /*13fc0*/  LOP3.LUT R2, R3, R2, RZ, 0xfc, !PT ;  /* 0x0000000203027212 */ /* 0x000fe200078efcff */
[----:B------:R-:W-:Y:S01]  /*13fd0*/  LDGSTS.E.BYPASS.LTC128B.128 [R213+0xe000], desc[UR6][R198.64+0x80] ;  /* 0x0e000080c6d57fae */ /* 0x000fe2000b981a06 */
[C---:B------:R-:W-:Y:S01]  /*13fe0*/  IADD3 R4, P2, PT, R5.reuse, R6, RZ ;  /* 0x0000000605047210 */ /* 0x040fe20007f5e0ff */
[----:B------:R-:W-:Y:S01]  /*13ff0*/  IMAD.X R7, R8, 0x1, R199, P0 ;  /* 0x0000000108077824 */ /* 0x000fe200000e06c7 */
[----:B------:R-:W-:Y:S01]  /*14000*/  LEA R176, R2, UR5, 0x1 ;  /* 0x0000000502b07c11 */ /* 0x000fe2000f8e08ff */
[----:B------:R-:W-:Y:S01]  /*14010*/  LDGSTS.E.BYPASS.LTC128B.128 [R213+0x10000], desc[UR6][R198.64+0x100] ;  /* 0x10000100c6d57fae */ /* 0x000fe2000b981a06 */
[----:B------:R-:W-:Y:S01]  /*14020*/  IADD3 R12, P0, PT, R5, R4, RZ ;  /* 0x00000004050c7210 */ /* 0x000fe20007f1e0ff */
[C---:B------:R-:W-:Y:S01]  /*14030*/  IMAD.X R5, R8.reuse, 0x1, R7, P2 ;  /* 0x0000000108057824 */ /* 0x040fe200010e0607 */
[----:B------:R-:W-:Y:S01]  /*14040*/  ISETP.GT.AND P2, PT, R201, R194, PT ;  /* 0x000000c2c900720c */ /* 0x000fe20003f44270 */
[----:B------:R-:W-:Y:S02]  /*14050*/  LDGSTS.E.BYPASS.LTC128B.128 [R213+0xc800], desc[UR6][R6.64] ;  /* 0x0c80000006d57fae */ /* 0x000fe4000b981a06 */
[----:B------:R-:W-:Y:S01]  /*14060*/  IMAD.X R13, R8, 0x1, R5, P0 ;  /* 0x00000001080d7824 */ /* 0x000fe200000e0605 */
[----:B------:R-:W-:Y:S01]  /*14070*/  LOP3.LUT P0, RZ, R185, 0x2, RZ, 0xc0, !PT ;  /* 0x00000002b9ff7812 */ /* 0x000fe2000780c0ff */
[----:B------:R-:W-:Y:S03]  /*14080*/  LDGSTS.E.BYPASS.LTC128B.128 [R213+0xe800], desc[UR6][R6.64+0x80] ;  /* 0x0e80008006d57fae */ /* 0x000fe6000b981a06 */
[----:B------:R-:W-:Y:S01]  /*14090*/  SEL R191, R187, 0xffffffe0, !P0 ;  /* 0xffffffe0bbbf7807 */ /* 0x000fe20004000000 */
[----:B------:R-:W-:Y:S01]  /*140a0*/  LDGSTS.E.BYPASS.LTC128B.128 [R213+0x10800], desc[UR6][R6.64+0x100] ;  /* 0x1080010006d57fae */ /* 0x000fe2000b981a06 */
[----:B------:R-:W-:Y:S03]  /*140b0*/  LOP3.LUT P0, RZ, R185, 0x4, RZ, 0xc0, !PT ;  /* 0x00000004b9ff7812 */ /* 0x000fe6000780c0ff */
[----:B------:R-:W-:Y:S01]  /*140c0*/  LDGSTS.E.BYPASS.LTC128B.128 [R213+0xd000], desc[UR6][R4.64] ;  /* 0x0d00000004d57fae */ /* 0x000fe2000b981a06 */
[C---:B------:R-:W-:Y:S01]  /*140d0*/  IMAD.IADD R135, R191.reuse, 0x1, R176 ;  /* 0x00000001bf877824 */ /* 0x040fe200078e02b0 */
[----:B------:R-:W-:Y:S01]  /*140e0*/  SEL R3, R186, 0xffffffc0, !P0 ;  /* 0xffffffc0ba037807 */ /* 0x000fe20004000000 */
[----:B------:R-:W-:Y:S01]  /*140f0*/  IMAD.IADD R134, R191, 0x1, R132 ;  /* 0x00000001bf867824 */ /* 0x000fe200078e0284 */
[----:B------:R-:W-:Y:S03]  /*14100*/  LDGSTS.E.BYPASS.LTC128B.128 [R213+0xf000], desc[UR6][R4.64+0x80] ;  /* 0x0f00008004d57fae */ /* 0x000fe6000b981a06 */
[C---:B------:R-:W-:Y:S01]  /*14110*/  IMAD.IADD R192, R3.reuse, 0x1, R176 ;  /* 0x0000000103c07824 */ /* 0x040fe200078e02b0 */
[----:B------:R1:W-:Y:S01]  /*14120*/  LDGSTS.E.BYPASS.LTC128B.128 [R213+0x11000], desc[UR6][R4.64+0x100] ;  /* 0x1100010004d57fae */ /* 0x0003e2000b981a06 */
[----:B------:R-:W-:Y:S02]  /*14130*/  IMAD.IADD R132, R3, 0x1, R132 ;  /* 0x0000000103847824 */ /* 0x000fe400078e0284 */
[C---:B------:R-:W-:Y:S01]  /*14140*/  IMAD.IADD R3, R191.reuse, 0x1, R192 ;  /* 0x00000001bf037824 */ /* 0x040fe200078e02c0 */
[----:B------:R-:W-:Y:S01]  /*14150*/  LDGSTS.E.BYPASS.LTC128B.128 [R213+0xd800], desc[UR6][R12.64] ;  /* 0x0d8000000cd57fae */ /* 0x000fe2000b981a06 */
[----:B------:R-:W-:Y:S03]  /*14160*/  IMAD.IADD R2, R191, 0x1, R132 ;  /* 0x00000001bf027824 */ /* 0x000fe600078e0284 */
[----:B------:R-:W-:Y:S04]  /*14170*/  LDGSTS.E.BYPASS.LTC128B.128 [R213+0xf800], desc[UR6][R12.64+0x80] ;  /* 0x0f8000800cd57fae */ /* 0x000fe8000b981a06 */
        /* <DEDUP_REMOVED lines=238> */
.L_x_4289:
        /* <DEDUP_REMOVED lines=25> */
.L_x_4288:
        /* <DEDUP_REMOVED lines=397> */
.L_x_4286:
[----:B------:R-:W1:Y:S01]  /*16ac0*/  SHFL.BFLY PT, R2, R211, 0x2, 0x1f ;  /* 0x0c401f00d3027f89 */ /* 0x000e6200000e0000 */
[----:B------:R-:W-:Y:S01]  /*16ad0*/  SHF.L.U32 R10, R185, 0x4, RZ ;  /* 0x00000004b90a7819 */ /* 0x000fe200000006ff */
[----:B------:R-:W2:Y:S01]  /*16ae0*/  S2UR UR10, SR_CTAID.Y ;  /* 0x00000000000a79c3 */ /* 0x000ea20000002600 */
[----:B------:R-:W-:Y:S01]  /*16af0*/  SEL R187, R187, 0xffffffe0, !P0 ;  /* 0xffffffe0bbbb7807 */ /* 0x000fe20004000000 */
[----:B------:R-:W3:Y:S01]  /*16b00*/  SHFL.BFLY PT, R0, R209, 0x2, 0x1f ;  /* 0x0c401f00d1007f89 */ /* 0x000ee200000e0000 */
[C---:B------:R-:W-:Y:S01]  /*16b10*/  LOP3.LUT R7, R10.reuse, 0x1c0, RZ, 0xc0, !PT ;  /* 0x000001c00a077812 */ /* 0x040fe200078ec0ff */
[----:B------:R-:W4:Y:S01]  /*16b20*/  LDCU UR4, c[0x0][0x44c] ;  /* 0x00008980ff0477ac */ /* 0x000f220008000800 */
[----:B------:R-:W-:Y:S01]  /*16b30*/  LOP3.LUT R10, R10, 0x10, RZ, 0xc0, !PT ;  /* 0x000000100a0a7812 */ /* 0x000fe200078ec0ff */
[----:B------:R-:W-:Y:S02]  /*16b40*/  BSSY.RECONVERGENT B0, `(.L_x_4291) ;  /* 0x00000ef000007945 */ /* 0x000fe40003800200 */
[----:B------:R-:W-:Y:S08]  /*16b50*/  S2UR UR9, SR_CTAID.Z ;  /* 0x00000000000979c3 */ /* 0x000ff00000002700 */
[----:B------:R-:W2:Y:S01]  /*16b60*/  LDC.64 R14, c[0x0][0x430] ;  /* 0x00010c00ff0e7b82 */ /* 0x000ea20000000a00 */
[----:B-1----:R-:W-:Y:S01]  /*16b70*/  FADD.FTZ R11, R2, R211 ;  /* 0x000000d3020b7221 */ /* 0x002fe20000010000 */
[----:B------:R-:W-:-:S06]  /*16b80*/  SHF.L.U32 R2, R185, 0x1, RZ ;  /* 0x00000001b9027819 */ /* 0x000fcc00000006ff */
[----:B------:R-:W1:Y:S01]  /*16b90*/  S2UR UR8, SR_CTAID.X ;  /* 0x00000000000879c3 */ /* 0x000e620000002500 */
[----:B---3--:R-:W-:Y:S01]  /*16ba0*/  FADD.FTZ R9, R0, R209 ;  /* 0x000000d100097221 */ /* 0x008fe20000010000 */
[--C-:B------:R-:W-:Y:S01]  /*16bb0*/  LOP3.LUT R12, R189, 0x6, R2.reuse, 0xf8, !PT ;  /* 0x00000006bd0c7812 */ /* 0x100fe200078ef802 */
[----:B------:R-:W3:Y:S01]  /*16bc0*/  SHFL.BFLY PT, R0, R11, 0x1, 0x1f ;  /* 0x0c201f000b007f89 */ /* 0x000ee200000e0000 */
[----:B------:R-:W-:Y:S02]  /*16bd0*/  LOP3.LUT R7, R7, 0x38, R2, 0xf8, !PT ;  /* 0x0000003807077812 */ /* 0x000fe400078ef802 */
[----:B------:R-:W-:Y:S01]  /*16be0*/  LOP3.LUT R2, R188, 0x30, RZ, 0xc0, !PT ;  /* 0x00000030bc027812 */ /* 0x000fe200078ec0ff */
[----:B------:R-:W5:Y:S01]  /*16bf0*/  SHFL.BFLY PT, R4, R9, 0x1, 0x1f ;  /* 0x0c201f0009047f89 */ /* 0x000f6200000e0000 */
[----:B------:R-:W-:Y:S01]  /*16c00*/  LOP3.LUT R7, R12, R7, RZ, 0xfc, !PT ;  /* 0x000000070c077212 */ /* 0x000fe200078efcff */
[----:B--2---:R-:W-:Y:S01]  /*16c10*/  IMAD R14, R14, UR10, R203 ;  /* 0x0000000a0e0e7c24 */ /* 0x004fe2000f8e02cb */
[----:B-1----:R-:W-:Y:S01]  /*16c20*/  USHF.L.U32 UR8, UR8, 0x6, URZ ;  /* 0x0000000608087899 */ /* 0x002fe200080006ff */
[----:B---3--:R-:W-:Y:S01]  /*16c30*/  FADD.FTZ R5, R11, R0 ;  /* 0x000000000b057221 */ /* 0x008fe20000010000 */
[----:B------:R-:W-:Y:S01]  /*16c40*/  SHF.L.U32 R0, R185, 0x2, RZ ;  /* 0x00000002b9007819 */ /* 0x000fe200000006ff */
[----:B------:R-:W1:Y:S02]  /*16c50*/  LDC R11, c[0x0][0x3e0] ;  /* 0x0000f800ff0b7b82 */ /* 0x000e640000000800 */
[----:B------:R-:W2:Y:S01]  /*16c60*/  MUFU.RCP R8, R5 ;  /* 0x0000000500087308 */ /* 0x000ea20000001000 */
[----:B-----5:R-:W-:-:S05]  /*16c70*/  FADD.FTZ R4, R9, R4 ;  /* 0x0000000409047221 */ /* 0x020fca0000010000 */
[----:B------:R-:W-:Y:S01]  /*16c80*/  BAR.SYNC.DEFER_BLOCKING 0x0 ;  /* 0x0000000000007b1d */ /* 0x000fe20000010000 */
[----:B------:R-:W-:Y:S02]  /*16c90*/  FSETP.NE.FTZ.AND P2, PT, R5, RZ, PT ;  /* 0x000000ff0500720b */ /* 0x000fe40003f55000 */
[----:B------:R-:W-:Y:S02]  /*16ca0*/  LOP3.LUT R133, R0, 0x1f8, RZ, 0xc0, !PT ;  /* 0x000001f800857812 */ /* 0x000fe400078ec0ff */
[----:B------:R-:W-:Y:S01]  /*16cb0*/  FSETP.NE.FTZ.AND P1, PT, R4, RZ, PT ;  /* 0x000000ff0400720b */ /* 0x000fe20003f35000 */
[----:B------:R-:W3:Y:S01]  /*16cc0*/  MUFU.RCP R6, R4 ;  /* 0x0000000400067308 */ /* 0x000ee20000001000 */
[----:B------:R-:W-:Y:S02]  /*16cd0*/  LOP3.LUT R133, R133, 0x38, R188, 0x78, !PT ;  /* 0x0000003885857812 */ /* 0x000fe400078e78bc */
[----:B------:R-:W-:Y:S02]  /*16ce0*/  R2P PR, R185, 0x18 ;  /* 0x00000018b9007804 */ /* 0x000fe40000000000 */
[----:B------:R-:W-:-:S02]  /*16cf0*/  SHF.R.U32.HI R9, RZ, 0x2, R185 ;  /* 0x00000002ff097819 */ /* 0x000fc400000116b9 */
[----:B------:R-:W-:Y:S01]  /*16d00*/  LEA R133, R133, R10, 0x2 ;  /* 0x0000000a85857211 */ /* 0x000fe200078e10ff */
[----:B------:R-:W5:Y:S01]  /*16d10*/  @P2 LDC R13, c[0x0][0x458] ;  /* 0x00011600ff0d2b82 */ /* 0x000f620000000800 */
[----:B--2---:R-:W-:Y:S01]  /*16d20*/  FSEL R8, R8, 1, P2 ;  /* 0x3f80000008087808 */ /* 0x004fe20001000000 */
[----:B------:R-:W2:Y:S01]  /*16d30*/  @P2 MUFU.LG2 R5, R5 ;  /* 0x0000000500052308 */ /* 0x000ea20000000c00 */
[----:B------:R-:W-:Y:S02]  /*16d40*/  LOP3.LUT R2, R2, 0x7, R9, 0xf8, !PT ;  /* 0x0000000702027812 */ /* 0x000fe400078ef809 */
[----:B------:R-:W-:Y:S01]  /*16d50*/  LOP3.LUT P0, RZ, R185, 0x3, RZ, 0xc0, !PT ;  /* 0x00000003b9ff7812 */ /* 0x000fe2000780c0ff */
        /* <DEDUP_REMOVED lines=48> */
[----:B------:R-:W-:Y:S01]  /*17060*/  LEA R8, R7, UR5, 0x2 ;  /* 0x0000000507087c11 */ /* 0x000fe2000f8e10ff */
[----:B------:R-:W4:Y:S01]  /*17070*/  @P1 LDC R18, c[0x0][0x458] ;  /* 0x00011600ff121b82 */ /* 0x000f220000000800 */
[----:B---3--:R-:W-:Y:S01]  /*17080*/  FSEL R6, R6, 1, P1 ;  /* 0x3f80000006067808 */ /* 0x008fe20000800000 */
[----:B------:R-:W3:Y:S01]  /*17090*/  @P1 MUFU.LG2 R4, R4 ;  /* 0x0000000400041308 */ /* 0x000ee20000000c00 */
[----:B------:R-:W-:Y:S01]  /*170a0*/  SEL R7, R186, 0xffffffc0, !P3 ;  /* 0xffffffc0ba077807 */ /* 0x000fe20005800000 */
[----:B------:R-:W-:Y:S01]  /*170b0*/  STS.64 [R8], R128 ;  /* 0x0000008008007388 */ /* 0x000fe20000000a00 */
[----:B------:R-:W-:Y:S01]  /*170c0*/  IADD3 R12, PT, PT, R8, 0x80, RZ ;  /* 0x00000080080c7810 */ /* 0x000fe20007ffe0ff */
[----:B------:R-:W-:Y:S01]  /*170d0*/  FMUL.FTZ R130, R6, R130 ;  /* 0x0000008206827220 */ /* 0x000fe20000410000 */
[----:B------:R-:W-:Y:S01]  /*170e0*/  IADD3 R10, PT, PT, R8, R7, RZ ;  /* 0x00000007080a7210 */ /* 0x000fe20007ffe0ff */
[----:B------:R-:W-:Y:S01]  /*170f0*/  FMUL.FTZ R131, R6, R131 ;  /* 0x0000008306837220 */ /* 0x000fe20000410000 */
[----:B------:R-:W-:Y:S01]  /*17100*/  @P4 IADD3 R12, PT, PT, R8, -0x80, RZ ;  /* 0xffffff80080c4810 */ /* 0x000fe20007ffe0ff */
        /* <DEDUP_REMOVED lines=49> */
[----:B--2---:R-:W-:Y:S01]  /*17420*/  @P2 FMUL.FTZ R5, R5, 0.69314718246459960938 ;  /* 0x3f31721805052820 */ /* 0x004fe20000410000 */
[-C--:B------:R-:W-:Y:S01]  /*17430*/  IADD3 R16, PT, PT, R7, R12.reuse, RZ ;  /* 0x0000000c07107210 */ /* 0x080fe20007ffe0ff */
[----:B------:R-:W-:Y:S01]  /*17440*/  STS.64 [R6], R36 ;  /* 0x0000002406007388 */ /* 0x000fe20000000a00 */
[C---:B------:R-:W-:Y:S01]  /*17450*/  IADD3 R7, PT, PT, R187.reuse, R12, RZ ;  /* 0x0000000cbb077210 */ /* 0x040fe20007ffe0ff */
[----:B---3--:R-:W-:Y:S01]  /*17460*/  @P1 FMUL.FTZ R4, R4, 0.69314718246459960938 ;  /* 0x3f31721804041820 */ /* 0x008fe20000410000 */
[----:B------:R-:W-:Y:S01]  /*17470*/  IADD3 R187, PT, PT, R187, R16, RZ ;  /* 0x00000010bbbb7210 */ /* 0x000fe20007ffe0ff */
        /* <DEDUP_REMOVED lines=39> */
[----:B---3--:R-:W-:-:S03]  /*176f0*/  MOV R101, 0xff800000 ;  /* 0xff80000000657802 */ /* 0x008fc60000000f00 */
[----:B------:R2:W-:Y:S01]  /*17700*/  STS.64 [R12+0x8800], R114 ;  /* 0x008800720c007388 */ /* 0x0005e20000000a00 */
[----:B-1----:R-:W-:Y:S01]  /*17710*/  IMAD R8, R11, R8, UR9 ;  /* 0x000000090b087e24 */ /* 0x002fe2000f8e0208 */
[----:B------:R-:W-:Y:S01]  /*17720*/  MOV R100, 0xff800000 ;  /* 0xff80000000647802 */ /* 0x000fe20000000f00 */
[----:B-----5:R-:W-:Y:S01]  /*17730*/  @P2 FFMA.FTZ R101, R132, R13, R5 ;  /* 0x0000000d84652223 */ /* 0x020fe20000010005 */
[----:B------:R2:W-:Y:S01]  /*17740*/  STS.64 [R7+0x8000], R124 ;  /* 0x0080007c07007388 */ /* 0x0005e20000000a00 */
[----:B------:R-:W-:Y:S02]  /*17750*/  IMAD R8, R14, R11, R8 ;  /* 0x0000000b0e087224 */ /* 0x000fe400078e0208 */
[----:B----4-:R-:W-:Y:S01]  /*17760*/  @P1 FFMA.FTZ R100, R3, R18, R4 ;  /* 0x0000001203641223 */ /* 0x010fe20000010004 */
        /* <DEDUP_REMOVED lines=44> */
.L_x_4292:
[----:B------:R-:W-:Y:S05]  /*17a30*/  BSYNC.RECONVERGENT B0 ;  /* 0x0000000000007941 */ /* 0x000fea0003800200 */
.L_x_4291:
[----:B------:R-:W4:Y:S01]  /*17a40*/  LDCU.64 UR4, c[0x0][0x3f8] ;  /* 0x00007f00ff0477ac */ /* 0x000f220008000a00 */
[----:B------:R-:W-:Y:S01]  /*17a50*/  SHF.R.U32.HI R185, RZ, 0x4, R185 ;  /* 0x00000004ffb97819 */ /* 0x000fe200000116b9 */
[----:B------:R-:W-:Y:S01]  /*17a60*/  VIADD R202, R202, -UR8 ;  /* 0x80000008caca7c36 */ /* 0x000fe20008000000 */
[----:B------:R-:W-:-:S03]  /*17a70*/  LOP3.LUT R0, R0, 0x3c, RZ, 0xc0, !PT ;  /* 0x0000003c00007812 */ /* 0x000fc600078ec0ff */
[C---:B---3--:R-:W-:Y:S01]  /*17a80*/  VIADD R101, R185.reuse, 0x8 ;  /* 0x00000008b9657836 */ /* 0x048fe20000000000 */
[CC--:B------:R-:W-:Y:S01]  /*17a90*/  ISETP.GE.AND P0, PT, R185.reuse, R202.reuse, PT ;  /* 0x000000cab900720c */ /* 0x0c0fe20003f06270 */
[C---:B------:R-:W-:Y:S02]  /*17aa0*/  IMAD R0, R185.reuse, 0xc0, R0 ;  /* 0x000000c0b9007824 */ /* 0x040fe400078e0200 */
[----:B------:R-:W-:Y:S01]  /*17ab0*/  VIADD R103, R185, 0x10 ;  /* 0x00000010b9677836 */ /* 0x000fe20000000000 */
[----:B------:R-:W-:Y:S01]  /*17ac0*/  ISETP.GE.AND P6, PT, R101, R202, PT ;  /* 0x000000ca6500720c */ /* 0x000fe20003fc6270 */
[----:B------:R-:W-:Y:S01]  /*17ad0*/  VIADD R101, R185, 0x18 ;  /* 0x00000018b9657836 */ /* 0x000fe20000000000 */
[----:B------:R-:W-:Y:S02]  /*17ae0*/  IADD3 R0, P1, PT, R3, R0, RZ ;  /* 0x0000000003007210 */ /* 0x000fe40007f3e0ff */
[----:B------:R-:W-:Y:S01]  /*17af0*/  ISETP.GE.AND P5, PT, R103, R202, PT ;  /* 0x000000ca6700720c */ /* 0x000fe20003fa6270 */
[----:B------:R-:W-:Y:S01]  /*17b00*/  VIADD R103, R185, 0x20 ;  /* 0x00000020b9677836 */ /* 0x000fe20000000000 */
[----:B------:R-:W-:Y:S01]  /*17b10*/  LEA.HI.X.SX32 R105, R3, RZ, 0x1, P1 ;  /* 0x000000ff03697211 */ /* 0x000fe200008f0eff */
[----:B------:R-:W-:Y:S01]  /*17b20*/  VIADD R3, R185, 0x30 ;  /* 0x00000030b9037836 */ /* 0x000fe20000000000 */
[----:B----4-:R-:W-:-:S02]  /*17b30*/  LEA R104, P1, R0, UR4, 0x2 ;  /* 0x0000000400687c11 */ /* 0x010fc4000f8210ff */
[-C--:B------:R-:W-:Y:S01]  /*17b40*/  ISETP.GE.AND P4, PT, R101, R202.reuse, PT ;  /* 0x000000ca6500720c */ /* 0x080fe20003f86270 */
[C---:B------:R-:W-:Y:S01]  /*17b50*/  VIADD R101, R185.reuse, 0x28 ;  /* 0x00000028b9657836 */ /* 0x040fe20000000000 */
        /* <DEDUP_REMOVED lines=32> */
.L_x_4293:
        /* <DEDUP_REMOVED lines=10> */
.L_x_6917:


//--------------------- .text._ZN5flash24flash_fwd_splitkv_kernelI23Flash_fwd_kernel_traitsILi192ELi64ELi64ELi4ELb0ELb0EN7cutlass6half_tE19Flash_kernel_traitsILi192ELi64ELi64ELi4ES3_EELb0ELb0ELb0ELb0ELb1ELb1ELb1ELb1EEEvNS_16Flash_fwd_paramsE --------------------------
	.section	.text._ZN5flash24flash_fwd_splitkv_kernelI23Flash_fwd_kernel_traitsILi192ELi64ELi64ELi4ELb0ELb0EN7cutlass6half_tE19Flash_kernel_traitsILi192ELi64ELi64ELi4ES3_EELb0ELb0ELb0ELb0ELb1ELb1ELb1ELb1EEEvNS_16Flash_fwd_paramsE,"ax",@progbits
	.align	128
        .global         _ZN5flash24flash_fwd_splitkv_kernelI23Flash_fwd_kernel_traitsILi192ELi64ELi64ELi4ELb0ELb0EN7cutlass6half_tE19Flash_kernel_traitsILi192ELi64ELi64ELi4ES3_EELb0ELb0ELb0ELb0ELb1ELb1ELb1ELb1EEEvNS_16Flash_fwd_paramsE
        .type           _ZN5flash24flash_fwd_splitkv_kernelI23Flash_fwd_kernel_traitsILi192ELi64ELi64ELi4ELb0ELb0EN7cutlass6half_tE19Flash_kernel_traitsILi192ELi64ELi64ELi4ES3_EELb0ELb0ELb0ELb0ELb1ELb1ELb1ELb1EEEvNS_16Flash_fwd_paramsE,@function
        .size           _ZN5flash24flash_fwd_splitkv_kernelI23Flash_fwd_kernel_traitsILi192ELi64ELi64ELi4ELb0ELb0EN7cutlass6half_tE19Flash_kernel_traitsILi192ELi64ELi64ELi4ES3_EELb0ELb0ELb0ELb0ELb1ELb1ELb1ELb1EEEvNS_16Flash_fwd_paramsE,(.L_x_6918 - _ZN5flash24flash_fwd_splitkv_kernelI23Flash_fwd_kernel_traitsILi192ELi64ELi64ELi4ELb0ELb0EN7cutlass6half_tE19Flash_kernel_traitsILi192ELi64ELi64ELi4ES3_EELb0ELb0ELb0ELb0ELb1ELb1ELb1ELb1EEEvNS_16Flash_fwd_paramsE)
        .other          _ZN5flash24flash_fwd_splitkv_kernelI23Flash_fwd_kernel_traitsILi192ELi64ELi64ELi4ELb0ELb0EN7cutlass6half_tE19Flash_kernel_traitsILi192ELi64ELi64ELi4ES3_EELb0ELb0ELb0ELb0ELb1ELb1ELb1ELb1EEEvNS_16Flash_fwd_paramsE,@"STO_CUDA_ENTRY STV_DEFAULT"
_ZN5flash24flash_fwd_splitkv_kernelI23Flash_fwd_kernel_traitsILi192ELi64ELi64ELi4ELb0ELb0EN7cutlass6half_tE19Flash_kernel_traitsILi192ELi64ELi64ELi4ES3_EELb0ELb0ELb0ELb0ELb1ELb1ELb1ELb1EEEvNS_16Flash_fwd_paramsE:
.text._ZN5flash24flash_fwd_splitkv_kernelI23Flash_fwd_kernel_traitsILi192ELi64ELi64ELi4ELb0ELb0EN7cutlass6half_tE19Flash_kernel_traitsILi192ELi64ELi64ELi4ES3_EELb0ELb0ELb0ELb0ELb1ELb1ELb1ELb1EEEvNS_16Flash_fwd_paramsE:
        /* <DEDUP_REMOVED lines=47> */
[----:B------:R-:W4:Y:S01]  /*02f0*/  S2R R13, SR_CTAID.X ;  /* 0x00000000000d7919 */ /* 0x000f220000002500 */
[----:B------:R4:W5:Y:S07]  /*0300*/  @P3 LDG.E R75, desc[UR6][R14.64] ;  /* 0x000000060e4b3981 */ /* 0x00096e000c1e1900 */
[----:B------:R2:W5:Y:S01]  /*0310*/  @P4 LDG.E R0, desc[UR6][R120.64] ;  /* 0x0000000678004981 */ /* 0x000562000c1e1900 */
[----:B---3--:R-:W-:Y:S01]  /*0320*/  ISETP.NE.AND P2, PT, RZ, UR4, PT ;  /* 0x00000004ff007c0c */ /* 0x008fe2000bf45270 */
[----:B-1----:R-:W-:Y:S01]  /*0330*/  IMAD.MOV.U32 R5, RZ, RZ, -0x1 ;  /* 0xffffffffff057424 */ /* 0x002fe200078e00ff */
[----:B----4-:R-:W-:-:S02]  /*0340*/  ISETP.EQ.U32.AND P5, PT, R2, RZ, PT ;  /* 0x000000ff0200720c */ /* 0x010fc40003fa2070 */
[----:B------:R-:W-:Y:S02]  /*0350*/  IADD3 R16, P0, PT, R7, R2, RZ ;  /* 0x0000000207107210 */ /* 0x000fe40007f1e0ff */
[----:B------:R-:W-:-:S03]  /*0360*/  ISETP.EQ.OR.EX P5, PT, R3, RZ, !P2, P5 ;  /* 0x000000ff0300720c */ /* 0x000fc600057a2750 */
[----:B------:R-:W-:-:S10]  /*0370*/  IMAD.X R17, R6, 0x1, R3, P0 ;  /* 0x0000000106117824 */ /* 0x000fd400000e0603 */
[----:B------:R1:W5:Y:S01]  /*0380*/  @!P5 LDG.E R5, desc[UR6][R16.64] ;  /* 0x000000061005d981 */ /* 0x000362000c1e1900 */
[----:B------:R-:W-:Y:S01]  /*0390*/  ISETP.NE.U32.AND P0, PT, R2, RZ, PT ;  /* 0x000000ff0200720c */ /* 0x000fe20003f05070 */
[----:B------:R-:W3:Y:S01]  /*03a0*/  @!P1 LDC R201, c[0x0][0x434] ;  /* 0x00010d00ffc99b82 */ /* 0x000ee20000000800 */
[----:B------:R-:W-:Y:S02]  /*03b0*/  IMAD.MOV R14, RZ, RZ, -R203 ;  /* 0x000000ffff0e7224 */ /* 0x000fe400078e0acb */
[----:B------:R-:W-:Y:S01]  /*03c0*/  ISETP.NE.AND.EX P0, PT, R3, RZ, PT, P0 ;  /* 0x000000ff0300720c */ /* 0x000fe20003f05300 */
[----:B------:R-:W-:Y:S02]  /*03d0*/  IMAD.SHL.U32 R110, R13, 0x40, RZ ;  /* 0x000000400d6e7824 */ /* 0x000fe400078e00ff */
[----:B------:R-:W-:-:S10]  /*03e0*/  IMAD R14, R9, R14, UR10 ;  /* 0x0000000a090e7e24 */ /* 0x000fd4000f8e020e */
[----:B------:R-:W4:Y:S01]  /*03f0*/  @!P0 LDC R83, c[0x0][0x438] ;  /* 0x00010e00ff538b82 */ /* 0x000f220000000800 */
[----:B--2---:R-:W-:-:S05]  /*0400*/  @P1 IMAD.IADD R201, R11, 0x1, -R12 ;  /* 0x000000010bc91824 */ /* 0x004fca00078e0a0c */
[----:B---3--:R-:W-:Y:S01]  /*0410*/  ISETP.GT.AND P1, PT, R201, R110, PT ;  /* 0x0000006ec900720c */ /* 0x008fe20003f24270 */
[----:B-1--4-:R-:W-:-:S12]  /*0420*/  @!P0 BRA `(.L_x_4294) ;  /* 0x00000000000c8947 */ /* 0x012fd80003800000 */
[----:B------:R-:W2:Y:S02]  /*0430*/  @P2 LDG.E R2, desc[UR6][R16.64+0x4] ;  /* 0x0000040610022981 */ /* 0x000ea4000c1e1900 */
[----:B--2--5:R-:W-:-:S06]  /*0440*/  @P2 IADD3 R83, PT, PT, R2, -R5, RZ ;  /* 0x8000000502532210 */ /* 0x024fcc0007ffe0ff */
[----:B------:R1:W5:Y:S02]  /*0450*/  @!P2 LDG.E R83, desc[UR6][R16.64] ;  /* 0x000000061053a981 */ /* 0x000364000c1e1900 */
.L_x_4294:
[----:B------:R-:W-:Y:S05]  /*0460*/  @!P1 EXIT ;  /* 0x000000000000994d */ /* 0x000fea0003800000 */
[----:B------:R-:W2:Y:S01]  /*0470*/  LDC R8, c[0x0][0x374] ;  /* 0x0000dd00ff087b82 */ /* 0x000ea20000000800 */
[----:B------:R-:W3:Y:S01]  /*0480*/  S2R R4, SR_CTAID.Y ;  /* 0x0000000000047919 */ /* 0x000ee20000002600 */
[--C-:B-----5:R-:W-:Y:S02]  /*0490*/  IMAD.IADD R83, R83, 0x1, -R0.reuse ;  /* 0x0000000153537824 */ /* 0x120fe400078e0a00 */
[----:B------:R-:W-:Y:S01]  /*04a0*/  @P3 IMAD.IADD R75, R75, 0x1, -R0 ;  /* 0x000000014b4b3824 */ /* 0x000fe200078e0a00 */
[----:B------:R-:W4:Y:S03]  /*04b0*/  S2R R74, SR_TID.X ;  /* 0x00000000004a7919 */ /* 0x000f260000002100 */
[----:B------:R-:W1:Y:S01]  /*04c0*/  LDC R2, c[0x0][0x438] ;  /* 0x00010e00ff027b82 */ /* 0x000e620000000800 */
[-C--:B--2---:R-:W-:Y:S02]  /*04d0*/  IABS R11, R8.reuse ;  /* 0x00000008000b7213 */ /* 0x084fe40000000000 */
[----:B------:R-:W-:-:S02]  /*04e0*/  IABS R15, R8 ;  /* 0x00000008000f7213 */ /* 0x000fc40000000000 */
[----:B------:R-:W2:Y:S03]  /*04f0*/  I2F.RP R3, R11 ;  /* 0x0000000b00037306 */ /* 0x000ea60000209400 */
[----:B------:R-:W-:Y:S02]  /*0500*/  IMAD.MOV R15, RZ, RZ, -R15 ;  /* 0x000000ffff0f7224 */ /* 0x000fe400078e0a0f */
[----:B-1----:R-:W-:-:S05]  /*0510*/  VIADD R2, R2, 0x3f ;  /* 0x0000003f02027836 */ /* 0x002fca0000000000 */
[----:B------:R-:W-:-:S04]  /*0520*/  SHF.R.S32.HI R17, RZ, 0x1f, R2 ;  /* 0x0000001fff117819 */ /* 0x000fc80000011402 */
[----:B------:R-:W-:Y:S01]  /*0530*/  LEA.HI R17, R17, R2, RZ, 0x6 ;  /* 0x0000000211117211 */ /* 0x000fe200078f30ff */
[----:B--2---:R-:W1:Y:S03]  /*0540*/  MUFU.RCP R18, R3 ;  /* 0x0000000300127308 */ /* 0x004e660000001000 */
[----:B------:R-:W-:-:S05]  /*0550*/  LEA.HI.SX32 R17, R17, R8, 0x1a ;  /* 0x0000000811117211 */ /* 0x000fca00078fd2ff */
[----:B------:R-:W-:-:S05]  /*0560*/  VIADD R17, R17, 0xffffffff ;  /* 0xffffffff11117836 */ /* 0x000fca0000000000 */
[----:B------:R-:W-:Y:S02]  /*0570*/  IABS R16, R17 ;  /* 0x0000001100107213 */ /* 0x000fe40000000000 */
[----:B------:R-:W-:Y:S01]  /*0580*/  LOP3.LUT R17, R17, R8, RZ, 0x3c, !PT ;  /* 0x0000000811117212 */ /* 0x000fe200078e3cff */
[----:B-1----:R-:W-:-:S03]  /*0590*/  VIADD R18, R18, 0xffffffe ;  /* 0x0ffffffe12127836 */ /* 0x002fc60000000000 */
[----:B------:R-:W-:Y:S01]  /*05a0*/  ISETP.GE.AND P0, PT, R17, RZ, PT ;  /* 0x000000ff1100720c */ /* 0x000fe20003f06270 */
[----:B------:R-:W1:Y:S02]  /*05b0*/  F2I.FTZ.U32.TRUNC.NTZ R19, R18 ;  /* 0x0000001200137305 */ /* 0x000e64000021f000 */
[----:B-1----:R-:W-:Y:S02]  /*05c0*/  IMAD.MOV R2, RZ, RZ, -R19 ;  /* 0x000000ffff027224 */ /* 0x002fe400078e0a13 */
[----:B------:R-:W-:Y:S02]  /*05d0*/  IMAD.MOV.U32 R18, RZ, RZ, RZ ;  /* 0x000000ffff127224 */ /* 0x000fe400078e00ff */
[----:B------:R-:W-:-:S04]  /*05e0*/  IMAD R3, R2, R11, RZ ;  /* 0x0000000b02037224 */ /* 0x000fc800078e02ff */
[----:B------:R-:W-:-:S06]  /*05f0*/  IMAD.HI.U32 R3, R19, R3, R18 ;  /* 0x0000000313037227 */ /* 0x000fcc00078e0012 */
[----:B------:R-:W-:Y:S02]  /*0600*/  IMAD.HI.U32 R10, R3, R16, RZ ;  /* 0x00000010030a7227 */ /* 0x000fe400078e00ff */
[----:B------:R-:W1:Y:S02]  /*0610*/  @!P3 LDC.64 R2, c[0x0][0x488] ;  /* 0x00012200ff02bb82 */ /* 0x000e640000000a00 */
[----:B------:R-:W-:-:S05]  /*0620*/  IMAD R16, R10, R15, R16 ;  /* 0x0000000f0a107224 */ /* 0x000fca00078e0210 */
[----:B------:R-:W-:Y:S01]  /*0630*/  ISETP.GT.U32.AND P1, PT, R11, R16, PT ;  /* 0x000000100b00720c */ /* 0x000fe20003f24070 */
[----:B------:R-:W2:-:S12]  /*0640*/  @!P3 LDC R15, c[0x0][0x43c] ;  /* 0x00010f00ff0fbb82 */ /* 0x000e980000000800 */
[----:B------:R-:W-:Y:S02]  /*0650*/  @!P1 IMAD.IADD R16, R16, 0x1, -R11 ;  /* 0x0000000110109824 */ /* 0x000fe400078e0a0b */
[----:B------:R-:W-:Y:S01]  /*0660*/  @!P1 VIADD R10, R10, 0x1 ;  /* 0x000000010a0a9836 */ /* 0x000fe20000000000 */
[----:B------:R-:W-:Y:S02]  /*0670*/  ISETP.NE.AND P1, PT, R8, RZ, PT ;  /* 0x000000ff0800720c */ /* 0x000fe40003f25270 */
[----:B-1----:R-:W-:Y:S02]  /*0680*/  @!P3 ISETP.NE.U32.AND P2, PT, R2, RZ, PT ;  /* 0x000000ff0200b20c */ /* 0x002fe40003f45070 */
[----:B------:R-:W-:Y:S02]  /*0690*/  ISETP.GE.U32.AND P5, PT, R16, R11, PT ;  /* 0x0000000b1000720c */ /* 0x000fe40003fa6070 */
[----:B------:R-:W-:-:S04]  /*06a0*/  @!P3 ISETP.NE.AND.EX P2, PT, R3, RZ, PT, P2 ;  /* 0x000000ff0300b20c */ /* 0x000fc80003f45320 */
[----:B--2---:R-:W-:-:S05]  /*06b0*/  @!P3 SEL R2, R15, RZ, P2 ;  /* 0x000000ff0f02b207 */ /* 0x004fca0001000000 */
[----:B------:R-:W-:Y:S02]  /*06c0*/  @!P3 IMAD.IADD R75, R83, 0x1, R2 ;  /* 0x00000001534bb824 */ /* 0x000fe400078e0202 */
[----:B------:R-:W-:Y:S02]  /*06d0*/  @P5 VIADD R10, R10, 0x1 ;  /* 0x000000010a0a5836 */ /* 0x000fe40000000000 */
[----:B------:R-:W-:Y:S02]  /*06e0*/  VIADD R3, R75, 0x3f ;  /* 0x0000003f4b037836 */ /* 0x000fe40000000000 */
        /* <DEDUP_REMOVED lines=8> */
[----:B----4-:R-:W-:Y:S05]  /*0770*/  @!P0 BRA `(.L_x_4295) ;  /* 0x0000000400648947 */ /* 0x010fea0003800000 */
[----:B------:R-:W1:Y:S01]  /*0780*/  LDC.64 R2, c[0x0][0x430] ;  /* 0x00010c00ff027b82 */ /* 0x000e620000000a00 */
[----:B------:R-:W2:Y:S01]  /*0790*/  LDCU UR4, c[0x0][0x44c] ;  /* 0x00008980ff0477ac */ /* 0x000ea20008000800 */
[C---:B------:R-:W-:Y:S01]  /*07a0*/  IMAD.SHL.U32 R5, R74.reuse, 0x4, RZ ;  /* 0x000000044a057824 */ /* 0x040fe200078e00ff */
[----:B------:R-:W-:Y:S01]  /*07b0*/  SHF.R.U32.HI R0, RZ, 0x4, R74 ;  /* 0x00000004ff007819 */ /* 0x000fe2000001164a */
[----:B------:R-:W-:Y:S01]  /*07c0*/  IMAD.IADD R201, R201, 0x1, -R110 ;  /* 0x00000001c9c97824 */ /* 0x000fe200078e0a6e */
[----:B------:R-:W3:Y:S01]  /*07d0*/  LDCU.64 UR8, c[0x0][0x3f8] ;  /* 0x00007f00ff0877ac */ /* 0x000ee20008000a00 */
[----:B------:R-:W-:Y:S02]  /*07e0*/  LOP3.LUT P6, R74, R74, 0xf, RZ, 0xc0, !PT ;  /* 0x0000000f4a4a7812 */ /* 0x000fe400078cc0ff */
[----:B------:R-:W-:Y:S01]  /*07f0*/  LOP3.LUT R5, R5, 0x3c, RZ, 0xc0, !PT ;  /* 0x0000003c05057812 */ /* 0x000fe200078ec0ff */
[C---:B------:R-:W-:Y:S01]  /*0800*/  VIADD R8, R0.reuse, 0x10 ;  /* 0x0000001000087836 */ /* 0x040fe20000000000 */
[C---:B------:R-:W-:Y:S01]  /*0810*/  ISETP.GE.AND P2, PT, R0.reuse, R201, PT ;  /* 0x000000c90000720c */ /* 0x040fe20003f46270 */
[----:B------:R-:W-:-:S02]  /*0820*/  VIADD R6, R0, 0x18 ;  /* 0x0000001800067836 */ /* 0x000fc40000000000 */
[----:B------:R-:W-:Y:S01]  /*0830*/  IMAD R5, R0, 0xc0, R5 ;  /* 0x000000c000057824 */ /* 0x000fe200078e0205 */
[-C--:B------:R-:W-:Y:S02]  /*0840*/  ISETP.GE.AND P5, PT, R8, R201.reuse, PT ;  /* 0x000000c90800720c */ /* 0x080fe40003fa6270 */
[----:B------:R-:W-:Y:S01]  /*0850*/  ISETP.GE.AND P4, PT, R6, R201, PT ;  /* 0x000000c90600720c */ /* 0x000fe20003f86270 */
[----:B------:R-:W-:Y:S02]  /*0860*/  VIADD R6, R0, 0x30 ;  /* 0x0000003000067836 */ /* 0x000fe40000000000 */
[----:B-1----:R-:W-:Y:S02]  /*0870*/  IMAD R2, R4, R2, R203 ;  /* 0x0000000204027224 */ /* 0x002fe400078e02cb */
[----:B------:R-:W-:Y:S02]  /*0880*/  VIADD R4, R0, 0x8 ;  /* 0x0000000800047836 */ /* 0x000fe40000000000 */
[----:B------:R-:W-:-:S03]  /*0890*/  IMAD R9, R2, R9, R14 ;  /* 0x0000000902097224 */ /* 0x000fc600078e020e */
[----:B------:R-:W-:Y:S01]  /*08a0*/  ISETP.GE.AND P1, PT, R4, R201, PT ;  /* 0x000000c90400720c */ /* 0x000fe20003f26270 */
[----:B------:R-:W-:Y:S02]  /*08b0*/  IMAD R3, R9, R3, R110 ;  /* 0x0000000309037224 */ /* 0x000fe400078e026e */
[----:B------:R-:W-:Y:S02]  /*08c0*/  VIADD R4, R0, 0x20 ;  /* 0x0000002000047836 */ /* 0x000fe40000000000 */
[----:B--2---:R-:W-:Y:S01]  /*08d0*/  IMAD R2, R3, UR4, RZ ;  /* 0x0000000403027c24 */ /* 0x004fe2000f8e02ff */
[----:B------:R-:W1:Y:S02]  /*08e0*/  LDCU.64 UR4, c[0x0][0x428] ;  /* 0x00008500ff0477ac */ /* 0x000e640008000a00 */
[----:B------:R-:W-:Y:S01]  /*08f0*/  ISETP.GE.AND P3, PT, R4, R201, PT ;  /* 0x000000c90400720c */ /* 0x000fe20003f66270 */
[----:B------:R-:W-:Y:S01]  /*0900*/  VIADD R4, R0, 0x28 ;  /* 0x0000002800047836 */ /* 0x000fe20000000000 */
        /* <DEDUP_REMOVED lines=64> */
.L_x_4295:
        /* <DEDUP_REMOVED lines=9> */
.L_x_4296:
        /* <DEDUP_REMOVED lines=104> */
.L_x_4297:
        /* <DEDUP_REMOVED lines=15> */
.L_x_4299:
[----:B------:R-:W2:Y:S01]  /*1510*/  LDC.64 R6, c[0x0][0x3b8] ;  /* 0x0000ee00ff067b82 */ /* 0x000ea20000000a00 */
[----:B-1----:R-:W-:-:S05]  /*1520*/  IADD3 R2, PT, PT, R0, R5, RZ ;  /* 0x0000000500027210 */ /* 0x002fca0007ffe0ff */
[C---:B--2---:R-:W-:Y:S02]  /*1530*/  IMAD R21, R2.reuse, R7, RZ ;  /* 0x0000000702157224 */ /* 0x044fe400078e02ff */
[----:B------:R-:W-:-:S05]  /*1540*/  IMAD.WIDE.U32 R2, R2, R6, RZ ;  /* 0x0000000602027225 */ /* 0x000fca00078e00ff */
[----:B------:R-:W-:Y:S02]  /*1550*/  IADD3 R21, PT, PT, R3, R21, RZ ;  /* 0x0000001503157210 */ /* 0x000fe40007ffe0ff */
[----:B------:R-:W-:Y:S02]  /*1560*/  MOV R20, R2 ;  /* 0x0000000200147202 */ /* 0x000fe40000000f00 */
.L_x_4300:
        /* <DEDUP_REMOVED lines=14> */
.L_x_4301:
[----:B------:R-:W1:Y:S01]  /*1650*/  LDC.64 R2, c[0x0][0x3c0] ;  /* 0x0000f000ff027b82 */ /* 0x000e620000000a00 */
[----:B------:R-:W-:-:S05]  /*1660*/  IADD3 R0, PT, PT, R0, R5, RZ ;  /* 0x0000000500007210 */ /* 0x000fca0007ffe0ff */
[C---:B-1----:R-:W-:Y:S02]  /*1670*/  IMAD R23, R0.reuse, R3, RZ ;  /* 0x0000000300177224 */ /* 0x042fe400078e02ff */
[----:B-----5:R-:W-:-:S05]  /*1680*/  IMAD.WIDE.U32 R4, R0, R2, RZ ;  /* 0x0000000200047225 */ /* 0x020fca00078e00ff */
[----:B------:R-:W-:Y:S02]  /*1690*/  IADD3 R23, PT, PT, R5, R23, RZ ;  /* 0x0000001705177210 */ /* 0x000fe40007ffe0ff */
[----:B------:R-:W-:-:S07]  /*16a0*/  MOV R22, R4 ;  /* 0x0000000400167202 */ /* 0x000fce0000000f00 */
.L_x_4302:
        /* <DEDUP_REMOVED lines=51> */
.L_x_4298:
[----:B------:R-:W-:Y:S01]  /*19e0*/  IMAD.MOV.U32 R5, RZ, RZ, RZ ;  /* 0x000000ffff057224 */ /* 0x000fe200078e00ff */
[----:B------:R-:W-:Y:S01]  /*19f0*/  ISETP.NE.AND P2, PT, R12, -0x1, PT ;  /* 0xffffffff0c00780c */ /* 0x000fe20003f45270 */
[----:B------:R-:W1:Y:S01]  /*1a00*/  LDC.64 R116, c[0x0][0x3b0] ;  /* 0x0000ec00ff747b82 */ /* 0x000e620000000a00 */
[----:B------:R-:W2:Y:S03]  /*1a10*/  LDCU.64 UR4, c[0x0][0x3c8] ;  /* 0x00007900ff0477ac */ /* 0x000ea60008000a00 */
[----:B------:R3:W5:Y:S01]  /*1a20*/  @P4 LDG.E R5, desc[UR6][R120.64] ;  /* 0x0000000678054981 */ /* 0x000762000c1e1900 */
[----:B------:R-:W-:Y:S01]  /*1a30*/  IMAD.SHL.U32 R108, R74, 0x8, RZ ;  /* 0x000000084a6c7824 */ /* 0x000fe200078e00ff */
[----:B------:R-:W-:Y:S01]  /*1a40*/  SHF.R.U32.HI R118, RZ, 0x3, R74 ;  /* 0x00000003ff767819 */ /* 0x000fe2000001164a */
[----:B------:R-:W-:Y:S01]  /*1a50*/  IMAD.SHL.U32 R77, R2, 0x10, RZ ;  /* 0x00000010024d7824 */ /* 0x000fe200078e00ff */
[----:B------:R-:W-:Y:S01]  /*1a60*/  SHF.L.U64.HI R72, R6, 0x4, R7 ;  /* 0x0000000406487819 */ /* 0x000fe20000010207 */
[----:B------:R-:W4:Y:S01]  /*1a70*/  LDCU.64 UR8, c[0x0][0x388] ;  /* 0x00007100ff0877ac */ /* 0x000f220008000a00 */
[----:B------:R-:W-:Y:S01]  /*1a80*/  LOP3.LUT R26, R108, 0x38, RZ, 0xc0, !PT ;  /* 0x000000386c1a7812 */ /* 0x000fe200078ec0ff */
[----:B------:R-:W-:Y:S01]  /*1a90*/  IMAD.MOV.U32 R119, RZ, RZ, RZ ;  /* 0x000000ffff777224 */ /* 0x000fe200078e00ff */
[----:B------:R-:W2:Y:S01]  /*1aa0*/  @!P2 LDC.64 R8, c[0x0][0x398] ;  /* 0x0000e600ff08ab82 */ /* 0x000ea20000000a00 */
[----:B------:R-:W-:Y:S01]  /*1ab0*/  SHF.L.U32 R73, R6, 0x4, RZ ;  /* 0x0000000406497819 */ /* 0x000fe200000006ff */
[----:B------:R-:W-:Y:S01]  /*1ac0*/  VIADD R202, R134, 0xffffffff ;  /* 0xffffffff86ca7836 */ /* 0x000fe20000000000 */
[----:B------:R-:W-:-:S02]  /*1ad0*/  IADD3 R18, P3, PT, R26, R18, RZ ;  /* 0x000000121a127210 */ /* 0x000fc40007f7e0ff */
[----:B------:R-:W-:Y:S01]  /*1ae0*/  SHF.L.U64.HI R76, R2, 0x4, R3 ;  /* 0x00000004024c7819 */ /* 0x000fe20000010203 */
[----:B------:R-:W-:Y:S01]  /*1af0*/  IMAD.SHL.U32 R200, R202, 0x40, RZ ;  /* 0x00000040cac87824 */ /* 0x000fe200078e00ff */
[----:B------:R-:W-:Y:S01]  /*1b00*/  SHF.L.U32 R79, R74, 0x6, RZ ;  /* 0x000000064a4f7819 */ /* 0x000fe200000006ff */
[----:B------:R-:W-:-:S03]  /*1b10*/  IMAD.X R19, RZ, RZ, R10, P3 ;  /* 0x000000ffff137224 */ /* 0x000fc600018e060a */
[----:B------:R-:W-:Y:S01]  /*1b20*/  LOP3.LUT R79, R79, 0x1c0, RZ, 0xc0, !PT ;  /* 0x000001c04f4f7812 */ /* 0x000fe200078ec0ff */
[----:B-1----:R-:W-:-:S04]  /*1b30*/  @P2 IMAD.WIDE.U32 R20, R12, R116, RZ ;  /* 0x000000740c142225 */ /* 0x002fc800078e00ff */
[----:B------:R-:W-:Y:S01]  /*1b40*/  IMAD.WIDE.U32 R18, R118, R6, R18 ;  /* 0x0000000676127225 */ /* 0x000fe200078e0012 */
[----:B------:R-:W-:-:S03]  /*1b50*/  SHF.R.S32.HI R6, RZ, 0x1f, R83 ;  /* 0x0000001fff067819 */ /* 0x000fc60000011453 */
[----:B------:R-:W-:Y:S01]  /*1b60*/  IMAD R87, R118, R7, R19 ;  /* 0x0000000776577224 */ /* 0x000fe200078e0213 */
[----:B------:R-:W-:Y:S01]  /*1b70*/  SHF.L.U32 R86, R18, 0x1, RZ ;  /* 0x0000000112567819 */ /* 0x000fe200000006ff */
[----:B--2---:R-:W-:-:S03]  /*1b80*/  @!P2 IMAD.WIDE.U32 R22, R203, R8, RZ ;  /* 0x00000008cb16a225 */ /* 0x004fc600078e00ff */
        /* <DEDUP_REMOVED lines=22> */
[----:B------:R-:W-:Y:S01]  /*1cf0*/  IMAD.WIDE.U32 R16, R118, R2, R16 ;  /* 0x0000000276107225 */ /* 0x000fe200078e0010 */
[----:B------:R-:W-:-:S03]  /*1d00*/  LEA.HI R2, R6, R83, RZ, 0x6 ;  /* 0x0000005306027211 */ /* 0x000fc600078f30ff */
[----:B------:R-:W-:Y:S01]  /*1d10*/  IMAD R85, R118, R3, R17 ;  /* 0x0000000376557224 */ /* 0x000fe200078e0211 */
[----:B------:R-:W-:Y:S01]  /*1d20*/  SHF.R.S32.HI R2, RZ, 0x6, R2 ;  /* 0x00000006ff027819 */ /* 0x000fe20000011402 */
[----:B------:R-:W-:Y:S02]  /*1d30*/  IMAD.SHL.U32 R84, R16, 0x2, RZ ;  /* 0x0000000210547824 */ /* 0x000fe400078e00ff */
[----:B------:R-:W-:Y:S01]  /*1d40*/  IMAD R9, R12, R117, R10 ;  /* 0x000000750c097224 */ /* 0x000fe200078e020a */
[----:B------:R-:W-:Y:S01]  /*1d50*/  SHF.L.U64.HI R85, R16, 0x1, R85 ;  /* 0x0000000110557819 */ /* 0x000fe20000010255 */
[----:B------:R-:W-:Y:S01]  /*1d60*/  IMAD.WIDE.U32 R116, R12, R116, R14 ;  /* 0x000000740c747225 */ /* 0x000fe200078e000e */
[----:B--2---:R-:W-:Y:S02]  /*1d70*/  IADD3 R84, P2, PT, R84, UR4, RZ ;  /* 0x0000000454547c10 */ /* 0x004fe4000ff5e0ff */
[----:B------:R-:W-:Y:S02]  /*1d80*/  VIMNMX R81, PT, PT, R195, R2, !PT ;  /* 0x00000002c3517248 */ /* 0x000fe40007fe0100 */
[----:B------:R-:W-:Y:S01]  /*1d90*/  IADD3.X R85, PT, PT, R85, UR5, RZ, P2, !PT ;  /* 0x0000000555557c10 */ /* 0x000fe200097fe4ff */
[----:B------:R-:W-:Y:S01]  /*1da0*/  IMAD.MOV.U32 R198, RZ, RZ, R84 ;  /* 0x000000ffffc67224 */ /* 0x000fe200078e0054 */
[----:B------:R-:W-:-:S02]  /*1db0*/  ISETP.GT.AND P2, PT, R134, R81, PT ;  /* 0x000000518600720c */ /* 0x000fc40003f44270 */
        /* <DEDUP_REMOVED lines=30> */
[----:B------:R-:W-:Y:S01]  /*1fa0*/  SHF.R.S32.HI R96, RZ, 0x1f, R113 ;  /* 0x0000001fff607819 */ /* 0x000fe20000011471 */
[----:B-1----:R-:W-:Y:S01]  /*1fb0*/  IMAD.WIDE.U32 R8, R203, R2, R26 ;  /* 0x00000002cb087225 */ /* 0x002fe200078e001a */
        /* <DEDUP_REMOVED lines=67> */
[----:B------:R-:W-:Y:S01]  /*23f0*/  SHF.R.S64 R99, R0, 0x1f, R97 ;  /* 0x0000001f00637819 */ /* 0x000fe20000001061 */
[C---:B------:R-:W-:Y:S01]  /*2400*/  IMAD R104, R134.reuse, -0x40, R83 ;  /* 0xffffffc086687824 */ /* 0x040fe200078e0253 */
[----:B------:R-:W-:Y:S01]  /*2410*/  MOV R100, R200 ;  /* 0x000000c800647202 */ /* 0x000fe20000000f00 */
        /* <DEDUP_REMOVED lines=11> */
.L_x_4325:
        /* <DEDUP_REMOVED lines=15> */
[----:B------:R-:W2:Y:S02]  /*25c0*/  @P0 LDG.E.128 R12, desc[UR6][R88.64] ;  /* 0x00000006580c0981 */ /* 0x000ea4000c1e1d00 */
[----:B------:R-:W1:Y:S02]  /*25d0*/  @P6 LDC.64 R2, c[0x0][0x4b0] ;  /* 0x00012c00ff026b82 */ /* 0x000e640000000a00 */
        /* <DEDUP_REMOVED lines=27> */
[----:B------:R-:W1:Y:S02]  /*2790*/  @P4 LDC.64 R2, c[0x0][0x3c0] ;  /* 0x0000f000ff024b82 */ /* 0x000e640000000a00 */
        /* <DEDUP_REMOVED lines=60> */
.L_x_4305:
        /* <DEDUP_REMOVED lines=11> */
[----:B------:R-:W2:Y:S01]  /*2c10*/  LDG.E.128 R32, desc[UR6][R24.64] ;  /* 0x0000000618207981 */ /* 0x000ea2000c1e1d00 */
[----:B------:R-:W-:Y:S11]  /*2c20*/  ISETP.GE.AND P1, PT, R23, R31, PT ;  /* 0x0000001f1700720c */ /* 0x000ff60003f26270 */
        /* <DEDUP_REMOVED lines=144> */
.L_x_4309:
[----:B---34-:R-:W-:Y:S05]  /*3530*/  BSYNC.RECONVERGENT B0 ;  /* 0x0000000000007941 */ /* 0x018fea0003800200 */
.L_x_4308:
        /* <DEDUP_REMOVED lines=153> */
.L_x_4311:
[----:B------:R-:W-:Y:S05]  /*3ed0*/  BSYNC.RECONVERGENT B0 ;  /* 0x0000000000007941 */ /* 0x000fea0003800200 */
.L_x_4310:
        /* <DEDUP_REMOVED lines=159> */
.L_x_4313:
[----:B------:R-:W-:Y:S05]  /*48d0*/  BSYNC.RECONVERGENT B0 ;  /* 0x0000000000007941 */ /* 0x000fea0003800200 */
.L_x_4312:
        /* <DEDUP_REMOVED lines=8> */
[----:B------:R-:W-:Y:S03]  /*4960*/  ISETP.GE.AND P1, PT, R23, R31, PT ;  /* 0x0000001f1700720c */ /* 0x000fe60003f26270 */
        /* <DEDUP_REMOVED lines=153> */
.L_x_4315:
[----:B------:R-:W-:Y:S05]  /*5300*/  BSYNC.RECONVERGENT B0 ;  /* 0x0000000000007941 */ /* 0x000fea0003800200 */
.L_x_4314:
[----:B------:R-:W2:Y:S01]  /*5310*/  LDC R31, c[0x0][0x450] ;  /* 0x00011400ff1f7b82 */ /* 0x000ea20000000800 */
[----:B-1----:R-:W-:Y:S05]  /*5320*/  IMAD.U32 R3, R52, -0x20, RZ ;  /* 0xffffffe034037824 */ /* 0x002fea00078e00ff */
[C---:B------:R-:W-:Y:S02]  /*5330*/  LEA R28, P1, R3.reuse, R28, 0x1 ;  /* 0x0000001c031c7211 */ /* 0x040fe400078208ff */
[C---:B------:R-:W-:Y:S02]  /*5340*/  LEA R60, P0, R3.reuse, R60, 0x1 ;  /* 0x0000003c033c7211 */ /* 0x040fe400078008ff */
[C---:B------:R-:W-:Y:S02]  /*5350*/  LEA.HI.X.SX32 R29, R3.reuse, R29, 0x1, P1 ;  /* 0x0000001d031d7211 */ /* 0x040fe400008f0eff */
[----:B------:R-:W-:Y:S01]  /*5360*/  LEA.HI.X.SX32 R61, R3, R61, 0x1, P0 ;  /* 0x0000003d033d7211 */ /* 0x000fe200000f0eff */
[----:B------:R-:W-:Y:S05]  /*5370*/  BRA `(.L_x_4306) ;  /* 0x0000004400287947 */ /* 0x000fea0003800000 */
.L_x_4307:
        /* <DEDUP_REMOVED lines=271> */
.L_x_4317:
[----:B---34-:R-:W-:Y:S05]  /*6470*/  BSYNC.RECONVERGENT B0 ;  /* 0x0000000000007941 */ /* 0x018fea0003800200 */
.L_x_4316:
        /* <DEDUP_REMOVED lines=270> */
.L_x_4319:
[----:B------:R-:W-:Y:S05]  /*7560*/  BSYNC.RECONVERGENT B0 ;  /* 0x0000000000007941 */ /* 0x000fea0003800200 */
.L_x_4318:
        /* <DEDUP_REMOVED lines=272> */
.L_x_4321:
[----:B------:R-:W-:Y:S05]  /*8670*/  BSYNC.RECONVERGENT B0 ;  /* 0x0000000000007941 */ /* 0x000fea0003800200 */
.L_x_4320:
[----:B------:R-:W-:Y:S04]  /*8680*/  BSSY.RECONVERGENT B0, `(.L_x_4322) ;  /* 0x0000113000007945 */ /* 0x000fe80003800200 */
[----:B------:R-:W-:Y:S05]  /*8690*/  @!P4 BRA `(.L_x_4323) ;  /* 0x000000100044c947 */ /* 0x000fea0003800000 */
[----:B--2---:R-:W2:Y:S01]  /*86a0*/  LDC.64 R10, c[0x0][0x4a8] ;  /* 0x00012a00ff0a7b82 */ /* 0x004ea20000000a00 */
[C---:B------:R-:W-:Y:S11]  /*86b0*/  ISETP.GE.AND P0, PT, R26.reuse, R31, PT ;  /* 0x0000001f1a00720c */ /* 0x040ff60003f06270 */
[----:B------:R-:W-:Y:S02]  /*86c0*/  @!UPT UIADD3 URZ, UPT, UPT, URZ, URZ, URZ ;  /* 0x000000fffffff290 */ /* 0x000fe4000fffe0ff */
        /* <DEDUP_REMOVED lines=270> */
.L_x_4323:
[----:B------:R-:W-:Y:S05]  /*97b0*/  BSYNC.RECONVERGENT B0 ;  /* 0x0000000000007941 */ /* 0x000fea0003800200 */
.L_x_4322:
[----:B------:R-:W2:Y:S01]  /*97c0*/  LDC R31, c[0x0][0x450] ;  /* 0x00011400ff1f7b82 */ /* 0x000ea20000000800 */
[----:B-1----:R-:W-:Y:S05]  /*97d0*/  IMAD.U32 R3, R114, -0x20, RZ ;  /* 0xffffffe072037824 */ /* 0x002fea00078e00ff */
[C---:B------:R-:W-:Y:S02]  /*97e0*/  LEA R92, P1, R3.reuse, R92, 0x1 ;  /* 0x0000005c035c7211 */ /* 0x040fe400078208ff */
[C---:B------:R-:W-:Y:S02]  /*97f0*/  LEA R90, P0, R3.reuse, R90, 0x1 ;  /* 0x0000005a035a7211 */ /* 0x040fe400078008ff */
[C---:B------:R-:W-:Y:S02]  /*9800*/  LEA.HI.X.SX32 R93, R3.reuse, R93, 0x1, P1 ;  /* 0x0000005d035d7211 */ /* 0x040fe400008f0eff */
[----:B------:R-:W-:Y:S09]  /*9810*/  LEA.HI.X.SX32 R91, R3, R91, 0x1, P0 ;  /* 0x0000005b035b7211 */ /* 0x000ff200000f0eff */
.L_x_4306:
[----:B------:R-:W-:Y:S05]  /*9820*/  BSYNC.RECONVERGENT B1 ;  /* 0x0000000000017941 */ /* 0x000fea0003800200 */
.L_x_4304:
        /* <DEDUP_REMOVED lines=90> */
.L_x_4324:
[----:B------:R-:W-:Y:S02]  /*9dd0*/  IADD3 R88, P1, PT, R88, R95, RZ ;  /* 0x0000005f58587210 */ /* 0x000fe40007f3e0ff */
[----:B------:R-:W-:Y:S03]  /*9de0*/  IADD3 R24, P0, PT, R24, R99, RZ ;  /* 0x0000006318187210 */ /* 0x000fe60007f1e0ff */
[----:B------:R-:W-:Y:S02]  /*9df0*/  IMAD.X R89, R89, 0x1, R80, P1 ;  /* 0x0000000159597824 */ /* 0x000fe400008e0650 */
[----:B------:R-:W-:Y:S01]  /*9e00*/  IMAD.X R25, R25, 0x1, R97, P0 ;  /* 0x0000000119197824 */ /* 0x000fe200000e0661 */
[----:B------:R-:W-:Y:S07]  /*9e10*/  @P3 BRA `(.L_x_4325) ;  /* 0xffffff8400ac3947 */ /* 0x000fee000383ffff */
.L_x_4303:
        /* <DEDUP_REMOVED lines=47> */
.L_x_4329:
[----:B------:R-:W-:Y:S05]  /*a110*/  BSYNC.RECONVERGENT B0 ;  /* 0x0000000000007941 */ /* 0x000fea0003800200 */
.L_x_4328:
        /* <DEDUP_REMOVED lines=11> */
.L_x_4327:
        /* <DEDUP_REMOVED lines=77> */
.L_x_4335:
[----:B------:R-:W-:Y:S05]  /*a6a0*/  BSYNC.RECONVERGENT B0 ;  /* 0x0000000000007941 */ /* 0x000fea0003800200 */
.L_x_4334:
        /* <DEDUP_REMOVED lines=45> */
.L_x_4337:
[----:B------:R-:W-:Y:S05]  /*a980*/  BSYNC.RECONVERGENT B0 ;  /* 0x0000000000007941 */ /* 0x000fea0003800200 */
.L_x_4336:
        /* <DEDUP_REMOVED lines=46> */
.L_x_4339:
[----:B------:R-:W-:Y:S05]  /*ac70*/  BSYNC.RECONVERGENT B0 ;  /* 0x0000000000007941 */ /* 0x000fea0003800200 */
.L_x_4338:
[----:B------:R4:W-:Y:S02]  /*ac80*/  STS.128 [R0+0x4000], R8 ;  /* 0x0040000800007388 */ /* 0x0009e40000000c00 */
.L_x_4333:
[----:B------:R-:W-:Y:S05]  /*ac90*/  BSYNC.RECONVERGENT B1 ;  /* 0x0000000000017941 */ /* 0x000fea0003800200 */
.L_x_4332:
        /* <DEDUP_REMOVED lines=51> */
.L_x_4343:
[----:B------:R-:W-:Y:S05]  /*afd0*/  BSYNC.RECONVERGENT B0 ;  /* 0x0000000000007941 */ /* 0x000fea0003800200 */
.L_x_4342:
        /* <DEDUP_REMOVED lines=45> */
.L_x_4345:
[----:B------:R-:W-:Y:S05]  /*b2b0*/  BSYNC.RECONVERGENT B0 ;  /* 0x0000000000007941 */ /* 0x000fea0003800200 */
.L_x_4344:
        /* <DEDUP_REMOVED lines=44> */
.L_x_4347:
[----:B------:R-:W-:Y:S05]  /*b580*/  BSYNC.RECONVERGENT B0 ;  /* 0x0000000000007941 */ /* 0x000fea0003800200 */
.L_x_4346:
[----:B------:R4:W-:Y:S02]  /*b590*/  STS.128 [R0+0x4800], R8 ;  /* 0x0048000800007388 */ /* 0x0009e40000000c00 */
.L_x_4341:
[----:B------:R-:W-:Y:S05]  /*b5a0*/  BSYNC.RECONVERGENT B1 ;  /* 0x0000000000017941 */ /* 0x000fea0003800200 */
.L_x_4340:
        /* <DEDUP_REMOVED lines=51> */
.L_x_4351:
[----:B------:R-:W-:Y:S05]  /*b8e0*/  BSYNC.RECONVERGENT B0 ;  /* 0x0000000000007941 */ /* 0x000fea0003800200 */
.L_x_4350:
        /* <DEDUP_REMOVED lines=45> */
.L_x_4353:
[----:B------:R-:W-:Y:S05]  /*bbc0*/  BSYNC.RECONVERGENT B0 ;  /* 0x0000000000007941 */ /* 0x000fea0003800200 */
.L_x_4352:
        /* <DEDUP_REMOVED lines=44> */
.L_x_4355:
[----:B------:R-:W-:Y:S05]  /*be90*/  BSYNC.RECONVERGENT B0 ;  /* 0x0000000000007941 */ /* 0x000fea0003800200 */
.L_x_4354:
[----:B------:R4:W-:Y:S02]  /*bea0*/  STS.128 [R0+0x5000], R8 ;  /* 0x0050000800007388 */ /* 0x0009e40000000c00 */
.L_x_4349:
[----:B------:R-:W-:Y:S05]  /*beb0*/  BSYNC.RECONVERGENT B1 ;  /* 0x0000000000017941 */ /* 0x000fea0003800200 */
.L_x_4348:
        /* <DEDUP_REMOVED lines=52> */
.L_x_4357:
[----:B------:R-:W-:Y:S05]  /*c200*/  BSYNC.RECONVERGENT B0 ;  /* 0x0000000000007941 */ /* 0x000fea0003800200 */
.L_x_4356:
        /* <DEDUP_REMOVED lines=45> */
.L_x_4359:
[----:B------:R-:W-:Y:S05]  /*c4e0*/  BSYNC.RECONVERGENT B0 ;  /* 0x0000000000007941 */ /* 0x000fea0003800200 */
.L_x_4358:
        /* <DEDUP_REMOVED lines=45> */
.L_x_4361:
[----:B------:R-:W-:Y:S05]  /*c7c0*/  BSYNC.RECONVERGENT B0 ;  /* 0x0000000000007941 */ /* 0x000fea0003800200 */
.L_x_4360:
[----:B------:R3:W-:Y:S01]  /*c7d0*/  STS.128 [R0+0x5800], R8 ;  /* 0x0058000800007388 */ /* 0x0007e20000000c00 */
[----:B------:R-:W-:Y:S05]  /*c7e0*/  BRA `(.L_x_4330) ;  /* 0x00000040007c7947 */ /* 0x000fea0003800000 */
.L_x_4331:
        /* <DEDUP_REMOVED lines=93> */
.L_x_4365:
[----:B------:R-:W-:Y:S05]  /*cdc0*/  BSYNC.RECONVERGENT B0 ;  /* 0x0000000000007941 */ /* 0x000fea0003800200 */
.L_x_4364:
        /* <DEDUP_REMOVED lines=83> */
.L_x_4367:
[----:B------:R-:W-:Y:S05]  /*d300*/  BSYNC.RECONVERGENT B0 ;  /* 0x0000000000007941 */ /* 0x000fea0003800200 */
.L_x_4366:
        /* <DEDUP_REMOVED lines=83> */
.L_x_4369:
[----:B------:R-:W-:Y:S05]  /*d840*/  BSYNC.RECONVERGENT B0 ;  /* 0x0000000000007941 */ /* 0x000fea0003800200 */
.L_x_4368:
[----:B------:R4:W-:Y:S02]  /*d850*/  STS.128 [R0+0x4000], R28 ;  /* 0x0040001c00007388 */ /* 0x0009e40000000c00 */
.L_x_4363:
[----:B------:R-:W-:Y:S05]  /*d860*/  BSYNC.RECONVERGENT B1 ;  /* 0x0000000000017941 */ /* 0x000fea0003800200 */
.L_x_4362:
        /* <DEDUP_REMOVED lines=91> */
.L_x_4373:
[----:B------:R-:W-:Y:S05]  /*de20*/  BSYNC.RECONVERGENT B0 ;  /* 0x0000000000007941 */ /* 0x000fea0003800200 */
.L_x_4372:
        /* <DEDUP_REMOVED lines=84> */
.L_x_4375:
[----:B------:R-:W-:Y:S05]  /*e370*/  BSYNC.RECONVERGENT B0 ;  /* 0x0000000000007941 */ /* 0x000fea0003800200 */
.L_x_4374:
        /* <DEDUP_REMOVED lines=84> */
.L_x_4377:
[----:B------:R-:W-:Y:S05]  /*e8c0*/  BSYNC.RECONVERGENT B0 ;  /* 0x0000000000007941 */ /* 0x000fea0003800200 */
.L_x_4376:
[----:B------:R1:W-:Y:S02]  /*e8d0*/  STS.128 [R0+0x4800], R28 ;  /* 0x0048001c00007388 */ /* 0x0003e40000000c00 */
.L_x_4371:
[----:B------:R-:W-:Y:S05]  /*e8e0*/  BSYNC.RECONVERGENT B1 ;  /* 0x0000000000017941 */ /* 0x000fea0003800200 */
.L_x_4370:
        /* <DEDUP_REMOVED lines=91> */
.L_x_4381:
[----:B------:R-:W-:Y:S05]  /*eea0*/  BSYNC.RECONVERGENT B0 ;  /* 0x0000000000007941 */ /* 0x000fea0003800200 */
.L_x_4380:
        /* <DEDUP_REMOVED lines=84> */
.L_x_4383:
[----:B------:R-:W-:Y:S05]  /*f3f0*/  BSYNC.RECONVERGENT B0 ;  /* 0x0000000000007941 */ /* 0x000fea0003800200 */
.L_x_4382:
        /* <DEDUP_REMOVED lines=84> */
.L_x_4385:
[----:B------:R-:W-:Y:S05]  /*f940*/  BSYNC.RECONVERGENT B0 ;  /* 0x0000000000007941 */ /* 0x000fea0003800200 */
.L_x_4384:
[----:B------:R4:W-:Y:S02]  /*f950*/  STS.128 [R0+0x5000], R28 ;  /* 0x0050001c00007388 */ /* 0x0009e40000000c00 */
.L_x_4379:
[----:B------:R-:W-:Y:S05]  /*f960*/  BSYNC.RECONVERGENT B1 ;  /* 0x0000000000017941 */ /* 0x000fea0003800200 */
.L_x_4378:
        /* <DEDUP_REMOVED lines=92> */
.L_x_4387:
[----:B------:R-:W-:Y:S05]  /*ff30*/  BSYNC.RECONVERGENT B0 ;  /* 0x0000000000007941 */ /* 0x000fea0003800200 */
.L_x_4386:
        /* <DEDUP_REMOVED lines=84> */
.L_x_4389:
[----:B------:R-:W-:Y:S05]  /*10480*/  BSYNC.RECONVERGENT B0 ;  /* 0x0000000000007941 */ /* 0x000fea0003800200 */
.L_x_4388:
        /* <DEDUP_REMOVED lines=83> */
.L_x_4391:
[----:B------:R-:W-:Y:S05]  /*109c0*/  BSYNC.RECONVERGENT B0 ;  /* 0x0000000000007941 */ /* 0x000fea0003800200 */
.L_x_4390:
[----:B------:R4:W-:Y:S02]  /*109d0*/  STS.128 [R0+0x5800], R28 ;  /* 0x0058001c00007388 */ /* 0x0009e40000000c00 */
.L_x_4330:
[----:B------:R-:W-:Y:S05]  /*109e0*/  BSYNC.RECONVERGENT B2 ;  /* 0x0000000000027941 */ /* 0x000fea0003800200 */
.L_x_4326:
[----:B-1-3--:R-:W-:Y:S01]  /*109f0*/  IMAD.IADD R7, R75, 0x1, -R200 ;  /* 0x000000014b077824 */ /* 0x00afe200078e0ac8 */
[--C-:B------:R-:W-:Y:S01]  /*10a00*/  SHF.R.U32.HI R92, RZ, 0x4, R74.reuse ;  /* 0x00000004ff5c7819 */ /* 0x100fe2000001164a */
[C---:B------:R-:W-:Y:S01]  /*10a10*/  IMAD.SHL.U32 R88, R74.reuse, 0x40, RZ ;  /* 0x000000404a587824 */ /* 0x040fe200078e00ff */
[----:B------:R-:W-:Y:S01]  /*10a20*/  SHF.R.U32.HI R186, RZ, 0x1, R74 ;  /* 0x00000001ffba7819 */ /* 0x000fe2000001164a */
[----:B------:R-:W-:Y:S01]  /*10a30*/  IMAD.SHL.U32 R187, R74, 0x20, RZ ;  /* 0x000000204abb7824 */ /* 0x000fe200078e00ff */
[-C--:B------:R-:W-:Y:S01]  /*10a40*/  ISETP.GE.AND P4, PT, R36, R7.reuse, PT ;  /* 0x000000072400720c */ /* 0x080fe20003f86270 */
[----:B------:R-:W-:Y:S01]  /*10a50*/  IMAD.SHL.U32 R92, R92, 0x400, RZ ;  /* 0x000004005c5c7824 */ /* 0x000fe200078e00ff */
[-C--:B------:R-:W-:Y:S01]  /*10a60*/  ISETP.GE.AND P3, PT, R38, R7.reuse, PT ;  /* 0x000000072600720c */ /* 0x080fe20003f66270 */
[----:B------:R-:W-:Y:S01]  /*10a70*/  IMAD.MOV.U32 R185, RZ, RZ, 0x20 ;  /* 0x00000020ffb97424 */ /* 0x000fe200078e00ff */
[-C--:B------:R-:W-:Y:S01]  /*10a80*/  ISETP.GE.AND P5, PT, R21, R7.reuse, PT ;  /* 0x000000071500720c */ /* 0x080fe20003fa6270 */
[----:B------:R-:W-:Y:S01]  /*10a90*/  IMAD.MOV.U32 R184, RZ, RZ, 0x40 ;  /* 0x00000040ffb87424 */ /* 0x000fe200078e00ff */
[-C--:B------:R-:W-:Y:S01]  /*10aa0*/  ISETP.GE.AND P6, PT, R118, R7.reuse, PT ;  /* 0x000000077600720c */ /* 0x080fe20003fc6270 */
[----:B------:R-:W1:Y:S01]  /*10ab0*/  LDCU UR4, c[0x0][0x50c] ;  /* 0x0000a180ff0477ac */ /* 0x000e620008000800 */
[----:B------:R-:W-:-:S02]  /*10ac0*/  ISETP.GE.AND P1, PT, R36, R7, PT ;  /* 0x000000072400720c */ /* 0x000fc40003f26270 */
[----:B------:R-:W-:Y:S02]  /*10ad0*/  ISETP.GE.AND P2, PT, R21, R7, PT ;  /* 0x000000071500720c */ /* 0x000fe40003f46270 */
[----:B------:R-:W-:Y:S01]  /*10ae0*/  LOP3.LUT R92, R92, 0x400, RZ, 0xc0, !PT ;  /* 0x000004005c5c7812 */ /* 0x000fe200078ec0ff */
[----:B--2---:R-:W2:Y:S01]  /*10af0*/  @!P4 LDC.64 R4, c[0x0][0x3b8] ;  /* 0x0000ee00ff04cb82 */ /* 0x004ea20000000a00 */
[----:B------:R-:W-:Y:S02]  /*10b00*/  LOP3.LUT R88, R88, 0x200, RZ, 0xc0, !PT ;  /* 0x0000020058587812 */ /* 0x000fe400078ec0ff */
[----:B------:R-:W-:Y:S02]  /*10b10*/  LOP3.LUT R187, R187, 0x7c00, RZ, 0xc0, !PT ;  /* 0x00007c00bbbb7812 */ /* 0x000fe400078ec0ff */
[CC--:B----4-:R-:W-:Y:S01]  /*10b20*/  @!P5 LEA R8, P0, R73.reuse, R196.reuse, 0x1 ;  /* 0x000000c44908d211 */ /* 0x0d0fe200078008ff */
[----:B------:R-:W-:Y:S01]  /*10b30*/  @!PT LDS RZ, [RZ] ;  /* 0x00000000fffff984 */ /* 0x000fe20000000800 */
[----:B------:R-:W-:Y:S01]  /*10b40*/  @!PT LDS RZ, [RZ] ;  /* 0x00000000fffff984 */ /* 0x000fe20000000800 */
[----:B------:R-:W-:Y:S01]  /*10b50*/  @!PT LDS RZ, [RZ] ;  /* 0x00000000fffff984 */ /* 0x000fe20000000800 */
[----:B------:R-:W-:Y:S02]  /*10b60*/  @!P6 LDGSTS.E.BYPASS.LTC128B.128 [R0+0x6000], desc[UR6][R196.64] ;  /* 0x06000000c400efae */ /* 0x000fe4000b981a06 */
[----:B------:R-:W3:Y:S01]  /*10b70*/  @!P3 LDC.64 R2, c[0x0][0x3b8] ;  /* 0x0000ee00ff02bb82 */ /* 0x000ee20000000a00 */
[----:B------:R-:W-:Y:S01]  /*10b80*/  @!P5 LEA.HI.X R9, R73, R197, R72, 0x1, P0 ;  /* 0x000000c54909d211 */ /* 0x000fe200000f0c48 */
[----:B------:R-:W-:Y:S04]  /*10b90*/  @!P6 LDGSTS.E.BYPASS.LTC128B.128 [R0+0x8000], desc[UR6][R196.64+0x80] ;  /* 0x08000080c400efae */ /* 0x000fe8000b981a06 */
[----:B------:R-:W-:Y:S04]  /*10ba0*/  @!P6 LDGSTS.E.BYPASS.LTC128B.128 [R0+0xa000], desc[UR6][R196.64+0x100] ;  /* 0x0a000100c400efae */ /* 0x000fe8000b981a06 */
[----:B------:R-:W-:Y:S04]  /*10bb0*/  @!P5 LDGSTS.E.BYPASS.LTC128B.128 [R0+0x6800], desc[UR6][R8.64] ;  /* 0x068000000800dfae */ /* 0x000fe8000b981a06 */
[----:B------:R-:W-:Y:S01]  /*10bc0*/  @!P5 LDGSTS.E.BYPASS.LTC128B.128 [R0+0x8800], desc[UR6][R8.64+0x80] ;  /* 0x088000800800dfae */ /* 0x000fe2000b981a06 */
[----:B--2---:R-:W-:-:S03]  /*10bd0*/  @!P4 LEA R10, P0, R4, R196, 0x6 ;  /* 0x000000c4040ac211 */ /* 0x004fc600078030ff */
[----:B------:R2:W-:Y:S01]  /*10be0*/  @!P5 LDGSTS.E.BYPASS.LTC128B.128 [R0+0xa800], desc[UR6][R8.64+0x100] ;  /* 0x0a8001000800dfae */ /* 0x0005e2000b981a06 */
[----:B------:R-:W-:Y:S02]  /*10bf0*/  @!P4 LEA.HI.X R11, R4, R197, R5, 0x6, P0 ;  /* 0x000000c5040bc211 */ /* 0x000fe400000f3405 */
[----:B------:R-:W-:Y:S01]  /*10c00*/  ISETP.GE.AND P0, PT, R38, R7, PT ;  /* 0x000000072600720c */ /* 0x000fe20003f06270 */
[----:B---3--:R-:W-:Y:S02]  /*10c10*/  @!P3 IMAD.WIDE.U32 R4, R2, 0x60, R196 ;  /* 0x000000600204b825 */ /* 0x008fe400078e00c4 */
[----:B------:R-:W-:Y:S01]  /*10c20*/  @!P4 LDGSTS.E.BYPASS.LTC128B.128 [R0+0x7000], desc[UR6][R10.64] ;  /* 0x070000000a00cfae */ /* 0x000fe2000b981a06 */
[----:B------:R-:W3:Y:S01]  /*10c30*/  @!P1 LDC.64 R6, c[0x0][0x3c0] ;  /* 0x0000f000ff069b82 */ /* 0x000ee20000000a00 */
[----:B------:R-:W-:Y:S02]  /*10c40*/  @!P3 IMAD R3, R3, 0x60, RZ ;  /* 0x000000600303b824 */ /* 0x000fe400078e02ff */
[----:B------:R-:W-:Y:S01]  /*10c50*/  @!P4 LDGSTS.E.BYPASS.LTC128B.128 [R0+0x9000], desc[UR6][R10.64+0x80] ;  /* 0x090000800a00cfae */ /* 0x000fe2000b981a06 */
[----:B------:R-:W-:-:S02]  /*10c60*/  @!P3 IMAD.MOV.U32 R12, RZ, RZ, R4 ;  /* 0x000000ffff0cb224 */ /* 0x000fc400078e0004 */
[----:B------:R-:W-:Y:S01]  /*10c70*/  @!P3 IMAD.IADD R13, R3, 0x1, R5 ;  /* 0x00000001030db824 */ /* 0x000fe200078e0205 */
[----:B------:R3:W-:Y:S01]  /*10c80*/  @!P4 LDGSTS.E.BYPASS.LTC128B.128 [R0+0xb000], desc[UR6][R10.64+0x100] ;  /* 0x0b0001000a00cfae */ /* 0x0007e2000b981a06 */
[----:B------:R-:W-:Y:S01]  /*10c90*/  IMAD.SHL.U32 R2, R74, 0x8, RZ ;  /* 0x000000084a027824 */ /* 0x000fe200078e00ff */
[----:B------:R-:W4:Y:S01]  /*10ca0*/  @!P0 LDC.64 R4, c[0x0][0x3c0] ;  /* 0x0000f000ff048b82 */ /* 0x000f220000000a00 */
[----:B------:R-:W-:Y:S01]  /*10cb0*/  LOP3.LUT R3, R79, 0x8, R74, 0x78, !PT ;  /* 0x000000084f037812 */ /* 0x000fe200078e784a */
[----:B------:R-:W-:Y:S02]  /*10cc0*/  @!P3 LDGSTS.E.BYPASS.LTC128B.128 [R0+0x7800], desc[UR6][R12.64] ;  /* 0x078000000c00bfae */ /* 0x000fe4000b981a06 */
[----:B------:R-:W-:Y:S02]  /*10cd0*/  LOP3.LUT R2, R2, 0x38, RZ, 0xc0, !PT ;  /* 0x0000003802027812 */ /* 0x000fe400078ec0ff */
[----:B------:R-:W-:Y:S02]  /*10ce0*/  @!P3 LDGSTS.E.BYPASS.LTC128B.128 [R0+0x9800], desc[UR6][R12.64+0x80] ;  /* 0x098000800c00bfae */ /* 0x000fe4000b981a06 */
[----:B------:R-:W-:-:S02]  /*10cf0*/  LOP3.LUT R3, R3, R2, RZ, 0x3c, !PT ;  /* 0x0000000203037212 */ /* 0x000fc400078e3cff */
[----:B------:R-:W-:Y:S01]  /*10d00*/  @!P3 LDGSTS.E.BYPASS.LTC128B.128 [R0+0xb800], desc[UR6][R12.64+0x100] ;  /* 0x0b8001000c00bfae */ /* 0x000fe2000b981a06 */
[----:B--2---:R-:W-:Y:S02]  /*10d10*/  LOP3.LUT R9, R186, 0x8, RZ, 0xc0, !PT ;  /* 0x00000008ba097812 */ /* 0x004fe400078ec0ff */
[----:B------:R-:W-:Y:S01]  /*10d20*/  @!P2 LEA R8, P3, R77, R198, 0x1 ;  /* 0x000000c64d08a211 */ /* 0x000fe200078608ff */
[----:B------:R-:W0:Y:S01]  /*10d30*/  LDGDEPBAR ;  /* 0x00000000000079af */ /* 0x000e220000000000 */
[----:B------:R-:W-:Y:S01]  /*10d40*/  LOP3.LUT R2, R2, R79, R9, 0x1e, !PT ;  /* 0x0000004f02027212 */ /* 0x000fe200078e1e09 */
[----:B------:R-:W-:Y:S01]  /*10d50*/  IMAD R92, R3, 0x2, R92 ;  /* 0x00000002035c7824 */ /* 0x000fe200078e025c */
[----:B------:R-:W-:Y:S02]  /*10d60*/  @!P2 LEA.HI.X R9, R77, R199, R76, 0x1, P3 ;  /* 0x000000c74d09a211 */ /* 0x000fe400018f0c4c */
[----:B------:R-:W-:Y:S01]  /*10d70*/  LOP3.LUT R3, R88, R187, RZ, 0xfc, !PT ;  /* 0x000000bb58037212 */ /* 0x000fe200078efcff */
[----:B------:R-:W-:-:S02]  /*10d80*/  VIADD R90, R92, UR5 ;  /* 0x000000055c5a7c36 */ /* 0x000fc40008000000 */
[----:B----4-:R-:W-:Y:S01]  /*10d90*/  @!P0 IMAD R5, R5, 0x60, RZ ;  /* 0x0000006005058824 */ /* 0x010fe200078e02ff */
[----:B---3--:R-:W-:Y:S01]  /*10da0*/  @!P1 LEA R10, P3, R6, R198, 0x6 ;  /* 0x000000c6060a9211 */ /* 0x008fe200078630ff */
[----:B------:R-:W-:-:S03]  /*10db0*/  IMAD.IADD R3, R3, 0x1, R2 ;  /* 0x0000000103037824 */ /* 0x000fc600078e0202 */
[----:B------:R-:W-:Y:S01]  /*10dc0*/  @!P1 LEA.HI.X R11, R6, R199, R7, 0x6, P3 ;  /* 0x000000c7060b9211 */ /* 0x000fe200018f3407 */
[----:B------:R-:W-:Y:S01]  /*10dd0*/  @!P0 IMAD.WIDE.U32 R6, R4, 0x60, R198 ;  /* 0x0000006004068825 */ /* 0x000fe200078e00c6 */
[----:B------:R-:W-:-:S03]  /*10de0*/  LEA R96, R3, UR5, 0x1 ;  /* 0x0000000503607c11 */ /* 0x000fc6000f8e08ff */
[----:B------:R-:W-:Y:S01]  /*10df0*/  @!P0 IMAD.IADD R7, R5, 0x1, R7 ;  /* 0x0000000105078824 */ /* 0x000fe200078e0207 */
        /* <DEDUP_REMOVED lines=47> */
[----:B------:R-:W5:Y:S01]  /*110f0*/  LDSM.16.M88.4 R36, [R92+UR5+0x6800] ;  /* 0x006800055c24783b */ /* 0x000f620008000200 */
        /* <DEDUP_REMOVED lines=14> */
[C---:B-----5:R-:W-:Y:S03]  /*111e0*/  HMMA.16816.F32 R40, R76.reuse, R36, RZ ;  /* 0x000000244c28723c */ /* 0x060fe600000018ff */
[----:B------:R-:W-:Y:S04]  /*111f0*/  LDSM.16.M88.4 R80, [R93] ;  /* 0x000000005d50783b */ /* 0x000fe80000000200 */
[----:B------:R-:W-:Y:S01]  /*11200*/  LDSM.16.M88.4 R84, [R3+0x7800] ;  /* 0x007800000354783b */ /* 0x000fe20000000200 */
[C---:B------:R-:W-:Y:S03]  /*11210*/  HMMA.16816.F32 R44, R76.reuse, R46, RZ ;  /* 0x0000002e4c2c723c */ /* 0x040fe600000018ff */
[----:B------:R-:W-:Y:S04]  /*11220*/  LDSM.16.M88.4 R68, [R96+0x2000] ;  /* 0x002000006044783b */ /* 0x000fe80000000200 */
[----:B------:R-:W0:Y:S01]  /*11230*/  LDGDEPBAR ;  /* 0x00000000000079af */ /* 0x000e220000000000 */
[C---:B------:R-:W-:Y:S08]  /*11240*/  HMMA.16816.F32 R36, R76.reuse, R38, RZ ;  /* 0x000000264c24723c */ /* 0x040ff000000018ff */
[C---:B-1----:R-:W-:Y:S08]  /*11250*/  HMMA.16816.F32 R32, R76.reuse, R28, RZ ;  /* 0x0000001c4c20723c */ /* 0x042ff000000018ff */
        /* <DEDUP_REMOVED lines=15> */
[----:B------:R-:W5:Y:S04]  /*11350*/  LDSM.16.M88.4 R12, [R3+0x6000] ;  /* 0x00600000030c783b */ /* 0x000f680000000200 */
[----:B------:R-:W5:Y:S03]  /*11360*/  LDSM.16.M88.4 R8, [R3+0x6800] ;  /* 0x006800000308783b */ /* 0x000f660000000200 */
        /* <DEDUP_REMOVED lines=18> */
[----:B------:R-:W5:Y:S07]  /*11490*/  LDSM.16.M88.4 R8, [R91+0x9000] ;  /* 0x009000005b08783b */ /* 0x000f6e0000000200 */
        /* <DEDUP_REMOVED lines=21> */
[C---:B-----5:R-:W-:Y:S08]  /*115f0*/  HMMA.16816.F32 R32, R20.reuse, R8, R32 ;  /* 0x000000081420723c */ /* 0x060ff00000001820 */
        /* <DEDUP_REMOVED lines=24> */
[----:B------:R-:W3:Y:S07]  /*11780*/  LDSM.16.M88.4 R20, [R92+UR5+0xa800] ;  /* 0x00a800055c14783b */ /* 0x000eee0008000200 */
        /* <DEDUP_REMOVED lines=20> */
[----:B------:R-:W3:Y:S04]  /*118d0*/  LDSM.16.M88.4 R4, [R92+UR5+0xb000] ;  /* 0x00b000055c04783b */ /* 0x000ee80008000200 */
[----:B------:R-:W-:Y:S03]  /*118e0*/  LDSM.16.M88.4 R92, [R92+UR5+0xb800] ;  /* 0x00b800055c5c783b */ /* 0x000fe60008000200 */
[C---:B-1----:R-:W-:Y:S08]  /*118f0*/  HMMA.16816.F32 R40, R48.reuse, R12, R40 ;  /* 0x0000000c3028723c */ /* 0x042ff00000001828 */
[----:B------:R-:W-:Y:S01]  /*11900*/  HMMA.16816.F32 R36, R48, R14, R36 ;  /* 0x0000000e3024723c */ /* 0x000fe20000001824 */
[----:B------:R-:W1:Y:S07]  /*11910*/  LDSM.16.M88.4 R12, [R91+0xb000] ;  /* 0x00b000005b0c783b */ /* 0x000e6e0000000200 */
[----:B------:R-:W-:Y:S08]  /*11920*/  HMMA.16816.F32 R80, R52, R24, R80 ;  /* 0x000000183450723c */ /* 0x000ff00000001850 */
[C---:B--2---:R-:W-:Y:S08]  /*11930*/  HMMA.16816.F32 R40, R16.reuse, R8, R40 ;  /* 0x000000081028723c */ /* 0x044ff00000001828 */
[----:B------:R-:W-:Y:S01]  /*11940*/  HMMA.16816.F32 R36, R16, R10, R36 ;  /* 0x0000000a1024723c */ /* 0x000fe20000001824 */
[----:B------:R-:W-:Y:S02]  /*11950*/  LDSM.16.M88.4 R8, [R90+0xb000] ;  /* 0x00b000005a08783b */ /* 0x000fe40000000200 */
[----:B------:R-:W-:Y:S01]  /*11960*/  FMUL.FTZ R56, R80, UR4 ;  /* 0x0000000450387c20 */ /* 0x000fe20008410000 */
[----:B------:R-:W-:Y:S01]  /*11970*/  FMUL.FTZ R58, R82, UR4 ;  /* 0x00000004523a7c20 */ /* 0x000fe20008410000 */
[----:B------:R-:W-:Y:S01]  /*11980*/  FMUL.FTZ R57, R81, UR4 ;  /* 0x0000000451397c20 */ /* 0x000fe20008410000 */
[----:B------:R-:W-:-:S02]  /*11990*/  FMUL.FTZ R59, R83, UR4 ;  /* 0x00000004533b7c20 */ /* 0x000fc40008410000 */
[----:B---3--:R-:W-:Y:S01]  /*119a0*/  HMMA.16816.F32 R32, R28, R4, R32 ;  /* 0x000000041c20723c */ /* 0x008fe20000001820 */
[----:B------:R-:W-:Y:S07]  /*119b0*/  MUFU.TANH R56, R56 ;  /* 0x0000003800387308 */ /* 0x000fee0000002400 */
[----:B------:R-:W-:Y:S01]  /*119c0*/  HMMA.16816.F32 R40, R52, R20, R40 ;  /* 0x000000143428723c */ /* 0x000fe20000001828 */
[----:B------:R-:W2:Y:S07]  /*119d0*/  MUFU.TANH R58, R58 ;  /* 0x0000003a003a7308 */ /* 0x000eae0000002400 */
[----:B------:R-:W-:Y:S01]  /*119e0*/  HMMA.16816.F32 R60, R28, R6, R60 ;  /* 0x000000061c3c723c */ /* 0x000fe2000000183c */
[----:B------:R-:W3:Y:S01]  /*119f0*/  LDSM.16.M88.4 R4, [R91+0xb800] ;  /* 0x00b800005b04783b */ /* 0x000ee20000000200 */
[----:B------:R-:W-:Y:S06]  /*11a00*/  MUFU.TANH R57, R57 ;  /* 0x0000003900397308 */ /* 0x000fec0000002400 */
[----:B-1----:R-:W-:Y:S02]  /*11a10*/  HMMA.16816.F32 R32, R48, R12, R32 ;  /* 0x0000000c3020723c */ /* 0x002fe40000001820 */
[----:B------:R-:W1:Y:S01]  /*11a20*/  MUFU.TANH R59, R59 ;  /* 0x0000003b003b7308 */ /* 0x000e620000002400 */
[----:B------:R-:W-:Y:S01]  /*11a30*/  FMUL.FTZ R12, R40, UR4 ;  /* 0x00000004280c7c20 */ /* 0x000fe20008410000 */
[----:B------:R-:W-:-:S04]  /*11a40*/  FMUL.FTZ R40, R42, UR4 ;  /* 0x000000042a287c20 */ /* 0x000fc80008410000 */
[----:B------:R-:W-:Y:S01]  /*11a50*/  HMMA.16816.F32 R36, R52, R22, R36 ;  /* 0x000000163424723c */ /* 0x000fe20000001824 */
[----:B------:R-:W-:Y:S01]  /*11a60*/  FMUL.FTZ R22, R41, UR4 ;  /* 0x0000000429167c20 */ /* 0x000fe20008410000 */
[----:B------:R4:W-:Y:S01]  /*11a70*/  MUFU.TANH R23, R12 ;  /* 0x0000000c00177308 */ /* 0x0009e20000002400 */
[----:B------:R-:W-:-:S05]  /*11a80*/  FMUL.FTZ R41, R43, UR4 ;  /* 0x000000042b297c20 */ /* 0x000fca0008410000 */
[----:B------:R-:W-:Y:S02]  /*11a90*/  HMMA.16816.F32 R60, R48, R14, R60 ;  /* 0x0000000e303c723c */ /* 0x000fe4000000183c */
[----:B------:R-:W-:Y:S06]  /*11aa0*/  MUFU.TANH R40, R40 ;  /* 0x0000002800287308 */ /* 0x000fec0000002400 */
[----:B------:R-:W-:Y:S02]  /*11ab0*/  HMMA.16816.F32 R64, R28, R92, R64 ;  /* 0x0000005c1c40723c */ /* 0x000fe40000001840 */
[----:B------:R-:W-:Y:S01]  /*11ac0*/  MUFU.TANH R22, R22 ;  /* 0x0000001600167308 */ /* 0x000fe20000002400 */
[----:B----4-:R-:W4:Y:S01]  /*11ad0*/  LDSM.16.M88.4 R12, [R90+0xb800] ;  /* 0x00b800005a0c783b */ /* 0x010f220000000200 */
[----:B------:R-:W-:-:S04]  /*11ae0*/  FMUL.FTZ R36, R36, UR4 ;  /* 0x0000000424247c20 */ /* 0x000fc80008410000 */
[----:B------:R-:W-:Y:S02]  /*11af0*/  HMMA.16816.F32 R76, R28, R94, R76 ;  /* 0x0000005e1c4c723c */ /* 0x000fe4000000184c */
[----:B------:R-:W-:Y:S06]  /*11b00*/  MUFU.TANH R41, R41 ;  /* 0x0000002900297308 */ /* 0x000fec0000002400 */
[----:B------:R-:W-:Y:S01]  /*11b10*/  HMMA.16816.F32 R44, R52, R26, R44 ;  /* 0x0000001a342c723c */ /* 0x000fe2000000182c */
[----:B------:R-:W5:Y:S01]  /*11b20*/  LDSM.16.M88.4 R24, [R3+0xb000] ;  /* 0x00b000000318783b */ /* 0x000f620000000200 */
[----:B------:R-:W-:Y:S06]  /*11b30*/  MUFU.TANH R36, R36 ;  /* 0x0000002400247308 */ /* 0x000fec0000002400 */
[----:B---3--:R-:W-:Y:S01]  /*11b40*/  HMMA.16816.F32 R64, R48, R4, R64 ;  /* 0x000000043040723c */ /* 0x008fe20000001840 */
[----:B------:R-:W-:-:S06]  /*11b50*/  FMUL.FTZ R5, R39, UR4 ;  /* 0x0000000427057c20 */ /* 0x000fcc0008410000 */
[----:B------:R-:W-:Y:S01]  /*11b60*/  MUFU.TANH R5, R5 ;  /* 0x0000000500057308 */ /* 0x000fe20000002400 */
[C---:B------:R-:W-:Y:S03]  /*11b70*/  HMMA.16816.F32 R32, R16.reuse, R8, R32 ;  /* 0x000000081020723c */ /* 0x040fe60000001820 */
[----:B------:R-:W-:Y:S01]  /*11b80*/  FMUL.FTZ R44, R44, UR4 ;  /* 0x000000042c2c7c20 */ /* 0x000fe20008410000 */
[----:B------:R-:W-:Y:S01]  /*11b90*/  FMUL.FTZ R21, R46, UR4 ;  /* 0x000000042e157c20 */ /* 0x000fe20008410000 */
[----:B------:R-:W-:Y:S01]  /*11ba0*/  FMUL.FTZ R20, R45, UR4 ;  /* 0x000000042d147c20 */ /* 0x000fe20008410000 */
[----:B------:R-:W-:Y:S02]  /*11bb0*/  FMUL.FTZ R45, R47, UR4 ;  /* 0x000000042f2d7c20 */ /* 0x000fe40008410000 */
[----:B------:R-:W-:Y:S01]  /*11bc0*/  HMMA.16816.F32 R60, R16, R10, R60 ;  /* 0x0000000a103c723c */ /* 0x000fe2000000183c */
[----:B------:R3:W1:Y:S01]  /*11bd0*/  LDSM.16.M88.4 R8, [R3+0xb800] ;  /* 0x00b800000308783b */ /* 0x0006620000000200 */
[----:B------:R-:W-:Y:S01]  /*11be0*/  MUFU.TANH R44, R44 ;  /* 0x0000002c002c7308 */ /* 0x000fe20000002400 */
[----:B------:R-:W-:-:S05]  /*11bf0*/  DEPBAR.LE SB0, 0x0 ;  /* 0x000080000000791a */ /* 0x000fca0000000000 */
[----:B------:R-:W-:Y:S02]  /*11c00*/  HMMA.16816.F32 R76, R48, R6, R76 ;  /* 0x00000006304c723c */ /* 0x000fe4000000184c */
[----:B------:R-:W1:Y:S06]  /*11c10*/  MUFU.TANH R21, R21 ;  /* 0x0000001500157308 */ /* 0x000e6c0000002400 */
[----:B----4-:R-:W-:Y:S02]  /*11c20*/  HMMA.16816.F32 R64, R16, R12, R64 ;  /* 0x0000000c1040723c */ /* 0x010fe40000001840 */
[----:B------:R-:W-:Y:S01]  /*11c30*/  MUFU.TANH R20, R20 ;  /* 0x0000001400147308 */ /* 0x000fe20000002400 */
[----:B---3--:R-:W-:-:S05]  /*11c40*/  IMAD.SHL.U32 R3, R74, 0x2, RZ ;  /* 0x000000024a037824 */ /* 0x008fca00078e00ff */
[----:B-----5:R-:W-:Y:S02]  /*11c50*/  HMMA.16816.F32 R60, R52, R26, R60 ;  /* 0x0000001a343c723c */ /* 0x020fe4000000183c */
[----:B------:R-:W3:Y:S01]  /*11c60*/  MUFU.TANH R45, R45 ;  /* 0x0000002d002d7308 */ /* 0x000ee20000002400 */
[----:B------:R-:W-:-:S05]  /*11c70*/  LOP3.LUT R3, R3, 0x6, RZ, 0xc0, !PT ;  /* 0x0000000603037812 */ /* 0x000fca00078ec0ff */
[----:B------:R-:W-:Y:S01]  /*11c80*/  HMMA.16816.F32 R76, R16, R14, R76 ;  /* 0x0000000e104c723c */ /* 0x000fe2000000184c */
[----:B------:R-:W-:-:S04]  /*11c90*/  IMAD.IADD R12, R200, 0x1, R3 ;  /* 0x00000001c80c7824 */ /* 0x000fc800078e0203 */
[C---:B------:R-:W-:Y:S01]  /*11ca0*/  VIADD R4, R12.reuse, 0x1 ;  /* 0x000000010c047836 */ /* 0x040fe20000000000 */
[CC--:B------:R-:W-:Y:S01]  /*11cb0*/  ISETP.GE.AND P3, PT, R12.reuse, R75.reuse, PT ;  /* 0x0000004b0c00720c */ /* 0x0c0fe20003f66270 */
[----:B------:R-:W-:Y:S01]  /*11cc0*/  VIADD R6, R12, 0x9 ;  /* 0x000000090c067836 */ /* 0x000fe20000000000 */
[C---:B------:R-:W-:Y:S01]  /*11cd0*/  HMMA.16816.F32 R32, R52.reuse, R24, R32 ;  /* 0x000000183420723c */ /* 0x040fe20000001820 */
[----:B------:R-:W-:Y:S01]  /*11ce0*/  FMUL.FTZ R25, R38, UR4 ;  /* 0x0000000426197c20 */ /* 0x000fe20008410000 */
[-C--:B------:R-:W-:Y:S01]  /*11cf0*/  ISETP.GE.AND P1, PT, R4, R75.reuse, PT ;  /* 0x0000004b0400720c */ /* 0x080fe20003f26270 */
[----:B------:R-:W-:Y:S01]  /*11d00*/  VIADD R4, R12, 0x10 ;  /* 0x000000100c047836 */ /* 0x000fe20000000000 */
[----:B--2---:R-:W-:Y:S01]  /*11d10*/  FSEL R7, R58, -INF , !P3 ;  /* 0xff8000003a077808 */ /* 0x004fe20005800000 */
[----:B------:R-:W-:Y:S01]  /*11d20*/  FMUL.FTZ R24, R37, UR4 ;  /* 0x0000000425187c20 */ /* 0x000fe20008410000 */
[----:B------:R-:W-:Y:S01]  /*11d30*/  FSEL R56, R56, -INF , !P3 ;  /* 0xff80000038387808 */ /* 0x000fe20005800000 */
[----:B------:R-:W2:Y:S01]  /*11d40*/  MUFU.TANH R25, R25 ;  /* 0x0000001900197308 */ /* 0x000ea20000002400 */
[-C--:B------:R-:W-:Y:S01]  /*11d50*/  ISETP.GE.AND P4, PT, R4, R75.reuse, PT ;  /* 0x0000004b0400720c */ /* 0x080fe20003f86270 */
[C---:B------:R-:W-:Y:S01]  /*11d60*/  VIADD R4, R12.reuse, 0x11 ;  /* 0x000000110c047836 */ /* 0x040fe20000000000 */
[C---:B-1----:R-:W-:Y:S01]  /*11d70*/  HMMA.16816.F32 R64, R52.reuse, R8, R64 ;  /* 0x000000083440723c */ /* 0x042fe20000001840 */
[----:B------:R-:W-:Y:S01]  /*11d80*/  VIADD R8, R12, 0x8 ;  /* 0x000000080c087836 */ /* 0x000fe20000000000 */
[----:B------:R-:W-:Y:S01]  /*11d90*/  FSEL R59, R59, -INF , !P1 ;  /* 0xff8000003b3b7808 */ /* 0x000fe20004800000 */
[----:B------:R-:W-:Y:S01]  /*11da0*/  FMUL.FTZ R61, R61, UR4 ;  /* 0x000000043d3d7c20 */ /* 0x000fe20008410000 */
[-C--:B------:R-:W-:Y:S01]  /*11db0*/  ISETP.GE.AND P3, PT, R4, R75.reuse, PT ;  /* 0x0000004b0400720c */ /* 0x080fe20003f66270 */
[----:B------:R-:W-:Y:S01]  /*11dc0*/  VIADD R4, R12, 0x18 ;  /* 0x000000180c047836 */ /* 0x000fe20000000000 */
[----:B------:R-:W-:Y:S01]  /*11dd0*/  FSEL R14, R57, -INF , !P1 ;  /* 0xff800000390e7808 */ /* 0x000fe20004800000 */
[----:B------:R-:W-:Y:S01]  /*11de0*/  FMUL.FTZ R63, R63, UR4 ;  /* 0x000000043f3f7c20 */ /* 0x000fe20008410000 */
[-C--:B------:R-:W-:Y:S01]  /*11df0*/  ISETP.GE.AND P6, PT, R8, R75.reuse, PT ;  /* 0x0000004b0800720c */ /* 0x080fe20003fc6270 */
[----:B------:R-:W-:Y:S01]  /*11e00*/  HMMA.16816.F32 R76, R52, R10, R76 ;  /* 0x0000000a344c723c */ /* 0x000fe2000000184c */
[-C--:B------:R-:W-:Y:S01]  /*11e10*/  ISETP.GE.AND P1, PT, R4, R75.reuse, PT ;  /* 0x0000004b0400720c */ /* 0x080fe20003f26270 */
[----:B------:R-:W-:Y:S01]  /*11e20*/  VIADD R4, R12, 0x19 ;  /* 0x000000190c047836 */ /* 0x000fe20000000000 */
[----:B------:R-:W-:Y:S01]  /*11e30*/  FSEL R21, R21, -INF , !P6 ;  /* 0xff80000015157808 */ /* 0x000fe20007000000 */
[----:B------:R-:W1:Y:S01]  /*11e40*/  MUFU.TANH R24, R24 ;  /* 0x0000001800187308 */ /* 0x000e620000002400 */
[----:B------:R-:W-:Y:S01]  /*11e50*/  FSEL R44, R44, -INF , !P6 ;  /* 0xff8000002c2c7808 */ /* 0x000fe20007000000 */
[----:B------:R-:W-:Y:S01]  /*11e60*/  FMUL.FTZ R32, R32, UR4 ;  /* 0x0000000420207c20 */ /* 0x000fe20008410000 */
[-C--:B------:R-:W-:Y:S01]  /*11e70*/  ISETP.GE.AND P6, PT, R4, R75.reuse, PT ;  /* 0x0000004b0400720c */ /* 0x080fe20003fc6270 */
[----:B------:R-:W-:Y:S01]  /*11e80*/  VIADD R4, R12, 0x20 ;  /* 0x000000200c047836 */ /* 0x000fe20000000000 */
[-C--:B------:R-:W-:Y:S01]  /*11e90*/  ISETP.GE.AND P5, PT, R6, R75.reuse, PT ;  /* 0x0000004b0600720c */ /* 0x080fe20003fa6270 */
[----:B------:R-:W-:Y:S01]  /*11ea0*/  FMUL.FTZ R34, R34, UR4 ;  /* 0x0000000422227c20 */ /* 0x000fe20008410000 */
[----:B------:R-:W-:Y:S01]  /*11eb0*/  FSEL R15, R40, -INF , !P4 ;  /* 0xff800000280f7808 */ /* 0x000fe20006000000 */
[----:B------:R-:W-:Y:S01]  /*11ec0*/  MUFU.TANH R140, R61 ;  /* 0x0000003d008c7308 */ /* 0x000fe20000002400 */
[----:B---3--:R-:W-:Y:S01]  /*11ed0*/  FSEL R45, R45, -INF , !P5 ;  /* 0xff8000002d2d7808 */ /* 0x008fe20006800000 */
[----:B------:R-:W-:Y:S01]  /*11ee0*/  FMUL.FTZ R33, R33, UR4 ;  /* 0x0000000421217c20 */ /* 0x000fe20008410000 */
[----:B------:R-:W-:Y:S01]  /*11ef0*/  FSEL R20, R20, -INF , !P5 ;  /* 0xff80000014147808 */ /* 0x000fe20006800000 */
[----:B------:R-:W-:Y:S01]  /*11f00*/  FMUL.FTZ R35, R35, UR4 ;  /* 0x0000000423237c20 */ /* 0x000fe20008410000 */
[-C--:B------:R-:W-:Y:S01]  /*11f10*/  ISETP.GE.AND P5, PT, R4, R75.reuse, PT ;  /* 0x0000004b0400720c */ /* 0x080fe20003fa6270 */
[----:B------:R-:W-:Y:S01]  /*11f20*/  VIADD R4, R12, 0x21 ;  /* 0x000000210c047836 */ /* 0x000fe20000000000 */
[----:B------:R-:W-:Y:S01]  /*11f30*/  FSEL R10, R23, -INF , !P4 ;  /* 0xff800000170a7808 */ /* 0x000fe20006000000 */
[----:B------:R-:W3:Y:S01]  /*11f40*/  MUFU.TANH R173, R63 ;  /* 0x0000003f00ad7308 */ /* 0x000ee20000002400 */
[----:B------:R-:W-:Y:S01]  /*11f50*/  FMUL.FTZ R60, R60, UR4 ;  /* 0x000000043c3c7c20 */ /* 0x000fe20008410000 */
[----:B------:R-:W-:Y:S01]  /*11f60*/  FMUL.FTZ R62, R62, UR4 ;  /* 0x000000043e3e7c20 */ /* 0x000fe20008410000 */
[-C--:B------:R-:W-:Y:S01]  /*11f70*/  ISETP.GE.AND P4, PT, R4, R75.reuse, PT ;  /* 0x0000004b0400720c */ /* 0x080fe20003f86270 */
[C---:B------:R-:W-:Y:S01]  /*11f80*/  VIADD R4, R12.reuse, 0x28 ;  /* 0x000000280c047836 */ /* 0x040fe20000000000 */
[----:B------:R-:W-:Y:S01]  /*11f90*/  FSEL R13, R41, -INF , !P3 ;  /* 0xff800000290d7808 */ /* 0x000fe20005800000 */
[----:B------:R-:W-:Y:S01]  /*11fa0*/  VIADD R8, R12, 0x29 ;  /* 0x000000290c087836 */ /* 0x000fe20000000000 */
[----:B------:R-:W-:Y:S01]  /*11fb0*/  FSEL R6, R22, -INF , !P3 ;  /* 0xff80000016067808 */ /* 0x000fe20005800000 */
[----:B------:R-:W-:Y:S01]  /*11fc0*/  MUFU.TANH R166, R32 ;  /* 0x0000002000a67308 */ /* 0x000fe20000002400 */
[----:B------:R-:W-:Y:S01]  /*11fd0*/  ISETP.GE.AND P3, PT, R4, R75, PT ;  /* 0x0000004b0400720c */ /* 0x000fe20003f66270 */
[----:B------:R-:W-:-:S02]  /*11fe0*/  VIADD R16, R12, 0x30 ;  /* 0x000000300c107836 */ /* 0x000fc40000000000 */
[----:B------:R-:W-:Y:S01]  /*11ff0*/  FMUL.FTZ R64, R64, UR4 ;  /* 0x0000000440407c20 */ /* 0x000fe20008410000 */
[----:B------:R-:W-:Y:S01]  /*12000*/  FMUL.FTZ R65, R65, UR4 ;  /* 0x0000000441417c20 */ /* 0x000fe20008410000 */
[----:B------:R-:W-:Y:S01]  /*12010*/  FMUL.FTZ R66, R66, UR4 ;  /* 0x0000000442427c20 */ /* 0x000fe20008410000 */
[----:B------:R-:W-:Y:S01]  /*12020*/  FMUL.FTZ R67, R67, UR4 ;  /* 0x0000000443437c20 */ /* 0x000fe20008410000 */
[----:B------:R-:W-:Y:S01]  /*12030*/  FMUL.FTZ R76, R76, UR4 ;  /* 0x000000044c4c7c20 */ /* 0x000fe20008410000 */
[----:B------:R-:W4:Y:S01]  /*12040*/  MUFU.TANH R143, R34 ;  /* 0x00000022008f7308 */ /* 0x000f220000002400 */
[----:B------:R-:W-:Y:S01]  /*12050*/  FMUL.FTZ R78, R78, UR4 ;  /* 0x000000044e4e7c20 */ /* 0x000fe20008410000 */
[----:B--2---:R-:W-:Y:S01]  /*12060*/  FSEL R11, R25, -INF , !P1 ;  /* 0xff800000190b7808 */ /* 0x004fe20004800000 */
[----:B------:R-:W-:Y:S01]  /*12070*/  FMUL.FTZ R79, R79, UR4 ;  /* 0x000000044f4f7c20 */ /* 0x000fe20008410000 */
[----:B------:R-:W-:Y:S01]  /*12080*/  FSEL R4, R36, -INF , !P1 ;  /* 0xff80000024047808 */ /* 0x000fe20004800000 */
[----:B------:R-:W-:Y:S01]  /*12090*/  FMUL.FTZ R77, R77, UR4 ;  /* 0x000000044d4d7c20 */ /* 0x000fe20008410000 */
[----:B------:R-:W-:-:S02]  /*120a0*/  ISETP.GE.AND P1, PT, R8, R75, PT ;  /* 0x0000004b0800720c */ /* 0x000fc40003f26270 */
[----:B------:R-:W2:Y:S01]  /*120b0*/  MUFU.TANH R162, R33 ;  /* 0x0000002100a27308 */ /* 0x000ea20000002400 */
[----:B------:R-:W-:Y:S02]  /*120c0*/  FSEL R9, R5, -INF , !P6 ;  /* 0xff80000005097808 */ /* 0x000fe40007000000 */
[----:B-1----:R-:W-:Y:S02]  /*120d0*/  FSEL R8, R24, -INF , !P6 ;  /* 0xff80000018087808 */ /* 0x002fe40007000000 */
[----:B------:R-:W-:Y:S01]  /*120e0*/  ISETP.GE.AND P6, PT, R16, R75, PT ;  /* 0x0000004b1000720c */ /* 0x000fe20003fc6270 */
[----:B------:R-:W-:Y:S01]  /*120f0*/  VIADD R16, R12, 0x31 ;  /* 0x000000310c107836 */ /* 0x000fe20000000000 */
[----:B---3--:R-:W-:Y:S01]  /*12100*/  FSEL R173, R173, -INF , !P1 ;  /* 0xff800000adad7808 */ /* 0x008fe20004800000 */
[----:B------:R-:W1:Y:S01]  /*12110*/  MUFU.TANH R141, R35 ;  /* 0x00000023008d7308 */ /* 0x000e620000002400 */
[----:B------:R-:W-:Y:S02]  /*12120*/  FSEL R140, R140, -INF , !P1 ;  /* 0xff8000008c8c7808 */ /* 0x000fe40004800000 */
[----:B------:R-:W-:-:S02]  /*12130*/  ISETP.GT.AND P1, PT, R202, R195, PT ;  /* 0x000000c3ca00720c */ /* 0x000fc40003f24270 */
[----:B----4-:R-:W-:Y:S02]  /*12140*/  FSEL R143, R143, -INF , !P5 ;  /* 0xff8000008f8f7808 */ /* 0x010fe40006800000 */
[----:B------:R-:W-:Y:S01]  /*12150*/  FSEL R166, R166, -INF , !P5 ;  /* 0xff800000a6a67808 */ /* 0x000fe20006800000 */
[----:B------:R-:W3:Y:S01]  /*12160*/  MUFU.TANH R142, R60 ;  /* 0x0000003c008e7308 */ /* 0x000ee20000002400 */
[----:B------:R-:W-:Y:S01]  /*12170*/  ISETP.GE.AND P5, PT, R16, R75, PT ;  /* 0x0000004b1000720c */ /* 0x000fe20003fa6270 */
[----:B------:R-:W-:Y:S01]  /*12180*/  VIADD R16, R12, 0x38 ;  /* 0x000000380c107836 */ /* 0x000fe20000000000 */
[----:B--2---:R-:W-:Y:S01]  /*12190*/  FSEL R162, R162, -INF , !P4 ;  /* 0xff800000a2a27808 */ /* 0x004fe20006000000 */
[----:B------:R-:W-:-:S04]  /*121a0*/  VIADD R12, R12, 0x39 ;  /* 0x000000390c0c7836 */ /* 0x000fc80000000000 */
[----:B------:R-:W2:Y:S01]  /*121b0*/  MUFU.TANH R177, R62 ;  /* 0x0000003e00b17308 */ /* 0x000ea20000002400 */
[----:B-1----:R-:W-:Y:S02]  /*121c0*/  FSEL R141, R141, -INF , !P4 ;  /* 0xff8000008d8d7808 */ /* 0x002fe40006000000 */
[----:B------:R-:W-:-:S05]  /*121d0*/  ISETP.GE.AND P4, PT, R16, R75, PT ;  /* 0x0000004b1000720c */ /* 0x000fca0003f86270 */
[----:B------:R-:W1:Y:S01]  /*121e0*/  MUFU.TANH R176, R64 ;  /* 0x0000004000b07308 */ /* 0x000e620000002400 */
[----:B---3--:R-:W-:-:S07]  /*121f0*/  FSEL R142, R142, -INF , !P3 ;  /* 0xff8000008e8e7808 */ /* 0x008fce0005800000 */
        /* <DEDUP_REMOVED lines=31> */
.L_x_4393:
        /* <DEDUP_REMOVED lines=60> */
.L_x_4394:
        /* <DEDUP_REMOVED lines=25> */
.L_x_4392:
        /* <DEDUP_REMOVED lines=18> */
[----:B------:R-:W2:Y:S01]  /*12a60*/  SHFL.BFLY PT, R5, R12, 0x2, 0x1f ;  /* 0x0c401f000c057f89 */ /* 0x000ea200000e0000 */
[----:B------:R-:W-:-:S02]  /*12a70*/  IADD3 R134, PT, PT, R134, -0x2, RZ ;  /* 0xfffffffe86867810 */ /* 0x000fc40007ffe0ff */
[----:B------:R-:W-:Y:S01]  /*12a80*/  LEA R188, R188, UR5, 0x1 ;  /* 0x00000005bcbc7c11 */ /* 0x000fe2000f8e08ff */
[----:B------:R-:W3:Y:S03]  /*12a90*/  SHFL.BFLY PT, R0, R17, 0x2, 0x1f ;  /* 0x0c401f0011007f89 */ /* 0x000ee600000e0000 */
[----:B------:R-:W-:Y:S01]  /*12aa0*/  IADD3 R164, PT, PT, R188, 0xc040, RZ ;  /* 0x0000c040bca47810 */ /* 0x000fe20007ffe0ff */
[----:B------:R-:W-:Y:S01]  /*12ab0*/  LDSM.16.MT88.4 R40, [R188+0xe000] ;  /* 0x00e00000bc28783b */ /* 0x000fe20000004200 */
[----:B------:R-:W-:-:S03]  /*12ac0*/  IADD3 R171, PT, PT, R89, R188, RZ ;  /* 0x000000bc59ab7210 */ /* 0x000fc60007ffe0ff */
        /* <DEDUP_REMOVED lines=12> */
[----:B--2---:R-:W-:-:S02]  /*12b90*/  FMNMX.FTZ R132, R5, R132, !PT ;  /* 0x0000008405847209 */ /* 0x004fc40007810000 */
[----:B---3--:R-:W-:-:S03]  /*12ba0*/  FMNMX.FTZ R3, R0, R3, !PT ;  /* 0x0000000300037209 */ /* 0x008fc60007810000 */
        /* <DEDUP_REMOVED lines=18> */
[--C-:B------:R-:W-:Y:S01]  /*12cd0*/  FFMA.FTZ R150, R6, UR4, -R175.reuse ;  /* 0x0000000406967c23 */ /* 0x100fe200080108af */
[--C-:B------:R-:W-:Y:S01]  /*12ce0*/  FFMA.FTZ R135, R4, UR4, -R175.reuse ;  /* 0x0000000404877c23 */ /* 0x100fe200080108af */
[----:B------:R-:W-:Y:S01]  /*12cf0*/  MUFU.EX2 R157, R157 ;  /* 0x0000009d009d7308 */ /* 0x000fe20000000800 */
[----:B------:R-:W2:Y:S01]  /*12d00*/  LDSM.16.MT88.4 R100, [R160] ;  /* 0x00000000a064783b */ /* 0x000ea20000004200 */
[--C-:B------:R-:W-:Y:S01]  /*12d10*/  FFMA.FTZ R151, R10, UR4, -R175.reuse ;  /* 0x000000040a977c23 */ /* 0x100fe200080108af */
[--C-:B------:R-:W-:Y:S01]  /*12d20*/  FFMA.FTZ R2, R8, UR4, -R175.reuse ;  /* 0x0000000408027c23 */ /* 0x100fe200080108af */
[--C-:B------:R-:W-:Y:S01]  /*12d30*/  FFMA.FTZ R133, R11, UR4, -R170.reuse ;  /* 0x000000040b857c23 */ /* 0x100fe200080108aa */
[----:B------:R-:W3:Y:S01]  /*12d40*/  LDSM.16.MT88.4 R56, [R164+0x2000] ;  /* 0x00200000a438783b */ /* 0x000ee20000004200 */
[--C-:B------:R-:W-:Y:S01]  /*12d50*/  FFMA.FTZ R0, R9, UR4, -R170.reuse ;  /* 0x0000000409007c23 */ /* 0x100fe200080108aa */
[--C-:B------:R-:W-:Y:S01]  /*12d60*/  FFMA.FTZ R149, R15, UR4, -R170.reuse ;  /* 0x000000040f957c23 */ /* 0x100fe200080108aa */
[----:B------:R-:W4:Y:S01]  /*12d70*/  MUFU.EX2 R156, R156 ;  /* 0x0000009c009c7308 */ /* 0x000f220000000800 */
[----:B------:R-:W5:Y:S01]  /*12d80*/  LDSM.16.MT88.4 R64, [R160+0x2000] ;  /* 0x00200000a040783b */ /* 0x000f620000004200 */
[--C-:B------:R-:W-:Y:S01]  /*12d90*/  FFMA.FTZ R148, R13, UR4, -R170.reuse ;  /* 0x000000040d947c23 */ /* 0x100fe200080108aa */
[--C-:B------:R-:W-:Y:S01]  /*12da0*/  FFMA.FTZ R161, R166, UR4, -R175.reuse ;  /* 0x00000004a6a17c23 */ /* 0x100fe200080108af */
[--C-:B------:R-:W-:Y:S01]  /*12db0*/  FFMA.FTZ R162, R162, UR4, -R175.reuse ;  /* 0x00000004a2a27c23 */ /* 0x100fe200080108af */
[----:B------:R-:W5:Y:S01]  /*12dc0*/  LDSM.16.MT88.4 R88, [R164+0x4000] ;  /* 0x00400000a458783b */ /* 0x000f620000004200 */
        /* <DEDUP_REMOVED lines=11> */
[----:B----4-:R-:W-:Y:S01]  /*12e80*/  F2FP.F16.F32.PACK_AB R96, R156, R157 ;  /* 0x0000009d9c60723e */ /* 0x010fe200000000ff */
        /* <DEDUP_REMOVED lines=11> */
[----:B------:R-:W-:Y:S01]  /*12f40*/  FADD.FTZ R156, R157, R156 ;  /* 0x0000009c9d9c7221 */ /* 0x000fe20000010000 */
[----:B------:R-:W-:Y:S01]  /*12f50*/  LDSM.16.MT88.4 R24, [R160+0x800] ;  /* 0x00080000a018783b */ /* 0x000fe20000004200 */
[----:B------:R-:W-:Y:S01]  /*12f60*/  ISETP.GE.AND P1, PT, R134, R195, PT ;  /* 0x000000c38600720c */ /* 0x000fe20003f26270 */
        /* <DEDUP_REMOVED lines=32> */
[C---:B---3--:R-:W-:Y:S07]  /*13170*/  HMMA.16816.F32 R52, R96.reuse, R56, RZ ;  /* 0x000000386034723c */ /* 0x048fee00000018ff */
[----:B------:R-:W-:Y:S01]  /*13180*/  MUFU.EX2 R166, R166 ;  /* 0x000000a600a67308 */ /* 0x000fe20000000800 */
[C---:B-----5:R-:W-:Y:S07]  /*13190*/  HMMA.16816.F32 R60, R96.reuse, R64, RZ ;  /* 0x00000040603c723c */ /* 0x060fee00000018ff */
        /* <DEDUP_REMOVED lines=33> */
[----:B----4-:R-:W-:Y:S01]  /*133b0*/  F2FP.F16.F32.PACK_AB R7, R0, R133 ;  /* 0x000000850007723e */ /* 0x010fe200000000ff */
        /* <DEDUP_REMOVED lines=37> */
[C---:B---3--:R-:W-:Y:S08]  /*13610*/  HMMA.16816.F32 R92, R4.reuse, R12, R92 ;  /* 0x0000000c045c723c */ /* 0x048ff0000000185c */
[----:B------:R-:W-:Y:S01]  /*13620*/  HMMA.16816.F32 R96, R4, R14, R96 ;  /* 0x0000000e0460723c */ /* 0x000fe20000001860 */
[----:B------:R-:W3:Y:S01]  /*13630*/  LDSM.16.MT88.4 R12, [R160+0x3000] ;  /* 0x00300000a00c783b */ /* 0x000ee20000004200 */
[----:B------:R-:W-:Y:S01]  /*13640*/  F2FP.F16.F32.PACK_AB R4, R162, R161 ;  /* 0x000000a1a204723e */ /* 0x000fe200000000ff */
[----:B------:R-:W-:Y:S01]  /*13650*/  FADD.FTZ R161, R161, R2 ;  /* 0x00000002a1a17221 */ /* 0x000fe20000010000 */
[----:B------:R-:W-:-:S02]  /*13660*/  F2FP.F16.F32.PACK_AB R5, R168, R165 ;  /* 0x000000a5a805723e */ /* 0x000fc400000000ff */
[----:B------:R-:W-:Y:S01]  /*13670*/  F2FP.F16.F32.PACK_AB R6, R166, R163 ;  /* 0x000000a3a606723e */ /* 0x000fe200000000ff */
[----:B------:R-:W-:Y:S01]  /*13680*/  FADD.FTZ R162, R162, R161 ;  /* 0x000000a1a2a27221 */ /* 0x000fe20000010000 */
[----:B-----5:R-:W-:-:S03]  /*13690*/  F2FP.F16.F32.PACK_AB R7, R173, R172 ;  /* 0x000000acad07723e */ /* 0x020fc600000000ff */
[----:B------:R-:W-:-:S04]  /*136a0*/  FADD.FTZ R163, R163, R162 ;  /* 0x000000a2a3a37221 */ /* 0x000fc80000010000 */
        /* <DEDUP_REMOVED lines=46> */
[C---:B----4-:R-:W-:Y:S01]  /*13990*/  HMMA.16816.F32 R80, R4.reuse, R138, R80 ;  /* 0x0000008a0450723c */ /* 0x050fe20000001850 */
[----:B------:R-:W3:Y:S07]  /*139a0*/  S2R R139, SR_TID.X ;  /* 0x00000000008b7919 */ /* 0x000eee0000002100 */
[C---:B------:R-:W-:Y:S08]  /*139b0*/  HMMA.16816.F32 R120, R4.reuse, R144, R120 ;  /* 0x000000900478723c */ /* 0x040ff00000001878 */
[C---:B------:R-:W-:Y:S08]  /*139c0*/  HMMA.16816.F32 R116, R4.reuse, R146, R116 ;  /* 0x000000920474723c */ /* 0x040ff00000001874 */
        /* <DEDUP_REMOVED lines=31> */
[----:B---3--:R-:W-:-:S15]  /*13bc0*/  @!P1 BRA `(.L_x_4395) ;  /* 0x0000003400989947 */ /* 0x008fde0003800000 */
        /* <DEDUP_REMOVED lines=18> */
.L_x_4399:
        /* <DEDUP_REMOVED lines=91> */
.L_x_4396:
[----:B------:R-:W-:Y:S02]  /*142a0*/  LEA R213, R213, UR5, 0x1 ;  /* 0x00000005d5d57c11 */ /* 0x000fe4000f8e08ff */
[C---:B------:R-:W-:Y:S02]  /*142b0*/  SHF.L.U32 R5, R8.reuse, 0x5, RZ ;  /* 0x0000000508057819 */ /* 0x040fe400000006ff */
[----:B------:R-:W-:Y:S01]  /*142c0*/  SHF.L.U64.HI R8, R8, 0x5, R7 ;  /* 0x0000000508087819 */ /* 0x000fe20000010207 */
[----:B------:R-:W-:Y:S01]  /*142d0*/  @!PT LDS RZ, [RZ] ;  /* 0x00000000fffff984 */ /* 0x000fe20000000800 */
[----:B------:R-:W-:Y:S01]  /*142e0*/  @!PT LDS RZ, [RZ] ;  /* 0x00000000fffff984 */ /* 0x000fe20000000800 */
[----:B------:R-:W-:Y:S01]  /*142f0*/  @!PT LDS RZ, [RZ] ;  /* 0x00000000fffff984 */ /* 0x000fe20000000800 */
[----:B------:R-:W-:Y:S01]  /*14300*/  LDGSTS.E.BYPASS.LTC128B.128 [R213+0xc000], desc[UR6][R198.64] ;  /* 0x0c000000c6d57fae */ /* 0x000fe2000b981a06 */
[----:B------:R-:W-:Y:S02]  /*14310*/  IADD3 R6, P0, PT, R5, R198, RZ ;  /* 0x000000c605067210 */ /* 0x000fe40007f1e0ff */
[----:B------:R-:W-:Y:S03]  /*14320*/  LOP3.LUT R3, R187, 0x200, R4, 0xf8, !PT ;  /* 0x00000200bb037812 */ /* 0x000fe600078ef804 */
[----:B------:R-:W-:Y:S01]  /*14330*/  LDGSTS.E.BYPASS.LTC128B.128 [R213+0xe000], desc[UR6][R198.64+0x80] ;  /* 0x0e000080c6d57fae */ /* 0x000fe2000b981a06 */
[C---:B------:R-:W-:Y:S02]  /*14340*/  IADD3.X R7, PT, PT, R8.reuse, R199, RZ, P0, !PT ;  /* 0x000000c708077210 */ /* 0x040fe400007fe4ff */
[----:B------:R-:W-:Y:S03]  /*14350*/  IADD3 R4, P2, PT, R5, R6, RZ ;  /* 0x0000000605047210 */ /* 0x000fe60007f5e0ff */
[----:B------:R-:W-:Y:S01]  /*14360*/  LDGSTS.E.BYPASS.LTC128B.128 [R213+0x10000], desc[UR6][R198.64+0x100] ;  /* 0x10000100c6d57fae */ /* 0x000fe2000b981a06 */
[----:B------:R-:W-:Y:S02]  /*14370*/  LOP3.LUT R2, R3, R2, RZ, 0xfc, !PT ;  /* 0x0000000203027212 */ /* 0x000fe400078efcff */
[----:B------:R-:W-:Y:S03]  /*14380*/  IADD3 R12, P0, PT, R5, R4, RZ ;  /* 0x00000004050c7210 */ /* 0x000fe60007f1e0ff */
[----:B------:R-:W-:Y:S01]  /*14390*/  LDGSTS.E.BYPASS.LTC128B.128 [R213+0xc800], desc[UR6][R6.64] ;  /* 0x0c80000006d57fae */ /* 0x000fe2000b981a06 */
[----:B------:R-:W-:Y:S02]  /*143a0*/  IADD3.X R5, PT, PT, R8, R7, RZ, P2, !PT ;  /* 0x0000000708057210 */ /* 0x000fe400017fe4ff */
        /* <DEDUP_REMOVED lines=13> */
[----:B------:R1:W-:Y:S01]  /*14480*/  LDGSTS.E.BYPASS.LTC128B.128 [R213+0x11000], desc[UR6][R4.64+0x100] ;  /* 0x1100010004d57fae */ /* 0x0003e2000b981a06 */
        /* <DEDUP_REMOVED lines=309> */
.L_x_4398:
        /* <DEDUP_REMOVED lines=24> */
.L_x_4397:
        /* <DEDUP_REMOVED lines=222> */
[----:B------:R-:W-:Y:S01]  /*16740*/  ISETP.GT.AND P2, PT, R202, R195, PT ;  /* 0x000000c3ca00720c */ /* 0x000fe20003f44270 */
[----:B------:R-:W-:Y:S01]  /*16750*/  FFMA.FTZ R175, R0, R209, R175 ;  /* 0x000000d100af7223 */ /* 0x000fe200000100af */
[----:B------:R-:W-:Y:S01]  /*16760*/  MOV R0, R3 ;  /* 0x0000000300007202 */ /* 0x000fe20000000f00 */
[----:B------:R-:W-:Y:S02]  /*16770*/  FADD.FTZ R174, R174, R177 ;  /* 0x000000b1aeae7221 */ /* 0x000fe40000010000 */
[----:B------:R-:W-:Y:S03]  /*16780*/  FADD.FTZ R175, R171, R175 ;  /* 0x000000afabaf7221 */ /* 0x000fe60000010000 */
        /* <DEDUP_REMOVED lines=170> */
.L_x_4395:
[----:B------:R-:W1:Y:S01]  /*17230*/  SHFL.BFLY PT, R2, R211, 0x2, 0x1f ;  /* 0x0c401f00d3027f89 */ /* 0x000e6200000e0000 */
[C---:B------:R-:W-:Y:S01]  /*17240*/  SHF.L.U32 R10, R139.reuse, 0x4, RZ ;  /* 0x000000048b0a7819 */ /* 0x040fe200000006ff */
[----:B------:R-:W2:Y:S01]  /*17250*/  S2UR UR10, SR_CTAID.Y ;  /* 0x00000000000a79c3 */ /* 0x000ea20000002600 */
[----:B------:R-:W-:Y:S01]  /*17260*/  SHF.L.U32 R4, R139, 0x1, RZ ;  /* 0x000000018b047819 */ /* 0x000fe200000006ff */
[----:B------:R-:W3:Y:S01]  /*17270*/  SHFL.BFLY PT, R0, R209, 0x2, 0x1f ;  /* 0x0c401f00d1007f89 */ /* 0x000ee200000e0000 */
[C---:B------:R-:W-:Y:S01]  /*17280*/  LOP3.LUT R9, R10.reuse, 0x1c0, RZ, 0xc0, !PT ;  /* 0x000001c00a097812 */ /* 0x040fe200078ec0ff */
[----:B------:R-:W4:Y:S01]  /*17290*/  LDCU UR4, c[0x0][0x44c] ;  /* 0x00008980ff0477ac */ /* 0x000f220008000800 */
[--C-:B------:R-:W-:Y:S01]  /*172a0*/  LOP3.LUT R187, R187, 0x6, R4.reuse, 0xf8, !PT ;  /* 0x00000006bbbb7812 */ /* 0x100fe200078ef804 */
[----:B------:R-:W-:Y:S01]  /*172b0*/  BSSY.RECONVERGENT B0, `(.L_x_4400) ;  /* 0x00000ef000007945 */ /* 0x000fe20003800200 */
[----:B------:R-:W-:Y:S01]  /*172c0*/  LOP3.LUT R4, R9, 0x38, R4, 0xf8, !PT ;  /* 0x0000003809047812 */ /* 0x000fe200078ef804 */
[----:B------:R-:W-:Y:S01]  /*172d0*/  S2UR UR9, SR_CTAID.Z ;  /* 0x00000000000979c3 */ /* 0x000fe20000002700 */
[----:B------:R-:W-:-:S02]  /*172e0*/  LOP3.LUT R10, R10, 0x10, RZ, 0xc0, !PT ;  /* 0x000000100a0a7812 */ /* 0x000fc400078ec0ff */
[----:B------:R-:W-:Y:S02]  /*172f0*/  LOP3.LUT R4, R187, R4, RZ, 0xfc, !PT ;  /* 0x00000004bb047212 */ /* 0x000fe400078efcff */
[----:B------:R-:W-:Y:S02]  /*17300*/  SHF.R.U32.HI R9, RZ, 0x2, R139 ;  /* 0x00000002ff097819 */ /* 0x000fe4000001168b */
[----:B------:R-:W-:Y:S01]  /*17310*/  SEL R185, R185, 0xffffffe0, !P0 ;  /* 0xffffffe0b9b97807 */ /* 0x000fe20004000000 */
[----:B------:R-:W2:Y:S01]  /*17320*/  LDC.64 R14, c[0x0][0x430] ;  /* 0x00010c00ff0e7b82 */ /* 0x000ea20000000a00 */
[----:B-1----:R-:W-:-:S07]  /*17330*/  FADD.FTZ R2, R2, R211 ;  /* 0x000000d302027221 */ /* 0x002fce0000010000 */
[----:B------:R-:W1:Y:S01]  /*17340*/  LDC R17, c[0x0][0x3e0] ;  /* 0x0000f800ff117b82 */ /* 0x000e620000000800 */
[----:B---3--:R-:W-:Y:S01]  /*17350*/  FADD.FTZ R11, R0, R209 ;  /* 0x000000d1000b7221 */ /* 0x008fe20000010000 */
[----:B------:R-:W3:Y:S01]  /*17360*/  SHFL.BFLY PT, R7, R2, 0x1, 0x1f ;  /* 0x0c201f0002077f89 */ /* 0x000ee200000e0000 */
[----:B------:R-:W-:-:S03]  /*17370*/  SHF.L.U32 R0, R139, 0x2, RZ ;  /* 0x000000028b007819 */ /* 0x000fc600000006ff */
[----:B------:R-:W5:Y:S01]  /*17380*/  SHFL.BFLY PT, R6, R11, 0x1, 0x1f ;  /* 0x0c201f000b067f89 */ /* 0x000f6200000e0000 */
[----:B------:R-:W-:Y:S01]  /*17390*/  LOP3.LUT R133, R0, 0x1f8, RZ, 0xc0, !PT ;  /* 0x000001f800857812 */ /* 0x000fe200078ec0ff */
[----:B------:R-:W4:Y:S03]  /*173a0*/  S2UR UR8, SR_CTAID.X ;  /* 0x00000000000879c3 */ /* 0x000f260000002500 */
[----:B------:R-:W-:-:S04]  /*173b0*/  LOP3.LUT R133, R133, 0x38, R186, 0x78, !PT ;  /* 0x0000003885857812 */ /* 0x000fc800078e78ba */
[----:B------:R-:W-:Y:S01]  /*173c0*/  LEA R133, R133, R10, 0x2 ;  /* 0x0000000a85857211 */ /* 0x000fe200078e10ff */
[----:B------:R-:W-:Y:S01]  /*173d0*/  BAR.SYNC.DEFER_BLOCKING 0x0 ;  /* 0x0000000000007b1d */ /* 0x000fe20000010000 */
[----:B--2---:R-:W-:Y:S02]  /*173e0*/  IMAD R14, R14, UR10, R203 ;  /* 0x0000000a0e0e7c24 */ /* 0x004fe4000f8e02cb */
[----:B---3--:R-:W-:Y:S01]  /*173f0*/  FADD.FTZ R7, R2, R7 ;  /* 0x0000000702077221 */ /* 0x008fe20000010000 */
[----:B------:R-:W-:-:S03]  /*17400*/  LOP3.LUT R2, R186, 0x30, RZ, 0xc0, !PT ;  /* 0x00000030ba027812 */ /* 0x000fc600078ec0ff */
[----:B------:R-:W2:Y:S01]  /*17410*/  MUFU.RCP R8, R7 ;  /* 0x0000000700087308 */ /* 0x000ea20000001000 */
[----:B-----5:R-:W-:Y:S01]  /*17420*/  FADD.FTZ R6, R11, R6 ;  /* 0x000000060b067221 */ /* 0x020fe20000010000 */
[----:B------:R-:W-:Y:S01]  /*17430*/  FSETP.NE.FTZ.AND P2, PT, R7, RZ, PT ;  /* 0x000000ff0700720b */ /* 0x000fe20003f55000 */
[----:B----4-:R-:W-:Y:S01]  /*17440*/  USHF.L.U32 UR8, UR8, 0x6, URZ ;  /* 0x0000000608087899 */ /* 0x010fe200080006ff */
[----:B------:R-:W-:Y:S02]  /*17450*/  LOP3.LUT R2, R2, 0x7, R9, 0xf8, !PT ;  /* 0x0000000702027812 */ /* 0x000fe400078ef809 */
[----:B------:R-:W-:Y:S02]  /*17460*/  FSETP.NE.FTZ.AND P1, PT, R6, RZ, PT ;  /* 0x000000ff0600720b */ /* 0x000fe40003f35000 */
[----:B------:R-:W3:Y:S02]  /*17470*/  MUFU.RCP R5, R6 ;  /* 0x0000000600057308 */ /* 0x000ee40000001000 */
[----:B------:R-:W-:-:S02]  /*17480*/  R2P PR, R139, 0x18 ;  /* 0x000000188b007804 */ /* 0x000fc40000000000 */
[----:B------:R-:W-:-:S03]  /*17490*/  LOP3.LUT P0, RZ, R139, 0x3, RZ, 0xc0, !PT ;  /* 0x000000038bff7812 */ /* 0x000fc6000780c0ff */
[----:B------:R-:W-:Y:S01]  /*174a0*/  SEL R11, R184, 0xffffffc0, !P3 ;  /* 0xffffffc0b80b7807 */ /* 0x000fe20005800000 */
[----:B------:R-:W4:Y:S01]  /*174b0*/  @P2 LDC R19, c[0x0][0x458] ;  /* 0x00011600ff132b82 */ /* 0x000f220000000800 */
[----:B--2---:R-:W-:Y:S01]  /*174c0*/  FSEL R8, R8, 1, P2 ;  /* 0x3f80000008087808 */ /* 0x004fe20001000000 */
[----:B------:R-:W2:Y:S04]  /*174d0*/  @P2 MUFU.LG2 R7, R7 ;  /* 0x0000000700072308 */ /* 0x000ea80000000c00 */
        /* <DEDUP_REMOVED lines=49> */
[----:B------:R-:W5:Y:S01]  /*177f0*/  @P1 LDC R18, c[0x0][0x458] ;  /* 0x00011600ff121b82 */ /* 0x000f620000000800 */
[----:B---3--:R-:W-:Y:S01]  /*17800*/  FSEL R5, R5, 1, P1 ;  /* 0x3f80000005057808 */ /* 0x008fe20000800000 */
[----:B------:R-:W3:Y:S01]  /*17810*/  @P1 MUFU.LG2 R6, R6 ;  /* 0x0000000600061308 */ /* 0x000ee20000000c00 */
[C---:B------:R-:W-:Y:S01]  /*17820*/  IADD3 R12, PT, PT, R8.reuse, 0x80, RZ ;  /* 0x00000080080c7810 */ /* 0x040fe20007ffe0ff */
[----:B------:R-:W-:Y:S01]  /*17830*/  STS.64 [R8], R128 ;  /* 0x0000008008007388 */ /* 0x000fe20000000a00 */
[C---:B------:R-:W-:Y:S01]  /*17840*/  IADD3 R10, PT, PT, R8.reuse, R11, RZ ;  /* 0x0000000b080a7210 */ /* 0x040fe20007ffe0ff */
[C---:B------:R-:W-:Y:S01]  /*17850*/  FMUL.FTZ R130, R5.reuse, R130 ;  /* 0x0000008205827220 */ /* 0x040fe20000410000 */
[C---:B------:R-:W-:Y:S01]  /*17860*/  @P4 IADD3 R12, PT, PT, R8.reuse, -0x80, RZ ;  /* 0xffffff80080c4810 */ /* 0x040fe20007ffe0ff */
[C---:B------:R-:W-:Y:S01]  /*17870*/  FMUL.FTZ R131, R5.reuse, R131 ;  /* 0x0000008305837220 */ /* 0x040fe20000410000 */
[C---:B------:R-:W-:Y:S01]  /*17880*/  FMUL.FTZ R126, R5.reuse, R126 ;  /* 0x0000007e057e7220 */ /* 0x040fe20000410000 */
[C---:B------:R-:W-:Y:S01]  /*17890*/  FMUL.FTZ R127, R5.reuse, R127 ;  /* 0x0000007f057f7220 */ /* 0x040fe20000410000 */
[----:B------:R-:W-:Y:S01]  /*178a0*/  IADD3 R9, PT, PT, R8, R185, RZ ;  /* 0x000000b908097210 */ /* 0x000fe20007ffe0ff */
[C---:B------:R-:W-:Y:S01]  /*178b0*/  FMUL.FTZ R122, R5.reuse, R122 ;  /* 0x0000007a057a7220 */ /* 0x040fe20000410000 */
[C---:B------:R-:W-:Y:S01]  /*178c0*/  FMUL.FTZ R123, R5.reuse, R123 ;  /* 0x0000007b057b7220 */ /* 0x040fe20000410000 */
[C---:B------:R-:W-:Y:S01]  /*178d0*/  FMUL.FTZ R118, R5.reuse, R118 ;  /* 0x0000007605767220 */ /* 0x040fe20000410000 */
[----:B------:R-:W-:Y:S01]  /*178e0*/  FMUL.FTZ R119, R5, R119 ;  /* 0x0000007705777220 */ /* 0x000fe20000410000 */
[----:B------:R-:W-:Y:S01]  /*178f0*/  IADD3 R13, PT, PT, R185, R10, RZ ;  /* 0x0000000ab90d7210 */ /* 0x000fe20007ffe0ff */
[----:B------:R-:W-:Y:S01]  /*17900*/  FMUL.FTZ R114, R5, R114 ;  /* 0x0000007205727220 */ /* 0x000fe20000410000 */
[----:B------:R-:W-:Y:S01]  /*17910*/  IADD3 R16, PT, PT, R11, R12, RZ ;  /* 0x0000000c0b107210 */ /* 0x000fe20007ffe0ff */
        /* <DEDUP_REMOVED lines=9> */
[----:B------:R-:W-:Y:S01]  /*179b0*/  FMUL.FTZ R103, R5, R103 ;  /* 0x0000006705677220 */ /* 0x000fe20000410000 */
[----:B------:R-:W-:Y:S01]  /*179c0*/  IADD3 R185, PT, PT, R185, R16, RZ ;  /* 0x00000010b9b97210 */ /* 0x000fe20007ffe0ff */
        /* <DEDUP_REMOVED lines=42> */
[----:B------:R-:W-:Y:S01]  /*17c70*/  FMUL.FTZ R5, R5, R99 ;  /* 0x0000006305057220 */ /* 0x000fe20000410000 */
[----:B--2---:R-:W-:Y:S01]  /*17c80*/  @P2 FMUL.FTZ R7, R7, 0.69314718246459960938 ;  /* 0x3f31721807072820 */ /* 0x004fe20000410000 */
[----:B------:R2:W-:Y:S01]  /*17c90*/  STS.64 [R185], R100 ;  /* 0x00000064b9007388 */ /* 0x0005e20000000a00 */
[----:B---3--:R-:W-:-:S03]  /*17ca0*/  @P1 FMUL.FTZ R6, R6, 0.69314718246459960938 ;  /* 0x3f31721806061820 */ /* 0x008fc60000410000 */
[----:B------:R-:W-:Y:S04]  /*17cb0*/  STS.64 [R185+0x800], R102 ;  /* 0x00080066b9007388 */ /* 0x000fe80000000a00 */
[----:B------:R-:W-:Y:S04]  /*17cc0*/  STS.64 [R8+0x4000], R36 ;  /* 0x0040002408007388 */ /* 0x000fe80000000a00 */
[----:B------:R-:W-:Y:S04]  /*17cd0*/  STS.64 [R8+0x4800], R38 ;  /* 0x0048002608007388 */ /* 0x000fe80000000a00 */
[----:B------:R-:W-:Y:S04]  /*17ce0*/  STS.64 [R9+0x4000], R40 ;  /* 0x0040002809007388 */ /* 0x000fe80000000a00 */
[----:B------:R-:W-:Y:S04]  /*17cf0*/  STS.64 [R9+0x4800], R42 ;  /* 0x0048002a09007388 */ /* 0x000fe80000000a00 */
[----:B------:R-:W-:Y:S01]  /*17d00*/  STS.64 [R10+0x4000], R44 ;  /* 0x0040002c0a007388 */ /* 0x000fe20000000a00 */
[----:B--2---:R-:W-:-:S03]  /*17d10*/  MOV R101, 0xff800000 ;  /* 0xff80000000657802 */ /* 0x004fc60000000f00 */
[----:B------:R-:W-:Y:S01]  /*17d20*/  STS.64 [R10+0x4800], R46 ;  /* 0x0048002e0a007388 */ /* 0x000fe20000000a00 */
[----:B------:R-:W-:Y:S01]  /*17d30*/  MOV R100, 0xff800000 ;  /* 0xff80000000647802 */ /* 0x000fe20000000f00 */
[----:B----4-:R-:W-:Y:S01]  /*17d40*/  @P2 FFMA.FTZ R101, R132, R19, R7 ;  /* 0x0000001384652223 */ /* 0x010fe20000010007 */
[----:B-----5:R-:W-:Y:S01]  /*17d50*/  @P1 FFMA.FTZ R100, R3, R18, R6 ;  /* 0x0000001203641223 */ /* 0x020fe20000010006 */
        /* <DEDUP_REMOVED lines=19> */
[----:B------:R3:W-:Y:S04]  /*17e90*/  STS.64 [R12+0x8000], R84 ;  /* 0x008000540c007388 */ /* 0x0007e80000000a00 */
        /* <DEDUP_REMOVED lines=48> */
.L_x_4401:
[----:B------:R-:W-:Y:S05]  /*181a0*/  BSYNC.RECONVERGENT B0 ;  /* 0x0000000000007941 */ /* 0x000fea0003800200 */
.L_x_4400:
[----:B------:R-:W4:Y:S01]  /*181b0*/  LDCU.64 UR4, c[0x0][0x3f8] ;  /* 0x00007f00ff0477ac */ /* 0x000f220008000a00 */
[----:B------:R-:W-:Y:S01]  /*181c0*/  SHF.R.U32.HI R139, RZ, 0x4, R139 ;  /* 0x00000004ff8b7819 */ /* 0x000fe2000001168b */
[----:B------:R-:W-:Y:S01]  /*181d0*/  VIADD R2, R201, -UR8 ;  /* 0x80000008c9027c36 */ /* 0x000fe20008000000 */
[----:B------:R-:W-:-:S03]  /*181e0*/  LOP3.LUT R0, R0, 0x3c, RZ, 0xc0, !PT ;  /* 0x0000003c00007812 */ /* 0x000fc600078ec0ff */
[C---:B--2---:R-:W-:Y:S01]  /*181f0*/  VIADD R101, R139.reuse, 0x8 ;  /* 0x000000088b657836 */ /* 0x044fe20000000000 */
        /* <DEDUP_REMOVED lines=45> */
.L_x_4402:
        /* <DEDUP_REMOVED lines=11> */
.L_x_6918:


//--------------------- .text._ZN5flash24flash_fwd_splitkv_kernelI23Flash_fwd_kernel_traitsILi192ELi64ELi64ELi4ELb0ELb0EN7cutlass6half_tE19Flash_kernel_traitsILi192ELi64ELi64ELi4ES3_EELb0ELb0ELb1ELb0ELb0ELb0ELb1ELb1EEEvNS_16Flash_fwd_paramsE --------------------------
	.section	.text._ZN5flash24flash_fwd_splitkv_kernelI23Flash_fwd_kernel_traitsILi192ELi64ELi64ELi4ELb0ELb0EN7cutlass6half_tE19Flash_kernel_traitsILi192ELi64ELi64ELi4ES3_EELb0ELb0ELb1ELb0ELb0ELb0ELb1ELb1EEEvNS_16Flash_fwd_paramsE,"ax",@progbits
	.align	128
        .global         _ZN5flash24flash_fwd_splitkv_kernelI23Flash_fwd_kernel_traitsILi192ELi64ELi64ELi4ELb0ELb0EN7cutlass6half_tE19Flash_kernel_traitsILi192ELi64ELi64ELi4ES3_EELb0ELb0ELb1ELb0ELb0ELb0ELb1ELb1EEEvNS_16Flash_fwd_paramsE
        .type           _ZN5flash24flash_fwd_splitkv_kernelI23Flash_fwd_kernel_traitsILi192ELi64ELi64ELi4ELb0ELb0EN7cutlass6half_tE19Flash_kernel_traitsILi192ELi64ELi64ELi4ES3_EELb0ELb0ELb1ELb0ELb0ELb0ELb1ELb1EEEvNS_16Flash_fwd_paramsE,@function
        .size           _ZN5flash24flash_fwd_splitkv_kernelI23Flash_fwd_kernel_traitsILi192ELi64ELi64ELi4ELb0ELb0EN7cutlass6half_tE19Flash_kernel_traitsILi192ELi64ELi64ELi4ES3_EELb0ELb0ELb1ELb0ELb0ELb0ELb1ELb1EEEvNS_16Flash_fwd_paramsE,(.L_x_6919 - _ZN5flash24flash_fwd_splitkv_kernelI23Flash_fwd_kernel_traitsILi192ELi64ELi64ELi4ELb0ELb0EN7cutlass6half_tE19Flash_kernel_traitsILi192ELi64ELi64ELi4ES3_EELb0ELb0ELb1ELb0ELb0ELb0ELb1ELb1EEEvNS_16Flash_fwd_paramsE)
        .other          _ZN5flash24flash_fwd_splitkv_kernelI23Flash_fwd_kernel_traitsILi192ELi64ELi64ELi4ELb0ELb0EN7cutlass6half_tE19Flash_kernel_traitsILi192ELi64ELi64ELi4ES3_EELb0ELb0ELb1ELb0ELb0ELb0ELb1ELb1EEEvNS_16Flash_fwd_paramsE,@"STO_CUDA_ENTRY STV_DEFAULT"
_ZN5flash24flash_fwd_splitkv_kernelI23Flash_fwd_kernel_traitsILi192ELi64ELi64ELi4ELb0ELb0EN7cutlass6half_tE19Flash_kernel_traitsILi192ELi64ELi64ELi4ES3_EELb0ELb0ELb1ELb0ELb0ELb0ELb1ELb1EEEvNS_16Flash_fwd_paramsE:
.text._ZN5flash24flash_fwd_splitkv_kernelI23Flash_fwd_kernel_traitsILi192ELi64ELi64ELi4ELb0ELb0EN7cutlass6half_tE19Flash_kernel_traitsILi192ELi64ELi64ELi4ES3_EELb0ELb0ELb1ELb0ELb0ELb0ELb1ELb1EEEvNS_16Flash_fwd_paramsE:
[----:B------:R-:W-:Y:S08]  /*0000*/  LDC R1, c[0x0][0x37c] ;  /* 0x0000df00ff017b82 */ /* 0x000ff00000000800 */
[----:B------:R-:W1:Y:S01]  /*0010*/  LDC R11, c[0x0][0x3e0] ;  /* 0x0000f800ff0b7b82 */ /* 0x000e620000000800 */
[----:B------:R-:W2:Y:S01]  /*0020*/  LDCU.64 UR8, c[0x0][0x460] ;  /* 0x00008c00ff0877ac */ /* 0x000ea20008000a00 */
[----:B------:R-:W3:Y:S06]  /*0030*/  LDCU.64 UR6, c[0x0][0x358] ;  /* 0x00006b00ff0677ac */ /* 0x000eec0008000a00 */
[----:B------:R-:W4:Y:S01]  /*0040*/  S2UR UR10, SR_CTAID.Z ;  /* 0x00000000000a79c3 */ /* 0x000f220000002700 */
[----:B------:R-:W3:Y:S07]  /*0050*/  LDCU.64 UR4, c[0x0][0x470] ;  /* 0x00008e00ff0477ac */ /* 0x000eee0008000a00 */
[----:B------:R-:W3:Y:S01]  /*0060*/  LDC.64 R6, c[0x0][0x460] ;  /* 0x00011800ff067b82 */ /* 0x000ee20000000a00 */
        /* <DEDUP_REMOVED lines=13> */
[----:B------:R-:W-:Y:S02]  /*0140*/  IMAD.MOV R0, RZ, RZ, -R201 ;  /* 0x000000ffff007224 */ /* 0x000fe400078e0ac9 */
[----:B------:R-:W-:Y:S02]  /*0150*/  IMAD.MOV.U32 R5, RZ, RZ, -0x1 ;  /* 0xffffffffff057424 */ /* 0x000fe400078e00ff */
        /* <DEDUP_REMOVED lines=11> */
[----:B---3--:R-:W-:-:S04]  /*0210*/  IMAD.WIDE.U32 R14, R201, 0x4, R6 ;  /* 0x00000004c90e7825 */ /* 0x008fc800078e0006 */
[----:B------:R-:W-:Y:S01]  /*0220*/  IMAD.SHL.U32 R9, R201, 0x4, RZ ;  /* 0x00000004c9097824 */ /* 0x000fe200078e00ff */
[----:B------:R-:W2:Y:S01]  /*0230*/  @P0 LDG.E R5, desc[UR6][R14.64] ;  /* 0x000000060e050981 */ /* 0x000ea2000c1e1900 */
        /* <DEDUP_REMOVED lines=16> */
[----:B------:R-:W-:Y:S02]  /*0340*/  IADD3 R18, P0, PT, R9, R2, RZ ;  /* 0x0000000209127210 */ /* 0x000fe40007f1e0ff */
        /* <DEDUP_REMOVED lines=15> */
.L_x_4403:
[----:B------:R-:W-:Y:S05]  /*0440*/  @!P1 EXIT ;  /* 0x000000000000994d */ /* 0x000fea0003800000 */
[----:B------:R-:W2:Y:S01]  /*0450*/  LDC R8, c[0x0][0x374] ;  /* 0x0000dd00ff087b82 */ /* 0x000ea20000000800 */
[----:B------:R-:W3:Y:S01]  /*0460*/  S2R R6, SR_CTAID.Y ;  /* 0x0000000000067919 */ /* 0x000ee20000002600 */
[--C-:B-----5:R-:W-:Y:S02]  /*0470*/  IMAD.IADD R69, R14, 0x1, -R7.reuse ;  /* 0x000000010e457824 */ /* 0x120fe400078e0a07 */
[----:B------:R-:W-:Y:S01]  /*0480*/  @P3 IMAD.IADD R135, R12, 0x1, -R7 ;  /* 0x000000010c873824 */ /* 0x000fe200078e0a07 */
[----:B------:R-:W4:Y:S01]  /*0490*/  S2R R63, SR_TID.X ;  /* 0x00000000003f7919 */ /* 0x000f220000002100 */
[----:B------:R-:W-:Y:S02]  /*04a0*/  IMAD.MOV R106, RZ, RZ, -R201 ;  /* 0x000000ffff6a7224 */ /* 0x000fe400078e0ac9 */
[----:B------:R-:W1:Y:S02]  /*04b0*/  LDC R2, c[0x0][0x438] ;  /* 0x00010e00ff027b82 */ /* 0x000e640000000800 */
[----:B------:R-:W-:Y:S01]  /*04c0*/  IMAD R106, R11, R106, UR10 ;  /* 0x0000000a0b6a7e24 */ /* 0x000fe2000f8e026a */
[----:B--2---:R-:W-:-:S02]  /*04d0*/  IABS R13, R8 ;  /* 0x00000008000d7213 */ /* 0x004fc40000000000 */
[----:B------:R-:W-:Y:S02]  /*04e0*/  IABS R15, R8 ;  /* 0x00000008000f7213 */ /* 0x000fe40000000000 */
        /* <DEDUP_REMOVED lines=22> */
[----:B------:R-:W-:Y:S01]  /*0650*/  @!P1 IMAD.IADD R16, R16, 0x1, -R13 ;  /* 0x0000000110109824 */ /* 0x000fe200078e0a0d */
[----:B------:R-:W-:Y:S02]  /*0660*/  @!P1 IADD3 R10, PT, PT, R10, 0x1, RZ ;  /* 0x000000010a0a9810 */ /* 0x000fe40007ffe0ff */
[----:B------:R-:W-:Y:S02]  /*0670*/  ISETP.NE.AND P1, PT, R8, RZ, PT ;  /* 0x000000ff0800720c */ /* 0x000fe40003f25270 */
[----:B-1----:R-:W-:Y:S02]  /*0680*/  @!P3 ISETP.NE.U32.AND P2, PT, R2, RZ, PT ;  /* 0x000000ff0200b20c */ /* 0x002fe40003f45070 */
[----:B------:R-:W-:Y:S02]  /*0690*/  ISETP.GE.U32.AND P5, PT, R16, R13, PT ;  /* 0x0000000d1000720c */ /* 0x000fe40003fa6070 */
[----:B------:R-:W-:-:S04]  /*06a0*/  @!P3 ISETP.NE.AND.EX P2, PT, R3, RZ, PT, P2 ;  /* 0x000000ff0300b20c */ /* 0x000fc80003f45320 */
[----:B--2---:R-:W-:-:S05]  /*06b0*/  @!P3 SEL R2, R15, RZ, P2 ;  /* 0x000000ff0f02b207 */ /* 0x004fca0001000000 */
        /* <DEDUP_REMOVED lines=28> */
[C---:B------:R-:W-:Y:S02]  /*0880*/  LOP3.LUT R10, R12.reuse, 0x40, RZ, 0xfc, !PT ;  /* 0x000000400c0a7812 */ /* 0x040fe400078efcff */
[----:B------:R-:W-:Y:S01]  /*0890*/  LOP3.LUT R8, R12, 0x80, RZ, 0xfc, !PT ;  /* 0x000000800c087812 */ /* 0x000fe200078efcff */
[----:B-1----:R-:W-:-:S04]  /*08a0*/  IMAD R2, R6, R2, R201 ;  /* 0x0000000206027224 */ /* 0x002fc800078e02c9 */
[----:B------:R-:W-:-:S04]  /*08b0*/  IMAD R14, R2, R11, R106 ;  /* 0x0000000b020e7224 */ /* 0x000fc800078e026a */
        /* <DEDUP_REMOVED lines=15> */
.L_x_4406:
[----:B------:R-:W-:Y:S05]  /*09b0*/  BSYNC.RECONVERGENT B0 ;  /* 0x0000000000007941 */ /* 0x000fea0003800200 */
.L_x_4405:
        /* <DEDUP_REMOVED lines=20> */
.L_x_4408:
[----:B------:R-:W-:Y:S05]  /*0b00*/  BSYNC.RECONVERGENT B0 ;  /* 0x0000000000007941 */ /* 0x000fea0003800200 */
.L_x_4407:
        /* <DEDUP_REMOVED lines=20> */
.L_x_4410:
[----:B------:R-:W-:Y:S05]  /*0c50*/  BSYNC.RECONVERGENT B0 ;  /* 0x0000000000007941 */ /* 0x000fea0003800200 */
.L_x_4409:
        /* <DEDUP_REMOVED lines=20> */
.L_x_4412:
[----:B------:R-:W-:Y:S05]  /*0da0*/  BSYNC.RECONVERGENT B0 ;  /* 0x0000000000007941 */ /* 0x000fea0003800200 */
.L_x_4411:
        /* <DEDUP_REMOVED lines=19> */
.L_x_4414:
[----:B------:R-:W-:Y:S05]  /*0ee0*/  BSYNC.RECONVERGENT B0 ;  /* 0x0000000000007941 */ /* 0x000fea0003800200 */
.L_x_4413:
        /* <DEDUP_REMOVED lines=18> */
.L_x_4416:
[----:B------:R-:W-:Y:S05]  /*1010*/  BSYNC.RECONVERGENT B0 ;  /* 0x0000000000007941 */ /* 0x000fea0003800200 */
.L_x_4415:
        /* <DEDUP_REMOVED lines=18> */
.L_x_4418:
[----:B------:R-:W-:Y:S05]  /*1140*/  BSYNC.RECONVERGENT B0 ;  /* 0x0000000000007941 */ /* 0x000fea0003800200 */
.L_x_4417:
        /* <DEDUP_REMOVED lines=18> */
.L_x_4420:
[----:B------:R-:W-:Y:S05]  /*1270*/  BSYNC.RECONVERGENT B0 ;  /* 0x0000000000007941 */ /* 0x000fea0003800200 */
.L_x_4419:
        /* <DEDUP_REMOVED lines=32> */
.L_x_4404:
        /* <DEDUP_REMOVED lines=11> */
.L_x_4421:
[----:B------:R-:W-:Y:S05]  /*1530*/  BRA.U !UP0, `(.L_x_4422) ;  /* 0x0000000508947547 */ /* 0x000fea000b800000 */
[----:B------:R-:W1:Y:S01]  /*1540*/  LDC R9, c[0x0][0x4f0] ;  /* 0x00013c00ff097b82 */ /* 0x000e620000000800 */
[----:B-----5:R-:W-:Y:S01]  /*1550*/  LEA R6, R136, 0xffffffc0, 0x6 ;  /* 0xffffffc088067811 */ /* 0x020fe200078e30ff */
[----:B------:R-:W2:Y:S01]  /*1560*/  LDCU.64 UR4, c[0x0][0x4e8] ;  /* 0x00009d00ff0477ac */ /* 0x000ea20008000a00 */
        /* <DEDUP_REMOVED lines=32> */
[----:B------:R3:W3:Y:S01]  /*1770*/  LDG.E R10, desc[UR6][R10.64] ;  /* 0x000000060a0a7981 */ /* 0x0006e2000c1e1900 */
[----:B--2---:R-:W-:Y:S01]  /*1780*/  IABS R0, R3 ;  /* 0x0000000300007213 */ /* 0x004fe20000000000 */
[----:B------:R-:W-:-:S03]  /*1790*/  IMAD.MOV R7, RZ, RZ, -R7 ;  /* 0x000000ffff077224 */ /* 0x000fc600078e0a07 */
[----:B------:R-:W2:Y:S01]  /*17a0*/  I2F.RP R8, R0 ;  /* 0x0000000000087306 */ /* 0x000ea20000209400 */
[----:B------:R-:W-:Y:S01]  /*17b0*/  IMAD R6, R9, R7, R6 ;  /* 0x0000000709067224 */ /* 0x000fe200078e0206 */
[----:B----4-:R-:W-:-:S04]  /*17c0*/  MOV R9, UR15 ;  /* 0x0000000f00097c02 */ /* 0x010fc80008000f00 */
[----:B------:R-:W-:Y:S02]  /*17d0*/  SHF.R.S32.HI R7, RZ, 0x1f, R6 ;  /* 0x0000001fff077819 */ /* 0x000fe40000011406 */
[----:B--2---:R-:W2:Y:S02]  /*17e0*/  MUFU.RCP R12, R8 ;  /* 0x00000008000c7308 */ /* 0x004ea40000001000 */
[----:B--2---:R-:W-:Y:S01]  /*17f0*/  IADD3 R12, PT, PT, R12, 0xffffffe, RZ ;  /* 0x0ffffffe0c0c7810 */ /* 0x004fe20007ffe0ff */
[----:B------:R-:W-:-:S05]  /*1800*/  IMAD.U32 R8, RZ, RZ, UR14 ;  /* 0x0000000eff087e24 */ /* 0x000fca000f8e00ff */
[----:B------:R-:W2:Y:S02]  /*1810*/  F2I.FTZ.U32.TRUNC.NTZ R13, R12 ;  /* 0x0000000c000d7305 */ /* 0x000ea4000021f000 */
[----:B--2---:R-:W-:Y:S01]  /*1820*/  IMAD.MOV R2, RZ, RZ, -R13 ;  /* 0x000000ffff027224 */ /* 0x004fe200078e0a0d */
[----:B------:R-:W-:-:S03]  /*1830*/  MOV R12, RZ ;  /* 0x000000ff000c7202 */ /* 0x000fc60000000f00 */
[----:B------:R-:W-:Y:S01]  /*1840*/  IMAD R4, R2, R0, RZ ;  /* 0x0000000002047224 */ /* 0x000fe200078e02ff */
[----:B------:R-:W-:-:S03]  /*1850*/  IABS R2, R106 ;  /* 0x0000006a00027213 */ /* 0x000fc60000000000 */
[----:B------:R-:W-:-:S06]  /*1860*/  IMAD.HI.U32 R13, R13, R4, R12 ;  /* 0x000000040d0d7227 */ /* 0x000fcc00078e000c */
[----:B------:R-:W-:-:S04]  /*1870*/  IMAD.HI.U32 R4, R13, R2, RZ ;  /* 0x000000020d047227 */ /* 0x000fc800078e00ff */
[----:B---3--:R-:W-:-:S04]  /*1880*/  IMAD.MOV R11, RZ, RZ, -R4 ;  /* 0x000000ffff0b7224 */ /* 0x008fc800078e0a04 */
[----:B------:R-:W-:-:S05]  /*1890*/  IMAD R13, R0, R11, R2 ;  /* 0x0000000b000d7224 */ /* 0x000fca00078e0202 */
[----:B------:R-:W-:-:S13]  /*18a0*/  ISETP.GT.U32.AND P0, PT, R0, R13, PT ;  /* 0x0000000d0000720c */ /* 0x000fda0003f04070 */
[-C--:B------:R-:W-:Y:S02]  /*18b0*/  @!P0 IADD3 R13, PT, PT, R13, -R0.reuse, RZ ;  /* 0x800000000d0d8210 */ /* 0x080fe40007ffe0ff */
[----:B------:R-:W-:Y:S02]  /*18c0*/  @!P0 IADD3 R4, PT, PT, R4, 0x1, RZ ;  /* 0x0000000104048810 */ /* 0x000fe40007ffe0ff */
[----:B------:R-:W-:Y:S02]  /*18d0*/  ISETP.GE.U32.AND P1, PT, R13, R0, PT ;  /* 0x000000000d00720c */ /* 0x000fe40003f26070 */
[----:B------:R-:W-:-:S04]  /*18e0*/  LOP3.LUT R0, R106, R3, RZ, 0x3c, !PT ;  /* 0x000000036a007212 */ /* 0x000fc800078e3cff */
[----:B------:R-:W-:Y:S02]  /*18f0*/  ISETP.GE.AND P0, PT, R0, RZ, PT ;  /* 0x000000ff0000720c */ /* 0x000fe40003f06270 */
[----:B------:R-:W-:-:S05]  /*1900*/  LOP3.LUT R0, RZ, R3, RZ, 0x33, !PT ;  /* 0x00000003ff007212 */ /* 0x000fca00078e33ff */
[----:B------:R-:W-:Y:S01]  /*1910*/  @P1 VIADD R4, R4, 0x1 ;  /* 0x0000000104041836 */ /* 0x000fe20000000000 */
[----:B------:R-:W-:Y:S02]  /*1920*/  ISETP.NE.AND P1, PT, R3, RZ, PT ;  /* 0x000000ff0300720c */ /* 0x000fe40003f25270 */
[----:B------:R-:W-:Y:S01]  /*1930*/  SHF.R.S32.HI R11, RZ, 0x1f, R10 ;  /* 0x0000001fff0b7819 */ /* 0x000fe2000001140a */
        /* <DEDUP_REMOVED lines=37> */
.L_x_4422:
        /* <DEDUP_REMOVED lines=15> */
.L_x_4424:
[----:B------:R-:W2:Y:S01]  /*1c80*/  LDC.64 R8, c[0x0][0x3b8] ;  /* 0x0000ee00ff087b82 */ /* 0x000ea20000000a00 */
[----:B-1----:R-:W-:-:S05]  /*1c90*/  IADD3 R2, PT, PT, R7, R0, RZ ;  /* 0x0000000007027210 */ /* 0x002fca0007ffe0ff */
[C---:B--2---:R-:W-:Y:S02]  /*1ca0*/  IMAD R23, R2.reuse, R9, RZ ;  /* 0x0000000902177224 */ /* 0x044fe400078e02ff */
[----:B------:R-:W-:-:S05]  /*1cb0*/  IMAD.WIDE.U32 R2, R2, R8, RZ ;  /* 0x0000000802027225 */ /* 0x000fca00078e00ff */
[----:B------:R-:W-:Y:S02]  /*1cc0*/  IADD3 R23, PT, PT, R3, R23, RZ ;  /* 0x0000001703177210 */ /* 0x000fe40007ffe0ff */
[----:B------:R-:W-:Y:S02]  /*1cd0*/  MOV R22, R2 ;  /* 0x0000000200167202 */ /* 0x000fe40000000f00 */
.L_x_4425:
        /* <DEDUP_REMOVED lines=14> */
.L_x_4426:
[----:B------:R-:W1:Y:S01]  /*1dc0*/  LDC.64 R2, c[0x0][0x3c0] ;  /* 0x0000f000ff027b82 */ /* 0x000e620000000a00 */
[----:B------:R-:W-:-:S05]  /*1dd0*/  IADD3 R0, PT, PT, R7, R0, RZ ;  /* 0x0000000007007210 */ /* 0x000fca0007ffe0ff */
[C---:B-1----:R-:W-:Y:S02]  /*1de0*/  IMAD R21, R0.reuse, R3, RZ ;  /* 0x0000000300157224 */ /* 0x042fe400078e02ff */
[----:B-----5:R-:W-:-:S05]  /*1df0*/  IMAD.WIDE.U32 R6, R0, R2, RZ ;  /* 0x0000000200067225 */ /* 0x020fca00078e00ff */
[----:B------:R-:W-:Y:S02]  /*1e00*/  IADD3 R21, PT, PT, R7, R21, RZ ;  /* 0x0000001507157210 */ /* 0x000fe40007ffe0ff */
[----:B------:R-:W-:-:S07]  /*1e10*/  MOV R20, R6 ;  /* 0x0000000600147202 */ /* 0x000fce0000000f00 */
.L_x_4427:
[----:B------:R-:W1:Y:S01]  /*1e20*/  LDC R19, c[0x0][0x3e8] ;  /* 0x0000fa00ff137b82 */ /* 0x000e620000000800 */
[----:B------:R-:W-:Y:S02]  /*1e30*/  LEA R12, R136, 0xffffffc0, 0x6 ;  /* 0xffffffc0880c7811 */ /* 0x000fe400078e30ff */
[----:B------:R-:W-:Y:S02]  /*1e40*/  CS2R R202, SRZ ;  /* 0x0000000000ca7805 */ /* 0x000fe4000001ff00 */
[----:B------:R-:W-:Y:S01]  /*1e50*/  SHF.R.S32.HI R13, RZ, 0x1f, R12 ;  /* 0x0000001fff0d7819 */ /* 0x000fe2000001140c */
[----:B------:R-:W-:-:S04]  /*1e60*/  IMAD.WIDE.U32 R20, R12, R2, R20 ;  /* 0x000000020c147225 */ /* 0x000fc800078e0014 */
[C---:B------:R-:W-:Y:S02]  /*1e70*/  IMAD R14, R13.reuse, R2, RZ ;  /* 0x000000020d0e7224 */ /* 0x040fe400078e02ff */
[----:B------:R-:W-:Y:S02]  /*1e80*/  IMAD R13, R13, R8, RZ ;  /* 0x000000080d0d7224 */ /* 0x000fe400078e02ff */
[C---:B------:R-:W-:Y:S02]  /*1e90*/  IMAD R14, R12.reuse, R3, R14 ;  /* 0x000000030c0e7224 */ /* 0x040fe400078e020e */
[----:B------:R-:W-:Y:S02]  /*1ea0*/  IMAD R13, R12, R9, R13 ;  /* 0x000000090c0d7224 */ /* 0x000fe400078e020d */
[----:B------:R-:W-:Y:S01]  /*1eb0*/  IMAD.IADD R21, R21, 0x1, R14 ;  /* 0x0000000115157824 */ /* 0x000fe200078e020e */
        /* <DEDUP_REMOVED lines=25> */
[----:B------:R-:W-:-:S03]  /*2050*/  IMAD.WIDE.U32 R18, R12, R8, R22 ;  /* 0x000000080c127225 */ /* 0x000fc600078e0016 */
[----:B------:R-:W-:Y:S02]  /*2060*/  MOV R15, R4 ;  /* 0x00000004000f7202 */ /* 0x000fe40000000f00 */
[----:B------:R-:W-:Y:S02]  /*2070*/  IADD3 R19, PT, PT, R19, R13, RZ ;  /* 0x0000000d13137210 */ /* 0x000fe40007ffe0ff */
[----:B------:R-:W-:-:S04]  /*2080*/  @!P0 IADD3 R15, PT, PT, -R15, RZ, RZ ;  /* 0x000000ff0f0f8210 */ /* 0x000fc80007ffe1ff */
[----:B------:R-:W-:-:S04]  /*2090*/  SEL R12, R0, R15, !P1 ;  /* 0x0000000f000c7207 */ /* 0x000fc80004800000 */
        /* <DEDUP_REMOVED lines=11> */
.L_x_4423:
[----:B------:R-:W-:Y:S01]  /*2150*/  IMAD.MOV.U32 R7, RZ, RZ, RZ ;  /* 0x000000ffff077224 */ /* 0x000fe200078e00ff */
[----:B------:R-:W-:Y:S01]  /*2160*/  ISETP.NE.AND P2, PT, R5, -0x1, PT ;  /* 0xffffffff0500780c */ /* 0x000fe20003f45270 */
[----:B------:R-:W1:Y:S01]  /*2170*/  LDC.64 R104, c[0x0][0x3b0] ;  /* 0x0000ec00ff687b82 */ /* 0x000e620000000a00 */
[----:B------:R-:W2:Y:S03]  /*2180*/  LDCU.64 UR4, c[0x0][0x3c8] ;  /* 0x00007900ff0477ac */ /* 0x000ea60008000a00 */
[----:B------:R3:W5:Y:S01]  /*2190*/  @P4 LDG.E R7, desc[UR6][R110.64] ;  /* 0x000000066e074981 */ /* 0x000762000c1e1900 */
[C---:B------:R-:W-:Y:S01]  /*21a0*/  IMAD.SHL.U32 R100, R63.reuse, 0x8, RZ ;  /* 0x000000083f647824 */ /* 0x040fe200078e00ff */
        /* <DEDUP_REMOVED lines=9> */
[----:B------:R-:W-:Y:S01]  /*2240*/  SHF.L.U64.HI R66, R2, 0x4, R3 ;  /* 0x0000000402427819 */ /* 0x000fe20000010203 */
[----:B------:R-:W-:Y:S01]  /*2250*/  VIADD R60, R136, 0xffffffff ;  /* 0xffffffff883c7836 */ /* 0x000fe20000000000 */
[----:B------:R-:W-:-:S02]  /*2260*/  SHF.L.U32 R65, R2, 0x4, RZ ;  /* 0x0000000402417819 */ /* 0x000fc400000006ff */
[----:B------:R-:W-:Y:S02]  /*2270*/  LOP3.LUT R64, R64, 0x1c0, RZ, 0xc0, !PT ;  /* 0x000001c040407812 */ /* 0x000fe400078ec0ff */
[----:B------:R-:W-:Y:S01]  /*2280*/  SHF.L.U32 R134, R60, 0x6, RZ ;  /* 0x000000063c867819 */ /* 0x000fe200000006ff */
[----:B-1----:R-:W-:-:S04]  /*2290*/  @P2 IMAD.WIDE.U32 R18, R5, R104, RZ ;  /* 0x0000006805122225 */ /* 0x002fc800078e00ff */
[----:B--2---:R-:W-:-:S04]  /*22a0*/  @!P2 IMAD.WIDE.U32 R20, R201, R10, RZ ;  /* 0x0000000ac914a225 */ /* 0x004fc800078e00ff */
[----:B------:R-:W-:Y:S01]  /*22b0*/  @!P2 IMAD.MOV.U32 R10, RZ, RZ, R20 ;  /* 0x000000ffff0aa224 */ /* 0x000fe200078e0014 */
[----:B------:R-:W-:Y:S01]  /*22c0*/  @P2 MOV R10, R18 ;  /* 0x00000012000a2202 */ /* 0x000fe20000000f00 */
[----:B------:R-:W-:Y:S02]  /*22d0*/  @!P2 IMAD R11, R201, R11, R21 ;  /* 0x0000000bc90ba224 */ /* 0x000fe400078e0215 */
[----:B------:R-:W-:Y:S01]  /*22e0*/  @P2 IMAD R11, R5, R105, R19 ;  /* 0x00000069050b2224 */ /* 0x000fe200078e0213 */
[C---:B------:R-:W-:Y:S01]  /*22f0*/  IADD3 R18, P2, PT, R12.reuse, R10, RZ ;  /* 0x0000000a0c127210 */ /* 0x040fe20007f5e0ff */
[----:B------:R-:W-:Y:S01]  /*2300*/  IMAD R5, R107, UR4, RZ ;  /* 0x000000046b057c24 */ /* 0x000fe2000f8e02ff */
[----:B------:R-:W-:Y:S01]  /*2310*/  IADD3 R10, P3, PT, R12, R16, RZ ;  /* 0x000000100c0a7210 */ /* 0x000fe20007f7e0ff */
[----:B------:R-:W-:-:S04]  /*2320*/  IMAD.WIDE.U32 R16, R17, 0x40, R108 ;  /* 0x0000004011107825 */ /* 0x000fc800078e006c */
[----:B------:R-:W-:Y:S01]  /*2330*/  IMAD.X R19, RZ, RZ, R11, P2 ;  /* 0x000000ffff137224 */ /* 0x000fe200010e060b */
[----:B------:R-:W-:Y:S01]  /*2340*/  IADD3 R22, P2, PT, R12, R14, RZ ;  /* 0x0000000e0c167210 */ /* 0x000fe20007f5e0ff */
[C---:B------:R-:W-:Y:S01]  /*2350*/  IMAD R5, R106.reuse, UR5, R5 ;  /* 0x000000056a057c24 */ /* 0x040fe2000f8e0205 */
[----:B------:R-:W-:Y:S01]  /*2360*/  IADD3.X R11, PT, PT, RZ, R13, RZ, P3, !PT ;  /* 0x0000000dff0b7210 */ /* 0x000fe20001ffe4ff */
[----:B------:R-:W-:Y:S01]  /*2370*/  IMAD.WIDE.U32 R14, R106, UR4, R18 ;  /* 0x000000046a0e7c25 */ /* 0x000fe2000f8e0012 */
[----:B------:R-:W1:Y:S03]  /*2380*/  LDCU.64 UR4, c[0x0][0x390] ;  /* 0x00007200ff0477ac */ /* 0x000e660008000a00 */
[----:B------:R-:W-:Y:S01]  /*2390*/  IMAD.WIDE.U32 R20, R108, R8, R10 ;  /* 0x000000086c147225 */ /* 0x000fe200078e000a */
[----:B------:R-:W-:Y:S02]  /*23a0*/  SHF.R.S32.HI R8, RZ, 0x1f, R69 ;  /* 0x0000001fff087819 */ /* 0x000fe40000011445 */
[----:B------:R-:W-:Y:S01]  /*23b0*/  IADD3 R15, PT, PT, R15, R5, RZ ;  /* 0x000000050f0f7210 */ /* 0x000fe20007ffe0ff */
[----:B------:R-:W-:-:S02]  /*23c0*/  IMAD.X R23, RZ, RZ, R6, P2 ;  /* 0x000000ffff177224 */ /* 0x000fc400010e0606 */
[----:B------:R-:W-:Y:S01]  /*23d0*/  IMAD R73, R108, R9, R21 ;  /* 0x000000096c497224 */ /* 0x000fe200078e0215 */
[----:B------:R-:W2:Y:S01]  /*23e0*/  LDC R6, c[0x0][0x450] ;  /* 0x00011400ff067b82 */ /* 0x000ea20000000800 */
[----:B------:R-:W-:Y:S01]  /*23f0*/  IMAD.SHL.U32 R72, R20, 0x2, RZ ;  /* 0x0000000214487824 */ /* 0x000fe200078e00ff */
[----:B------:R-:W-:Y:S01]  /*2400*/  LOP3.LUT R9, R12, 0x80, RZ, 0xfc, !PT ;  /* 0x000000800c097812 */ /* 0x000fe200078efcff */
        /* <DEDUP_REMOVED lines=27> */
[----:B------:R-:W-:Y:S01]  /*25c0*/  IMAD.MOV.U32 R98, RZ, RZ, R134 ;  /* 0x000000ffff627224 */ /* 0x000fe200078e0086 */
[----:B------:R-:W-:Y:S01]  /*25d0*/  @!P0 IADD3 R4, PT, PT, -R4, RZ, RZ ;  /* 0x000000ff04048210 */ /* 0x000fe20007ffe1ff */
[----:B------:R-:W-:Y:S01]  /*25e0*/  IMAD.MOV.U32 R13, RZ, RZ, RZ ;  /* 0x000000ffff0d7224 */ /* 0x000fe200078e00ff */
[----:B------:R-:W3:Y:S01]  /*25f0*/  LDCU.128 UR8, c[0x0][0x490] ;  /* 0x00009200ff0877ac */ /* 0x000ee20008000c00 */
[----:B------:R-:W-:Y:S01]  /*2600*/  IMAD.SHL.U32 R6, R63, 0x4, RZ ;  /* 0x000000043f067824 */ /* 0x000fe200078e00ff */
[----:B------:R-:W-:Y:S01]  /*2610*/  SHF.R.S32.HI R5, RZ, 0x1f, R98 ;  /* 0x0000001fff057819 */ /* 0x000fe20000011462 */
[----:B------:R-:W4:Y:S01]  /*2620*/  LDC.64 R86, c[0x0][0x4a8] ;  /* 0x00012a00ff567b82 */ /* 0x000f220000000a00 */
[----:B------:R-:W3:Y:S01]  /*2630*/  LDCU.128 UR16, c[0x0][0x4c0] ;  /* 0x00009800ff1077ac */ /* 0x000ee20008000c00 */
[----:B------:R-:W-:Y:S01]  /*2640*/  SEL R0, R0, R4, !P1 ;  /* 0x0000000400007207 */ /* 0x000fe20004800000 */
[-C--:B------:R-:W-:Y:S01]  /*2650*/  IMAD R8, R108, R99.reuse, R12 ;  /* 0x000000636c087224 */ /* 0x080fe200078e020c */
[----:B------:R-:W-:Y:S01]  /*2660*/  LOP3.LUT R6, R6, 0x1c, RZ, 0xc0, !PT ;  /* 0x0000001c06067812 */ /* 0x000fe200078ec0ff */
[----:B------:R-:W3:Y:S01]  /*2670*/  LDCU.64 UR4, c[0x0][0x488] ;  /* 0x00009100ff0477ac */ /* 0x000ee20008000a00 */
[----:B------:R-:W-:Y:S01]  /*2680*/  SHF.R.S32.HI R4, RZ, 0x1f, R0 ;  /* 0x0000001fff047819 */ /* 0x000fe20000011400 */
[C---:B------:R-:W-:Y:S01]  /*2690*/  IMAD R93, R99.reuse, 0x30, RZ ;  /* 0x00000030635d7824 */ /* 0x040fe200078e02ff */
[C---:B------:R-:W-:Y:S01]  /*26a0*/  SHF.L.U32 R97, R99.reuse, 0x4, RZ ;  /* 0x0000000463617819 */ /* 0x040fe200000006ff */
[C---:B------:R-:W-:Y:S01]  /*26b0*/  IMAD R6, R108.reuse, R99, R6 ;  /* 0x000000636c067224 */ /* 0x040fe200078e0206 */
[----:B------:R-:W3:Y:S01]  /*26c0*/  LDCU.U8 UR20, c[0x0][0x533] ;  /* 0x0000a660ff1477ac */ /* 0x000ee20008000000 */
[----:B------:R-:W-:Y:S01]  /*26d0*/  SHF.L.U32 R92, R99, 0x5, RZ ;  /* 0x00000005635c7819 */ /* 0x000fe200000006ff */
[C---:B------:R-:W-:Y:S01]  /*26e0*/  VIADD R96, R108.reuse, 0x10 ;  /* 0x000000106c607836 */ /* 0x040fe20000000000 */
[C---:B------:R-:W-:Y:S01]  /*26f0*/  IADD3 R95, PT, PT, R108.reuse, 0x20, RZ ;  /* 0x000000206c5f7810 */ /* 0x040fe20007ffe0ff */
[----:B------:R-:W-:Y:S01]  /*2700*/  VIADD R94, R108, 0x30 ;  /* 0x000000306c5e7836 */ /* 0x000fe20000000000 */
[----:B------:R-:W-:Y:S01]  /*2710*/  SHF.R.S32.HI R84, RZ, 0x1f, R92 ;  /* 0x0000001fff547819 */ /* 0x000fe2000001145c */
[----:B-1----:R-:W-:Y:S01]  /*2720*/  IMAD.WIDE.U32 R14, R201, R2, R12 ;  /* 0x00000002c90e7225 */ /* 0x002fe200078e000c */
[----:B------:R-:W-:-:S02]  /*2730*/  IADD3 R2, P0, PT, -R69, R108, RZ ;  /* 0x0000006c45027210 */ /* 0x000fc40007f1e1ff */
[----:B------:R-:W-:Y:S01]  /*2740*/  SHF.R.S32.HI R82, RZ, 0x1f, R93 ;  /* 0x0000001fff527819 */ /* 0x000fe2000001145d */
[----:B------:R-:W-:Y:S02]  /*2750*/  IMAD R15, R201, R3, R15 ;  /* 0x00000003c90f7224 */ /* 0x000fe400078e020f */
[----:B--2---:R-:W-:Y:S02]  /*2760*/  IMAD R3, R5, UR12, RZ ;  /* 0x0000000c05037c24 */ /* 0x004fe4000f8e02ff */
[----:B------:R-:W-:Y:S01]  /*2770*/  IMAD.WIDE.U32 R14, R98, UR12, R14 ;  /* 0x0000000c620e7c25 */ /* 0x000fe2000f8e000e */
[----:B----4-:R-:W-:-:S03]  /*2780*/  SHF.L.U32 R89, R86, 0x4, RZ ;  /* 0x0000000456597819 */ /* 0x010fc600000006ff */
[----:B------:R-:W-:Y:S01]  /*2790*/  IMAD R16, R98, UR13, R3 ;  /* 0x0000000d62107c24 */ /* 0x000fe2000f8e0203 */
[----:B---3--:R-:W-:Y:S01]  /*27a0*/  UISETP.NE.AND UP0, UPT, UR20, URZ, UPT ;  /* 0x000000ff1400728c */ /* 0x008fe2000bf05270 */
[----:B------:R-:W-:-:S04]  /*27b0*/  IMAD.WIDE.U32 R18, R201, UR10, R12 ;  /* 0x0000000ac9127c25 */ /* 0x000fc8000f8e000c */
[----:B------:R-:W-:Y:S01]  /*27c0*/  IMAD.IADD R17, R15, 0x1, R16 ;  /* 0x000000010f117824 */ /* 0x000fe200078e0210 */
[----:B------:R-:W-:Y:S01]  /*27d0*/  SHF.R.S32.HI R15, RZ, 0x1f, R69 ;  /* 0x0000001fff0f7819 */ /* 0x000fe20000011445 */
[----:B------:R-:W-:Y:S01]  /*27e0*/  IMAD.MOV.U32 R16, RZ, RZ, R14 ;  /* 0x000000ffff107224 */ /* 0x000fe200078e000e */
[----:B-----5:R-:W-:Y:S01]  /*27f0*/  IADD3 R14, PT, PT, R134, R7, RZ ;  /* 0x00000007860e7210 */ /* 0x020fe20007ffe0ff */
[----:B------:R-:W-:Y:S01]  /*2800*/  IMAD R19, R201, UR11, R19 ;  /* 0x0000000bc9137c24 */ /* 0x000fe2000f8e0213 */
[----:B------:R-:W1:Y:S01]  /*2810*/  LDCU.64 UR10, c[0x0][0x4d0] ;  /* 0x00009a00ff0a77ac */ /* 0x000e620008000a00 */
[----:B------:R-:W-:Y:S02]  /*2820*/  IMAD R5, R5, R86, RZ ;  /* 0x0000005605057224 */ /* 0x000fe400078e02ff */
[----:B------:R-:W-:Y:S02]  /*2830*/  IMAD R11, R14, R99, RZ ;  /* 0x000000630e0b7224 */ /* 0x000fe400078e02ff */
[----:B------:R-:W-:-:S02]  /*2840*/  IMAD R5, R98, R87, R5 ;  /* 0x0000005762057224 */ /* 0x000fc400078e0205 */
[----:B------:R-:W-:Y:S01]  /*2850*/  IMAD.WIDE.U32 R18, R98, R86, R18 ;  /* 0x0000005662127225 */ /* 0x000fe200078e0012 */
[----:B------:R-:W-:Y:S02]  /*2860*/  SHF.R.S32.HI R3, RZ, 0x1f, R11 ;  /* 0x0000001fff037819 */ /* 0x000fe4000001140b */
[C---:B------:R-:W-:Y:S01]  /*2870*/  IADD3 R76, P1, PT, R11.reuse, R8, RZ ;  /* 0x000000080b4c7210 */ /* 0x040fe20007f3e0ff */
[----:B------:R-:W-:Y:S01]  /*2880*/  IMAD R7, R4, UR16, RZ ;  /* 0x0000001004077c24 */ /* 0x000fe2000f8e02ff */
[----:B------:R-:W-:Y:S01]  /*2890*/  IADD3 R50, P2, PT, R11, R6, RZ ;  /* 0x000000060b327210 */ /* 0x000fe20007f5e0ff */
[----:B------:R-:W-:Y:S01]  /*28a0*/  IMAD.WIDE.U32 R16, R0, UR16, R16 ;  /* 0x0000001000107c25 */ /* 0x000fe2000f8e0010 */
[----:B------:R-:W-:Y:S01]  /*28b0*/  IADD3 R19, PT, PT, R19, R5, RZ ;  /* 0x0000000513137210 */ /* 0x000fe20007ffe0ff */
[----:B------:R-:W-:Y:S01]  /*28c0*/  USHF.L.U32 UR16, UR12, 0x6, URZ ;  /* 0x000000060c107899 */ /* 0x000fe200080006ff */
[-C--:B------:R-:W-:Y:S01]  /*28d0*/  LEA.HI.X.SX32 R77, R8, R3.reuse, 0x1, P1 ;  /* 0x00000003084d7211 */ /* 0x080fe200008f0eff */
[----:B------:R-:W-:Y:S01]  /*28e0*/  IMAD R5, R4, UR14, RZ ;  /* 0x0000000e04057c24 */ /* 0x000fe2000f8e02ff */
[----:B------:R-:W-:Y:S01]  /*28f0*/  LEA.HI.X.SX32 R3, R6, R3, 0x1, P2 ;  /* 0x0000000306037211 */ /* 0x000fe200010f0eff */
[----:B------:R-:W-:Y:S01]  /*2900*/  IMAD R7, R0, UR17, R7 ;  /* 0x0000001100077c24 */ /* 0x000fe2000f8e0207 */
[----:B------:R-:W-:Y:S01]  /*2910*/  SHF.L.U64.HI R77, R76, 0x1, R77 ;  /* 0x000000014c4d7819 */ /* 0x000fe2000001024d */
[C---:B------:R-:W-:Y:S01]  /*2920*/  IMAD R6, R0.reuse, UR15, R5 ;  /* 0x0000000f00067c24 */ /* 0x040fe2000f8e0205 */
[----:B------:R-:W2:Y:S01]  /*2930*/  LDCU UR17, c[0x0][0x450] ;  /* 0x00008a00ff1177ac */ /* 0x000ea20008000800 */
[----:B------:R-:W-:Y:S01]  /*2940*/  IMAD.WIDE.U32 R18, R0, UR14, R18 ;  /* 0x0000000e00127c25 */ /* 0x000fe2000f8e0012 */
[----:B------:R-:W-:-:S02]  /*2950*/  SHF.L.U64.HI R0, R50, 0x1, R3 ;  /* 0x0000000132007819 */ /* 0x000fc40000010203 */
[----:B------:R-:W-:Y:S01]  /*2960*/  SHF.L.U32 R50, R50, 0x1, RZ ;  /* 0x0000000132327819 */ /* 0x000fe200000006ff */
[----:B------:R-:W-:Y:S01]  /*2970*/  IMAD.IADD R17, R17, 0x1, R7 ;  /* 0x0000000111117824 */ /* 0x000fe200078e0207 */
[----:B------:R-:W-:Y:S01]  /*2980*/  IADD3 R7, PT, PT, R19, R6, RZ ;  /* 0x0000000613077210 */ /* 0x000fe20007ffe0ff */
[----:B------:R-:W-:Y:S01]  /*2990*/  IMAD.SHL.U32 R76, R76, 0x2, RZ ;  /* 0x000000024c4c7824 */ /* 0x000fe200078e00ff */
[----:B------:R-:W3:Y:S01]  /*29a0*/  LDCU.64 UR14, c[0x0][0x3c0] ;  /* 0x00007800ff0e77ac */ /* 0x000ee20008000a00 */
[----:B------:R-:W-:Y:S02]  /*29b0*/  IMAD.X R15, RZ, RZ, ~R15, P0 ;  /* 0x000000ffff0f7224 */ /* 0x000fe400000e0e0f */
[----:B------:R-:W-:Y:S01]  /*29c0*/  IMAD.WIDE.U32 R4, R2, UR12, R16 ;  /* 0x0000000c02047c25 */ /* 0x000fe2000f8e0010 */
[----:B------:R-:W-:Y:S02]  /*29d0*/  IADD3 R16, P0, PT, R50, UR18, RZ ;  /* 0x0000001232107c10 */ /* 0x000fe4000ff1e0ff */
[----:B------:R-:W-:Y:S01]  /*29e0*/  IADD3 R78, P1, PT, R76, UR18, RZ ;  /* 0x000000124c4e7c10 */ /* 0x000fe2000ff3e0ff */
[C---:B------:R-:W-:Y:S01]  /*29f0*/  IMAD R75, R15.reuse, UR12, RZ ;  /* 0x0000000c0f4b7c24 */ /* 0x040fe2000f8e02ff */
[----:B------:R-:W-:Y:S01]  /*2a00*/  IADD3.X R17, PT, PT, R0, UR19, RZ, P0, !PT ;  /* 0x0000001300117c10 */ /* 0x000fe200087fe4ff */
[-C--:B------:R-:W-:Y:S01]  /*2a10*/  IMAD R15, R15, R86.reuse, RZ ;  /* 0x000000560f0f7224 */ /* 0x080fe200078e02ff */
[----:B-1----:R-:W-:Y:S01]  /*2a20*/  IADD3 R50, P0, PT, R50, UR10, RZ ;  /* 0x0000000a32327c10 */ /* 0x002fe2000ff1e0ff */
[----:B------:R-:W-:Y:S01]  /*2a30*/  IMAD.MOV.U32 R6, RZ, RZ, R18 ;  /* 0x000000ffff067224 */ /* 0x000fe200078e0012 */
[----:B------:R-:W-:Y:S01]  /*2a40*/  IADD3.X R79, PT, PT, R77, UR19, RZ, P1, !PT ;  /* 0x000000134d4f7c10 */ /* 0x000fe20008ffe4ff */
[----:B------:R-:W-:Y:S01]  /*2a50*/  UMOV UR19, URZ ;  /* 0x000000ff00137c82 */ /* 0x000fe20008000000 */
[----:B------:R-:W-:Y:S01]  /*2a60*/  IMAD R75, R2, UR13, R75 ;  /* 0x0000000d024b7c24 */ /* 0x000fe2000f8e024b */
[----:B------:R-:W-:Y:S01]  /*2a70*/  IADD3.X R51, PT, PT, R0, UR11, RZ, P0, !PT ;  /* 0x0000000b00337c10 */ /* 0x000fe200087fe4ff */
[----:B------:R-:W-:Y:S01]  /*2a80*/  IMAD R15, R2, R87, R15 ;  /* 0x00000057020f7224 */ /* 0x000fe200078e020f */
[----:B------:R-:W-:Y:S01]  /*2a90*/  IADD3 R0, P0, PT, RZ, -UR19, RZ ;  /* 0x80000013ff007c10 */ /* 0x000fe2000ff1e0ff */
[----:B------:R-:W-:Y:S01]  /*2aa0*/  IMAD.SHL.U32 R83, R86, 0x40, RZ ;  /* 0x0000004056537824 */ /* 0x000fe200078e00ff */
[----:B------:R-:W-:Y:S01]  /*2ab0*/  LEA R74, P2, R4, UR8, 0x1 ;  /* 0x00000008044a7c11 */ /* 0x000fe2000f8408ff */
[----:B------:R-:W-:Y:S01]  /*2ac0*/  IMAD.WIDE.U32 R2, R2, R86, R6 ;  /* 0x0000005602027225 */ /* 0x000fe200078e0006 */
[----:B------:R-:W-:Y:S01]  /*2ad0*/  IADD3 R75, PT, PT, R5, R75, RZ ;  /* 0x0000004b054b7210 */ /* 0x000fe20007ffe0ff */
[----:B------:R-:W1:Y:S01]  /*2ae0*/  LDCU UR18, c[0x0][0x440] ;  /* 0x00008800ff1277ac */ /* 0x000e620008000800 */
[----:B------:R-:W-:Y:S01]  /*2af0*/  IADD3 R76, P1, PT, R76, UR10, RZ ;  /* 0x0000000a4c4c7c10 */ /* 0x000fe2000ff3e0ff */
[----:B------:R-:W-:Y:S01]  /*2b00*/  IMAD.X R83, RZ, RZ, ~R83, P0 ;  /* 0x000000ffff537224 */ /* 0x000fe200000e0e53 */
[----:B------:R-:W-:Y:S01]  /*2b10*/  LEA.HI.X R75, R4, UR9, R75, 0x1, P2 ;  /* 0x00000009044b7c11 */ /* 0x000fe200090f0c4b */
[----:B------:R-:W-:Y:S01]  /*2b20*/  IMAD.IADD R15, R3, 0x1, R15 ;  /* 0x00000001030f7824 */ /* 0x000fe200078e020f */
[----:B------:R-:W-:Y:S01]  /*2b30*/  IADD3.X R3, PT, PT, RZ, ~UR16, RZ, P0, !PT ;  /* 0x80000010ff037c10 */ /* 0x000fe200087fe4ff */
[----:B------:R-:W-:Y:S01]  /*2b40*/  IMAD R91, R136, -0x40, R69 ;  /* 0xffffffc0885b7824 */ /* 0x000fe200078e0245 */
[----:B------:R-:W-:Y:S01]  /*2b50*/  LEA R14, P2, R2, UR4, 0x1 ;  /* 0x00000004020e7c11 */ /* 0x000fe2000f8408ff */
[----:B------:R-:W-:Y:S01]  /*2b60*/  IMAD R90, R136, -0x40, R135 ;  /* 0xffffffc0885a7824 */ /* 0x000fe200078e0287 */
[----:B------:R-:W-:Y:S01]  /*2b70*/  SHF.L.U64.HI R87, R86, 0x4, R87 ;  /* 0x0000000456577819 */ /* 0x000fe20000010257 */
[----:B------:R-:W-:Y:S01]  /*2b80*/  IMAD.MOV.U32 R88, RZ, RZ, R136 ;  /* 0x000000ffff587224 */ /* 0x000fe200078e0088 */
[----:B------:R-:W-:Y:S01]  /*2b90*/  SHF.R.S64 R85, R0, 0x1f, R83 ;  /* 0x0000001f00557819 */ /* 0x000fe20000001053 */
[----:B------:R-:W4:Y:S01]  /*2ba0*/  LDCU.64 UR12, c[0x0][0x4e0] ;  /* 0x00009c00ff0c77ac */ /* 0x000f220008000a00 */
[----:B------:R-:W-:-:S02]  /*2bb0*/  SHF.R.S32.HI R86, RZ, 0x1f, R97 ;  /* 0x0000001fff567819 */ /* 0x000fc40000011461 */
[----:B--2---:R-:W-:Y:S02]  /*2bc0*/  MOV R11, UR17 ;  /* 0x00000011000b7c02 */ /* 0x004fe40008000f00 */
[--C-:B------:R-:W-:Y:S02]  /*2bd0*/  SHF.R.S64 R81, R0, 0x1f, R3.reuse ;  /* 0x0000001f00517819 */ /* 0x100fe40000001003 */
[----:B------:R-:W-:Y:S02]  /*2be0*/  SHF.R.S32.HI R80, RZ, 0x1f, R3 ;  /* 0x0000001fff507819 */ /* 0x000fe40000011403 */
[----:B------:R-:W-:Y:S02]  /*2bf0*/  SHF.R.S32.HI R83, RZ, 0x1f, R83 ;  /* 0x0000001fff537819 */ /* 0x000fe40000011453 */
[----:B------:R-:W-:Y:S01]  /*2c00*/  LEA.HI.X R15, R2, UR5, R15, 0x1, P2 ;  /* 0x00000005020f7c11 */ /* 0x000fe200090f0c0f */
[----:B------:R-:W2:Y:S01]  /*2c10*/  LDCU.64 UR4, c[0x0][0x3b8] ;  /* 0x00007700ff0477ac */ /* 0x000ea20008000a00 */
[----:B------:R-:W-:Y:S01]  /*2c20*/  IADD3.X R77, PT, PT, R77, UR11, RZ, P1, !PT ;  /* 0x0000000b4d4d7c10 */ /* 0x000fe20008ffe4ff */
[----:B---3--:R-:W1:Y:S06]  /*2c30*/  LDCU.128 UR8, c[0x0][0x3a0] ;  /* 0x00007400ff0877ac */ /* 0x008e6c0008000c00 */
.L_x_4496:
        /* <DEDUP_REMOVED lines=18> */
.L_x_4430:
[----:B-12-4-:R-:W-:Y:S05]  /*2d60*/  BSYNC.RECONVERGENT B0 ;  /* 0x0000000000007941 */ /* 0x016fea0003800200 */
.L_x_4429:
        /* <DEDUP_REMOVED lines=16> */
.L_x_4432:
[----:B------:R-:W-:Y:S05]  /*2e70*/  BSYNC.RECONVERGENT B0 ;  /* 0x0000000000007941 */ /* 0x000fea0003800200 */
.L_x_4431:
[-C--:B------:R-:W-:Y:S01]  /*2e80*/  ISETP.GE.AND P4, PT, R95, R91.reuse, !P4 ;  /* 0x0000005b5f00720c */ /* 0x080fe20006786270 */
        /* <DEDUP_REMOVED lines=19> */
.L_x_4434:
[----:B------:R-:W-:Y:S05]  /*2fc0*/  BSYNC.RECONVERGENT B0 ;  /* 0x0000000000007941 */ /* 0x000fea0003800200 */
.L_x_4433:
        /* <DEDUP_REMOVED lines=21> */
.L_x_4436:
[----:B------:R-:W-:Y:S05]  /*3120*/  BSYNC.RECONVERGENT B0 ;  /* 0x0000000000007941 */ /* 0x000fea0003800200 */
.L_x_4435:
        /* <DEDUP_REMOVED lines=16> */
.L_x_4440:
[----:B------:R-:W-:Y:S05]  /*3230*/  BSYNC.RECONVERGENT B0 ;  /* 0x0000000000007941 */ /* 0x000fea0003800200 */
.L_x_4439:
        /* <DEDUP_REMOVED lines=15> */
.L_x_4442:
[----:B------:R-:W-:Y:S05]  /*3330*/  BSYNC.RECONVERGENT B0 ;  /* 0x0000000000007941 */ /* 0x000fea0003800200 */
.L_x_4441:
        /* <DEDUP_REMOVED lines=17> */
.L_x_4444:
[----:B------:R-:W-:Y:S05]  /*3450*/  BSYNC.RECONVERGENT B0 ;  /* 0x0000000000007941 */ /* 0x000fea0003800200 */
.L_x_4443:
        /* <DEDUP_REMOVED lines=22> */
.L_x_4438:
        /* <DEDUP_REMOVED lines=59> */
.L_x_4450:
[----:B------:R-:W-:Y:S05]  /*3970*/  BSYNC.RECONVERGENT B0 ;  /* 0x0000000000007941 */ /* 0x000fea0003800200 */
.L_x_4449:
        /* <DEDUP_REMOVED lines=52> */
.L_x_4452:
[----:B------:R-:W-:Y:S05]  /*3cc0*/  BSYNC.RECONVERGENT B0 ;  /* 0x0000000000007941 */ /* 0x000fea0003800200 */
.L_x_4451:
        /* <DEDUP_REMOVED lines=51> */
.L_x_4448:
[----:B------:R-:W-:Y:S05]  /*4000*/  BSYNC.RECONVERGENT B1 ;  /* 0x0000000000017941 */ /* 0x000fea0003800200 */
.L_x_4447:
        /* <DEDUP_REMOVED lines=68> */
.L_x_4456:
[----:B------:R-:W-:Y:S05]  /*4450*/  BSYNC.RECONVERGENT B0 ;  /* 0x0000000000007941 */ /* 0x000fea0003800200 */
.L_x_4455:
        /* <DEDUP_REMOVED lines=52> */
.L_x_4458:
[----:B------:R-:W-:Y:S05]  /*47a0*/  BSYNC.RECONVERGENT B0 ;  /* 0x0000000000007941 */ /* 0x000fea0003800200 */
.L_x_4457:
        /* <DEDUP_REMOVED lines=51> */
.L_x_4454:
[----:B------:R-:W-:Y:S05]  /*4ae0*/  BSYNC.RECONVERGENT B1 ;  /* 0x0000000000017941 */ /* 0x000fea0003800200 */
.L_x_4453:
        /* <DEDUP_REMOVED lines=68> */
.L_x_4462:
[----:B------:R-:W-:Y:S05]  /*4f30*/  BSYNC.RECONVERGENT B0 ;  /* 0x0000000000007941 */ /* 0x000fea0003800200 */
.L_x_4461:
        /* <DEDUP_REMOVED lines=52> */
.L_x_4464:
[----:B------:R-:W-:Y:S05]  /*5280*/  BSYNC.RECONVERGENT B0 ;  /* 0x0000000000007941 */ /* 0x000fea0003800200 */
.L_x_4463:
        /* <DEDUP_REMOVED lines=51> */
.L_x_4460:
[----:B------:R-:W-:Y:S05]  /*55c0*/  BSYNC.RECONVERGENT B1 ;  /* 0x0000000000017941 */ /* 0x000fea0003800200 */
.L_x_4459:
        /* <DEDUP_REMOVED lines=70> */
.L_x_4468:
[----:B------:R-:W-:Y:S05]  /*5a30*/  BSYNC.RECONVERGENT B0 ;  /* 0x0000000000007941 */ /* 0x000fea0003800200 */
.L_x_4467:
        /* <DEDUP_REMOVED lines=52> */
.L_x_4470:
[----:B------:R-:W-:Y:S05]  /*5d80*/  BSYNC.RECONVERGENT B0 ;  /* 0x0000000000007941 */ /* 0x000fea0003800200 */
.L_x_4469:
        /* <DEDUP_REMOVED lines=51> */
.L_x_4466:
[----:B------:R-:W-:Y:S05]  /*60c0*/  BSYNC.RECONVERGENT B1 ;  /* 0x0000000000017941 */ /* 0x000fea0003800200 */
.L_x_4465:
        /* <DEDUP_REMOVED lines=8> */
.L_x_4446:
        /* <DEDUP_REMOVED lines=99> */
.L_x_4474:
[----:B------:R-:W-:Y:S05]  /*6780*/  BSYNC.RECONVERGENT B0 ;  /* 0x0000000000007941 */ /* 0x000fea0003800200 */
.L_x_4473:
        /* <DEDUP_REMOVED lines=93> */
.L_x_4476:
[----:B------:R-:W-:Y:S05]  /*6d60*/  BSYNC.RECONVERGENT B0 ;  /* 0x0000000000007941 */ /* 0x000fea0003800200 */
.L_x_4475:
        /* <DEDUP_REMOVED lines=92> */
.L_x_4472:
[----:B------:R-:W-:Y:S05]  /*7330*/  BSYNC.RECONVERGENT B1 ;  /* 0x0000000000017941 */ /* 0x000fea0003800200 */
.L_x_4471:
        /* <DEDUP_REMOVED lines=100> */
.L_x_4480:
[----:B------:R-:W-:Y:S05]  /*7980*/  BSYNC.RECONVERGENT B0 ;  /* 0x0000000000007941 */ /* 0x000fea0003800200 */
.L_x_4479:
        /* <DEDUP_REMOVED lines=93> */
.L_x_4482:
[----:B------:R-:W-:Y:S05]  /*7f60*/  BSYNC.RECONVERGENT B0 ;  /* 0x0000000000007941 */ /* 0x000fea0003800200 */
.L_x_4481:
        /* <DEDUP_REMOVED lines=92> */
.L_x_4478:
[----:B------:R-:W-:Y:S05]  /*8530*/  BSYNC.RECONVERGENT B1 ;  /* 0x0000000000017941 */ /* 0x000fea0003800200 */
.L_x_4477:
        /* <DEDUP_REMOVED lines=101> */
.L_x_4486:
[----:B------:R-:W-:Y:S05]  /*8b90*/  BSYNC.RECONVERGENT B0 ;  /* 0x0000000000007941 */ /* 0x000fea0003800200 */
.L_x_4485:
        /* <DEDUP_REMOVED lines=93> */
.L_x_4488:
[----:B------:R-:W-:Y:S05]  /*9170*/  BSYNC.RECONVERGENT B0 ;  /* 0x0000000000007941 */ /* 0x000fea0003800200 */
.L_x_4487:
        /* <DEDUP_REMOVED lines=92> */
.L_x_4484:
[----:B------:R-:W-:Y:S05]  /*9740*/  BSYNC.RECONVERGENT B1 ;  /* 0x0000000000017941 */ /* 0x000fea0003800200 */
.L_x_4483:
        /* <DEDUP_REMOVED lines=104> */
.L_x_4492:
[----:B------:R-:W-:Y:S05]  /*9dd0*/  BSYNC.RECONVERGENT B0 ;  /* 0x0000000000007941 */ /* 0x000fea0003800200 */
.L_x_4491:
        /* <DEDUP_REMOVED lines=92> */
.L_x_4494:
[----:B------:R-:W-:Y:S05]  /*a3a0*/  BSYNC.RECONVERGENT B0 ;  /* 0x0000000000007941 */ /* 0x000fea0003800200 */
.L_x_4493:
        /* <DEDUP_REMOVED lines=90> */
.L_x_4490:
[----:B------:R-:W-:Y:S05]  /*a950*/  BSYNC.RECONVERGENT B1 ;  /* 0x0000000000017941 */ /* 0x000fea0003800200 */
.L_x_4489:
[----:B------:R-:W5:Y:S08]  /*a960*/  LDC R3, c[0x0][0x450] ;  /* 0x00011400ff037b82 */ /* 0x000f700000000800 */
[----:B------:R-:W1:Y:S01]  /*a970*/  LDC R11, c[0x0][0x450] ;  /* 0x00011400ff0b7b82 */ /* 0x000e620000000800 */
[----:B-----5:R-:W-:Y:S05]  /*a980*/  IMAD.U32 R3, R3, -0x20, RZ ;  /* 0xffffffe003037824 */ /* 0x020fea00078e00ff */
[C---:B------:R-:W-:Y:S02]  /*a990*/  LEA R78, P1, R3.reuse, R78, 0x1 ;  /* 0x0000004e034e7211 */ /* 0x040fe400078208ff */
[C---:B------:R-:W-:Y:S02]  /*a9a0*/  LEA R76, P0, R3.reuse, R76, 0x1 ;  /* 0x0000004c034c7211 */ /* 0x040fe400078008ff */
[C---:B------:R-:W-:Y:S02]  /*a9b0*/  LEA.HI.X.SX32 R79, R3.reuse, R79, 0x1, P1 ;  /* 0x0000004f034f7211 */ /* 0x040fe400008f0eff */
[----:B-1----:R-:W-:Y:S09]  /*a9c0*/  LEA.HI.X.SX32 R77, R3, R77, 0x1, P0 ;  /* 0x0000004d034d7211 */ /* 0x002ff200000f0eff */
.L_x_4445:
[----:B------:R-:W-:Y:S05]  /*a9d0*/  BSYNC.RECONVERGENT B2 ;  /* 0x0000000000027941 */ /* 0x000fea0003800200 */
.L_x_4437:
        /* <DEDUP_REMOVED lines=91> */
.L_x_4495:
[----:B------:R-:W-:Y:S02]  /*af90*/  IADD3 R74, P1, PT, R74, R81, RZ ;  /* 0x000000514a4a7210 */ /* 0x000fe40007f3e0ff */
[----:B------:R-:W-:Y:S03]  /*afa0*/  IADD3 R14, P0, PT, R14, R85, RZ ;  /* 0x000000550e0e7210 */ /* 0x000fe60007f1e0ff */
[----:B------:R-:W-:Y:S02]  /*afb0*/  IMAD.X R75, R75, 0x1, R80, P1 ;  /* 0x000000014b4b7824 */ /* 0x000fe400008e0650 */
[----:B------:R-:W-:Y:S01]  /*afc0*/  IMAD.X R15, R15, 0x1, R83, P0 ;  /* 0x000000010f0f7824 */ /* 0x000fe200000e0653 */
[----:B------:R-:W-:Y:S07]  /*afd0*/  @P2 BRA `(.L_x_4496) ;  /* 0xffffff7c00182947 */ /* 0x000fee000383ffff */
.L_x_4428:
        /* <DEDUP_REMOVED lines=42> */
.L_x_4501:
[----:B------:R2:W-:Y:S02]  /*b280*/  STS.128 [R2+0x4000], RZ ;  /* 0x004000ff02007388 */ /* 0x0005e40000000c00 */
.L_x_4500:
[----:B------:R-:W-:Y:S05]  /*b290*/  BSYNC.RECONVERGENT B0 ;  /* 0x0000000000007941 */ /* 0x000fea0003800200 */
.L_x_4499:
[----:B------:R-:W-:Y:S01]  /*b2a0*/  IADD3 R30, PT, PT, R108, 0x10, RZ ;  /* 0x000000106c1e7810 */ /* 0x000fe20007ffe0ff */
[----:B------:R-:W-:Y:S03]  /*b2b0*/  BSSY.RECONVERGENT B0, `(.L_x_4502) ;  /* 0x000001a000007945 */ /* 0x000fe60003800200 */
[----:B------:R-:W-:-:S13]  /*b2c0*/  ISETP.GE.AND P0, PT, R30, R101, PT ;  /* 0x000000651e00720c */ /* 0x000fda0003f06270 */
[----:B------:R-:W-:Y:S05]  /*b2d0*/  @P0 BRA `(.L_x_4503) ;  /* 0x00000000005c0947 */ /* 0x000fea0003800000 */
[----:B------:R-:W4:Y:S01]  /*b2e0*/  LDCU UR4, c[0x0][0x440] ;  /* 0x00008800ff0477ac */ /* 0x000f220008000800 */
[----:B------:R-:W-:-:S04]  /*b2f0*/  LEA R6, P2, R31, R4, 0x1 ;  /* 0x000000041f067211 */ /* 0x000fc800078408ff */
[----:B-----5:R-:W-:Y:S02]  /*b300*/  LEA.HI.X R7, R31, R5, R27, 0x1, P2 ;  /* 0x000000051f077211 */ /* 0x020fe400010f0c1b */
        /* <DEDUP_REMOVED lines=19> */
.L_x_4504:
[----:B------:R1:W-:Y:S02]  /*b440*/  STS.128 [R2+0x4800], RZ ;  /* 0x004800ff02007388 */ /* 0x0003e40000000c00 */
.L_x_4503:
[----:B------:R-:W-:Y:S05]  /*b450*/  BSYNC.RECONVERGENT B0 ;  /* 0x0000000000007941 */ /* 0x000fea0003800200 */
.L_x_4502:
[----:B------:R-:W-:Y:S01]  /*b460*/  IADD3 R32, PT, PT, R108, 0x20, RZ ;  /* 0x000000206c207810 */ /* 0x000fe20007ffe0ff */
[----:B------:R-:W-:Y:S03]  /*b470*/  BSSY.RECONVERGENT B0, `(.L_x_4505) ;  /* 0x000001a000007945 */ /* 0x000fe60003800200 */
[----:B------:R-:W-:-:S13]  /*b480*/  ISETP.GE.AND P0, PT, R32, R101, PT ;  /* 0x000000652000720c */ /* 0x000fda0003f06270 */
[----:B------:R-:W-:Y:S05]  /*b490*/  @P0 BRA `(.L_x_4506) ;  /* 0x00000000005c0947 */ /* 0x000fea0003800000 */
[----:B------:R-:W2:Y:S01]  /*b4a0*/  LDCU UR4, c[0x0][0x440] ;  /* 0x00008800ff0477ac */ /* 0x000ea20008000800 */
[----:B-1--4-:R-:W-:-:S04]  /*b4b0*/  LEA R6, P2, R14, R4, 0x6 ;  /* 0x000000040e067211 */ /* 0x012fc800078430ff */
[----:B-----5:R-:W-:Y:S02]  /*b4c0*/  LEA.HI.X R7, R14, R5, R15, 0x6, P2 ;  /* 0x000000050e077211 */ /* 0x020fe400010f340f */
        /* <DEDUP_REMOVED lines=19> */
.L_x_4507:
[----:B------:R2:W-:Y:S02]  /*b600*/  STS.128 [R2+0x5000], RZ ;  /* 0x005000ff02007388 */ /* 0x0005e40000000c00 */
.L_x_4506:
[----:B------:R-:W-:Y:S05]  /*b610*/  BSYNC.RECONVERGENT B0 ;  /* 0x0000000000007941 */ /* 0x000fea0003800200 */
.L_x_4505:
        /* <DEDUP_REMOVED lines=26> */
.L_x_4509:
[----:B------:R2:W-:Y:S01]  /*b7c0*/  STS.128 [R2+0x5800], RZ ;  /* 0x005800ff02007388 */ /* 0x0005e20000000c00 */
[----:B------:R-:W-:Y:S05]  /*b7d0*/  BRA `(.L_x_4508) ;  /* 0x0000006c00847947 */ /* 0x000fea0003800000 */
.L_x_4498:
        /* <DEDUP_REMOVED lines=34> */
[----:B-----5:R-:W-:Y:S02]  /*ba00*/  CS2R R6, SRZ ;  /* 0x0000000000067805 */ /* 0x020fe4000001ff00 */
        /* <DEDUP_REMOVED lines=46> */
.L_x_4516:
[----:B------:R-:W-:Y:S05]  /*bcf0*/  BSYNC.RECONVERGENT B0 ;  /* 0x0000000000007941 */ /* 0x000fea0003800200 */
.L_x_4515:
[----:B-----5:R-:W-:Y:S01]  /*bd00*/  IMAD.MOV.U32 R6, RZ, RZ, R18 ;  /* 0x000000ffff067224 */ /* 0x020fe200078e0012 */
[----:B------:R-:W-:Y:S01]  /*bd10*/  MOV R4, R16 ;  /* 0x0000001000047202 */ /* 0x000fe20000000f00 */
[----:B------:R-:W-:Y:S01]  /*bd20*/  IMAD.MOV.U32 R7, RZ, RZ, R19 ;  /* 0x000000ffff077224 */ /* 0x000fe200078e0013 */
[----:B------:R-:W-:Y:S02]  /*bd30*/  MOV R5, R17 ;  /* 0x0000001100057202 */ /* 0x000fe40000000f00 */
.L_x_4514:
[----:B------:R-:W-:Y:S05]  /*bd40*/  BSYNC.RECONVERGENT B1 ;  /* 0x0000000000017941 */ /* 0x000fea0003800200 */
.L_x_4513:
        /* <DEDUP_REMOVED lines=49> */
.L_x_4520:
[----:B------:R-:W-:Y:S05]  /*c060*/  BSYNC.RECONVERGENT B0 ;  /* 0x0000000000007941 */ /* 0x000fea0003800200 */
.L_x_4519:
[----:B-----5:R4:W-:Y:S02]  /*c070*/  STS.128 [R2+0x2000], R16 ;  /* 0x0020001002007388 */ /* 0x0209e40000000c00 */
.L_x_4518:
[----:B------:R-:W-:Y:S05]  /*c080*/  BSYNC.RECONVERGENT B1 ;  /* 0x0000000000017941 */ /* 0x000fea0003800200 */
.L_x_4517:
        /* <DEDUP_REMOVED lines=47> */
.L_x_4522:
[----:B------:R-:W-:Y:S05]  /*c380*/  BSYNC.RECONVERGENT B0 ;  /* 0x0000000000007941 */ /* 0x000fea0003800200 */
.L_x_4521:
[----:B-----5:R1:W-:Y:S02]  /*c390*/  STS.128 [R2+0x4000], R16 ;  /* 0x0040001002007388 */ /* 0x0203e40000000c00 */
.L_x_4512:
[----:B------:R-:W-:Y:S05]  /*c3a0*/  BSYNC.RECONVERGENT B2 ;  /* 0x0000000000027941 */ /* 0x000fea0003800200 */
.L_x_4511:
        /* <DEDUP_REMOVED lines=16> */
[----:B-----5:R-:W2:Y:S01]  /*c4b0*/  LDG.E.64 R6, desc[UR6][R22.64] ;  /* 0x0000000616067981 */ /* 0x020ea2000c1e1b00 */
[----:B------:R-:W-:Y:S01]  /*c4c0*/  MOV R31, R18 ;  /* 0x00000012001f7202 */ /* 0x000fe20000000f00 */
[--C-:B------:R-:W-:Y:S02]  /*c4d0*/  HADD2.F32 R33, -RZ, R17.reuse.H0_H0 ;  /* 0x20000011ff217230 */ /* 0x100fe40000004100 */
[----:B------:R-:W-:Y:S02]  /*c4e0*/  HADD2.F32 R39, -RZ, R17.H1_H1 ;  /* 0x30000011ff277230 */ /* 0x000fe40000004100 */
[----:B------:R-:W-:-:S02]  /*c4f0*/  HADD2.F32 R24, -RZ, R19.H1_H1 ;  /* 0x30000013ff187230 */ /* 0x000fc40000004100 */
[----:B------:R-:W-:Y:S02]  /*c500*/  HADD2.F32 R37, -RZ, R19.H0_H0 ;  /* 0x20000013ff257230 */ /* 0x000fe40000004100 */
[----:B----4-:R-:W-:Y:S02]  /*c510*/  HADD2.F32 R8, -RZ, R4.H1_H1 ;  /* 0x30000004ff087230 */ /* 0x010fe40000004100 */
[----:B------:R-:W-:Y:S02]  /*c520*/  HADD2.F32 R0, -RZ, R5.H1_H1 ;  /* 0x30000005ff007230 */ /* 0x000fe40000004100 */
[----:B--2---:R-:W-:Y:S02]  /*c530*/  HADD2.F32 R18, -RZ, R6.H1_H1 ;  /* 0x30000006ff127230 */ /* 0x004fe40000004100 */
        /* <DEDUP_REMOVED lines=29> */
.L_x_4528:
[----:B------:R-:W-:Y:S05]  /*c710*/  BSYNC.RECONVERGENT B0 ;  /* 0x0000000000007941 */ /* 0x000fea0003800200 */
.L_x_4527:
[----:B-----5:R4:W-:Y:S02]  /*c720*/  STS.128 [R2+0x800], R16 ;  /* 0x0008001002007388 */ /* 0x0209e40000000c00 */
.L_x_4526:
[----:B------:R-:W-:Y:S05]  /*c730*/  BSYNC.RECONVERGENT B1 ;  /* 0x0000000000017941 */ /* 0x000fea0003800200 */
.L_x_4525:
        /* <DEDUP_REMOVED lines=47> */
.L_x_4532:
[----:B------:R-:W-:Y:S05]  /*ca30*/  BSYNC.RECONVERGENT B0 ;  /* 0x0000000000007941 */ /* 0x000fea0003800200 */
.L_x_4531:
[----:B-----5:R4:W-:Y:S02]  /*ca40*/  STS.128 [R2+0x2800], R16 ;  /* 0x0028001002007388 */ /* 0x0209e40000000c00 */
.L_x_4530:
[----:B------:R-:W-:Y:S05]  /*ca50*/  BSYNC.RECONVERGENT B1 ;  /* 0x0000000000017941 */ /* 0x000fea0003800200 */
.L_x_4529:
        /* <DEDUP_REMOVED lines=10> */
[--C-:B-1----:R-:W-:Y:S02]  /*cb00*/  HADD2.F32 R27, -RZ, R17.reuse.H0_H0 ;  /* 0x20000011ff1b7230 */ /* 0x102fe40000004100 */
        /* <DEDUP_REMOVED lines=35> */
.L_x_4534:
[----:B------:R-:W-:Y:S05]  /*cd40*/  BSYNC.RECONVERGENT B0 ;  /* 0x0000000000007941 */ /* 0x000fea0003800200 */
.L_x_4533:
[----:B-----5:R4:W-:Y:S02]  /*cd50*/  STS.128 [R2+0x4800], R16 ;  /* 0x0048001002007388 */ /* 0x0209e40000000c00 */
.L_x_4524:
[----:B------:R-:W-:Y:S05]  /*cd60*/  BSYNC.RECONVERGENT B2 ;  /* 0x0000000000027941 */ /* 0x000fea0003800200 */
.L_x_4523:
[----:B------:R-:W-:Y:S01]  /*cd70*/  IADD3 R32, PT, PT, R108, 0x20, RZ ;  /* 0x000000206c207810 */ /* 0x000fe20007ffe0ff */
[----:B------:R-:W-:Y:S03]  /*cd80*/  BSSY.RECONVERGENT B2, `(.L_x_4535) ;  /* 0x000009a000027945 */ /* 0x000fe60003800200 */
[----:B------:R-:W-:-:S13]  /*cd90*/  ISETP.GE.AND P0, PT, R32, R11, PT ;  /* 0x0000000b2000720c */ /* 0x000fda0003f06270 */
[----:B------:R-:W-:Y:S05]  /*cda0*/  @P0 BRA `(.L_x_4536) ;  /* 0x00000008005c0947 */ /* 0x000fea0003800000 */
[----:B------:R-:W2:Y:S01]  /*cdb0*/  LDC R25, c[0x0][0x440] ;  /* 0x00011000ff197b82 */ /* 0x000ea20000000800 */
[C---:B-1----:R-:W-:Y:S01]  /*cdc0*/  LEA R26, P1, R14.reuse, R28, 0x6 ;  /* 0x0000001c0e1a7211 */ /* 0x042fe200078230ff */
[----:B------:R-:W-:Y:S03]  /*cdd0*/  BSSY.RECONVERGENT B1, `(.L_x_4537) ;  /* 0x0000032000017945 */ /* 0x000fe60003800200 */
        /* <DEDUP_REMOVED lines=8> */
[----:B------:R-:W4:Y:S04]  /*ce60*/  LDG.E.64 R4, desc[UR6][R20.64] ;  /* 0x0000000614047981 */ /* 0x000f28000c1e1b00 */
[----:B-----5:R-:W3:Y:S01]  /*ce70*/  LDG.E.64 R6, desc[UR6][R22.64] ;  /* 0x0000000616067981 */ /* 0x020ee2000c1e1b00 */
[----:B------:R-:W-:Y:S01]  /*ce80*/  MOV R31, R18 ;  /* 0x00000012001f7202 */ /* 0x000fe20000000f00 */
[--C-:B------:R-:W-:Y:S02]  /*ce90*/  HADD2.F32 R33, -RZ, R17.reuse.H0_H0 ;  /* 0x20000011ff217230 */ /* 0x100fe40000004100 */
[----:B------:R-:W-:Y:S02]  /*cea0*/  HADD2.F32 R39, -RZ, R17.H1_H1 ;  /* 0x30000011ff277230 */ /* 0x000fe40000004100 */
[----:B------:R-:W-:-:S02]  /*ceb0*/  HADD2.F32 R24, -RZ, R19.H1_H1 ;  /* 0x30000013ff187230 */ /* 0x000fc40000004100 */
[----:B------:R-:W-:Y:S02]  /*cec0*/  HADD2.F32 R37, -RZ, R19.H0_H0 ;  /* 0x20000013ff257230 */ /* 0x000fe40000004100 */
[----:B----4-:R-:W-:Y:S02]  /*ced0*/  HADD2.F32 R8, -RZ, R4.H1_H1 ;  /* 0x30000004ff087230 */ /* 0x010fe40000004100 */
        /* <DEDUP_REMOVED lines=31> */
.L_x_4540:
[----:B------:R-:W-:Y:S05]  /*d0d0*/  BSYNC.RECONVERGENT B0 ;  /* 0x0000000000007941 */ /* 0x000fea0003800200 */
.L_x_4539:
[----:B-----5:R4:W-:Y:S02]  /*d0e0*/  STS.128 [R2+0x1000], R16 ;  /* 0x0010001002007388 */ /* 0x0209e40000000c00 */
.L_x_4538:
[----:B------:R-:W-:Y:S05]  /*d0f0*/  BSYNC.RECONVERGENT B1 ;  /* 0x0000000000017941 */ /* 0x000fea0003800200 */
.L_x_4537:
        /* <DEDUP_REMOVED lines=8> */
[----:B------:R-:W2:Y:S04]  /*d180*/  LDG.E.64 R4, desc[UR6][R20.64+0x40] ;  /* 0x0000400614047981 */ /* 0x000ea8000c1e1b00 */
[----:B-----5:R-:W3:Y:S01]  /*d190*/  LDG.E.64 R6, desc[UR6][R22.64+0x40] ;  /* 0x0000400616067981 */ /* 0x020ee2000c1e1b00 */
[----:B------:R-:W-:Y:S01]  /*d1a0*/  MOV R31, R18 ;  /* 0x00000012001f7202 */ /* 0x000fe20000000f00 */
        /* <DEDUP_REMOVED lines=36> */
.L_x_4544:
[----:B------:R-:W-:Y:S05]  /*d3f0*/  BSYNC.RECONVERGENT B0 ;  /* 0x0000000000007941 */ /* 0x000fea0003800200 */
.L_x_4543:
[----:B-----5:R1:W-:Y:S02]  /*d400*/  STS.128 [R2+0x3000], R16 ;  /* 0x0030001002007388 */ /* 0x0203e40000000c00 */
.L_x_4542:
[----:B------:R-:W-:Y:S05]  /*d410*/  BSYNC.RECONVERGENT B1 ;  /* 0x0000000000017941 */ /* 0x000fea0003800200 */
.L_x_4541:
        /* <DEDUP_REMOVED lines=8> */
[----:B-----5:R-:W3:Y:S01]  /*d4a0*/  LDG.E.64 R6, desc[UR6][R22.64+0x80] ;  /* 0x0000800616067981 */ /* 0x020ee2000c1e1b00 */
[----:B------:R-:W-:Y:S01]  /*d4b0*/  MOV R25, R18 ;  /* 0x0000001200197202 */ /* 0x000fe20000000f00 */
[--C-:B-12---:R-:W-:Y:S02]  /*d4c0*/  HADD2.F32 R27, -RZ, R17.reuse.H0_H0 ;  /* 0x20000011ff1b7230 */ /* 0x106fe40000004100 */
        /* <DEDUP_REMOVED lines=35> */
.L_x_4546:
[----:B------:R-:W-:Y:S05]  /*d700*/  BSYNC.RECONVERGENT B0 ;  /* 0x0000000000007941 */ /* 0x000fea0003800200 */
.L_x_4545:
[----:B-----5:R4:W-:Y:S02]  /*d710*/  STS.128 [R2+0x5000], R16 ;  /* 0x0050001002007388 */ /* 0x0209e40000000c00 */
.L_x_4536:
[----:B------:R-:W-:Y:S05]  /*d720*/  BSYNC.RECONVERGENT B2 ;  /* 0x0000000000027941 */ /* 0x000fea0003800200 */
.L_x_4535:
[----:B------:R-:W-:-:S04]  /*d730*/  IADD3 R34, PT, PT, R108, 0x30, RZ ;  /* 0x000000306c227810 */ /* 0x000fc80007ffe0ff */
[----:B------:R-:W-:-:S13]  /*d740*/  ISETP.GE.AND P0, PT, R34, R11, PT ;  /* 0x0000000b2200720c */ /* 0x000fda0003f06270 */
[----:B------:R-:W-:Y:S05]  /*d750*/  @P0 BRA `(.L_x_4508) ;  /* 0x0000004c00a40947 */ /* 0x000fea0003800000 */
[----:B------:R-:W2:Y:S01]  /*d760*/  LDC R11, c[0x0][0x440] ;  /* 0x00011000ff0b7b82 */ /* 0x000ea20000000800 */
[----:B-1-34-:R-:W-:Y:S01]  /*d770*/  IMAD.WIDE.U32 R28, R14, 0x60, R28 ;  /* 0x000000600e1c7825 */ /* 0x01afe200078e001c */
[----:B------:R-:W-:Y:S03]  /*d780*/  BSSY.RECONVERGENT B1, `(.L_x_4547) ;  /* 0x0000034000017945 */ /* 0x000fe60003800200 */
[----:B------:R-:W-:Y:S01]  /*d790*/  IMAD R15, R15, 0x60, RZ ;  /* 0x000000600f0f7824 */ /* 0x000fe200078e02ff */
[----:B------:R-:W-:-:S04]  /*d7a0*/  MOV R14, R28 ;  /* 0x0000001c000e7202 */ /* 0x000fc80000000f00 */
[----:B------:R-:W-:Y:S02]  /*d7b0*/  IADD3 R15, PT, PT, R15, R29, RZ ;  /* 0x0000001d0f0f7210 */ /* 0x000fe40007ffe0ff */
[----:B--2---:R-:W-:-:S13]  /*d7c0*/  ISETP.GE.AND P0, PT, R12, R11, PT ;  /* 0x0000000b0c00720c */ /* 0x004fda0003f06270 */
[----:B------:R1:W-:Y:S01]  /*d7d0*/  @P0 STS.128 [R2+0x1800], RZ ;  /* 0x001800ff02000388 */ /* 0x0003e20000000c00 */
[----:B------:R-:W-:Y:S05]  /*d7e0*/  @P0 BRA `(.L_x_4548) ;  /* 0x0000000000b40947 */ /* 0x000fea0003800000 */
[----:B------:R2:W5:Y:S01]  /*d7f0*/  LDG.E.128 R16, desc[UR6][R14.64] ;  /* 0x000000060e107981 */ /* 0x000562000c1e1d00 */
[----:B------:R-:W-:Y:S01]  /*d800*/  ISETP.GE.AND P0, PT, R12, R3, PT ;  /* 0x000000030c00720c */ /* 0x000fe20003f06270 */
[----:B------:R-:W-:-:S12]  /*d810*/  BSSY.RECONVERGENT B0, `(.L_x_4549) ;  /* 0x0000029000007945 */ /* 0x000fd80003800200 */
[----:B------:R-:W-:Y:S05]  /*d820*/  @P0 BRA `(.L_x_4550) ;  /* 0x00000000009c0947 */ /* 0x000fea0003800000 */
[----:B------:R-:W3:Y:S04]  /*d830*/  LDG.E.64 R4, desc[UR6][R20.64] ;  /* 0x0000000614047981 */ /* 0x000ee8000c1e1b00 */
[----:B-----5:R-:W4:Y:S01]  /*d840*/  LDG.E.64 R6, desc[UR6][R22.64] ;  /* 0x0000000616067981 */ /* 0x020f22000c1e1b00 */
[----:B------:R-:W-:Y:S01]  /*d850*/  MOV R25, R18 ;  /* 0x0000001200197202 */ /* 0x000fe20000000f00 */
[--C-:B------:R-:W-:Y:S02]  /*d860*/  HADD2.F32 R27, -RZ, R17.reuse.H0_H0 ;  /* 0x20000011ff1b7230 */ /* 0x100fe40000004100 */
[----:B------:R-:W-:Y:S02]  /*d870*/  HADD2.F32 R33, -RZ, R17.H1_H1 ;  /* 0x30000011ff217230 */ /* 0x000fe40000004100 */
        /* <DEDUP_REMOVED lines=34> */
.L_x_4550:
[----:B------:R-:W-:Y:S05]  /*daa0*/  BSYNC.RECONVERGENT B0 ;  /* 0x0000000000007941 */ /* 0x000fea0003800200 */
.L_x_4549:
[----:B-----5:R3:W-:Y:S02]  /*dab0*/  STS.128 [R2+0x1800], R16 ;  /* 0x0018001002007388 */ /* 0x0207e40000000c00 */
.L_x_4548:
[----:B------:R-:W-:Y:S05]  /*dac0*/  BSYNC.RECONVERGENT B1 ;  /* 0x0000000000017941 */ /* 0x000fea0003800200 */
.L_x_4547:
[----:B------:R-:W-:Y:S01]  /*dad0*/  ISETP.GE.AND P0, PT, R10, R11, PT ;  /* 0x0000000b0a00720c */ /* 0x000fe20003f06270 */
[----:B------:R-:W-:-:S12]  /*dae0*/  BSSY.RECONVERGENT B1, `(.L_x_4551) ;  /* 0x0000030000017945 */ /* 0x000fd80003800200 */
[----:B------:R4:W-:Y:S01]  /*daf0*/  @P0 STS.128 [R2+0x3800], RZ ;  /* 0x003800ff02000388 */ /* 0x0009e20000000c00 */
[----:B------:R-:W-:Y:S05]  /*db00*/  @P0 BRA `(.L_x_4552) ;  /* 0x0000000000b40947 */ /* 0x000fea0003800000 */
[----:B---3--:R3:W5:Y:S01]  /*db10*/  LDG.E.128 R16, desc[UR6][R14.64+0x80] ;  /* 0x000080060e107981 */ /* 0x008762000c1e1d00 */
[----:B------:R-:W-:Y:S01]  /*db20*/  ISETP.GE.AND P0, PT, R10, R3, PT ;  /* 0x000000030a00720c */ /* 0x000fe20003f06270 */
[----:B------:R-:W-:-:S12]  /*db30*/  BSSY.RECONVERGENT B0, `(.L_x_4553) ;  /* 0x0000029000007945 */ /* 0x000fd80003800200 */
[----:B------:R-:W-:Y:S05]  /*db40*/  @P0 BRA `(.L_x_4554) ;  /* 0x00000000009c0947 */ /* 0x000fea0003800000 */
[----:B------:R-:W2:Y:S04]  /*db50*/  LDG.E.64 R4, desc[UR6][R20.64+0x40] ;  /* 0x0000400614047981 */ /* 0x000ea8000c1e1b00 */
[----:B-----5:R-:W4:Y:S01]  /*db60*/  LDG.E.64 R6, desc[UR6][R22.64+0x40] ;  /* 0x0000400616067981 */ /* 0x020f22000c1e1b00 */
[----:B------:R-:W-:Y:S01]  /*db70*/  MOV R25, R18 ;  /* 0x0000001200197202 */ /* 0x000fe20000000f00 */
        /* <DEDUP_REMOVED lines=36> */
.L_x_4554:
[----:B------:R-:W-:Y:S05]  /*ddc0*/  BSYNC.RECONVERGENT B0 ;  /* 0x0000000000007941 */ /* 0x000fea0003800200 */
.L_x_4553:
[----:B-----5:R1:W-:Y:S02]  /*ddd0*/  STS.128 [R2+0x3800], R16 ;  /* 0x0038001002007388 */ /* 0x0203e40000000c00 */
.L_x_4552:
[----:B------:R-:W-:Y:S05]  /*dde0*/  BSYNC.RECONVERGENT B1 ;  /* 0x0000000000017941 */ /* 0x000fea0003800200 */
.L_x_4551:
[----:B------:R-:W-:-:S13]  /*ddf0*/  ISETP.GE.AND P0, PT, R9, R11, PT ;  /* 0x0000000b0900720c */ /* 0x000fda0003f06270 */
[----:B------:R1:W-:Y:S01]  /*de00*/  @P0 STS.128 [R2+0x5800], RZ ;  /* 0x005800ff02000388 */ /* 0x0003e20000000c00 */
[----:B------:R-:W-:Y:S05]  /*de10*/  @P0 BRA `(.L_x_4508) ;  /* 0x0000004400f40947 */ /* 0x000fea0003800000 */
[----:B-1-3--:R1:W5:Y:S01]  /*de20*/  LDG.E.128 R16, desc[UR6][R14.64+0x100] ;  /* 0x000100060e107981 */ /* 0x00a362000c1e1d00 */
[----:B------:R-:W-:Y:S01]  /*de30*/  ISETP.GE.AND P0, PT, R9, R3, PT ;  /* 0x000000030900720c */ /* 0x000fe20003f06270 */
[----:B------:R-:W-:-:S12]  /*de40*/  BSSY.RECONVERGENT B0, `(.L_x_4555) ;  /* 0x000002a000007945 */ /* 0x000fd80003800200 */
[----:B------:R-:W-:Y:S05]  /*de50*/  @P0 BRA `(.L_x_4556) ;  /* 0x0000000000a00947 */ /* 0x000fea0003800000 */
[----:B------:R-:W3:Y:S04]  /*de60*/  LDG.E.64 R4, desc[UR6][R20.64+0x80] ;  /* 0x0000800614047981 */ /* 0x000ee8000c1e1b00 */
[----:B-----5:R-:W4:Y:S01]  /*de70*/  LDG.E.64 R6, desc[UR6][R22.64+0x80] ;  /* 0x0000800616067981 */ /* 0x020f22000c1e1b00 */
[----:B------:R-:W-:Y:S02]  /*de80*/  HADD2.F32 R24, -RZ, R17.H1_H1 ;  /* 0x30000011ff187230 */ /* 0x000fe40000004100 */
[----:B-12---:R-:W-:Y:S02]  /*de90*/  HADD2.F32 R15, -RZ, R19.H1_H1 ;  /* 0x30000013ff0f7230 */ /* 0x006fe40000004100 */
        /* <DEDUP_REMOVED lines=36> */
.L_x_4556:
[----:B------:R-:W-:Y:S05]  /*e0e0*/  BSYNC.RECONVERGENT B0 ;  /* 0x0000000000007941 */ /* 0x000fea0003800200 */
.L_x_4555:
[----:B-----5:R3:W-:Y:S01]  /*e0f0*/  STS.128 [R2+0x5800], R16 ;  /* 0x0058001002007388 */ /* 0x0207e20000000c00 */
[----:B------:R-:W-:Y:S05]  /*e100*/  BRA `(.L_x_4508) ;  /* 0x0000004400387947 */ /* 0x000fea0003800000 */
.L_x_4510:
        /* <DEDUP_REMOVED lines=97> */
.L_x_4562:
[----:B------:R-:W-:Y:S05]  /*e720*/  BSYNC.RECONVERGENT B0 ;  /* 0x0000000000007941 */ /* 0x000fea0003800200 */
.L_x_4561:
[----:B-----5:R-:W-:Y:S01]  /*e730*/  IMAD.MOV.U32 R6, RZ, RZ, R34 ;  /* 0x000000ffff067224 */ /* 0x020fe200078e0022 */
[----:B------:R-:W-:Y:S01]  /*e740*/  MOV R4, R32 ;  /* 0x0000002000047202 */ /* 0x000fe20000000f00 */
[----:B------:R-:W-:Y:S01]  /*e750*/  IMAD.MOV.U32 R7, RZ, RZ, R35 ;  /* 0x000000ffff077224 */ /* 0x000fe200078e0023 */
[----:B------:R-:W-:Y:S02]  /*e760*/  MOV R5, R33 ;  /* 0x0000002100057202 */ /* 0x000fe40000000f00 */
.L_x_4560:
[----:B------:R-:W-:Y:S05]  /*e770*/  BSYNC.RECONVERGENT B1 ;  /* 0x0000000000017941 */ /* 0x000fea0003800200 */
.L_x_4559:
        /* <DEDUP_REMOVED lines=87> */
.L_x_4566:
[----:B------:R-:W-:Y:S05]  /*ecf0*/  BSYNC.RECONVERGENT B0 ;  /* 0x0000000000007941 */ /* 0x000fea0003800200 */
.L_x_4565:
[----:B-----5:R4:W-:Y:S02]  /*ed00*/  STS.128 [R2+0x2000], R32 ;  /* 0x0020002002007388 */ /* 0x0209e40000000c00 */
.L_x_4564:
[----:B------:R-:W-:Y:S05]  /*ed10*/  BSYNC.RECONVERGENT B1 ;  /* 0x0000000000017941 */ /* 0x000fea0003800200 */
.L_x_4563:
        /* <DEDUP_REMOVED lines=85> */
.L_x_4568:
[----:B------:R-:W-:Y:S05]  /*f270*/  BSYNC.RECONVERGENT B0 ;  /* 0x0000000000007941 */ /* 0x000fea0003800200 */
.L_x_4567:
[----:B-----5:R1:W-:Y:S02]  /*f280*/  STS.128 [R2+0x4000], R32 ;  /* 0x0040002002007388 */ /* 0x0203e40000000c00 */
.L_x_4558:
[----:B------:R-:W-:Y:S05]  /*f290*/  BSYNC.RECONVERGENT B2 ;  /* 0x0000000000027941 */ /* 0x000fea0003800200 */
.L_x_4557:
        /* <DEDUP_REMOVED lines=28> */
[----:B------:R-:W2:Y:S05]  /*f460*/  LDCU.64 UR8, c[0x0][0x4c8] ;  /* 0x00009900ff0877ac */ /* 0x000eaa0008000a00 */
[----:B-----5:R-:W3:Y:S01]  /*f470*/  LDG.E.128 R4, desc[UR6][R4.64] ;  /* 0x0000000604047981 */ /* 0x020ee2000c1e1d00 */
[----:B--2---:R-:W-:-:S04]  /*f480*/  IADD3 R16, P0, PT, R16, UR8, RZ ;  /* 0x0000000810107c10 */ /* 0x004fc8000ff1e0ff */
[----:B------:R-:W-:-:S06]  /*f490*/  IADD3.X R17, PT, PT, R17, UR9, RZ, P0, !PT ;  /* 0x0000000911117c10 */ /* 0x000fcc00087fe4ff */
[----:B------:R-:W2:Y:S01]  /*f4a0*/  LDG.E.128 R16, desc[UR6][R16.64] ;  /* 0x0000000610107981 */ /* 0x000ea2000c1e1d00 */
[--C-:B----4-:R-:W-:Y:S02]  /*f4b0*/  HADD2.F32 R27, -RZ, R20.reuse.H0_H0 ;  /* 0x20000014ff1b7230 */ /* 0x110fe40000004100 */
        /* <DEDUP_REMOVED lines=25> */
[----:B------:R-:W-:Y:S02]  /*f650*/  HADD2.F32 R4, -RZ, R32.H0_H0 ;  /* 0x20000020ff047230 */ /* 0x000fe40000004100 */
[----:B------:R-:W-:Y:S01]  /*f660*/  FMUL.FTZ R23, R6, R23 ;  /* 0x0000001706177220 */ /* 0x000fe20000410000 */
[----:B------:R-:W-:Y:S02]  /*f670*/  HADD2.F32 R5, -RZ, R33.H0_H0 ;  /* 0x20000021ff057230 */ /* 0x000fe40000004100 */
[----:B------:R-:W-:Y:S01]  /*f680*/  @!P1 FADD.FTZ R43, -R43, -RZ ;  /* 0x800000ff2b2b9221 */ /* 0x000fe20000010100 */
[----:B--2---:R-:W-:-:S02]  /*f690*/  HADD2.F32 R6, -RZ, R16.H0_H0 ;  /* 0x20000010ff067230 */ /* 0x004fc40000004100 */
        /* <DEDUP_REMOVED lines=29> */
.L_x_4574:
[----:B------:R-:W-:Y:S05]  /*f870*/  BSYNC.RECONVERGENT B0 ;  /* 0x0000000000007941 */ /* 0x000fea0003800200 */
.L_x_4573:
[----:B-----5:R4:W-:Y:S02]  /*f880*/  STS.128 [R2+0x800], R32 ;  /* 0x0008002002007388 */ /* 0x0209e40000000c00 */
.L_x_4572:
[----:B------:R-:W-:Y:S05]  /*f890*/  BSYNC.RECONVERGENT B1 ;  /* 0x0000000000017941 */ /* 0x000fea0003800200 */
.L_x_4571:
        /* <DEDUP_REMOVED lines=86> */
.L_x_4578:
[----:B------:R-:W-:Y:S05]  /*fe00*/  BSYNC.RECONVERGENT B0 ;  /* 0x0000000000007941 */ /* 0x000fea0003800200 */
.L_x_4577:
[----:B-----5:R4:W-:Y:S02]  /*fe10*/  STS.128 [R2+0x2800], R32 ;  /* 0x0028002002007388 */ /* 0x0209e40000000c00 */
.L_x_4576:
[----:B------:R-:W-:Y:S05]  /*fe20*/  BSYNC.RECONVERGENT B1 ;  /* 0x0000000000017941 */ /* 0x000fea0003800200 */
.L_x_4575:
        /* <DEDUP_REMOVED lines=21> */
[----:B-----5:R-:W1:Y:S01]  /*ff80*/  LDG.E.128 R4, desc[UR6][R4.64+0x100] ;  /* 0x0001000604047981 */ /* 0x020e62000c1e1d00 */
[----:B--2---:R-:W-:-:S04]  /*ff90*/  IADD3 R16, P0, PT, R16, UR8, RZ ;  /* 0x0000000810107c10 */ /* 0x004fc8000ff1e0ff */
[----:B------:R-:W-:-:S06]  /*ffa0*/  IADD3.X R17, PT, PT, R17, UR9, RZ, P0, !PT ;  /* 0x0000000911117c10 */ /* 0x000fcc00087fe4ff */
[----:B------:R-:W2:Y:S01]  /*ffb0*/  LDG.E.128 R16, desc[UR6][R16.64+0x100] ;  /* 0x0001000610107981 */ /* 0x000ea2000c1e1d00 */
[----:B----4-:R-:W-:Y:S02]  /*ffc0*/  HADD2.F32 R31, -RZ, R20.H1_H1 ;  /* 0x30000014ff1f7230 */ /* 0x010fe40000004100 */
        /* <DEDUP_REMOVED lines=21> */
[----:B------:R-:W-:Y:S02]  /*10120*/  HADD2.F32 R4, -RZ, R32.H0_H0 ;  /* 0x20000020ff047230 */ /* 0x000fe40000004100 */
[----:B------:R-:W-:Y:S01]  /*10130*/  FMUL.FTZ R20, R39, R20 ;  /* 0x0000001427147220 */ /* 0x000fe20000410000 */
[----:B------:R-:W-:-:S02]  /*10140*/  HADD2.F32 R5, -RZ, R33.H0_H0 ;  /* 0x20000021ff057230 */ /* 0x000fc40000004100 */
[----:B------:R-:W-:Y:S01]  /*10150*/  @!P1 FADD.FTZ R40, -R40, -RZ ;  /* 0x800000ff28289221 */ /* 0x000fe20000010100 */
[----:B--2---:R-:W-:Y:S02]  /*10160*/  HADD2.F32 R6, -RZ, R16.H0_H0 ;  /* 0x20000010ff067230 */ /* 0x004fe40000004100 */
        /* <DEDUP_REMOVED lines=33> */
.L_x_4580:
[----:B------:R-:W-:Y:S05]  /*10380*/  BSYNC.RECONVERGENT B0 ;  /* 0x0000000000007941 */ /* 0x000fea0003800200 */
.L_x_4579:
[----:B-----5:R4:W-:Y:S02]  /*10390*/  STS.128 [R2+0x4800], R32 ;  /* 0x0048002002007388 */ /* 0x0209e40000000c00 */
.L_x_4570:
[----:B------:R-:W-:Y:S05]  /*103a0*/  BSYNC.RECONVERGENT B2 ;  /* 0x0000000000027941 */ /* 0x000fea0003800200 */
.L_x_4569:
        /* <DEDUP_REMOVED lines=29> */
[----:B-----5:R-:W3:Y:S01]  /*10580*/  LDG.E.128 R4, desc[UR6][R4.64] ;  /* 0x0000000604047981 */ /* 0x020ee2000c1e1d00 */
        /* <DEDUP_REMOVED lines=63> */
.L_x_4586:
[----:B------:R-:W-:Y:S05]  /*10980*/  BSYNC.RECONVERGENT B0 ;  /* 0x0000000000007941 */ /* 0x000fea0003800200 */
.L_x_4585:
[----:B-----5:R1:W-:Y:S02]  /*10990*/  STS.128 [R2+0x1000], R36 ;  /* 0x0010002402007388 */ /* 0x0203e40000000c00 */
.L_x_4584:
[----:B------:R-:W-:Y:S05]  /*109a0*/  BSYNC.RECONVERGENT B1 ;  /* 0x0000000000017941 */ /* 0x000fea0003800200 */
.L_x_4583:
        /* <DEDUP_REMOVED lines=22> */
[----:B-----5:R-:W4:Y:S01]  /*10b10*/  LDG.E.128 R4, desc[UR6][R4.64+0x80] ;  /* 0x0000800604047981 */ /* 0x020f22000c1e1d00 */
        /* <DEDUP_REMOVED lines=63> */
.L_x_4590:
[----:B------:R-:W-:Y:S05]  /*10f10*/  BSYNC.RECONVERGENT B0 ;  /* 0x0000000000007941 */ /* 0x000fea0003800200 */
.L_x_4589:
[----:B-----5:R1:W-:Y:S02]  /*10f20*/  STS.128 [R2+0x3000], R36 ;  /* 0x0030002402007388 */ /* 0x0203e40000000c00 */
.L_x_4588:
[----:B------:R-:W-:Y:S05]  /*10f30*/  BSYNC.RECONVERGENT B1 ;  /* 0x0000000000017941 */ /* 0x000fea0003800200 */
.L_x_4587:
        /* <DEDUP_REMOVED lines=51> */
[----:B------:R-:W-:Y:S02]  /*11270*/  HADD2.F32 R4, -RZ, R36.H0_H0 ;  /* 0x20000024ff047230 */ /* 0x000fe40000004100 */
        /* <DEDUP_REMOVED lines=33> */
.L_x_4592:
[----:B------:R-:W-:Y:S05]  /*11490*/  BSYNC.RECONVERGENT B0 ;  /* 0x0000000000007941 */ /* 0x000fea0003800200 */
.L_x_4591:
[----:B-----5:R1:W-:Y:S02]  /*114a0*/  STS.128 [R2+0x5000], R36 ;  /* 0x0050002402007388 */ /* 0x0203e40000000c00 */
.L_x_4582:
[----:B------:R-:W-:Y:S05]  /*114b0*/  BSYNC.RECONVERGENT B2 ;  /* 0x0000000000027941 */ /* 0x000fea0003800200 */
.L_x_4581:
        /* <DEDUP_REMOVED lines=30> */
[----:B-----5:R-:W3:Y:S01]  /*116a0*/  LDG.E.128 R4, desc[UR6][R4.64] ;  /* 0x0000000604047981 */ /* 0x020ee2000c1e1d00 */
        /* <DEDUP_REMOVED lines=64> */
.L_x_4596:
[----:B------:R-:W-:Y:S05]  /*11ab0*/  BSYNC.RECONVERGENT B0 ;  /* 0x0000000000007941 */ /* 0x000fea0003800200 */
.L_x_4595:
[----:B-----5:R4:W-:Y:S02]  /*11ac0*/  STS.128 [R2+0x1800], R36 ;  /* 0x0018002402007388 */ /* 0x0209e40000000c00 */
.L_x_4594:
[----:B------:R-:W-:Y:S05]  /*11ad0*/  BSYNC.RECONVERGENT B1 ;  /* 0x0000000000017941 */ /* 0x000fea0003800200 */
.L_x_4593:
        /* <DEDUP_REMOVED lines=87> */
.L_x_4600:
[----:B------:R-:W-:Y:S05]  /*12050*/  BSYNC.RECONVERGENT B0 ;  /* 0x0000000000007941 */ /* 0x000fea0003800200 */
.L_x_4599:
[----:B-----5:R1:W-:Y:S02]  /*12060*/  STS.128 [R2+0x3800], R36 ;  /* 0x0038002402007388 */ /* 0x0203e40000000c00 */
.L_x_4598:
[----:B------:R-:W-:Y:S05]  /*12070*/  BSYNC.RECONVERGENT B1 ;  /* 0x0000000000017941 */ /* 0x000fea0003800200 */
.L_x_4597:
        /* <DEDUP_REMOVED lines=10> */
[----:B--2---:R-:W-:Y:S02]  /*12120*/  SEL R5, R24, RZ, P1 ;  /* 0x000000ff18057207 */ /* 0x004fe40000800000 */
        /* <DEDUP_REMOVED lines=10> */
[----:B-----5:R-:W1:Y:S01]  /*121d0*/  LDG.E.128 R4, desc[UR6][R4.64+0x100] ;  /* 0x0001000604047981 */ /* 0x020e62000c1e1d00 */
[----:B----4-:R-:W-:-:S04]  /*121e0*/  IADD3 R16, P0, PT, R0, UR8, RZ ;  /* 0x0000000800107c10 */ /* 0x010fc8000ff1e0ff */
[----:B------:R-:W-:-:S06]  /*121f0*/  IADD3.X R17, PT, PT, R3, UR9, RZ, P0, !PT ;  /* 0x0000000903117c10 */ /* 0x000fcc00087fe4ff */
[----:B------:R-:W4:Y:S01]  /*12200*/  LDG.E.128 R16, desc[UR6][R16.64+0x100] ;  /* 0x0001000610107981 */ /* 0x000f22000c1e1d00 */
[----:B--2---:R-:W-:Y:S02]  /*12210*/  HADD2.F32 R3, -RZ, R21.H0_H0 ;  /* 0x20000015ff037230 */ /* 0x004fe40000004100 */
[----:B------:R-:W-:Y:S02]  /*12220*/  HADD2.F32 R8, -RZ, R22.H0_H0 ;  /* 0x20000016ff087230 */ /* 0x000fe40000004100 */
[----:B------:R-:W-:Y:S02]  /*12230*/  HADD2.F32 R11, -RZ, R23.H0_H0 ;  /* 0x20000017ff0b7230 */ /* 0x000fe40000004100 */
[----:B------:R-:W-:Y:S02]  /*12240*/  HADD2.F32 R0, -RZ, R20.H0_H0 ;  /* 0x20000014ff007230 */ /* 0x000fe40000004100 */
[--C-:B-1-3--:R-:W-:Y:S02]  /*12250*/  HADD2.F32 R15, -RZ, R4.reuse.H0_H0 ;  /* 0x20000004ff0f7230 */ /* 0x10afe40000004100 */
        /* <DEDUP_REMOVED lines=21> */
[----:B------:R-:W-:Y:S02]  /*123b0*/  HADD2.F32 R5, -RZ, R36.H0_H0 ;  /* 0x20000024ff057230 */ /* 0x000fe40000004100 */
        /* <DEDUP_REMOVED lines=33> */
.L_x_4602:
[----:B------:R-:W-:Y:S05]  /*125d0*/  BSYNC.RECONVERGENT B0 ;  /* 0x0000000000007941 */ /* 0x000fea0003800200 */
.L_x_4601:
[----:B-----5:R4:W-:Y:S02]  /*125e0*/  STS.128 [R2+0x5800], R36 ;  /* 0x0058002402007388 */ /* 0x0209e40000000c00 */
.L_x_4508:
[----:B------:R-:W-:Y:S05]  /*125f0*/  BSYNC.RECONVERGENT B3 ;  /* 0x0000000000037941 */ /* 0x000fea0003800200 */
.L_x_4497:
[----:B------:R-:W-:Y:S01]  /*12600*/  IADD3 R3, PT, PT, -R134, R135, RZ ;  /* 0x0000008786037210 */ /* 0x000fe20007ffe1ff */
[----:B------:R-:W-:Y:S03]  /*12610*/  BSSY.RECONVERGENT B0, `(.L_x_4603) ;  /* 0x000001a000007945 */ /* 0x000fe60003800200 */
[----:B------:R-:W-:-:S13]  /*12620*/  ISETP.GE.AND P3, PT, R108, R3, PT ;  /* 0x000000036c00720c */ /* 0x000fda0003f66270 */
[----:B------:R-:W-:Y:S05]  /*12630*/  @P3 BRA `(.L_x_4604) ;  /* 0x00000000005c3947 */ /* 0x000fea0003800000 */
[----:B------:R-:W1:Y:S02]  /*12640*/  LDCU UR4, c[0x0][0x440] ;  /* 0x00008800ff0477ac */ /* 0x000e640008000800 */
[----:B-1----:R-:W-:Y:S02]  /*12650*/  ISETP.GE.AND P1, PT, R12, UR4, PT ;  /* 0x000000040c007c0c */ /* 0x002fe4000bf26270 */
[----:B------:R-:W-:-:S11]  /*12660*/  ISETP.GE.AND P0, PT, R10, UR4, PT ;  /* 0x000000040a007c0c */ /* 0x000fd6000bf06270 */
[----:B--23--:R-:W-:Y:S02]  /*12670*/  @!P1 IMAD.MOV.U32 R4, RZ, RZ, R196 ;  /* 0x000000ffff049224 */ /* 0x00cfe400078e00c4 */
        /* <DEDUP_REMOVED lines=18> */
.L_x_4605:
[----:B------:R2:W-:Y:S02]  /*127a0*/  STS.128 [R2+0xa000], RZ ;  /* 0x00a000ff02007388 */ /* 0x0005e40000000c00 */
.L_x_4604:
[----:B------:R-:W-:Y:S05]  /*127b0*/  BSYNC.RECONVERGENT B0 ;  /* 0x0000000000007941 */ /* 0x000fea0003800200 */
.L_x_4603:
[----:B------:R-:W-:Y:S01]  /*127c0*/  ISETP.GE.AND P0, PT, R30, R3, PT ;  /* 0x000000031e00720c */ /* 0x000fe20003f06270 */
[----:B------:R-:W-:-:S12]  /*127d0*/  BSSY.RECONVERGENT B0, `(.L_x_4606) ;  /* 0x0000019000007945 */ /* 0x000fd80003800200 */
[----:B------:R-:W-:Y:S05]  /*127e0*/  @P0 BRA `(.L_x_4607) ;  /* 0x00000000005c0947 */ /* 0x000fea0003800000 */
[----:B------:R-:W4:Y:S01]  /*127f0*/  LDCU UR4, c[0x0][0x440] ;  /* 0x00008800ff0477ac */ /* 0x000f220008000800 */
[----:B-123--:R-:W-:-:S04]  /*12800*/  LEA R4, P2, R61, R196, 0x1 ;  /* 0x000000c43d047211 */ /* 0x00efc800078408ff */
        /* <DEDUP_REMOVED lines=20> */
.L_x_4608:
[----:B------:R2:W-:Y:S02]  /*12950*/  STS.128 [R2+0xa800], RZ ;  /* 0x00a800ff02007388 */ /* 0x0005e40000000c00 */
.L_x_4607:
[----:B------:R-:W-:Y:S05]  /*12960*/  BSYNC.RECONVERGENT B0 ;  /* 0x0000000000007941 */ /* 0x000fea0003800200 */
.L_x_4606:
[----:B------:R-:W-:Y:S01]  /*12970*/  ISETP.GE.AND P0, PT, R32, R3, PT ;  /* 0x000000032000720c */ /* 0x000fe20003f06270 */
[----:B------:R-:W-:-:S12]  /*12980*/  BSSY.RECONVERGENT B0, `(.L_x_4609) ;  /* 0x000001a000007945 */ /* 0x000fd80003800200 */
[----:B------:R-:W-:Y:S05]  /*12990*/  @P0 BRA `(.L_x_4610) ;  /* 0x0000000000600947 */ /* 0x000fea0003800000 */
[----:B-123--:R-:W4:Y:S01]  /*129a0*/  LDC.64 R4, c[0x0][0x3b8] ;  /* 0x0000ee00ff047b82 */ /* 0x00ef220000000a00 */
[----:B------:R-:W1:Y:S02]  /*129b0*/  LDCU UR4, c[0x0][0x440] ;  /* 0x00008800ff0477ac */ /* 0x000e640008000800 */
[----:B-1----:R-:W-:Y:S02]  /*129c0*/  ISETP.GE.AND P1, PT, R12, UR4, PT ;  /* 0x000000040c007c0c */ /* 0x002fe4000bf26270 */
[----:B------:R-:W-:Y:S02]  /*129d0*/  ISETP.GE.AND P0, PT, R10, UR4, PT ;  /* 0x000000040a007c0c */ /* 0x000fe4000bf06270 */
[----:B----4-:R-:W-:-:S04]  /*129e0*/  LEA R6, P2, R4, R196, 0x6 ;  /* 0x000000c404067211 */ /* 0x010fc800078430ff */
[----:B-----5:R-:W-:-:S05]  /*129f0*/  LEA.HI.X R7, R4, R197, R5, 0x6, P2 ;  /* 0x000000c504077211 */ /* 0x020fca00010f3405 */
        /* <DEDUP_REMOVED lines=17> */
.L_x_4611:
[----:B------:R2:W-:Y:S02]  /*12b10*/  STS.128 [R2+0xb000], RZ ;  /* 0x00b000ff02007388 */ /* 0x0005e40000000c00 */
.L_x_4610:
[----:B------:R-:W-:Y:S05]  /*12b20*/  BSYNC.RECONVERGENT B0 ;  /* 0x0000000000007941 */ /* 0x000fea0003800200 */
.L_x_4609:
[----:B-12-45:R-:W1:Y:S01]  /*12b30*/  LDC.64 R6, c[0x0][0x538] ;  /* 0x00014e00ff067b82 */ /* 0x036e620000000a00 */
[----:B------:R-:W-:Y:S01]  /*12b40*/  ISETP.GE.AND P0, PT, R34, R3, PT ;  /* 0x000000032200720c */ /* 0x000fe20003f06270 */
[----:B------:R-:W-:-:S12]  /*12b50*/  BSSY.RECONVERGENT B0, `(.L_x_4612) ;  /* 0x0000019000007945 */ /* 0x000fd80003800200 */
[----:B------:R-:W-:Y:S05]  /*12b60*/  @P0 BRA `(.L_x_4613) ;  /* 0x00000000005c0947 */ /* 0x000fea0003800000 */
[----:B---3--:R-:W2:Y:S01]  /*12b70*/  LDC.64 R4, c[0x0][0x3b8] ;  /* 0x0000ee00ff047b82 */ /* 0x008ea20000000a00 */
        /* <DEDUP_REMOVED lines=22> */
.L_x_4613:
[----:B------:R-:W-:Y:S05]  /*12ce0*/  BSYNC.RECONVERGENT B0 ;  /* 0x0000000000007941 */ /* 0x000fea0003800200 */
.L_x_4612:
[----:B------:R-:W4:Y:S01]  /*12cf0*/  LDCU.64 UR8, c[0x0][0x540] ;  /* 0x0000a800ff0877ac */ /* 0x000f220008000a00 */
[----:B------:R-:W0:Y:S01]  /*12d00*/  LDGDEPBAR ;  /* 0x00000000000079af */ /* 0x000e220000000000 */
[----:B------:R-:W5:Y:S01]  /*12d10*/  LDCU UR4, c[0x0][0x458] ;  /* 0x00008b00ff0477ac */ /* 0x000f620008000800 */
[----:B----4-:R-:W-:-:S04]  /*12d20*/  IMAD.WIDE.U32 R106, R201, UR8, R106 ;  /* 0x00000008c96a7c25 */ /* 0x010fc8000f8e006a */
[----:B------:R-:W-:Y:S01]  /*12d30*/  IMAD R0, R201, UR9, R107 ;  /* 0x00000009c9007c24 */ /* 0x000fe2000f8e026b */
[----:B-1----:R-:W-:Y:S01]  /*12d40*/  LEA R6, P0, R106, R6, 0x2 ;  /* 0x000000066a067211 */ /* 0x002fe200078010ff */
[----:B------:R-:W-:Y:S01]  /*12d50*/  BSSY.RECONVERGENT B0, `(.L_x_4614) ;  /* 0x0000023000007945 */ /* 0x000fe20003800200 */
[----:B------:R-:W-:-:S04]  /*12d60*/  DEPBAR.LE SB0, 0x0 ;  /* 0x000080000000791a */ /* 0x000fc80000000000 */
[----:B------:R-:W-:-:S06]  /*12d70*/  LEA.HI.X R7, R106, R7, R0, 0x2, P0 ;  /* 0x000000076a077211 */ /* 0x000fcc00000f1400 */
[----:B------:R-:W4:Y:S01]  /*12d80*/  LDG.E R7, desc[UR6][R6.64] ;  /* 0x0000000606077981 */ /* 0x000f22000c1e1900 */
[----:B-----5:R-:W4:Y:S01]  /*12d90*/  MUFU.RCP R0, UR4 ;  /* 0x0000000400007d08 */ /* 0x020f220008001000 */
[----:B------:R-:W-:Y:S01]  /*12da0*/  BAR.SYNC.DEFER_BLOCKING 0x0 ;  /* 0x0000000000007b1d */ /* 0x000fe20000010000 */
[----:B----4-:R-:W-:-:S05]  /*12db0*/  FMUL.FTZ R0, R7, R0 ;  /* 0x0000000007007220 */ /* 0x010fca0000410000 */
[----:B------:R-:W-:Y:S05]  /*12dc0*/  @P3 BRA `(.L_x_4615) ;  /* 0x0000000000603947 */ /* 0x000fea0003800000 */
[----:B------:R-:W1:Y:S02]  /*12dd0*/  LDCU UR4, c[0x0][0x440] ;  /* 0x00008800ff0477ac */ /* 0x000e640008000800 */
[----:B-1----:R-:W-:Y:S02]  /*12de0*/  ISETP.GE.AND P1, PT, R12, UR4, PT ;  /* 0x000000040c007c0c */ /* 0x002fe4000bf26270 */
[----:B------:R-:W-:-:S11]  /*12df0*/  ISETP.GE.AND P0, PT, R10, UR4, PT ;  /* 0x000000040a007c0c */ /* 0x000fd6000bf06270 */
[----:B---3--:R-:W-:Y:S02]  /*12e00*/  @!P1 IMAD.MOV.U32 R4, RZ, RZ, R198 ;  /* 0x000000ffff049224 */ /* 0x008fe400078e00c6 */
        /* <DEDUP_REMOVED lines=18> */
.L_x_4616:
[----:B------:R4:W-:Y:S01]  /*12f30*/  STS.128 [R2+0x10000], RZ ;  /* 0x010000ff02007388 */ /* 0x0009e20000000c00 */
[----:B------:R-:W-:Y:S05]  /*12f40*/  BRA `(.L_x_4617) ;  /* 0x00000000000c7947 */ /* 0x000fea0003800000 */
.L_x_4615:
[----:B------:R1:W-:Y:S04]  /*12f50*/  STS.128 [R2+0xc000], RZ ;  /* 0x00c000ff02007388 */ /* 0x0003e80000000c00 */
[----:B------:R1:W-:Y:S04]  /*12f60*/  STS.128 [R2+0xe000], RZ ;  /* 0x00e000ff02007388 */ /* 0x0003e80000000c00 */
[----:B------:R1:W-:Y:S02]  /*12f70*/  STS.128 [R2+0x10000], RZ ;  /* 0x010000ff02007388 */ /* 0x0003e40000000c00 */
.L_x_4617:
[----:B------:R-:W-:Y:S05]  /*12f80*/  BSYNC.RECONVERGENT B0 ;  /* 0x0000000000007941 */ /* 0x000fea0003800200 */
.L_x_4614:
[----:B------:R-:W-:Y:S01]  /*12f90*/  ISETP.GE.AND P0, PT, R30, R3, PT ;  /* 0x000000031e00720c */ /* 0x000fe20003f06270 */
[----:B------:R-:W-:-:S12]  /*12fa0*/  BSSY.RECONVERGENT B0, `(.L_x_4618) ;  /* 0x000001c000007945 */ /* 0x000fd80003800200 */
[----:B------:R1:W-:Y:S04]  /*12fb0*/  @P0 STS.128 [R2+0xc800], RZ ;  /* 0x00c800ff02000388 */ /* 0x0003e80000000c00 */
[----:B------:R1:W-:Y:S04]  /*12fc0*/  @P0 STS.128 [R2+0xe800], RZ ;  /* 0x00e800ff02000388 */ /* 0x0003e80000000c00 */
[----:B------:R1:W-:Y:S01]  /*12fd0*/  @P0 STS.128 [R2+0x10800], RZ ;  /* 0x010800ff02000388 */ /* 0x0003e20000000c00 */
[----:B------:R-:W-:Y:S05]  /*12fe0*/  @P0 BRA `(.L_x_4619) ;  /* 0x00000000005c0947 */ /* 0x000fea0003800000 */
[----:B------:R-:W5:Y:S01]  /*12ff0*/  LDCU UR4, c[0x0][0x440] ;  /* 0x00008800ff0477ac */ /* 0x000f620008000800 */
[----:B-1-3--:R-:W-:-:S04]  /*13000*/  LEA R4, P2, R65, R198, 0x1 ;  /* 0x000000c641047211 */ /* 0x00afc800078408ff */
        /* <DEDUP_REMOVED lines=20> */
.L_x_4620:
[----:B------:R3:W-:Y:S02]  /*13150*/  STS.128 [R2+0x10800], RZ ;  /* 0x010800ff02007388 */ /* 0x0007e40000000c00 */
.L_x_4619:
[----:B------:R-:W-:Y:S05]  /*13160*/  BSYNC.RECONVERGENT B0 ;  /* 0x0000000000007941 */ /* 0x000fea0003800200 */
.L_x_4618:
[----:B------:R-:W-:Y:S01]  /*13170*/  ISETP.GE.AND P0, PT, R32, R3, PT ;  /* 0x000000032000720c */ /* 0x000fe20003f06270 */
[----:B------:R-:W-:-:S12]  /*13180*/  BSSY.RECONVERGENT B0, `(.L_x_4621) ;  /* 0x000001d000007945 */ /* 0x000fd80003800200 */
[----:B------:R1:W-:Y:S04]  /*13190*/  @P0 STS.128 [R2+0xd000], RZ ;  /* 0x00d000ff02000388 */ /* 0x0003e80000000c00 */
[----:B------:R1:W-:Y:S04]  /*131a0*/  @P0 STS.128 [R2+0xf000], RZ ;  /* 0x00f000ff02000388 */ /* 0x0003e80000000c00 */
[----:B------:R1:W-:Y:S01]  /*131b0*/  @P0 STS.128 [R2+0x11000], RZ ;  /* 0x011000ff02000388 */ /* 0x0003e20000000c00 */
[----:B------:R-:W-:Y:S05]  /*131c0*/  @P0 BRA `(.L_x_4622) ;  /* 0x0000000000600947 */ /* 0x000fea0003800000 */
[----:B-1-3--:R-:W1:Y:S01]  /*131d0*/  LDC.64 R4, c[0x0][0x3c0] ;  /* 0x0000f000ff047b82 */ /* 0x00ae620000000a00 */
        /* <DEDUP_REMOVED lines=22> */
.L_x_4623:
[----:B------:R3:W-:Y:S02]  /*13340*/  STS.128 [R2+0x11000], RZ ;  /* 0x011000ff02007388 */ /* 0x0007e40000000c00 */
.L_x_4622:
[----:B------:R-:W-:Y:S05]  /*13350*/  BSYNC.RECONVERGENT B0 ;  /* 0x0000000000007941 */ /* 0x000fea0003800200 */
.L_x_4621:
        /* <DEDUP_REMOVED lines=9> */
[----:B------:R-:W-:Y:S01]  /*133f0*/  LOP3.LUT R183, R183, 0x7c00, RZ, 0xc0, !PT ;  /* 0x00007c00b7b77812 */ /* 0x000fe200078ec0ff */
[----:B------:R2:W-:Y:S01]  /*13400*/  @P0 STS.128 [R2+0xd800], RZ ;  /* 0x00d800ff02000388 */ /* 0x0005e20000000c00 */
[----:B-1-3--:R-:W-:Y:S02]  /*13410*/  SHF.R.U32.HI R6, RZ, 0x4, R63 ;  /* 0x00000004ff067819 */ /* 0x00afe4000001163f */
[----:B------:R-:W-:Y:S01]  /*13420*/  LOP3.LUT R11, R3, R64, R11, 0x1e, !PT ;  /* 0x00000040030b7212 */ /* 0x000fe200078e1e0b */
[----:B------:R2:W-:Y:S01]  /*13430*/  @P0 STS.128 [R2+0xf800], RZ ;  /* 0x00f800ff02000388 */ /* 0x0005e20000000c00 */
[----:B------:R-:W-:-:S03]  /*13440*/  LOP3.LUT R8, R92, R183, RZ, 0xfc, !PT ;  /* 0x000000b75c087212 */ /* 0x000fc600078efcff */
[----:B------:R2:W-:Y:S01]  /*13450*/  @P0 STS.128 [R2+0x11800], RZ ;  /* 0x011800ff02000388 */ /* 0x0005e20000000c00 */
[----:B------:R-:W-:Y:S05]  /*13460*/  @P0 BRA `(.L_x_4625) ;  /* 0x0000000000640947 */ /* 0x000fea0003800000 */
[----:B------:R-:W1:Y:S01]  /*13470*/  LDC.64 R4, c[0x0][0x3c0] ;  /* 0x0000f000ff047b82 */ /* 0x000e620000000a00 */
        /* <DEDUP_REMOVED lines=23> */
.L_x_4626:
[----:B------:R3:W-:Y:S02]  /*135f0*/  STS.128 [R2+0x11800], RZ ;  /* 0x011800ff02007388 */ /* 0x0007e40000000c00 */
.L_x_4625:
[----:B------:R-:W-:Y:S05]  /*13600*/  BSYNC.RECONVERGENT B0 ;  /* 0x0000000000007941 */ /* 0x000fea0003800200 */
.L_x_4624:
[----:B------:R-:W-:Y:S01]  /*13610*/  IMAD.SHL.U32 R6, R6, 0x400, RZ ;  /* 0x0000040006067824 */ /* 0x000fe200078e00ff */
[----:B------:R-:W-:Y:S01]  /*13620*/  LOP3.LUT R64, R64, 0x8, R63, 0x78, !PT ;  /* 0x0000000840407812 */ /* 0x000fe200078e783f */
[----:B------:R-:W-:Y:S01]  /*13630*/  IMAD.IADD R8, R8, 0x1, R11 ;  /* 0x0000000108087824 */ /* 0x000fe200078e020b */
[----:B------:R-:W-:Y:S01]  /*13640*/  LOP3.LUT P1, RZ, R63, 0x2, RZ, 0xc0, !PT ;  /* 0x000000023fff7812 */ /* 0x000fe2000782c0ff */
[----:B------:R-:W-:Y:S01]  /*13650*/  IMAD.MOV.U32 R181, RZ, RZ, 0x20 ;  /* 0x00000020ffb57424 */ /* 0x000fe200078e00ff */
[----:B------:R-:W-:Y:S01]  /*13660*/  LOP3.LUT R64, R64, R3, RZ, 0x3c, !PT ;  /* 0x0000000340407212 */ /* 0x000fe200078e3cff */
[----:B------:R-:W0:Y:S01]  /*13670*/  LDGDEPBAR ;  /* 0x00000000000079af */ /* 0x000e220000000000 */
[----:B------:R-:W-:Y:S02]  /*13680*/  LOP3.LUT R5, R6, 0x400, RZ, 0xc0, !PT ;  /* 0x0000040006057812 */ /* 0x000fe400078ec0ff */
        /* <DEDUP_REMOVED lines=9> */
[----:B------:R-:W-:-:S03]  /*13720*/  ISETP.GT.AND P2, PT, R60, R195, PT ;  /* 0x000000c33c00720c */ /* 0x000fc60003f44270 */
[----:B------:R-:W-:Y:S01]  /*13730*/  IMAD.IADD R94, R95, 0x1, R8 ;  /* 0x000000015f5e7824 */ /* 0x000fe200078e0208 */
[----:B-123--:R-:W-:Y:S04]  /*13740*/  LDSM.16.M88.4 R12, [R96] ;  /* 0x00000000600c783b */ /* 0x00efe80000000200 */
[----:B------:R-:W-:Y:S04]  /*13750*/  LDSM.16.M88.4 R20, [R94+0x6000] ;  /* 0x006000005e14783b */ /* 0x000fe80000000200 */
[----:B------:R-:W1:Y:S04]  /*13760*/  LDSM.16.M88.4 R40, [R98+UR5+0x6800] ;  /* 0x006800056228783b */ /* 0x000e680008000200 */
[----:B------:R-:W2:Y:S04]  /*13770*/  LDSM.16.M88.4 R32, [R98+UR5+0x7000] ;  /* 0x007000056220783b */ /* 0x000ea80008000200 */
[----:B------:R-:W3:Y:S04]  /*13780*/  LDSM.16.M88.4 R24, [R98+UR5+0x7800] ;  /* 0x007800056218783b */ /* 0x000ee80008000200 */
[----:B------:R-:W4:Y:S04]  /*13790*/  LDSM.16.M88.4 R16, [R94+0x6800] ;  /* 0x006800005e10783b */ /* 0x000f280000000200 */
[----:B------:R-:W4:Y:S04]  /*137a0*/  LDSM.16.M88.4 R4, [R94+0x7000] ;  /* 0x007000005e04783b */ /* 0x000f280000000200 */
[----:B------:R-:W4:Y:S01]  /*137b0*/  LDSM.16.M88.4 R72, [R94+0x7800] ;  /* 0x007800005e48783b */ /* 0x000f220000000200 */
[C---:B-----5:R-:W-:Y:S08]  /*137c0*/  HMMA.16816.F32 R52, R80.reuse, R48, RZ ;  /* 0x000000305034723c */ /* 0x060ff000000018ff */
[C---:B------:R-:W-:Y:S08]  /*137d0*/  HMMA.16816.F32 R48, R80.reuse, R50, RZ ;  /* 0x000000325030723c */ /* 0x040ff000000018ff */
[----:B-1----:R-:W-:Y:S08]  /*137e0*/  HMMA.16816.F32 R44, R80, R40, RZ ;  /* 0x00000028502c723c */ /* 0x002ff000000018ff */
[----:B------:R-:W-:Y:S01]  /*137f0*/  HMMA.16816.F32 R52, R12, R20, R52 ;  /* 0x000000140c34723c */ /* 0x000fe20000001834 */
[----:B------:R-:W-:-:S05]  /*13800*/  SEL R20, R180, 0xffffffc0, !P0 ;  /* 0xffffffc0b4147807 */ /* 0x000fca0004000000 */
[--C-:B------:R-:W-:Y:S02]  /*13810*/  IMAD.IADD R97, R99, 0x1, R20.reuse ;  /* 0x0000000163617824 */ /* 0x100fe400078e0214 */
[----:B------:R-:W-:Y:S01]  /*13820*/  IMAD.IADD R95, R95, 0x1, R20 ;  /* 0x000000015f5f7824 */ /* 0x000fe200078e0214 */
[C---:B--2---:R-:W-:Y:S02]  /*13830*/  HMMA.16816.F32 R36, R80.reuse, R32, RZ ;  /* 0x000000205024723c */ /* 0x044fe400000018ff */
[C---:B------:R-:W-:Y:S01]  /*13840*/  IADD3 R93, PT, PT, R8.reuse, R97, RZ ;  /* 0x00000061085d7210 */ /* 0x040fe20007ffe0ff */
[----:B------:R-:W-:Y:S01]  /*13850*/  IMAD.IADD R63, R8, 0x1, R95 ;  /* 0x00000001083f7824 */ /* 0x000fe200078e025f */
[----:B------:R-:W-:Y:S04]  /*13860*/  LDSM.16.M88.4 R68, [R95+0x6000] ;  /* 0x006000005f44783b */ /* 0x000fe80000000200 */
[C---:B------:R-:W-:Y:S01]  /*13870*/  HMMA.16816.F32 R40, R80.reuse, R42, RZ ;  /* 0x0000002a5028723c */ /* 0x040fe200000018ff */
[----:B------:R-:W-:Y:S04]  /*13880*/  LDSM.16.M88.4 R64, [R95+0x6800] ;  /* 0x006800005f40783b */ /* 0x000fe80000000200 */
[----:B------:R-:W-:Y:S03]  /*13890*/  LDSM.16.M88.4 R56, [R95+0x7000] ;  /* 0x007000005f38783b */ /* 0x000fe60000000200 */
[C---:B------:R-:W-:Y:S01]  /*138a0*/  HMMA.16816.F32 R32, R80.reuse, R34, RZ ;  /* 0x000000225020723c */ /* 0x040fe200000018ff */
[----:B------:R-:W-:Y:S04]  /*138b0*/  LDSM.16.M88.4 R76, [R63+0x7000] ;  /* 0x007000003f4c783b */ /* 0x000fe80000000200 */
[----:B------:R-:W-:Y:S03]  /*138c0*/  LDSM.16.M88.4 R88, [R95+0x8000] ;  /* 0x008000005f58783b */ /* 0x000fe60000000200 */
[C---:B---3--:R-:W-:Y:S01]  /*138d0*/  HMMA.16816.F32 R28, R80.reuse, R24, RZ ;  /* 0x00000018501c723c */ /* 0x048fe200000018ff */
[----:B------:R-:W-:Y:S07]  /*138e0*/  LDSM.16.M88.4 R84, [R95+0x8800] ;  /* 0x008800005f54783b */ /* 0x000fee0000000200 */
[----:B------:R-:W-:Y:S01]  /*138f0*/  HMMA.16816.F32 R80, R80, R26, RZ ;  /* 0x0000001a5050723c */ /* 0x000fe200000018ff */
[----:B------:R-:W-:Y:S07]  /*13900*/  LDSM.16.M88.4 R24, [R95+0x7800] ;  /* 0x007800005f18783b */ /* 0x000fee0000000200 */
[C---:B------:R-:W-:Y:S01]  /*13910*/  HMMA.16816.F32 R48, R12.reuse, R22, R48 ;  /* 0x000000160c30723c */ /* 0x040fe20000001830 */
[----:B------:R-:W1:Y:S07]  /*13920*/  LDSM.16.M88.4 R20, [R97] ;  /* 0x000000006114783b */ /* 0x000e6e0000000200 */
[C---:B----4-:R-:W-:Y:S08]  /*13930*/  HMMA.16816.F32 R44, R12.reuse, R16, R44 ;  /* 0x000000100c2c723c */ /* 0x050ff0000000182c */
        /* <DEDUP_REMOVED lines=142> */
.L_x_4628:
        /* <DEDUP_REMOVED lines=60> */
.L_x_4629:
        /* <DEDUP_REMOVED lines=74> */
.L_x_4627:
[----:B------:R-:W2:Y:S01]  /*14a80*/  S2R R185, SR_TID.X ;  /* 0x0000000000b97919 */ /* 0x000ea20000002100 */
[----:B------:R-:W-:Y:S01]  /*14a90*/  LOP3.LUT R137, R182, 0x1f0, RZ, 0xc0, !PT ;  /* 0x000001f0b6897812 */ /* 0x000fe200078ec0ff */
[----:B------:R-:W-:Y:S01]  /*14aa0*/  VIADD R204, R136, 0xffffffff ;  /* 0xffffffff88cc7836 */ /* 0x000fe20000000000 */
[----:B------:R-:W3:Y:S01]  /*14ab0*/  LDCU UR4, c[0x0][0x45c] ;  /* 0x00008b80ff0477ac */ /* 0x000ee20008000800 */
[----:B-1----:R-:W1:Y:S01]  /*14ac0*/  S2R R2, SR_CTAID.X ;  /* 0x0000000000027919 */ /* 0x002e620000002500 */
[----:B------:R-:W-:-:S04]  /*14ad0*/  LOP3.LUT R186, R11, R92, RZ, 0xfc, !PT ;  /* 0x0000005c0bba7212 */ /* 0x000fc800078efcff */
        /* <DEDUP_REMOVED lines=8> */
[----:B--2---:R-:W-:Y:S01]  /*14b60*/  SHF.R.U32.HI R3, RZ, 0x2, R185 ;  /* 0x00000002ff037819 */ /* 0x004fe200000116b9 */
[----:B------:R-:W-:-:S02]  /*14b70*/  IMAD.SHL.U32 R139, R185, 0x2, RZ ;  /* 0x00000002b98b7824 */ /* 0x000fc400078e00ff */
[----:B------:R-:W-:Y:S01]  /*14b80*/  LDSM.16.MT88.4 R140, [R172+0xc800] ;  /* 0x00c80000ac8c783b */ /* 0x000fe20000004200 */
[----:B-1----:R-:W-:Y:S01]  /*14b90*/  IMAD R4, R2, 0x40, R137 ;  /* 0x0000004002047824 */ /* 0x002fe200078e0289 */
[----:B------:R-:W-:Y:S02]  /*14ba0*/  LOP3.LUT R3, R3, 0x7, RZ, 0xc0, !PT ;  /* 0x0000000703037812 */ /* 0x000fe400078ec0ff */
[----:B------:R-:W-:Y:S02]  /*14bb0*/  LOP3.LUT R139, R139, 0x6, RZ, 0xc0, !PT ;  /* 0x000000068b8b7812 */ /* 0x000fe400078ec0ff */
[----:B------:R-:W-:-:S03]  /*14bc0*/  IADD3 R4, PT, PT, -R200, R4, R3 ;  /* 0x00000004c8047210 */ /* 0x000fc60007ffe103 */
[----:B------:R-:W-:Y:S02]  /*14bd0*/  IMAD R6, R204, 0x40, R139 ;  /* 0x00000040cc067824 */ /* 0x000fe400078e028b */
[----:B------:R-:W-:Y:S02]  /*14be0*/  IMAD.IADD R5, R4, 0x1, R135 ;  /* 0x0000000104057824 */ /* 0x000fe400078e0287 */
[C---:B------:R-:W-:Y:S01]  /*14bf0*/  VIADD R4, R6.reuse, 0x8 ;  /* 0x0000000806047836 */ /* 0x040fe20000000000 */
[CC--:B------:R-:W-:Y:S01]  /*14c00*/  ISETP.GE.AND P2, PT, R6.reuse, R135.reuse, PT ;  /* 0x000000870600720c */ /* 0x0c0fe20003f46270 */
[----:B------:R-:W-:Y:S02]  /*14c10*/  VIADD R22, R6, 0x11 ;  /* 0x0000001106167836 */ /* 0x000fe40000000000 */
[C---:B------:R-:W-:Y:S01]  /*14c20*/  IMAD.IADD R7, R5.reuse, 0x1, -R4 ;  /* 0x0000000105077824 */ /* 0x040fe200078e0a04 */
[----:B------:R-:W-:Y:S01]  /*14c30*/  ISETP.GE.AND P5, PT, R4, R135, PT ;  /* 0x000000870400720c */ /* 0x000fe20003fa6270 */
[----:B------:R-:W-:-:S02]  /*14c40*/  IMAD.IADD R4, R5, 0x1, -R22 ;  /* 0x0000000105047824 */ /* 0x000fc400078e0a16 */
[C---:B------:R-:W-:Y:S01]  /*14c50*/  VIADD R12, R6.reuse, 0x18 ;  /* 0x00000018060c7836 */ /* 0x040fe20000000000 */
[----:B------:R-:W-:Y:S01]  /*14c60*/  IABS R7, R7 ;  /* 0x0000000700077213 */ /* 0x000fe20000000000 */
[C---:B------:R-:W-:Y:S01]  /*14c70*/  VIADD R20, R6.reuse, 0x1 ;  /* 0x0000000106147836 */ /* 0x040fe20000000000 */
[----:B------:R-:W-:Y:S01]  /*14c80*/  IABS R4, R4 ;  /* 0x0000000400047213 */ /* 0x000fe20000000000 */
[C---:B------:R-:W-:Y:S01]  /*14c90*/  IMAD.IADD R13, R5.reuse, 0x1, -R12 ;  /* 0x00000001050d7824 */ /* 0x040fe200078e0a0c */
[----:B------:R-:W-:Y:S01]  /*14ca0*/  I2FP.F32.S32 R7, R7 ;  /* 0x0000000700077245 */ /* 0x000fe20000201400 */
[C---:B------:R-:W-:Y:S01]  /*14cb0*/  VIADD R24, R6.reuse, 0x10 ;  /* 0x0000001006187836 */ /* 0x040fe20000000000 */
[----:B------:R-:W-:Y:S01]  /*14cc0*/  I2FP.F32.S32 R4, R4 ;  /* 0x0000000400047245 */ /* 0x000fe20000201400 */
[----:B------:R-:W-:Y:S01]  /*14cd0*/  VIADD R14, R6, 0x28 ;  /* 0x00000028060e7836 */ /* 0x000fe20000000000 */
[----:B------:R-:W-:Y:S01]  /*14ce0*/  IABS R13, R13 ;  /* 0x0000000d000d7213 */ /* 0x000fe20000000000 */
[----:B------:R-:W-:Y:S01]  /*14cf0*/  FFMA.FTZ R48, -R0, R7, R48 ;  /* 0x0000000700307223 */ /* 0x000fe20000010130 */
[----:B------:R-:W-:-:S02]  /*14d00*/  IMAD.IADD R9, R5, 0x1, -R20 ;  /* 0x0000000105097824 */ /* 0x000fc400078e0a14 */
[----:B------:R-:W-:Y:S01]  /*14d10*/  FFMA.FTZ R7, -R0, R4, R45 ;  /* 0x0000000400077223 */ /* 0x000fe2000001012d */
[C---:B------:R-:W-:Y:S01]  /*14d20*/  VIADD R4, R5.reuse, 0x8 ;  /* 0x0000000805047836 */ /* 0x040fe20000000000 */
[----:B------:R-:W-:Y:S01]  /*14d30*/  I2FP.F32.S32 R13, R13 ;  /* 0x0000000d000d7245 */ /* 0x000fe20000201400 */
[C---:B------:R-:W-:Y:S01]  /*14d40*/  IMAD.IADD R21, R5.reuse, 0x1, -R24 ;  /* 0x0000000105157824 */ /* 0x040fe200078e0a18 */
[----:B------:R-:W-:Y:S01]  /*14d50*/  IABS R9, R9 ;  /* 0x0000000900097213 */ /* 0x000fe20000000000 */
[----:B------:R-:W-:Y:S01]  /*14d60*/  IMAD.IADD R15, R4, 0x1, -R6 ;  /* 0x00000001040f7824 */ /* 0x000fe200078e0a06 */
[----:B------:R-:W-:Y:S01]  /*14d70*/  ISETP.GE.AND P6, PT, R20, R135, PT ;  /* 0x000000871400720c */ /* 0x000fe20003fc6270 */
[C---:B------:R-:W-:Y:S01]  /*14d80*/  IMAD.IADD R17, R5.reuse, 0x1, -R14 ;  /* 0x0000000105117824 */ /* 0x040fe200078e0a0e */
[----:B------:R-:W-:Y:S01]  /*14d90*/  IABS R21, R21 ;  /* 0x0000001500157213 */ /* 0x000fe20000000000 */
[----:B------:R-:W-:Y:S01]  /*14da0*/  VIADD R10, R6, 0x19 ;  /* 0x00000019060a7836 */ /* 0x000fe20000000000 */
[----:B------:R-:W-:Y:S01]  /*14db0*/  IABS R15, R15 ;  /* 0x0000000f000f7213 */ /* 0x000fe20000000000 */
[----:B------:R-:W-:Y:S01]  /*14dc0*/  FFMA.FTZ R40, -R0, R13, R40 ;  /* 0x0000000d00287223 */ /* 0x000fe20000010128 */
[----:B------:R-:W-:Y:S01]  /*14dd0*/  IABS R17, R17 ;  /* 0x0000001100117213 */ /* 0x000fe20000000000 */
[C---:B------:R-:W-:Y:S01]  /*14de0*/  IMAD.IADD R19, R5.reuse, 0x1, -R10 ;  /* 0x0000000105137824 */ /* 0x040fe200078e0a0a */
[----:B------:R-:W-:Y:S01]  /*14df0*/  I2FP.F32.S32 R15, R15 ;  /* 0x0000000f000f7245 */ /* 0x000fe20000201400 */
[----:B------:R-:W-:Y:S01]  /*14e00*/  IMAD.IADD R13, R5, 0x1, -R6 ;  /* 0x00000001050d7824 */ /* 0x000fe200078e0a06 */
[----:B------:R-:W-:Y:S01]  /*14e10*/  I2FP.F32.S32 R9, R9 ;  /* 0x0000000900097245 */ /* 0x000fe20000201400 */
[----:B------:R-:W-:Y:S01]  /*14e20*/  VIADD R26, R6, 0x9 ;  /* 0x00000009061a7836 */ /* 0x000fe20000000000 */
[----:B------:R-:W-:Y:S01]  /*14e30*/  I2FP.F32.S32 R21, R21 ;  /* 0x0000001500157245 */ /* 0x000fe20000201400 */
[----:B------:R-:W-:Y:S01]  /*14e40*/  FFMA.FTZ R15, -R0, R15, R54 ;  /* 0x0000000f000f7223 */ /* 0x000fe20000010136 */
[----:B------:R-:W-:Y:S01]  /*14e50*/  I2FP.F32.S32 R17, R17 ;  /* 0x0000001100117245 */ /* 0x000fe20000201400 */
[----:B------:R-:W-:Y:S01]  /*14e60*/  VIADD R16, R6, 0x21 ;  /* 0x0000002106107836 */ /* 0x000fe20000000000 */
[----:B------:R-:W-:Y:S01]  /*14e70*/  IABS R19, R19 ;  /* 0x0000001300137213 */ /* 0x000fe20000000000 */
[----:B------:R-:W-:Y:S01]  /*14e80*/  FFMA.FTZ R53, -R0, R9, R53 ;  /* 0x0000000900357223 */ /* 0x000fe20000010135 */
[----:B------:R-:W-:Y:S01]  /*14e90*/  FSEL R27, R15, -INF , !P2 ;  /* 0xff8000000f1b7808 */ /* 0x000fe20005000000 */
[----:B------:R-:W-:Y:S01]  /*14ea0*/  IMAD.IADD R15, R4, 0x1, -R20 ;  /* 0x00000001040f7824 */ /* 0x000fe200078e0a14 */
[----:B------:R-:W-:Y:S01]  /*14eb0*/  IABS R13, R13 ;  /* 0x0000000d000d7213 */ /* 0x000fe20000000000 */
[C---:B------:R-:W-:Y:S01]  /*14ec0*/  FFMA.FTZ R21, -R0.reuse, R21, R44 ;  /* 0x0000001500157223 */ /* 0x040fe2000001012c */
[----:B------:R-:W-:Y:S01]  /*14ed0*/  I2FP.F32.S32 R19, R19 ;  /* 0x0000001300137245 */ /* 0x000fe20000201400 */
[----:B------:R-:W-:Y:S01]  /*14ee0*/  FFMA.FTZ R32, -R0, R17, R32 ;  /* 0x0000001100207223 */ /* 0x000fe20000010120 */
[C---:B------:R-:W-:Y:S01]  /*14ef0*/  IMAD.IADD R9, R5.reuse, 0x1, -R26 ;  /* 0x0000000105097824 */ /* 0x040fe200078e0a1a */
[----:B------:R-:W-:Y:S01]  /*14f00*/  I2FP.F32.S32 R13, R13 ;  /* 0x0000000d000d7245 */ /* 0x000fe20000201400 */
[----:B------:R-:W-:Y:S01]  /*14f10*/  IMAD.IADD R44, R5, 0x1, -R16 ;  /* 0x00000001052c7824 */ /* 0x000fe200078e0a10 */
[----:B------:R-:W-:Y:S01]  /*14f20*/  ISETP.GE.AND P3, PT, R24, R135, PT ;  /* 0x000000871800720c */ /* 0x000fe20003f66270 */
[C---:B------:R-:W-:Y:S01]  /*14f30*/  IMAD.IADD R17, R4.reuse, 0x1, -R24 ;  /* 0x0000000104117824 */ /* 0x040fe200078e0a18 */
[----:B------:R-:W-:Y:S01]  /*14f40*/  IABS R24, R15 ;  /* 0x0000000f00187213 */ /* 0x000fe20000000000 */
[----:B------:R-:W-:-:S02]  /*14f50*/  IMAD.IADD R20, R4, 0x1, -R22 ;  /* 0x0000000104147824 */ /* 0x000fc400078e0a16 */
[----:B------:R-:W-:Y:S01]  /*14f60*/  FFMA.FTZ R19, -R0, R19, R41 ;  /* 0x0000001300137223 */ /* 0x000fe20000010129 */
[----:B------:R-:W-:Y:S01]  /*14f70*/  VIADD R18, R6, 0x20 ;  /* 0x0000002006127836 */ /* 0x000fe20000000000 */
[----:B------:R-:W-:Y:S01]  /*14f80*/  IABS R9, R9 ;  /* 0x0000000900097213 */ /* 0x000fe20000000000 */
[CC--:B------:R-:W-:Y:S01]  /*14f90*/  FFMA.FTZ R41, -R0.reuse, R13.reuse, R52 ;  /* 0x0000000d00297223 */ /* 0x0c0fe20000010134 */
[----:B------:R-:W-:Y:S01]  /*14fa0*/  IABS R44, R44 ;  /* 0x0000002c002c7213 */ /* 0x000fe20000000000 */
[----:B------:R-:W-:Y:S01]  /*14fb0*/  IMAD.IADD R23, R5, 0x1, -R18 ;  /* 0x0000000105177824 */ /* 0x000fe200078e0a12 */
[----:B------:R-:W-:Y:S01]  /*14fc0*/  I2FP.F32.S32 R24, R24 ;  /* 0x0000001800187245 */ /* 0x000fe20000201400 */
[----:B------:R-:W-:Y:S01]  /*14fd0*/  FFMA.FTZ R25, -R0, R13, R50 ;  /* 0x0000000d00197223 */ /* 0x000fe20000010132 */
[----:B------:R-:W-:Y:S01]  /*14fe0*/  ISETP.GE.AND P4, PT, R26, R135, PT ;  /* 0x000000871a00720c */ /* 0x000fe20003f86270 */
[----:B------:R-:W-:Y:S01]  /*14ff0*/  IMAD.IADD R26, R4, 0x1, -R26 ;  /* 0x00000001041a7824 */ /* 0x000fe200078e0a1a */
[----:B------:R-:W-:Y:S01]  /*15000*/  IABS R20, R20 ;  /* 0x0000001400147213 */ /* 0x000fe20000000000 */
[----:B------:R-:W-:Y:S01]  /*15010*/  FFMA.FTZ R24, -R0, R24, R55 ;  /* 0x0000001800187223 */ /* 0x000fe20000010137 */
[----:B------:R-:W-:Y:S01]  /*15020*/  I2FP.F32.S32 R9, R9 ;  /* 0x0000000900097245 */ /* 0x000fe20000201400 */
[----:B------:R-:W-:Y:S01]  /*15030*/  IMAD.IADD R13, R4, 0x1, -R12 ;  /* 0x00000001040d7824 */ /* 0x000fe200078e0a0c */
[----:B------:R-:W-:-:S02]  /*15040*/  I2FP.F32.S32 R44, R44 ;  /* 0x0000002c002c7245 */ /* 0x000fc40000201400 */
[----:B------:R-:W-:Y:S01]  /*15050*/  FSEL R41, R41, -INF , !P2 ;  /* 0xff80000029297808 */ /* 0x000fe20005000000 */
[C---:B------:R-:W-:Y:S01]  /*15060*/  FFMA.FTZ R9, -R0.reuse, R9, R49 ;  /* 0x0000000900097223 */ /* 0x040fe20000010131 */
[----:B------:R-:W-:Y:S01]  /*15070*/  I2FP.F32.S32 R20, R20 ;  /* 0x0000001400147245 */ /* 0x000fe20000201400 */
[----:B------:R-:W-:Y:S01]  /*15080*/  FFMA.FTZ R165, -R0, R44, R37 ;  /* 0x0000002c00a57223 */ /* 0x000fe20000010125 */
[----:B------:R-:W-:Y:S02]  /*15090*/  IABS R23, R23 ;  /* 0x0000001700177213 */ /* 0x000fe40000000000 */
[----:B------:R-:W-:Y:S01]  /*150a0*/  ISETP.GE.AND P2, PT, R22, R135, PT ;  /* 0x000000871600720c */ /* 0x000fe20003f46270 */
[----:B------:R-:W-:Y:S01]  /*150b0*/  FFMA.FTZ R15, -R0, R20, R47 ;  /* 0x00000014000f7223 */ /* 0x000fe2000001012f */
[----:B------:R-:W-:Y:S02]  /*150c0*/  IABS R22, R26 ;  /* 0x0000001a00167213 */ /* 0x000fe40000000000 */
[----:B------:R-:W-:-:S02]  /*150d0*/  I2FP.F32.S32 R23, R23 ;  /* 0x0000001700177245 */ /* 0x000fc40000201400 */
[----:B------:R-:W-:Y:S01]  /*150e0*/  FSEL R49, R53, -INF , !P6 ;  /* 0xff80000035317808 */ /* 0x000fe20007000000 */
[----:B------:R-:W-:Y:S01]  /*150f0*/  IMAD.IADD R53, R4, 0x1, -R18 ;  /* 0x0000000104357824 */ /* 0x000fe200078e0a12 */
[----:B------:R-:W-:Y:S01]  /*15100*/  FSEL R37, R24, -INF , !P6 ;  /* 0xff80000018257808 */ /* 0x000fe20007000000 */
[----:B------:R-:W-:Y:S01]  /*15110*/  FFMA.FTZ R36, -R0, R23, R36 ;  /* 0x0000001700247223 */ /* 0x000fe20000010124 */
[----:B------:R-:W-:Y:S02]  /*15120*/  I2FP.F32.S32 R22, R22 ;  /* 0x0000001600167245 */ /* 0x000fe40000201400 */
[----:B------:R-:W-:Y:S01]  /*15130*/  ISETP.GE.AND P6, PT, R12, R135, PT ;  /* 0x000000870c00720c */ /* 0x000fe20003fc6270 */
[----:B------:R-:W-:Y:S01]  /*15140*/  IMAD.IADD R12, R4, 0x1, -R10 ;  /* 0x00000001040c7824 */ /* 0x000fe200078e0a0a */
[----:B------:R-:W-:Y:S01]  /*15150*/  FSEL R47, R48, -INF , !P5 ;  /* 0xff800000302f7808 */ /* 0x000fe20006800000 */
[----:B------:R-:W-:Y:S01]  /*15160*/  FFMA.FTZ R23, -R0, R22, R51 ;  /* 0x0000001600177223 */ /* 0x000fe20000010133 */
[----:B------:R-:W-:Y:S01]  /*15170*/  FSEL R25, R25, -INF , !P5 ;  /* 0xff80000019197808 */ /* 0x000fe20006800000 */
[----:B------:R-:W-:Y:S01]  /*15180*/  IMAD.IADD R51, R4, 0x1, -R14 ;  /* 0x0000000104337824 */ /* 0x000fe200078e0a0e */
[----:B------:R-:W-:-:S02]  /*15190*/  IABS R17, R17 ;  /* 0x0000001100117213 */ /* 0x000fc40000000000 */
[----:B------:R-:W-:Y:S01]  /*151a0*/  ISETP.GE.AND P5, PT, R10, R135, PT ;  /* 0x000000870a00720c */ /* 0x000fe20003fa6270 */
[----:B------:R-:W-:Y:S01]  /*151b0*/  IMAD.IADD R10, R4, 0x1, -R16 ;  /* 0x00000001040a7824 */ /* 0x000fe200078e0a10 */
[----:B------:R-:W-:Y:S02]  /*151c0*/  I2FP.F32.S32 R17, R17 ;  /* 0x0000001100117245 */ /* 0x000fe40000201400 */
[----:B------:R-:W-:Y:S02]  /*151d0*/  IABS R12, R12 ;  /* 0x0000000c000c7213 */ /* 0x000fe40000000000 */
[----:B------:R-:W-:Y:S01]  /*151e0*/  IABS R10, R10 ;  /* 0x0000000a000a7213 */ /* 0x000fe20000000000 */
[----:B------:R-:W-:Y:S01]  /*151f0*/  FFMA.FTZ R17, -R0, R17, R46 ;  /* 0x0000001100117223 */ /* 0x000fe2000001012e */
[----:B------:R-:W-:Y:S02]  /*15200*/  IABS R13, R13 ;  /* 0x0000000d000d7213 */ /* 0x000fe40000000000 */
[----:B------:R-:W-:-:S02]  /*15210*/  IABS R53, R53 ;  /* 0x0000003500357213 */ /* 0x000fc40000000000 */
[----:B------:R-:W-:Y:S02]  /*15220*/  IABS R51, R51 ;  /* 0x0000003300337213 */ /* 0x000fe40000000000 */
[----:B------:R-:W-:Y:S02]  /*15230*/  I2FP.F32.S32 R12, R12 ;  /* 0x0000000c000c7245 */ /* 0x000fe40000201400 */
[----:B------:R-:W-:Y:S02]  /*15240*/  I2FP.F32.S32 R10, R10 ;  /* 0x0000000a000a7245 */ /* 0x000fe40000201400 */
[----:B------:R-:W-:Y:S02]  /*15250*/  I2FP.F32.S32 R13, R13 ;  /* 0x0000000d000d7245 */ /* 0x000fe40000201400 */
[----:B------:R-:W-:Y:S01]  /*15260*/  I2FP.F32.S32 R53, R53 ;  /* 0x0000003500357245 */ /* 0x000fe20000201400 */
[C---:B------:R-:W-:Y:S01]  /*15270*/  FFMA.FTZ R39, -R0.reuse, R10, R39 ;  /* 0x0000000a00277223 */ /* 0x040fe20000010127 */
[----:B------:R-:W-:Y:S01]  /*15280*/  FSEL R45, R9, -INF , !P4 ;  /* 0xff800000092d7808 */ /* 0x000fe20006000000 */
[----:B------:R-:W-:Y:S01]  /*15290*/  FFMA.FTZ R9, -R0, R12, R43 ;  /* 0x0000000c00097223 */ /* 0x000fe2000001012b */
[----:B------:R-:W-:Y:S01]  /*152a0*/  FSEL R21, R21, -INF , !P3 ;  /* 0xff80000015157808 */ /* 0x000fe20005800000 */
[C---:B------:R-:W-:Y:S01]  /*152b0*/  VIADD R12, R6.reuse, 0x31 ;  /* 0x00000031060c7836 */ /* 0x040fe20000000000 */
[----:B------:R-:W-:Y:S01]  /*152c0*/  FSEL R17, R17, -INF , !P3 ;  /* 0xff80000011117808 */ /* 0x000fe20005800000 */
[----:B------:R-:W-:Y:S01]  /*152d0*/  VIADD R10, R6, 0x38 ;  /* 0x00000038060a7836 */ /* 0x000fe20000000000 */
[----:B------:R-:W-:Y:S01]  /*152e0*/  FSEL R7, R7, -INF , !P2 ;  /* 0xff80000007077808 */ /* 0x000fe20005000000 */
[C---:B------:R-:W-:Y:S01]  /*152f0*/  FFMA.FTZ R13, -R0.reuse, R13, R42 ;  /* 0x0000000d000d7223 */ /* 0x040fe2000001012a */
        /* <DEDUP_REMOVED lines=42> */
[----:B------:R-:W-:Y:S01]  /*155a0*/  FFMA.FTZ R26, -R0, R26, R33 ;  /* 0x0000001a001a7223 */ /* 0x000fe20000010121 */
[----:B------:R-:W-:Y:S02]  /*155b0*/  I2FP.F32.S32 R39, R24 ;  /* 0x0000001800277245 */ /* 0x000fe40000201400 */
[----:B------:R-:W-:Y:S02]  /*155c0*/  IABS R18, R18 ;  /* 0x0000001200127213 */ /* 0x000fe40000000000 */
[----:B------:R-:W-:Y:S01]  /*155d0*/  FMNMX3.FTZ R6, R6, R7, R5, !PT ;  /* 0x0000000706067276 */ /* 0x000fe20007810005 */
[----:B------:R-:W-:Y:S01]  /*155e0*/  FFMA.FTZ R28, -R0, R39, R28 ;  /* 0x00000027001c7223 */ /* 0x000fe2000001011c */
[----:B------:R-:W-:Y:S02]  /*155f0*/  I2FP.F32.S32 R20, R20 ;  /* 0x0000001400147245 */ /* 0x000fe40000201400 */
[----:B------:R-:W-:-:S02]  /*15600*/  IABS R22, R22 ;  /* 0x0000001600167213 */ /* 0x000fc40000000000 */
[----:B------:R-:W-:Y:S01]  /*15610*/  I2FP.F32.S32 R33, R18 ;  /* 0x0000001200217245 */ /* 0x000fe20000201400 */
[----:B------:R-:W-:Y:S01]  /*15620*/  FFMA.FTZ R20, -R0, R20, R29 ;  /* 0x0000001400147223 */ /* 0x000fe2000001011d */
        /* <DEDUP_REMOVED lines=14> */
[----:B------:R-:W-:-:S02]  /*15710*/  IABS R16, R16 ;  /* 0x0000001000107213 */ /* 0x000fc40000000000 */
[----:B------:R-:W-:Y:S02]  /*15720*/  FMNMX3.FTZ R18, R27, R37, R25, !PT ;  /* 0x000000251b127276 */ /* 0x000fe40007810019 */
[----:B------:R-:W-:Y:S02]  /*15730*/  IABS R14, R14 ;  /* 0x0000000e000e7213 */ /* 0x000fe40000000000 */
[----:B------:R-:W-:Y:S02]  /*15740*/  FMNMX.FTZ R4, R189, R20, !PT ;  /* 0x00000014bd047209 */ /* 0x000fe40007810000 */
[----:B------:R-:W-:Y:S02]  /*15750*/  I2FP.F32.S32 R16, R16 ;  /* 0x0000001000107245 */ /* 0x000fe40000201400 */
[----:B------:R-:W-:Y:S01]  /*15760*/  FMNMX3.FTZ R18, R18, R23, R17, !PT ;  /* 0x0000001712127276 */ /* 0x000fe20007810011 */
[----:B------:R-:W1:Y:S01]  /*15770*/  SHFL.BFLY PT, R29, R4, 0x2, 0x1f ;  /* 0x0c401f00041d7f89 */ /* 0x000e6200000e0000 */
[----:B------:R-:W-:Y:S01]  /*15780*/  IABS R12, R12 ;  /* 0x0000000c000c7213 */ /* 0x000fe20000000000 */
[----:B------:R-:W-:Y:S01]  /*15790*/  FFMA.FTZ R16, -R0, R16, R35 ;  /* 0x0000001000107223 */ /* 0x000fe20000010123 */
[----:B------:R-:W-:-:S02]  /*157a0*/  IABS R10, R10 ;  /* 0x0000000a000a7213 */ /* 0x000fc40000000000 */
[----:B------:R-:W-:Y:S02]  /*157b0*/  I2FP.F32.S32 R33, R14 ;  /* 0x0000000e00217245 */ /* 0x000fe40000201400 */
[----:B------:R-:W-:Y:S02]  /*157c0*/  FMNMX3.FTZ R18, R18, R15, R13, !PT ;  /* 0x0000000f12127276 */ /* 0x000fe4000781000d */
[----:B------:R-:W-:Y:S01]  /*157d0*/  I2FP.F32.S32 R12, R12 ;  /* 0x0000000c000c7245 */ /* 0x000fe20000201400 */
[----:B------:R-:W-:Y:S01]  /*157e0*/  FFMA.FTZ R30, -R0, R33, R30 ;  /* 0x00000021001e7223 */ /* 0x000fe2000001011e */
        /* <DEDUP_REMOVED lines=8> */
[----:B------:R-:W-:Y:S02]  /*15870*/  FMNMX3.FTZ R18, R18, R145, R207, !PT ;  /* 0x0000009112127276 */ /* 0x000fe400078100cf */
[----:B------:R-:W-:Y:S02]  /*15880*/  FSEL R179, R12, -INF , !P4 ;  /* 0xff8000000cb37808 */ /* 0x000fe40006000000 */
[----:B------:R-:W-:Y:S02]  /*15890*/  FSEL R175, R35, -INF , !P3 ;  /* 0xff80000023af7808 */ /* 0x000fe40005800000 */
[----:B------:R-:W-:Y:S01]  /*158a0*/  FMNMX3.FTZ R18, R18, R177, R187, !PT ;  /* 0x000000b112127276 */ /* 0x000fe200078100bb */
[----:B------:R-:W-:Y:S01]  /*158b0*/  LDSM.16.MT88.4 R32, [R172+0x10800] ;  /* 0x01080000ac20783b */ /* 0x000fe20000004200 */
[----:B------:R-:W-:-:S02]  /*158c0*/  FSEL R171, R6, -INF , !P2 ;  /* 0xff80000006ab7808 */ /* 0x000fc40005000000 */
[----:B------:R-:W-:Y:S02]  /*158d0*/  FMNMX3.FTZ R6, R18, R179, R175, !PT ;  /* 0x000000b312067276 */ /* 0x000fe400078100af */
[----:B-1----:R-:W-:Y:S02]  /*158e0*/  FMNMX.FTZ R4, R4, R29, !PT ;  /* 0x0000001d04047209 */ /* 0x002fe40007810000 */
[----:B------:R-:W-:-:S03]  /*158f0*/  FMNMX.FTZ R6, R171, R6, !PT ;  /* 0x00000006ab067209 */ /* 0x000fc60007810000 */
[----:B------:R-:W1:Y:S04]  /*15900*/  SHFL.BFLY PT, R133, R4, 0x1, 0x1f ;  /* 0x0c201f0004857f89 */ /* 0x000e6800000e0000 */
[----:B------:R-:W2:Y:S01]  /*15910*/  SHFL.BFLY PT, R29, R6, 0x2, 0x1f ;  /* 0x0c401f00061d7f89 */ /* 0x000ea200000e0000 */
[----:B-1----:R-:W-:Y:S01]  /*15920*/  FMNMX.FTZ R133, R4, R133, !PT ;  /* 0x0000008504857209 */ /* 0x002fe20007810000 */
[----:B------:R-:W-:Y:S01]  /*15930*/  VIADD R4, R186, 0xc000 ;  /* 0x0000c000ba047836 */ /* 0x000fe20000000000 */
[----:B--2---:R-:W-:-:S03]  /*15940*/  FMNMX.FTZ R29, R6, R29, !PT ;  /* 0x0000001d061d7209 */ /* 0x004fc60007810000 */
[C---:B---3--:R-:W-:Y:S01]  /*15950*/  FMUL.FTZ R176, R133.reuse, UR4 ;  /* 0x0000000485b07c20 */ /* 0x048fe20008410000 */
[----:B------:R-:W-:Y:S01]  /*15960*/  FSETP.NEU.FTZ.AND P2, PT, R133, -INF , PT ;  /* 0xff8000008500780b */ /* 0x000fe20003f5d000 */
[----:B------:R-:W-:Y:S01]  /*15970*/  @P0 VIADD R167, R4, 0xffffffc0 ;  /* 0xffffffc004a70836 */ /* 0x000fe20000000000 */
[----:B------:R-:W1:Y:S02]  /*15980*/  SHFL.BFLY PT, R132, R29, 0x1, 0x1f ;  /* 0x0c201f001d847f89 */ /* 0x000e6400000e0000 */
[----:B------:R-:W-:Y:S01]  /*15990*/  FSEL R176, R176, RZ, P2 ;  /* 0x000000ffb0b07208 */ /* 0x000fe20001000000 */
[----:B------:R-:W-:Y:S01]  /*159a0*/  IMAD.IADD R162, R8, 0x1, R167 ;  /* 0x0000000108a27824 */ /* 0x000fe200078e02a7 */
[----:B------:R-:W-:Y:S03]  /*159b0*/  LDSM.16.MT88.4 R80, [R167+0x2000] ;  /* 0x00200000a750783b */ /* 0x000fe60000004200 */
[--C-:B------:R-:W-:Y:S01]  /*159c0*/  FFMA.FTZ R158, R49, UR4, -R176.reuse ;  /* 0x00000004319e7c23 */ /* 0x100fe200080108b0 */
[--C-:B------:R-:W-:Y:S01]  /*159d0*/  FFMA.FTZ R161, R41, UR4, -R176.reuse ;  /* 0x0000000429a17c23 */ /* 0x100fe200080108b0 */
[----:B------:R-:W2:Y:S01]  /*159e0*/  LDSM.16.MT88.4 R48, [R167] ;  /* 0x00000000a730783b */ /* 0x000ea20000004200 */
[--C-:B------:R-:W-:Y:S01]  /*159f0*/  FFMA.FTZ R157, R47, UR4, -R176.reuse ;  /* 0x000000042f9d7c23 */ /* 0x100fe200080108b0 */
[--C-:B------:R-:W-:Y:S01]  /*15a00*/  FFMA.FTZ R154, R45, UR4, -R176.reuse ;  /* 0x000000042d9a7c23 */ /* 0x100fe200080108b0 */
[--C-:B------:R-:W-:Y:S01]  /*15a10*/  FFMA.FTZ R152, R7, UR4, -R176.reuse ;  /* 0x0000000407987c23 */ /* 0x100fe200080108b0 */
[----:B------:R-:W3:Y:S01]  /*15a20*/  LDSM.16.MT88.4 R40, [R172+0xc000] ;  /* 0x00c00000ac28783b */ /* 0x000ee20000004200 */
[--C-:B------:R-:W-:Y:S01]  /*15a30*/  FFMA.FTZ R151, R5, UR4, -R176.reuse ;  /* 0x0000000405977c23 */ /* 0x100fe200080108b0 */
[----:B------:R-:W-:Y:S01]  /*15a40*/  MUFU.EX2 R161, R161 ;  /* 0x000000a100a17308 */ /* 0x000fe20000000800 */
[--C-:B------:R-:W-:Y:S01]  /*15a50*/  FFMA.FTZ R155, R21, UR4, -R176.reuse ;  /* 0x00000004159b7c23 */ /* 0x100fe200080108b0 */
[----:B------:R-:W4:Y:S01]  /*15a60*/  LDSM.16.MT88.4 R56, [R162] ;  /* 0x00000000a238783b */ /* 0x000f220000004200 */
[--C-:B------:R-:W-:Y:S01]  /*15a70*/  FFMA.FTZ R148, R19, UR4, -R176.reuse ;  /* 0x0000000413947c23 */ /* 0x100fe200080108b0 */
[--C-:B------:R-:W-:Y:S01]  /*15a80*/  FFMA.FTZ R166, R173, UR4, -R176.reuse ;  /* 0x00000004ada67c23 */ /* 0x100fe200080108b0 */
[--C-:B------:R-:W-:Y:S01]  /*15a90*/  FFMA.FTZ R164, R209, UR4, -R176.reuse ;  /* 0x00000004d1a47c23 */ /* 0x100fe200080108b0 */
[----:B------:R-:W5:Y:S01]  /*15aa0*/  LDSM.16.MT88.4 R88, [R162+0x2000] ;  /* 0x00200000a258783b */ /* 0x000f620000004200 */
[--C-:B------:R-:W-:Y:S01]  /*15ab0*/  FFMA.FTZ R165, R165, UR4, -R176.reuse ;  /* 0x00000004a5a57c23 */ /* 0x100fe200080108b0 */
[----:B------:R-:W2:Y:S01]  /*15ac0*/  MUFU.EX2 R158, R158 ;  /* 0x0000009e009e7308 */ /* 0x000ea20000000800 */
[--C-:B------:R-:W-:Y:S01]  /*15ad0*/  FFMA.FTZ R169, R169, UR4, -R176.reuse ;  /* 0x00000004a9a97c23 */ /* 0x100fe200080108b0 */
[----:B-1----:R-:W-:Y:S01]  /*15ae0*/  FMNMX.FTZ R132, R29, R132, !PT ;  /* 0x000000841d847209 */ /* 0x002fe20007810000 */
[----:B------:R-:W1:Y:S01]  /*15af0*/  LDSM.16.MT88.4 R120, [R167+0x4000] ;  /* 0x00400000a778783b */ /* 0x000e620000004200 */
[--C-:B------:R-:W-:Y:S01]  /*15b00*/  FFMA.FTZ R178, R205, UR4, -R176.reuse ;  /* 0x00000004cdb27c23 */ /* 0x100fe200080108b0 */
[--C-:B------:R-:W-:Y:S01]  /*15b10*/  FFMA.FTZ R193, R193, UR4, -R176.reuse ;  /* 0x00000004c1c17c23 */ /* 0x100fe200080108b0 */
[C---:B------:R-:W-:Y:S01]  /*15b20*/  FSETP.NEU.FTZ.AND P2, PT, R132.reuse, -INF , PT ;  /* 0xff8000008400780b */ /* 0x040fe20003f5d000 */
[----:B------:R-:W-:Y:S01]  /*15b30*/  FMUL.FTZ R170, R132, UR4 ;  /* 0x0000000484aa7c20 */ /* 0x000fe20008410000 */
[----:B------:R-:W1:Y:S01]  /*15b40*/  LDSM.16.MT88.4 R4, [R162+0x4000] ;  /* 0x00400000a204783b */ /* 0x000e620000004200 */
[----:B------:R-:W-:Y:S01]  /*15b50*/  MUFU.EX2 R157, R157 ;  /* 0x0000009d009d7308 */ /* 0x000fe20000000800 */
[--C-:B------:R-:W-:Y:S01]  /*15b60*/  FFMA.FTZ R184, R191, UR4, -R176.reuse ;  /* 0x00000004bfb87c23 */ /* 0x100fe200080108b0 */
[----:B------:R-:W-:Y:S01]  /*15b70*/  FFMA.FTZ R189, R189, UR4, -R176 ;  /* 0x00000004bdbd7c23 */ /* 0x000fe200080108b0 */
[----:B------:R-:W-:Y:S01]  /*15b80*/  FSEL R170, R170, RZ, P2 ;  /* 0x000000ffaaaa7208 */ /* 0x000fe20001000000 */
[----:B------:R-:W-:Y:S04]  /*15b90*/  LDSM.16.MT88.4 R28, [R186+0xc800] ;  /* 0x00c80000ba1c783b */ /* 0x000fe80000004200 */
        /* <DEDUP_REMOVED lines=8> */
[----:B------:R-:W1:Y:S01]  /*15c20*/  LDSM.16.MT88.4 R12, [R167+0x800] ;  /* 0x00080000a70c783b */ /* 0x000e620000004200 */
[--C-:B------:R-:W-:Y:S01]  /*15c30*/  FFMA.FTZ R153, R17, UR4, -R170.reuse ;  /* 0x0000000411997c23 */ /* 0x100fe200080108aa */
        /* <DEDUP_REMOVED lines=11> */
[C---:B---3--:R-:W-:Y:S01]  /*15cf0*/  F2FP.F16.F32.PACK_AB R118, R154.reuse, R157 ;  /* 0x0000009d9a76723e */ /* 0x048fe200000000ff */
        /* <DEDUP_REMOVED lines=8> */
[----:B------:R-:W-:-:S03]  /*15d80*/  FADD.FTZ R154, R154, R157 ;  /* 0x0000009d9a9a7221 */ /* 0x000fc60000010000 */
        /* <DEDUP_REMOVED lines=61> */
[----:B--2---:R-:W-:-:S07]  /*16160*/  F2FP.F16.F32.PACK_AB R7, R138, R149 ;  /* 0x000000958a07723e */ /* 0x004fce00000000ff */
        /* <DEDUP_REMOVED lines=133> */
[----:B------:R-:W-:Y:S01]  /*169c0*/  MOV R5, 0x20 ;  /* 0x0000002000057802 */ /* 0x000fe20000000f00 */
[----:B------:R-:W-:Y:S01]  /*169d0*/  IMAD.MOV.U32 R208, RZ, RZ, R134 ;  /* 0x000000ffffd07224 */ /* 0x000fe200078e0086 */
[C---:B------:R-:W-:Y:S01]  /*169e0*/  IADD3 R205, PT, PT, R186.reuse, 0xc040, RZ ;  /* 0x0000c040bacd7810 */ /* 0x040fe20007ffe0ff */
[----:B------:R-:W-:Y:S01]  /*169f0*/  UISETP.NE.AND.EX UP0, UPT, UR13, URZ, UPT, UP0 ;  /* 0x000000ff0d00728c */ /* 0x000fe2000bf05300 */
[----:B------:R-:W-:Y:S01]  /*16a00*/  IADD3 R2, PT, PT, R3, R2, R137 ;  /* 0x0000000203027210 */ /* 0x000fe20007ffe089 */
[----:B------:R-:W-:Y:S01]  /*16a10*/  VIADD R206, R186, 0xc000 ;  /* 0x0000c000bace7836 */ /* 0x000fe20000000000 */
[----:B------:R-:W-:Y:S01]  /*16a20*/  SEL R5, R5, 0xffffffe0, !P1 ;  /* 0xffffffe005057807 */ /* 0x000fe20004800000 */
[----:B------:R-:W-:Y:S01]  /*16a30*/  IMAD.MOV.U32 R207, RZ, RZ, RZ ;  /* 0x000000ffffcf7224 */ /* 0x000fe200078e00ff */
[----:B------:R-:W-:Y:S01]  /*16a40*/  IADD3 R139, PT, PT, -R139, R2, -R200 ;  /* 0x000000028b8b7210 */ /* 0x000fe20007ffe9c8 */
[----:B------:R-:W-:Y:S01]  /*16a50*/  IMAD.MOV.U32 R2, RZ, RZ, R133 ;  /* 0x000000ffff027224 */ /* 0x000fe200078e0085 */
[----:B------:R-:W-:Y:S01]  /*16a60*/  MOV R3, R132 ;  /* 0x0000008400037202 */ /* 0x000fe20000000f00 */
[----:B------:R-:W-:Y:S01]  /*16a70*/  UMOV UR13, 0x400 ;  /* 0x00000400000d7882 */ /* 0x000fe20000000000 */
[----:B------:R-:W-:Y:S01]  /*16a80*/  PLOP3.LUT P4, PT, PT, PT, UP0, 0x80, 0x8 ;  /* 0x000000000008781c */ /* 0x000fe20003f8f008 */
[----:B------:R-:W-:Y:S01]  /*16a90*/  IMAD R136, R136, -0x40, R139 ;  /* 0xffffffc088887824 */ /* 0x000fe200078e028b */
[----:B------:R-:W-:Y:S01]  /*16aa0*/  IADD3 R184, PT, PT, R5, R186, RZ ;  /* 0x000000ba05b87210 */ /* 0x000fe20007ffe0ff */
[----:B------:R-:W2:Y:S02]  /*16ab0*/  LDCU UR12, c[0x0][0x440] ;  /* 0x00008800ff0c77ac */ /* 0x000ea40008000800 */
[----:B------:R-:W-:Y:S01]  /*16ac0*/  VIADD R209, R136, 0x88 ;  /* 0x0000008888d17836 */ /* 0x000fe20000000000 */
[----:B------:R-:W3:Y:S01]  /*16ad0*/  LDCU UR4, c[0x0][0x45c] ;  /* 0x00008b80ff0477ac */ /* 0x000ee20008000800 */
[----:B------:R-:W4:Y:S01]  /*16ae0*/  LDCU.64 UR8, c[0x0][0x3a0] ;  /* 0x00007400ff0877ac */ /* 0x000f220008000a00 */
[----:B------:R-:W2:Y:S01]  /*16af0*/  LDCU.64 UR10, c[0x0][0x3a8] ;  /* 0x00007500ff0a77ac */ /* 0x000ea20008000a00 */
[----:B-1----:R-:W-:-:S12]  /*16b00*/  ULEA UR5, UR5, UR13, 0x18 ;  /* 0x0000000d05057291 */ /* 0x002fd8000f8ec0ff */
.L_x_4634:
        /* <DEDUP_REMOVED lines=18> */
[C---:B--2---:R-:W-:Y:S02]  /*16c30*/  ISETP.GE.AND P3, PT, R10.reuse, UR12, PT ;  /* 0x0000000c0a007c0c */ /* 0x044fe4000bf66270 */
[C---:B------:R-:W-:Y:S02]  /*16c40*/  LOP3.LUT R13, R10.reuse, 0x40, RZ, 0xfc, !PT ;  /* 0x000000400a0d7812 */ /* 0x040fe400078efcff */
[----:B------:R-:W-:Y:S02]  /*16c50*/  LOP3.LUT R10, R10, 0x80, RZ, 0xfc, !PT ;  /* 0x000000800a0a7812 */ /* 0x000fe400078efcff */
[----:B------:R-:W-:Y:S02]  /*16c60*/  LOP3.LUT R4, R7, 0x1c0, R6, 0xf8, !PT ;  /* 0x000001c007047812 */ /* 0x000fe400078ef806 */
[----:B------:R-:W-:Y:S02]  /*16c70*/  LOP3.LUT R194, R194, 0x8, R185, 0xf8, !PT ;  /* 0x00000008c2c27812 */ /* 0x000fe400078ef8b9 */
[----:B------:R-:W-:Y:S02]  /*16c80*/  LOP3.LUT R183, R14, 0x7c00, RZ, 0xc0, !PT ;  /* 0x00007c000eb77812 */ /* 0x000fe400078ec0ff */
[----:B------:R-:W-:Y:S02]  /*16c90*/  @!P4 SHF.R.S64 R9, R9, 0x1f, R12 ;  /* 0x0000001f0909c819 */ /* 0x000fe4000000100c */
[----:B------:R-:W-:Y:S01]  /*16ca0*/  ISETP.GE.AND P1, PT, R10, UR12, PT ;  /* 0x0000000c0a007c0c */ /* 0x000fe2000bf26270 */
[----:B------:R-:W-:Y:S01]  /*16cb0*/  IMAD.MOV.U32 R10, RZ, RZ, R198 ;  /* 0x000000ffff0a7224 */ /* 0x000fe200078e00c6 */
[--C-:B------:R-:W-:Y:S02]  /*16cc0*/  LOP3.LUT R4, R4, 0x38, R5.reuse, 0x78, !PT ;  /* 0x0000003804047812 */ /* 0x100fe400078e7805 */
[----:B------:R-:W-:Y:S02]  /*16cd0*/  LOP3.LUT R194, R194, 0x38, R5, 0x78, !PT ;  /* 0x00000038c2c27812 */ /* 0x000fe400078e7805 */
[----:B------:R-:W-:Y:S02]  /*16ce0*/  LOP3.LUT R7, R6, 0x400, RZ, 0xc0, !PT ;  /* 0x0000040006077812 */ /* 0x000fe400078ec0ff */
[----:B------:R-:W-:Y:S02]  /*16cf0*/  LOP3.LUT R5, R183, 0x200, R6, 0xf8, !PT ;  /* 0x00000200b7057812 */ /* 0x000fe400078ef806 */
[----:B------:R-:W-:Y:S01]  /*16d00*/  @!P4 IADD3 R198, P0, PT, R198, R9, RZ ;  /* 0x00000009c6c6c210 */ /* 0x000fe20007f1e0ff */
[----:B------:R-:W-:Y:S01]  /*16d10*/  IMAD R194, R194, 0x2, R7 ;  /* 0x00000002c2c27824 */ /* 0x000fe200078e0207 */
[----:B------:R-:W-:Y:S01]  /*16d20*/  ISETP.GE.AND P2, PT, R13, UR12, PT ;  /* 0x0000000c0d007c0c */ /* 0x000fe2000bf46270 */
[----:B------:R-:W-:Y:S01]  /*16d30*/  IMAD.MOV.U32 R13, RZ, RZ, R199 ;  /* 0x000000ffff0d7224 */ /* 0x000fe200078e00c7 */
[----:B------:R-:W-:Y:S02]  /*16d40*/  LOP3.LUT R172, R5, R4, RZ, 0xfc, !PT ;  /* 0x0000000405ac7212 */ /* 0x000fe400078efcff */
[----:B------:R-:W-:Y:S02]  /*16d50*/  @!P4 LEA.HI.X.SX32 R199, R12, R199, 0x1, P0 ;  /* 0x000000c70cc7c211 */ /* 0x000fe400000f0eff */
[----:B------:R-:W-:Y:S01]  /*16d60*/  LEA R213, R213, UR5, 0x1 ;  /* 0x00000005d5d57c11 */ /* 0x000fe2000f8e08ff */
[----:B------:R-:W-:Y:S06]  /*16d70*/  @!P4 BRA `(.L_x_4631) ;  /* 0x0000000000f4c947 */ /* 0x000fec0003800000 */
        /* <DEDUP_REMOVED lines=54> */
[C---:B------:R-:W-:Y:S01]  /*170e0*/  IMAD.WIDE.U32 R14, R7.reuse, UR10, R14 ;  /* 0x0000000a070e7c25 */ /* 0x040fe2000f8e000e */
[----:B------:R-:W-:Y:S02]  /*170f0*/  SHF.R.S32.HI R4, RZ, 0x1f, R7 ;  /* 0x0000001fff047819 */ /* 0x000fe40000011407 */
[----:B------:R-:W-:Y:S03]  /*17100*/  LEA R198, P0, R14, R10, 0x1 ;  /* 0x0000000a0ec67211 */ /* 0x000fe600078008ff */
[----:B------:R-:W-:Y:S04]  /*17110*/  IMAD R4, R4, UR10, RZ ;  /* 0x0000000a04047c24 */ /* 0x000fe8000f8e02ff */
[----:B------:R-:W-:Y:S04]  /*17120*/  IMAD R4, R7, UR11, R4 ;  /* 0x0000000b07047c24 */ /* 0x000fe8000f8e0204 */
[----:B------:R-:W-:Y:S05]  /*17130*/  IMAD.IADD R4, R15, 0x1, R4 ;  /* 0x000000010f047824 */ /* 0x000fea00078e0204 */
[----:B------:R-:W-:Y:S07]  /*17140*/  LEA.HI.X R199, R14, R13, R4, 0x1, P0 ;  /* 0x0000000d0ec77211 */ /* 0x000fee00000f0c04 */
.L_x_4631:
        /* <DEDUP_REMOVED lines=89> */
[----:B------:R-:W-:Y:S05]  /*176e0*/  LDSM.16.M88.4 R176, [R194+UR5+0xa000] ;  /* 0x00a00005c2b0783b */ /* 0x000fea0008000200 */
[C---:B------:R-:W-:Y:S08]  /*176f0*/  HMMA.16816.F32 R8, R132.reuse, R10, RZ ;  /* 0x0000000a8408723c */ /* 0x040ff000000018ff */
[C---:B--2---:R-:W-:Y:S08]  /*17700*/  HMMA.16816.F32 R12, R132.reuse, R16, RZ ;  /* 0x00000010840c723c */ /* 0x044ff000000018ff */
[C---:B------:R-:W-:Y:S08]  /*17710*/  HMMA.16816.F32 R16, R132.reuse, R18, RZ ;  /* 0x000000128410723c */ /* 0x040ff000000018ff */
[C---:B-----5:R-:W-:Y:S08]  /*17720*/  HMMA.16816.F32 R20, R132.reuse, R24, RZ ;  /* 0x000000188414723c */ /* 0x060ff000000018ff */
[C---:B------:R-:W-:Y:S08]  /*17730*/  HMMA.16816.F32 R24, R132.reuse, R26, RZ ;  /* 0x0000001a8418723c */ /* 0x040ff000000018ff */
[C---:B---3--:R-:W-:Y:S08]  /*17740*/  HMMA.16816.F32 R28, R132.reuse, R32, RZ ;  /* 0x00000020841c723c */ /* 0x048ff000000018ff */
[----:B------:R-:W-:Y:S01]  /*17750*/  HMMA.16816.F32 R32, R132, R34, RZ ;  /* 0x000000228420723c */ /* 0x000fe200000018ff */
[----:B------:R-:W1:Y:S07]  /*17760*/  LDSM.16.M88.4 R132, [R191+0x7800] ;  /* 0x00780000bf84783b */ /* 0x000e6e0000000200 */
[C---:B----4-:R-:W-:Y:S05]  /*17770*/  HMMA.16816.F32 R4, R136.reuse, R140, R4 ;  /* 0x0000008c8804723c */ /* 0x050fea0000001804 */
[----:B------:R-:W-:Y:S03]  /*17780*/  SEL R141, R180, 0xffffffc0, !P0 ;  /* 0xffffffc0b48d7807 */ /* 0x000fe60004000000 */
[C---:B------:R-:W-:Y:S03]  /*17790*/  HMMA.16816.F32 R8, R136.reuse, R142, R8 ;  /* 0x0000008e8808723c */ /* 0x040fe60000001808 */
[C---:B------:R-:W-:Y:S02]  /*177a0*/  IMAD.IADD R192, R141.reuse, 0x1, R172 ;  /* 0x000000018dc07824 */ /* 0x040fe400078e02ac */
[----:B------:R-:W-:Y:S02]  /*177b0*/  IMAD.IADD R190, R141, 0x1, R190 ;  /* 0x000000018dbe7824 */ /* 0x000fe400078e02be */
[C---:B------:R-:W-:Y:S01]  /*177c0*/  IMAD.IADD R189, R187.reuse, 0x1, R192 ;  /* 0x00000001bbbd7824 */ /* 0x040fe200078e02c0 */
[C---:B------:R-:W-:Y:S01]  /*177d0*/  HMMA.16816.F32 R12, R136.reuse, R144, R12 ;  /* 0x00000090880c723c */ /* 0x040fe2000000180c */
[----:B------:R-:W-:Y:S02]  /*177e0*/  LDSM.16.M88.4 R140, [R192] ;  /* 0x00000000c08c783b */ /* 0x000fe40000000200 */
[----:B------:R-:W-:Y:S02]  /*177f0*/  IMAD.IADD R188, R187, 0x1, R190 ;  /* 0x00000001bbbc7824 */ /* 0x000fe400078e02be */
[----:B------:R-:W2:Y:S03]  /*17800*/  LDSM.16.M88.4 R152, [R190+0x6000] ;  /* 0x00600000be98783b */ /* 0x000ea60000000200 */
[C---:B------:R-:W-:Y:S01]  /*17810*/  HMMA.16816.F32 R16, R136.reuse, R146, R16 ;  /* 0x000000928810723c */ /* 0x040fe20000001810 */
[----:B------:R-:W3:Y:S04]  /*17820*/  LDSM.16.M88.4 R156, [R190+0x6800] ;  /* 0x00680000be9c783b */ /* 0x000ee80000000200 */
[----:B------:R-:W4:Y:S03]  /*17830*/  LDSM.16.M88.4 R144, [R190+0x7000] ;  /* 0x00700000be90783b */ /* 0x000f260000000200 */
[C---:B------:R-:W-:Y:S01]  /*17840*/  HMMA.16816.F32 R20, R136.reuse, R148, R20 ;  /* 0x000000948814723c */ /* 0x040fe20000001814 */
[----:B------:R-:W-:Y:S04]  /*17850*/  LDSM.16.M88.4 R160, [R189] ;  /* 0x00000000bda0783b */ /* 0x000fe80000000200 */
[----:B------:R-:W-:Y:S03]  /*17860*/  LDSM.16.M88.4 R164, [R188+0x6000] ;  /* 0x00600000bca4783b */ /* 0x000fe60000000200 */
[C---:B------:R-:W-:Y:S01]  /*17870*/  HMMA.16816.F32 R24, R136.reuse, R150, R24 ;  /* 0x000000968818723c */ /* 0x040fe20000001818 */
[----:B------:R-:W5:Y:S07]  /*17880*/  LDSM.16.M88.4 R148, [R190+0x7800] ;  /* 0x00780000be94783b */ /* 0x000f6e0000000200 */
[C---:B-1----:R-:W-:Y:S08]  /*17890*/  HMMA.16816.F32 R28, R136.reuse, R132, R28 ;  /* 0x00000084881c723c */ /* 0x042ff0000000181c */
[----:B------:R-:W-:Y:S01]  /*178a0*/  HMMA.16816.F32 R32, R136, R134, R32 ;  /* 0x000000868820723c */ /* 0x000fe20000001820 */
[----:B------:R-:W1:Y:S04]  /*178b0*/  LDSM.16.M88.4 R132, [R188+0x6800] ;  /* 0x00680000bc84783b */ /* 0x000e680000000200 */
[----:B------:R-:W1:Y:S03]  /*178c0*/  LDSM.16.M88.4 R136, [R188+0x7000] ;  /* 0x00700000bc88783b */ /* 0x000e660000000200 */
[C---:B--2---:R-:W-:Y:S08]  /*178d0*/  HMMA.16816.F32 R4, R140.reuse, R152, R4 ;  /* 0x000000988c04723c */ /* 0x044ff00000001804 */
[C---:B------:R-:W-:Y:S01]  /*178e0*/  HMMA.16816.F32 R8, R140.reuse, R154, R8 ;  /* 0x0000009a8c08723c */ /* 0x040fe20000001808 */
[----:B------:R-:W-:Y:S07]  /*178f0*/  LDSM.16.M88.4 R152, [R194+UR5+0x8800] ;  /* 0x00880005c298783b */ /* 0x000fee0008000200 */
[C---:B---3--:R-:W-:Y:S08]  /*17900*/  HMMA.16816.F32 R12, R140.reuse, R156, R12 ;  /* 0x0000009c8c0c723c */ /* 0x048ff0000000180c */
[C---:B------:R-:W-:Y:S01]  /*17910*/  HMMA.16816.F32 R16, R140.reuse, R158, R16 ;  /* 0x0000009e8c10723c */ /* 0x040fe20000001810 */
[----:B------:R-:W-:Y:S07]  /*17920*/  LDSM.16.M88.4 R156, [R194+UR5+0x9000] ;  /* 0x00900005c29c783b */ /* 0x000fee0008000200 */
[C---:B----4-:R-:W-:Y:S08]  /*17930*/  HMMA.16816.F32 R20, R140.reuse, R144, R20 ;  /* 0x000000908c14723c */ /* 0x050ff00000001814 */
[C---:B------:R-:W-:Y:S01]  /*17940*/  HMMA.16816.F32 R24, R140.reuse, R146, R24 ;  /* 0x000000928c18723c */ /* 0x040fe20000001818 */
[----:B------:R-:W-:Y:S04]  /*17950*/  LDSM.16.M88.4 R144, [R172+0x2000] ;  /* 0x00200000ac90783b */ /* 0x000fe80000000200 */
[----:B------:R-:W-:Y:S03]  /*17960*/  LDSM.16.M88.4 R172, [R172+0x4000] ;  /* 0x00400000acac783b */ /* 0x000fe60000000200 */
[C---:B-----5:R-:W-:Y:S08]  /*17970*/  HMMA.16816.F32 R28, R140.reuse, R148, R28 ;  /* 0x000000948c1c723c */ /* 0x060ff0000000181c */
        /* <DEDUP_REMOVED lines=188> */
.L_x_4633:
        /* <DEDUP_REMOVED lines=69> */
.L_x_4632:
[----:B-1----:R-:W-:Y:S01]  /*18990*/  IABS R132, R209 ;  /* 0x000000d100847213 */ /* 0x002fe20000000000 */
[----:B------:R-:W-:Y:S01]  /*189a0*/  LDSM.16.MT88.4 R140, [R184+0xc000] ;  /* 0x00c00000b88c783b */ /* 0x000fe20000004200 */
[C---:B------:R-:W-:Y:S02]  /*189b0*/  IADD3 R134, PT, PT, R209.reuse, -0x9, RZ ;  /* 0xfffffff7d1867810 */ /* 0x040fe40007ffe0ff */
[----:B------:R-:W-:Y:S02]  /*189c0*/  I2FP.F32.S32 R133, R132 ;  /* 0x0000008400857245 */ /* 0x000fe40000201400 */
[----:B------:R-:W-:Y:S02]  /*189d0*/  IABS R134, R134 ;  /* 0x0000008600867213 */ /* 0x000fe40000000000 */
[C---:B------:R-:W-:Y:S01]  /*189e0*/  IADD3 R136, PT, PT, R209.reuse, -0x1, RZ ;  /* 0xffffffffd1887810 */ /* 0x040fe20007ffe0ff */
[C---:B------:R-:W-:Y:S01]  /*189f0*/  FFMA.FTZ R6, -R0.reuse, R133, R6 ;  /* 0x0000008500067223 */ /* 0x040fe20000010106 */
[C---:B------:R-:W-:Y:S01]  /*18a00*/  IADD3 R133, PT, PT, R209.reuse, -0x10, RZ ;  /* 0xfffffff0d1857810 */ /* 0x040fe20007ffe0ff */
[----:B------:R-:W-:Y:S01]  /*18a10*/  LDSM.16.MT88.4 R148, [R186+0xe800] ;  /* 0x00e80000ba94783b */ /* 0x000fe20000004200 */
[----:B------:R-:W-:Y:S02]  /*18a20*/  I2FP.F32.S32 R134, R134 ;  /* 0x0000008600867245 */ /* 0x000fe40000201400 */
[----:B------:R-:W-:Y:S02]  /*18a30*/  IABS R133, R133 ;  /* 0x0000008500857213 */ /* 0x000fe40000000000 */
[C---:B------:R-:W-:Y:S01]  /*18a40*/  IADD3 R135, PT, PT, R209.reuse, -0x8, RZ ;  /* 0xfffffff8d1877810 */ /* 0x040fe20007ffe0ff */
[CC--:B------:R-:W-:Y:S01]  /*18a50*/  FFMA.FTZ R11, -R0.reuse, R134.reuse, R11 ;  /* 0x00000086000b7223 */ /* 0x0c0fe2000001010b */
[----:B------:R-:W-:Y:S01]  /*18a60*/  I2FP.F32.S32 R133, R133 ;  /* 0x0000008500857245 */ /* 0x000fe20000201400 */
[C---:B------:R-:W-:Y:S01]  /*18a70*/  FFMA.FTZ R5, -R0.reuse, R134, R5 ;  /* 0x0000008600057223 */ /* 0x040fe20000010105 */
[----:B------:R-:W-:Y:S01]  /*18a80*/  IABS R136, R136 ;  /* 0x0000008800887213 */ /* 0x000fe20000000000 */
[----:B------:R-:W-:Y:S01]  /*18a90*/  LDSM.16.MT88.4 R152, [R184+0xe800] ;  /* 0x00e80000b898783b */ /* 0x000fe20000004200 */
[----:B------:R-:W-:Y:S01]  /*18aa0*/  IABS R135, R135 ;  /* 0x0000008700877213 */ /* 0x000fe20000000000 */
[CC--:B------:R-:W-:Y:S01]  /*18ab0*/  FFMA.FTZ R8, -R0.reuse, R133.reuse, R8 ;  /* 0x0000008500087223 */ /* 0x0c0fe20000010108 */
[C---:B------:R-:W-:Y:S01]  /*18ac0*/  FFMA.FTZ R14, -R0.reuse, R133, R14 ;  /* 0x00000085000e7223 */ /* 0x040fe2000001010e */
[----:B------:R-:W-:Y:S02]  /*18ad0*/  I2FP.F32.S32 R136, R136 ;  /* 0x0000008800887245 */ /* 0x000fe40000201400 */
[C---:B------:R-:W-:Y:S02]  /*18ae0*/  IADD3 R132, PT, PT, R209.reuse, -0x11, RZ ;  /* 0xffffffefd1847810 */ /* 0x040fe40007ffe0ff */
[C---:B------:R-:W-:Y:S01]  /*18af0*/  IADD3 R134, PT, PT, R209.reuse, -0x19, RZ ;  /* 0xffffffe7d1867810 */ /* 0x040fe20007ffe0ff */
[C---:B------:R-:W-:Y:S01]  /*18b00*/  FFMA.FTZ R7, -R0.reuse, R136, R7 ;  /* 0x0000008800077223 */ /* 0x040fe20000010107 */
[C---:B------:R-:W-:Y:S02]  /*18b10*/  IADD3 R133, PT, PT, R209.reuse, -0x20, RZ ;  /* 0xffffffe0d1857810 */ /* 0x040fe40007ffe0ff */
[----:B------:R-:W-:Y:S02]  /*18b20*/  I2FP.F32.S32 R135, R135 ;  /* 0x0000008700877245 */ /* 0x000fe40000201400 */
[----:B------:R-:W-:Y:S02]  /*18b30*/  IABS R132, R132 ;  /* 0x0000008400847213 */ /* 0x000fe40000000000 */
[----:B------:R-:W-:Y:S01]  /*18b40*/  IABS R134, R134 ;  /* 0x0000008600867213 */ /* 0x000fe20000000000 */
[C---:B------:R-:W-:Y:S01]  /*18b50*/  FFMA.FTZ R10, -R0.reuse, R135, R10 ;  /* 0x00000087000a7223 */ /* 0x040fe2000001010a */
[----:B------:R-:W-:Y:S01]  /*18b60*/  IABS R133, R133 ;  /* 0x0000008500857213 */ /* 0x000fe20000000000 */
[C---:B------:R-:W-:Y:S01]  /*18b70*/  FFMA.FTZ R4, -R0.reuse, R135, R4 ;  /* 0x0000008700047223 */ /* 0x040fe20000010104 */
[C---:B------:R-:W-:Y:S02]  /*18b80*/  IADD3 R136, PT, PT, R209.reuse, -0x21, RZ ;  /* 0xffffffdfd1887810 */ /* 0x040fe40007ffe0ff */
[----:B------:R-:W-:Y:S02]  /*18b90*/  I2FP.F32.S32 R132, R132 ;  /* 0x0000008400847245 */ /* 0x000fe40000201400 */
[----:B------:R-:W-:Y:S02]  /*18ba0*/  I2FP.F32.S32 R134, R134 ;  /* 0x0000008600867245 */ /* 0x000fe40000201400 */
[----:B------:R-:W-:Y:S01]  /*18bb0*/  I2FP.F32.S32 R133, R133 ;  /* 0x0000008500857245 */ /* 0x000fe20000201400 */
[CC--:B------:R-:W-:Y:S01]  /*18bc0*/  FFMA.FTZ R9, -R0.reuse, R132.reuse, R9 ;  /* 0x0000008400097223 */ /* 0x0c0fe20000010109 */
[C---:B------:R-:W-:Y:S01]  /*18bd0*/  IADD3 R137, PT, PT, R209.reuse, -0x28, RZ ;  /* 0xffffffd8d1897810 */ /* 0x040fe20007ffe0ff */
[C---:B------:R-:W-:Y:S01]  /*18be0*/  FFMA.FTZ R15, -R0.reuse, R132, R15 ;  /* 0x00000084000f7223 */ /* 0x040fe2000001010f */
[----:B------:R-:W-:Y:S01]  /*18bf0*/  IABS R136, R136 ;  /* 0x0000008800887213 */ /* 0x000fe20000000000 */
[CC--:B------:R-:W-:Y:S01]  /*18c00*/  FFMA.FTZ R13, -R0.reuse, R134.reuse, R13 ;  /* 0x00000086000d7223 */ /* 0x0c0fe2000001010d */
[C---:B------:R-:W-:Y:S01]  /*18c10*/  IADD3 R135, PT, PT, R209.reuse, -0x18, RZ ;  /* 0xffffffe8d1877810 */ /* 0x040fe20007ffe0ff */
[C---:B------:R-:W-:Y:S01]  /*18c20*/  FFMA.FTZ R22, -R0.reuse, R133, R22 ;  /* 0x0000008500167223 */ /* 0x040fe20000010116 */
[----:B------:R-:W-:Y:S01]  /*18c30*/  IABS R137, R137 ;  /* 0x0000008900897213 */ /* 0x000fe20000000000 */
[C---:B------:R-:W-:Y:S01]  /*18c40*/  FFMA.FTZ R19, -R0.reuse, R134, R19 ;  /* 0x0000008600137223 */ /* 0x040fe20000010113 */
[C---:B------:R-:W-:Y:S01]  /*18c50*/  FFMA.FTZ R16, -R0.reuse, R133, R16 ;  /* 0x0000008500107223 */ /* 0x040fe20000010110 */
[----:B------:R-:W-:Y:S02]  /*18c60*/  IABS R135, R135 ;  /* 0x0000008700877213 */ /* 0x000fe40000000000 */
[----:B------:R-:W-:Y:S02]  /*18c70*/  MOV R132, R136 ;  /* 0x0000008800847202 */ /* 0x000fe40000000f00 */
[C---:B------:R-:W-:Y:S02]  /*18c80*/  IADD3 R133, PT, PT, R209.reuse, -0x29, RZ ;  /* 0xffffffd7d1857810 */ /* 0x040fe40007ffe0ff */
[C---:B------:R-:W-:Y:S02]  /*18c90*/  IADD3 R134, PT, PT, R209.reuse, -0x41, RZ ;  /* 0xffffffbfd1867810 */ /* 0x040fe40007ffe0ff */
[----:B------:R-:W-:Y:S02]  /*18ca0*/  I2FP.F32.S32 R137, R137 ;  /* 0x0000008900897245 */ /* 0x000fe40000201400 */
[----:B------:R-:W-:Y:S02]  /*18cb0*/  I2FP.F32.S32 R135, R135 ;  /* 0x0000008700877245 */ /* 0x000fe40000201400 */
[----:B------:R-:W-:Y:S01]  /*18cc0*/  I2FP.F32.S32 R132, R132 ;  /* 0x0000008400847245 */ /* 0x000fe20000201400 */
[C---:B------:R-:W-:Y:S01]  /*18cd0*/  FFMA.FTZ R26, -R0.reuse, R137, R26 ;  /* 0x00000089001a7223 */ /* 0x040fe2000001011a */
[----:B------:R-:W-:Y:S01]  /*18ce0*/  IABS R133, R133 ;  /* 0x0000008500857213 */ /* 0x000fe20000000000 */
[C---:B------:R-:W-:Y:S01]  /*18cf0*/  FFMA.FTZ R20, -R0.reuse, R137, R20 ;  /* 0x0000008900147223 */ /* 0x040fe20000010114 */
[----:B------:R-:W-:Y:S01]  /*18d00*/  IABS R134, R134 ;  /* 0x0000008600867213 */ /* 0x000fe20000000000 */
[C---:B------:R-:W-:Y:S01]  /*18d10*/  FFMA.FTZ R12, -R0.reuse, R135, R12 ;  /* 0x00000087000c7223 */ /* 0x040fe2000001010c */
[----:B------:R-:W-:Y:S01]  /*18d20*/  I2FP.F32.S32 R133, R133 ;  /* 0x0000008500857245 */ /* 0x000fe20000201400 */
[C---:B------:R-:W-:Y:S01]  /*18d30*/  FFMA.FTZ R23, -R0.reuse, R132, R23 ;  /* 0x0000008400177223 */ /* 0x040fe20000010117 */
[----:B------:R-:W-:Y:S01]  /*18d40*/  I2FP.F32.S32 R134, R134 ;  /* 0x0000008600867245 */ /* 0x000fe20000201400 */
[----:B------:R-:W-:Y:S01]  /*18d50*/  FFMA.FTZ R18, -R0, R135, R18 ;  /* 0x0000008700127223 */ /* 0x000fe20000010112 */
[----:B------:R-:W-:Y:S01]  /*18d60*/  FMNMX3.FTZ R137, R2, R4, R5, !PT ;  /* 0x0000000402897276 */ /* 0x000fe20007810005 */
[C---:B------:R-:W-:Y:S01]  /*18d70*/  FFMA.FTZ R17, -R0.reuse, R132, R17 ;  /* 0x0000008400117223 */ /* 0x040fe20000010111 */
[C---:B------:R-:W-:Y:S01]  /*18d80*/  IADD3 R135, PT, PT, R209.reuse, -0x30, RZ ;  /* 0xffffffd0d1877810 */ /* 0x040fe20007ffe0ff */
[CC--:B------:R-:W-:Y:S01]  /*18d90*/  FFMA.FTZ R27, -R0.reuse, R133.reuse, R27 ;  /* 0x00000085001b7223 */ /* 0x0c0fe2000001011b */
        /* <DEDUP_REMOVED lines=13> */
[----:B------:R-:W-:Y:S01]  /*18e70*/  IADD3 R139, PT, PT, R209, -0x40, RZ ;  /* 0xffffffc0d18b7810 */ /* 0x000fe20007ffe0ff */
[C---:B------:R-:W-:Y:S01]  /*18e80*/  FFMA.FTZ R24, -R0.reuse, R135, R24 ;  /* 0x0000008700187223 */ /* 0x040fe20000010118 */
[----:B------:R-:W-:Y:S01]  /*18e90*/  IABS R133, R133 ;  /* 0x0000008500857213 */ /* 0x000fe20000000000 */
[C---:B------:R-:W-:Y:S01]  /*18ea0*/  FFMA.FTZ R25, -R0.reuse, R132, R25 ;  /* 0x0000008400197223 */ /* 0x040fe20000010119 */
[----:B------:R-:W-:Y:S01]  /*18eb0*/  IABS R134, R134 ;  /* 0x0000008600867213 */ /* 0x000fe20000000000 */
[C---:B------:R-:W-:Y:S01]  /*18ec0*/  FFMA.FTZ R30, -R0.reuse, R135, R30 ;  /* 0x00000087001e7223 */ /* 0x040fe2000001011e */
[----:B------:R-:W-:Y:S01]  /*18ed0*/  FMNMX3.FTZ R137, R137, R16, R17, !PT ;  /* 0x0000001089897276 */ /* 0x000fe20007810011 */
[----:B------:R-:W-:Y:S01]  /*18ee0*/  FFMA.FTZ R31, -R0, R132, R31 ;  /* 0x00000084001f7223 */ /* 0x000fe2000001011f */
[----:B------:R-:W-:Y:S02]  /*18ef0*/  FMNMX3.FTZ R136, R136, R14, R15, !PT ;  /* 0x0000000e88887276 */ /* 0x000fe4000781000f */
[----:B------:R-:W-:Y:S02]  /*18f00*/  IABS R139, R139 ;  /* 0x0000008b008b7213 */ /* 0x000fe40000000000 */
[----:B------:R-:W-:Y:S02]  /*18f10*/  I2FP.F32.S32 R133, R133 ;  /* 0x0000008500857245 */ /* 0x000fe40000201400 */
[----:B------:R-:W-:Y:S02]  /*18f20*/  I2FP.F32.S32 R134, R134 ;  /* 0x0000008600867245 */ /* 0x000fe40000201400 */
[----:B------:R-:W-:Y:S01]  /*18f30*/  FMNMX3.FTZ R137, R137, R20, R21, !PT ;  /* 0x0000001489897276 */ /* 0x000fe20007810015 */
[----:B------:R-:W-:Y:S01]  /*18f40*/  FFMA.FTZ R28, -R0, R133, R28 ;  /* 0x00000085001c7223 */ /* 0x000fe2000001011c */
[----:B------:R-:W-:Y:S01]  /*18f50*/  FMNMX3.FTZ R136, R136, R18, R19, !PT ;  /* 0x0000001288887276 */ /* 0x000fe20007810013 */
[C---:B------:R-:W-:Y:S01]  /*18f60*/  FFMA.FTZ R29, -R0.reuse, R134, R29 ;  /* 0x00000086001d7223 */ /* 0x040fe2000001011d */
[----:B------:R-:W-:Y:S01]  /*18f70*/  I2FP.F32.S32 R139, R139 ;  /* 0x0000008b008b7245 */ /* 0x000fe20000201400 */
[C---:B------:R-:W-:Y:S01]  /*18f80*/  FFMA.FTZ R34, -R0.reuse, R133, R34 ;  /* 0x0000008500227223 */ /* 0x040fe20000010122 */
[----:B------:R-:W-:Y:S01]  /*18f90*/  FMNMX3.FTZ R137, R137, R24, R25, !PT ;  /* 0x0000001889897276 */ /* 0x000fe20007810019 */
[----:B------:R-:W-:Y:S01]  /*18fa0*/  FFMA.FTZ R35, -R0, R134, R35 ;  /* 0x0000008600237223 */ /* 0x000fe20000010123 */
        /* <DEDUP_REMOVED lines=15> */
[----:B-1----:R-:W-:Y:S02]  /*190a0*/  FMNMX.FTZ R132, R135, R132, !PT ;  /* 0x0000008487847209 */ /* 0x002fe40007810000 */
[----:B--2---:R-:W-:Y:S03]  /*190b0*/  FMNMX.FTZ R133, R136, R133, !PT ;  /* 0x0000008588857209 */ /* 0x004fe60007810000 */
[----:B------:R-:W-:Y:S01]  /*190c0*/  FMUL.FTZ R163, R132, UR4 ;  /* 0x0000000484a37c20 */ /* 0x000fe20008410000 */
[C---:B------:R-:W-:Y:S01]  /*190d0*/  FSETP.NEU.FTZ.AND P1, PT, R133.reuse, -INF , PT ;  /* 0xff8000008500780b */ /* 0x040fe20003f3d000 */
[C---:B------:R-:W-:Y:S01]  /*190e0*/  FADD.FTZ R2, -R133.reuse, R2 ;  /* 0x0000000285027221 */ /* 0x040fe20000010100 */
[----:B------:R-:W-:Y:S03]  /*190f0*/  FMUL.FTZ R164, R133, UR4 ;  /* 0x0000000485a47c20 */ /* 0x000fe60008410000 */
[----:B------:R-:W-:Y:S01]  /*19100*/  FMUL.FTZ R134, R2, UR4 ;  /* 0x0000000402867c20 */ /* 0x000fe20008410000 */
[----:B------:R-:W-:Y:S01]  /*19110*/  FADD.FTZ R2, -R132, R3 ;  /* 0x0000000384027221 */ /* 0x000fe20000010100 */
[----:B------:R-:W-:Y:S02]  /*19120*/  FSEL R164, R164, RZ, P1 ;  /* 0x000000ffa4a47208 */ /* 0x000fe40000800000 */
[----:B------:R-:W-:Y:S01]  /*19130*/  FSETP.NEU.FTZ.AND P1, PT, R132, -INF , PT ;  /* 0xff8000008400780b */ /* 0x000fe20003f3d000 */
[----:B------:R-:W-:Y:S01]  /*19140*/  FMUL.FTZ R136, R2, UR4 ;  /* 0x0000000402887c20 */ /* 0x000fe20008410000 */
[----:B------:R1:W2:Y:S01]  /*19150*/  MUFU.EX2 R3, R134 ;  /* 0x0000008600037308 */ /* 0x0002a20000000800 */
[--C-:B------:R-:W-:Y:S01]  /*19160*/  FFMA.FTZ R162, R4, UR4, -R164.reuse ;  /* 0x0000000404a27c23 */ /* 0x100fe200080108a4 */
[----:B------:R-:W-:Y:S01]  /*19170*/  FSEL R163, R163, RZ, P1 ;  /* 0x000000ffa3a37208 */ /* 0x000fe20000800000 */
[--C-:B------:R-:W-:Y:S01]  /*19180*/  FFMA.FTZ R160, R5, UR4, -R164.reuse ;  /* 0x0000000405a07c23 */ /* 0x100fe200080108a4 */
[--C-:B------:R-:W-:Y:S01]  /*19190*/  FFMA.FTZ R158, R8, UR4, -R164.reuse ;  /* 0x00000004089e7c23 */ /* 0x100fe200080108a4 */
[--C-:B------:R-:W-:Y:S01]  /*191a0*/  FFMA.FTZ R157, R9, UR4, -R164.reuse ;  /* 0x00000004099d7c23 */ /* 0x100fe200080108a4 */
[--C-:B------:R-:W-:Y:S01]  /*191b0*/  FFMA.FTZ R173, R24, UR4, -R164.reuse ;  /* 0x0000000418ad7c23 */ /* 0x100fe200080108a4 */
[--C-:B------:R-:W-:Y:S03]  /*191c0*/  FFMA.FTZ R161, R6, UR4, -R163.reuse ;  /* 0x0000000406a17c23 */ /* 0x100fe600080108a3 */
[----:B------:R3:W4:Y:S01]  /*191d0*/  MUFU.EX2 R2, R136 ;  /* 0x0000008800027308 */ /* 0x0007220000000800 */
        /* <DEDUP_REMOVED lines=8> */
[----:B-1----:R-:W-:Y:S01]  /*19260*/  MOV R134, R205 ;  /* 0x000000cd00867202 */ /* 0x002fe20000000f00 */
[C---:B--2---:R-:W-:Y:S01]  /*19270*/  FMUL.FTZ R4, R3.reuse, R128 ;  /* 0x0000008003047220 */ /* 0x044fe20000410000 */
[----:B------:R-:W-:Y:S01]  /*19280*/  @P0 IADD3 R134, PT, PT, R206, -0x40, RZ ;  /* 0xffffffc0ce860810 */ /* 0x000fe20007ffe0ff */
[C---:B------:R-:W-:Y:S01]  /*19290*/  FMUL.FTZ R5, R3.reuse, R129 ;  /* 0x0000008103057220 */ /* 0x040fe20000410000 */
[C---:B------:R-:W-:Y:S01]  /*192a0*/  FMUL.FTZ R8, R3.reuse, R124 ;  /* 0x0000007c03087220 */ /* 0x040fe20000410000 */
[----:B------:R-:W-:Y:S01]  /*192b0*/  FMUL.FTZ R9, R3, R125 ;  /* 0x0000007d03097220 */ /* 0x000fe20000410000 */
[----:B------:R-:W-:Y:S03]  /*192c0*/  IADD3 R187, PT, PT, R187, R134, RZ ;  /* 0x00000086bbbb7210 */ /* 0x000fe60007ffe0ff */
[----:B------:R-:W1:Y:S01]  /*192d0*/  MUFU.EX2 R160, R160 ;  /* 0x000000a000a07308 */ /* 0x000e620000000800 */
[----:B---3--:R-:W2:Y:S01]  /*192e0*/  LDSM.16.MT88.4 R136, [R186+0xc000] ;  /* 0x00c00000ba88783b */ /* 0x008ea20000004200 */
[C---:B----4-:R-:W-:Y:S01]  /*192f0*/  FMUL.FTZ R6, R2.reuse, R130 ;  /* 0x0000008202067220 */ /* 0x050fe20000410000 */
[C---:B------:R-:W-:Y:S01]  /*19300*/  FMUL.FTZ R7, R2.reuse, R131 ;  /* 0x0000008302077220 */ /* 0x040fe20000410000 */
[C---:B------:R-:W-:Y:S01]  /*19310*/  FMUL.FTZ R10, R2.reuse, R126 ;  /* 0x0000007e020a7220 */ /* 0x040fe20000410000 */
[C---:B------:R-:W-:Y:S01]  /*19320*/  FMUL.FTZ R11, R2.reuse, R127 ;  /* 0x0000007f020b7220 */ /* 0x040fe20000410000 */
[C---:B------:R-:W-:Y:S01]  /*19330*/  FMUL.FTZ R36, R3.reuse, R36 ;  /* 0x0000002403247220 */ /* 0x040fe20000410000 */
[----:B------:R-:W-:Y:S03]  /*19340*/  FMUL.FTZ R37, R3, R37 ;  /* 0x0000002503257220 */ /* 0x000fe60000410000 */
[----:B------:R-:W-:Y:S01]  /*19350*/  MUFU.EX2 R161, R161 ;  /* 0x000000a100a17308 */ /* 0x000fe20000000800 */
[----:B------:R-:W3:Y:S01]  /*19360*/  LDSM.16.MT88.4 R144, [R134] ;  /* 0x000000008690783b */ /* 0x000ee20000004200 */
[C---:B------:R-:W-:Y:S01]  /*19370*/  FMUL.FTZ R38, R2.reuse, R38 ;  /* 0x0000002602267220 */ /* 0x040fe20000410000 */
[----:B------:R-:W-:Y:S01]  /*19380*/  FMUL.FTZ R39, R2, R39 ;  /* 0x0000002702277220 */ /* 0x000fe20000410000 */
[--C-:B------:R-:W-:Y:S01]  /*19390*/  FFMA.FTZ R178, R29, UR4, -R164.reuse ;  /* 0x000000041db27c23 */ /* 0x100fe200080108a4 */
[--C-:B------:R-:W-:Y:S01]  /*193a0*/  FFMA.FTZ R179, R30, UR4, -R163.reuse ;  /* 0x000000041eb37c23 */ /* 0x100fe200080108a3 */
[--C-:B------:R-:W-:Y:S01]  /*193b0*/  FFMA.FTZ R188, R31, UR4, -R163.reuse ;  /* 0x000000041fbc7c23 */ /* 0x100fe200080108a3 */
[--C-:B------:R-:W-:Y:S03]  /*193c0*/  FFMA.FTZ R189, R32, UR4, -R164.reuse ;  /* 0x0000000420bd7c23 */ /* 0x100fe600080108a4 */
[----:B------:R-:W4:Y:S01]  /*193d0*/  MUFU.EX2 R159, R159 ;  /* 0x0000009f009f7308 */ /* 0x000f220000000800 */
[----:B-1----:R-:W-:Y:S01]  /*193e0*/  F2FP.F16.F32.PACK_AB R128, R160, R162 ;  /* 0x000000a2a080723e */ /* 0x002fe200000000ff */
[----:B------:R-:W1:Y:S01]  /*193f0*/  LDSM.16.MT88.4 R124, [R187] ;  /* 0x00000000bb7c783b */ /* 0x000e620000004200 */
[--C-:B------:R-:W-:Y:S01]  /*19400*/  FFMA.FTZ R190, R34, UR4, -R163.reuse ;  /* 0x0000000422be7c23 */ /* 0x100fe200080108a3 */
[C---:B------:R-:W-:Y:S01]  /*19410*/  FMUL.FTZ R40, R3.reuse, R40 ;  /* 0x0000002803287220 */ /* 0x040fe20000410000 */
[C---:B------:R-:W-:Y:S01]  /*19420*/  FMUL.FTZ R41, R3.reuse, R41 ;  /* 0x0000002903297220 */ /* 0x040fe20000410000 */
[C---:B------:R-:W-:Y:S01]  /*19430*/  FMUL.FTZ R42, R2.reuse, R42 ;  /* 0x0000002a022a7220 */ /* 0x040fe20000410000 */
[C---:B------:R-:W-:Y:S03]  /*19440*/  FMUL.FTZ R43, R2.reuse, R43 ;  /* 0x0000002b022b7220 */ /* 0x040fe60000410000 */
[----:B------:R-:W-:Y:S01]  /*19450*/  MUFU.EX2 R158, R158 ;  /* 0x0000009e009e7308 */ /* 0x000fe20000000800 */
[C---:B------:R-:W-:Y:S01]  /*19460*/  FMUL.FTZ R44, R3.reuse, R44 ;  /* 0x0000002c032c7220 */ /* 0x040fe20000410000 */
[----:B------:R-:W-:Y:S01]  /*19470*/  LDSM.16.MT88.4 R24, [R187+0x1000] ;  /* 0x00100000bb18783b */ /* 0x000fe20000004200 */
[C---:B------:R-:W-:Y:S01]  /*19480*/  FMUL.FTZ R45, R3.reuse, R45 ;  /* 0x0000002d032d7220 */ /* 0x040fe20000410000 */
[C---:B------:R-:W-:Y:S01]  /*19490*/  FMUL.FTZ R46, R2.reuse, R46 ;  /* 0x0000002e022e7220 */ /* 0x040fe20000410000 */
[C---:B------:R-:W-:Y:S01]  /*194a0*/  FMUL.FTZ R47, R2.reuse, R47 ;  /* 0x0000002f022f7220 */ /* 0x040fe20000410000 */
[C---:B------:R-:W-:Y:S01]  /*194b0*/  FMUL.FTZ R48, R3.reuse, R48 ;  /* 0x0000003003307220 */ /* 0x040fe20000410000 */
[----:B------:R-:W-:Y:S03]  /*194c0*/  FMUL.FTZ R49, R3, R49 ;  /* 0x0000003103317220 */ /* 0x000fe60000410000 */
[----:B------:R-:W5:Y:S01]  /*194d0*/  MUFU.EX2 R157, R157 ;  /* 0x0000009d009d7308 */ /* 0x000f620000000800 */
[----:B----4-:R-:W-:Y:S01]  /*194e0*/  F2FP.F16.F32.PACK_AB R129, R159, R161 ;  /* 0x000000a19f81723e */ /* 0x010fe200000000ff */
[----:B------:R-:W-:Y:S01]  /*194f0*/  LDSM.16.MT88.4 R28, [R184+0xd800] ;  /* 0x00d80000b81c783b */ /* 0x000fe20000004200 */
[C---:B------:R-:W-:Y:S01]  /*19500*/  FMUL.FTZ R50, R2.reuse, R50 ;  /* 0x0000003202327220 */ /* 0x040fe20000410000 */
[C---:B------:R-:W-:Y:S01]  /*19510*/  FMUL.FTZ R51, R2.reuse, R51 ;  /* 0x0000003302337220 */ /* 0x040fe20000410000 */
[C---:B------:R-:W-:Y:S01]  /*19520*/  FMUL.FTZ R52, R3.reuse, R52 ;  /* 0x0000003403347220 */ /* 0x040fe20000410000 */
[C---:B------:R-:W-:Y:S01]  /*19530*/  FMUL.FTZ R53, R3.reuse, R53 ;  /* 0x0000003503357220 */ /* 0x040fe20000410000 */
[C---:B------:R-:W-:Y:S03]  /*19540*/  FMUL.FTZ R54, R2.reuse, R54 ;  /* 0x0000003602367220 */ /* 0x040fe60000410000 */
[----:B------:R-:W-:Y:S01]  /*19550*/  MUFU.EX2 R156, R156 ;  /* 0x0000009c009c7308 */ /* 0x000fe20000000800 */
[C---:B------:R-:W-:Y:S01]  /*19560*/  FMUL.FTZ R55, R2.reuse, R55 ;  /* 0x0000003702377220 */ /* 0x040fe20000410000 */
[C---:B------:R-:W-:Y:S01]  /*19570*/  FMUL.FTZ R56, R3.reuse, R56 ;  /* 0x0000003803387220 */ /* 0x040fe20000410000 */
[C---:B------:R-:W-:Y:S01]  /*19580*/  FMUL.FTZ R57, R3.reuse, R57 ;  /* 0x0000003903397220 */ /* 0x040fe20000410000 */
[C---:B------:R-:W-:Y:S01]  /*19590*/  FMUL.FTZ R58, R2.reuse, R58 ;  /* 0x0000003a023a7220 */ /* 0x040fe20000410000 */
[C---:B------:R-:W-:Y:S01]  /*195a0*/  FMUL.FTZ R59, R2.reuse, R59 ;  /* 0x0000003b023b7220 */ /* 0x040fe20000410000 */
[C---:B------:R-:W-:Y:S01]  /*195b0*/  FMUL.FTZ R60, R3.reuse, R60 ;  /* 0x0000003c033c7220 */ /* 0x040fe20000410000 */
[----:B------:R-:W-:Y:S03]  /*195c0*/  FMUL.FTZ R61, R3, R61 ;  /* 0x0000003d033d7220 */ /* 0x000fe60000410000 */
[----:B------:R-:W4:Y:S01]  /*195d0*/  MUFU.EX2 R135, R135 ;  /* 0x0000008700877308 */ /* 0x000f220000000800 */
[----:B-----5:R-:W-:Y:S01]  /*195e0*/  F2FP.F16.F32.PACK_AB R130, R157, R158 ;  /* 0x0000009e9d82723e */ /* 0x020fe200000000ff */
        /* <DEDUP_REMOVED lines=15> */
[----:B----4-:R-:W-:Y:S01]  /*196e0*/  F2FP.F16.F32.PACK_AB R131, R135, R156 ;  /* 0x0000009c8783723e */ /* 0x010fe200000000ff */
[C---:B------:R-:W-:Y:S01]  /*196f0*/  FMUL.FTZ R77, R3.reuse, R77 ;  /* 0x0000004d034d7220 */ /* 0x040fe20000410000 */
[C---:B------:R-:W-:Y:S01]  /*19700*/  FMUL.FTZ R78, R2.reuse, R78 ;  /* 0x0000004e024e7220 */ /* 0x040fe20000410000 */
[C---:B------:R-:W-:Y:S01]  /*19710*/  FMUL.FTZ R79, R2.reuse, R79 ;  /* 0x0000004f024f7220 */ /* 0x040fe20000410000 */
[C---:B------:R-:W-:Y:S01]  /*19720*/  FMUL.FTZ R80, R3.reuse, R80 ;  /* 0x0000005003507220 */ /* 0x040fe20000410000 */
[C---:B------:R-:W-:Y:S01]  /*19730*/  FMUL.FTZ R81, R3.reuse, R81 ;  /* 0x0000005103517220 */ /* 0x040fe20000410000 */
[C---:B------:R-:W-:Y:S01]  /*19740*/  FMUL.FTZ R82, R2.reuse, R82 ;  /* 0x0000005202527220 */ /* 0x040fe20000410000 */
[C---:B--2---:R-:W-:Y:S01]  /*19750*/  HMMA.16816.F32 R4, R128.reuse, R136, R4 ;  /* 0x000000888004723c */ /* 0x044fe20000001804 */
[----:B------:R-:W-:Y:S04]  /*19760*/  MUFU.EX2 R173, R173 ;  /* 0x000000ad00ad7308 */ /* 0x000fe80000000800 */
[C---:B------:R-:W-:Y:S01]  /*19770*/  FMUL.FTZ R83, R2.reuse, R83 ;  /* 0x0000005302537220 */ /* 0x040fe20000410000 */
[C---:B------:R-:W-:Y:S01]  /*19780*/  FMUL.FTZ R84, R3.reuse, R84 ;  /* 0x0000005403547220 */ /* 0x040fe20000410000 */
[C---:B------:R-:W-:Y:S01]  /*19790*/  FMUL.FTZ R85, R3.reuse, R85 ;  /* 0x0000005503557220 */ /* 0x040fe20000410000 */
[C---:B------:R-:W-:Y:S01]  /*197a0*/  HMMA.16816.F32 R8, R128.reuse, R138, R8 ;  /* 0x0000008a8008723c */ /* 0x040fe20000001808 */
[----:B------:R-:W2:Y:S02]  /*197b0*/  LDSM.16.MT88.4 R136, [R186+0xe000] ;  /* 0x00e00000ba88783b */ /* 0x000ea40000004200 */
[----:B------:R-:W-:Y:S01]  /*197c0*/  MUFU.EX2 R174, R174 ;  /* 0x000000ae00ae7308 */ /* 0x000fe20000000800 */
[C---:B------:R-:W-:Y:S01]  /*197d0*/  FMUL.FTZ R86, R2.reuse, R86 ;  /* 0x0000005602567220 */ /* 0x040fe20000410000 */
[C---:B------:R-:W-:Y:S01]  /*197e0*/  FMUL.FTZ R87, R2.reuse, R87 ;  /* 0x0000005702577220 */ /* 0x040fe20000410000 */
[C---:B------:R-:W-:Y:S01]  /*197f0*/  FMUL.FTZ R88, R3.reuse, R88 ;  /* 0x0000005803587220 */ /* 0x040fe20000410000 */
[C---:B------:R-:W-:Y:S01]  /*19800*/  FMUL.FTZ R89, R3.reuse, R89 ;  /* 0x0000005903597220 */ /* 0x040fe20000410000 */
[C---:B------:R-:W-:Y:S01]  /*19810*/  FMUL.FTZ R90, R2.reuse, R90 ;  /* 0x0000005a025a7220 */ /* 0x040fe20000410000 */
[C---:B------:R-:W-:Y:S04]  /*19820*/  HMMA.16816.F32 R36, R128.reuse, R140, R36 ;  /* 0x0000008c8024723c */ /* 0x040fe80000001824 */
[----:B------:R-:W-:Y:S01]  /*19830*/  MUFU.EX2 R175, R175 ;  /* 0x000000af00af7308 */ /* 0x000fe20000000800 */
[C---:B------:R-:W-:Y:S01]  /*19840*/  FMUL.FTZ R91, R2.reuse, R91 ;  /* 0x0000005b025b7220 */ /* 0x040fe20000410000 */
[C---:B------:R-:W-:Y:S01]  /*19850*/  FMUL.FTZ R92, R3.reuse, R92 ;  /* 0x0000005c035c7220 */ /* 0x040fe20000410000 */
[C---:B------:R-:W-:Y:S01]  /*19860*/  FMUL.FTZ R93, R3.reuse, R93 ;  /* 0x0000005d035d7220 */ /* 0x040fe20000410000 */
[C---:B------:R-:W-:Y:S01]  /*19870*/  FMUL.FTZ R94, R2.reuse, R94 ;  /* 0x0000005e025e7220 */ /* 0x040fe20000410000 */
[C---:B------:R-:W-:Y:S01]  /*19880*/  FMUL.FTZ R95, R2.reuse, R95 ;  /* 0x0000005f025f7220 */ /* 0x040fe20000410000 */
[C---:B------:R-:W-:Y:S01]  /*19890*/  HMMA.16816.F32 R40, R128.reuse, R142, R40 ;  /* 0x0000008e8028723c */ /* 0x040fe20000001828 */
[----:B------:R-:W4:Y:S03]  /*198a0*/  LDSM.16.MT88.4 R140, [R184+0xe000] ;  /* 0x00e00000b88c783b */ /* 0x000f260000004200 */
[----:B------:R-:W-:Y:S01]  /*198b0*/  MUFU.EX2 R176, R176 ;  /* 0x000000b000b07308 */ /* 0x000fe20000000800 */
[C---:B------:R-:W-:Y:S01]  /*198c0*/  FMUL.FTZ R96, R3.reuse, R96 ;  /* 0x0000006003607220 */ /* 0x040fe20000410000 */
[C---:B------:R-:W-:Y:S01]  /*198d0*/  FMUL.FTZ R97, R3.reuse, R97 ;  /* 0x0000006103617220 */ /* 0x040fe20000410000 */
[C---:B------:R-:W-:Y:S01]  /*198e0*/  FMUL.FTZ R98, R2.reuse, R98 ;  /* 0x0000006202627220 */ /* 0x040fe20000410000 */
[C---:B------:R-:W-:Y:S01]  /*198f0*/  FMUL.FTZ R99, R2.reuse, R99 ;  /* 0x0000006302637220 */ /* 0x040fe20000410000 */
[C---:B------:R-:W-:Y:S01]  /*19900*/  FMUL.FTZ R100, R3.reuse, R100 ;  /* 0x0000006403647220 */ /* 0x040fe20000410000 */
[C---:B---3--:R-:W-:Y:S04]  /*19910*/  HMMA.16816.F32 R44, R128.reuse, R144, R44 ;  /* 0x00000090802c723c */ /* 0x048fe8000000182c */
[----:B------:R-:W-:Y:S01]  /*19920*/  MUFU.EX2 R177, R177 ;  /* 0x000000b100b17308 */ /* 0x000fe20000000800 */
[C---:B------:R-:W-:Y:S01]  /*19930*/  FMUL.FTZ R101, R3.reuse, R101 ;  /* 0x0000006503657220 */ /* 0x040fe20000410000 */
[C---:B------:R-:W-:Y:S01]  /*19940*/  FMUL.FTZ R102, R2.reuse, R102 ;  /* 0x0000006602667220 */ /* 0x040fe20000410000 */
[C---:B------:R-:W-:Y:S01]  /*19950*/  FMUL.FTZ R103, R2.reuse, R103 ;  /* 0x0000006702677220 */ /* 0x040fe20000410000 */
[C---:B------:R-:W-:Y:S01]  /*19960*/  FMUL.FTZ R104, R3.reuse, R104 ;  /* 0x0000006803687220 */ /* 0x040fe20000410000 */
[C---:B------:R-:W-:Y:S01]  /*19970*/  FMUL.FTZ R105, R3.reuse, R105 ;  /* 0x0000006903697220 */ /* 0x040fe20000410000 */
[C---:B------:R-:W-:Y:S01]  /*19980*/  HMMA.16816.F32 R48, R128.reuse, R146, R48 ;  /* 0x000000928030723c */ /* 0x040fe20000001830 */
[----:B------:R-:W-:Y:S03]  /*19990*/  LDSM.16.MT88.4 R144, [R187+0x800] ;  /* 0x00080000bb90783b */ /* 0x000fe60000004200 */
[----:B------:R-:W-:Y:S01]  /*199a0*/  MUFU.EX2 R178, R178 ;  /* 0x000000b200b27308 */ /* 0x000fe20000000800 */
[C---:B------:R-:W-:Y:S01]  /*199b0*/  FMUL.FTZ R106, R2.reuse, R106 ;  /* 0x0000006a026a7220 */ /* 0x040fe20000410000 */
[----:B------:R-:W-:Y:S01]  /*199c0*/  FMUL.FTZ R107, R2, R107 ;  /* 0x0000006b026b7220 */ /* 0x000fe20000410000 */
[--C-:B------:R-:W-:Y:S01]  /*199d0*/  FFMA.FTZ R165, R12, UR4, -R164.reuse ;  /* 0x000000040ca57c23 */ /* 0x100fe200080108a4 */
[----:B------:R-:W-:Y:S01]  /*199e0*/  FMUL.FTZ R12, R3, R120 ;  /* 0x00000078030c7220 */ /* 0x000fe20000410000 */
[--C-:B------:R-:W-:Y:S01]  /*199f0*/  FFMA.FTZ R166, R13, UR4, -R164.reuse ;  /* 0x000000040da67c23 */ /* 0x100fe200080108a4 */
[C---:B-1----:R-:W-:Y:S04]  /*19a00*/  HMMA.16816.F32 R52, R128.reuse, R124, R52 ;  /* 0x0000007c8034723c */ /* 0x042fe80000001834 */
[----:B------:R-:W-:Y:S01]  /*19a10*/  MUFU.EX2 R179, R179 ;  /* 0x000000b300b37308 */ /* 0x000fe20000000800 */
[----:B------:R-:W-:Y:S01]  /*19a20*/  FMUL.FTZ R13, R3, R121 ;  /* 0x00000079030d7220 */ /* 0x000fe20000410000 */
[--C-:B------:R-:W-:Y:S01]  /*19a30*/  FFMA.FTZ R167, R14, UR4, -R163.reuse ;  /* 0x000000040ea77c23 */ /* 0x100fe200080108a3 */
[C---:B------:R-:W-:Y:S01]  /*19a40*/  FMUL.FTZ R14, R2.reuse, R122 ;  /* 0x0000007a020e7220 */ /* 0x040fe20000410000 */
[--C-:B------:R-:W-:Y:S01]  /*19a50*/  FFMA.FTZ R168, R15, UR4, -R163.reuse ;  /* 0x000000040fa87c23 */ /* 0x100fe200080108a3 */
[C---:B------:R-:W-:Y:S01]  /*19a60*/  FMUL.FTZ R15, R2.reuse, R123 ;  /* 0x0000007b020f7220 */ /* 0x040fe20000410000 */
[C---:B------:R-:W-:Y:S01]  /*19a70*/  HMMA.16816.F32 R56, R128.reuse, R126, R56 ;  /* 0x0000007e8038723c */ /* 0x040fe20000001838 */
[----:B------:R-:W1:Y:S03]  /*19a80*/  LDSM.16.MT88.4 R124, [R134+0x2000] ;  /* 0x00200000867c783b */ /* 0x000e660000004200 */
[----:B------:R-:W-:Y:S01]  /*19a90*/  MUFU.EX2 R165, R165 ;  /* 0x000000a500a57308 */ /* 0x000fe20000000800 */
[C---:B------:R-:W-:Y:S01]  /*19aa0*/  FMUL.FTZ R108, R3.reuse, R108 ;  /* 0x0000006c036c7220 */ /* 0x040fe20000410000 */
[----:B------:R-:W-:Y:S01]  /*19ab0*/  FMUL.FTZ R109, R3, R109 ;  /* 0x0000006d036d7220 */ /* 0x000fe20000410000 */
[C---:B------:R-:W-:Y:S01]  /*19ac0*/  FMUL.FTZ R110, R2.reuse, R110 ;  /* 0x0000006e026e7220 */ /* 0x040fe20000410000 */
[----:B------:R-:W-:Y:S01]  /*19ad0*/  FMUL.FTZ R111, R2, R111 ;  /* 0x0000006f026f7220 */ /* 0x000fe20000410000 */
[--C-:B------:R-:W-:Y:S01]  /*19ae0*/  FFMA.FTZ R169, R16, UR4, -R164.reuse ;  /* 0x0000000410a97c23 */ /* 0x100fe200080108a4 */
[C---:B--2---:R-:W-:Y:S01]  /*19af0*/  HMMA.16816.F32 R60, R128.reuse, R136, R60 ;  /* 0x00000088803c723c */ /* 0x044fe2000000183c */
[----:B------:R-:W-:Y:S03]  /*19b00*/  LDSM.16.MT88.4 R120, [R186+0xc800] ;  /* 0x00c80000ba78783b */ /* 0x000fe60000004200 */
[----:B------:R-:W2:Y:S01]  /*19b10*/  MUFU.EX2 R166, R166 ;  /* 0x000000a600a67308 */ /* 0x000ea20000000800 */
[----:B------:R-:W-:Y:S01]  /*19b20*/  FFMA.FTZ R170, R17, UR4, -R164 ;  /* 0x0000000411aa7c23 */ /* 0x000fe200080108a4 */
[--C-:B------:R-:W-:Y:S01]  /*19b30*/  FFMA.FTZ R171, R18, UR4, -R163.reuse ;  /* 0x0000000412ab7c23 */ /* 0x100fe200080108a3 */
[----:B------:R-:W-:Y:S01]  /*19b40*/  FFMA.FTZ R172, R19, UR4, -R163 ;  /* 0x0000000413ac7c23 */ /* 0x000fe200080108a3 */
[C---:B------:R-:W-:Y:S01]  /*19b50*/  FMUL.FTZ R112, R3.reuse, R112 ;  /* 0x0000007003707220 */ /* 0x040fe20000410000 */
[C---:B------:R-:W-:Y:S01]  /*19b60*/  FMUL.FTZ R113, R3.reuse, R113 ;  /* 0x0000007103717220 */ /* 0x040fe20000410000 */
[C---:B------:R-:W-:Y:S01]  /*19b70*/  HMMA.16816.F32 R64, R128.reuse, R138, R64 ;  /* 0x0000008a8040723c */ /* 0x040fe20000001840 */
[----:B------:R-:W3:Y:S03]  /*19b80*/  LDSM.16.MT88.4 R136, [R187+0x2000] ;  /* 0x00200000bb88783b */ /* 0x000ee60000004200 */
[----:B------:R-:W-:Y:S01]  /*19b90*/  MUFU.EX2 R167, R167 ;  /* 0x000000a700a77308 */ /* 0x000fe20000000800 */
[C---:B------:R-:W-:Y:S01]  /*19ba0*/  FMUL.FTZ R114, R2.reuse, R114 ;  /* 0x0000007202727220 */ /* 0x040fe20000410000 */
[C---:B------:R-:W-:Y:S01]  /*19bb0*/  FMUL.FTZ R115, R2.reuse, R115 ;  /* 0x0000007302737220 */ /* 0x040fe20000410000 */
[C---:B------:R-:W-:Y:S01]  /*19bc0*/  FMUL.FTZ R16, R3.reuse, R116 ;  /* 0x0000007403107220 */ /* 0x040fe20000410000 */
[C---:B------:R-:W-:Y:S01]  /*19bd0*/  FMUL.FTZ R17, R3.reuse, R117 ;  /* 0x0000007503117220 */ /* 0x040fe20000410000 */
[----:B------:R-:W-:Y:S01]  /*19be0*/  FMUL.FTZ R18, R2, R118 ;  /* 0x0000007602127220 */ /* 0x000fe20000410000 */
[C---:B----4-:R-:W-:Y:S04]  /*19bf0*/  HMMA.16816.F32 R68, R128.reuse, R140, R68 ;  /* 0x0000008c8044723c */ /* 0x050fe80000001844 */
[----:B------:R-:W4:Y:S01]  /*19c00*/  MUFU.EX2 R168, R168 ;  /* 0x000000a800a87308 */ /* 0x000f220000000800 */
[----:B--2---:R-:W-:Y:S01]  /*19c10*/  F2FP.F16.F32.PACK_AB R116, R166, R165 ;  /* 0x000000a5a674723e */ /* 0x004fe200000000ff */
[----:B------:R-:W-:Y:S01]  /*19c20*/  FMUL.FTZ R19, R2, R119 ;  /* 0x0000007702137220 */ /* 0x000fe20000410000 */
[----:B------:R-:W-:Y:S01]  /*19c30*/  FFMA.FTZ R162, R3, R210, R162 ;  /* 0x000000d203a27223 */ /* 0x000fe200000100a2 */
[----:B------:R-:W-:Y:S01]  /*19c40*/  ISETP.GT.AND P1, PT, R204, R195, PT ;  /* 0x000000c3cc00720c */ /* 0x000fe20003f24270 */
[----:B------:R-:W-:Y:S01]  /*19c50*/  FFMA.FTZ R161, R2, R211, R161 ;  /* 0x000000d302a17223 */ /* 0x000fe200000100a1 */
[C---:B------:R-:W-:Y:S01]  /*19c60*/  HMMA.16816.F32 R72, R128.reuse, R142, R72 ;  /* 0x0000008e8048723c */ /* 0x040fe20000001848 */
[----:B------:R-:W2:Y:S03]  /*19c70*/  LDSM.16.MT88.4 R140, [R186+0x10000] ;  /* 0x01000000ba8c783b */ /* 0x000ea60000004200 */
[----:B------:R-:W-:Y:S01]  /*19c80*/  MUFU.EX2 R169, R169 ;  /* 0x000000a900a97308 */ /* 0x000fe20000000800 */
[----:B------:R-:W-:Y:S01]  /*19c90*/  FADD.FTZ R3, R160, R162 ;  /* 0x000000a2a0037221 */ /* 0x000fe20000010000 */
[----:B------:R-:W-:Y:S03]  /*19ca0*/  FADD.FTZ R161, R159, R161 ;  /* 0x000000a19fa17221 */ /* 0x000fe60000010000 */
[----:B------:R-:W-:Y:S01]  /*19cb0*/  FADD.FTZ R2, R158, R3 ;  /* 0x000000039e027221 */ /* 0x000fe20000010000 */
[C---:B-1----:R-:W-:Y:S04]  /*19cc0*/  HMMA.16816.F32 R76, R128.reuse, R124, R76 ;  /* 0x0000007c804c723c */ /* 0x042fe8000000184c */
[----:B------:R-:W1:Y:S01]  /*19cd0*/  MUFU.EX2 R170, R170 ;  /* 0x000000aa00aa7308 */ /* 0x000e620000000800 */
[----:B----4-:R-:W-:Y:S01]  /*19ce0*/  F2FP.F16.F32.PACK_AB R117, R168, R167 ;  /* 0x000000a7a875723e */ /* 0x010fe200000000ff */
[----:B------:R-:W-:Y:S02]  /*19cf0*/  FADD.FTZ R2, R157, R2 ;  /* 0x000000029d027221 */ /* 0x000fe40000010000 */
[C---:B------:R-:W-:Y:S01]  /*19d00*/  HMMA.16816.F32 R80, R128.reuse, R126, R80 ;  /* 0x0000007e8050723c */ /* 0x040fe20000001850 */
[----:B------:R-:W4:Y:S05]  /*19d10*/  LDSM.16.MT88.4 R124, [R184+0x10000] ;  /* 0x01000000b87c783b */ /* 0x000f2a0000004200 */
[----:B------:R-:W-:Y:S01]  /*19d20*/  MUFU.EX2 R171, R171 ;  /* 0x000000ab00ab7308 */ /* 0x000fe20000000800 */
[----:B------:R-:W-:Y:S04]  /*19d30*/  FADD.FTZ R165, R165, R2 ;  /* 0x00000002a5a57221 */ /* 0x000fe80000010000 */
[----:B------:R-:W-:Y:S01]  /*19d40*/  FADD.FTZ R166, R166, R165 ;  /* 0x000000a5a6a67221 */ /* 0x000fe20000010000 */
[C---:B---3--:R-:W-:Y:S04]  /*19d50*/  HMMA.16816.F32 R84, R128.reuse, R136, R84 ;  /* 0x000000888054723c */ /* 0x048fe80000001854 */
[----:B------:R-:W3:Y:S01]  /*19d60*/  MUFU.EX2 R172, R172 ;  /* 0x000000ac00ac7308 */ /* 0x000ee20000000800 */
[C---:B-1----:R-:W-:Y:S01]  /*19d70*/  F2FP.F16.F32.PACK_AB R118, R170.reuse, R169 ;  /* 0x000000a9aa76723e */ /* 0x042fe200000000ff */
[----:B------:R-:W-:Y:S02]  /*19d80*/  FADD.FTZ R3, R169, R166 ;  /* 0x000000a6a9037221 */ /* 0x000fe40000010000 */
[C---:B------:R-:W-:Y:S01]  /*19d90*/  HMMA.16816.F32 R88, R128.reuse, R138, R88 ;  /* 0x0000008a8058723c */ /* 0x040fe20000001858 */
[----:B------:R-:W1:Y:S05]  /*19da0*/  LDSM.16.MT88.4 R136, [R134+0x4000] ;  /* 0x004000008688783b */ /* 0x000e6a0000004200 */
[----:B------:R-:W-:Y:S01]  /*19db0*/  MUFU.EX2 R188, R188 ;  /* 0x000000bc00bc7308 */ /* 0x000fe20000000800 */
[----:B------:R-:W-:Y:S01]  /*19dc0*/  FADD.FTZ R3, R170, R3 ;  /* 0x00000003aa037221 */ /* 0x000fe20000010000 */
[C---:B--2---:R-:W-:Y:S08]  /*19dd0*/  HMMA.16816.F32 R92, R128.reuse, R140, R92 ;  /* 0x0000008c805c723c */ /* 0x044ff0000000185c */
[----:B------:R-:W-:Y:S01]  /*19de0*/  MUFU.EX2 R189, R189 ;  /* 0x000000bd00bd7308 */ /* 0x000fe20000000800 */
[----:B---3--:R-:W-:Y:S01]  /*19df0*/  F2FP.F16.F32.PACK_AB R119, R172, R171 ;  /* 0x000000abac77723e */ /* 0x008fe200000000ff */
[C---:B------:R-:W-:Y:S01]  /*19e00*/  HMMA.16816.F32 R96, R128.reuse, R142, R96 ;  /* 0x0000008e8060723c */ /* 0x040fe20000001860 */
[----:B------:R-:W2:Y:S07]  /*19e10*/  LDSM.16.MT88.4 R140, [R187+0x4000] ;  /* 0x00400000bb8c783b */ /* 0x000eae0000004200 */
[----:B------:R-:W-:Y:S01]  /*19e20*/  MUFU.EX2 R190, R190 ;  /* 0x000000be00be7308 */ /* 0x000fe20000000800 */
[C---:B----4-:R-:W-:Y:S08]  /*19e30*/  HMMA.16816.F32 R100, R128.reuse, R124, R100 ;  /* 0x0000007c8064723c */ /* 0x050ff00000001864 */
        /* <DEDUP_REMOVED lines=29> */
[----:B------:R-:W1:Y:S02]  /*1a010*/  MUFU.EX2 R152, R152 ;  /* 0x0000009800987308 */ /* 0x000e640000000800 */
[--C-:B------:R-:W-:Y:S01]  /*1a020*/  FFMA.FTZ R154, R22, UR4, -R163.reuse ;  /* 0x00000004169a7c23 */ /* 0x100fe200080108a3 */
[----:B------:R-:W-:Y:S01]  /*1a030*/  F2FP.F16.F32.PACK_AB R22, R174, R173 ;  /* 0x000000adae16723e */ /* 0x000fe200000000ff */
[--C-:B------:R-:W-:Y:S01]  /*1a040*/  FFMA.FTZ R155, R23, UR4, -R163.reuse ;  /* 0x00000004179b7c23 */ /* 0x100fe200080108a3 */
[----:B------:R-:W-:Y:S01]  /*1a050*/  F2FP.F16.F32.PACK_AB R23, R176, R175 ;  /* 0x000000afb017723e */ /* 0x000fe200000000ff */
[----:B------:R-:W-:Y:S01]  /*1a060*/  FFMA.FTZ R163, R35, UR4, -R163 ;  /* 0x0000000423a37c23 */ /* 0x000fe200080108a3 */
[C---:B--2---:R-:W-:Y:S01]  /*1a070*/  HMMA.16816.F32 R76, R116.reuse, R128, R76 ;  /* 0x00000080744c723c */ /* 0x044fe2000000184c */
[----:B------:R-:W-:Y:S02]  /*1a080*/  LDSM.16.MT88.4 R32, [R186+0xf800] ;  /* 0x00f80000ba20783b */ /* 0x000fe40000004200 */
[----:B------:R-:W2:Y:S05]  /*1a090*/  MUFU.EX2 R153, R153 ;  /* 0x0000009900997308 */ /* 0x000eaa0000000800 */
[C---:B------:R-:W-:Y:S01]  /*1a0a0*/  HMMA.16816.F32 R80, R116.reuse, R130, R80 ;  /* 0x000000827450723c */ /* 0x040fe20000001850 */
[----:B------:R-:W3:Y:S04]  /*1a0b0*/  LDSM.16.MT88.4 R128, [R134+0x4800] ;  /* 0x004800008680783b */ /* 0x000ee80000004200 */
[----:B------:R-:W-:Y:S01]  /*1a0c0*/  MUFU.EX2 R154, R154 ;  /* 0x0000009a009a7308 */ /* 0x000fe20000000800 */
[----:B-1----:R-:W-:Y:S02]  /*1a0d0*/  FADD.FTZ R2, R152, R3 ;  /* 0x0000000398027221 */ /* 0x002fe40000010000 */
[C---:B----4-:R-:W-:Y:S07]  /*1a0e0*/  HMMA.16816.F32 R84, R116.reuse, R140, R84 ;  /* 0x0000008c7454723c */ /* 0x050fee0000001854 */
[----:B------:R-:W1:Y:S01]  /*1a0f0*/  MUFU.EX2 R155, R155 ;  /* 0x0000009b009b7308 */ /* 0x000e620000000800 */
[C---:B--2---:R-:W-:Y:S01]  /*1a100*/  F2FP.F16.F32.PACK_AB R20, R153.reuse, R152 ;  /* 0x000000989914723e */ /* 0x044fe200000000ff */
[----:B------:R-:W-:Y:S01]  /*1a110*/  FADD.FTZ R2, R153, R2 ;  /* 0x0000000299027221 */ /* 0x000fe20000010000 */
[C---:B------:R-:W-:Y:S01]  /*1a120*/  HMMA.16816.F32 R88, R116.reuse, R142, R88 ;  /* 0x0000008e7458723c */ /* 0x040fe20000001858 */
[----:B------:R-:W-:Y:S06]  /*1a130*/  LDSM.16.MT88.4 R140, [R134+0x1000] ;  /* 0x00100000868c783b */ /* 0x000fec0000004200 */
[----:B------:R-:W2:Y:S01]  /*1a140*/  MUFU.EX2 R164, R164 ;  /* 0x000000a400a47308 */ /* 0x000ea20000000800 */
[----:B------:R-:W-:Y:S01]  /*1a150*/  FADD.FTZ R173, R173, R2 ;  /* 0x00000002adad7221 */ /* 0x000fe20000010000 */
[----:B------:R-:W-:Y:S03]  /*1a160*/  MOV R2, R133 ;  /* 0x0000008500027202 */ /* 0x000fe60000000f00 */
[----:B------:R-:W-:Y:S01]  /*1a170*/  FADD.FTZ R174, R174, R173 ;  /* 0x000000adaeae7221 */ /* 0x000fe20000010000 */
[C---:B-----5:R-:W-:Y:S04]  /*1a180*/  HMMA.16816.F32 R92, R116.reuse, R120, R92 ;  /* 0x00000078745c723c */ /* 0x060fe8000000185c */
[----:B------:R-:W4:Y:S01]  /*1a190*/  MUFU.EX2 R163, R163 ;  /* 0x000000a300a37308 */ /* 0x000f220000000800 */
[----:B-1----:R-:W-:Y:S03]  /*1a1a0*/  F2FP.F16.F32.PACK_AB R21, R155, R154 ;  /* 0x0000009a9b15723e */ /* 0x002fe600000000ff */
[C---:B------:R-:W-:Y:S01]  /*1a1b0*/  HMMA.16816.F32 R96, R116.reuse, R122, R96 ;  /* 0x0000007a7460723c */ /* 0x040fe20000001860 */
[----:B------:R-:W1:Y:S07]  /*1a1c0*/  LDSM.16.MT88.4 R120, [R186+0xd000] ;  /* 0x00d00000ba78783b */ /* 0x000e6e0000004200 */
[C---:B---3--:R-:W-:Y:S08]  /*1a1d0*/  HMMA.16816.F32 R100, R116.reuse, R124, R100 ;  /* 0x0000007c7464723c */ /* 0x048ff00000001864 */
[C---:B------:R-:W-:Y:S01]  /*1a1e0*/  HMMA.16816.F32 R104, R116.reuse, R126, R104 ;  /* 0x0000007e7468723c */ /* 0x040fe20000001868 */
[----:B------:R-:W3:Y:S07]  /*1a1f0*/  LDSM.16.MT88.4 R124, [R184+0xd000] ;  /* 0x00d00000b87c783b */ /* 0x000eee0000004200 */
[C---:B------:R-:W-:Y:S08]  /*1a200*/  HMMA.16816.F32 R108, R116.reuse, R128, R108 ;  /* 0x00000080746c723c */ /* 0x040ff0000000186c */
[C---:B------:R-:W-:Y:S01]  /*1a210*/  HMMA.16816.F32 R12, R116.reuse, R130, R12 ;  /* 0x00000082740c723c */ /* 0x040fe2000000180c */
[----:B------:R-:W5:Y:S07]  /*1a220*/  LDSM.16.MT88.4 R128, [R186+0xf000] ;  /* 0x00f00000ba80783b */ /* 0x000f6e0000004200 */
[C---:B------:R-:W-:Y:S08]  /*1a230*/  HMMA.16816.F32 R112, R116.reuse, R136, R112 ;  /* 0x000000887470723c */ /* 0x040ff00000001870 */
[----:B------:R-:W-:Y:S01]  /*1a240*/  HMMA.16816.F32 R16, R116, R138, R16 ;  /* 0x0000008a7410723c */ /* 0x000fe20000001810 */
[----:B------:R-:W2:Y:S07]  /*1a250*/  LDSM.16.MT88.4 R116, [R184+0xf000] ;  /* 0x00f00000b874783b */ /* 0x000eae0000004200 */
[C---:B-1----:R-:W-:Y:S01]  /*1a260*/  HMMA.16816.F32 R4, R20.reuse, R120, R4 ;  /* 0x000000781404723c */ /* 0x042fe20000001804 */
[----:B------:R-:W1:Y:S07]  /*1a270*/  LDSM.16.MT88.4 R136, [R134+0x3000] ;  /* 0x003000008688783b */ /* 0x000e6e0000004200 */
        /* <DEDUP_REMOVED lines=11> */
[C---:B-----5:R-:W-:Y:S08]  /*1a330*/  HMMA.16816.F32 R60, R20.reuse, R128, R60 ;  /* 0x00000080143c723c */ /* 0x060ff0000000183c */
[C---:B------:R-:W-:Y:S08]  /*1a340*/  HMMA.16816.F32 R64, R20.reuse, R130, R64 ;  /* 0x000000821440723c */ /* 0x040ff00000001840 */
        /* <DEDUP_REMOVED lines=13> */
[C---:B------:R-:W-:Y:S01]  /*1a420*/  HMMA.16816.F32 R104, R20.reuse, R26, R104 ;  /* 0x0000001a1468723c */ /* 0x040fe20000001868 */
[----:B------:R-:W1:Y:S07]  /*1a430*/  LDSM.16.MT88.4 R24, [R186+0xd800] ;  /* 0x00d80000ba18783b */ /* 0x000e6e0000004200 */
[C---:B--2---:R-:W-:Y:S03]  /*1a440*/  HMMA.16816.F32 R108, R20.reuse, R116, R108 ;  /* 0x00000074146c723c */ /* 0x044fe6000000186c */
[----:B------:R-:W-:Y:S01]  /*1a450*/  F2FP.F16.F32.PACK_AB R116, R178, R177 ;  /* 0x000000b1b274723e */ /* 0x000fe200000000ff */
[----:B------:R-:W-:Y:S01]  /*1a460*/  FADD.FTZ R177, R177, R174 ;  /* 0x000000aeb1b17221 */ /* 0x000fe20000010000 */
[----:B------:R-:W-:Y:S03]  /*1a470*/  F2FP.F16.F32.PACK_AB R117, R188, R179 ;  /* 0x000000b3bc75723e */ /* 0x000fe600000000ff */
        /* <DEDUP_REMOVED lines=46> */
[C---:B------:R-:W-:Y:S03]  /*1a760*/  HMMA.16816.F32 R112, R116.reuse, R8, R112 ;  /* 0x000000087470723c */ /* 0x040fe60000001870 */
[----:B------:R-:W-:Y:S01]  /*1a770*/  FADD.FTZ R190, R190, R3 ;  /* 0x00000003bebe7221 */ /* 0x000fe20000010000 */
[----:B------:R-:W-:Y:S03]  /*1a780*/  MOV R3, R132 ;  /* 0x0000008400037202 */ /* 0x000fe60000000f00 */
[----:B------:R-:W-:Y:S01]  /*1a790*/  FADD.FTZ R211, R163, R190 ;  /* 0x000000bea3d37221 */ /* 0x000fe20000010000 */
[----:B------:R-:W-:Y:S01]  /*1a7a0*/  HMMA.16816.F32 R116, R116, R10, R16 ;  /* 0x0000000a7474723c */ /* 0x000fe20000001810 */
[----:B------:R-:W-:Y:S08]  /*1a7b0*/  @!UPT UIADD3 URZ, UPT, UPT, URZ, URZ, URZ ;  /* 0x000000fffffff290 */ /* 0x000ff0000fffe0ff */
[----:B------:R-:W-:Y:S11]  /*1a7c0*/  @P1 BRA `(.L_x_4634) ;  /* 0xffffffc000d01947 */ /* 0x000ff6000383ffff */
.L_x_4630:
[----:B------:R-:W1:Y:S01]  /*1a7d0*/  SHFL.BFLY PT, R3, R210, 0x2, 0x1f ;  /* 0x0c401f00d2037f89 */ /* 0x000e6200000e0000 */
[----:B------:R-:W2:Y:S01]  /*1a7e0*/  S2UR UR8, SR_CTAID.X ;  /* 0x00000000000879c3 */ /* 0x000ea20000002500 */
[----:B------:R-:W-:Y:S01]  /*1a7f0*/  LOP3.LUT R9, R182, 0x30, RZ, 0xc0, !PT ;  /* 0x00000030b6097812 */ /* 0x000fe200078ec0ff */
[----:B------:R-:W3:Y:S01]  /*1a800*/  LDCU UR4, c[0x0][0x44c] ;  /* 0x00008980ff0477ac */ /* 0x000ee20008000800 */
[----:B------:R-:W4:Y:S01]  /*1a810*/  SHFL.BFLY PT, R0, R211, 0x2, 0x1f ;  /* 0x0c401f00d3007f89 */ /* 0x000f2200000e0000 */
[C---:B------:R-:W-:Y:S01]  /*1a820*/  SHF.L.U32 R134, R185.reuse, 0x4, RZ ;  /* 0x00000004b9867819 */ /* 0x040fe200000006ff */
[----:B------:R-:W-:Y:S01]  /*1a830*/  BSSY.RECONVERGENT B0, `(.L_x_4635) ;  /* 0x00000fe000007945 */ /* 0x000fe20003800200 */
[C---:B------:R-:W-:Y:S02]  /*1a840*/  SHF.L.U32 R10, R185.reuse, 0x1, RZ ;  /* 0x00000001b90a7819 */ /* 0x040fe400000006ff */
[----:B------:R-:W-:Y:S01]  /*1a850*/  R2P PR, R185, 0x18 ;  /* 0x00000018b9007804 */ /* 0x000fe20000000000 */
[----:B------:R-:W5:Y:S01]  /*1a860*/  S2UR UR10, SR_CTAID.Y ;  /* 0x00000000000a79c3 */ /* 0x000f620000002600 */
[----:B------:R-:W-:-:S02]  /*1a870*/  LOP3.LUT R7, R134, 0x1c0, RZ, 0xc0, !PT ;  /* 0x000001c086077812 */ /* 0x000fc400078ec0ff */
[C---:B------:R-:W-:Y:S02]  /*1a880*/  SHF.L.U32 R4, R185.reuse, 0x2, RZ ;  /* 0x00000002b9047819 */ /* 0x040fe400000006ff */
[----:B------:R-:W-:Y:S02]  /*1a890*/  LOP3.LUT P5, RZ, R185, 0x3, RZ, 0xc0, !PT ;  /* 0x00000003b9ff7812 */ /* 0x000fe400078ac0ff */
[--C-:B------:R-:W-:Y:S01]  /*1a8a0*/  LOP3.LUT R183, R183, 0x6, R10.reuse, 0xf8, !PT ;  /* 0x00000006b7b77812 */ /* 0x100fe200078ef80a */
[----:B------:R-:W3:Y:S01]  /*1a8b0*/  S2UR UR9, SR_CTAID.Z ;  /* 0x00000000000979c3 */ /* 0x000ee20000002700 */
[----:B------:R-:W-:Y:S02]  /*1a8c0*/  LOP3.LUT R10, R7, 0x38, R10, 0xf8, !PT ;  /* 0x00000038070a7812 */ /* 0x000fe400078ef80a */
[----:B------:R-:W-:Y:S02]  /*1a8d0*/  SEL R181, R181, 0xffffffe0, !P0 ;  /* 0xffffffe0b5b57807 */ /* 0x000fe40004000000 */
[----:B------:R-:W-:Y:S01]  /*1a8e0*/  LOP3.LUT R10, R183, R10, RZ, 0xfc, !PT ;  /* 0x0000000ab70a7212 */ /* 0x000fe200078efcff */
[----:B-1----:R-:W-:Y:S01]  /*1a8f0*/  FADD.FTZ R2, R3, R210 ;  /* 0x000000d203027221 */ /* 0x002fe20000010000 */
[----:B--2---:R-:W-:Y:S01]  /*1a900*/  USHF.L.U32 UR8, UR8, 0x6, URZ ;  /* 0x0000000608087899 */ /* 0x004fe200080006ff */
[----:B------:R-:W-:Y:S01]  /*1a910*/  LOP3.LUT R13, R4, 0x1f8, RZ, 0xc0, !PT ;  /* 0x000001f8040d7812 */ /* 0x000fe200078ec0ff */
[----:B------:R-:W5:Y:S01]  /*1a920*/  LDC.64 R14, c[0x0][0x430] ;  /* 0x00010c00ff0e7b82 */ /* 0x000f620000000a00 */
[----:B----4-:R-:W-:Y:S01]  /*1a930*/  FADD.FTZ R3, R0, R211 ;  /* 0x000000d300037221 */ /* 0x010fe20000010000 */
[----:B------:R-:W1:Y:S01]  /*1a940*/  SHFL.BFLY PT, R5, R2, 0x1, 0x1f ;  /* 0x0c201f0002057f89 */ /* 0x000e6200000e0000 */
[----:B------:R-:W-:-:S02]  /*1a950*/  SHF.R.U32.HI R0, RZ, 0x2, R185 ;  /* 0x00000002ff007819 */ /* 0x000fc400000116b9 */
[----:B------:R-:W-:Y:S01]  /*1a960*/  SHF.R.U32.HI R185, RZ, 0x4, R185 ;  /* 0x00000004ffb97819 */ /* 0x000fe200000116b9 */
[----:B------:R-:W2:Y:S01]  /*1a970*/  SHFL.BFLY PT, R6, R3, 0x1, 0x1f ;  /* 0x0c201f0003067f89 */ /* 0x000ea200000e0000 */
[----:B------:R-:W-:Y:S02]  /*1a980*/  LOP3.LUT R0, R9, 0x7, R0, 0xf8, !PT ;  /* 0x0000000709007812 */ /* 0x000fe400078ef800 */
[----:B------:R-:W-:Y:S02]  /*1a990*/  IADD3 R7, PT, PT, R185, 0x8, RZ ;  /* 0x00000008b9077810 */ /* 0x000fe40007ffe0ff */
[----:B------:R-:W-:Y:S02]  /*1a9a0*/  LEA R10, R10, UR5, 0x2 ;  /* 0x000000050a0a7c11 */ /* 0x000fe4000f8e10ff */
[----:B------:R-:W-:Y:S02]  /*1a9b0*/  LOP3.LUT R13, R13, 0x38, R182, 0x78, !PT ;  /* 0x000000380d0d7812 */ /* 0x000fe400078e78b6 */
[----:B------:R-:W-:-:S02]  /*1a9c0*/  IADD3 R8, PT, PT, R10, 0x80, RZ ;  /* 0x000000800a087810 */ /* 0x000fc40007ffe0ff */
[----:B------:R-:W-:Y:S02]  /*1a9d0*/  @P4 IADD3 R8, PT, PT, R10, -0x80, RZ ;  /* 0xffffff800a084810 */ /* 0x000fe40007ffe0ff */
[----:B------:R-:W-:-:S04]  /*1a9e0*/  LOP3.LUT R134, R134, 0x10, RZ, 0xc0, !PT ;  /* 0x0000001086867812 */ /* 0x000fc800078ec0ff */
[----:B------:R-:W-:Y:S01]  /*1a9f0*/  LEA R134, R13, R134, 0x2 ;  /* 0x000000860d867211 */ /* 0x000fe200078e10ff */
[----:B------:R-:W-:Y:S01]  /*1aa00*/  BAR.SYNC.DEFER_BLOCKING 0x0 ;  /* 0x0000000000007b1d */ /* 0x000fe20000010000 */
[----:B------:R-:W-:Y:S01]  /*1aa10*/  IADD3 R13, PT, PT, R185, 0x18, RZ ;  /* 0x00000018b90d7810 */ /* 0x000fe20007ffe0ff */
[----:B-1----:R-:W-:Y:S01]  /*1aa20*/  FADD.FTZ R5, R2, R5 ;  /* 0x0000000502057221 */ /* 0x002fe20000010000 */
[----:B------:R-:W-:Y:S01]  /*1aa30*/  IADD3 R2, PT, PT, R200, -UR8, RZ ;  /* 0x80000008c8027c10 */ /* 0x000fe2000fffe0ff */
[----:B-----5:R-:W-:Y:S02]  /*1aa40*/  IMAD R14, R14, UR10, R201 ;  /* 0x0000000a0e0e7c24 */ /* 0x020fe4000f8e02c9 */
[----:B--2---:R-:W-:Y:S01]  /*1aa50*/  FADD.FTZ R6, R3, R6 ;  /* 0x0000000603067221 */ /* 0x004fe20000010000 */
[----:B------:R-:W1:Y:S01]  /*1aa60*/  MUFU.RCP R11, R5 ;  /* 0x00000005000b7308 */ /* 0x000e620000001000 */
[----:B------:R-:W-:Y:S02]  /*1aa70*/  ISETP.GE.AND P2, PT, R7, R2, PT ;  /* 0x000000020700720c */ /* 0x000fe40003f46270 */
[----:B------:R-:W-:-:S02]  /*1aa80*/  SEL R7, R180, 0xffffffc0, !P3 ;  /* 0xffffffc0b4077807 */ /* 0x000fc40005800000 */
[----:B------:R-:W-:Y:S02]  /*1aa90*/  FSETP.NE.FTZ.AND P6, PT, R5, RZ, PT ;  /* 0x000000ff0500720b */ /* 0x000fe40003fd5000 */
[----:B------:R-:W-:Y:S01]  /*1aaa0*/  FSETP.NE.FTZ.AND P3, PT, R6, RZ, PT ;  /* 0x000000ff0600720b */ /* 0x000fe20003f75000 */
[----:B------:R-:W2:Y:S01]  /*1aab0*/  MUFU.RCP R9, R6 ;  /* 0x0000000600097308 */ /* 0x000ea20000001000 */
[----:B------:R-:W-:Y:S02]  /*1aac0*/  IADD3 R12, PT, PT, R10, R7, RZ ;  /* 0x000000070a0c7210 */ /* 0x000fe40007ffe0ff */
[-C--:B------:R-:W-:Y:S02]  /*1aad0*/  IADD3 R16, PT, PT, R7, R8.reuse, RZ ;  /* 0x0000000807107210 */ /* 0x080fe40007ffe0ff */
[----:B------:R-:W-:Y:S02]  /*1aae0*/  IADD3 R7, PT, PT, R181, R8, RZ ;  /* 0x00000008b5077210 */ /* 0x000fe40007ffe0ff */
[----:B------:R-:W-:-:S02]  /*1aaf0*/  ISETP.GE.AND P0, PT, R13, R2, PT ;  /* 0x000000020d00720c */ /* 0x000fc40003f06270 */
[----:B-1----:R-:W-:Y:S01]  /*1ab00*/  FSEL R11, R11, 1, P6 ;  /* 0x3f8000000b0b7808 */ /* 0x002fe20003000000 */
[----:B------:R-:W3:Y:S01]  /*1ab10*/  LDC R13, c[0x0][0x3e0] ;  /* 0x0000f800ff0d7b82 */ /* 0x000ee20000000800 */
[----:B------:R-:W1:Y:S01]  /*1ab20*/  @P6 MUFU.LG2 R5, R5 ;  /* 0x0000000500056308 */ /* 0x000e620000000c00 */
[----:B------:R-:W-:Y:S02]  /*1ab30*/  IADD3 R3, PT, PT, R185, 0x10, RZ ;  /* 0x00000010b9037810 */ /* 0x000fe40007ffe0ff */
        /* <DEDUP_REMOVED lines=102> */
[----:B------:R-:W4:Y:S01]  /*1b1a0*/  @P3 MUFU.LG2 R6, R6 ;  /* 0x0000000600063308 */ /* 0x000f220000000c00 */
[----:B------:R-:W-:Y:S01]  /*1b1b0*/  STS.64 [R10+0x800], R130 ;  /* 0x000800820a007388 */ /* 0x000fe20000000a00 */
[----:B------:R-:W-:-:S02]  /*1b1c0*/  ISETP.GE.AND P1, PT, R3, R2, PT ;  /* 0x000000020300720c */ /* 0x000fc40003f26270 */
[----:B------:R-:W-:Y:S01]  /*1b1d0*/  IADD3 R3, PT, PT, R185, 0x20, RZ ;  /* 0x00000020b9037810 */ /* 0x000fe20007ffe0ff */
[----:B------:R-:W-:Y:S02]  /*1b1e0*/  STS.64 [R9], R124 ;  /* 0x0000007c09007388 */ /* 0x000fe40000000a00 */
[----:B------:R-:W5:Y:S01]  /*1b1f0*/  @P3 LDC R17, c[0x0][0x458] ;  /* 0x00011600ff113b82 */ /* 0x000f620000000800 */
[----:B------:R-:W-:Y:S01]  /*1b200*/  ISETP.GE.AND P4, PT, R3, R2, PT ;  /* 0x000000020300720c */ /* 0x000fe20003f86270 */
[----:B------:R-:W-:Y:S03]  /*1b210*/  STS.64 [R9+0x800], R126 ;  /* 0x0008007e09007388 */ /* 0x000fe60000000a00 */
        /* <DEDUP_REMOVED lines=32> */
[----:B------:R-:W-:Y:S04]  /*1b420*/  STS.64 [R9+0x8800], R98 ;  /* 0x0088006209007388 */ /* 0x000fe80000000a00 */
[----:B------:R4:W-:Y:S04]  /*1b430*/  STS.64 [R12+0x8000], R100 ;  /* 0x008000640c007388 */ /* 0x0009e80000000a00 */
[----:B------:R2:W-:Y:S04]  /*1b440*/  STS.64 [R12+0x8800], R102 ;  /* 0x008800660c007388 */ /* 0x0005e80000000a00 */
[----:B------:R5:W-:Y:S04]  /*1b450*/  STS.64 [R11+0x8000], R104 ;  /* 0x008000680b007388 */ /* 0x000be80000000a00 */
[----:B------:R5:W-:Y:S01]  /*1b460*/  STS.64 [R11+0x8800], R106 ;  /* 0x0088006a0b007388 */ /* 0x000be20000000a00 */
[----:B-1----:R-:W-:-:S03]  /*1b470*/  IADD3 R10, PT, PT, -R201, RZ, RZ ;  /* 0x000000ffc90a7210 */ /* 0x002fc60007ffe1ff */
[----:B------:R-:W-:Y:S04]  /*1b480*/  STS.64 [R8+0x8000], R108 ;  /* 0x0080006c08007388 */ /* 0x000fe80000000a00 */
[----:B------:R1:W-:Y:S01]  /*1b490*/  STS.64 [R8+0x8800], R110 ;  /* 0x0088006e08007388 */ /* 0x0003e20000000a00 */
[----:B---3--:R-:W-:-:S03]  /*1b4a0*/  IMAD R10, R13, R10, UR9 ;  /* 0x000000090d0a7e24 */ /* 0x008fc6000f8e020a */
[----:B------:R3:W-:Y:S01]  /*1b4b0*/  STS.64 [R7+0x8000], R120 ;  /* 0x0080007807007388 */ /* 0x0007e20000000a00 */
[----:B------:R-:W-:Y:S01]  /*1b4c0*/  IMAD R10, R14, R13, R10 ;  /* 0x0000000d0e0a7224 */ /* 0x000fe200078e020a */
[----:B----4-:R-:W-:Y:S02]  /*1b4d0*/  MOV R101, 0xff800000 ;  /* 0xff80000000657802 */ /* 0x010fe40000000f00 */
[----:B------:R3:W-:Y:S01]  /*1b4e0*/  STS.64 [R7+0x8800], R122 ;  /* 0x0088007a07007388 */ /* 0x0007e20000000a00 */
[----:B------:R-:W-:Y:S02]  /*1b4f0*/  LOP3.LUT R100, R4, 0x3c, RZ, 0xc0, !PT ;  /* 0x0000003c04647812 */ /* 0x000fe400078ec0ff */
[----:B--2---:R-:W-:Y:S01]  /*1b500*/  MOV R102, 0xff800000 ;  /* 0xff80000000667802 */ /* 0x004fe20000000f00 */
[----:B------:R3:W-:Y:S01]  /*1b510*/  STS.64 [R16+0x8000], R112 ;  /* 0x0080007010007388 */ /* 0x0007e20000000a00 */
[----:B------:R-:W-:-:S03]  /*1b520*/  IMAD R103, R10, R15, UR8 ;  /* 0x000000080a677e24 */ /* 0x000fc6000f8e020f */
[----:B------:R3:W-:Y:S01]  /*1b530*/  STS.64 [R16+0x8800], R114 ;  /* 0x0088007210007388 */ /* 0x0007e20000000a00 */
[----:B-----5:R-:W-:Y:S01]  /*1b540*/  IMAD R105, R103, UR4, RZ ;  /* 0x0000000467697c24 */ /* 0x020fe2000f8e02ff */
[----:B------:R-:W-:Y:S02]  /*1b550*/  IADD3 R107, PT, PT, R185, 0x28, RZ ;  /* 0x00000028b96b7810 */ /* 0x000fe40007ffe0ff */
[----:B------:R3:W-:Y:S04]  /*1b560*/  STS.64 [R181+0x8000], R116 ;  /* 0x00800074b5007388 */ /* 0x0007e80000000a00 */
[----:B------:R3:W-:Y:S01]  /*1b570*/  STS.64 [R181+0x8800], R118 ;  /* 0x00880076b5007388 */ /* 0x0007e20000000a00 */
[----:B-1----:R-:W-:Y:S01]  /*1b580*/  @P6 FMUL.FTZ R8, R5, 0.69314718246459960938 ;  /* 0x3f31721805086820 */ /* 0x002fe20000410000 */
[----:B------:R-:W-:Y:S01]  /*1b590*/  BAR.SYNC.DEFER_BLOCKING 0x0 ;  /* 0x0000000000007b1d */ /* 0x000fe20000010000 */
[----:B------:R-:W-:-:S02]  /*1b5a0*/  @P3 FMUL.FTZ R5, R6, 0.69314718246459960938 ;  /* 0x3f31721806053820 */ /* 0x000fc40000410000 */
[----:B------:R-:W-:Y:S02]  /*1b5b0*/  @P6 FFMA.FTZ R102, R133, R18, R8 ;  /* 0x0000001285666223 */ /* 0x000fe40000010008 */
[----:B------:R-:W-:Y:S01]  /*1b5c0*/  @P3 FFMA.FTZ R101, R132, R17, R5 ;  /* 0x0000001184653223 */ /* 0x000fe20000010005 */
        /* <DEDUP_REMOVED lines=36> */
.L_x_4636:
[----:B------:R-:W-:Y:S05]  /*1b810*/  BSYNC.RECONVERGENT B0 ;  /* 0x0000000000007941 */ /* 0x000fea0003800200 */
.L_x_4635:
        /* <DEDUP_REMOVED lines=21> */
.L_x_4638:
[----:B------:R-:W-:Y:S05]  /*1b970*/  BSYNC.RECONVERGENT B0 ;  /* 0x0000000000007941 */ /* 0x000fea0003800200 */
.L_x_4637:
        /* <DEDUP_REMOVED lines=20> */
.L_x_4640:
[----:B------:R-:W-:Y:S05]  /*1bac0*/  BSYNC.RECONVERGENT B0 ;  /* 0x0000000000007941 */ /* 0x000fea0003800200 */
.L_x_4639:
        /* <DEDUP_REMOVED lines=10> */
[----:B------:R-:W2:Y:S03]  /*1bb70*/  @!P3 LDC.64 R28, c[0x0][0x3f8] ;  /* 0x0000fe00ff1cbb82 */ /* 0x000ea60000000a00 */
[----:B------:R1:W-:Y:S01]  /*1bb80*/  @!P4 STG.E.128 desc[UR6][R30.64+0x3000], R88 ;  /* 0x003000581e00c986 */ /* 0x0003e2000c101d06 */
[----:B--2---:R-:W-:-:S04]  /*1bb90*/  @!P3 LEA R32, P1, R103, R28, 0x2 ;  /* 0x0000001c6720b211 */ /* 0x004fc800078210ff */
[C---:B------:R-:W-:Y:S02]  /*1bba0*/  @!P3 LEA.HI.X R33, R103.reuse, R29, R102, 0x2, P1 ;  /* 0x0000001d6721b211 */ /* 0x040fe400008f1466 */
[----:B------:R-:W2:Y:S03]  /*1bbb0*/  @!P2 LDC.64 R28, c[0x0][0x3f8] ;  /* 0x0000fe00ff1cab82 */ /* 0x000ea60000000a00 */
[----:B------:R1:W-:Y:S01]  /*1bbc0*/  @!P3 STG.E.128 desc[UR6][R32.64+0x3100], R56 ;  /* 0x003100382000b986 */ /* 0x0003e2000c101d06 */
[----:B--2---:R-:W-:-:S04]  /*1bbd0*/  @!P2 LEA R28, P1, R103, R28, 0x2 ;  /* 0x0000001c671ca211 */ /* 0x004fc800078210ff */
[----:B------:R-:W-:-:S05]  /*1bbe0*/  @!P2 LEA.HI.X R29, R103, R29, R102, 0x2, P1 ;  /* 0x0000001d671da211 */ /* 0x000fca00008f1466 */
[----:B------:R1:W-:Y:S04]  /*1bbf0*/  @!P2 STG.E.128 desc[UR6][R28.64+0x3200], R24 ;  /* 0x003200181c00a986 */ /* 0x0003e8000c101d06 */
.L_x_4642:
[----:B------:R-:W-:Y:S05]  /*1bc00*/  BSYNC.RECONVERGENT B0 ;  /* 0x0000000000007941 */ /* 0x000fea0003800200 */
.L_x_4641:
        /* <DEDUP_REMOVED lines=18> */
.L_x_4644:
[----:B------:R-:W-:Y:S05]  /*1bd30*/  BSYNC.RECONVERGENT B0 ;  /* 0x0000000000007941 */ /* 0x000fea0003800200 */
.L_x_4643:
        /* <DEDUP_REMOVED lines=19> */
.L_x_4646:
[----:B------:R-:W-:Y:S05]  /*1be70*/  BSYNC.RECONVERGENT B0 ;  /* 0x0000000000007941 */ /* 0x000fea0003800200 */
.L_x_4645:
        /* <DEDUP_REMOVED lines=8> */
[----:B---3--:R-:W3:Y:S08]  /*1bf00*/  @!P3 LDC.64 R16, c[0x0][0x3f8] ;  /* 0x0000fe00ff10bb82 */ /* 0x008ef00000000a00 */
[----:B------:R-:W5:Y:S01]  /*1bf10*/  @!P1 LDC.64 R2, c[0x0][0x3f8] ;  /* 0x0000fe00ff029b82 */ /* 0x000f620000000a00 */
[----:B-1----:R-:W-:-:S04]  /*1bf20*/  @!P4 LEA R18, P0, R103, R18, 0x2 ;  /* 0x000000126712c211 */ /* 0x002fc800078010ff */
[C---:B------:R-:W-:Y:S02]  /*1bf30*/  @!P4 LEA.HI.X R19, R103.reuse, R19, R102, 0x2, P0 ;  /* 0x000000136713c211 */ /* 0x040fe400000f1466 */
[----:B---3--:R-:W-:-:S03]  /*1bf40*/  @!P3 LEA R16, P2, R103, R16, 0x2 ;  /* 0x000000106710b211 */ /* 0x008fc600078410ff */
[----:B------:R1:W-:Y:S01]  /*1bf50*/  @!P4 STG.E.128 desc[UR6][R18.64+0x7800], R76 ;  /* 0x0078004c1200c986 */ /* 0x0003e2000c101d06 */
[C---:B------:R-:W-:Y:S02]  /*1bf60*/  @!P3 LEA.HI.X R17, R103.reuse, R17, R102, 0x2, P2 ;  /* 0x000000116711b211 */ /* 0x040fe400010f1466 */
[----:B-----5:R-:W-:-:S03]  /*1bf70*/  @!P1 LEA R2, P0, R103, R2, 0x2 ;  /* 0x0000000267029211 */ /* 0x020fc600078010ff */
[----:B------:R1:W-:Y:S01]  /*1bf80*/  @!P3 STG.E.128 desc[UR6][R16.64+0x7900], R44 ;  /* 0x0079002c1000b986 */ /* 0x0003e2000c101d06 */
[----:B------:R-:W-:-:S05]  /*1bf90*/  @!P1 LEA.HI.X R3, R103, R3, R102, 0x2, P0 ;  /* 0x0000000367039211 */ /* 0x000fca00000f1466 */
[----:B------:R1:W-:Y:S04]  /*1bfa0*/  @!P1 STG.E.128 desc[UR6][R2.64+0x7a00], R12 ;  /* 0x007a000c02009986 */ /* 0x0003e8000c101d06 */
.L_x_4648:
[----:B------:R-:W-:Y:S05]  /*1bfb0*/  BSYNC.RECONVERGENT B0 ;  /* 0x0000000000007941 */ /* 0x000fea0003800200 */
.L_x_4647:
        /* <DEDUP_REMOVED lines=18> */
.L_x_4650:
[----:B------:R-:W-:Y:S05]  /*1c0e0*/  BSYNC.RECONVERGENT B0 ;  /* 0x0000000000007941 */ /* 0x000fea0003800200 */
.L_x_4649:
        /* <DEDUP_REMOVED lines=19> */
.L_x_4651:
        /* <DEDUP_REMOVED lines=14> */
.L_x_6919:


//--------------------- .text._ZN5flash24flash_fwd_splitkv_kernelI23Flash_fwd_kernel_traitsILi192ELi64ELi64ELi4ELb0ELb0EN7cutlass6half_tE19Flash_kernel_traitsILi192ELi64ELi64ELi4ES3_EELb0ELb0ELb1ELb0ELb0ELb1ELb1ELb1EEEvNS_16Flash_fwd_paramsE --------------------------
	.section	.text._ZN5flash24flash_fwd_splitkv_kernelI23Flash_fwd_kernel_traitsILi192ELi64ELi64ELi4ELb0ELb0EN7cutlass6half_tE19Flash_kernel_traitsILi192ELi64ELi64ELi4ES3_EELb0ELb0ELb1ELb0ELb0ELb1ELb1ELb1EEEvNS_16Flash_fwd_paramsE,"ax",@progbits
	.align	128
        .global         _ZN5flash24flash_fwd_splitkv_kernelI23Flash_fwd_kernel_traitsILi192ELi64ELi64ELi4ELb0ELb0EN7cutlass6half_tE19Flash_kernel_traitsILi192ELi64ELi64ELi4ES3_EELb0ELb0ELb1ELb0ELb0ELb1ELb1ELb1EEEvNS_16Flash_fwd_paramsE
        .type           _ZN5flash24flash_fwd_splitkv_kernelI23Flash_fwd_kernel_traitsILi192ELi64ELi64ELi4ELb0ELb0EN7cutlass6half_tE19Flash_kernel_traitsILi192ELi64ELi64ELi4ES3_EELb0ELb0ELb1ELb0ELb0ELb1ELb1ELb1EEEvNS_16Flash_fwd_paramsE,@function
        .size           _ZN5flash24flash_fwd_splitkv_kernelI23Flash_fwd_kernel_traitsILi192ELi64ELi64ELi4ELb0ELb0EN7cutlass6half_tE19Flash_kernel_traitsILi192ELi64ELi64ELi4ES3_EELb0ELb0ELb1ELb0ELb0ELb1ELb1ELb1EEEvNS_16Flash_fwd_paramsE,(.L_x_6920 - _ZN5flash24flash_fwd_splitkv_kernelI23Flash_fwd_kernel_traitsILi192ELi64ELi64ELi4ELb0ELb0EN7cutlass6half_tE19Flash_kernel_traitsILi192ELi64ELi64ELi4ES3_EELb0ELb0ELb1ELb0ELb0ELb1ELb1ELb1EEEvNS_16Flash_fwd_paramsE)
        .other          _ZN5flash24flash_fwd_splitkv_kernelI23Flash_fwd_kernel_traitsILi192ELi64ELi64ELi4ELb0ELb0EN7cutlass6half_tE19Flash_kernel_traitsILi192ELi64ELi64ELi4ES3_EELb0ELb0ELb1ELb0ELb0ELb1ELb1ELb1EEEvNS_16Flash_fwd_paramsE,@"STO_CUDA_ENTRY STV_DEFAULT"
_ZN5flash24flash_fwd_splitkv_kernelI23Flash_fwd_kernel_traitsILi192ELi64ELi64ELi4ELb0ELb0EN7cutlass6half_tE19Flash_kernel_traitsILi192ELi64ELi64ELi4ES3_EELb0ELb0ELb1ELb0ELb0ELb1ELb1ELb1EEEvNS_16Flash_fwd_paramsE:
.text._ZN5flash24flash_fwd_splitkv_kernelI23Flash_fwd_kernel_traitsILi192ELi64ELi64ELi4ELb0ELb0EN7cutlass6half_tE19Flash_kernel_traitsILi192ELi64ELi64ELi4ES3_EELb0ELb0ELb1ELb0ELb0ELb1ELb1ELb1EEEvNS_16Flash_fwd_paramsE:
        /* <DEDUP_REMOVED lines=68> */
.L_x_4652:
        /* <DEDUP_REMOVED lines=87> */
.L_x_4655:
[----:B------:R-:W-:Y:S05]  /*09b0*/  BSYNC.RECONVERGENT B0 ;  /* 0x0000000000007941 */ /* 0x000fea0003800200 */
.L_x_4654:
        /* <DEDUP_REMOVED lines=20> */
.L_x_4657:
[----:B------:R-:W-:Y:S05]  /*0b00*/  BSYNC.RECONVERGENT B0 ;  /* 0x0000000000007941 */ /* 0x000fea0003800200 */
.L_x_4656:
        /* <DEDUP_REMOVED lines=20> */
.L_x_4659:
[----:B------:R-:W-:Y:S05]  /*0c50*/  BSYNC.RECONVERGENT B0 ;  /* 0x0000000000007941 */ /* 0x000fea0003800200 */
.L_x_4658:
        /* <DEDUP_REMOVED lines=20> */
.L_x_4661:
[----:B------:R-:W-:Y:S05]  /*0da0*/  BSYNC.RECONVERGENT B0 ;  /* 0x0000000000007941 */ /* 0x000fea0003800200 */
.L_x_4660:
        /* <DEDUP_REMOVED lines=19> */
.L_x_4663:
[----:B------:R-:W-:Y:S05]  /*0ee0*/  BSYNC.RECONVERGENT B0 ;  /* 0x0000000000007941 */ /* 0x000fea0003800200 */
.L_x_4662:
        /* <DEDUP_REMOVED lines=18> */
.L_x_4665:
[----:B------:R-:W-:Y:S05]  /*1010*/  BSYNC.RECONVERGENT B0 ;  /* 0x0000000000007941 */ /* 0x000fea0003800200 */
.L_x_4664:
        /* <DEDUP_REMOVED lines=18> */
.L_x_4667:
[----:B------:R-:W-:Y:S05]  /*1140*/  BSYNC.RECONVERGENT B0 ;  /* 0x0000000000007941 */ /* 0x000fea0003800200 */
.L_x_4666:
        /* <DEDUP_REMOVED lines=18> */
.L_x_4669:
[----:B------:R-:W-:Y:S05]  /*1270*/  BSYNC.RECONVERGENT B0 ;  /* 0x0000000000007941 */ /* 0x000fea0003800200 */
.L_x_4668:
        /* <DEDUP_REMOVED lines=32> */
.L_x_4653:
        /* <DEDUP_REMOVED lines=11> */
.L_x_4670:
        /* <DEDUP_REMOVED lines=102> */
.L_x_4671:
        /* <DEDUP_REMOVED lines=15> */
.L_x_4673:
[----:B------:R-:W2:Y:S01]  /*1c80*/  LDC.64 R8, c[0x0][0x3b8] ;  /* 0x0000ee00ff087b82 */ /* 0x000ea20000000a00 */
[----:B-1----:R-:W-:-:S05]  /*1c90*/  IADD3 R2, PT, PT, R7, R0, RZ ;  /* 0x0000000007027210 */ /* 0x002fca0007ffe0ff */
[C---:B--2---:R-:W-:Y:S02]  /*1ca0*/  IMAD R23, R2.reuse, R9, RZ ;  /* 0x0000000902177224 */ /* 0x044fe400078e02ff */
[----:B------:R-:W-:-:S05]  /*1cb0*/  IMAD.WIDE.U32 R2, R2, R8, RZ ;  /* 0x0000000802027225 */ /* 0x000fca00078e00ff */
[----:B------:R-:W-:Y:S02]  /*1cc0*/  IADD3 R23, PT, PT, R3, R23, RZ ;  /* 0x0000001703177210 */ /* 0x000fe40007ffe0ff */
[----:B------:R-:W-:Y:S02]  /*1cd0*/  MOV R22, R2 ;  /* 0x0000000200167202 */ /* 0x000fe40000000f00 */
.L_x_4674:
        /* <DEDUP_REMOVED lines=14> */
.L_x_4675:
[----:B------:R-:W1:Y:S01]  /*1dc0*/  LDC.64 R2, c[0x0][0x3c0] ;  /* 0x0000f000ff027b82 */ /* 0x000e620000000a00 */
[----:B------:R-:W-:-:S05]  /*1dd0*/  IADD3 R0, PT, PT, R7, R0, RZ ;  /* 0x0000000007007210 */ /* 0x000fca0007ffe0ff */
[C---:B-1----:R-:W-:Y:S02]  /*1de0*/  IMAD R21, R0.reuse, R3, RZ ;  /* 0x0000000300157224 */ /* 0x042fe400078e02ff */
[----:B-----5:R-:W-:-:S05]  /*1df0*/  IMAD.WIDE.U32 R6, R0, R2, RZ ;  /* 0x0000000200067225 */ /* 0x020fca00078e00ff */
[----:B------:R-:W-:Y:S02]  /*1e00*/  IADD3 R21, PT, PT, R7, R21, RZ ;  /* 0x0000001507157210 */ /* 0x000fe40007ffe0ff */
[----:B------:R-:W-:-:S07]  /*1e10*/  MOV R20, R6 ;  /* 0x0000000600147202 */ /* 0x000fce0000000f00 */
.L_x_4676:
        /* <DEDUP_REMOVED lines=51> */
.L_x_4672:
        /* <DEDUP_REMOVED lines=175> */
.L_x_4745:
        /* <DEDUP_REMOVED lines=18> */
.L_x_4679:
[----:B-12-4-:R-:W-:Y:S05]  /*2d60*/  BSYNC.RECONVERGENT B0 ;  /* 0x0000000000007941 */ /* 0x016fea0003800200 */
.L_x_4678:
        /* <DEDUP_REMOVED lines=16> */
.L_x_4681:
[----:B------:R-:W-:Y:S05]  /*2e70*/  BSYNC.RECONVERGENT B0 ;  /* 0x0000000000007941 */ /* 0x000fea0003800200 */
.L_x_4680:
        /* <DEDUP_REMOVED lines=20> */
.L_x_4683:
[----:B------:R-:W-:Y:S05]  /*2fc0*/  BSYNC.RECONVERGENT B0 ;  /* 0x0000000000007941 */ /* 0x000fea0003800200 */
.L_x_4682:
        /* <DEDUP_REMOVED lines=21> */
.L_x_4685:
[----:B------:R-:W-:Y:S05]  /*3120*/  BSYNC.RECONVERGENT B0 ;  /* 0x0000000000007941 */ /* 0x000fea0003800200 */
.L_x_4684:
        /* <DEDUP_REMOVED lines=16> */
.L_x_4689:
[----:B------:R-:W-:Y:S05]  /*3230*/  BSYNC.RECONVERGENT B0 ;  /* 0x0000000000007941 */ /* 0x000fea0003800200 */
.L_x_4688:
        /* <DEDUP_REMOVED lines=15> */
.L_x_4691:
[----:B------:R-:W-:Y:S05]  /*3330*/  BSYNC.RECONVERGENT B0 ;  /* 0x0000000000007941 */ /* 0x000fea0003800200 */
.L_x_4690:
        /* <DEDUP_REMOVED lines=17> */
.L_x_4693:
[----:B------:R-:W-:Y:S05]  /*3450*/  BSYNC.RECONVERGENT B0 ;  /* 0x0000000000007941 */ /* 0x000fea0003800200 */
.L_x_4692:
        /* <DEDUP_REMOVED lines=22> */
.L_x_4687:
        /* <DEDUP_REMOVED lines=59> */
.L_x_4699:
[----:B------:R-:W-:Y:S05]  /*3970*/  BSYNC.RECONVERGENT B0 ;  /* 0x0000000000007941 */ /* 0x000fea0003800200 */
.L_x_4698:
        /* <DEDUP_REMOVED lines=52> */
.L_x_4701:
[----:B------:R-:W-:Y:S05]  /*3cc0*/  BSYNC.RECONVERGENT B0 ;  /* 0x0000000000007941 */ /* 0x000fea0003800200 */
.L_x_4700:
        /* <DEDUP_REMOVED lines=51> */
.L_x_4697:
[----:B------:R-:W-:Y:S05]  /*4000*/  BSYNC.RECONVERGENT B1 ;  /* 0x0000000000017941 */ /* 0x000fea0003800200 */
.L_x_4696:
        /* <DEDUP_REMOVED lines=68> */
.L_x_4705:
[----:B------:R-:W-:Y:S05]  /*4450*/  BSYNC.RECONVERGENT B0 ;  /* 0x0000000000007941 */ /* 0x000fea0003800200 */
.L_x_4704:
        /* <DEDUP_REMOVED lines=52> */
.L_x_4707:
[----:B------:R-:W-:Y:S05]  /*47a0*/  BSYNC.RECONVERGENT B0 ;  /* 0x0000000000007941 */ /* 0x000fea0003800200 */
.L_x_4706:
        /* <DEDUP_REMOVED lines=51> */
.L_x_4703:
[----:B------:R-:W-:Y:S05]  /*4ae0*/  BSYNC.RECONVERGENT B1 ;  /* 0x0000000000017941 */ /* 0x000fea0003800200 */
.L_x_4702:
        /* <DEDUP_REMOVED lines=68> */
.L_x_4711:
[----:B------:R-:W-:Y:S05]  /*4f30*/  BSYNC.RECONVERGENT B0 ;  /* 0x0000000000007941 */ /* 0x000fea0003800200 */
.L_x_4710:
        /* <DEDUP_REMOVED lines=52> */
.L_x_4713:
[----:B------:R-:W-:Y:S05]  /*5280*/  BSYNC.RECONVERGENT B0 ;  /* 0x0000000000007941 */ /* 0x000fea0003800200 */
.L_x_4712:
        /* <DEDUP_REMOVED lines=51> */
.L_x_4709:
[----:B------:R-:W-:Y:S05]  /*55c0*/  BSYNC.RECONVERGENT B1 ;  /* 0x0000000000017941 */ /* 0x000fea0003800200 */
.L_x_4708:
        /* <DEDUP_REMOVED lines=70> */
.L_x_4717:
[----:B------:R-:W-:Y:S05]  /*5a30*/  BSYNC.RECONVERGENT B0 ;  /* 0x0000000000007941 */ /* 0x000fea0003800200 */
.L_x_4716:
        /* <DEDUP_REMOVED lines=52> */
.L_x_4719:
[----:B------:R-:W-:Y:S05]  /*5d80*/  BSYNC.RECONVERGENT B0 ;  /* 0x0000000000007941 */ /* 0x000fea0003800200 */
.L_x_4718:
        /* <DEDUP_REMOVED lines=51> */
.L_x_4715:
[----:B------:R-:W-:Y:S05]  /*60c0*/  BSYNC.RECONVERGENT B1 ;  /* 0x0000000000017941 */ /* 0x000fea0003800200 */
.L_x_4714:
        /* <DEDUP_REMOVED lines=8> */
.L_x_4695:
        /* <DEDUP_REMOVED lines=99> */
.L_x_4723:
[----:B------:R-:W-:Y:S05]  /*6780*/  BSYNC.RECONVERGENT B0 ;  /* 0x0000000000007941 */ /* 0x000fea0003800200 */
.L_x_4722:
        /* <DEDUP_REMOVED lines=93> */
.L_x_4725:
[----:B------:R-:W-:Y:S05]  /*6d60*/  BSYNC.RECONVERGENT B0 ;  /* 0x0000000000007941 */ /* 0x000fea0003800200 */
.L_x_4724:
        /* <DEDUP_REMOVED lines=92> */
.L_x_4721:
[----:B------:R-:W-:Y:S05]  /*7330*/  BSYNC.RECONVERGENT B1 ;  /* 0x0000000000017941 */ /* 0x000fea0003800200 */
.L_x_4720:
        /* <DEDUP_REMOVED lines=100> */
.L_x_4729:
[----:B------:R-:W-:Y:S05]  /*7980*/  BSYNC.RECONVERGENT B0 ;  /* 0x0000000000007941 */ /* 0x000fea0003800200 */
.L_x_4728:
        /* <DEDUP_REMOVED lines=93> */
.L_x_4731:
[----:B------:R-:W-:Y:S05]  /*7f60*/  BSYNC.RECONVERGENT B0 ;  /* 0x0000000000007941 */ /* 0x000fea0003800200 */
.L_x_4730:
        /* <DEDUP_REMOVED lines=92> */
.L_x_4727:
[----:B------:R-:W-:Y:S05]  /*8530*/  BSYNC.RECONVERGENT B1 ;  /* 0x0000000000017941 */ /* 0x000fea0003800200 */
.L_x_4726:
        /* <DEDUP_REMOVED lines=101> */
.L_x_4735:
[----:B------:R-:W-:Y:S05]  /*8b90*/  BSYNC.RECONVERGENT B0 ;  /* 0x0000000000007941 */ /* 0x000fea0003800200 */
.L_x_4734:
        /* <DEDUP_REMOVED lines=93> */
.L_x_4737:
[----:B------:R-:W-:Y:S05]  /*9170*/  BSYNC.RECONVERGENT B0 ;  /* 0x0000000000007941 */ /* 0x000fea0003800200 */
.L_x_4736:
        /* <DEDUP_REMOVED lines=92> */
.L_x_4733:
[----:B------:R-:W-:Y:S05]  /*9740*/  BSYNC.RECONVERGENT B1 ;  /* 0x0000000000017941 */ /* 0x000fea0003800200 */
.L_x_4732:
        /* <DEDUP_REMOVED lines=104> */
.L_x_4741:
[----:B------:R-:W-:Y:S05]  /*9dd0*/  BSYNC.RECONVERGENT B0 ;  /* 0x0000000000007941 */ /* 0x000fea0003800200 */
.L_x_4740:
        /* <DEDUP_REMOVED lines=92> */
.L_x_4743:
[----:B------:R-:W-:Y:S05]  /*a3a0*/  BSYNC.RECONVERGENT B0 ;  /* 0x0000000000007941 */ /* 0x000fea0003800200 */
.L_x_4742:
        /* <DEDUP_REMOVED lines=90> */
.L_x_4739:
[----:B------:R-:W-:Y:S05]  /*a950*/  BSYNC.RECONVERGENT B1 ;  /* 0x0000000000017941 */ /* 0x000fea0003800200 */
.L_x_4738:
[----:B------:R-:W5:Y:S08]  /*a960*/  LDC R3, c[0x0][0x450] ;  /* 0x00011400ff037b82 */ /* 0x000f700000000800 */
[----:B------:R-:W1:Y:S01]  /*a970*/  LDC R11, c[0x0][0x450] ;  /* 0x00011400ff0b7b82 */ /* 0x000e620000000800 */
[----:B-----5:R-:W-:Y:S05]  /*a980*/  IMAD.U32 R3, R3, -0x20, RZ ;  /* 0xffffffe003037824 */ /* 0x020fea00078e00ff */
[C---:B------:R-:W-:Y:S02]  /*a990*/  LEA R78, P1, R3.reuse, R78, 0x1 ;  /* 0x0000004e034e7211 */ /* 0x040fe400078208ff */
[C---:B------:R-:W-:Y:S02]  /*a9a0*/  LEA R76, P0, R3.reuse, R76, 0x1 ;  /* 0x0000004c034c7211 */ /* 0x040fe400078008ff */
[C---:B------:R-:W-:Y:S02]  /*a9b0*/  LEA.HI.X.SX32 R79, R3.reuse, R79, 0x1, P1 ;  /* 0x0000004f034f7211 */ /* 0x040fe400008f0eff */
[----:B-1----:R-:W-:Y:S09]  /*a9c0*/  LEA.HI.X.SX32 R77, R3, R77, 0x1, P0 ;  /* 0x0000004d034d7211 */ /* 0x002ff200000f0eff */
.L_x_4694:
[----:B------:R-:W-:Y:S05]  /*a9d0*/  BSYNC.RECONVERGENT B2 ;  /* 0x0000000000027941 */ /* 0x000fea0003800200 */
.L_x_4686:
        /* <DEDUP_REMOVED lines=91> */
.L_x_4744:
[----:B------:R-:W-:Y:S02]  /*af90*/  IADD3 R74, P1, PT, R74, R81, RZ ;  /* 0x000000514a4a7210 */ /* 0x000fe40007f3e0ff */
[----:B------:R-:W-:Y:S03]  /*afa0*/  IADD3 R14, P0, PT, R14, R85, RZ ;  /* 0x000000550e0e7210 */ /* 0x000fe60007f1e0ff */
[----:B------:R-:W-:Y:S02]  /*afb0*/  IMAD.X R75, R75, 0x1, R80, P1 ;  /* 0x000000014b4b7824 */ /* 0x000fe400008e0650 */
[----:B------:R-:W-:Y:S01]  /*afc0*/  IMAD.X R15, R15, 0x1, R83, P0 ;  /* 0x000000010f0f7824 */ /* 0x000fe200000e0653 */
[----:B------:R-:W-:Y:S07]  /*afd0*/  @P2 BRA `(.L_x_4745) ;  /* 0xffffff7c00182947 */ /* 0x000fee000383ffff */
.L_x_4677:
        /* <DEDUP_REMOVED lines=42> */
.L_x_4750:
[----:B------:R2:W-:Y:S02]  /*b280*/  STS.128 [R2+0x4000], RZ ;  /* 0x004000ff02007388 */ /* 0x0005e40000000c00 */
.L_x_4749:
[----:B------:R-:W-:Y:S05]  /*b290*/  BSYNC.RECONVERGENT B0 ;  /* 0x0000000000007941 */ /* 0x000fea0003800200 */
.L_x_4748:
        /* <DEDUP_REMOVED lines=26> */
.L_x_4753:
[----:B------:R1:W-:Y:S02]  /*b440*/  STS.128 [R2+0x4800], RZ ;  /* 0x004800ff02007388 */ /* 0x0003e40000000c00 */
.L_x_4752:
[----:B------:R-:W-:Y:S05]  /*b450*/  BSYNC.RECONVERGENT B0 ;  /* 0x0000000000007941 */ /* 0x000fea0003800200 */
.L_x_4751:
        /* <DEDUP_REMOVED lines=26> */
.L_x_4756:
[----:B------:R2:W-:Y:S02]  /*b600*/  STS.128 [R2+0x5000], RZ ;  /* 0x005000ff02007388 */ /* 0x0005e40000000c00 */
.L_x_4755:
[----:B------:R-:W-:Y:S05]  /*b610*/  BSYNC.RECONVERGENT B0 ;  /* 0x0000000000007941 */ /* 0x000fea0003800200 */
.L_x_4754:
        /* <DEDUP_REMOVED lines=26> */
.L_x_4758:
[----:B------:R2:W-:Y:S01]  /*b7c0*/  STS.128 [R2+0x5800], RZ ;  /* 0x005800ff02007388 */ /* 0x0005e20000000c00 */
[----:B------:R-:W-:Y:S05]  /*b7d0*/  BRA `(.L_x_4757) ;  /* 0x0000006c00847947 */ /* 0x000fea0003800000 */
.L_x_4747:
        /* <DEDUP_REMOVED lines=81> */
.L_x_4765:
[----:B------:R-:W-:Y:S05]  /*bcf0*/  BSYNC.RECONVERGENT B0 ;  /* 0x0000000000007941 */ /* 0x000fea0003800200 */
.L_x_4764:
[----:B-----5:R-:W-:Y:S01]  /*bd00*/  IMAD.MOV.U32 R6, RZ, RZ, R18 ;  /* 0x000000ffff067224 */ /* 0x020fe200078e0012 */
[----:B------:R-:W-:Y:S01]  /*bd10*/  MOV R4, R16 ;  /* 0x0000001000047202 */ /* 0x000fe20000000f00 */
[----:B------:R-:W-:Y:S01]  /*bd20*/  IMAD.MOV.U32 R7, RZ, RZ, R19 ;  /* 0x000000ffff077224 */ /* 0x000fe200078e0013 */
[----:B------:R-:W-:Y:S02]  /*bd30*/  MOV R5, R17 ;  /* 0x0000001100057202 */ /* 0x000fe40000000f00 */
.L_x_4763:
[----:B------:R-:W-:Y:S05]  /*bd40*/  BSYNC.RECONVERGENT B1 ;  /* 0x0000000000017941 */ /* 0x000fea0003800200 */
.L_x_4762:
        /* <DEDUP_REMOVED lines=49> */
.L_x_4769:
[----:B------:R-:W-:Y:S05]  /*c060*/  BSYNC.RECONVERGENT B0 ;  /* 0x0000000000007941 */ /* 0x000fea0003800200 */
.L_x_4768:
[----:B-----5:R4:W-:Y:S02]  /*c070*/  STS.128 [R2+0x2000], R16 ;  /* 0x0020001002007388 */ /* 0x0209e40000000c00 */
.L_x_4767:
[----:B------:R-:W-:Y:S05]  /*c080*/  BSYNC.RECONVERGENT B1 ;  /* 0x0000000000017941 */ /* 0x000fea0003800200 */
.L_x_4766:
        /* <DEDUP_REMOVED lines=47> */
.L_x_4771:
[----:B------:R-:W-:Y:S05]  /*c380*/  BSYNC.RECONVERGENT B0 ;  /* 0x0000000000007941 */ /* 0x000fea0003800200 */
.L_x_4770:
[----:B-----5:R1:W-:Y:S02]  /*c390*/  STS.128 [R2+0x4000], R16 ;  /* 0x0040001002007388 */ /* 0x0203e40000000c00 */
.L_x_4761:
[----:B------:R-:W-:Y:S05]  /*c3a0*/  BSYNC.RECONVERGENT B2 ;  /* 0x0000000000027941 */ /* 0x000fea0003800200 */
.L_x_4760:
        /* <DEDUP_REMOVED lines=54> */
.L_x_4777:
[----:B------:R-:W-:Y:S05]  /*c710*/  BSYNC.RECONVERGENT B0 ;  /* 0x0000000000007941 */ /* 0x000fea0003800200 */
.L_x_4776:
[----:B-----5:R4:W-:Y:S02]  /*c720*/  STS.128 [R2+0x800], R16 ;  /* 0x0008001002007388 */ /* 0x0209e40000000c00 */
.L_x_4775:
[----:B------:R-:W-:Y:S05]  /*c730*/  BSYNC.RECONVERGENT B1 ;  /* 0x0000000000017941 */ /* 0x000fea0003800200 */
.L_x_4774:
        /* <DEDUP_REMOVED lines=47> */
.L_x_4781:
[----:B------:R-:W-:Y:S05]  /*ca30*/  BSYNC.RECONVERGENT B0 ;  /* 0x0000000000007941 */ /* 0x000fea0003800200 */
.L_x_4780:
[----:B-----5:R4:W-:Y:S02]  /*ca40*/  STS.128 [R2+0x2800], R16 ;  /* 0x0028001002007388 */ /* 0x0209e40000000c00 */
.L_x_4779:
[----:B------:R-:W-:Y:S05]  /*ca50*/  BSYNC.RECONVERGENT B1 ;  /* 0x0000000000017941 */ /* 0x000fea0003800200 */
.L_x_4778:
        /* <DEDUP_REMOVED lines=46> */
.L_x_4783:
[----:B------:R-:W-:Y:S05]  /*cd40*/  BSYNC.RECONVERGENT B0 ;  /* 0x0000000000007941 */ /* 0x000fea0003800200 */
.L_x_4782:
[----:B-----5:R4:W-:Y:S02]  /*cd50*/  STS.128 [R2+0x4800], R16 ;  /* 0x0048001002007388 */ /* 0x0209e40000000c00 */
.L_x_4773:
[----:B------:R-:W-:Y:S05]  /*cd60*/  BSYNC.RECONVERGENT B2 ;  /* 0x0000000000027941 */ /* 0x000fea0003800200 */
.L_x_4772:
        /* <DEDUP_REMOVED lines=54> */
.L_x_4789:
[----:B------:R-:W-:Y:S05]  /*d0d0*/  BSYNC.RECONVERGENT B0 ;  /* 0x0000000000007941 */ /* 0x000fea0003800200 */
.L_x_4788:
[----:B-----5:R4:W-:Y:S02]  /*d0e0*/  STS.128 [R2+0x1000], R16 ;  /* 0x0010001002007388 */ /* 0x0209e40000000c00 */
.L_x_4787:
[----:B------:R-:W-:Y:S05]  /*d0f0*/  BSYNC.RECONVERGENT B1 ;  /* 0x0000000000017941 */ /* 0x000fea0003800200 */
.L_x_4786:
        /* <DEDUP_REMOVED lines=47> */
.L_x_4793:
[----:B------:R-:W-:Y:S05]  /*d3f0*/  BSYNC.RECONVERGENT B0 ;  /* 0x0000000000007941 */ /* 0x000fea0003800200 */
.L_x_4792:
[----:B-----5:R1:W-:Y:S02]  /*d400*/  STS.128 [R2+0x3000], R16 ;  /* 0x0030001002007388 */ /* 0x0203e40000000c00 */
.L_x_4791:
[----:B------:R-:W-:Y:S05]  /*d410*/  BSYNC.RECONVERGENT B1 ;  /* 0x0000000000017941 */ /* 0x000fea0003800200 */
.L_x_4790:
        /* <DEDUP_REMOVED lines=46> */
.L_x_4795:
[----:B------:R-:W-:Y:S05]  /*d700*/  BSYNC.RECONVERGENT B0 ;  /* 0x0000000000007941 */ /* 0x000fea0003800200 */
.L_x_4794:
[----:B-----5:R4:W-:Y:S02]  /*d710*/  STS.128 [R2+0x5000], R16 ;  /* 0x0050001002007388 */ /* 0x0209e40000000c00 */
.L_x_4785:
[----:B------:R-:W-:Y:S05]  /*d720*/  BSYNC.RECONVERGENT B2 ;  /* 0x0000000000027941 */ /* 0x000fea0003800200 */
.L_x_4784:
        /* <DEDUP_REMOVED lines=55> */
.L_x_4799:
[----:B------:R-:W-:Y:S05]  /*daa0*/  BSYNC.RECONVERGENT B0 ;  /* 0x0000000000007941 */ /* 0x000fea0003800200 */
.L_x_4798:
[----:B-----5:R3:W-:Y:S02]  /*dab0*/  STS.128 [R2+0x1800], R16 ;  /* 0x0018001002007388 */ /* 0x0207e40000000c00 */
.L_x_4797:
[----:B------:R-:W-:Y:S05]  /*dac0*/  BSYNC.RECONVERGENT B1 ;  /* 0x0000000000017941 */ /* 0x000fea0003800200 */
.L_x_4796:
        /* <DEDUP_REMOVED lines=47> */
.L_x_4803:
[----:B------:R-:W-:Y:S05]  /*ddc0*/  BSYNC.RECONVERGENT B0 ;  /* 0x0000000000007941 */ /* 0x000fea0003800200 */
.L_x_4802:
[----:B-----5:R1:W-:Y:S02]  /*ddd0*/  STS.128 [R2+0x3800], R16 ;  /* 0x0038001002007388 */ /* 0x0203e40000000c00 */
.L_x_4801:
[----:B------:R-:W-:Y:S05]  /*dde0*/  BSYNC.RECONVERGENT B1 ;  /* 0x0000000000017941 */ /* 0x000fea0003800200 */
.L_x_4800:
        /* <DEDUP_REMOVED lines=47> */
.L_x_4805:
[----:B------:R-:W-:Y:S05]  /*e0e0*/  BSYNC.RECONVERGENT B0 ;  /* 0x0000000000007941 */ /* 0x000fea0003800200 */
.L_x_4804:
[----:B-----5:R3:W-:Y:S01]  /*e0f0*/  STS.128 [R2+0x5800], R16 ;  /* 0x0058001002007388 */ /* 0x0207e20000000c00 */
[----:B------:R-:W-:Y:S05]  /*e100*/  BRA `(.L_x_4757) ;  /* 0x0000004400387947 */ /* 0x000fea0003800000 */
.L_x_4759:
        /* <DEDUP_REMOVED lines=97> */
.L_x_4811:
[----:B------:R-:W-:Y:S05]  /*e720*/  BSYNC.RECONVERGENT B0 ;  /* 0x0000000000007941 */ /* 0x000fea0003800200 */
.L_x_4810:
[----:B-----5:R-:W-:Y:S01]  /*e730*/  IMAD.MOV.U32 R6, RZ, RZ, R34 ;  /* 0x000000ffff067224 */ /* 0x020fe200078e0022 */
[----:B------:R-:W-:Y:S01]  /*e740*/  MOV R4, R32 ;  /* 0x0000002000047202 */ /* 0x000fe20000000f00 */
[----:B------:R-:W-:Y:S01]  /*e750*/  IMAD.MOV.U32 R7, RZ, RZ, R35 ;  /* 0x000000ffff077224 */ /* 0x000fe200078e0023 */
[----:B------:R-:W-:Y:S02]  /*e760*/  MOV R5, R33 ;  /* 0x0000002100057202 */ /* 0x000fe40000000f00 */
.L_x_4809:
[----:B------:R-:W-:Y:S05]  /*e770*/  BSYNC.RECONVERGENT B1 ;  /* 0x0000000000017941 */ /* 0x000fea0003800200 */
.L_x_4808:
        /* <DEDUP_REMOVED lines=87> */
.L_x_4815:
[----:B------:R-:W-:Y:S05]  /*ecf0*/  BSYNC.RECONVERGENT B0 ;  /* 0x0000000000007941 */ /* 0x000fea0003800200 */
.L_x_4814:
[----:B-----5:R4:W-:Y:S02]  /*ed00*/  STS.128 [R2+0x2000], R32 ;  /* 0x0020002002007388 */ /* 0x0209e40000000c00 */
.L_x_4813:
[----:B------:R-:W-:Y:S05]  /*ed10*/  BSYNC.RECONVERGENT B1 ;  /* 0x0000000000017941 */ /* 0x000fea0003800200 */
.L_x_4812:
        /* <DEDUP_REMOVED lines=85> */
.L_x_4817:
[----:B------:R-:W-:Y:S05]  /*f270*/  BSYNC.RECONVERGENT B0 ;  /* 0x0000000000007941 */ /* 0x000fea0003800200 */
.L_x_4816:
[----:B-----5:R1:W-:Y:S02]  /*f280*/  STS.128 [R2+0x4000], R32 ;  /* 0x0040002002007388 */ /* 0x0203e40000000c00 */
.L_x_4807:
[----:B------:R-:W-:Y:S05]  /*f290*/  BSYNC.RECONVERGENT B2 ;  /* 0x0000000000027941 */ /* 0x000fea0003800200 */
.L_x_4806:
        /* <DEDUP_REMOVED lines=93> */
.L_x_4823:
[----:B------:R-:W-:Y:S05]  /*f870*/  BSYNC.RECONVERGENT B0 ;  /* 0x0000000000007941 */ /* 0x000fea0003800200 */
.L_x_4822:
[----:B-----5:R4:W-:Y:S02]  /*f880*/  STS.128 [R2+0x800], R32 ;  /* 0x0008002002007388 */ /* 0x0209e40000000c00 */
.L_x_4821:
[----:B------:R-:W-:Y:S05]  /*f890*/  BSYNC.RECONVERGENT B1 ;  /* 0x0000000000017941 */ /* 0x000fea0003800200 */
.L_x_4820:
        /* <DEDUP_REMOVED lines=86> */
.L_x_4827:
[----:B------:R-:W-:Y:S05]  /*fe00*/  BSYNC.RECONVERGENT B0 ;  /* 0x0000000000007941 */ /* 0x000fea0003800200 */
.L_x_4826:
[----:B-----5:R4:W-:Y:S02]  /*fe10*/  STS.128 [R2+0x2800], R32 ;  /* 0x0028002002007388 */ /* 0x0209e40000000c00 */
.L_x_4825:
[----:B------:R-:W-:Y:S05]  /*fe20*/  BSYNC.RECONVERGENT B1 ;  /* 0x0000000000017941 */ /* 0x000fea0003800200 */
.L_x_4824:
        /* <DEDUP_REMOVED lines=85> */
.L_x_4829:
[----:B------:R-:W-:Y:S05]  /*10380*/  BSYNC.RECONVERGENT B0 ;  /* 0x0000000000007941 */ /* 0x000fea0003800200 */
.L_x_4828:
[----:B-----5:R4:W-:Y:S02]  /*10390*/  STS.128 [R2+0x4800], R32 ;  /* 0x0048002002007388 */ /* 0x0209e40000000c00 */
.L_x_4819:
[----:B------:R-:W-:Y:S05]  /*103a0*/  BSYNC.RECONVERGENT B2 ;  /* 0x0000000000027941 */ /* 0x000fea0003800200 */
.L_x_4818:
        /* <DEDUP_REMOVED lines=93> */
.L_x_4835:
[----:B------:R-:W-:Y:S05]  /*10980*/  BSYNC.RECONVERGENT B0 ;  /* 0x0000000000007941 */ /* 0x000fea0003800200 */
.L_x_4834:
[----:B-----5:R1:W-:Y:S02]  /*10990*/  STS.128 [R2+0x1000], R36 ;  /* 0x0010002402007388 */ /* 0x0203e40000000c00 */
.L_x_4833:
[----:B------:R-:W-:Y:S05]  /*109a0*/  BSYNC.RECONVERGENT B1 ;  /* 0x0000000000017941 */ /* 0x000fea0003800200 */
.L_x_4832:
        /* <DEDUP_REMOVED lines=86> */
.L_x_4839:
[----:B------:R-:W-:Y:S05]  /*10f10*/  BSYNC.RECONVERGENT B0 ;  /* 0x0000000000007941 */ /* 0x000fea0003800200 */
.L_x_4838:
[----:B-----5:R1:W-:Y:S02]  /*10f20*/  STS.128 [R2+0x3000], R36 ;  /* 0x0030002402007388 */ /* 0x0203e40000000c00 */
.L_x_4837:
[----:B------:R-:W-:Y:S05]  /*10f30*/  BSYNC.RECONVERGENT B1 ;  /* 0x0000000000017941 */ /* 0x000fea0003800200 */
.L_x_4836:
        /* <DEDUP_REMOVED lines=85> */
.L_x_4841:
[----:B------:R-:W-:Y:S05]  /*11490*/  BSYNC.RECONVERGENT B0 ;  /* 0x0000000000007941 */ /* 0x000fea0003800200 */
.L_x_4840:
[----:B-----5:R1:W-:Y:S02]  /*114a0*/  STS.128 [R2+0x5000], R36 ;  /* 0x0050002402007388 */ /* 0x0203e40000000c00 */
.L_x_4831:
[----:B------:R-:W-:Y:S05]  /*114b0*/  BSYNC.RECONVERGENT B2 ;  /* 0x0000000000027941 */ /* 0x000fea0003800200 */
.L_x_4830:
        /* <DEDUP_REMOVED lines=95> */
.L_x_4845:
[----:B------:R-:W-:Y:S05]  /*11ab0*/  BSYNC.RECONVERGENT B0 ;  /* 0x0000000000007941 */ /* 0x000fea0003800200 */
.L_x_4844:
[----:B-----5:R4:W-:Y:S02]  /*11ac0*/  STS.128 [R2+0x1800], R36 ;  /* 0x0018002402007388 */ /* 0x0209e40000000c00 */
.L_x_4843:
[----:B------:R-:W-:Y:S05]  /*11ad0*/  BSYNC.RECONVERGENT B1 ;  /* 0x0000000000017941 */ /* 0x000fea0003800200 */
.L_x_4842:
        /* <DEDUP_REMOVED lines=87> */
.L_x_4849:
[----:B------:R-:W-:Y:S05]  /*12050*/  BSYNC.RECONVERGENT B0 ;  /* 0x0000000000007941 */ /* 0x000fea0003800200 */
.L_x_4848:
[----:B-----5:R1:W-:Y:S02]  /*12060*/  STS.128 [R2+0x3800], R36 ;  /* 0x0038002402007388 */ /* 0x0203e40000000c00 */
.L_x_4847:
[----:B------:R-:W-:Y:S05]  /*12070*/  BSYNC.RECONVERGENT B1 ;  /* 0x0000000000017941 */ /* 0x000fea0003800200 */
.L_x_4846:
        /* <DEDUP_REMOVED lines=85> */
.L_x_4851:
[----:B------:R-:W-:Y:S05]  /*125d0*/  BSYNC.RECONVERGENT B0 ;  /* 0x0000000000007941 */ /* 0x000fea0003800200 */
.L_x_4850:
[----:B-----5:R4:W-:Y:S02]  /*125e0*/  STS.128 [R2+0x5800], R36 ;  /* 0x0058002402007388 */ /* 0x0209e40000000c00 */
.L_x_4757:
[----:B------:R-:W-:Y:S05]  /*125f0*/  BSYNC.RECONVERGENT B3 ;  /* 0x0000000000037941 */ /* 0x000fea0003800200 */
.L_x_4746:
[----:B------:R-:W-:Y:S01]  /*12600*/  IADD3 R3, PT, PT, -R134, R135, RZ ;  /* 0x0000008786037210 */ /* 0x000fe20007ffe1ff */
[----:B------:R-:W-:Y:S03]  /*12610*/  BSSY.RECONVERGENT B0, `(.L_x_4852) ;  /* 0x000001c000007945 */ /* 0x000fe60003800200 */
[----:B------:R-:W-:-:S13]  /*12620*/  ISETP.GE.AND P3, PT, R108, R3, PT ;  /* 0x000000036c00720c */ /* 0x000fda0003f66270 */
[----:B------:R-:W-:Y:S05]  /*12630*/  @P3 BRA `(.L_x_4853) ;  /* 0x0000000000643947 */ /* 0x000fea0003800000 */
[----:B------:R-:W1:Y:S02]  /*12640*/  LDCU UR4, c[0x0][0x440] ;  /* 0x00008800ff0477ac */ /* 0x000e640008000800 */
[----:B-1----:R-:W-:Y:S02]  /*12650*/  ISETP.GE.AND P1, PT, R12, UR4, PT ;  /* 0x000000040c007c0c */ /* 0x002fe4000bf26270 */
[----:B------:R-:W-:-:S11]  /*12660*/  ISETP.GE.AND P0, PT, R10, UR4, PT ;  /* 0x000000040a007c0c */ /* 0x000fd6000bf06270 */
[--C-:B--23--:R-:W-:Y:S02]  /*12670*/  @!P1 IMAD.MOV.U32 R4, RZ, RZ, R198.reuse ;  /* 0x000000ffff049224 */ /* 0x10cfe400078e00c6 */
        /* <DEDUP_REMOVED lines=20> */
.L_x_4854:
[----:B------:R2:W-:Y:S02]  /*127c0*/  STS.128 [R2+0xa000], RZ ;  /* 0x00a000ff02007388 */ /* 0x0005e40000000c00 */
.L_x_4853:
[----:B------:R-:W-:Y:S05]  /*127d0*/  BSYNC.RECONVERGENT B0 ;  /* 0x0000000000007941 */ /* 0x000fea0003800200 */
.L_x_4852:
        /* <DEDUP_REMOVED lines=25> */
.L_x_4857:
[----:B------:R2:W-:Y:S02]  /*12970*/  STS.128 [R2+0xa800], RZ ;  /* 0x00a800ff02007388 */ /* 0x0005e40000000c00 */
.L_x_4856:
[----:B------:R-:W-:Y:S05]  /*12980*/  BSYNC.RECONVERGENT B0 ;  /* 0x0000000000007941 */ /* 0x000fea0003800200 */
.L_x_4855:
        /* <DEDUP_REMOVED lines=26> */
.L_x_4860:
[----:B------:R2:W-:Y:S02]  /*12b30*/  STS.128 [R2+0xb000], RZ ;  /* 0x00b000ff02007388 */ /* 0x0005e40000000c00 */
.L_x_4859:
[----:B------:R-:W-:Y:S05]  /*12b40*/  BSYNC.RECONVERGENT B0 ;  /* 0x0000000000007941 */ /* 0x000fea0003800200 */
.L_x_4858:
[----:B-12-45:R-:W1:Y:S01]  /*12b50*/  LDC.64 R6, c[0x0][0x538] ;  /* 0x00014e00ff067b82 */ /* 0x036e620000000a00 */
[----:B------:R-:W-:Y:S01]  /*12b60*/  ISETP.GE.AND P0, PT, R34, R3, PT ;  /* 0x000000032200720c */ /* 0x000fe20003f06270 */
[----:B------:R-:W-:-:S12]  /*12b70*/  BSSY.RECONVERGENT B0, `(.L_x_4861) ;  /* 0x000001a000007945 */ /* 0x000fd80003800200 */
[----:B------:R-:W-:Y:S05]  /*12b80*/  @P0 BRA `(.L_x_4862) ;  /* 0x0000000000600947 */ /* 0x000fea0003800000 */
[----:B---3--:R-:W2:Y:S01]  /*12b90*/  LDC.64 R4, c[0x0][0x3b8] ;  /* 0x0000ee00ff047b82 */ /* 0x008ea20000000a00 */
[----:B------:R-:W3:Y:S01]  /*12ba0*/  LDCU UR4, c[0x0][0x440] ;  /* 0x00008800ff0477ac */ /* 0x000ee20008000800 */
[----:B------:R-:W-:Y:S01]  /*12bb0*/  IMAD.MOV.U32 R196, RZ, RZ, R198 ;  /* 0x000000ffffc47224 */ /* 0x000fe200078e00c6 */
        /* <DEDUP_REMOVED lines=21> */
.L_x_4862:
[----:B------:R-:W-:Y:S05]  /*12d10*/  BSYNC.RECONVERGENT B0 ;  /* 0x0000000000007941 */ /* 0x000fea0003800200 */
.L_x_4861:
        /* <DEDUP_REMOVED lines=38> */
.L_x_4865:
[----:B------:R3:W-:Y:S01]  /*12f80*/  STS.128 [R2+0x10000], RZ ;  /* 0x010000ff02007388 */ /* 0x0007e20000000c00 */
[----:B------:R-:W-:Y:S05]  /*12f90*/  BRA `(.L_x_4866) ;  /* 0x00000000000c7947 */ /* 0x000fea0003800000 */
.L_x_4864:
[----:B------:R4:W-:Y:S04]  /*12fa0*/  STS.128 [R2+0xc000], RZ ;  /* 0x00c000ff02007388 */ /* 0x0009e80000000c00 */
[----:B------:R4:W-:Y:S04]  /*12fb0*/  STS.128 [R2+0xe000], RZ ;  /* 0x00e000ff02007388 */ /* 0x0009e80000000c00 */
[----:B------:R4:W-:Y:S02]  /*12fc0*/  STS.128 [R2+0x10000], RZ ;  /* 0x010000ff02007388 */ /* 0x0009e40000000c00 */
.L_x_4866:
[----:B------:R-:W-:Y:S05]  /*12fd0*/  BSYNC.RECONVERGENT B0 ;  /* 0x0000000000007941 */ /* 0x000fea0003800200 */
.L_x_4863:
        /* <DEDUP_REMOVED lines=28> */
.L_x_4869:
[----:B------:R3:W-:Y:S02]  /*131a0*/  STS.128 [R2+0x10800], RZ ;  /* 0x010800ff02007388 */ /* 0x0007e40000000c00 */
.L_x_4868:
[----:B------:R-:W-:Y:S05]  /*131b0*/  BSYNC.RECONVERGENT B0 ;  /* 0x0000000000007941 */ /* 0x000fea0003800200 */
.L_x_4867:
        /* <DEDUP_REMOVED lines=29> */
.L_x_4872:
[----:B------:R3:W-:Y:S02]  /*13390*/  STS.128 [R2+0x11000], RZ ;  /* 0x011000ff02007388 */ /* 0x0007e40000000c00 */
.L_x_4871:
[----:B------:R-:W-:Y:S05]  /*133a0*/  BSYNC.RECONVERGENT B0 ;  /* 0x0000000000007941 */ /* 0x000fea0003800200 */
.L_x_4870:
        /* <DEDUP_REMOVED lines=42> */
.L_x_4875:
[----:B------:R3:W-:Y:S02]  /*13650*/  STS.128 [R2+0x11800], RZ ;  /* 0x011800ff02007388 */ /* 0x0007e40000000c00 */
.L_x_4874:
[----:B------:R-:W-:Y:S05]  /*13660*/  BSYNC.RECONVERGENT B0 ;  /* 0x0000000000007941 */ /* 0x000fea0003800200 */
.L_x_4873:
[----:B------:R-:W-:Y:S01]  /*13670*/  LOP3.LUT R64, R64, 0x8, R63, 0x78, !PT ;  /* 0x0000000840407812 */ /* 0x000fe200078e783f */
[----:B------:R-:W5:Y:S01]  /*13680*/  LDCU UR4, c[0x0][0x50c] ;  /* 0x0000a180ff0477ac */ /* 0x000f620008000800 */
[----:B------:R-:W-:Y:S01]  /*13690*/  SHF.L.U32 R6, R6, 0xa, RZ ;  /* 0x0000000a06067819 */ /* 0x000fe200000006ff */
[----:B------:R-:W0:Y:S01]  /*136a0*/  LDGDEPBAR ;  /* 0x00000000000079af */ /* 0x000e220000000000 */
[----:B------:R-:W-:Y:S02]  /*136b0*/  IADD3 R8, PT, PT, R8, R11, RZ ;  /* 0x0000000b08087210 */ /* 0x000fe40007ffe0ff */
[----:B------:R-:W-:Y:S02]  /*136c0*/  LOP3.LUT R64, R64, R3, RZ, 0x3c, !PT ;  /* 0x0000000340407212 */ /* 0x000fe400078e3cff */
[----:B------:R-:W-:Y:S02]  /*136d0*/  LOP3.LUT R5, R6, 0x400, RZ, 0xc0, !PT ;  /* 0x0000040006057812 */ /* 0x000fe400078ec0ff */
[----:B------:R-:W-:-:S02]  /*136e0*/  LEA R91, R8, UR5, 0x1 ;  /* 0x00000005085b7c11 */ /* 0x000fc4000f8e08ff */
[----:B------:R-:W-:Y:S02]  /*136f0*/  LEA R86, R64, R5, 0x1 ;  /* 0x0000000540567211 */ /* 0x000fe400078e08ff */
[----:B------:R-:W-:Y:S01]  /*13700*/  LOP3.LUT P1, RZ, R63, 0x2, RZ, 0xc0, !PT ;  /* 0x000000023fff7812 */ /* 0x000fe2000782c0ff */
[----:B------:R-:W-:Y:S01]  /*13710*/  LDSM.16.M88.4 R72, [R91] ;  /* 0x000000005b48783b */ /* 0x000fe20000000200 */
[----:B------:R-:W-:Y:S02]  /*13720*/  MOV R181, 0x20 ;  /* 0x0000002000b57802 */ /* 0x000fe40000000f00 */
[----:B------:R-:W-:Y:S01]  /*13730*/  IADD3 R87, PT, PT, R86, UR5, RZ ;  /* 0x0000000556577c10 */ /* 0x000fe2000fffe0ff */
[----:B------:R-:W4:Y:S01]  /*13740*/  LDSM.16.M88.4 R32, [R86+UR5+0x7800] ;  /* 0x007800055620783b */ /* 0x000f220008000200 */
[----:B------:R-:W-:Y:S02]  /*13750*/  SEL R8, R181, 0xffffffe0, !P1 ;  /* 0xffffffe0b5087807 */ /* 0x000fe40004800000 */
[----:B------:R-:W-:Y:S01]  /*13760*/  LOP3.LUT P0, RZ, R63, 0x4, RZ, 0xc0, !PT ;  /* 0x000000043fff7812 */ /* 0x000fe2000780c0ff */
[----:B------:R-:W5:Y:S01]  /*13770*/  LDSM.16.M88.4 R24, [R86+UR5+0x6000] ;  /* 0x006000055618783b */ /* 0x000f620008000200 */
[----:B------:R-:W-:-:S02]  /*13780*/  IADD3 R90, PT, PT, R91, R8, RZ ;  /* 0x000000085b5a7210 */ /* 0x000fc40007ffe0ff */
[----:B------:R-:W-:Y:S01]  /*13790*/  IADD3 R85, PT, PT, R87, R8, RZ ;  /* 0x0000000857557210 */ /* 0x000fe20007ffe0ff */
[----:B------:R-:W5:Y:S01]  /*137a0*/  LDSM.16.M88.4 R16, [R86+UR5+0x6800] ;  /* 0x006800055610783b */ /* 0x000f620008000200 */
[----:B------:R-:W-:Y:S02]  /*137b0*/  MOV R180, 0x40 ;  /* 0x0000004000b47802 */ /* 0x000fe40000000f00 */
[----:B------:R-:W-:Y:S01]  /*137c0*/  ISETP.GT.AND P2, PT, R60, R195, PT ;  /* 0x000000c33c00720c */ /* 0x000fe20003f44270 */
[----:B------:R-:W5:Y:S04]  /*137d0*/  LDSM.16.M88.4 R64, [R86+UR5+0x7000] ;  /* 0x007000055640783b */ /* 0x000f680008000200 */
[----:B------:R-:W-:Y:S04]  /*137e0*/  LDSM.16.M88.4 R52, [R90] ;  /* 0x000000005a34783b */ /* 0x000fe80000000200 */
[----:B------:R-:W5:Y:S04]  /*137f0*/  LDSM.16.M88.4 R36, [R85+0x6000] ;  /* 0x006000005524783b */ /* 0x000f680000000200 */
[----:B-123--:R-:W1:Y:S04]  /*13800*/  LDSM.16.M88.4 R12, [R85+0x6800] ;  /* 0x00680000550c783b */ /* 0x00ee680000000200 */
[----:B------:R-:W2:Y:S04]  /*13810*/  LDSM.16.M88.4 R4, [R85+0x7000] ;  /* 0x007000005504783b */ /* 0x000ea80000000200 */
[----:B------:R-:W3:Y:S01]  /*13820*/  LDSM.16.M88.4 R76, [R85+0x7800] ;  /* 0x00780000554c783b */ /* 0x000ee20000000200 */
[----:B----4-:R-:W-:Y:S01]  /*13830*/  HMMA.16816.F32 R56, R72, R32, RZ ;  /* 0x000000204838723c */ /* 0x010fe200000018ff */
[----:B------:R-:W-:-:S04]  /*13840*/  SEL R32, R180, 0xffffffc0, !P0 ;  /* 0xffffffc0b4207807 */ /* 0x000fc80004000000 */
[-C--:B------:R-:W-:Y:S02]  /*13850*/  IADD3 R87, PT, PT, R87, R32.reuse, RZ ;  /* 0x0000002057577210 */ /* 0x080fe40007ffe0ff */
[----:B------:R-:W-:Y:S01]  /*13860*/  IADD3 R89, PT, PT, R91, R32, RZ ;  /* 0x000000205b597210 */ /* 0x000fe20007ffe0ff */
[----:B-----5:R-:W-:Y:S01]  /*13870*/  HMMA.16816.F32 R28, R72, R24, RZ ;  /* 0x00000018481c723c */ /* 0x020fe200000018ff */
[C---:B------:R-:W-:Y:S01]  /*13880*/  IADD3 R63, PT, PT, R8.reuse, R87, RZ ;  /* 0x00000057083f7210 */ /* 0x040fe20007ffe0ff */
[----:B------:R-:W-:Y:S01]  /*13890*/  LDSM.16.M88.4 R48, [R87+0x6000] ;  /* 0x006000005730783b */ /* 0x000fe20000000200 */
[----:B------:R-:W-:-:S03]  /*138a0*/  IADD3 R88, PT, PT, R8, R89, RZ ;  /* 0x0000005908587210 */ /* 0x000fc60007ffe0ff */
[----:B------:R-:W-:Y:S02]  /*138b0*/  LDSM.16.M88.4 R44, [R87+0x6800] ;  /* 0x00680000572c783b */ /* 0x000fe40000000200 */
[C---:B------:R-:W-:Y:S02]  /*138c0*/  HMMA.16816.F32 R20, R72.reuse, R16, RZ ;  /* 0x000000104814723c */ /* 0x040fe400000018ff */
[----:B------:R-:W-:Y:S04]  /*138d0*/  LDSM.16.M88.4 R40, [R87+0x7000] ;  /* 0x007000005728783b */ /* 0x000fe80000000200 */
[----:B------:R-:W-:Y:S02]  /*138e0*/  LDSM.16.M88.4 R80, [R88] ;  /* 0x000000005850783b */ /* 0x000fe40000000200 */
[C---:B------:R-:W-:Y:S08]  /*138f0*/  HMMA.16816.F32 R68, R72.reuse, R64, RZ ;  /* 0x000000404844723c */ /* 0x040ff000000018ff */
[C---:B------:R-:W-:Y:S08]  /*13900*/  HMMA.16816.F32 R24, R72.reuse, R26, RZ ;  /* 0x0000001a4818723c */ /* 0x040ff000000018ff */
[C---:B------:R-:W-:Y:S08]  /*13910*/  HMMA.16816.F32 R16, R72.reuse, R18, RZ ;  /* 0x000000124810723c */ /* 0x040ff000000018ff */
[C---:B------:R-:W-:Y:S08]  /*13920*/  HMMA.16816.F32 R64, R72.reuse, R66, RZ ;  /* 0x000000424840723c */ /* 0x040ff000000018ff */
[----:B------:R-:W-:Y:S01]  /*13930*/  HMMA.16816.F32 R72, R72, R34, RZ ;  /* 0x000000224848723c */ /* 0x000fe200000018ff */
[----:B------:R-:W4:Y:S07]  /*13940*/  LDSM.16.M88.4 R32, [R89] ;  /* 0x000000005920783b */ /* 0x000f2e0000000200 */
[C---:B------:R-:W-:Y:S08]  /*13950*/  HMMA.16816.F32 R28, R52.reuse, R36, R28 ;  /* 0x00000024341c723c */ /* 0x040ff0000000181c */
[C---:B------:R-:W-:Y:S01]  /*13960*/  HMMA.16816.F32 R24, R52.reuse, R38, R24 ;  /* 0x000000263418723c */ /* 0x040fe20000001818 */
[----:B------:R-:W5:Y:S07]  /*13970*/  LDSM.16.M88.4 R36, [R87+0x7800] ;  /* 0x007800005724783b */ /* 0x000f6e0000000200 */
[C---:B-1----:R-:W-:Y:S08]  /*13980*/  HMMA.16816.F32 R20, R52.reuse, R12, R20 ;  /* 0x0000000c3414723c */ /* 0x042ff00000001814 */
[C---:B------:R-:W-:Y:S01]  /*13990*/  HMMA.16816.F32 R16, R52.reuse, R14, R16 ;  /* 0x0000000e3410723c */ /* 0x040fe20000001810 */
[----:B------:R-:W1:Y:S07]  /*139a0*/  LDSM.16.M88.4 R12, [R63+0x6000] ;  /* 0x006000003f0c783b */ /* 0x000e6e0000000200 */
[C---:B--2---:R-:W-:Y:S08]  /*139b0*/  HMMA.16816.F32 R68, R52.reuse, R4, R68 ;  /* 0x000000043444723c */ /* 0x044ff00000001844 */
[C---:B------:R-:W-:Y:S01]  /*139c0*/  HMMA.16816.F32 R64, R52.reuse, R6, R64 ;  /* 0x000000063440723c */ /* 0x040fe20000001840 */
[----:B------:R-:W2:Y:S07]  /*139d0*/  LDSM.16.M88.4 R4, [R63+0x6800] ;  /* 0x006800003f04783b */ /* 0x000eae0000000200 */
[C---:B---3--:R-:W-:Y:S08]  /*139e0*/  HMMA.16816.F32 R56, R52.reuse, R76, R56 ;  /* 0x0000004c3438723c */ /* 0x048ff00000001838 */
[----:B------:R-:W-:Y:S01]  /*139f0*/  HMMA.16816.F32 R52, R52, R78, R72 ;  /* 0x0000004e3434723c */ /* 0x000fe20000001848 */
[----:B------:R-:W3:Y:S04]  /*13a00*/  LDSM.16.M88.4 R72, [R63+0x7800] ;  /* 0x007800003f48783b */ /* 0x000ee80000000200 */
[----:B------:R-:W3:Y:S03]  /*13a10*/  LDSM.16.M88.4 R76, [R63+0x7000] ;  /* 0x007000003f4c783b */ /* 0x000ee60000000200 */
[C---:B----4-:R-:W-:Y:S08]  /*13a20*/  HMMA.16816.F32 R28, R32.reuse, R48, R28 ;  /* 0x00000030201c723c */ /* 0x050ff0000000181c */
[C---:B------:R-:W-:Y:S01]  /*13a30*/  HMMA.16816.F32 R24, R32.reuse, R50, R24 ;  /* 0x000000322018723c */ /* 0x040fe20000001818 */
[----:B------:R-:W-:Y:S07]  /*13a40*/  LDSM.16.M88.4 R48, [R91+0x2000] ;  /* 0x002000005b30783b */ /* 0x000fee0000000200 */
[C---:B------:R-:W-:Y:S08]  /*13a50*/  HMMA.16816.F32 R20, R32.reuse, R44, R20 ;  /* 0x0000002c2014723c */ /* 0x040ff00000001814 */
[C---:B------:R-:W-:Y:S01]  /*13a60*/  HMMA.16816.F32 R16, R32.reuse, R46, R16 ;  /* 0x0000002e2010723c */ /* 0x040fe20000001810 */
[----:B------:R-:W4:Y:S07]  /*13a70*/  LDSM.16.M88.4 R44, [R86+UR5+0x8000] ;  /* 0x00800005562c783b */ /* 0x000f2e0008000200 */
[C---:B------:R-:W-:Y:S08]  /*13a80*/  HMMA.16816.F32 R68, R32.reuse, R40, R68 ;  /* 0x000000282044723c */ /* 0x040ff00000001844 */
[C---:B------:R-:W-:Y:S01]  /*13a90*/  HMMA.16816.F32 R64, R32.reuse, R42, R64 ;  /* 0x0000002a2040723c */ /* 0x040fe20000001840 */
[----:B------:R-:W-:Y:S07]  /*13aa0*/  LDSM.16.M88.4 R40, [R86+UR5+0x8800] ;  /* 0x008800055628783b */ /* 0x000fee0008000200 */
[C---:B-----5:R-:W-:Y:S08]  /*13ab0*/  HMMA.16816.F32 R56, R32.reuse, R36, R56 ;  /* 0x000000242038723c */ /* 0x060ff00000001838 */
[----:B------:R-:W-:Y:S01]  /*13ac0*/  HMMA.16816.F32 R52, R32, R38, R52 ;  /* 0x000000262034723c */ /* 0x000fe20000001834 */
[----:B------:R-:W5:Y:S04]  /*13ad0*/  LDSM.16.M88.4 R36, [R86+UR5+0x9000] ;  /* 0x009000055624783b */ /* 0x000f680008000200 */
[----:B------:R-:W5:Y:S03]  /*13ae0*/  LDSM.16.M88.4 R32, [R86+UR5+0x9800] ;  /* 0x009800055620783b */ /* 0x000f660008000200 */
[C---:B-1----:R-:W-:Y:S08]  /*13af0*/  HMMA.16816.F32 R28, R80.reuse, R12, R28 ;  /* 0x0000000c501c723c */ /* 0x042ff0000000181c */
[C---:B------:R-:W-:Y:S01]  /*13b00*/  HMMA.16816.F32 R24, R80.reuse, R14, R24 ;  /* 0x0000000e5018723c */ /* 0x040fe20000001818 */
[----:B------:R-:W-:Y:S07]  /*13b10*/  LDSM.16.M88.4 R12, [R90+0x2000] ;  /* 0x002000005a0c783b */ /* 0x000fee0000000200 */
[C---:B--2---:R-:W-:Y:S08]  /*13b20*/  HMMA.16816.F32 R20, R80.reuse, R4, R20 ;  /* 0x000000045014723c */ /* 0x044ff00000001814 */
[C---:B------:R-:W-:Y:S01]  /*13b30*/  HMMA.16816.F32 R16, R80.reuse, R6, R16 ;  /* 0x000000065010723c */ /* 0x040fe20000001810 */
[----:B------:R-:W1:Y:S07]  /*13b40*/  LDSM.16.M88.4 R4, [R85+0x8000] ;  /* 0x008000005504783b */ /* 0x000e6e0000000200 */
[C---:B---3--:R-:W-:Y:S08]  /*13b50*/  HMMA.16816.F32 R56, R80.reuse, R72, R56 ;  /* 0x000000485038723c */ /* 0x048ff00000001838 */
[C---:B------:R-:W-:Y:S08]  /*13b60*/  HMMA.16816.F32 R68, R80.reuse, R76, R68 ;  /* 0x0000004c5044723c */ /* 0x040ff00000001844 */
[C---:B------:R-:W-:Y:S01]  /*13b70*/  HMMA.16816.F32 R64, R80.reuse, R78, R64 ;  /* 0x0000004e5040723c */ /* 0x040fe20000001840 */
[----:B------:R-:W-:Y:S07]  /*13b80*/  LDSM.16.M88.4 R76, [R85+0x9000] ;  /* 0x00900000554c783b */ /* 0x000fee0000000200 */
[----:B------:R-:W-:Y:S01]  /*13b90*/  HMMA.16816.F32 R72, R80, R74, R52 ;  /* 0x0000004a5048723c */ /* 0x000fe20000001834 */
[----:B------:R-:W2:Y:S04]  /*13ba0*/  LDSM.16.M88.4 R52, [R85+0x8800] ;  /* 0x008800005534783b */ /* 0x000ea80000000200 */
[----:B------:R-:W-:Y:S03]  /*13bb0*/  LDSM.16.M88.4 R80, [R89+0x4000] ;  /* 0x004000005950783b */ /* 0x000fe60000000200 */
[C---:B----4-:R-:W-:Y:S08]  /*13bc0*/  HMMA.16816.F32 R28, R48.reuse, R44, R28 ;  /* 0x0000002c301c723c */ /* 0x050ff0000000181c */
[C---:B------:R-:W-:Y:S01]  /*13bd0*/  HMMA.16816.F32 R24, R48.reuse, R46, R24 ;  /* 0x0000002e3018723c */ /* 0x040fe20000001818 */
[----:B------:R-:W3:Y:S07]  /*13be0*/  LDSM.16.M88.4 R44, [R85+0x9800] ;  /* 0x00980000552c783b */ /* 0x000eee0000000200 */
[C---:B-----5:R-:W-:Y:S08]  /*13bf0*/  HMMA.16816.F32 R68, R48.reuse, R36, R68 ;  /* 0x000000243044723c */ /* 0x060ff00000001844 */
        /* <DEDUP_REMOVED lines=33> */
[----:B------:R-:W5:Y:S07]  /*13e10*/  LDSM.16.M88.4 R36, [R63+0x9800] ;  /* 0x009800003f24783b */ /* 0x000f6e0000000200 */
[C---:B--2---:R-:W-:Y:S01]  /*13e20*/  HMMA.16816.F32 R48, R44.reuse, R12, R28 ;  /* 0x0000000c2c30723c */ /* 0x044fe2000000181c */
[----:B------:R-:W2:Y:S07]  /*13e30*/  LDSM.16.M88.4 R28, [R85+0xa000] ;  /* 0x00a00000551c783b */ /* 0x000eae0000000200 */
[C---:B---3--:R-:W-:Y:S08]  /*13e40*/  HMMA.16816.F32 R20, R44.reuse, R32, R20 ;  /* 0x000000202c14723c */ /* 0x048ff00000001814 */
[----:B------:R-:W-:Y:S01]  /*13e50*/  HMMA.16816.F32 R16, R44, R34, R16 ;  /* 0x000000222c10723c */ /* 0x000fe20000001810 */
[----:B------:R-:W-:Y:S07]  /*13e60*/  LDSM.16.M88.4 R32, [R87+0xa000] ;  /* 0x00a000005720783b */ /* 0x000fee0000000200 */
[----:B----4-:R-:W-:Y:S08]  /*13e70*/  HMMA.16816.F32 R48, R68, R52, R48 ;  /* 0x000000344430723c */ /* 0x010ff00000001830 */
[C---:B------:R-:W-:Y:S01]  /*13e80*/  HMMA.16816.F32 R24, R44.reuse, R14, R24 ;  /* 0x0000000e2c18723c */ /* 0x040fe20000001818 */
[----:B------:R-:W3:Y:S07]  /*13e90*/  LDSM.16.M88.4 R12, [R86+UR5+0xa800] ;  /* 0x00a80005560c783b */ /* 0x000eee0008000200 */
[C---:B-1----:R-:W-:Y:S08]  /*13ea0*/  HMMA.16816.F32 R76, R44.reuse, R4, R76 ;  /* 0x000000042c4c723c */ /* 0x042ff0000000184c */
[C---:B------:R-:W-:Y:S01]  /*13eb0*/  HMMA.16816.F32 R64, R44.reuse, R6, R64 ;  /* 0x000000062c40723c */ /* 0x040fe20000001840 */
[----:B------:R-:W-:Y:S07]  /*13ec0*/  LDSM.16.M88.4 R4, [R86+UR5+0xb000] ;  /* 0x00b000055604783b */ /* 0x000fee0008000200 */
[C---:B-----5:R-:W-:Y:S08]  /*13ed0*/  HMMA.16816.F32 R56, R44.reuse, R36, R56 ;  /* 0x000000242c38723c */ /* 0x060ff00000001838 */
[----:B------:R-:W-:Y:S01]  /*13ee0*/  HMMA.16816.F32 R72, R44, R38, R72 ;  /* 0x000000262c48723c */ /* 0x000fe20000001848 */
[----:B------:R-:W-:Y:S04]  /*13ef0*/  LDSM.16.M88.4 R44, [R88+0x4000] ;  /* 0x00400000582c783b */ /* 0x000fe80000000200 */
[----:B------:R-:W1:Y:S03]  /*13f00*/  LDSM.16.M88.4 R36, [R63+0xa000] ;  /* 0x00a000003f24783b */ /* 0x000e660000000200 */
[----:B--2---:R-:W-:Y:S08]  /*13f10*/  HMMA.16816.F32 R48, R40, R28, R48 ;  /* 0x0000001c2830723c */ /* 0x004ff00000001830 */
[C---:B------:R-:W-:Y:S01]  /*13f20*/  HMMA.16816.F32 R24, R68.reuse, R54, R24 ;  /* 0x000000364418723c */ /* 0x040fe20000001818 */
[----:B------:R-:W2:Y:S07]  /*13f30*/  LDSM.16.M88.4 R52, [R85+0xa800] ;  /* 0x00a800005534783b */ /* 0x000eae0000000200 */
[----:B---3--:R-:W-:Y:S08]  /*13f40*/  HMMA.16816.F32 R20, R68, R12, R20 ;  /* 0x0000000c4414723c */ /* 0x008ff00000001814 */
[----:B------:R-:W-:Y:S08]  /*13f50*/  HMMA.16816.F32 R48, R80, R32, R48 ;  /* 0x000000205030723c */ /* 0x000ff00000001830 */
[----:B------:R-:W-:Y:S01]  /*13f60*/  HMMA.16816.F32 R24, R40, R30, R24 ;  /* 0x0000001e2818723c */ /* 0x000fe20000001818 */
[----:B------:R-:W3:Y:S07]  /*13f70*/  LDSM.16.M88.4 R28, [R86+UR5+0xb800] ;  /* 0x00b80005561c783b */ /* 0x000eee0008000200 */
[----:B------:R-:W-:Y:S01]  /*13f80*/  HMMA.16816.F32 R16, R68, R14, R16 ;  /* 0x0000000e4410723c */ /* 0x000fe20000001810 */
[----:B------:R-:W4:Y:S07]  /*13f90*/  LDSM.16.M88.4 R12, [R87+0xa800] ;  /* 0x00a80000570c783b */ /* 0x000f2e0000000200 */
[----:B-1----:R-:W-:Y:S08]  /*13fa0*/  HMMA.16816.F32 R48, R44, R36, R48 ;  /* 0x000000242c30723c */ /* 0x002ff00000001830 */
[C---:B------:R-:W-:Y:S08]  /*13fb0*/  HMMA.16816.F32 R76, R68.reuse, R4, R76 ;  /* 0x00000004444c723c */ /* 0x040ff0000000184c */
[----:B------:R-:W-:Y:S01]  /*13fc0*/  HMMA.16816.F32 R64, R68, R6, R64 ;  /* 0x000000064440723c */ /* 0x000fe20000001840 */
[----:B------:R-:W1:Y:S02]  /*13fd0*/  LDSM.16.M88.4 R4, [R85+0xb000] ;  /* 0x00b000005504783b */ /* 0x000e640000000200 */
[----:B------:R-:W-:Y:S01]  /*13fe0*/  FMUL.FTZ R48, R48, UR4 ;  /* 0x0000000430307c20 */ /* 0x000fe20008410000 */
[----:B------:R-:W-:Y:S01]  /*13ff0*/  FMUL.FTZ R49, R49, UR4 ;  /* 0x0000000431317c20 */ /* 0x000fe20008410000 */
[----:B------:R-:W-:-:S03]  /*14000*/  FMUL.FTZ R91, R50, UR4 ;  /* 0x00000004325b7c20 */ /* 0x000fc60008410000 */
[----:B------:R-:W-:Y:S01]  /*14010*/  HMMA.16816.F32 R24, R80, R34, R24 ;  /* 0x000000225018723c */ /* 0x000fe20000001818 */
[----:B------:R-:W1:Y:S07]  /*14020*/  MUFU.TANH R89, R49 ;  /* 0x0000003100597308 */ /* 0x000e6e0000002400 */
[C---:B--2---:R-:W-:Y:S01]  /*14030*/  HMMA.16816.F32 R32, R40.reuse, R52, R20 ;  /* 0x000000342820723c */ /* 0x044fe20000001814 */
[----:B------:R-:W2:Y:S01]  /*14040*/  LDSM.16.M88.4 R20, [R63+0xa800] ;  /* 0x00a800003f14783b */ /* 0x000ea20000000200 */
[----:B------:R5:W1:Y:S06]  /*14050*/  MUFU.TANH R53, R48 ;  /* 0x0000003000357308 */ /* 0x000a6c0000002400 */
[----:B------:R-:W-:Y:S01]  /*14060*/  HMMA.16816.F32 R16, R40, R54, R16 ;  /* 0x000000362810723c */ /* 0x000fe20000001810 */
[----:B------:R-:W-:Y:S01]  /*14070*/  FMUL.FTZ R55, R51, UR4 ;  /* 0x0000000433377c20 */ /* 0x000fe20008410000 */
[----:B------:R-:W1:Y:S06]  /*14080*/  MUFU.TANH R91, R91 ;  /* 0x0000005b005b7308 */ /* 0x000e6c0000002400 */
[----:B---3--:R-:W-:Y:S02]  /*14090*/  HMMA.16816.F32 R56, R68, R28, R56 ;  /* 0x0000001c4438723c */ /* 0x008fe40000001838 */
[----:B------:R-:W3:Y:S01]  /*140a0*/  MUFU.TANH R55, R55 ;  /* 0x0000003700377308 */ /* 0x000ee20000002400 */
[----:B-----5:R-:W5:Y:S05]  /*140b0*/  LDSM.16.M88.4 R48, [R85+0xb800] ;  /* 0x00b800005530783b */ /* 0x020f6a0000000200 */
[C---:B----4-:R-:W-:Y:S08]  /*140c0*/  HMMA.16816.F32 R32, R80.reuse, R12, R32 ;  /* 0x0000000c5020723c */ /* 0x050ff00000001820 */
[----:B------:R-:W-:Y:S01]  /*140d0*/  HMMA.16816.F32 R16, R80, R14, R16 ;  /* 0x0000000e5010723c */ /* 0x000fe20000001810 */
[----:B------:R-:W-:Y:S07]  /*140e0*/  LDSM.16.M88.4 R12, [R63+0xb000] ;  /* 0x00b000003f0c783b */ /* 0x000fee0000000200 */
[C---:B-1----:R-:W-:Y:S08]  /*140f0*/  HMMA.16816.F32 R76, R40.reuse, R4, R76 ;  /* 0x00000004284c723c */ /* 0x042ff0000000184c */
[----:B------:R-:W-:Y:S01]  /*14100*/  HMMA.16816.F32 R64, R40, R6, R64 ;  /* 0x000000062840723c */ /* 0x000fe20000001840 */
[----:B------:R-:W-:Y:S07]  /*14110*/  LDSM.16.M88.4 R4, [R87+0xb800] ;  /* 0x00b800005704783b */ /* 0x000fee0000000200 */
[----:B------:R-:W-:Y:S01]  /*14120*/  HMMA.16816.F32 R24, R44, R38, R24 ;  /* 0x000000262c18723c */ /* 0x000fe20000001818 */
[----:B------:R-:W1:Y:S07]  /*14130*/  LDSM.16.M88.4 R36, [R87+0xb000] ;  /* 0x00b000005724783b */ /* 0x000e6e0000000200 */
[----:B------:R-:W-:Y:S08]  /*14140*/  HMMA.16816.F32 R72, R68, R30, R72 ;  /* 0x0000001e4448723c */ /* 0x000ff00000001848 */
[----:B--2---:R-:W-:Y:S03]  /*14150*/  HMMA.16816.F32 R32, R44, R20, R32 ;  /* 0x000000142c20723c */ /* 0x004fe60000001820 */
[----:B------:R-:W-:Y:S01]  /*14160*/  FMUL.FTZ R25, R25, UR4 ;  /* 0x0000000419197c20 */ /* 0x000fe20008410000 */
[----:B------:R-:W-:Y:S01]  /*14170*/  FMUL.FTZ R27, R27, UR4 ;  /* 0x000000041b1b7c20 */ /* 0x000fe20008410000 */
[----:B------:R-:W-:Y:S01]  /*14180*/  FMUL.FTZ R24, R24, UR4 ;  /* 0x0000000418187c20 */ /* 0x000fe20008410000 */
[----:B------:R-:W-:-:S02]  /*14190*/  FMUL.FTZ R26, R26, UR4 ;  /* 0x000000041a1a7c20 */ /* 0x000fc40008410000 */
[----:B------:R-:W-:Y:S01]  /*141a0*/  HMMA.16816.F32 R16, R44, R22, R16 ;  /* 0x000000162c10723c */ /* 0x000fe20000001810 */
[----:B------:R-:W2:Y:S01]  /*141b0*/  LDSM.16.M88.4 R20, [R63+0xb800] ;  /* 0x00b800003f14783b */ /* 0x000ea20000000200 */
[----:B------:R-:W4:Y:S01]  /*141c0*/  MUFU.TANH R29, R24 ;  /* 0x00000018001d7308 */ /* 0x000f220000002400 */
        /* <DEDUP_REMOVED lines=9> */
[----:B------:R-:W-:Y:S01]  /*14260*/  FMUL.FTZ R16, R16, UR4 ;  /* 0x0000000410107c20 */ /* 0x000fe20008410000 */
[----:B------:R-:W-:-:S04]  /*14270*/  FMUL.FTZ R18, R18, UR4 ;  /* 0x0000000412127c20 */ /* 0x000fc80008410000 */
[C---:B-1----:R-:W-:Y:S02]  /*14280*/  HMMA.16816.F32 R64, R80.reuse, R38, R64 ;  /* 0x000000265040723c */ /* 0x042fe40000001840 */
[----:B------:R-:W1:Y:S06]  /*14290*/  MUFU.TANH R27, R27 ;  /* 0x0000001b001b7308 */ /* 0x000e6c0000002400 */
[C---:B------:R-:W-:Y:S01]  /*142a0*/  HMMA.16816.F32 R56, R80.reuse, R4, R56 ;  /* 0x000000045038723c */ /* 0x040fe20000001838 */
[----:B------:R-:W-:Y:S01]  /*142b0*/  FMUL.FTZ R5, R19, UR4 ;  /* 0x0000000413057c20 */ /* 0x000fe20008410000 */
[----:B------:R-:W1:Y:S06]  /*142c0*/  MUFU.TANH R85, R32 ;  /* 0x0000002000557308 */ /* 0x000e6c0000002400 */
[C---:B------:R-:W-:Y:S02]  /*142d0*/  HMMA.16816.F32 R76, R80.reuse, R36, R76 ;  /* 0x00000024504c723c */ /* 0x040fe4000000184c */
[----:B------:R-:W1:Y:S06]  /*142e0*/  MUFU.TANH R33, R33 ;  /* 0x0000002100217308 */ /* 0x000e6c0000002400 */
[----:B------:R-:W-:Y:S02]  /*142f0*/  HMMA.16816.F32 R72, R80, R6, R72 ;  /* 0x000000065048723c */ /* 0x000fe40000001848 */
[----:B------:R-:W1:Y:S06]  /*14300*/  MUFU.TANH R37, R34 ;  /* 0x0000002200257308 */ /* 0x000e6c0000002400 */
[C---:B--2---:R-:W-:Y:S02]  /*14310*/  HMMA.16816.F32 R56, R44.reuse, R20, R56 ;  /* 0x000000142c38723c */ /* 0x044fe40000001838 */
[----:B------:R-:W2:Y:S06]  /*14320*/  MUFU.TANH R35, R35 ;  /* 0x0000002300237308 */ /* 0x000eac0000002400 */
[C---:B------:R-:W-:Y:S02]  /*14330*/  HMMA.16816.F32 R64, R44.reuse, R14, R64 ;  /* 0x0000000e2c40723c */ /* 0x040fe40000001840 */
[----:B------:R-:W1:Y:S06]  /*14340*/  MUFU.TANH R39, R16 ;  /* 0x0000001000277308 */ /* 0x000e6c0000002400 */
[----:B------:R-:W-:Y:S01]  /*14350*/  HMMA.16816.F32 R76, R44, R12, R76 ;  /* 0x0000000c2c4c723c */ /* 0x000fe2000000184c */
[----:B------:R-:W-:Y:S01]  /*14360*/  FMUL.FTZ R13, R17, UR4 ;  /* 0x00000004110d7c20 */ /* 0x000fe20008410000 */
[----:B------:R-:W1:Y:S01]  /*14370*/  MUFU.TANH R31, R18 ;  /* 0x00000012001f7308 */ /* 0x000e620000002400 */
[----:B------:R-:W-:Y:S01]  /*14380*/  FMUL.FTZ R57, R57, UR4 ;  /* 0x0000000439397c20 */ /* 0x000fe20008410000 */
[----:B------:R-:W-:-:S04]  /*14390*/  FMUL.FTZ R51, R56, UR4 ;  /* 0x0000000438337c20 */ /* 0x000fc80008410000 */
[----:B------:R-:W-:Y:S01]  /*143a0*/  HMMA.16816.F32 R72, R44, R22, R72 ;  /* 0x000000162c48723c */ /* 0x000fe20000001848 */
[----:B------:R-:W-:Y:S01]  /*143b0*/  FMUL.FTZ R47, R59, UR4 ;  /* 0x000000043b2f7c20 */ /* 0x000fe20008410000 */
[----:B------:R-:W-:Y:S01]  /*143c0*/  FMUL.FTZ R45, R58, UR4 ;  /* 0x000000043a2d7c20 */ /* 0x000fe20008410000 */
[----:B------:R-:W-:Y:S01]  /*143d0*/  FMUL.FTZ R43, R65, UR4 ;  /* 0x00000004412b7c20 */ /* 0x000fe20008410000 */
[----:B------:R-:W-:Y:S01]  /*143e0*/  FMUL.FTZ R49, R67, UR4 ;  /* 0x0000000443317c20 */ /* 0x000fe20008410000 */
[----:B------:R5:W1:Y:S01]  /*143f0*/  MUFU.TANH R65, R57 ;  /* 0x0000003900417308 */ /* 0x000a620000002400 */
[----:B------:R-:W-:Y:S01]  /*14400*/  FMUL.FTZ R21, R64, UR4 ;  /* 0x0000000440157c20 */ /* 0x000fe20008410000 */
[----:B------:R-:W-:-:S04]  /*14410*/  FMUL.FTZ R63, R66, UR4 ;  /* 0x00000004423f7c20 */ /* 0x000fc80008410000 */
        /* <DEDUP_REMOVED lines=8> */
[----:B-----5:R-:W-:Y:S01]  /*144a0*/  FMUL.FTZ R57, R75, UR4 ;  /* 0x000000044b397c20 */ /* 0x020fe20008410000 */
        /* <DEDUP_REMOVED lines=30> */
.L_x_4877:
        /* <DEDUP_REMOVED lines=60> */
.L_x_4878:
        /* <DEDUP_REMOVED lines=19> */
[----:B--2---:R-:W-:-:S05]  /*14b80*/  @!P4 IMAD.MOV.U32 R196, RZ, RZ, R198 ;  /* 0x000000ffffc4c224 */ /* 0x004fca00078e00c6 */
[----:B------:R-:W-:Y:S01]  /*14b90*/  @!PT LDS RZ, [RZ] ;  /* 0x00000000fffff984 */ /* 0x000fe20000000800 */
[----:B------:R-:W-:Y:S01]  /*14ba0*/  @!PT LDS RZ, [RZ] ;  /* 0x00000000fffff984 */ /* 0x000fe20000000800 */
[----:B------:R-:W-:Y:S01]  /*14bb0*/  @!PT LDS RZ, [RZ] ;  /* 0x00000000fffff984 */ /* 0x000fe20000000800 */
[----:B------:R2:W-:Y:S04]  /*14bc0*/  @!P4 LDGSTS.E.BYPASS.LTC128B.128 [R2+0x8000], desc[UR6][R196.64+0x80] ;  /* 0x08000080c402cfae */ /* 0x0005e8000b981a06 */
[----:B------:R3:W-:Y:S01]  /*14bd0*/  @P4 STS.128 [R2+0x8000], RZ ;  /* 0x008000ff02004388 */ /* 0x0007e20000000c00 */
[----:B--2---:R-:W-:-:S05]  /*14be0*/  @!P3 IMAD.MOV.U32 R196, RZ, RZ, R198 ;  /* 0x000000ffffc4b224 */ /* 0x004fca00078e00c6 */
        /* <DEDUP_REMOVED lines=51> */
.L_x_4876:
[----:B------:R-:W2:Y:S01]  /*14f20*/  S2R R185, SR_TID.X ;  /* 0x0000000000b97919 */ /* 0x000ea20000002100 */
[----:B------:R-:W-:Y:S01]  /*14f30*/  LOP3.LUT R137, R182, 0x1f0, RZ, 0xc0, !PT ;  /* 0x000001f0b6897812 */ /* 0x000fe200078ec0ff */
[----:B------:R-:W-:Y:S01]  /*14f40*/  VIADD R206, R136, 0xffffffff ;  /* 0xffffffff88ce7836 */ /* 0x000fe20000000000 */
[----:B------:R-:W4:Y:S01]  /*14f50*/  LDCU UR4, c[0x0][0x45c] ;  /* 0x00008b80ff0477ac */ /* 0x000f220008000800 */
[----:B---3--:R-:W3:Y:S01]  /*14f60*/  S2R R2, SR_CTAID.X ;  /* 0x0000000000027919 */ /* 0x008ee20000002500 */
[----:B------:R-:W-:-:S04]  /*14f70*/  LOP3.LUT R186, R11, R84, RZ, 0xfc, !PT ;  /* 0x000000540bba7212 */ /* 0x000fc800078efcff */
[----:B------:R-:W-:-:S05]  /*14f80*/  LEA R186, R186, UR5, 0x1 ;  /* 0x00000005baba7c11 */ /* 0x000fca000f8e08ff */
[----:B------:R-:W-:Y:S01]  /*14f90*/  VIADD R167, R186, 0xc040 ;  /* 0x0000c040baa77836 */ /* 0x000fe20000000000 */
[----:B------:R-:W-:Y:S01]  /*14fa0*/  LDSM.16.MT88.4 R124, [R186+0xc000] ;  /* 0x00c00000ba7c783b */ /* 0x000fe20000004200 */
[----:B------:R-:W-:-:S05]  /*14fb0*/  IMAD.IADD R172, R8, 0x1, R186 ;  /* 0x0000000108ac7824 */ /* 0x000fca00078e02ba */
[----:B------:R-:W-:Y:S04]  /*14fc0*/  LDSM.16.MT88.4 R116, [R172+0xc000] ;  /* 0x00c00000ac74783b */ /* 0x000fe80000004200 */
[----:B------:R-:W-:Y:S01]  /*14fd0*/  LDSM.16.MT88.4 R140, [R172+0xc800] ;  /* 0x00c80000ac8c783b */ /* 0x000fe20000004200 */
[----:B--2---:R-:W-:Y:S01]  /*14fe0*/  IMAD.SHL.U32 R139, R185, 0x2, RZ ;  /* 0x00000002b98b7824 */ /* 0x004fe200078e00ff */
[----:B------:R-:W-:Y:S01]  /*14ff0*/  SHF.R.U32.HI R3, RZ, 0x2, R185 ;  /* 0x00000002ff037819 */ /* 0x000fe200000116b9 */
[----:B---3--:R-:W-:-:S03]  /*15000*/  IMAD R6, R2, 0x40, R137 ;  /* 0x0000004002067824 */ /* 0x008fc600078e0289 */
[----:B------:R-:W-:Y:S02]  /*15010*/  LOP3.LUT R139, R139, 0x6, RZ, 0xc0, !PT ;  /* 0x000000068b8b7812 */ /* 0x000fe400078ec0ff */
[----:B------:R-:W-:-:S03]  /*15020*/  LOP3.LUT R3, R3, 0x7, RZ, 0xc0, !PT ;  /* 0x0000000703037812 */ /* 0x000fc600078ec0ff */
[----:B------:R-:W-:Y:S01]  /*15030*/  IMAD R9, R206, 0x40, R139 ;  /* 0x00000040ce097824 */ /* 0x000fe200078e028b */
[----:B------:R-:W-:-:S03]  /*15040*/  IADD3 R6, PT, PT, -R202, R6, R3 ;  /* 0x00000006ca067210 */ /* 0x000fc60007ffe103 */
[C---:B------:R-:W-:Y:S01]  /*15050*/  VIADD R4, R9.reuse, 0x8 ;  /* 0x0000000809047836 */ /* 0x040fe20000000000 */
[CC--:B------:R-:W-:Y:S01]  /*15060*/  ISETP.GE.AND P2, PT, R9.reuse, R135.reuse, PT ;  /* 0x000000870900720c */ /* 0x0c0fe20003f46270 */
[----:B------:R-:W-:Y:S02]  /*15070*/  IMAD.IADD R6, R6, 0x1, R135 ;  /* 0x0000000106067824 */ /* 0x000fe400078e0287 */
[C---:B------:R-:W-:Y:S01]  /*15080*/  VIADD R23, R9.reuse, 0x1 ;  /* 0x0000000109177836 */ /* 0x040fe20000000000 */
[-C--:B------:R-:W-:Y:S01]  /*15090*/  ISETP.GE.AND P5, PT, R4, R135.reuse, PT ;  /* 0x000000870400720c */ /* 0x080fe20003fa6270 */
[----:B------:R-:W-:Y:S02]  /*150a0*/  VIADD R79, R9, 0x11 ;  /* 0x00000011094f7836 */ /* 0x000fe40000000000 */
[C---:B------:R-:W-:Y:S01]  /*150b0*/  IMAD.IADD R7, R6.reuse, 0x1, -R23 ;  /* 0x0000000106077824 */ /* 0x040fe200078e0a17 */
[----:B------:R-:W-:Y:S01]  /*150c0*/  ISETP.GE.AND P6, PT, R23, R135, PT ;  /* 0x000000871700720c */ /* 0x000fe20003fc6270 */
[----:B------:R-:W-:-:S02]  /*150d0*/  IMAD.IADD R16, R6, 0x1, -R4 ;  /* 0x0000000106107824 */ /* 0x000fc400078e0a04 */
[C---:B------:R-:W-:Y:S01]  /*150e0*/  IMAD.IADD R4, R6.reuse, 0x1, -R79 ;  /* 0x0000000106047824 */ /* 0x040fe200078e0a4f */
[----:B------:R-:W-:Y:S01]  /*150f0*/  IABS R7, R7 ;  /* 0x0000000700077213 */ /* 0x000fe20000000000 */
[C---:B------:R-:W-:Y:S01]  /*15100*/  VIADD R73, R9.reuse, 0x28 ;  /* 0x0000002809497836 */ /* 0x040fe20000000000 */
[----:B------:R-:W-:Y:S01]  /*15110*/  IABS R16, R16 ;  /* 0x0000001000107213 */ /* 0x000fe20000000000 */
[C---:B------:R-:W-:Y:S01]  /*15120*/  VIADD R81, R9.reuse, 0x10 ;  /* 0x0000001009517836 */ /* 0x040fe20000000000 */
[----:B------:R-:W-:Y:S01]  /*15130*/  IABS R4, R4 ;  /* 0x0000000400047213 */ /* 0x000fe20000000000 */
[C---:B------:R-:W-:Y:S01]  /*15140*/  IMAD.IADD R22, R6.reuse, 0x1, -R73 ;  /* 0x0000000106167824 */ /* 0x040fe200078e0a49 */
[----:B------:R-:W-:Y:S01]  /*15150*/  I2FP.F32.S32 R7, R7 ;  /* 0x0000000700077245 */ /* 0x000fe20000201400 */
[----:B------:R-:W-:Y:S01]  /*15160*/  IMAD.IADD R18, R6, 0x1, -R81 ;  /* 0x0000000106127824 */ /* 0x000fe200078e0a51 */
[----:B------:R-:W-:Y:S01]  /*15170*/  I2FP.F32.S32 R4, R4 ;  /* 0x0000000400047245 */ /* 0x000fe20000201400 */
[C---:B------:R-:W-:Y:S01]  /*15180*/  VIADD R83, R9.reuse, 0x9 ;  /* 0x0000000909537836 */ /* 0x040fe20000000000 */
[----:B------:R-:W-:Y:S01]  /*15190*/  IABS R22, R22 ;  /* 0x0000001600167213 */ /* 0x000fe20000000000 */
[C---:B------:R-:W-:Y:S01]  /*151a0*/  FFMA.FTZ R89, -R0.reuse, R7, R89 ;  /* 0x0000000700597223 */ /* 0x040fe20000010159 */
[----:B------:R-:W-:Y:S01]  /*151b0*/  IABS R18, R18 ;  /* 0x0000001200127213 */ /* 0x000fe20000000000 */
[----:B-1----:R-:W-:Y:S01]  /*151c0*/  FFMA.FTZ R7, -R0, R4, R33 ;  /* 0x0000000400077223 */ /* 0x002fe20000010121 */
[----:B------:R-:W-:Y:S01]  /*151d0*/  VIADD R4, R6, 0x8 ;  /* 0x0000000806047836 */ /* 0x000fe20000000000 */
[----:B------:R-:W-:Y:S01]  /*151e0*/  I2FP.F32.S32 R22, R22 ;  /* 0x0000001600167245 */ /* 0x000fe20000201400 */
[C---:B------:R-:W-:Y:S01]  /*151f0*/  VIADD R75, R9.reuse, 0x21 ;  /* 0x00000021094b7836 */ /* 0x040fe20000000000 */
[----:B------:R-:W-:Y:S01]  /*15200*/  I2FP.F32.S32 R18, R18 ;  /* 0x0000001200127245 */ /* 0x000fe20000201400 */
[----:B------:R-:W-:Y:S01]  /*15210*/  IMAD.IADD R20, R4, 0x1, -R9 ;  /* 0x0000000104147824 */ /* 0x000fe200078e0a09 */
[----:B------:R-:W-:Y:S01]  /*15220*/  I2FP.F32.S32 R16, R16 ;  /* 0x0000001000107245 */ /* 0x000fe20000201400 */
[----:B------:R-:W-:-:S02]  /*15230*/  VIADD R61, R9, 0x19 ;  /* 0x00000019093d7836 */ /* 0x000fc40000000000 */
[----:B------:R-:W-:Y:S01]  /*15240*/  FFMA.FTZ R173, -R0, R22, R21 ;  /* 0x0000001600ad7223 */ /* 0x000fe20000010115 */
[C---:B------:R-:W-:Y:S01]  /*15250*/  VIADD R77, R9.reuse, 0x20 ;  /* 0x00000020094d7836 */ /* 0x040fe20000000000 */
[----:B------:R-:W-:Y:S01]  /*15260*/  IABS R20, R20 ;  /* 0x0000001400147213 */ /* 0x000fe20000000000 */
[----:B------:R-:W-:Y:S02]  /*15270*/  IMAD.IADD R14, R6, 0x1, -R83 ;  /* 0x00000001060e7824 */ /* 0x000fe400078e0a53 */
[----:B------:R-:W-:Y:S01]  /*15280*/  FFMA.FTZ R85, -R0, R18, R85 ;  /* 0x0000001200557223 */ /* 0x000fe20000010155 */
[C---:B------:R-:W-:Y:S01]  /*15290*/  IMAD.IADD R24, R6.reuse, 0x1, -R75 ;  /* 0x0000000106187824 */ /* 0x040fe200078e0a4b */
[----:B------:R-:W-:Y:S01]  /*152a0*/  I2FP.F32.S32 R20, R20 ;  /* 0x0000001400147245 */ /* 0x000fe20000201400 */
[----:B------:R-:W-:Y:S02]  /*152b0*/  IMAD.IADD R10, R6, 0x1, -R61 ;  /* 0x00000001060a7824 */ /* 0x000fe400078e0a3d */
[----:B------:R-:W-:Y:S01]  /*152c0*/  FFMA.FTZ R16, -R0, R16, R29 ;  /* 0x0000001000107223 */ /* 0x000fe2000001011d */
[----:B------:R-:W-:Y:S01]  /*152d0*/  IMAD.IADD R22, R4, 0x1, -R81 ;  /* 0x0000000104167824 */ /* 0x000fe200078e0a51 */
[----:B------:R-:W-:Y:S01]  /*152e0*/  IABS R14, R14 ;  /* 0x0000000e000e7213 */ /* 0x000fe20000000000 */
[----:B------:R-:W-:Y:S01]  /*152f0*/  FFMA.FTZ R20, -R0, R20, R91 ;  /* 0x0000001400147223 */ /* 0x000fe2000001015b */
[C---:B------:R-:W-:Y:S01]  /*15300*/  IMAD.IADD R18, R6.reuse, 0x1, -R9 ;  /* 0x0000000106127824 */ /* 0x040fe200078e0a09 */
[----:B------:R-:W-:Y:S01]  /*15310*/  IABS R24, R24 ;  /* 0x0000001800187213 */ /* 0x000fe20000000000 */
[----:B------:R-:W-:Y:S01]  /*15320*/  IMAD.IADD R209, R6, 0x1, -R77 ;  /* 0x0000000106d17824 */ /* 0x000fe200078e0a4d */
[----:B------:R-:W-:Y:S01]  /*15330*/  IABS R10, R10 ;  /* 0x0000000a000a7213 */ /* 0x000fe20000000000 */
[----:B------:R-:W-:Y:S01]  /*15340*/  VIADD R71, R9, 0x18 ;  /* 0x0000001809477836 */ /* 0x000fe20000000000 */
[----:B------:R-:W-:Y:S01]  /*15350*/  FSEL R29, R20, -INF , !P2 ;  /* 0xff800000141d7808 */ /* 0x000fe20005000000 */
[C---:B------:R-:W-:Y:S01]  /*15360*/  IMAD.IADD R20, R4.reuse, 0x1, -R79 ;  /* 0x0000000104147824 */ /* 0x040fe200078e0a4f */
[----:B------:R-:W-:Y:S01]  /*15370*/  IABS R22, R22 ;  /* 0x0000001600167213 */ /* 0x000fe20000000000 */
[----:B------:R-:W-:Y:S01]  /*15380*/  IMAD.IADD R26, R4, 0x1, -R23 ;  /* 0x00000001041a7824 */ /* 0x000fe200078e0a17 */
[----:B------:R-:W-:Y:S01]  /*15390*/  IABS R18, R18 ;  /* 0x0000001200127213 */ /* 0x000fe20000000000 */
[----:B------:R-:W-:Y:S01]  /*153a0*/  IMAD.IADD R12, R6, 0x1, -R71 ;  /* 0x00000001060c7824 */ /* 0x000fe200078e0a47 */
[----:B------:R-:W-:-:S02]  /*153b0*/  IABS R209, R209 ;  /* 0x000000d100d17213 */ /* 0x000fc40000000000 */
[----:B------:R-:W-:Y:S02]  /*153c0*/  I2FP.F32.S32 R14, R14 ;  /* 0x0000000e000e7245 */ /* 0x000fe40000201400 */
[----:B------:R-:W-:Y:S02]  /*153d0*/  I2FP.F32.S32 R24, R24 ;  /* 0x0000001800187245 */ /* 0x000fe40000201400 */
[----:B------:R-:W-:Y:S01]  /*153e0*/  IABS R20, R20 ;  /* 0x0000001400147213 */ /* 0x000fe20000000000 */
[C---:B------:R-:W-:Y:S01]  /*153f0*/  FFMA.FTZ R14, -R0.reuse, R14, R25 ;  /* 0x0000000e000e7223 */ /* 0x040fe20000010119 */
[----:B------:R-:W-:Y:S01]  /*15400*/  I2FP.F32.S32 R10, R10 ;  /* 0x0000000a000a7245 */ /* 0x000fe20000201400 */
[----:B------:R-:W-:Y:S01]  /*15410*/  FFMA.FTZ R165, -R0, R24, R17 ;  /* 0x0000001800a57223 */ /* 0x000fe20000010111 */
[----:B------:R-:W-:Y:S01]  /*15420*/  I2FP.F32.S32 R22, R22 ;  /* 0x0000001600167245 */ /* 0x000fe20000201400 */
[----:B------:R-:W-:Y:S01]  /*15430*/  IMAD.IADD R24, R4, 0x1, -R83 ;  /* 0x0000000104187824 */ /* 0x000fe200078e0a53 */
[----:B------:R-:W-:Y:S01]  /*15440*/  I2FP.F32.S32 R18, R18 ;  /* 0x0000001200127245 */ /* 0x000fe20000201400 */
[C---:B------:R-:W-:Y:S01]  /*15450*/  FFMA.FTZ R10, -R0.reuse, R10, R13 ;  /* 0x0000000a000a7223 */ /* 0x040fe2000001010d */
[----:B------:R-:W-:Y:S01]  /*15460*/  I2FP.F32.S32 R209, R209 ;  /* 0x000000d100d17245 */ /* 0x000fe20000201400 */
[C---:B------:R-:W-:Y:S01]  /*15470*/  FFMA.FTZ R17, -R0.reuse, R22, R37 ;  /* 0x0000001600117223 */ /* 0x040fe20000010125 */
[----:B------:R-:W-:Y:S01]  /*15480*/  I2FP.F32.S32 R20, R20 ;  /* 0x0000001400147245 */ /* 0x000fe20000201400 */
[CC--:B------:R-:W-:Y:S01]  /*15490*/  FFMA.FTZ R33, -R0.reuse, R18.reuse, R53 ;  /* 0x0000001200217223 */ /* 0x0c0fe20000010135 */
[----:B------:R-:W-:Y:S01]  /*154a0*/  ISETP.GE.AND P4, PT, R83, R135, PT ;  /* 0x000000875300720c */ /* 0x000fe20003f86270 */
[----:B------:R-:W-:Y:S01]  /*154b0*/  FFMA.FTZ R25, -R0, R18, R93 ;  /* 0x0000001200197223 */ /* 0x000fe2000001015d */
[----:B------:R-:W-:Y:S01]  /*154c0*/  FSEL R37, R16, -INF , !P5 ;  /* 0xff80000010257808 */ /* 0x000fe20006800000 */
[----:B------:R-:W-:-:S02]  /*154d0*/  IMAD.IADD R13, R4, 0x1, -R71 ;  /* 0x00000001040d7824 */ /* 0x000fc400078e0a47 */
[----:B------:R-:W-:Y:S01]  /*154e0*/  FFMA.FTZ R209, -R0, R209, R15 ;  /* 0x000000d100d17223 */ /* 0x000fe2000001010f */
[C---:B------:R-:W-:Y:S01]  /*154f0*/  IMAD.IADD R18, R4.reuse, 0x1, -R77 ;  /* 0x0000000104127824 */ /* 0x040fe200078e0a4d */
[----:B------:R-:W-:Y:S01]  /*15500*/  IABS R26, R26 ;  /* 0x0000001a001a7213 */ /* 0x000fe20000000000 */
[----:B------:R-:W-:Y:S02]  /*15510*/  IMAD.IADD R16, R4, 0x1, -R75 ;  /* 0x0000000104107824 */ /* 0x000fe400078e0a4b */
[----:B------:R-:W-:Y:S01]  /*15520*/  FFMA.FTZ R15, -R0, R20, R35 ;  /* 0x00000014000f7223 */ /* 0x000fe20000010123 */
[----:B------:R-:W-:Y:S01]  /*15530*/  FSEL R35, R14, -INF , !P4 ;  /* 0xff8000000e237808 */ /* 0x000fe20006000000 */
[C---:B------:R-:W-:Y:S01]  /*15540*/  IMAD.IADD R14, R4.reuse, 0x1, -R73 ;  /* 0x00000001040e7824 */ /* 0x040fe200078e0a49 */
[----:B------:R-:W-:Y:S01]  /*15550*/  IABS R12, R12 ;  /* 0x0000000c000c7213 */ /* 0x000fe20000000000 */
[----:B------:R-:W-:Y:S01]  /*15560*/  IMAD.IADD R22, R4, 0x1, -R61 ;  /* 0x0000000104167824 */ /* 0x000fe200078e0a3d */
[----:B------:R-:W-:Y:S01]  /*15570*/  IABS R13, R13 ;  /* 0x0000000d000d7213 */ /* 0x000fe20000000000 */
[----:B------:R-:W-:Y:S01]  /*15580*/  VIADD R53, R9, 0x30 ;  /* 0x0000003009357836 */ /* 0x000fe20000000000 */
[----:B------:R-:W-:-:S02]  /*15590*/  I2FP.F32.S32 R26, R26 ;  /* 0x0000001a001a7245 */ /* 0x000fc40000201400 */
[----:B------:R-:W-:Y:S02]  /*155a0*/  IABS R18, R18 ;  /* 0x0000001200127213 */ /* 0x000fe40000000000 */
[----:B------:R-:W-:Y:S01]  /*155b0*/  IABS R16, R16 ;  /* 0x0000001000107213 */ /* 0x000fe20000000000 */
[----:B------:R-:W-:Y:S01]  /*155c0*/  FFMA.FTZ R26, -R0, R26, R55 ;  /* 0x0000001a001a7223 */ /* 0x000fe20000010137 */
[----:B------:R-:W-:Y:S01]  /*155d0*/  IABS R24, R24 ;  /* 0x0000001800187213 */ /* 0x000fe20000000000 */
[----:B------:R-:W-:Y:S01]  /*155e0*/  VIADD R55, R9, 0x29 ;  /* 0x0000002909377836 */ /* 0x000fe20000000000 */
[----:B------:R-:W-:Y:S02]  /*155f0*/  I2FP.F32.S32 R12, R12 ;  /* 0x0000000c000c7245 */ /* 0x000fe40000201400 */
[----:B------:R-:W-:Y:S01]  /*15600*/  IABS R14, R14 ;  /* 0x0000000e000e7213 */ /* 0x000fe20000000000 */
[----:B------:R-:W-:Y:S01]  /*15610*/  IMAD.IADD R20, R6, 0x1, -R55 ;  /* 0x0000000106147824 */ /* 0x000fe200078e0a37 */
[----:B------:R-:W-:Y:S01]  /*15620*/  I2FP.F32.S32 R13, R13 ;  /* 0x0000000d000d7245 */ /* 0x000fe20000201400 */
[----:B------:R-:W-:Y:S01]  /*15630*/  FFMA.FTZ R12, -R0, R12, R39 ;  /* 0x0000000c000c7223 */ /* 0x000fe20000010127 */
[----:B------:R-:W-:-:S02]  /*15640*/  I2FP.F32.S32 R18, R18 ;  /* 0x0000001200127245 */ /* 0x000fc40000201400 */
[----:B------:R-:W-:Y:S01]  /*15650*/  I2FP.F32.S32 R16, R16 ;  /* 0x0000001000107245 */ /* 0x000fe20000201400 */
[C---:B------:R-:W-:Y:S01]  /*15660*/  FFMA.FTZ R13, -R0.reuse, R13, R31 ;  /* 0x0000000d000d7223 */ /* 0x040fe2000001011f */
[----:B------:R-:W-:Y:S01]  /*15670*/  I2FP.F32.S32 R24, R24 ;  /* 0x0000001800187245 */ /* 0x000fe20000201400 */
[C---:B------:R-:W-:Y:S01]  /*15680*/  FFMA.FTZ R147, -R0.reuse, R18, R19 ;  /* 0x0000001200937223 */ /* 0x040fe20000010113 */
[----:B------:R-:W-:Y:S01]  /*15690*/  FSEL R25, R25, -INF , !P5 ;  /* 0xff80000019197808 */ /* 0x000fe20006800000 */
[----:B------:R-:W-:Y:S01]  /*156a0*/  FFMA.FTZ R145, -R0, R16, R41 ;  /* 0x0000001000917223 */ /* 0x000fe20000010129 */
[----:B------:R-:W-:Y:S01]  /*156b0*/  IABS R22, R22 ;  /* 0x0000001600167213 */ /* 0x000fe20000000000 */
[C---:B------:R-:W-:Y:S01]  /*156c0*/  VIADD R31, R9.reuse, 0x38 ;  /* 0x00000038091f7836 */ /* 0x040fe20000000000 */
[----:B------:R-:W-:Y:S01]  /*156d0*/  I2FP.F32.S32 R14, R14 ;  /* 0x0000000e000e7245 */ /* 0x000fe20000201400 */
[----:B------:R-:W-:Y:S01]  /*156e0*/  VIADD R41, R9, 0x31 ;  /* 0x0000003109297836 */ /* 0x000fe20000000000 */
[-C--:B------:R-:W-:Y:S01]  /*156f0*/  ISETP.GE.AND P5, PT, R61, R135.reuse, PT ;  /* 0x000000873d00720c */ /* 0x080fe20003fa6270 */
[----:B------:R-:W-:Y:S01]  /*15700*/  IMAD.IADD R18, R6, 0x1, -R53 ;  /* 0x0000000106127824 */ /* 0x000fe200078e0a35 */
[-C--:B------:R-:W-:Y:S01]  /*15710*/  ISETP.GE.AND P3, PT, R81, R135.reuse, PT ;  /* 0x000000875100720c */ /* 0x080fe20003f66270 */
[C---:B------:R-:W-:Y:S01]  /*15720*/  FFMA.FTZ R23, -R0.reuse, R24, R27 ;  /* 0x0000001800177223 */ /* 0x040fe2000001011b */
[----:B------:R-:W-:Y:S01]  /*15730*/  FSEL R33, R33, -INF , !P2 ;  /* 0xff80000021217808 */ /* 0x000fe20005000000 */
[----:B------:R-:W-:Y:S01]  /*15740*/  FFMA.FTZ R63, -R0, R14, R63 ;  /* 0x0000000e003f7223 */ /* 0x000fe2000001013f */
[----:B------:R-:W-:Y:S01]  /*15750*/  FSEL R39, R89, -INF , !P6 ;  /* 0xff80000059277808 */ /* 0x000fe20007000000 */
[----:B------:R-:W-:Y:S01]  /*15760*/  IMAD.IADD R14, R6, 0x1, -R31 ;  /* 0x00000001060e7824 */ /* 0x000fe200078e0a1f */
[----:B------:R-:W-:Y:S01]  /*15770*/  I2FP.F32.S32 R22, R22 ;  /* 0x0000001600167245 */ /* 0x000fe20000201400 */
[----:B------:R-:W-:Y:S01]  /*15780*/  VIADD R61, R9, 0x39 ;  /* 0x00000039093d7836 */ /* 0x000fe20000000000 */
[----:B------:R-:W-:Y:S01]  /*15790*/  FSEL R27, R26, -INF , !P6 ;  /* 0xff8000001a1b7808 */ /* 0x000fe20007000000 */
[----:B------:R-:W-:Y:S01]  /*157a0*/  IMAD.IADD R16, R6, 0x1, -R41 ;  /* 0x0000000106107824 */ /* 0x000fe200078e0a29 */
[----:B------:R-:W-:Y:S01]  /*157b0*/  FSEL R19, R10, -INF , !P5 ;  /* 0xff8000000a137808 */ /* 0x000fe20006800000 */
[----:B------:R-:W-:Y:S01]  /*157c0*/  FFMA.FTZ R22, -R0, R22, R5 ;  /* 0x0000001600167223 */ /* 0x000fe20000010105 */
[-C--:B------:R-:W-:Y:S01]  /*157d0*/  ISETP.GE.AND P2, PT, R79, R135.reuse, PT ;  /* 0x000000874f00720c */ /* 0x080fe20003f46270 */
[----:B------:R-:W-:Y:S01]  /*157e0*/  IMAD.IADD R6, R6, 0x1, -R61 ;  /* 0x0000000106067824 */ /* 0x000fe200078e0a3d */
[----:B------:R-:W-:Y:S01]  /*157f0*/  ISETP.GE.AND P6, PT, R71, R135, PT ;  /* 0x000000874700720c */ /* 0x000fe20003fc6270 */
[----:B------:R-:W-:Y:S01]  /*15800*/  LDSM.16.MT88.4 R80, [R172+0x10000] ;  /* 0x01000000ac50783b */ /* 0x000fe20000004200 */
[----:B------:R-:W-:-:S02]  /*15810*/  FSEL R21, R85, -INF , !P3 ;  /* 0xff80000055157808 */ /* 0x000fc40005800000 */
[----:B------:R-:W-:Y:S02]  /*15820*/  FMNMX3.FTZ R10, R33, R39, R37, !PT ;  /* 0x00000027210a7276 */ /* 0x000fe40007810025 */
[----:B------:R-:W-:Y:S02]  /*15830*/  IABS R20, R20 ;  /* 0x0000001400147213 */ /* 0x000fe40000000000 */
[----:B------:R-:W-:Y:S02]  /*15840*/  IABS R18, R18 ;  /* 0x0000001200127213 */ /* 0x000fe40000000000 */
[----:B------:R-:W-:Y:S02]  /*15850*/  FSEL R23, R23, -INF , !P4 ;  /* 0xff80000017177808 */ /* 0x000fe40006000000 */
[----:B------:R-:W-:Y:S02]  /*15860*/  ISETP.GE.AND P4, PT, R77, R135, PT ;  /* 0x000000874d00720c */ /* 0x000fe40003f86270 */
[----:B------:R-:W-:-:S02]  /*15870*/  FSEL R7, R7, -INF , !P2 ;  /* 0xff80000007077808 */ /* 0x000fc40005000000 */
[----:B------:R-:W-:Y:S02]  /*15880*/  FSEL R5, R12, -INF , !P6 ;  /* 0xff8000000c057808 */ /* 0x000fe40007000000 */
[----:B------:R-:W-:Y:S02]  /*15890*/  FMNMX3.FTZ R10, R10, R35, R21, !PT ;  /* 0x000000230a0a7276 */ /* 0x000fe40007810015 */
[----:B------:R-:W-:Y:S02]  /*158a0*/  IABS R14, R14 ;  /* 0x0000000e000e7213 */ /* 0x000fe40000000000 */
[----:B------:R-:W-:Y:S02]  /*158b0*/  I2FP.F32.S32 R20, R20 ;  /* 0x0000001400147245 */ /* 0x000fe40000201400 */
[----:B------:R-:W-:Y:S02]  /*158c0*/  I2FP.F32.S32 R18, R18 ;  /* 0x0000001200127245 */ /* 0x000fe40000201400 */
[----:B------:R-:W-:Y:S01]  /*158d0*/  IABS R16, R16 ;  /* 0x0000001000107213 */ /* 0x000fe20000000000 */
[C---:B------:R-:W-:Y:S01]  /*158e0*/  FFMA.FTZ R20, -R0.reuse, R20, R43 ;  /* 0x0000001400147223 */ /* 0x040fe2000001012b */
[----:B------:R-:W-:Y:S01]  /*158f0*/  FSEL R17, R17, -INF , !P3 ;  /* 0xff80000011117808 */ /* 0x000fe20005800000 */
[----:B------:R-:W-:Y:S01]  /*15900*/  FFMA.FTZ R18, -R0, R18, R51 ;  /* 0x0000001200127223 */ /* 0x000fe20000010133 */
[----:B------:R-:W-:-:S02]  /*15910*/  FSEL R15, R15, -INF , !P2 ;  /* 0xff8000000f0f7808 */ /* 0x000fc40005000000 */
[-C--:B------:R-:W-:Y:S02]  /*15920*/  ISETP.GE.AND P3, PT, R75, R135.reuse, PT ;  /* 0x000000874b00720c */ /* 0x080fe40003f66270 */
[----:B------:R-:W-:Y:S02]  /*15930*/  ISETP.GE.AND P2, PT, R73, R135, PT ;  /* 0x000000874900720c */ /* 0x000fe40003f46270 */
[----:B------:R-:W-:Y:S01]  /*15940*/  FSEL R209, R209, -INF , !P4 ;  /* 0xff800000d1d17808 */ /* 0x000fe20006000000 */
[----:B------:R-:W-:Y:S01]  /*15950*/  LDSM.16.MT88.4 R72, [R186+0x10000] ;  /* 0x01000000ba48783b */ /* 0x000fe20000004200 */
[----:B------:R-:W-:Y:S02]  /*15960*/  FMNMX3.FTZ R10, R10, R7, R5, !PT ;  /* 0x000000070a0a7276 */ /* 0x000fe40007810005 */
[----:B------:R-:W-:Y:S02]  /*15970*/  I2FP.F32.S32 R14, R14 ;  /* 0x0000000e000e7245 */ /* 0x000fe40000201400 */
[----:B------:R-:W-:-:S02]  /*15980*/  IABS R6, R6 ;  /* 0x0000000600067213 */ /* 0x000fc40000000000 */
[----:B------:R-:W-:Y:S01]  /*15990*/  I2FP.F32.S32 R16, R16 ;  /* 0x0000001000107245 */ /* 0x000fe20000201400 */
[----:B------:R-:W-:Y:S01]  /*159a0*/  FFMA.FTZ R14, -R0, R14, R67 ;  /* 0x0000000e000e7223 */ /* 0x000fe20000010143 */
[----:B------:R-:W-:Y:S02]  /*159b0*/  FSEL R13, R13, -INF , !P6 ;  /* 0xff8000000d0d7808 */ /* 0x000fe40007000000 */
[----:B------:R-:W-:Y:S01]  /*159c0*/  FSEL R9, R22, -INF , !P5 ;  /* 0xff80000016097808 */ /* 0x000fe20006800000 */
[----:B------:R-:W-:Y:S01]  /*159d0*/  FFMA.FTZ R16, -R0, R16, R65 ;  /* 0x0000001000107223 */ /* 0x000fe20000010141 */
[-C--:B------:R-:W-:Y:S01]  /*159e0*/  ISETP.GE.AND P6, PT, R55, R135.reuse, PT ;  /* 0x000000873700720c */ /* 0x080fe20003fc6270 */
[C---:B------:R-:W-:Y:S01]  /*159f0*/  IMAD.IADD R55, R4.reuse, 0x1, -R55 ;  /* 0x0000000104377824 */ /* 0x040fe200078e0a37 */
[----:B------:R-:W-:Y:S01]  /*15a00*/  ISETP.GE.AND P5, PT, R53, R135, PT ;  /* 0x000000873500720c */ /* 0x000fe20003fa6270 */
[----:B------:R-:W-:Y:S01]  /*15a10*/  IMAD.IADD R53, R4, 0x1, -R53 ;  /* 0x0000000104357824 */ /* 0x000fe200078e0a35 */
[----:B------:R-:W-:-:S02]  /*15a20*/  FSEL R165, R165, -INF , !P3 ;  /* 0xff800000a5a57808 */ /* 0x000fc40005800000 */
[----:B------:R-:W-:Y:S02]  /*15a30*/  FSEL R173, R173, -INF , !P2 ;  /* 0xff800000adad7808 */ /* 0x000fe40005000000 */
[----:B------:R-:W-:Y:S02]  /*15a40*/  FMNMX3.FTZ R10, R10, R19, R209, !PT ;  /* 0x000000130a0a7276 */ /* 0x000fe400078100d1 */
        /* <DEDUP_REMOVED lines=31> */
[----:B------:R-:W-:Y:S01]  /*15c40*/  I2FP.F32.S32 R16, R31 ;  /* 0x0000001f00107245 */ /* 0x000fe20000201400 */
[----:B------:R-:W-:Y:S01]  /*15c50*/  LDSM.16.MT88.4 R48, [R172+0xe000] ;  /* 0x00e00000ac30783b */ /* 0x000fe20000004200 */
[----:B------:R-:W-:Y:S01]  /*15c60*/  FMNMX3.FTZ R10, R10, R15, R13, !PT ;  /* 0x0000000f0a0a7276 */ /* 0x000fe2000781000d */
[----:B------:R-:W-:Y:S01]  /*15c70*/  FFMA.FTZ R45, -R0, R53, R45 ;  /* 0x00000035002d7223 */ /* 0x000fe2000001012d */
[----:B------:R-:W-:Y:S01]  /*15c80*/  I2FP.F32.S32 R14, R41 ;  /* 0x00000029000e7245 */ /* 0x000fe20000201400 */
[----:B------:R-:W1:Y:S01]  /*15c90*/  SHFL.BFLY PT, R31, R4, 0x2, 0x1f ;  /* 0x0c401f00041f7f89 */ /* 0x000e6200000e0000 */
        /* <DEDUP_REMOVED lines=13> */
[----:B------:R-:W-:-:S04]  /*15d70*/  FMNMX3.FTZ R6, R10, R179, R175, !PT ;  /* 0x000000b30a067276 */ /* 0x000fc800078100af */
[----:B------:R-:W-:Y:S02]  /*15d80*/  FMNMX.FTZ R6, R171, R6, !PT ;  /* 0x00000006ab067209 */ /* 0x000fe40007810000 */
[----:B-1----:R-:W-:-:S03]  /*15d90*/  FMNMX.FTZ R4, R4, R31, !PT ;  /* 0x0000001f04047209 */ /* 0x002fc60007810000 */
[----:B------:R-:W1:Y:S04]  /*15da0*/  SHFL.BFLY PT, R31, R6, 0x2, 0x1f ;  /* 0x0c401f00061f7f89 */ /* 0x000e6800000e0000 */
[----:B------:R-:W2:Y:S01]  /*15db0*/  SHFL.BFLY PT, R133, R4, 0x1, 0x1f ;  /* 0x0c201f0004857f89 */ /* 0x000ea200000e0000 */
[----:B-1----:R-:W-:Y:S02]  /*15dc0*/  FMNMX.FTZ R31, R6, R31, !PT ;  /* 0x0000001f061f7209 */ /* 0x002fe40007810000 */
[----:B--2---:R-:W-:-:S03]  /*15dd0*/  FMNMX.FTZ R133, R4, R133, !PT ;  /* 0x0000008504857209 */ /* 0x004fc60007810000 */
[----:B------:R-:W1:Y:S01]  /*15de0*/  SHFL.BFLY PT, R132, R31, 0x1, 0x1f ;  /* 0x0c201f001f847f89 */ /* 0x000e6200000e0000 */
[----:B------:R-:W-:Y:S01]  /*15df0*/  VIADD R4, R186, 0xc000 ;  /* 0x0000c000ba047836 */ /* 0x000fe20000000000 */
[C---:B------:R-:W-:Y:S01]  /*15e00*/  FSETP.NEU.FTZ.AND P2, PT, R133.reuse, -INF , PT ;  /* 0xff8000008500780b */ /* 0x040fe20003f5d000 */
[----:B----4-:R-:W-:Y:S02]  /*15e10*/  FMUL.FTZ R176, R133, UR4 ;  /* 0x0000000485b07c20 */ /* 0x010fe40008410000 */
[----:B------:R-:W-:-:S03]  /*15e20*/  @P0 VIADD R167, R4, 0xffffffc0 ;  /* 0xffffffc004a70836 */ /* 0x000fc60000000000 */
[----:B------:R-:W-:Y:S02]  /*15e30*/  FSEL R176, R176, RZ, P2 ;  /* 0x000000ffb0b07208 */ /* 0x000fe40001000000 */
[----:B------:R-:W2:Y:S01]  /*15e40*/  LDSM.16.MT88.4 R108, [R167] ;  /* 0x00000000a76c783b */ /* 0x000ea20000004200 */
[----:B------:R-:W-:Y:S02]  /*15e50*/  IMAD.IADD R162, R8, 0x1, R167 ;  /* 0x0000000108a27824 */ /* 0x000fe400078e02a7 */
[--C-:B------:R-:W-:Y:S01]  /*15e60*/  FFMA.FTZ R161, R33, UR4, -R176.reuse ;  /* 0x0000000421a17c23 */ /* 0x100fe200080108b0 */
[--C-:B------:R-:W-:Y:S01]  /*15e70*/  FFMA.FTZ R158, R39, UR4, -R176.reuse ;  /* 0x00000004279e7c23 */ /* 0x100fe200080108b0 */
[--C-:B------:R-:W-:Y:S01]  /*15e80*/  FFMA.FTZ R157, R37, UR4, -R176.reuse ;  /* 0x00000004259d7c23 */ /* 0x100fe200080108b0 */
[--C-:B------:R-:W-:Y:S01]  /*15e90*/  FFMA.FTZ R154, R35, UR4, -R176.reuse ;  /* 0x00000004239a7c23 */ /* 0x100fe200080108b0 */
[----:B------:R-:W3:Y:S01]  /*15ea0*/  LDSM.16.MT88.4 R100, [R162] ;  /* 0x00000000a264783b */ /* 0x000ee20000004200 */
[--C-:B------:R-:W-:Y:S01]  /*15eb0*/  FFMA.FTZ R152, R7, UR4, -R176.reuse ;  /* 0x0000000407987c23 */ /* 0x100fe200080108b0 */
[--C-:B------:R-:W-:Y:S01]  /*15ec0*/  FFMA.FTZ R151, R5, UR4, -R176.reuse ;  /* 0x0000000405977c23 */ /* 0x100fe200080108b0 */
[----:B------:R-:W-:Y:S01]  /*15ed0*/  MUFU.EX2 R161, R161 ;  /* 0x000000a100a17308 */ /* 0x000fe20000000800 */
[----:B------:R-:W4:Y:S01]  /*15ee0*/  LDSM.16.MT88.4 R56, [R167+0x2000] ;  /* 0x00200000a738783b */ /* 0x000f220000004200 */
[--C-:B------:R-:W-:Y:S01]  /*15ef0*/  FFMA.FTZ R155, R21, UR4, -R176.reuse ;  /* 0x00000004159b7c23 */ /* 0x100fe200080108b0 */
[----:B-1----:R-:W-:Y:S01]  /*15f00*/  FMNMX.FTZ R132, R31, R132, !PT ;  /* 0x000000841f847209 */ /* 0x002fe20007810000 */
[--C-:B------:R-:W-:Y:S01]  /*15f10*/  FFMA.FTZ R148, R19, UR4, -R176.reuse ;  /* 0x0000000413947c23 */ /* 0x100fe200080108b0 */
[----:B------:R-:W1:Y:S01]  /*15f20*/  LDSM.16.MT88.4 R64, [R162+0x2000] ;  /* 0x00200000a240783b */ /* 0x000e620000004200 */
[--C-:B------:R-:W-:Y:S01]  /*15f30*/  FFMA.FTZ R166, R173, UR4, -R176.reuse ;  /* 0x00000004ada67c23 */ /* 0x100fe200080108b0 */
[C---:B------:R-:W-:Y:S01]  /*15f40*/  FSETP.NEU.FTZ.AND P2, PT, R132.reuse, -INF , PT ;  /* 0xff8000008400780b */ /* 0x040fe20003f5d000 */
[----:B------:R-:W-:Y:S01]  /*15f50*/  FMUL.FTZ R170, R132, UR4 ;  /* 0x0000000484aa7c20 */ /* 0x000fe20008410000 */
[----:B------:R-:W5:Y:S01]  /*15f60*/  LDSM.16.MT88.4 R88, [R167+0x4000] ;  /* 0x00400000a758783b */ /* 0x000f620000004200 */
[----:B------:R-:W2:Y:S01]  /*15f70*/  MUFU.EX2 R158, R158 ;  /* 0x0000009e009e7308 */ /* 0x000ea20000000800 */
        /* <DEDUP_REMOVED lines=15> */
[----:B------:R-:W5:Y:S01]  /*16070*/  LDSM.16.MT88.4 R12, [R167+0x800] ;  /* 0x00080000a70c783b */ /* 0x000f620000004200 */
[--C-:B------:R-:W-:Y:S01]  /*16080*/  FFMA.FTZ R153, R17, UR4, -R170.reuse ;  /* 0x0000000411997c23 */ /* 0x100fe200080108aa */
[----:B--2---:R-:W-:Y:S01]  /*16090*/  F2FP.F16.F32.PACK_AB R96, R158, R161 ;  /* 0x000000a19e60723e */ /* 0x004fe200000000ff */
[--C-:B------:R-:W-:Y:S01]  /*160a0*/  FFMA.FTZ R168, R147, UR4, -R170.reuse ;  /* 0x0000000493a87c23 */ /* 0x100fe200080108aa */
[----:B------:R-:W2:Y:S01]  /*160b0*/  MUFU.EX2 R154, R154 ;  /* 0x0000009a009a7308 */ /* 0x000ea20000000800 */
[----:B------:R-:W5:Y:S01]  /*160c0*/  LDSM.16.MT88.4 R8, [R186+0xe800] ;  /* 0x00e80000ba08783b */ /* 0x000f620000004200 */
[--C-:B------:R-:W-:Y:S01]  /*160d0*/  FFMA.FTZ R173, R145, UR4, -R170.reuse ;  /* 0x0000000491ad7c23 */ /* 0x100fe200080108aa */
[--C-:B------:R-:W-:Y:S01]  /*160e0*/  FFMA.FTZ R174, R207, UR4, -R170.reuse ;  /* 0x00000004cfae7c23 */ /* 0x100fe200080108aa */
[----:B------:R-:W-:Y:S01]  /*160f0*/  FFMA.FTZ R177, R177, UR4, -R170 ;  /* 0x00000004b1b17c23 */ /* 0x000fe200080108aa */
[----:B------:R-:W5:Y:S01]  /*16100*/  LDSM.16.MT88.4 R16, [R167+0x2800] ;  /* 0x00280000a710783b */ /* 0x000f620000004200 */
[--C-:B------:R-:W-:Y:S01]  /*16110*/  FFMA.FTZ R184, R191, UR4, -R176.reuse ;  /* 0x00000004bfb87c23 */ /* 0x100fe200080108b0 */
[----:B------:R-:W-:Y:S01]  /*16120*/  FFMA.FTZ R189, R189, UR4, -R176 ;  /* 0x00000004bdbd7c23 */ /* 0x000fe200080108b0 */
[----:B------:R-:W-:Y:S01]  /*16130*/  MUFU.EX2 R163, R163 ;  /* 0x000000a300a37308 */ /* 0x000fe20000000800 */
[----:B------:R-:W5:Y:S01]  /*16140*/  LDSM.16.MT88.4 R20, [R172+0xe800] ;  /* 0x00e80000ac14783b */ /* 0x000f620000004200 */
[--C-:B------:R-:W-:Y:S01]  /*16150*/  FFMA.FTZ R176, R187, UR4, -R170.reuse ;  /* 0x00000004bbb07c23 */ /* 0x100fe200080108aa */
[--C-:B------:R-:W-:Y:S01]  /*16160*/  FFMA.FTZ R179, R179, UR4, -R170.reuse ;  /* 0x00000004b3b37c23 */ /* 0x100fe200080108aa */
[--C-:B------:R-:W-:Y:S01]  /*16170*/  FFMA.FTZ R175, R175, UR4, -R170.reuse ;  /* 0x00000004afaf7c23 */ /* 0x100fe200080108aa */
[----:B------:R-:W-:Y:S01]  /*16180*/  LDSM.16.MT88.4 R32, [R172+0x10800] ;  /* 0x01080000ac20783b */ /* 0x000fe20000004200 */
[----:B------:R-:W-:Y:S01]  /*16190*/  FFMA.FTZ R170, R171, UR4, -R170 ;  /* 0x00000004abaa7c23 */ /* 0x000fe200080108aa */
[----:B------:R-:W-:Y:S01]  /*161a0*/  FADD.FTZ R158, R161, R158 ;  /* 0x0000009ea19e7221 */ /* 0x000fe20000010000 */
        /* <DEDUP_REMOVED lines=37> */
[C---:B-1----:R-:W-:Y:S07]  /*16400*/  HMMA.16816.F32 R60, R96.reuse, R64, RZ ;  /* 0x00000040603c723c */ /* 0x042fee00000018ff */
[----:B------:R-:W1:Y:S01]  /*16410*/  MUFU.EX2 R173, R173 ;  /* 0x000000ad00ad7308 */ /* 0x000e620000000800 */
[C---:B------:R-:W-:Y:S07]  /*16420*/  HMMA.16816.F32 R68, R96.reuse, R72, RZ ;  /* 0x000000486044723c */ /* 0x040fee00000018ff */
[----:B------:R-:W-:Y:S01]  /*16430*/  MUFU.EX2 R174, R174 ;  /* 0x000000ae00ae7308 */ /* 0x000fe20000000800 */
[C---:B-----5:R-:W-:Y:S07]  /*16440*/  HMMA.16816.F32 R84, R96.reuse, R88, RZ ;  /* 0x000000586054723c */ /* 0x060fee00000018ff */
        /* <DEDUP_REMOVED lines=36> */
[----:B------:R-:W1:Y:S07]  /*16690*/  LDSM.16.MT88.4 R16, [R162+0x4800] ;  /* 0x00480000a210783b */ /* 0x000e6e0000004200 */
[C---:B------:R-:W-:Y:S08]  /*166a0*/  HMMA.16816.F32 R44, R4.reuse, R20, R44 ;  /* 0x00000014042c723c */ /* 0x040ff0000000182c */
        /* <DEDUP_REMOVED lines=65> */
[----:B-----5:R-:W-:Y:S01]  /*16ac0*/  F2FP.F16.F32.PACK_AB R4, R193, R178 ;  /* 0x000000b2c104723e */ /* 0x020fe200000000ff */
        /* <DEDUP_REMOVED lines=13> */
[C---:B----4-:R-:W-:Y:S08]  /*16ba0*/  HMMA.16816.F32 R44, R4.reuse, R144, R44 ;  /* 0x00000090042c723c */ /* 0x050ff0000000182c */
        /* <DEDUP_REMOVED lines=61> */
[----:B------:R-:W4:Y:S01]  /*16f80*/  LDCU UR4, c[0x0][0x45c] ;  /* 0x00008b80ff0477ac */ /* 0x000f220008000800 */
[----:B------:R-:W2:Y:S01]  /*16f90*/  LDCU.64 UR8, c[0x0][0x3a0] ;  /* 0x00007400ff0877ac */ /* 0x000ea20008000a00 */
[----:B------:R-:W2:Y:S01]  /*16fa0*/  LDCU.64 UR10, c[0x0][0x3a8] ;  /* 0x00007500ff0a77ac */ /* 0x000ea20008000a00 */
[----:B-1----:R-:W-:-:S12]  /*16fb0*/  ULEA UR5, UR5, UR14, 0x18 ;  /* 0x0000000e05057291 */ /* 0x002fd8000f8ec0ff */
.L_x_4883:
        /* <DEDUP_REMOVED lines=100> */
.L_x_4880:
        /* <DEDUP_REMOVED lines=10> */
[C---:B------:R-:W-:Y:S02]  /*176a0*/  IADD3 R12, P5, PT, R5.reuse, R6, RZ ;  /* 0x00000006050c7210 */ /* 0x040fe40007fbe0ff */
[----:B------:R-:W-:Y:S02]  /*176b0*/  LEA R196, R196, UR5, 0x1 ;  /* 0x00000005c4c47c11 */ /* 0x000fe4000f8e08ff */
[----:B------:R-:W-:Y:S02]  /*176c0*/  IADD3.X R13, PT, PT, R4, R7, RZ, P5, !PT ;  /* 0x00000007040d7210 */ /* 0x000fe40002ffe4ff */
[----:B------:R-:W-:Y:S02]  /*176d0*/  IADD3 R14, P0, PT, R5, R12, RZ ;  /* 0x0000000c050e7210 */ /* 0x000fe40007f1e0ff */
[----:B------:R-:W-:Y:S02]  /*176e0*/  IADD3 R190, PT, PT, R194, UR5, RZ ;  /* 0x00000005c2be7c10 */ /* 0x000fe4000fffe0ff */
[----:B------:R-:W-:Y:S02]  /*176f0*/  IADD3.X R15, PT, PT, R4, R13, RZ, P0, !PT ;  /* 0x0000000d040f7210 */ /* 0x000fe400007fe4ff */
[----:B------:R-:W-:Y:S02]  /*17700*/  LOP3.LUT P0, RZ, R185, 0x2, RZ, 0xc0, !PT ;  /* 0x00000002b9ff7812 */ /* 0x000fe4000780c0ff */
[----:B------:R-:W-:Y:S02]  /*17710*/  IADD3 R206, PT, PT, R206, -0x1, RZ ;  /* 0xffffffffcece7810 */ /* 0x000fe40007ffe0ff */
[----:B------:R-:W-:Y:S02]  /*17720*/  SEL R187, R181, 0xffffffe0, !P0 ;  /* 0xffffffe0b5bb7807 */ /* 0x000fe40004000000 */
[----:B------:R-:W-:Y:S02]  /*17730*/  LOP3.LUT P0, RZ, R185, 0x4, RZ, 0xc0, !PT ;  /* 0x00000004b9ff7812 */ /* 0x000fe4000780c0ff */
[C---:B------:R-:W-:Y:S02]  /*17740*/  IADD3 R191, PT, PT, R187.reuse, R190, RZ ;  /* 0x000000bebbbf7210 */ /* 0x040fe40007ffe0ff */
[----:B-1----:R-:W-:Y:S02]  /*17750*/  @!P2 MOV R201, R199 ;  /* 0x000000c700c9a202 */ /* 0x002fe40000000f00 */
[-C--:B------:R-:W-:Y:S02]  /*17760*/  IADD3 R193, PT, PT, R187, R196.reuse, RZ ;  /* 0x000000c4bbc17210 */ /* 0x080fe40007ffe0ff */
[----:B------:R-:W-:Y:S01]  /*17770*/  ISETP.GT.AND P5, PT, R206, R195, PT ;  /* 0x000000c3ce00720c */ /* 0x000fe20003fa4270 */
[----:B------:R-:W-:Y:S01]  /*17780*/  @!PT LDS RZ, [RZ] ;  /* 0x00000000fffff984 */ /* 0x000fe20000000800 */
[----:B------:R-:W-:Y:S01]  /*17790*/  @!PT LDS RZ, [RZ] ;  /* 0x00000000fffff984 */ /* 0x000fe20000000800 */
[----:B------:R-:W-:Y:S01]  /*177a0*/  @!PT LDS RZ, [RZ] ;  /* 0x00000000fffff984 */ /* 0x000fe20000000800 */
[----:B------:R1:W-:Y:S05]  /*177b0*/  @!P2 LDGSTS.E.BYPASS.LTC128B.128 [R215+0xe000], desc[UR6][R200.64+0x80] ;  /* 0x0e000080c8d7afae */ /* 0x0003ea000b981a06 */
[----:B------:R-:W-:Y:S01]  /*177c0*/  @P2 STS.128 [R215+0xe000], RZ ;  /* 0x00e000ffd7002388 */ /* 0x000fe20000000c00 */
        /* <DEDUP_REMOVED lines=61> */
[C---:B-1----:R-:W-:Y:S03]  /*17ba0*/  HMMA.16816.F32 R4, R140.reuse, R8, RZ ;  /* 0x000000088c04723c */ /* 0x042fe600000018ff */
[----:B------:R-:W-:Y:S01]  /*17bb0*/  SEL R9, R180, 0xffffffc0, !P0 ;  /* 0xffffffc0b4097807 */ /* 0x000fe20004000000 */
[----:B------:R-:W1:Y:S03]  /*17bc0*/  LDSM.16.M88.4 R152, [R191+0x7800] ;  /* 0x00780000bf98783b */ /* 0x000e660000000200 */
[C---:B------:R-:W-:Y:S02]  /*17bd0*/  IADD3 R192, PT, PT, R9.reuse, R196, RZ ;  /* 0x000000c409c07210 */ /* 0x040fe40007ffe0ff */
[----:B------:R-:W-:Y:S01]  /*17be0*/  IADD3 R190, PT, PT, R9, R190, RZ ;  /* 0x000000be09be7210 */ /* 0x000fe20007ffe0ff */
[----:B------:R-:W-:Y:S01]  /*17bf0*/  LDSM.16.M88.4 R176, [R191+0x8000] ;  /* 0x00800000bfb0783b */ /* 0x000fe20000000200 */
[C---:B------:R-:W-:Y:S01]  /*17c00*/  HMMA.16816.F32 R8, R140.reuse, R10, RZ ;  /* 0x0000000a8c08723c */ /* 0x040fe200000018ff */
[C---:B------:R-:W-:Y:S02]  /*17c10*/  IADD3 R189, PT, PT, R187.reuse, R192, RZ ;  /* 0x000000c0bbbd7210 */ /* 0x040fe40007ffe0ff */
[----:B------:R-:W-:Y:S01]  /*17c20*/  IADD3 R188, PT, PT, R187, R190, RZ ;  /* 0x000000bebbbc7210 */ /* 0x000fe20007ffe0ff */
[----:B------:R-:W-:Y:S04]  /*17c30*/  LDSM.16.M88.4 R156, [R192] ;  /* 0x00000000c09c783b */ /* 0x000fe80000000200 */
[C---:B--2---:R-:W-:Y:S01]  /*17c40*/  HMMA.16816.F32 R12, R140.reuse, R16, RZ ;  /* 0x000000108c0c723c */ /* 0x044fe200000018ff */
[----:B------:R-:W2:Y:S05]  /*17c50*/  LDSM.16.M88.4 R160, [R190+0x6000] ;  /* 0x00600000bea0783b */ /* 0x000eaa0000000200 */
[----:B------:R-:W-:Y:S02]  /*17c60*/  LDSM.16.M88.4 R164, [R190+0x7800] ;  /* 0x00780000bea4783b */ /* 0x000fe40000000200 */
[C---:B------:R-:W-:Y:S03]  /*17c70*/  HMMA.16816.F32 R16, R140.reuse, R18, RZ ;  /* 0x000000128c10723c */ /* 0x040fe600000018ff */
[----:B------:R-:W-:Y:S05]  /*17c80*/  LDSM.16.M88.4 R168, [R189] ;  /* 0x00000000bda8783b */ /* 0x000fea0000000200 */
[C---:B-----5:R-:W-:Y:S01]  /*17c90*/  HMMA.16816.F32 R20, R140.reuse, R24, RZ ;  /* 0x000000188c14723c */ /* 0x060fe200000018ff */
[----:B------:R-:W-:Y:S07]  /*17ca0*/  LDSM.16.M88.4 R172, [R188+0x6000] ;  /* 0x00600000bcac783b */ /* 0x000fee0000000200 */
[C---:B------:R-:W-:Y:S08]  /*17cb0*/  HMMA.16816.F32 R24, R140.reuse, R26, RZ ;  /* 0x0000001a8c18723c */ /* 0x040ff000000018ff */
[C---:B---3--:R-:W-:Y:S08]  /*17cc0*/  HMMA.16816.F32 R28, R140.reuse, R32, RZ ;  /* 0x000000208c1c723c */ /* 0x048ff000000018ff */
[----:B------:R-:W-:Y:S01]  /*17cd0*/  HMMA.16816.F32 R32, R140, R34, RZ ;  /* 0x000000228c20723c */ /* 0x000fe200000018ff */
[----:B------:R-:W3:Y:S07]  /*17ce0*/  LDSM.16.M88.4 R140, [R190+0x6800] ;  /* 0x00680000be8c783b */ /* 0x000eee0000000200 */
[C---:B----4-:R-:W-:Y:S08]  /*17cf0*/  HMMA.16816.F32 R4, R132.reuse, R136, R4 ;  /* 0x000000888404723c */ /* 0x050ff00000001804 */
[C---:B------:R-:W-:Y:S01]  /*17d00*/  HMMA.16816.F32 R8, R132.reuse, R138, R8 ;  /* 0x0000008a8408723c */ /* 0x040fe20000001808 */
[----:B------:R-:W4:Y:S07]  /*17d10*/  LDSM.16.M88.4 R136, [R190+0x7000] ;  /* 0x00700000be88783b */ /* 0x000f2e0000000200 */
        /* <DEDUP_REMOVED lines=10> */
[C---:B--2---:R-:W-:Y:S08]  /*17dc0*/  HMMA.16816.F32 R4, R156.reuse, R160, R4 ;  /* 0x000000a09c04723c */ /* 0x044ff00000001804 */
[C---:B------:R-:W-:Y:S01]  /*17dd0*/  HMMA.16816.F32 R8, R156.reuse, R162, R8 ;  /* 0x000000a29c08723c */ /* 0x040fe20000001808 */
[----:B------:R-:W2:Y:S07]  /*17de0*/  LDSM.16.M88.4 R160, [R194+UR5+0x8000] ;  /* 0x00800005c2a0783b */ /* 0x000eae0008000200 */
[C---:B---3--:R-:W-:Y:S08]  /*17df0*/  HMMA.16816.F32 R12, R156.reuse, R140, R12 ;  /* 0x0000008c9c0c723c */ /* 0x048ff0000000180c */
[C---:B------:R-:W-:Y:S01]  /*17e00*/  HMMA.16816.F32 R16, R156.reuse, R142, R16 ;  /* 0x0000008e9c10723c */ /* 0x040fe20000001810 */
[----:B------:R-:W-:Y:S07]  /*17e10*/  LDSM.16.M88.4 R140, [R194+UR5+0x9000] ;  /* 0x00900005c28c783b */ /* 0x000fee0008000200 */
[C---:B----4-:R-:W-:Y:S08]  /*17e20*/  HMMA.16816.F32 R20, R156.reuse, R136, R20 ;  /* 0x000000889c14723c */ /* 0x050ff00000001814 */
[C---:B------:R-:W-:Y:S01]  /*17e30*/  HMMA.16816.F32 R24, R156.reuse, R138, R24 ;  /* 0x0000008a9c18723c */ /* 0x040fe20000001818 */
[----:B------:R-:W3:Y:S07]  /*17e40*/  LDSM.16.M88.4 R136, [R194+UR5+0x8800] ;  /* 0x00880005c288783b */ /* 0x000eee0008000200 */
[C---:B------:R-:W-:Y:S08]  /*17e50*/  HMMA.16816.F32 R28, R156.reuse, R164, R28 ;  /* 0x000000a49c1c723c */ /* 0x040ff0000000181c */
[----:B------:R-:W-:Y:S01]  /*17e60*/  HMMA.16816.F32 R32, R156, R166, R32 ;  /* 0x000000a69c20723c */ /* 0x000fe20000001820 */
[----:B------:R-:W4:Y:S05]  /*17e70*/  LDSM.16.M88.4 R156, [R194+UR5+0x9800] ;  /* 0x00980005c29c783b */ /* 0x000f2a0008000200 */
        /* <DEDUP_REMOVED lines=14> */
[C---:B--2---:R-:W-:Y:S08]  /*17f60*/  HMMA.16816.F32 R4, R152.reuse, R160, R4 ;  /* 0x000000a09804723c */ /* 0x044ff00000001804 */
[C---:B------:R-:W-:Y:S01]  /*17f70*/  HMMA.16816.F32 R8, R152.reuse, R162, R8 ;  /* 0x000000a29808723c */ /* 0x040fe20000001808 */
[----:B------:R-:W-:Y:S07]  /*17f80*/  LDSM.16.M88.4 R160, [R188+0x8000] ;  /* 0x00800000bca0783b */ /* 0x000fee0000000200 */
[C---:B---3--:R-:W-:Y:S08]  /*17f90*/  HMMA.16816.F32 R12, R152.reuse, R136, R12 ;  /* 0x00000088980c723c */ /* 0x048ff0000000180c */
[C---:B------:R-:W-:Y:S01]  /*17fa0*/  HMMA.16816.F32 R16, R152.reuse, R138, R16 ;  /* 0x0000008a9810723c */ /* 0x040fe20000001810 */
[----:B------:R-:W2:Y:S07]  /*17fb0*/  LDSM.16.M88.4 R136, [R190+0x8800] ;  /* 0x00880000be88783b */ /* 0x000eae0000000200 */
[C---:B------:R-:W-:Y:S08]  /*17fc0*/  HMMA.16816.F32 R20, R152.reuse, R140, R20 ;  /* 0x0000008c9814723c */ /* 0x040ff00000001814 */
[C---:B------:R-:W-:Y:S01]  /*17fd0*/  HMMA.16816.F32 R24, R152.reuse, R142, R24 ;  /* 0x0000008e9818723c */ /* 0x040fe20000001818 */
[----:B------:R-:W3:Y:S07]  /*17fe0*/  LDSM.16.M88.4 R140, [R190+0x9000] ;  /* 0x00900000be8c783b */ /* 0x000eee0000000200 */
[C---:B----4-:R-:W-:Y:S08]  /*17ff0*/  HMMA.16816.F32 R28, R152.reuse, R156, R28 ;  /* 0x0000009c981c723c */ /* 0x050ff0000000181c */
[----:B------:R-:W-:Y:S01]  /*18000*/  HMMA.16816.F32 R32, R152, R158, R32 ;  /* 0x0000009e9820723c */ /* 0x000fe20000001820 */
[----:B------:R-:W4:Y:S05]  /*18010*/  LDSM.16.M88.4 R152, [R190+0x9800] ;  /* 0x00980000be98783b */ /* 0x000f2a0000000200 */
        /* <DEDUP_REMOVED lines=13> */
[----:B------:R-:W-:Y:S02]  /*180f0*/  LDSM.16.M88.4 R164, [R196+0x4000] ;  /* 0x00400000c4a4783b */ /* 0x000fe40000000200 */
[C---:B------:R-:W-:Y:S08]  /*18100*/  HMMA.16816.F32 R4, R168.reuse, R172, R4 ;  /* 0x000000aca804723c */ /* 0x040ff00000001804 */
[C---:B------:R-:W-:Y:S01]  /*18110*/  HMMA.16816.F32 R8, R168.reuse, R174, R8 ;  /* 0x000000aea808723c */ /* 0x040fe20000001808 */
[----:B------:R-:W5:Y:S07]  /*18120*/  LDSM.16.M88.4 R172, [R194+UR5+0xa000] ;  /* 0x00a00005c2ac783b */ /* 0x000f6e0008000200 */
        /* <DEDUP_REMOVED lines=101> */
[----:B------:R1:W1:Y:S01]  /*18780*/  MUFU.TANH R142, R4 ;  /* 0x00000004008e7308 */ /* 0x0002620000002400 */
        /* <DEDUP_REMOVED lines=104> */
.L_x_4882:
        /* <DEDUP_REMOVED lines=72> */
.L_x_4881:
[C---:B-12---:R-:W-:Y:S01]  /*19290*/  IADD3 R4, PT, PT, R211.reuse, -0x8, RZ ;  /* 0xfffffff8d3047810 */ /* 0x046fe20007ffe0ff */
[----:B------:R-:W-:Y:S01]  /*192a0*/  LDSM.16.MT88.4 R20, [R184+0xc000] ;  /* 0x00c00000b814783b */ /* 0x000fe20000004200 */
[----:B------:R-:W-:Y:S02]  /*192b0*/  IABS R5, R211 ;  /* 0x000000d300057213 */ /* 0x000fe40000000000 */
[----:B------:R-:W-:Y:S02]  /*192c0*/  IABS R4, R4 ;  /* 0x0000000400047213 */ /* 0x000fe40000000000 */
[C---:B------:R-:W-:Y:S02]  /*192d0*/  IADD3 R6, PT, PT, R211.reuse, -0x1, RZ ;  /* 0xffffffffd3067810 */ /* 0x040fe40007ffe0ff */
[----:B------:R-:W-:Y:S02]  /*192e0*/  I2FP.F32.S32 R5, R5 ;  /* 0x0000000500057245 */ /* 0x000fe40000201400 */
[----:B------:R-:W-:Y:S02]  /*192f0*/  I2FP.F32.S32 R4, R4 ;  /* 0x0000000400047245 */ /* 0x000fe40000201400 */
[----:B------:R-:W-:Y:S01]  /*19300*/  IABS R6, R6 ;  /* 0x0000000600067213 */ /* 0x000fe20000000000 */
[C---:B------:R-:W-:Y:S01]  /*19310*/  FFMA.FTZ R161, -R0.reuse, R5, R161 ;  /* 0x0000000500a17223 */ /* 0x040fe200000101a1 */
[C---:B------:R-:W-:Y:S01]  /*19320*/  IADD3 R5, PT, PT, R211.reuse, -0x10, RZ ;  /* 0xfffffff0d3057810 */ /* 0x040fe20007ffe0ff */
[C---:B------:R-:W-:Y:S01]  /*19330*/  FFMA.FTZ R12, -R0.reuse, R4, R145 ;  /* 0x00000004000c7223 */ /* 0x040fe20000010191 */
[----:B------:R-:W-:Y:S01]  /*19340*/  I2FP.F32.S32 R6, R6 ;  /* 0x0000000600067245 */ /* 0x000fe20000201400 */
[C---:B------:R-:W-:Y:S01]  /*19350*/  FFMA.FTZ R9, -R0.reuse, R4, R171 ;  /* 0x0000000400097223 */ /* 0x040fe200000101ab */
        /* <DEDUP_REMOVED lines=12> */
[C---:B------:R-:W-:Y:S01]  /*19420*/  FFMA.FTZ R157, -R0.reuse, R5, R157 ;  /* 0x00000005009d7223 */ /* 0x040fe2000001019d */
[----:B------:R-:W-:Y:S01]  /*19430*/  I2FP.F32.S32 R7, R7 ;  /* 0x0000000700077245 */ /* 0x000fe20000201400 */
[C---:B------:R-:W-:Y:S01]  /*19440*/  FFMA.FTZ R10, -R0.reuse, R5, R169 ;  /* 0x00000005000a7223 */ /* 0x040fe200000101a9 */
[----:B------:R-:W-:Y:S01]  /*19450*/  IABS R6, R6 ;  /* 0x0000000600067213 */ /* 0x000fe20000000000 */
[CC--:B------:R-:W-:Y:S01]  /*19460*/  FFMA.FTZ R159, -R0.reuse, R8.reuse, R159 ;  /* 0x00000008009f7223 */ /* 0x0c0fe2000001019f */
[C---:B------:R-:W-:Y:S01]  /*19470*/  FFMA.FTZ R173, -R0.reuse, R8, R173 ;  /* 0x0000000800ad7223 */ /* 0x040fe200000101ad */
[C---:B------:R-:W-:Y:S01]  /*19480*/  IADD3 R13, PT, PT, R211.reuse, -0x20, RZ ;  /* 0xffffffe0d30d7810 */ /* 0x040fe20007ffe0ff */
[C---:B------:R-:W-:Y:S01]  /*19490*/  FFMA.FTZ R155, -R0.reuse, R4, R155 ;  /* 0x00000004009b7223 */ /* 0x040fe2000001019b */
[----:B------:R-:W-:Y:S01]  /*194a0*/  I2FP.F32.S32 R5, R6 ;  /* 0x0000000600057245 */ /* 0x000fe20000201400 */
[CC--:B------:R-:W-:Y:S01]  /*194b0*/  FFMA.FTZ R160, -R0.reuse, R7.reuse, R160 ;  /* 0x0000000700a07223 */ /* 0x0c0fe200000101a0 */
[C---:B------:R-:W-:Y:S01]  /*194c0*/  FFMA.FTZ R143, -R0.reuse, R7, R143 ;  /* 0x00000007008f7223 */ /* 0x040fe2000001018f */
[C---:B------:R-:W-:Y:S01]  /*194d0*/  FFMA.FTZ R8, -R0.reuse, R4, R133 ;  /* 0x0000000400087223 */ /* 0x040fe20000010185 */
[C---:B------:R-:W-:Y:S01]  /*194e0*/  IADD3 R7, PT, PT, R211.reuse, -0x28, RZ ;  /* 0xffffffd8d3077810 */ /* 0x040fe20007ffe0ff */
[CC--:B------:R-:W-:Y:S01]  /*194f0*/  FFMA.FTZ R158, -R0.reuse, R5.reuse, R158 ;  /* 0x00000005009e7223 */ /* 0x0c0fe2000001019e */
[C---:B------:R-:W-:Y:S01]  /*19500*/  IADD3 R4, PT, PT, R211.reuse, -0x41, RZ ;  /* 0xffffffbfd3047810 */ /* 0x040fe20007ffe0ff */
[C---:B------:R-:W-:Y:S01]  /*19510*/  FFMA.FTZ R141, -R0.reuse, R5, R141 ;  /* 0x00000005008d7223 */ /* 0x040fe2000001018d */
[----:B------:R-:W-:Y:S02]  /*19520*/  IABS R13, R13 ;  /* 0x0000000d000d7213 */ /* 0x000fe40000000000 */
[----:B------:R-:W-:Y:S02]  /*19530*/  IABS R7, R7 ;  /* 0x0000000700077213 */ /* 0x000fe40000000000 */
[C---:B------:R-:W-:Y:S02]  /*19540*/  IADD3 R5, PT, PT, R211.reuse, -0x29, RZ ;  /* 0xffffffd7d3057810 */ /* 0x040fe40007ffe0ff */
[----:B------:R-:W-:Y:S02]  /*19550*/  IABS R4, R4 ;  /* 0x0000000400047213 */ /* 0x000fe40000000000 */
[----:B------:R-:W-:Y:S02]  /*19560*/  I2FP.F32.S32 R13, R13 ;  /* 0x0000000d000d7245 */ /* 0x000fe40000201400 */
[C---:B------:R-:W-:Y:S02]  /*19570*/  IADD3 R11, PT, PT, R211.reuse, -0x21, RZ ;  /* 0xffffffdfd30b7810 */ /* 0x040fe40007ffe0ff */
[----:B------:R-:W-:Y:S01]  /*19580*/  I2FP.F32.S32 R7, R7 ;  /* 0x0000000700077245 */ /* 0x000fe20000201400 */
[C---:B------:R-:W-:Y:S01]  /*19590*/  FFMA.FTZ R142, -R0.reuse, R13, R142 ;  /* 0x0000000d008e7223 */ /* 0x040fe2000001018e */
[----:B------:R-:W-:Y:S01]  /*195a0*/  IABS R5, R5 ;  /* 0x0000000500057213 */ /* 0x000fe20000000000 */
[C---:B------:R-:W-:Y:S01]  /*195b0*/  FFMA.FTZ R153, -R0.reuse, R13, R153 ;  /* 0x0000000d00997223 */ /* 0x040fe20000010199 */
[----:B------:R-:W-:Y:S01]  /*195c0*/  I2FP.F32.S32 R4, R4 ;  /* 0x0000000400047245 */ /* 0x000fe20000201400 */
[C---:B------:R-:W-:Y:S01]  /*195d0*/  FFMA.FTZ R156, -R0.reuse, R7, R156 ;  /* 0x00000007009c7223 */ /* 0x040fe2000001019c */
[----:B------:R-:W-:Y:S01]  /*195e0*/  IABS R11, R11 ;  /* 0x0000000b000b7213 */ /* 0x000fe20000000000 */
[----:B------:R-:W-:Y:S01]  /*195f0*/  FFMA.FTZ R149, -R0, R7, R149 ;  /* 0x0000000700957223 */ /* 0x000fe20000010195 */
[----:B------:R-:W-:Y:S01]  /*19600*/  FMNMX3.FTZ R13, R2, R12, R159, !PT ;  /* 0x0000000c020d7276 */ /* 0x000fe2000781009f */
[C---:B------:R-:W-:Y:S01]  /*19610*/  FFMA.FTZ R139, -R0.reuse, R4, R139 ;  /* 0x00000004008b7223 */ /* 0x040fe2000001018b */
[----:B------:R-:W-:Y:S02]  /*19620*/  I2FP.F32.S32 R5, R5 ;  /* 0x0000000500057245 */ /* 0x000fe40000201400 */
[----:B------:R-:W-:Y:S02]  /*19630*/  I2FP.F32.S32 R11, R11 ;  /* 0x0000000b000b7245 */ /* 0x000fe40000201400 */
[C---:B------:R-:W-:Y:S01]  /*19640*/  IADD3 R4, PT, PT, R211.reuse, -0x30, RZ ;  /* 0xffffffd0d3047810 */ /* 0x040fe20007ffe0ff */
[CC--:B------:R-:W-:Y:S01]  /*19650*/  FFMA.FTZ R154, -R0.reuse, R5.reuse, R154 ;  /* 0x00000005009a7223 */ /* 0x0c0fe2000001019a */
[----:B------:R-:W-:Y:S01]  /*19660*/  IADD3 R7, PT, PT, R211, -0x31, RZ ;  /* 0xffffffcfd3077810 */ /* 0x000fe20007ffe0ff */
[C---:B------:R-:W-:Y:S01]  /*19670*/  FFMA.FTZ R147, -R0.reuse, R5, R147 ;  /* 0x0000000500937223 */ /* 0x040fe20000010193 */
[----:B------:R-:W-:Y:S01]  /*19680*/  FMNMX3.FTZ R13, R13, R10, R8, !PT ;  /* 0x0000000a0d0d7276 */ /* 0x000fe20007810008 */
[CC--:B------:R-:W-:Y:S01]  /*19690*/  FFMA.FTZ R140, -R0.reuse, R11.reuse, R140 ;  /* 0x0000000b008c7223 */ /* 0x0c0fe2000001018c */
[----:B------:R-:W-:Y:S01]  /*196a0*/  IABS R4, R4 ;  /* 0x0000000400047213 */ /* 0x000fe20000000000 */
[C---:B------:R-:W-:Y:S01]  /*196b0*/  FFMA.FTZ R151, -R0.reuse, R11, R151 ;  /* 0x0000000b00977223 */ /* 0x040fe20000010197 */
[----:B------:R-:W-:Y:S02]  /*196c0*/  IABS R7, R7 ;  /* 0x0000000700077213 */ /* 0x000fe40000000000 */
[C---:B------:R-:W-:Y:S02]  /*196d0*/  IADD3 R6, PT, PT, R211.reuse, -0x38, RZ ;  /* 0xffffffc8d3067810 */ /* 0x040fe40007ffe0ff */
[----:B------:R-:W-:Y:S02]  /*196e0*/  IADD3 R5, PT, PT, R211, -0x39, RZ ;  /* 0xffffffc7d3057810 */ /* 0x000fe40007ffe0ff */
        /* <DEDUP_REMOVED lines=34> */
[----:B------:R-:W-:Y:S02]  /*19910*/  FMNMX3.FTZ R7, R4, R135, R134, !PT ;  /* 0x0000008704077276 */ /* 0x000fe40007810086 */
[----:B------:R-:W-:Y:S01]  /*19920*/  IADD3 R187, PT, PT, R187, R164, RZ ;  /* 0x000000a4bbbb7210 */ /* 0x000fe20007ffe0ff */
[----:B------:R-:W-:Y:S01]  /*19930*/  LDSM.16.MT88.4 R28, [R164] ;  /* 0x00000000a41c783b */ /* 0x000fe20000004200 */
[----:B------:R-:W-:Y:S02]  /*19940*/  IADD3 R210, PT, PT, R210, -0x40, RZ ;  /* 0xffffffc0d2d27810 */ /* 0x000fe40007ffe0ff */
[----:B------:R-:W-:Y:S05]  /*19950*/  IADD3 R211, PT, PT, R211, 0x40, RZ ;  /* 0x00000040d3d37810 */ /* 0x000fea0007ffe0ff */
[----:B------:R-:W2:Y:S01]  /*19960*/  SHFL.BFLY PT, R4, R7, 0x2, 0x1f ;  /* 0x0c401f0007047f89 */ /* 0x000ea200000e0000 */
[----:B-1----:R-:W-:Y:S07]  /*19970*/  FMNMX.FTZ R14, R6, R11, !PT ;  /* 0x0000000b060e7209 */ /* 0x002fee0007810000 */
[----:B------:R-:W1:Y:S01]  /*19980*/  SHFL.BFLY PT, R133, R14, 0x1, 0x1f ;  /* 0x0c201f000e857f89 */ /* 0x000e6200000e0000 */
[----:B--2---:R-:W-:Y:S07]  /*19990*/  FMNMX.FTZ R5, R7, R4, !PT ;  /* 0x0000000407057209 */ /* 0x004fee0007810000 */
[----:B------:R-:W2:Y:S01]  /*199a0*/  SHFL.BFLY PT, R132, R5, 0x1, 0x1f ;  /* 0x0c201f0005847f89 */ /* 0x000ea200000e0000 */
[----:B-1----:R-:W-:Y:S04]  /*199b0*/  FMNMX.FTZ R133, R14, R133, !PT ;  /* 0x000000850e857209 */ /* 0x002fe80007810000 */
[C---:B------:R-:W-:Y:S01]  /*199c0*/  FSETP.NEU.FTZ.AND P1, PT, R133.reuse, -INF , PT ;  /* 0xff8000008500780b */ /* 0x040fe20003f3d000 */
[C---:B------:R-:W-:Y:S01]  /*199d0*/  FMUL.FTZ R145, R133.reuse, UR4 ;  /* 0x0000000485917c20 */ /* 0x040fe20008410000 */
[----:B------:R-:W-:Y:S04]  /*199e0*/  FADD.FTZ R2, -R133, R2 ;  /* 0x0000000285027221 */ /* 0x000fe80000010100 */
[----:B------:R-:W-:Y:S01]  /*199f0*/  FSEL R145, R145, RZ, P1 ;  /* 0x000000ff91917208 */ /* 0x000fe20000800000 */
[----:B------:R-:W-:Y:S04]  /*19a00*/  FMUL.FTZ R4, R2, UR4 ;  /* 0x0000000402047c20 */ /* 0x000fe80008410000 */
[--C-:B------:R-:W-:Y:S01]  /*19a10*/  FFMA.FTZ R172, R12, UR4, -R145.reuse ;  /* 0x000000040cac7c23 */ /* 0x100fe20008010891 */
[----:B--2---:R-:W-:Y:S01]  /*19a20*/  FMNMX.FTZ R132, R5, R132, !PT ;  /* 0x0000008405847209 */ /* 0x004fe20007810000 */
[----:B------:R-:W1:Y:S01]  /*19a30*/  LDSM.16.MT88.4 R12, [R186+0xc000] ;  /* 0x00c00000ba0c783b */ /* 0x000e620000004200 */
[--C-:B------:R-:W-:Y:S01]  /*19a40*/  FFMA.FTZ R170, R159, UR4, -R145.reuse ;  /* 0x000000049faa7c23 */ /* 0x100fe20008010891 */
[----:B------:R-:W-:Y:S01]  /*19a50*/  FFMA.FTZ R168, R10, UR4, -R145 ;  /* 0x000000040aa87c23 */ /* 0x000fe20008010891 */
[C---:B------:R-:W-:Y:S01]  /*19a60*/  FSETP.NEU.FTZ.AND P1, PT, R132.reuse, -INF , PT ;  /* 0xff8000008400780b */ /* 0x040fe20003f3d000 */
[C---:B------:R-:W-:Y:S01]  /*19a70*/  FMUL.FTZ R138, R132.reuse, UR4 ;  /* 0x00000004848a7c20 */ /* 0x040fe20008410000 */
[----:B------:R-:W-:Y:S01]  /*19a80*/  FADD.FTZ R2, -R132, R3 ;  /* 0x0000000384027221 */ /* 0x000fe20000010100 */
[--C-:B------:R-:W-:Y:S01]  /*19a90*/  FFMA.FTZ R167, R8, UR4, -R145.reuse ;  /* 0x0000000408a77c23 */ /* 0x100fe20008010891 */
[----:B------:R-:W2:Y:S01]  /*19aa0*/  MUFU.EX2 R3, R4 ;  /* 0x0000000400037308 */ /* 0x000ea20000000800 */
[--C-:B------:R-:W-:Y:S01]  /*19ab0*/  FFMA.FTZ R174, R158, UR4, -R145.reuse ;  /* 0x000000049eae7c23 */ /* 0x100fe20008010891 */
[----:B------:R-:W-:Y:S01]  /*19ac0*/  FSEL R138, R138, RZ, P1 ;  /* 0x000000ff8a8a7208 */ /* 0x000fe20000800000 */
[----:B------:R-:W-:Y:S01]  /*19ad0*/  FMUL.FTZ R6, R2, UR4 ;  /* 0x0000000402067c20 */ /* 0x000fe20008410000 */
[--C-:B------:R-:W-:Y:S01]  /*19ae0*/  FFMA.FTZ R177, R142, UR4, -R145.reuse ;  /* 0x000000048eb17c23 */ /* 0x100fe20008010891 */
[--C-:B------:R-:W-:Y:S01]  /*19af0*/  FFMA.FTZ R178, R140, UR4, -R145.reuse ;  /* 0x000000048cb27c23 */ /* 0x100fe20008010891 */
[--C-:B------:R-:W-:Y:S01]  /*19b00*/  FFMA.FTZ R189, R156, UR4, -R145.reuse ;  /* 0x000000049cbd7c23 */ /* 0x100fe20008010891 */
[--C-:B------:R-:W-:Y:S01]  /*19b10*/  FFMA.FTZ R171, R161, UR4, -R138.reuse ;  /* 0x00000004a1ab7c23 */ /* 0x100fe2000801088a */
[--C-:B------:R-:W-:Y:S01]  /*19b20*/  FFMA.FTZ R169, R163, UR4, -R138.reuse ;  /* 0x00000004a3a97c23 */ /* 0x100fe2000801088a */
[--C-:B------:R-:W-:Y:S01]  /*19b30*/  FFMA.FTZ R166, R9, UR4, -R138.reuse ;  /* 0x0000000409a67c23 */ /* 0x100fe2000801088a */
[--C-:B------:R-:W-:Y:S01]  /*19b40*/  FFMA.FTZ R165, R173, UR4, -R138.reuse ;  /* 0x00000004ada57c23 */ /* 0x100fe2000801088a */
[----:B------:R-:W3:Y:S01]  /*19b50*/  MUFU.EX2 R2, R6 ;  /* 0x0000000600027308 */ /* 0x000ee20000000800 */
[--C-:B------:R-:W-:Y:S01]  /*19b60*/  FFMA.FTZ R173, R160, UR4, -R145.reuse ;  /* 0x00000004a0ad7c23 */ /* 0x100fe20008010891 */
[--C-:B------:R-:W-:Y:S01]  /*19b70*/  FFMA.FTZ R175, R157, UR4, -R138.reuse ;  /* 0x000000049daf7c23 */ /* 0x100fe2000801088a */
[----:B------:R-:W-:Y:S01]  /*19b80*/  LDSM.16.MT88.4 R160, [R186+0x11800] ;  /* 0x01180000baa0783b */ /* 0x000fe20000004200 */
[--C-:B------:R-:W-:Y:S01]  /*19b90*/  FFMA.FTZ R176, R155, UR4, -R138.reuse ;  /* 0x000000049bb07c23 */ /* 0x100fe2000801088a */
[--C-:B------:R-:W-:Y:S01]  /*19ba0*/  FFMA.FTZ R179, R143, UR4, -R138.reuse ;  /* 0x000000048fb37c23 */ /* 0x100fe2000801088a */
[C---:B--2---:R-:W-:Y:S01]  /*19bb0*/  FMUL.FTZ R4, R3.reuse, R128 ;  /* 0x0000008003047220 */ /* 0x044fe20000410000 */
[C---:B------:R-:W-:Y:S03]  /*19bc0*/  FMUL.FTZ R5, R3.reuse, R129 ;  /* 0x0000008103057220 */ /* 0x040fe60000410000 */
[----:B------:R-:W-:Y:S01]  /*19bd0*/  MUFU.EX2 R172, R172 ;  /* 0x000000ac00ac7308 */ /* 0x000fe20000000800 */
[C---:B------:R-:W-:Y:S01]  /*19be0*/  FMUL.FTZ R8, R3.reuse, R124 ;  /* 0x0000007c03087220 */ /* 0x040fe20000410000 */
[C---:B------:R-:W-:Y:S01]  /*19bf0*/  FMUL.FTZ R9, R3.reuse, R125 ;  /* 0x0000007d03097220 */ /* 0x040fe20000410000 */
[C---:B------:R-:W-:Y:S01]  /*19c00*/  FMUL.FTZ R16, R3.reuse, R116 ;  /* 0x0000007403107220 */ /* 0x040fe20000410000 */
[C---:B------:R-:W-:Y:S01]  /*19c10*/  FMUL.FTZ R17, R3.reuse, R117 ;  /* 0x0000007503117220 */ /* 0x040fe20000410000 */
[----:B------:R-:W-:Y:S01]  /*19c20*/  LDSM.16.MT88.4 R156, [R187+0x3800] ;  /* 0x00380000bb9c783b */ /* 0x000fe20000004200 */
[C---:B------:R-:W-:Y:S01]  /*19c30*/  FMUL.FTZ R24, R3.reuse, R108 ;  /* 0x0000006c03187220 */ /* 0x040fe20000410000 */
[C---:B------:R-:W-:Y:S03]  /*19c40*/  FMUL.FTZ R25, R3.reuse, R109 ;  /* 0x0000006d03197220 */ /* 0x040fe60000410000 */
[----:B------:R-:W2:Y:S01]  /*19c50*/  MUFU.EX2 R170, R170 ;  /* 0x000000aa00aa7308 */ /* 0x000ea20000000800 */
[C---:B---3--:R-:W-:Y:S01]  /*19c60*/  FMUL.FTZ R6, R2.reuse, R130 ;  /* 0x0000008202067220 */ /* 0x048fe20000410000 */
        /* <DEDUP_REMOVED lines=14> */
[----:B------:R-:W3:Y:S01]  /*19d50*/  MUFU.EX2 R169, R169 ;  /* 0x000000a900a97308 */ /* 0x000ee20000000800 */
[----:B--2---:R-:W-:Y:S01]  /*19d60*/  F2FP.F16.F32.PACK_AB R128, R170, R172 ;  /* 0x000000acaa80723e */ /* 0x004fe200000000ff */
[--C-:B------:R-:W-:Y:S01]  /*19d70*/  FFMA.FTZ R188, R141, UR4, -R138.reuse ;  /* 0x000000048dbc7c23 */ /* 0x100fe2000801088a */
[--C-:B------:R-:W-:Y:S01]  /*19d80*/  FFMA.FTZ R190, R154, UR4, -R145.reuse ;  /* 0x000000049abe7c23 */ /* 0x100fe20008010891 */
        /* <DEDUP_REMOVED lines=12> */
[----:B------:R-:W2:Y:S01]  /*19e50*/  MUFU.EX2 R167, R167 ;  /* 0x000000a700a77308 */ /* 0x000ea20000000800 */
[----:B---3--:R-:W-:Y:S01]  /*19e60*/  F2FP.F16.F32.PACK_AB R129, R169, R171 ;  /* 0x000000aba981723e */ /* 0x008fe200000000ff */
[----:B------:R-:W-:Y:S01]  /*19e70*/  FFMA.FTZ R145, R139, UR4, -R145 ;  /* 0x000000048b917c23 */ /* 0x000fe20008010891 */
        /* <DEDUP_REMOVED lines=9> */
[C---:B------:R-:W-:Y:S01]  /*19f10*/  FMUL.FTZ R43, R2.reuse, R43 ;  /* 0x0000002b022b7220 */ /* 0x040fe20000410000 */
[C---:B------:R-:W-:Y:S01]  /*19f20*/  FMUL.FTZ R44, R3.reuse, R44 ;  /* 0x0000002c032c7220 */ /* 0x040fe20000410000 */
[----:B------:R-:W-:Y:S01]  /*19f30*/  FMUL.FTZ R45, R3, R45 ;  /* 0x0000002d032d7220 */ /* 0x000fe20000410000 */
[----:B------:R-:W-:Y:S03]  /*19f40*/  LDSM.16.MT88.4 R148, [R184+0xf800] ;  /* 0x00f80000b894783b */ /* 0x000fe60000004200 */
[----:B------:R-:W3:Y:S01]  /*19f50*/  MUFU.EX2 R165, R165 ;  /* 0x000000a500a57308 */ /* 0x000ee20000000800 */
[----:B--2---:R-:W-:Y:S01]  /*19f60*/  F2FP.F16.F32.PACK_AB R130, R167, R168 ;  /* 0x000000a8a782723e */ /* 0x004fe200000000ff */
[C---:B------:R-:W-:Y:S01]  /*19f70*/  FMUL.FTZ R46, R2.reuse, R46 ;  /* 0x0000002e022e7220 */ /* 0x040fe20000410000 */
[C---:B------:R-:W-:Y:S01]  /*19f80*/  FMUL.FTZ R47, R2.reuse, R47 ;  /* 0x0000002f022f7220 */ /* 0x040fe20000410000 */
[C---:B------:R-:W-:Y:S01]  /*19f90*/  FMUL.FTZ R48, R3.reuse, R48 ;  /* 0x0000003003307220 */ /* 0x040fe20000410000 */
[C---:B------:R-:W-:Y:S01]  /*19fa0*/  FMUL.FTZ R49, R3.reuse, R49 ;  /* 0x0000003103317220 */ /* 0x040fe20000410000 */
[C---:B------:R-:W-:Y:S01]  /*19fb0*/  FMUL.FTZ R50, R2.reuse, R50 ;  /* 0x0000003202327220 */ /* 0x040fe20000410000 */
[----:B------:R-:W-:Y:S03]  /*19fc0*/  LDSM.16.MT88.4 R152, [R164+0x3800] ;  /* 0x00380000a498783b */ /* 0x000fe60000004200 */
[----:B------:R2:W-:Y:S01]  /*19fd0*/  MUFU.EX2 R219, R145 ;  /* 0x0000009100db7308 */ /* 0x0005e20000000800 */
        /* <DEDUP_REMOVED lines=8> */
[----:B---3--:R-:W-:Y:S01]  /*1a060*/  F2FP.F16.F32.PACK_AB R131, R165, R166 ;  /* 0x000000a6a583723e */ /* 0x008fe200000000ff */
[C---:B------:R-:W-:Y:S01]  /*1a070*/  FMUL.FTZ R59, R2.reuse, R59 ;  /* 0x0000003b023b7220 */ /* 0x040fe20000410000 */
[C---:B------:R-:W-:Y:S01]  /*1a080*/  FMUL.FTZ R60, R3.reuse, R60 ;  /* 0x0000003c033c7220 */ /* 0x040fe20000410000 */
[C---:B------:R-:W-:Y:S01]  /*1a090*/  FMUL.FTZ R61, R3.reuse, R61 ;  /* 0x0000003d033d7220 */ /* 0x040fe20000410000 */
[C---:B------:R-:W-:Y:S01]  /*1a0a0*/  FMUL.FTZ R62, R2.reuse, R62 ;  /* 0x0000003e023e7220 */ /* 0x040fe20000410000 */
[C---:B------:R-:W-:Y:S01]  /*1a0b0*/  FMUL.FTZ R63, R2.reuse, R63 ;  /* 0x0000003f023f7220 */ /* 0x040fe20000410000 */
[C---:B------:R-:W-:Y:S01]  /*1a0c0*/  FMUL.FTZ R64, R3.reuse, R64 ;  /* 0x0000004003407220 */ /* 0x040fe20000410000 */
[C---:B-1----:R-:W-:Y:S01]  /*1a0d0*/  HMMA.16816.F32 R4, R128.reuse, R12, R4 ;  /* 0x0000000c8004723c */ /* 0x042fe20000001804 */
[----:B--2---:R-:W-:Y:S01]  /*1a0e0*/  LDSM.16.MT88.4 R144, [R186+0xf800] ;  /* 0x00f80000ba90783b */ /* 0x004fe20000004200 */
        /* <DEDUP_REMOVED lines=60> */
[C---:B------:R-:W-:Y:S01]  /*1a4b0*/  FMUL.FTZ R94, R2.reuse, R94 ;  /* 0x0000005e025e7220 */ /* 0x040fe20000410000 */
[C---:B------:R-:W-:Y:S01]  /*1a4c0*/  FMUL.FTZ R95, R2.reuse, R95 ;  /* 0x0000005f025f7220 */ /* 0x040fe20000410000 */
[C---:B------:R-:W-:Y:S01]  /*1a4d0*/  FMUL.FTZ R96, R3.reuse, R96 ;  /* 0x0000006003607220 */ /* 0x040fe20000410000 */
[C---:B----4-:R-:W-:Y:S04]  /*1a4e0*/  HMMA.16816.F32 R36, R128.reuse, R112, R36 ;  /* 0x000000708024723c */ /* 0x050fe80000001824 */
[----:B------:R-:W-:Y:S01]  /*1a4f0*/  MUFU.EX2 R189, R189 ;  /* 0x000000bd00bd7308 */ /* 0x000fe20000000800 */
[----:B------:R-:W-:Y:S01]  /*1a500*/  FMUL.FTZ R97, R3, R97 ;  /* 0x0000006103617220 */ /* 0x000fe20000410000 */
[C---:B------:R-:W-:Y:S01]  /*1a510*/  FMUL.FTZ R98, R2.reuse, R98 ;  /* 0x0000006202627220 */ /* 0x040fe20000410000 */
[----:B------:R-:W-:Y:S01]  /*1a520*/  FMUL.FTZ R99, R2, R99 ;  /* 0x0000006302637220 */ /* 0x000fe20000410000 */
[--C-:B------:R-:W-:Y:S01]  /*1a530*/  FFMA.FTZ R216, R137, UR4, -R138.reuse ;  /* 0x0000000489d87c23 */ /* 0x100fe2000801088a */
[--C-:B------:R-:W-:Y:S01]  /*1a540*/  FFMA.FTZ R217, R136, UR4, -R138.reuse ;  /* 0x0000000488d97c23 */ /* 0x100fe2000801088a */
[C---:B------:R-:W-:Y:S01]  /*1a550*/  HMMA.16816.F32 R40, R128.reuse, R114, R40 ;  /* 0x000000728028723c */ /* 0x040fe20000001828 */
[----:B------:R-:W-:Y:S03]  /*1a560*/  LDSM.16.MT88.4 R112, [R186+0xc800] ;  /* 0x00c80000ba70783b */ /* 0x000fe60000004200 */
[----:B------:R-:W-:Y:S01]  /*1a570*/  MUFU.EX2 R190, R190 ;  /* 0x000000be00be7308 */ /* 0x000fe20000000800 */
[--C-:B------:R-:W-:Y:S01]  /*1a580*/  FFMA.FTZ R135, R135, UR4, -R138.reuse ;  /* 0x0000000487877c23 */ /* 0x100fe2000801088a */
[----:B------:R-:W-:Y:S01]  /*1a590*/  FFMA.FTZ R138, R134, UR4, -R138 ;  /* 0x00000004868a7c23 */ /* 0x000fe2000801088a */
[----:B------:R-:W-:Y:S01]  /*1a5a0*/  FFMA.FTZ R172, R3, R212, R172 ;  /* 0x000000d403ac7223 */ /* 0x000fe200000100ac */
[----:B------:R-:W-:Y:S01]  /*1a5b0*/  ISETP.GT.AND P1, PT, R206, R195, PT ;  /* 0x000000c3ce00720c */ /* 0x000fe20003f24270 */
[----:B------:R-:W-:Y:S02]  /*1a5c0*/  FFMA.FTZ R171, R2, R213, R171 ;  /* 0x000000d502ab7223 */ /* 0x000fe400000100ab */
[----:B------:R-:W-:Y:S03]  /*1a5d0*/  FADD.FTZ R3, R170, R172 ;  /* 0x000000acaa037221 */ /* 0x000fe60000010000 */
[----:B------:R-:W-:Y:S01]  /*1a5e0*/  MUFU.EX2 R191, R191 ;  /* 0x000000bf00bf7308 */ /* 0x000fe20000000800 */
[C---:B-----5:R-:W-:Y:S03]  /*1a5f0*/  HMMA.16816.F32 R44, R128.reuse, R104, R44 ;  /* 0x00000068802c723c */ /* 0x060fe6000000182c */
[----:B------:R-:W-:Y:S01]  /*1a600*/  FADD.FTZ R171, R169, R171 ;  /* 0x000000aba9ab7221 */ /* 0x000fe20000010000 */
[----:B------:R-:W-:Y:S05]  /*1a610*/  FADD.FTZ R2, R168, R3 ;  /* 0x00000003a8027221 */ /* 0x000fea0000010000 */
[----:B------:R-:W-:Y:S01]  /*1a620*/  MUFU.EX2 R192, R192 ;  /* 0x000000c000c07308 */ /* 0x000fe20000000800 */
[C---:B------:R-:W-:Y:S01]  /*1a630*/  HMMA.16816.F32 R48, R128.reuse, R106, R48 ;  /* 0x0000006a8030723c */ /* 0x040fe20000001830 */
[----:B------:R-:W2:Y:S02]  /*1a640*/  LDSM.16.MT88.4 R104, [R186+0x10000] ;  /* 0x01000000ba68783b */ /* 0x000ea40000004200 */
[----:B------:R-:W-:Y:S06]  /*1a650*/  FADD.FTZ R2, R167, R2 ;  /* 0x00000002a7027221 */ /* 0x000fec0000010000 */
        /* <DEDUP_REMOVED lines=84> */
[C---:B-1----:R-:W-:Y:S08]  /*1aba0*/  HMMA.16816.F32 R4, R100.reuse, R108, R4 ;  /* 0x0000006c6404723c */ /* 0x042ff00000001804 */
        /* <DEDUP_REMOVED lines=62> */
[C---:B------:R-:W-:Y:S03]  /*1af90*/  HMMA.16816.F32 R44, R136.reuse, R148, R44 ;  /* 0x00000094882c723c */ /* 0x040fe6000000182c */
[----:B------:R-:W-:Y:S01]  /*1afa0*/  FADD.FTZ R212, R219, R212 ;  /* 0x000000d4dbd47221 */ /* 0x000fe20000010000 */
[----:B------:R-:W-:Y:S01]  /*1afb0*/  FADD.FTZ R213, R134, R135 ;  /* 0x0000008786d57221 */ /* 0x000fe20000010000 */
[----:B------:R-:W-:Y:S03]  /*1afc0*/  MOV R2, R133 ;  /* 0x0000008500027202 */ /* 0x000fe60000000f00 */
        /* <DEDUP_REMOVED lines=15> */
.L_x_4879:
[----:B------:R-:W1:Y:S01]  /*1b0c0*/  SHFL.BFLY PT, R3, R212, 0x2, 0x1f ;  /* 0x0c401f00d4037f89 */ /* 0x000e6200000e0000 */
[----:B------:R-:W2:Y:S01]  /*1b0d0*/  S2UR UR8, SR_CTAID.X ;  /* 0x00000000000879c3 */ /* 0x000ea20000002500 */
[C---:B------:R-:W-:Y:S01]  /*1b0e0*/  SHF.L.U32 R134, R185.reuse, 0x4, RZ ;  /* 0x00000004b9867819 */ /* 0x040fe200000006ff */
[----:B------:R-:W3:Y:S01]  /*1b0f0*/  LDCU UR4, c[0x0][0x44c] ;  /* 0x00008980ff0477ac */ /* 0x000ee20008000800 */
[----:B------:R-:W4:Y:S01]  /*1b100*/  SHFL.BFLY PT, R0, R213, 0x2, 0x1f ;  /* 0x0c401f00d5007f89 */ /* 0x000f2200000e0000 */
[----:B------:R-:W-:Y:S01]  /*1b110*/  SHF.L.U32 R12, R185, 0x1, RZ ;  /* 0x00000001b90c7819 */ /* 0x000fe200000006ff */
[----:B------:R-:W-:Y:S01]  /*1b120*/  BSSY.RECONVERGENT B0, `(.L_x_4884) ;  /* 0x00000fe000007945 */ /* 0x000fe20003800200 */
[----:B------:R-:W-:Y:S02]  /*1b130*/  LOP3.LUT R5, R134, 0x1c0, RZ, 0xc0, !PT ;  /* 0x000001c086057812 */ /* 0x000fe400078ec0ff */
[--C-:B------:R-:W-:Y:S01]  /*1b140*/  LOP3.LUT R183, R183, 0x6, R12.reuse, 0xf8, !PT ;  /* 0x00000006b7b77812 */ /* 0x100fe200078ef80c */
[----:B------:R-:W5:Y:S01]  /*1b150*/  S2UR UR10, SR_CTAID.Y ;  /* 0x00000000000a79c3 */ /* 0x000f620000002600 */
[----:B------:R-:W-:-:S02]  /*1b160*/  LOP3.LUT R12, R5, 0x38, R12, 0xf8, !PT ;  /* 0x00000038050c7812 */ /* 0x000fc400078ef80c */
[C---:B------:R-:W-:Y:S02]  /*1b170*/  R2P PR, R185.reuse, 0x18 ;  /* 0x00000018b9007804 */ /* 0x040fe40000000000 */
[----:B------:R-:W-:Y:S02]  /*1b180*/  LOP3.LUT R9, R182, 0x30, RZ, 0xc0, !PT ;  /* 0x00000030b6097812 */ /* 0x000fe400078ec0ff */
[C---:B------:R-:W-:Y:S01]  /*1b190*/  SHF.L.U32 R6, R185.reuse, 0x2, RZ ;  /* 0x00000002b9067819 */ /* 0x040fe200000006ff */
[----:B------:R-:W3:Y:S01]  /*1b1a0*/  S2UR UR9, SR_CTAID.Z ;  /* 0x00000000000979c3 */ /* 0x000ee20000002700 */
[----:B------:R-:W-:Y:S02]  /*1b1b0*/  LOP3.LUT P5, RZ, R185, 0x3, RZ, 0xc0, !PT ;  /* 0x00000003b9ff7812 */ /* 0x000fe400078ac0ff */
[----:B------:R-:W-:Y:S02]  /*1b1c0*/  LOP3.LUT R11, R6, 0x1f8, RZ, 0xc0, !PT ;  /* 0x000001f8060b7812 */ /* 0x000fe400078ec0ff */
[----:B------:R-:W-:Y:S01]  /*1b1d0*/  LOP3.LUT R12, R183, R12, RZ, 0xfc, !PT ;  /* 0x0000000cb70c7212 */ /* 0x000fe200078efcff */
[----:B-1----:R-:W-:Y:S01]  /*1b1e0*/  FADD.FTZ R2, R3, R212 ;  /* 0x000000d403027221 */ /* 0x002fe20000010000 */
[----:B--2---:R-:W-:Y:S01]  /*1b1f0*/  USHF.L.U32 UR8, UR8, 0x6, URZ ;  /* 0x0000000608087899 */ /* 0x004fe200080006ff */
[----:B------:R-:W-:Y:S01]  /*1b200*/  LOP3.LUT R11, R11, 0x38, R182, 0x78, !PT ;  /* 0x000000380b0b7812 */ /* 0x000fe200078e78b6 */
[----:B------:R-:W5:Y:S01]  /*1b210*/  LDC.64 R16, c[0x0][0x430] ;  /* 0x00010c00ff107b82 */ /* 0x000f620000000a00 */
[----:B----4-:R-:W-:Y:S01]  /*1b220*/  FADD.FTZ R3, R0, R213 ;  /* 0x000000d500037221 */ /* 0x010fe20000010000 */
[----:B------:R-:W1:Y:S01]  /*1b230*/  SHFL.BFLY PT, R7, R2, 0x1, 0x1f ;  /* 0x0c201f0002077f89 */ /* 0x000e6200000e0000 */
[----:B------:R-:W-:-:S02]  /*1b240*/  SHF.R.U32.HI R0, RZ, 0x2, R185 ;  /* 0x00000002ff007819 */ /* 0x000fc400000116b9 */
[----:B------:R-:W-:Y:S01]  /*1b250*/  SHF.R.U32.HI R185, RZ, 0x4, R185 ;  /* 0x00000004ffb97819 */ /* 0x000fe200000116b9 */
[----:B------:R-:W2:Y:S01]  /*1b260*/  SHFL.BFLY PT, R8, R3, 0x1, 0x1f ;  /* 0x0c201f0003087f89 */ /* 0x000ea200000e0000 */
[----:B------:R-:W-:Y:S01]  /*1b270*/  LOP3.LUT R0, R9, 0x7, R0, 0xf8, !PT ;  /* 0x0000000709007812 */ /* 0x000fe200078ef800 */
[----:B------:R-:W3:Y:S01]  /*1b280*/  LDC R15, c[0x0][0x3e0] ;  /* 0x0000f800ff0f7b82 */ /* 0x000ee20000000800 */
[----:B------:R-:W-:Y:S02]  /*1b290*/  IADD3 R9, PT, PT, R185, 0x8, RZ ;  /* 0x00000008b9097810 */ /* 0x000fe40007ffe0ff */
[----:B------:R-:W-:Y:S02]  /*1b2a0*/  LOP3.LUT R134, R134, 0x10, RZ, 0xc0, !PT ;  /* 0x0000001086867812 */ /* 0x000fe400078ec0ff */
[----:B------:R-:W-:Y:S02]  /*1b2b0*/  LEA R12, R12, UR5, 0x2 ;  /* 0x000000050c0c7c11 */ /* 0x000fe4000f8e10ff */
[----:B------:R-:W-:Y:S01]  /*1b2c0*/  LEA R134, R11, R134, 0x2 ;  /* 0x000000860b867211 */ /* 0x000fe200078e10ff */
[----:B------:R-:W-:Y:S01]  /*1b2d0*/  BAR.SYNC.DEFER_BLOCKING 0x0 ;  /* 0x0000000000007b1d */ /* 0x000fe20000010000 */
[----:B------:R-:W-:-:S02]  /*1b2e0*/  IADD3 R11, PT, PT, R185, 0x18, RZ ;  /* 0x00000018b90b7810 */ /* 0x000fc40007ffe0ff */
[----:B------:R-:W-:Y:S02]  /*1b2f0*/  SEL R181, R181, 0xffffffe0, !P0 ;  /* 0xffffffe0b5b57807 */ /* 0x000fe40004000000 */
[C---:B------:R-:W-:Y:S02]  /*1b300*/  IADD3 R10, PT, PT, R12.reuse, 0x80, RZ ;  /* 0x000000800c0a7810 */ /* 0x040fe40007ffe0ff */
[----:B------:R-:W-:Y:S01]  /*1b310*/  @P4 IADD3 R10, PT, PT, R12, -0x80, RZ ;  /* 0xffffff800c0a4810 */ /* 0x000fe20007ffe0ff */
[----:B-----5:R-:W-:Y:S02]  /*1b320*/  IMAD R16, R16, UR10, R203 ;  /* 0x0000000a10107c24 */ /* 0x020fe4000f8e02cb */
[----:B-1----:R-:W-:Y:S01]  /*1b330*/  FADD.FTZ R7, R2, R7 ;  /* 0x0000000702077221 */ /* 0x002fe20000010000 */
[----:B------:R-:W-:Y:S01]  /*1b340*/  IADD3 R2, PT, PT, R202, -UR8, RZ ;  /* 0x80000008ca027c10 */ /* 0x000fe2000fffe0ff */
[----:B--2---:R-:W-:Y:S02]  /*1b350*/  FADD.FTZ R8, R3, R8 ;  /* 0x0000000803087221 */ /* 0x004fe40000010000 */
[----:B------:R-:W1:Y:S01]  /*1b360*/  MUFU.RCP R4, R7 ;  /* 0x0000000700047308 */ /* 0x000e620000001000 */
[----:B------:R-:W-:-:S02]  /*1b370*/  ISETP.GE.AND P2, PT, R9, R2, PT ;  /* 0x000000020900720c */ /* 0x000fc40003f46270 */
[----:B------:R-:W-:Y:S02]  /*1b380*/  SEL R9, R180, 0xffffffc0, !P3 ;  /* 0xffffffc0b4097807 */ /* 0x000fe40005800000 */
[----:B------:R-:W-:Y:S02]  /*1b390*/  FSETP.NE.FTZ.AND P6, PT, R7, RZ, PT ;  /* 0x000000ff0700720b */ /* 0x000fe40003fd5000 */
[----:B------:R-:W-:Y:S01]  /*1b3a0*/  FSETP.NE.FTZ.AND P3, PT, R8, RZ, PT ;  /* 0x000000ff0800720b */ /* 0x000fe20003f75000 */
[----:B------:R-:W2:Y:S01]  /*1b3b0*/  MUFU.RCP R5, R8 ;  /* 0x0000000800057308 */ /* 0x000ea20000001000 */
[C---:B------:R-:W-:Y:S02]  /*1b3c0*/  IADD3 R14, PT, PT, R12.reuse, R9, RZ ;  /* 0x000000090c0e7210 */ /* 0x040fe40007ffe0ff */
[----:B------:R-:W-:Y:S02]  /*1b3d0*/  ISETP.GE.AND P0, PT, R11, R2, PT ;  /* 0x000000020b00720c */ /* 0x000fe40003f06270 */
[----:B------:R-:W-:-:S02]  /*1b3e0*/  IADD3 R11, PT, PT, R12, R181, RZ ;  /* 0x000000b50c0b7210 */ /* 0x000fc40007ffe0ff */
[----:B------:R-:W-:Y:S02]  /*1b3f0*/  IADD3 R13, PT, PT, R181, R14, RZ ;  /* 0x0000000eb50d7210 */ /* 0x000fe40007ffe0ff */
[----:B-1----:R-:W-:Y:S01]  /*1b400*/  FSEL R4, R4, 1, P6 ;  /* 0x3f80000004047808 */ /* 0x002fe20003000000 */
[----:B------:R-:W1:Y:S01]  /*1b410*/  @P6 LDC R20, c[0x0][0x458] ;  /* 0x00011600ff146b82 */ /* 0x000e620000000800 */
[-C--:B------:R-:W-:Y:S01]  /*1b420*/  IADD3 R18, PT, PT, R9, R10.reuse, RZ ;  /* 0x0000000a09127210 */ /* 0x080fe20007ffe0ff */
[----:B------:R-:W4:Y:S01]  /*1b430*/  @P6 MUFU.LG2 R7, R7 ;  /* 0x0000000700076308 */ /* 0x000f220000000c00 */
[----:B------:R-:W-:Y:S01]  /*1b440*/  IADD3 R9, PT, PT, R181, R10, RZ ;  /* 0x0000000ab5097210 */ /* 0x000fe20007ffe0ff */
        /* <DEDUP_REMOVED lines=124> */
[----:B------:R-:W1:Y:S01]  /*1bc10*/  @P3 MUFU.LG2 R8, R8 ;  /* 0x0000000800083308 */ /* 0x000e620000000c00 */
[----:B------:R-:W-:Y:S01]  /*1bc20*/  STS.64 [R10+0x4800], R54 ;  /* 0x004800360a007388 */ /* 0x000fe20000000a00 */
[----:B--2---:R-:W-:-:S02]  /*1bc30*/  MOV R102, 0xff800000 ;  /* 0xff80000000667802 */ /* 0x004fc40000000f00 */
[----:B------:R-:W-:Y:S01]  /*1bc40*/  MOV R101, 0xff800000 ;  /* 0xff80000000657802 */ /* 0x000fe20000000f00 */
[----:B------:R-:W-:Y:S01]  /*1bc50*/  STS.64 [R9+0x4000], R56 ;  /* 0x0040003809007388 */ /* 0x000fe20000000a00 */
[----:B------:R-:W-:Y:S02]  /*1bc60*/  LOP3.LUT R100, R6, 0x3c, RZ, 0xc0, !PT ;  /* 0x0000003c06647812 */ /* 0x000fe400078ec0ff */
[C---:B------:R-:W-:Y:S01]  /*1bc70*/  IADD3 R3, PT, PT, R185.reuse, 0x10, RZ ;  /* 0x00000010b9037810 */ /* 0x040fe20007ffe0ff */
[----:B------:R-:W-:Y:S01]  /*1bc80*/  STS.64 [R9+0x4800], R58 ;  /* 0x0048003a09007388 */ /* 0x000fe20000000a00 */
[----:B------:R-:W-:Y:S02]  /*1bc90*/  IADD3 R107, PT, PT, R185, 0x28, RZ ;  /* 0x00000028b96b7810 */ /* 0x000fe40007ffe0ff */
[----:B------:R-:W-:Y:S01]  /*1bca0*/  ISETP.GE.AND P1, PT, R3, R2, PT ;  /* 0x000000020300720c */ /* 0x000fe20003f26270 */
[----:B------:R-:W-:Y:S01]  /*1bcb0*/  STS.64 [R18+0x4000], R60 ;  /* 0x0040003c12007388 */ /* 0x000fe20000000a00 */
[----:B------:R-:W-:-:S03]  /*1bcc0*/  IADD3 R3, PT, PT, R185, 0x20, RZ ;  /* 0x00000020b9037810 */ /* 0x000fc60007ffe0ff */
[----:B------:R-:W-:Y:S01]  /*1bcd0*/  STS.64 [R18+0x4800], R62 ;  /* 0x0048003e12007388 */ /* 0x000fe20000000a00 */
[----:B------:R-:W-:-:S03]  /*1bce0*/  ISETP.GE.AND P4, PT, R3, R2, PT ;  /* 0x000000020300720c */ /* 0x000fc60003f86270 */
[----:B------:R-:W-:Y:S01]  /*1bcf0*/  STS.64 [R181+0x4000], R64 ;  /* 0x00400040b5007388 */ /* 0x000fe20000000a00 */
[----:B------:R-:W-:-:S03]  /*1bd00*/  P2R R3, PR, RZ, 0x10 ;  /* 0x00000010ff037803 */ /* 0x000fc60000000000 */
[----:B------:R-:W-:Y:S04]  /*1bd10*/  STS.64 [R181+0x4800], R66 ;  /* 0x00480042b5007388 */ /* 0x000fe80000000a00 */
[----:B------:R-:W-:Y:S04]  /*1bd20*/  STS.64 [R12+0x8000], R68 ;  /* 0x008000440c007388 */ /* 0x000fe80000000a00 */
[----:B------:R2:W-:Y:S04]  /*1bd30*/  STS.64 [R12+0x8800], R70 ;  /* 0x008800460c007388 */ /* 0x0005e80000000a00 */
[----:B------:R-:W-:Y:S04]  /*1bd40*/  STS.64 [R11+0x8000], R72 ;  /* 0x008000480b007388 */ /* 0x000fe80000000a00 */
[----:B------:R-:W-:Y:S04]  /*1bd50*/  STS.64 [R11+0x8800], R74 ;  /* 0x0088004a0b007388 */ /* 0x000fe80000000a00 */
[----:B------:R-:W-:Y:S04]  /*1bd60*/  STS.64 [R14+0x8000], R76 ;  /* 0x0080004c0e007388 */ /* 0x000fe80000000a00 */
[----:B------:R-:W-:Y:S04]  /*1bd70*/  STS.64 [R14+0x8800], R78 ;  /* 0x0088004e0e007388 */ /* 0x000fe80000000a00 */
[----:B------:R-:W-:Y:S04]  /*1bd80*/  STS.64 [R13+0x8000], R80 ;  /* 0x008000500d007388 */ /* 0x000fe80000000a00 */
[----:B------:R-:W-:Y:S01]  /*1bd90*/  STS.64 [R13+0x8800], R82 ;  /* 0x008800520d007388 */ /* 0x000fe20000000a00 */
[----:B--2---:R-:W-:-:S03]  /*1bda0*/  IADD3 R12, PT, PT, -R203, RZ, RZ ;  /* 0x000000ffcb0c7210 */ /* 0x004fc60007ffe1ff */
[----:B------:R-:W-:Y:S04]  /*1bdb0*/  STS.64 [R10+0x8000], R84 ;  /* 0x008000540a007388 */ /* 0x000fe80000000a00 */
[----:B------:R4:W-:Y:S01]  /*1bdc0*/  STS.64 [R10+0x8800], R86 ;  /* 0x008800560a007388 */ /* 0x0009e20000000a00 */
[----:B---3--:R-:W-:-:S03]  /*1bdd0*/  IMAD R12, R15, R12, UR9 ;  /* 0x000000090f0c7e24 */ /* 0x008fc6000f8e020c */
        /* <DEDUP_REMOVED lines=9> */
[----:B----4-:R-:W-:Y:S01]  /*1be70*/  @P6 FMUL.FTZ R10, R7, 0.69314718246459960938 ;  /* 0x3f317218070a6820 */ /* 0x010fe20000410000 */
[----:B------:R-:W-:Y:S01]  /*1be80*/  BAR.SYNC.DEFER_BLOCKING 0x0 ;  /* 0x0000000000007b1d */ /* 0x000fe20000010000 */
[----:B-1----:R-:W-:-:S02]  /*1be90*/  @P3 FMUL.FTZ R7, R8, 0.69314718246459960938 ;  /* 0x3f31721808073820 */ /* 0x002fc40000410000 */
[----:B------:R-:W-:Y:S02]  /*1bea0*/  @P6 FFMA.FTZ R102, R133, R20, R10 ;  /* 0x0000001485666223 */ /* 0x000fe4000001000a */
[----:B-----5:R-:W-:Y:S01]  /*1beb0*/  @P3 FFMA.FTZ R101, R132, R19, R7 ;  /* 0x0000001384653223 */ /* 0x020fe20000010007 */
        /* <DEDUP_REMOVED lines=36> */
.L_x_4885:
[----:B------:R-:W-:Y:S05]  /*1c100*/  BSYNC.RECONVERGENT B0 ;  /* 0x0000000000007941 */ /* 0x000fea0003800200 */
.L_x_4884:
        /* <DEDUP_REMOVED lines=21> */
.L_x_4887:
[----:B------:R-:W-:Y:S05]  /*1c260*/  BSYNC.RECONVERGENT B0 ;  /* 0x0000000000007941 */ /* 0x000fea0003800200 */
.L_x_4886:
        /* <DEDUP_REMOVED lines=20> */
.L_x_4889:
[----:B------:R-:W-:Y:S05]  /*1c3b0*/  BSYNC.RECONVERGENT B0 ;  /* 0x0000000000007941 */ /* 0x000fea0003800200 */
.L_x_4888:
        /* <DEDUP_REMOVED lines=19> */
.L_x_4891:
[----:B------:R-:W-:Y:S05]  /*1c4f0*/  BSYNC.RECONVERGENT B0 ;  /* 0x0000000000007941 */ /* 0x000fea0003800200 */
.L_x_4890:
        /* <DEDUP_REMOVED lines=18> */
.L_x_4893:
[----:B------:R-:W-:Y:S05]  /*1c620*/  BSYNC.RECONVERGENT B0 ;  /* 0x0000000000007941 */ /* 0x000fea0003800200 */
.L_x_4892:
        /* <DEDUP_REMOVED lines=19> */
.L_x_4895:
[----:B------:R-:W-:Y:S05]  /*1c760*/  BSYNC.RECONVERGENT B0 ;  /* 0x0000000000007941 */ /* 0x000fea0003800200 */
.L_x_4894:
        /* <DEDUP_REMOVED lines=19> */
.L_x_4897:
[----:B------:R-:W-:Y:S05]  /*1c8a0*/  BSYNC.RECONVERGENT B0 ;  /* 0x0000000000007941 */ /* 0x000fea0003800200 */
.L_x_4896:
        /* <DEDUP_REMOVED lines=18> */
.L_x_4899:
[----:B------:R-:W-:Y:S05]  /*1c9d0*/  BSYNC.RECONVERGENT B0 ;  /* 0x0000000000007941 */ /* 0x000fea0003800200 */
.L_x_4898:
[----:B------:R-:W-:Y:S05]  /*1c9e0*/  @P5 EXIT ;  /* 0x000000000000594d */ /* 0x000fea0003800000 */
[----:B------:R-:W5:Y:S02]  /*1c9f0*/  LDCU UR4, c[0x0][0x440] ;  /* 0x00008800ff0477ac */ /* 0x000f640008000800 */
[----:B-----5:R-:W-:Y:S02]  /*1ca00*/  ISETP.GE.AND P4, PT, R100, UR4, PT ;  /* 0x0000000464007c0c */ /* 0x020fe4000bf86270 */
[----:B------:R-:W-:Y:S02]  /*1ca10*/  ISETP.GE.AND P2, PT, R101, UR4, PT ;  /* 0x0000000465007c0c */ /* 0x000fe4000bf46270 */
[----:B------:R-:W-:-:S09]  /*1ca20*/  ISETP.GE.AND P0, PT, R0, UR4, PT ;  /* 0x0000000400007c0c */ /* 0x000fd2000bf06270 */
[----:B-12---:R-:W1:Y:S08]  /*1ca30*/  @!P4 LDC.64 R8, c[0x0][0x3f8] ;  /* 0x0000fe00ff08cb82 */ /* 0x006e700000000a00 */
[----:B------:R-:W2:Y:S01]  /*1ca40*/  @!P2 LDC.64 R2, c[0x0][0x3f8] ;  /* 0x0000fe00ff02ab82 */ /* 0x000ea20000000a00 */
        /* <DEDUP_REMOVED lines=12> */
.L_x_4900:
        /* <DEDUP_REMOVED lines=15> */
.L_x_6920:


//--------------------- .text._ZN5flash24flash_fwd_splitkv_kernelI23Flash_fwd_kernel_traitsILi192ELi64ELi64ELi4ELb0ELb0EN7cutlass6half_tE19Flash_kernel_traitsILi192ELi64ELi64ELi4ES3_EELb0ELb1ELb0ELb0ELb1ELb0ELb0ELb0EEEvNS_16Flash_fwd_paramsE --------------------------
	.section	.text._ZN5flash24flash_fwd_splitkv_kernelI23Flash_fwd_kernel_traitsILi192ELi64ELi64ELi4ELb0ELb0EN7cutlass6half_tE19Flash_kernel_traitsILi192ELi64ELi64ELi4ES3_EELb0ELb1ELb0ELb0ELb1ELb0ELb0ELb0EEEvNS_16Flash_fwd_paramsE,"ax",@progbits
	.align	128
        .global         _ZN5flash24flash_fwd_splitkv_kernelI23Flash_fwd_kernel_traitsILi192ELi64ELi64ELi4ELb0ELb0EN7cutlass6half_tE19Flash_kernel_traitsILi192ELi64ELi64ELi4ES3_EELb0ELb1ELb0ELb0ELb1ELb0ELb0ELb0EEEvNS_16Flash_fwd_paramsE
        .type           _ZN5flash24flash_fwd_splitkv_kernelI23Flash_fwd_kernel_traitsILi192ELi64ELi64ELi4ELb0ELb0EN7cutlass6half_tE19Flash_kernel_traitsILi192ELi64ELi64ELi4ES3_EELb0ELb1ELb0ELb0ELb1ELb0ELb0ELb0EEEvNS_16Flash_fwd_paramsE,@function
        .size           _ZN5flash24flash_fwd_splitkv_kernelI23Flash_fwd_kernel_traitsILi192ELi64ELi64ELi4ELb0ELb0EN7cutlass6half_tE19Flash_kernel_traitsILi192ELi64ELi64ELi4ES3_EELb0ELb1ELb0ELb0ELb1ELb0ELb0ELb0EEEvNS_16Flash_fwd_paramsE,(.L_x_6921 - _ZN5flash24flash_fwd_splitkv_kernelI23Flash_fwd_kernel_traitsILi192ELi64ELi64ELi4ELb0ELb0EN7cutlass6half_tE19Flash_kernel_traitsILi192ELi64ELi64ELi4ES3_EELb0ELb1ELb0ELb0ELb1ELb0ELb0ELb0EEEvNS_16Flash_fwd_paramsE)
        .other          _ZN5flash24flash_fwd_splitkv_kernelI23Flash_fwd_kernel_traitsILi192ELi64ELi64ELi4ELb0ELb0EN7cutlass6half_tE19Flash_kernel_traitsILi192ELi64ELi64ELi4ES3_EELb0ELb1ELb0ELb0ELb1ELb0ELb0ELb0EEEvNS_16Flash_fwd_paramsE,@"STO_CUDA_ENTRY STV_DEFAULT"
_ZN5flash24flash_fwd_splitkv_kernelI23Flash_fwd_kernel_traitsILi192ELi64ELi64ELi4ELb0ELb0EN7cutlass6half_tE19Flash_kernel_traitsILi192ELi64ELi64ELi4ES3_EELb0ELb1ELb0ELb0ELb1ELb0ELb0ELb0EEEvNS_16Flash_fwd_paramsE:
.text._ZN5flash24flash_fwd_splitkv_kernelI23Flash_fwd_kernel_traitsILi192ELi64ELi64ELi4ELb0ELb0EN7cutlass6half_tE19Flash_kernel_traitsILi192ELi64ELi64ELi4ES3_EELb0ELb1ELb0ELb0ELb1ELb0ELb0ELb0EEEvNS_16Flash_fwd_paramsE:
        /* <DEDUP_REMOVED lines=51> */
.L_x_4901:
[----:B------:R-:W-:Y:S01]  /*0330*/  @!P2 ISETP.NE.U32.AND P0, PT, R4, RZ, PT ;  /* 0x000000ff0400a20c */ /* 0x000fe20003f05070 */
[----:B------:R-:W-:-:S12]  /*0340*/  @!P3 EXIT ;  /* 0x000000000000b94d */ /* 0x000fd80003800000 */
[----:B------:R-:W2:Y:S01]  /*0350*/  LDC R90, c[0x0][0x508] ;  /* 0x00014200ff5a7b82 */ /* 0x000ea20000000800 */
[----:B------:R-:W3:Y:S01]  /*0360*/  LDCU UR4, c[0x0][0x504] ;  /* 0x0000a080ff0477ac */ /* 0x000ee20008000800 */
[----:B------:R-:W-:Y:S01]  /*0370*/  @!P2 ISETP.NE.AND.EX P0, PT, R5, RZ, PT, P0 ;  /* 0x000000ff0500a20c */ /* 0x000fe20003f05300 */
[----:B-----5:R-:W-:Y:S01]  /*0380*/  @P2 IMAD.IADD R87, R87, 0x1, -R6 ;  /* 0x0000000157572824 */ /* 0x020fe200078e0a06 */
[----:B------:R-:W4:Y:S01]  /*0390*/  S2R R184, SR_TID.X ;  /* 0x0000000000b87919 */ /* 0x000f220000002100 */
[----:B------:R-:W3:Y:S01]  /*03a0*/  LDCU UR5, c[0x0][0x438] ;  /* 0x00008700ff0577ac */ /* 0x000ee20008000800 */
[----:B------:R-:W-:-:S04]  /*03b0*/  @!P2 SEL R0, R0, RZ, P0 ;  /* 0x000000ff0000a207 */ /* 0x000fc80000000000 */
[----:B------:R-:W-:Y:S02]  /*03c0*/  @!P2 IADD3 R87, PT, PT, R0, R11, -R6 ;  /* 0x0000000b0057a210 */ /* 0x000fe40007ffe806 */
[----:B------:R-:W2:Y:S03]  /*03d0*/  S2R R11, SR_CTAID.Z ;  /* 0x00000000000b7919 */ /* 0x000ea60000002700 */
[----:B-1----:R-:W-:Y:S02]  /*03e0*/  VIADD R13, R87, 0x3f ;  /* 0x0000003f570d7836 */ /* 0x002fe40000000000 */
[----:B---3--:R-:W-:-:S03]  /*03f0*/  VIADD R88, R92, UR4 ;  /* 0x000000045c587c36 */ /* 0x008fc60008000000 */
[-C--:B------:R-:W-:Y:S02]  /*0400*/  IADD3 R5, PT, PT, R13, R89.reuse, -R92 ;  /* 0x000000590d057210 */ /* 0x080fe40007ffe85c */
[----:B------:R-:W-:Y:S01]  /*0410*/  SHF.R.S32.HI R4, RZ, 0x1f, R13 ;  /* 0x0000001fff047819 */ /* 0x000fe2000001140d */
[----:B------:R-:W-:Y:S01]  /*0420*/  UIADD3 UR5, UPT, UPT, UR5, 0x3f, URZ ;  /* 0x0000003f05057890 */ /* 0x000fe2000fffe0ff */
        /* <DEDUP_REMOVED lines=20> */
[----:B------:R-:W-:Y:S01]  /*0570*/  SHF.L.U32 R0, R184, 0x3, RZ ;  /* 0x00000003b8007819 */ /* 0x000fe200000006ff */
[----:B------:R-:W-:Y:S01]  /*0580*/  IMAD.MOV.U32 R15, RZ, RZ, RZ ;  /* 0x000000ffff0f7224 */ /* 0x000fe200078e00ff */
[----:B------:R-:W2:Y:S01]  /*0590*/  LDCU UR7, c[0x0][0x3e0] ;  /* 0x00007c00ff0777ac */ /* 0x000ea20008000800 */
[----:B------:R-:W-:Y:S01]  /*05a0*/  IMAD.IADD R5, R92, 0x1, -R89 ;  /* 0x000000015c057824 */ /* 0x000fe200078e0a59 */
[----:B------:R-:W-:Y:S01]  /*05b0*/  LOP3.LUT R14, R0, 0x38, RZ, 0xc0, !PT ;  /* 0x00000038000e7812 */ /* 0x000fe200078ec0ff */
[----:B------:R-:W-:Y:S01]  /*05c0*/  BSSY.RECONVERGENT B0, `(.L_x_4903) ;  /* 0x0000023000007945 */ /* 0x000fe20003800200 */
[----:B------:R-:W3:Y:S01]  /*05d0*/  LDCU.64 UR4, c[0x0][0x410] ;  /* 0x00008200ff0477ac */ /* 0x000ee20008000a00 */
[----:B------:R-:W-:Y:S01]  /*05e0*/  SHF.R.U32.HI R0, RZ, 0x3, R184 ;  /* 0x00000003ff007819 */ /* 0x000fe200000116b8 */
[----:B------:R-:W4:Y:S03]  /*05f0*/  LDCU UR6, c[0x0][0x434] ;  /* 0x00008680ff0677ac */ /* 0x000f260008000800 */
[----:B------:R-:W5:Y:S01]  /*0600*/  @!P0 LDC.64 R6, c[0x0][0x400] ;  /* 0x00010000ff068b82 */ /* 0x000f620000000a00 */
[----:B------:R-:W-:-:S05]  /*0610*/  VIADD R10, R0, 0x20 ;  /* 0x00000020000a7836 */ /* 0x000fca0000000000 */
[----:B------:R-:W-:Y:S01]  /*0620*/  ISETP.GE.AND P2, PT, R10, R5, PT ;  /* 0x000000050a00720c */ /* 0x000fe20003f46270 */
[----:B--2---:R-:W-:Y:S02]  /*0630*/  IMAD R4, R4, UR7, R11 ;  /* 0x0000000704047c24 */ /* 0x004fe4000f8e020b */
[----:B-1----:R-:W-:-:S04]  /*0640*/  IMAD.WIDE.U32 R14, R89, R2, R14 ;  /* 0x00000002590e7225 */ /* 0x002fc800078e000e */
[----:B-----5:R-:W-:-:S04]  /*0650*/  @!P0 IMAD.WIDE.U32 R12, R8, R6, RZ ;  /* 0x00000006080c8225 */ /* 0x020fc800078e00ff */
[----:B------:R-:W-:Y:S02]  /*0660*/  @!P0 IMAD R7, R8, R7, R13 ;  /* 0x0000000708078224 */ /* 0x000fe400078e020d */
[----:B------:R-:W-:-:S04]  /*0670*/  @P0 IMAD.WIDE.U32 R8, R207, R2, RZ ;  /* 0x00000002cf080225 */ /* 0x000fc800078e00ff */
[-C--:B------:R-:W-:Y:S01]  /*0680*/  @P0 IMAD R7, R207, R3.reuse, R9 ;  /* 0x00000003cf070224 */ /* 0x080fe200078e0209 */
[----:B------:R-:W-:Y:S01]  /*0690*/  @P0 MOV R12, R8 ;  /* 0x00000008000c0202 */ /* 0x000fe20000000f00 */
[----:B------:R-:W-:Y:S01]  /*06a0*/  IMAD R6, R89, R3, R15 ;  /* 0x0000000359067224 */ /* 0x000fe200078e020f */
[----:B------:R-:W-:Y:S01]  /*06b0*/  IADD3 R8, PT, PT, R0, 0x10, RZ ;  /* 0x0000001000087810 */ /* 0x000fe20007ffe0ff */
[----:B----4-:R-:W-:Y:S01]  /*06c0*/  IMAD R89, R4, UR6, R89 ;  /* 0x0000000604597c24 */ /* 0x010fe2000f8e0259 */
[----:B------:R-:W-:Y:S02]  /*06d0*/  IADD3 R12, P0, PT, R12, R14, RZ ;  /* 0x0000000e0c0c7210 */ /* 0x000fe40007f1e0ff */
[-C--:B------:R-:W-:Y:S02]  /*06e0*/  ISETP.GE.AND P3, PT, R8, R5.reuse, PT ;  /* 0x000000050800720c */ /* 0x080fe40003f66270 */
[----:B------:R-:W-:Y:S02]  /*06f0*/  IADD3.X R13, PT, PT, R7, R6, RZ, P0, !PT ;  /* 0x00000006070d7210 */ /* 0x000fe400007fe4ff */
[----:B------:R-:W-:-:S02]  /*0700*/  ISETP.GE.AND P0, PT, R0, R5, PT ;  /* 0x000000050000720c */ /* 0x000fc40003f06270 */
[----:B------:R-:W-:Y:S01]  /*0710*/  IADD3 R8, PT, PT, R0, 0x30, RZ ;  /* 0x0000003000087810 */ /* 0x000fe20007ffe0ff */
[----:B---3--:R-:W-:-:S03]  /*0720*/  IMAD.WIDE.U32 R12, R11, UR4, R12 ;  /* 0x000000040b0c7c25 */ /* 0x008fc6000f8e000c */
        /* <DEDUP_REMOVED lines=12> */
.L_x_4904:
[----:B------:R-:W-:Y:S05]  /*07f0*/  BSYNC.RECONVERGENT B0 ;  /* 0x0000000000007941 */ /* 0x000fea0003800200 */
.L_x_4903:
        /* <DEDUP_REMOVED lines=16> */
.L_x_4906:
[----:B------:R-:W-:Y:S05]  /*0900*/  BSYNC.RECONVERGENT B0 ;  /* 0x0000000000007941 */ /* 0x000fea0003800200 */
.L_x_4905:
        /* <DEDUP_REMOVED lines=16> */
.L_x_4908:
[----:B------:R-:W-:Y:S05]  /*0a10*/  BSYNC.RECONVERGENT B0 ;  /* 0x0000000000007941 */ /* 0x000fea0003800200 */
.L_x_4907:
        /* <DEDUP_REMOVED lines=15> */
.L_x_4910:
[----:B------:R-:W-:Y:S05]  /*0b10*/  BSYNC.RECONVERGENT B0 ;  /* 0x0000000000007941 */ /* 0x000fea0003800200 */
.L_x_4909:
        /* <DEDUP_REMOVED lines=20> */
.L_x_4902:
        /* <DEDUP_REMOVED lines=10> */
.L_x_4911:
        /* <DEDUP_REMOVED lines=31> */
[----:B------:R-:W-:Y:S02]  /*0ef0*/  @P0 IADD3 R3, PT, PT, R3, 0x1, RZ ;  /* 0x0000000103030810 */ /* 0x000fe40007ffe0ff */
[----:B------:R-:W-:-:S04]  /*0f00*/  LEA R212, P0, R4, UR8, 0x2 ;  /* 0x0000000804d47c11 */ /* 0x000fc8000f8010ff */
[----:B------:R-:W-:Y:S01]  /*0f10*/  @!P1 IMAD.MOV R3, RZ, RZ, -R3 ;  /* 0x000000ffff039224 */ /* 0x000fe200078e0a03 */
[----:B------:R-:W-:Y:S02]  /*0f20*/  LEA.HI.X R213, R4, UR9, R213, 0x2, P0 ;  /* 0x0000000904d57c11 */ /* 0x000fe400080f14d5 */
[----:B------:R-:W-:Y:S01]  /*0f30*/  @!P2 LOP3.LUT R3, RZ, R7, RZ, 0x33, !PT ;  /* 0x00000007ff03a212 */ /* 0x000fe200078e33ff */
[----:B------:R-:W2:Y:S04]  /*0f40*/  LDC R4, c[0x0][0x3e8] ;  /* 0x0000fa00ff047b82 */ /* 0x000ea80000000800 */
[----:B------:R-:W-:-:S05]  /*0f50*/  IMAD.WIDE R16, R3, 0x4, R212 ;  /* 0x0000000403107825 */ /* 0x000fca00078e02d4 */
[----:B------:R-:W2:Y:S01]  /*0f60*/  LDG.E R6, desc[UR14][R16.64] ;  /* 0x0000000e10067981 */ /* 0x000ea2000c1e1900 */
[----:B------:R-:W-:Y:S01]  /*0f70*/  IMAD.MOV R3, RZ, RZ, -R3 ;  /* 0x000000ffff037224 */ /* 0x000fe200078e0a03 */
[----:B---3--:R-:W-:Y:S01]  /*0f80*/  MOV R144, UR10 ;  /* 0x0000000a00907c02 */ /* 0x008fe20008000f00 */
[----:B----4-:R-:W-:Y:S01]  /*0f90*/  IMAD.U32 R134, RZ, RZ, UR12 ;  /* 0x0000000cff867e24 */ /* 0x010fe2000f8e00ff */
[----:B------:R-:W-:Y:S01]  /*0fa0*/  MOV R145, UR11 ;  /* 0x0000000b00917c02 */ /* 0x000fe20008000f00 */
[----:B------:R-:W-:Y:S02]  /*0fb0*/  IMAD R2, R7, R3, R2 ;  /* 0x0000000307027224 */ /* 0x000fe400078e0202 */
[----:B------:R-:W-:-:S03]  /*0fc0*/  IMAD.U32 R135, RZ, RZ, UR13 ;  /* 0x0000000dff877e24 */ /* 0x000fc6000f8e00ff */
[----:B------:R-:W-:Y:S02]  /*0fd0*/  SHF.R.S32.HI R3, RZ, 0x1f, R2 ;  /* 0x0000001fff037819 */ /* 0x000fe40000011402 */
[----:B--2---:R-:W-:-:S04]  /*0fe0*/  IABS R10, R4 ;  /* 0x00000004000a7213 */ /* 0x004fc80000000000 */
[----:B------:R-:W2:Y:S08]  /*0ff0*/  I2F.RP R13, R10 ;  /* 0x0000000a000d7306 */ /* 0x000eb00000209400 */
        /* <DEDUP_REMOVED lines=50> */
.L_x_4912:
        /* <DEDUP_REMOVED lines=15> */
.L_x_4914:
[----:B------:R-:W2:Y:S01]  /*1410*/  LDC.64 R134, c[0x0][0x3b8] ;  /* 0x0000ee00ff867b82 */ /* 0x000ea20000000a00 */
[----:B------:R-:W-:-:S05]  /*1420*/  IADD3 R14, PT, PT, R6, R3, RZ ;  /* 0x00000003060e7210 */ /* 0x000fca0007ffe0ff */
[C---:B--2---:R-:W-:Y:S02]  /*1430*/  IMAD R13, R14.reuse, R135, RZ ;  /* 0x000000870e0d7224 */ /* 0x044fe400078e02ff */
[----:B------:R-:W-:-:S05]  /*1440*/  IMAD.WIDE.U32 R14, R14, R134, RZ ;  /* 0x000000860e0e7225 */ /* 0x000fca00078e00ff */
[----:B------:R-:W-:Y:S02]  /*1450*/  IADD3 R13, PT, PT, R15, R13, RZ ;  /* 0x0000000d0f0d7210 */ /* 0x000fe40007ffe0ff */
[----:B------:R-:W-:Y:S02]  /*1460*/  MOV R12, R14 ;  /* 0x0000000e000c7202 */ /* 0x000fe40000000f00 */
.L_x_4915:
        /* <DEDUP_REMOVED lines=14> */
.L_x_4916:
[----:B------:R-:W2:Y:S01]  /*1550*/  LDC.64 R144, c[0x0][0x3c0] ;  /* 0x0000f000ff907b82 */ /* 0x000ea20000000a00 */
[----:B------:R-:W-:-:S05]  /*1560*/  IADD3 R3, PT, PT, R6, R3, RZ ;  /* 0x0000000306037210 */ /* 0x000fca0007ffe0ff */
[C---:B--2---:R-:W-:Y:S02]  /*1570*/  IMAD R15, R3.reuse, R145, RZ ;  /* 0x00000091030f7224 */ /* 0x044fe400078e02ff */
[----:B------:R-:W-:-:S05]  /*1580*/  IMAD.WIDE.U32 R2, R3, R144, RZ ;  /* 0x0000009003027225 */ /* 0x000fca00078e00ff */
[----:B------:R-:W-:Y:S02]  /*1590*/  IADD3 R15, PT, PT, R3, R15, RZ ;  /* 0x0000000f030f7210 */ /* 0x000fe40007ffe0ff */
[----:B------:R-:W-:-:S07]  /*15a0*/  MOV R14, R2 ;  /* 0x00000002000e7202 */ /* 0x000fce0000000f00 */
.L_x_4917:
        /* <DEDUP_REMOVED lines=16> */
[----:B------:R-:W-:-:S04]  /*16b0*/  IMAD.HI.U32 R10, R17, R4, RZ ;  /* 0x00000004110a7227 */ /* 0x000fc800078e00ff */
[----:B------:R-:W-:Y:S02]  /*16c0*/  IMAD.MOV R3, RZ, RZ, -R10 ;  /* 0x000000ffff037224 */ /* 0x000fe400078e0a0a */
[----:B------:R-:W-:-:S04]  /*16d0*/  IMAD.WIDE.U32 R16, R7, R134, R12 ;  /* 0x0000008607107225 */ /* 0x000fc800078e000c */
[C---:B------:R-:W-:Y:S02]  /*16e0*/  IMAD R3, R2.reuse, R3, R4 ;  /* 0x0000000302037224 */ /* 0x040fe400078e0204 */
[----:B------:R-:W1:Y:S01]  /*16f0*/  LDC.64 R4, c[0x0][0x3d8] ;  /* 0x0000f600ff047b82 */ /* 0x000e620000000a00 */
[----:B------:R-:W-:Y:S02]  /*1700*/  IMAD R17, R7, R135, R17 ;  /* 0x0000008707117224 */ /* 0x000fe400078e0211 */
[----:B------:R-:W-:-:S13]  /*1710*/  ISETP.GT.U32.AND P0, PT, R2, R3, PT ;  /* 0x000000030200720c */ /* 0x000fda0003f04070 */
[-C--:B------:R-:W-:Y:S01]  /*1720*/  @!P0 IADD3 R3, PT, PT, R3, -R2.reuse, RZ ;  /* 0x8000000203038210 */ /* 0x080fe20007ffe0ff */
[----:B------:R-:W-:Y:S01]  /*1730*/  @!P0 VIADD R10, R10, 0x1 ;  /* 0x000000010a0a8836 */ /* 0x000fe20000000000 */
[----:B------:R-:W-:Y:S02]  /*1740*/  ISETP.NE.AND P0, PT, R6, RZ, PT ;  /* 0x000000ff0600720c */ /* 0x000fe40003f05270 */
[----:B------:R-:W-:Y:S02]  /*1750*/  ISETP.GE.U32.AND P2, PT, R3, R2, PT ;  /* 0x000000020300720c */ /* 0x000fe40003f46070 */
[----:B------:R-:W-:-:S04]  /*1760*/  LOP3.LUT R2, R11, R6, RZ, 0x3c, !PT ;  /* 0x000000060b027212 */ /* 0x000fc800078e3cff */
[----:B------:R-:W-:Y:S02]  /*1770*/  ISETP.GE.AND P1, PT, R2, RZ, PT ;  /* 0x000000ff0200720c */ /* 0x000fe40003f26270 */
[----:B------:R-:W2:Y:S05]  /*1780*/  LDC.64 R2, c[0x0][0x3d0] ;  /* 0x0000f400ff027b82 */ /* 0x000eaa0000000a00 */
[----:B------:R-:W-:-:S06]  /*1790*/  @P2 IADD3 R10, PT, PT, R10, 0x1, RZ ;  /* 0x000000010a0a2810 */ /* 0x000fcc0007ffe0ff */
[----:B------:R-:W-:Y:S02]  /*17a0*/  @!P1 IADD3 R10, PT, PT, -R10, RZ, RZ ;  /* 0x000000ff0a0a9210 */ /* 0x000fe40007ffe1ff */
        /* <DEDUP_REMOVED lines=11> */
.L_x_4913:
[----:B------:R-:W-:Y:S01]  /*1860*/  ISETP.NE.AND P0, PT, R207, -0x1, PT ;  /* 0xffffffffcf00780c */ /* 0x000fe20003f05270 */
[----:B------:R-:W-:Y:S01]  /*1870*/  IMAD.IADD R196, R92, 0x1, -R89 ;  /* 0x000000015cc47824 */ /* 0x000fe200078e0a59 */
[--C-:B------:R-:W-:Y:S01]  /*1880*/  SHF.R.U32.HI R14, RZ, 0x3, R184.reuse ;  /* 0x00000003ff0e7819 */ /* 0x100fe200000116b8 */
[----:B------:R-:W-:Y:S01]  /*1890*/  IMAD.SHL.U32 R146, R184, 0x8, RZ ;  /* 0x00000008b8927824 */ /* 0x000fe200078e00ff */
[----:B------:R-:W1:Y:S01]  /*18a0*/  LDCU.64 UR4, c[0x0][0x3c8] ;  /* 0x00007900ff0477ac */ /* 0x000e620008000a00 */
[----:B------:R-:W-:Y:S01]  /*18b0*/  IMAD.MOV.U32 R15, RZ, RZ, RZ ;  /* 0x000000ffff0f7224 */ /* 0x000fe200078e00ff */
[CC--:B------:R-:W-:Y:S01]  /*18c0*/  ISETP.GE.AND P6, PT, R14.reuse, R196.reuse, PT ;  /* 0x000000c40e00720c */ /* 0x0c0fe20003fc6270 */
[----:B------:R-:W-:Y:S01]  /*18d0*/  VIADD R21, R14, 0x10 ;  /* 0x000000100e157836 */ /* 0x000fe20000000000 */
[----:B------:R-:W-:Y:S01]  /*18e0*/  LOP3.LUT R182, R146, 0x38, RZ, 0xc0, !PT ;  /* 0x0000003892b67812 */ /* 0x000fe200078ec0ff */
[----:B------:R-:W-:Y:S01]  /*18f0*/  VIADD R17, R14, 0x20 ;  /* 0x000000200e117836 */ /* 0x000fe20000000000 */
[----:B------:R-:W2:Y:S01]  /*1900*/  S2UR UR6, SR_CgaCtaId ;  /* 0x00000000000679c3 */ /* 0x000ea20000008800 */
[----:B------:R-:W-:Y:S01]  /*1910*/  LOP3.LUT R217, R146, 0x1f8, RZ, 0xc0, !PT ;  /* 0x000001f892d97812 */ /* 0x000fe200078ec0ff */
[----:B------:R-:W-:Y:S01]  /*1920*/  VIADD R153, R0, 0xffffffff ;  /* 0xffffffff00997836 */ /* 0x000fe20000000000 */
[-C--:B------:R-:W-:Y:S01]  /*1930*/  ISETP.GE.AND P3, PT, R21, R196.reuse, PT ;  /* 0x000000c41500720c */ /* 0x080fe20003f66270 */
[----:B------:R-:W3:Y:S01]  /*1940*/  LDCU.64 UR10, c[0x0][0x388] ;  /* 0x00007100ff0a77ac */ /* 0x000ee20008000a00 */
[----:B------:R-:W-:Y:S01]  /*1950*/  ISETP.GE.AND P1, PT, R17, R196, PT ;  /* 0x000000c41100720c */ /* 0x000fe20003f26270 */
[----:B------:R-:W-:Y:S01]  /*1960*/  IMAD.SHL.U32 R148, R184, 0x40, RZ ;  /* 0x00000040b8947824 */ /* 0x000fe200078e00ff */
[----:B------:R-:W-:Y:S01]  /*1970*/  LOP3.LUT R217, R217, 0x38, R184, 0x78, !PT ;  /* 0x00000038d9d97812 */ /* 0x000fe200078e78b8 */
[----:B------:R-:W4:Y:S01]  /*1980*/  @P0 LDC.64 R4, c[0x0][0x3b0] ;  /* 0x0000ec00ff040b82 */ /* 0x000f220000000a00 */
[----:B------:R-:W-:Y:S01]  /*1990*/  SHF.L.U64.HI R86, R134, 0x4, R135 ;  /* 0x0000000486567819 */ /* 0x000fe20000010287 */
[----:B------:R-:W-:Y:S01]  /*19a0*/  IMAD.SHL.U32 R183, R184, 0x20, RZ ;  /* 0x00000020b8b77824 */ /* 0x000fe200078e00ff */
[----:B------:R-:W-:Y:S01]  /*19b0*/  LOP3.LUT R217, R217, 0x1e00, R146, 0xf8, !PT ;  /* 0x00001e00d9d97812 */ /* 0x000fe200078ef892 */
[----:B------:R-:W-:Y:S01]  /*19c0*/  IMAD.MOV.U32 R181, RZ, RZ, 0x20 ;  /* 0x00000020ffb57424 */ /* 0x000fe200078e00ff */
[----:B------:R-:W-:Y:S01]  /*19d0*/  LOP3.LUT R147, R182, 0x1c0, R148, 0xf8, !PT ;  /* 0x000001c0b6937812 */ /* 0x000fe200078ef894 */
[----:B------:R-:W-:Y:S01]  /*19e0*/  IMAD.MOV.U32 R152, RZ, RZ, 0x40 ;  /* 0x00000040ff987424 */ /* 0x000fe200078e00ff */
[----:B------:R-:W-:Y:S01]  /*19f0*/  LOP3.LUT R187, R148, 0x400, RZ, 0xc0, !PT ;  /* 0x0000040094bb7812 */ /* 0x000fe200078ec0ff */
[----:B------:R-:W5:Y:S01]  /*1a00*/  @!P0 LDC.64 R6, c[0x0][0x398] ;  /* 0x0000e600ff068b82 */ /* 0x000f620000000a00 */
[----:B------:R-:W-:-:S02]  /*1a10*/  SHF.R.U32.HI R186, RZ, 0x1, R184 ;  /* 0x00000001ffba7819 */ /* 0x000fc400000116b8 */
[----:B------:R-:W-:Y:S02]  /*1a20*/  LOP3.LUT R183, R183, 0x7c00, RZ, 0xc0, !PT ;  /* 0x00007c00b7b77812 */ /* 0x000fe400078ec0ff */
[----:B------:R-:W-:-:S03]  /*1a30*/  IADD3 R90, PT, PT, R87, R90, -R92 ;  /* 0x0000005a575a7210 */ /* 0x000fc60007ffe85c */
[----:B------:R-:W1:Y:S01]  /*1a40*/  @!P6 LDC.64 R2, c[0x0][0x3b0] ;  /* 0x0000ec00ff02eb82 */ /* 0x000e620000000a00 */
[----:B----4-:R-:W-:-:S04]  /*1a50*/  @P0 IMAD.WIDE.U32 R12, R207, R4, RZ ;  /* 0x00000004cf0c0225 */ /* 0x010fc800078e00ff */
[----:B-----5:R-:W-:-:S04]  /*1a60*/  @!P0 IMAD.WIDE.U32 R30, R8, R6, RZ ;  /* 0x00000006081e8225 */ /* 0x020fc800078e00ff */
[----:B------:R-:W-:Y:S02]  /*1a70*/  @P0 IMAD.MOV.U32 R30, RZ, RZ, R12 ;  /* 0x000000ffff1e0224 */ /* 0x000fe400078e000c */
[----:B------:R-:W-:Y:S02]  /*1a80*/  @!P0 IMAD R7, R8, R7, R31 ;  /* 0x0000000708078224 */ /* 0x000fe400078e021f */
[----:B------:R-:W-:Y:S01]  /*1a90*/  @P0 IMAD R7, R207, R5, R13 ;  /* 0x00000005cf070224 */ /* 0x000fe200078e020d */
[----:B------:R-:W-:Y:S01]  /*1aa0*/  IADD3 R30, P0, PT, R182, R30, RZ ;  /* 0x0000001eb61e7210 */ /* 0x000fe20007f1e0ff */
[----:B------:R-:W-:Y:S01]  /*1ab0*/  IMAD.WIDE.U32 R8, R9, 0x40, R14 ;  /* 0x0000004009087825 */ /* 0x000fe200078e000e */
[----:B------:R-:W4:Y:S03]  /*1ac0*/  @!P6 LDC.64 R4, c[0x0][0x380] ;  /* 0x0000e000ff04eb82 */ /* 0x000f260000000a00 */
[----:B------:R-:W-:Y:S01]  /*1ad0*/  VIADD R15, R14, 0x30 ;  /* 0x000000300e0f7836 */ /* 0x000fe20000000000 */
[C---:B------:R-:W-:Y:S01]  /*1ae0*/  @!P1 IADD3 R23, P4, PT, R8.reuse, 0x20, RZ ;  /* 0x0000002008179810 */ /* 0x040fe20007f9e0ff */
[----:B------:R-:W-:Y:S01]  /*1af0*/  IMAD.X R31, RZ, RZ, R7, P0 ;  /* 0x000000ffff1f7224 */ /* 0x000fe200000e0607 */
[C---:B------:R-:W-:Y:S01]  /*1b00*/  @!P3 IADD3 R24, P5, PT, R8.reuse, 0x10, RZ ;  /* 0x000000100818b810 */ /* 0x040fe20007fbe0ff */
[----:B-1----:R-:W-:Y:S01]  /*1b10*/  @!P6 IMAD R7, R9, R2, RZ ;  /* 0x000000020907e224 */ /* 0x002fe200078e02ff */
[----:B------:R-:W-:Y:S01]  /*1b20*/  ISETP.GE.AND P0, PT, R15, R196, PT ;  /* 0x000000c40f00720c */ /* 0x000fe20003f06270 */
[C---:B------:R-:W-:Y:S01]  /*1b30*/  IMAD.WIDE.U32 R30, R11.reuse, UR4, R30 ;  /* 0x000000040b1e7c25 */ /* 0x040fe2000f8e001e */
[----:B------:R-:W1:Y:S03]  /*1b40*/  @!P3 LDC.64 R12, c[0x0][0x3b0] ;  /* 0x0000ec00ff0cbb82 */ /* 0x000e660000000a00 */
[----:B------:R-:W-:Y:S01]  /*1b50*/  IMAD R31, R11, UR5, R31 ;  /* 0x000000050b1f7c24 */ /* 0x000fe2000f8e021f */
[----:B------:R-:W-:Y:S01]  /*1b60*/  UMOV UR5, 0x400 ;  /* 0x0000040000057882 */ /* 0x000fe20000000000 */
[C---:B------:R-:W-:Y:S01]  /*1b70*/  @!P6 IMAD R7, R8.reuse, R3, R7 ;  /* 0x000000030807e224 */ /* 0x040fe200078e0207 */
[----:B--2---:R-:W-:Y:S01]  /*1b80*/  ULEA UR5, UR6, UR5, 0x18 ;  /* 0x0000000506057291 */ /* 0x004fe2000f8ec0ff */
[C---:B------:R-:W-:Y:S01]  /*1b90*/  @!P6 IMAD.WIDE.U32 R28, R8.reuse, R2, R30 ;  /* 0x00000002081ce225 */ /* 0x040fe200078e001e */
[----:B------:R-:W2:Y:S01]  /*1ba0*/  LDCU.64 UR6, c[0x0][0x390] ;  /* 0x00007200ff0677ac */ /* 0x000ea20008000a00 */
[----:B------:R-:W5:Y:S02]  /*1bb0*/  @!P1 LDC.64 R2, c[0x0][0x3b0] ;  /* 0x0000ec00ff029b82 */ /* 0x000f640000000a00 */
[----:B------:R-:W-:Y:S01]  /*1bc0*/  @!P0 IADD3 R22, P2, PT, R8, 0x30, RZ ;  /* 0x0000003008168810 */ /* 0x000fe20007f5e0ff */
[----:B------:R-:W-:Y:S01]  /*1bd0*/  @!P1 IMAD.X R27, RZ, RZ, R9, P4 ;  /* 0x000000ffff1b9224 */ /* 0x000fe200020e0609 */
[----:B------:R-:W-:Y:S01]  /*1be0*/  LEA R217, R217, UR5, 0x1 ;  /* 0x00000005d9d97c11 */ /* 0x000fe2000f8e08ff */
[----:B------:R-:W-:Y:S01]  /*1bf0*/  @!P6 IMAD.IADD R6, R29, 0x1, R7 ;  /* 0x000000011d06e824 */ /* 0x000fe200078e0207 */
[C---:B----4-:R-:W-:Y:S01]  /*1c00*/  @!P6 LEA R36, P4, R28.reuse, R4, 0x1 ;  /* 0x000000041c24e211 */ /* 0x050fe200078808ff */
[--C-:B------:R-:W-:Y:S01]  /*1c10*/  @!P3 IMAD.X R25, RZ, RZ, R9.reuse, P5 ;  /* 0x000000ffff19b224 */ /* 0x100fe200028e0609 */
[----:B------:R-:W4:Y:S01]  /*1c20*/  @!P0 LDC.64 R10, c[0x0][0x3b0] ;  /* 0x0000ec00ff0a8b82 */ /* 0x000f220000000a00 */
[----:B------:R-:W-:Y:S01]  /*1c30*/  @!P0 IMAD.X R29, RZ, RZ, R9, P2 ;  /* 0x000000ffff1d8224 */ /* 0x000fe200010e0609 */
[----:B------:R-:W-:Y:S01]  /*1c40*/  @!P6 LEA.HI.X R37, R28, R5, R6, 0x1, P4 ;  /* 0x000000051c25e211 */ /* 0x000fe200020f0c06 */
[----:B------:R-:W-:-:S02]  /*1c50*/  @!P3 IMAD.MOV.U32 R34, RZ, RZ, R30 ;  /* 0x000000ffff22b224 */ /* 0x000fc400078e001e */
[--C-:B------:R-:W-:Y:S02]  /*1c60*/  @!P3 IMAD.MOV.U32 R35, RZ, RZ, R31.reuse ;  /* 0x000000ffff23b224 */ /* 0x100fe400078e001f */
[-C--:B-1----:R-:W-:Y:S01]  /*1c70*/  @!P3 IMAD R25, R25, R12.reuse, RZ ;  /* 0x0000000c1919b224 */ /* 0x082fe200078e02ff */
[----:B------:R-:W1:Y:S01]  /*1c80*/  @!P3 LDC.64 R8, c[0x0][0x380] ;  /* 0x0000e000ff08bb82 */ /* 0x000e620000000a00 */
[----:B------:R-:W-:Y:S01]  /*1c90*/  @!P1 IMAD.MOV.U32 R32, RZ, RZ, R30 ;  /* 0x000000ffff209224 */ /* 0x000fe200078e001e */
[----:B------:R-:W-:Y:S01]  /*1ca0*/  @!PT LDS RZ, [RZ] ;  /* 0x00000000fffff984 */ /* 0x000fe20000000800 */
[----:B------:R-:W-:Y:S01]  /*1cb0*/  @!PT LDS RZ, [RZ] ;  /* 0x00000000fffff984 */ /* 0x000fe20000000800 */
[----:B------:R-:W-:Y:S01]  /*1cc0*/  @!PT LDS RZ, [RZ] ;  /* 0x00000000fffff984 */ /* 0x000fe20000000800 */
[----:B------:R-:W-:Y:S01]  /*1cd0*/  @!P6 LDGSTS.E.BYPASS.LTC128B.128 [R217], desc[UR14][R36.64] ;  /* 0x0000000024d9efae */ /* 0x000fe2000b981a0e */
[----:B------:R-:W-:Y:S02]  /*1ce0*/  @!P1 IMAD.MOV.U32 R33, RZ, RZ, R31 ;  /* 0x000000ffff219224 */ /* 0x000fe400078e001f */
[C---:B------:R-:W-:Y:S01]  /*1cf0*/  @!P3 IMAD R13, R24.reuse, R13, R25 ;  /* 0x0000000d180db224 */ /* 0x040fe200078e0219 */
[----:B------:R-:W-:Y:S01]  /*1d00*/  @!P6 LDGSTS.E.BYPASS.LTC128B.128 [R217+0x2000], desc[UR14][R36.64+0x80] ;  /* 0x0200008024d9efae */ /* 0x000fe2000b981a0e */
[----:B------:R-:W-:Y:S01]  /*1d10*/  @!P3 IMAD.WIDE.U32 R34, R24, R12, R34 ;  /* 0x0000000c1822b225 */ /* 0x000fe200078e0022 */
[----:B------:R-:W3:Y:S02]  /*1d20*/  @!P1 LDC.64 R6, c[0x0][0x380] ;  /* 0x0000e000ff069b82 */ /* 0x000ee40000000a00 */
[----:B------:R-:W-:Y:S01]  /*1d30*/  @!P6 LDGSTS.E.BYPASS.LTC128B.128 [R217+0x4000], desc[UR14][R36.64+0x100] ;  /* 0x0400010024d9efae */ /* 0x000fe2000b981a0e */
[----:B-----5:R-:W-:-:S02]  /*1d40*/  @!P1 IMAD R26, R27, R2, RZ ;  /* 0x000000021b1a9224 */ /* 0x020fc400078e02ff */
[----:B------:R-:W-:-:S03]  /*1d50*/  @!P1 IMAD.WIDE.U32 R32, R23, R2, R32 ;  /* 0x0000000217209225 */ /* 0x000fc600078e0020 */
[----:B------:R-:W5:Y:S01]  /*1d60*/  @!P0 LDC.64 R4, c[0x0][0x380] ;  /* 0x0000e000ff048b82 */ /* 0x000f620000000a00 */
[----:B------:R-:W-:Y:S02]  /*1d70*/  @!P1 IMAD R3, R23, R3, R26 ;  /* 0x0000000317039224 */ /* 0x000fe400078e021a */
[----:B------:R-:W-:Y:S02]  /*1d80*/  @!P3 IMAD.IADD R13, R35, 0x1, R13 ;  /* 0x00000001230db824 */ /* 0x000fe400078e020d */
[----:B----4-:R-:W-:Y:S02]  /*1d90*/  @!P0 IMAD R29, R29, R10, RZ ;  /* 0x0000000a1d1d8224 */ /* 0x010fe400078e02ff */
[----:B------:R-:W-:Y:S01]  /*1da0*/  @!P1 IMAD.IADD R3, R33, 0x1, R3 ;  /* 0x0000000121039824 */ /* 0x000fe200078e0203 */
[----:B-1----:R-:W-:Y:S01]  /*1db0*/  @!P3 LEA R12, P2, R34, R8, 0x1 ;  /* 0x00000008220cb211 */ /* 0x002fe200078408ff */
[C---:B------:R-:W-:Y:S02]  /*1dc0*/  @!P0 IMAD R11, R22.reuse, R11, R29 ;  /* 0x0000000b160b8224 */ /* 0x040fe400078e021d */
[----:B------:R-:W-:Y:S01]  /*1dd0*/  @!P0 IMAD.WIDE.U32 R30, R22, R10, R30 ;  /* 0x0000000a161e8225 */ /* 0x000fe200078e001e */
[----:B------:R-:W-:-:S03]  /*1de0*/  @!P3 LEA.HI.X R13, R34, R9, R13, 0x1, P2 ;  /* 0x00000009220db211 */ /* 0x000fc600010f0c0d */
[----:B------:R-:W-:Y:S01]  /*1df0*/  IMAD.SHL.U32 R2, R153, 0x40, RZ ;  /* 0x0000004099027824 */ /* 0x000fe200078e00ff */
[C---:B---3--:R-:W-:Y:S01]  /*1e00*/  @!P1 LEA R6, P4, R32.reuse, R6, 0x1 ;  /* 0x0000000620069211 */ /* 0x048fe200078808ff */
[----:B------:R-:W-:Y:S01]  /*1e10*/  @!P3 LDGSTS.E.BYPASS.LTC128B.128 [R217+0x800], desc[UR14][R12.64] ;  /* 0x008000000cd9bfae */ /* 0x000fe2000b981a0e */
[----:B------:R-:W-:Y:S02]  /*1e20*/  @!P0 IMAD.IADD R11, R31, 0x1, R11 ;  /* 0x000000011f0b8824 */ /* 0x000fe400078e020b */
[----:B------:R-:W-:Y:S01]  /*1e30*/  @!P1 LEA.HI.X R7, R32, R7, R3, 0x1, P4 ;  /* 0x0000000720079211 */ /* 0x000fe200020f0c03 */
[----:B------:R-:W-:Y:S01]  /*1e40*/  @!P3 LDGSTS.E.BYPASS.LTC128B.128 [R217+0x2800], desc[UR14][R12.64+0x80] ;  /* 0x028000800cd9bfae */ /* 0x000fe2000b981a0e */
[----:B------:R-:W-:Y:S01]  /*1e50*/  IMAD.IADD R8, R87, 0x1, -R2 ;  /* 0x0000000157087824 */ /* 0x000fe200078e0a02 */
[----:B-----5:R-:W-:Y:S02]  /*1e60*/  @!P0 LEA R4, P4, R30, R4, 0x1 ;  /* 0x000000041e048211 */ /* 0x020fe400078808ff */
[----:B------:R1:W-:Y:S01]  /*1e70*/  @!P3 LDGSTS.E.BYPASS.LTC128B.128 [R217+0x4800], desc[UR14][R12.64+0x100] ;  /* 0x048001000cd9bfae */ /* 0x0003e2000b981a0e */
[----:B------:R-:W-:Y:S01]  /*1e80*/  IADD3 R10, P3, PT, R182, R18, RZ ;  /* 0x00000012b60a7210 */ /* 0x000fe20007f7e0ff */
[----:B------:R-:W-:Y:S01]  /*1e90*/  IMAD.SHL.U32 R3, R134, 0x10, RZ ;  /* 0x0000001086037824 */ /* 0x000fe200078e00ff */
[----:B------:R-:W-:Y:S01]  /*1ea0*/  @!P0 LEA.HI.X R5, R30, R5, R11, 0x1, P4 ;  /* 0x000000051e058211 */ /* 0x000fe200020f0c0b */
[----:B------:R-:W-:Y:S01]  /*1eb0*/  @!P1 LDGSTS.E.BYPASS.LTC128B.128 [R217+0x1000], desc[UR14][R6.64] ;  /* 0x0100000006d99fae */ /* 0x000fe2000b981a0e */
[----:B------:R-:W-:-:S02]  /*1ec0*/  IADD3.X R11, PT, PT, RZ, R16, RZ, P3, !PT ;  /* 0x00000010ff0b7210 */ /* 0x000fc40001ffe4ff */
[CC--:B------:R-:W-:Y:S01]  /*1ed0*/  ISETP.GE.AND P5, PT, R21.reuse, R8.reuse, PT ;  /* 0x000000081500720c */ /* 0x0c0fe20003fa6270 */
[----:B------:R-:W-:Y:S01]  /*1ee0*/  @!P1 LDGSTS.E.BYPASS.LTC128B.128 [R217+0x3000], desc[UR14][R6.64+0x80] ;  /* 0x0300008006d99fae */ /* 0x000fe2000b981a0e */
[-C--:B------:R-:W-:Y:S02]  /*1ef0*/  ISETP.GE.AND P2, PT, R21, R8.reuse, PT ;  /* 0x000000081500720c */ /* 0x080fe40003f46270 */
[----:B------:R-:W-:Y:S01]  /*1f00*/  ISETP.GE.AND P6, PT, R14, R8, PT ;  /* 0x000000080e00720c */ /* 0x000fe20003fc6270 */
[----:B------:R3:W-:Y:S01]  /*1f10*/  @!P1 LDGSTS.E.BYPASS.LTC128B.128 [R217+0x5000], desc[UR14][R6.64+0x100] ;  /* 0x0500010006d99fae */ /* 0x0007e2000b981a0e */
[----:B------:R-:W-:Y:S02]  /*1f20*/  IADD3 R20, P1, PT, R182, R20, RZ ;  /* 0x00000014b6147210 */ /* 0x000fe40007f3e0ff */
[-C--:B------:R-:W-:Y:S01]  /*1f30*/  ISETP.GE.AND P3, PT, R15, R8.reuse, PT ;  /* 0x000000080f00720c */ /* 0x080fe20003f66270 */
[----:B------:R-:W-:Y:S01]  /*1f40*/  @!P0 LDGSTS.E.BYPASS.LTC128B.128 [R217+0x1800], desc[UR14][R4.64] ;  /* 0x0180000004d98fae */ /* 0x000fe2000b981a0e */
[----:B------:R-:W-:Y:S01]  /*1f50*/  ISETP.GE.AND P4, PT, R17, R8, PT ;  /* 0x000000081100720c */ /* 0x000fe20003f86270 */
[----:B------:R-:W-:-:S02]  /*1f60*/  IMAD.X R21, RZ, RZ, R19, P1 ;  /* 0x000000ffff157224 */ /* 0x000fc400008e0613 */
[----:B------:R-:W-:Y:S04]  /*1f70*/  @!P0 LDGSTS.E.BYPASS.LTC128B.128 [R217+0x3800], desc[UR14][R4.64+0x80] ;  /* 0x0380008004d98fae */ /* 0x000fe8000b981a0e */
[----:B------:R4:W-:Y:S01]  /*1f80*/  @!P0 LDGSTS.E.BYPASS.LTC128B.128 [R217+0x5800], desc[UR14][R4.64+0x100] ;  /* 0x0580010004d98fae */ /* 0x0009e2000b981a0e */
[----:B-1----:R-:W-:-:S04]  /*1f90*/  IMAD.WIDE.U32 R12, R14, R134, R10 ;  /* 0x000000860e0c7225 */ /* 0x002fc800078e000a */
[----:B------:R-:W-:Y:S01]  /*1fa0*/  IMAD.WIDE.U32 R10, R14, R144, R20 ;  /* 0x000000900e0a7225 */ /* 0x000fe200078e0014 */
[----:B------:R-:W-:-:S03]  /*1fb0*/  LEA R202, P0, R12, UR10, 0x1 ;  /* 0x0000000a0cca7c11 */ /* 0x000fc6000f8008ff */
[----:B------:R-:W-:Y:S01]  /*1fc0*/  IMAD R201, R14, R135, R13 ;  /* 0x000000870ec97224 */ /* 0x000fe200078e020d */
[----:B--2---:R-:W-:Y:S01]  /*1fd0*/  LEA R204, P1, R10, UR6, 0x1 ;  /* 0x000000060acc7c11 */ /* 0x004fe2000f8208ff */
[----:B------:R-:W-:-:S03]  /*1fe0*/  IMAD R14, R14, R145, R11 ;  /* 0x000000910e0e7224 */ /* 0x000fc600078e020b */
[----:B------:R-:W-:Y:S02]  /*1ff0*/  LEA.HI.X R201, R12, UR11, R201, 0x1, P0 ;  /* 0x0000000b0cc97c11 */ /* 0x000fe400080f0cc9 */
[CC--:B---3--:R-:W-:Y:S02]  /*2000*/  @!P5 LEA R6, P0, R3.reuse, R202.reuse, 0x1 ;  /* 0x000000ca0306d211 */ /* 0x0c8fe400078008ff */
[----:B------:R-:W-:Y:S01]  /*2010*/  LEA.HI.X R205, R10, UR7, R14, 0x1, P1 ;  /* 0x000000070acd7c11 */ /* 0x000fe200088f0c0e */
[----:B------:R-:W-:Y:S01]  /*2020*/  @!P6 IMAD.MOV.U32 R10, RZ, RZ, R202 ;  /* 0x000000ffff0ae224 */ /* 0x000fe200078e00ca */
[-C--:B------:R-:W-:Y:S01]  /*2030*/  @!P5 LEA.HI.X R7, R3, R201.reuse, R86, 0x1, P0 ;  /* 0x000000c90307d211 */ /* 0x080fe200000f0c56 */
[--C-:B------:R-:W-:Y:S01]  /*2040*/  @!P6 IMAD.MOV.U32 R11, RZ, RZ, R201.reuse ;  /* 0x000000ffff0be224 */ /* 0x100fe200078e00c9 */
[C---:B------:R-:W-:Y:S01]  /*2050*/  @!P4 LEA R12, P0, R134.reuse, R202, 0x6 ;  /* 0x000000ca860cc211 */ /* 0x040fe200078030ff */
[----:B------:R-:W-:Y:S01]  /*2060*/  @!P3 IMAD.MOV.U32 R203, RZ, RZ, R201 ;  /* 0x000000ffffcbb224 */ /* 0x000fe200078e00c9 */
[----:B------:R-:W-:Y:S01]  /*2070*/  ISETP.GE.AND P1, PT, R17, R8, PT ;  /* 0x000000081100720c */ /* 0x000fe20003f26270 */
[----:B----4-:R-:W-:Y:S01]  /*2080*/  @!P3 IMAD R4, R135, 0x60, RZ ;  /* 0x000000608704b824 */ /* 0x010fe200078e02ff */
[----:B------:R-:W-:Y:S01]  /*2090*/  @!P6 LDGSTS.E.BYPASS.LTC128B.128 [R217+0x6000], desc[UR14][R10.64] ;  /* 0x060000000ad9efae */ /* 0x000fe2000b981a0e */
[C---:B------:R-:W-:Y:S01]  /*20a0*/  @!P3 IMAD.WIDE.U32 R16, R134.reuse, 0x60, R202 ;  /* 0x000000608610b825 */ /* 0x040fe200078e00ca */
[----:B------:R-:W-:-:S02]  /*20b0*/  @!P4 LEA.HI.X R13, R134, R201, R135, 0x6, P0 ;  /* 0x000000c9860dc211 */ /* 0x000fc400000f3487 */
[----:B------:R-:W-:Y:S01]  /*20c0*/  @!P6 LDGSTS.E.BYPASS.LTC128B.128 [R217+0x8000], desc[UR14][R10.64+0x80] ;  /* 0x080000800ad9efae */ /* 0x000fe2000b981a0e */
[----:B------:R-:W-:Y:S01]  /*20d0*/  @!P3 IMAD.IADD R17, R17, 0x1, R4 ;  /* 0x000000011111b824 */ /* 0x000fe200078e0204 */
[----:B------:R-:W-:Y:S01]  /*20e0*/  ISETP.GE.AND P0, PT, R15, R8, PT ;  /* 0x000000080f00720c */ /* 0x000fe20003f06270 */
[----:B------:R-:W-:Y:S01]  /*20f0*/  IMAD.SHL.U32 R5, R144, 0x10, RZ ;  /* 0x0000001090057824 */ /* 0x000fe200078e00ff */
[----:B------:R1:W-:Y:S01]  /*2100*/  @!P6 LDGSTS.E.BYPASS.LTC128B.128 [R217+0xa000], desc[UR14][R10.64+0x100] ;  /* 0x0a0001000ad9efae */ /* 0x0003e2000b981a0e */
[----:B------:R-:W-:Y:S02]  /*2110*/  LOP3.LUT R8, R184, 0x8, RZ, 0xc0, !PT ;  /* 0x00000008b8087812 */ /* 0x000fe400078ec0ff */
[----:B------:R-:W-:Y:S01]  /*2120*/  SHF.L.U64.HI R4, R144, 0x4, R145 ;  /* 0x0000000490047819 */ /* 0x000fe20000010291 */
[----:B------:R-:W-:Y:S01]  /*2130*/  @!P5 LDGSTS.E.BYPASS.LTC128B.128 [R217+0x6800], desc[UR14][R6.64] ;  /* 0x0680000006d9dfae */ /* 0x000fe2000b981a0e */
[----:B------:R-:W-:-:S03]  /*2140*/  LOP3.LUT R8, R147, R8, RZ, 0x3c, !PT ;  /* 0x0000000893087212 */ /* 0x000fc600078e3cff */
[----:B------:R-:W-:Y:S02]  /*2150*/  @!P5 LDGSTS.E.BYPASS.LTC128B.128 [R217+0x8800], desc[UR14][R6.64+0x80] ;  /* 0x0880008006d9dfae */ /* 0x000fe4000b981a0e */
[----:B------:R-:W-:Y:S02]  /*2160*/  IMAD R187, R8, 0x2, R187 ;  /* 0x0000000208bb7824 */ /* 0x000fe400078e02bb */
[----:B------:R2:W-:Y:S01]  /*2170*/  @!P5 LDGSTS.E.BYPASS.LTC128B.128 [R217+0xa800], desc[UR14][R6.64+0x100] ;  /* 0x0a80010006d9dfae */ /* 0x0005e2000b981a0e */
[----:B------:R-:W-:Y:S01]  /*2180*/  @!P0 IMAD R9, R145, 0x60, RZ ;  /* 0x0000006091098824 */ /* 0x000fe200078e02ff */
[----:B------:R-:W-:Y:S01]  /*2190*/  LOP3.LUT P5, RZ, R184, 0x2, RZ, 0xc0, !PT ;  /* 0x00000002b8ff7812 */ /* 0x000fe200078ac0ff */
[----:B------:R-:W-:Y:S01]  /*21a0*/  VIADD R95, R187, UR5 ;  /* 0x00000005bb5f7c36 */ /* 0x000fe20008000000 */
[----:B------:R-:W-:Y:S02]  /*21b0*/  @!P4 LDGSTS.E.BYPASS.LTC128B.128 [R217+0x7000], desc[UR14][R12.64] ;  /* 0x070000000cd9cfae */ /* 0x000fe4000b981a0e */
[----:B------:R-:W-:-:S02]  /*21c0*/  SEL R84, R181, 0xffffffe0, !P5 ;  /* 0xffffffe0b5547807 */ /* 0x000fc40006800000 */
[----:B------:R-:W-:Y:S03]  /*21d0*/  @!P4 LDGSTS.E.BYPASS.LTC128B.128 [R217+0x9000], desc[UR14][R12.64+0x80] ;  /* 0x090000800cd9cfae */ /* 0x000fe6000b981a0e */
[----:B------:R-:W-:Y:S01]  /*21e0*/  IMAD.IADD R94, R95, 0x1, R84 ;  /* 0x000000015f5e7824 */ /* 0x000fe200078e0254 */
[----:B------:R3:W-:Y:S01]  /*21f0*/  @!P4 LDGSTS.E.BYPASS.LTC128B.128 [R217+0xb000], desc[UR14][R12.64+0x100] ;  /* 0x0b0001000cd9cfae */ /* 0x0007e2000b981a0e */
[----:B-1----:R-:W-:-:S03]  /*2200*/  @!P0 IMAD.WIDE.U32 R10, R144, 0x60, R204 ;  /* 0x00000060900a8825 */ /* 0x002fc600078e00cc */
[----:B------:R-:W-:Y:S01]  /*2210*/  @!P3 LDGSTS.E.BYPASS.LTC128B.128 [R217+0x7800], desc[UR14][R16.64] ;  /* 0x0780000010d9bfae */ /* 0x000fe2000b981a0e */
[----:B------:R-:W-:-:S03]  /*2220*/  @!P0 IMAD.IADD R9, R11, 0x1, R9 ;  /* 0x000000010b098824 */ /* 0x000fc600078e0209 */
[----:B------:R-:W-:Y:S01]  /*2230*/  @!P3 LDGSTS.E.BYPASS.LTC128B.128 [R217+0x9800], desc[UR14][R16.64+0x80] ;  /* 0x0980008010d9bfae */ /* 0x000fe2000b981a0e */
[----:B------:R-:W-:Y:S02]  /*2240*/  @!P0 MOV R8, R10 ;  /* 0x0000000a00088202 */ /* 0x000fe40000000f00 */
[----:B------:R-:W-:Y:S01]  /*2250*/  LOP3.LUT R10, R186, 0x8, RZ, 0xc0, !PT ;  /* 0x00000008ba0a7812 */ /* 0x000fe200078ec0ff */
[----:B------:R-:W-:Y:S01]  /*2260*/  @!P3 LDGSTS.E.BYPASS.LTC128B.128 [R217+0xb800], desc[UR14][R16.64+0x100] ;  /* 0x0b80010010d9bfae */ /* 0x000fe2000b981a0e */
[----:B--2---:R-:W-:-:S03]  /*2270*/  @!P2 LEA R6, P3, R5, R204, 0x1 ;  /* 0x000000cc0506a211 */ /* 0x004fc600078608ff */
[----:B------:R-:W0:Y:S01]  /*2280*/  LDGDEPBAR ;  /* 0x00000000000079af */ /* 0x000e220000000000 */
[----:B------:R-:W-:Y:S02]  /*2290*/  LOP3.LUT R85, R147, R10, RZ, 0x3c, !PT ;  /* 0x0000000a93557212 */ /* 0x000fe400078e3cff */
[----:B------:R-:W-:Y:S02]  /*22a0*/  @!P2 LEA.HI.X R7, R5, R205, R4, 0x1, P3 ;  /* 0x000000cd0507a211 */ /* 0x000fe400018f0c04 */
[----:B------:R-:W-:-:S05]  /*22b0*/  LOP3.LUT R4, R183, 0x200, R148, 0xf8, !PT ;  /* 0x00000200b7047812 */ /* 0x000fca00078ef894 */
[----:B------:R-:W-:Y:S01]  /*22c0*/  IMAD.IADD R4, R85, 0x1, R4 ;  /* 0x0000000155047824 */ /* 0x000fe200078e0204 */
[----:B---3--:R-:W-:-:S04]  /*22d0*/  @!P1 LEA R12, P3, R144, R204, 0x6 ;  /* 0x000000cc900c9211 */ /* 0x008fc800078630ff */
[----:B------:R-:W-:Y:S02]  /*22e0*/  @!P1 LEA.HI.X R13, R144, R205, R145, 0x6, P3 ;  /* 0x000000cd900d9211 */ /* 0x000fe400018f3491 */
        /* <DEDUP_REMOVED lines=23> */
[----:B------:R-:W-:Y:S01]  /*2460*/  @P1 STS.128 [R217+0xd000], RZ ;  /* 0x00d000ffd9001388 */ /* 0x000fe20000000c00 */
[----:B------:R-:W-:-:S03]  /*2470*/  SEL R152, R152, 0xffffffc0, !P2 ;  /* 0xffffffc098987807 */ /* 0x000fc60005000000 */
[----:B------:R-:W-:Y:S02]  /*2480*/  @P1 STS.128 [R217+0xf000], RZ ;  /* 0x00f000ffd9001388 */ /* 0x000fe40000000c00 */
[--C-:B------:R-:W-:Y:S02]  /*2490*/  IMAD.IADD R97, R99, 0x1, R152.reuse ;  /* 0x0000000163617824 */ /* 0x100fe400078e0298 */
[----:B------:R-:W-:Y:S01]  /*24a0*/  @P1 STS.128 [R217+0x11000], RZ ;  /* 0x011000ffd9001388 */ /* 0x000fe20000000c00 */
[----:B------:R-:W-:Y:S02]  /*24b0*/  IMAD.IADD R95, R95, 0x1, R152 ;  /* 0x000000015f5f7824 */ /* 0x000fe400078e0298 */
[C---:B------:R-:W-:Y:S01]  /*24c0*/  IMAD.IADD R93, R84.reuse, 0x1, R97 ;  /* 0x00000001545d7824 */ /* 0x040fe200078e0261 */
[----:B------:R-:W-:Y:S01]  /*24d0*/  @!PT LDS RZ, [RZ] ;  /* 0x00000000fffff984 */ /* 0x000fe20000000800 */
[----:B------:R-:W-:Y:S01]  /*24e0*/  @!PT LDS RZ, [RZ] ;  /* 0x00000000fffff984 */ /* 0x000fe20000000800 */
[----:B------:R-:W-:Y:S01]  /*24f0*/  @!PT LDS RZ, [RZ] ;  /* 0x00000000fffff984 */ /* 0x000fe20000000800 */
[----:B------:R-:W-:Y:S01]  /*2500*/  @!P1 LDGSTS.E.BYPASS.LTC128B.128 [R217+0xd000], desc[UR14][R12.64] ;  /* 0x0d0000000cd99fae */ /* 0x000fe2000b981a0e */
[----:B------:R-:W-:-:S03]  /*2510*/  IMAD.IADD R91, R84, 0x1, R95 ;  /* 0x00000001545b7824 */ /* 0x000fc600078e025f */
[----:B------:R-:W-:Y:S04]  /*2520*/  @!P1 LDGSTS.E.BYPASS.LTC128B.128 [R217+0xf000], desc[UR14][R12.64+0x80] ;  /* 0x0f0000800cd99fae */ /* 0x000fe8000b981a0e */
[----:B------:R-:W-:Y:S04]  /*2530*/  @!P1 LDGSTS.E.BYPASS.LTC128B.128 [R217+0x11000], desc[UR14][R12.64+0x100] ;  /* 0x110001000cd99fae */ /* 0x000fe8000b981a0e */
        /* <DEDUP_REMOVED lines=9> */
[----:B------:R-:W-:-:S03]  /*25d0*/  ISETP.GT.U32.AND P0, PT, R153, R200, PT ;  /* 0x000000c89900720c */ /* 0x000fc60003f04070 */
[----:B------:R-:W-:Y:S04]  /*25e0*/  LDSM.16.M88.4 R72, [R99] ;  /* 0x000000006348783b */ /* 0x000fe80000000200 */
[----:B------:R-:W3:Y:S04]  /*25f0*/  LDSM.16.M88.4 R44, [R187+UR5+0x6000] ;  /* 0x00600005bb2c783b */ /* 0x000ee80008000200 */
[----:B------:R-:W4:Y:S04]  /*2600*/  LDSM.16.M88.4 R36, [R187+UR5+0x6800] ;  /* 0x00680005bb24783b */ /* 0x000f280008000200 */
[----:B------:R-:W5:Y:S04]  /*2610*/  LDSM.16.M88.4 R28, [R187+UR5+0x7000] ;  /* 0x00700005bb1c783b */ /* 0x000f680008000200 */
[----:B-1----:R-:W1:Y:S04]  /*2620*/  LDSM.16.M88.4 R4, [R187+UR5+0x7800] ;  /* 0x00780005bb04783b */ /* 0x002e680008000200 */
[----:B------:R-:W-:Y:S04]  /*2630*/  LDSM.16.M88.4 R60, [R96] ;  /* 0x00000000603c783b */ /* 0x000fe80000000200 */
[----:B--2---:R-:W2:Y:S04]  /*2640*/  LDSM.16.M88.4 R8, [R94+0x6800] ;  /* 0x006800005e08783b */ /* 0x004ea80000000200 */
[----:B------:R-:W2:Y:S04]  /*2650*/  LDSM.16.M88.4 R12, [R94+0x6000] ;  /* 0x006000005e0c783b */ /* 0x000ea80000000200 */
[----:B------:R-:W2:Y:S04]  /*2660*/  LDSM.16.M88.4 R68, [R94+0x7800] ;  /* 0x007800005e44783b */ /* 0x000ea80000000200 */
[----:B------:R-:W-:Y:S04]  /*2670*/  LDSM.16.M88.4 R16, [R97] ;  /* 0x000000006110783b */ /* 0x000fe80000000200 */
[----:B------:R-:W-:Y:S01]  /*2680*/  LDSM.16.M88.4 R56, [R95+0x6800] ;  /* 0x006800005f38783b */ /* 0x000fe20000000200 */
[C---:B---3--:R-:W-:Y:S03]  /*2690*/  HMMA.16816.F32 R48, R72.reuse, R44, RZ ;  /* 0x0000002c4830723c */ /* 0x048fe600000018ff */
[----:B------:R-:W-:Y:S04]  /*26a0*/  LDSM.16.M88.4 R76, [R94+0x7000] ;  /* 0x007000005e4c783b */ /* 0x000fe80000000200 */
[----:B------:R-:W-:Y:S01]  /*26b0*/  LDSM.16.M88.4 R20, [R95+0x7800] ;  /* 0x007800005f14783b */ /* 0x000fe20000000200 */
[C---:B----4-:R-:W-:Y:S03]  /*26c0*/  HMMA.16816.F32 R40, R72.reuse, R36, RZ ;  /* 0x000000244828723c */ /* 0x050fe600000018ff */
[----:B------:R-:W-:Y:S04]  /*26d0*/  LDSM.16.M88.4 R64, [R93] ;  /* 0x000000005d40783b */ /* 0x000fe80000000200 */
[----:B------:R-:W-:Y:S01]  /*26e0*/  LDSM.16.M88.4 R52, [R95+0x7000] ;  /* 0x007000005f34783b */ /* 0x000fe20000000200 */
[C---:B-----5:R-:W-:Y:S03]  /*26f0*/  HMMA.16816.F32 R32, R72.reuse, R28, RZ ;  /* 0x0000001c4820723c */ /* 0x060fe600000018ff */
[----:B------:R-:W-:Y:S04]  /*2700*/  LDSM.16.M88.4 R80, [R94+0x9000] ;  /* 0x009000005e50783b */ /* 0x000fe80000000200 */
[----:B------:R-:W0:Y:S01]  /*2710*/  LDGDEPBAR ;  /* 0x00000000000079af */ /* 0x000e220000000000 */
[C---:B------:R-:W-:Y:S08]  /*2720*/  HMMA.16816.F32 R44, R72.reuse, R46, RZ ;  /* 0x0000002e482c723c */ /* 0x040ff000000018ff */
[C---:B------:R-:W-:Y:S08]  /*2730*/  HMMA.16816.F32 R36, R72.reuse, R38, RZ ;  /* 0x000000264824723c */ /* 0x040ff000000018ff */
[C---:B------:R-:W-:Y:S08]  /*2740*/  HMMA.16816.F32 R28, R72.reuse, R30, RZ ;  /* 0x0000001e481c723c */ /* 0x040ff000000018ff */
[C---:B-1----:R-:W-:Y:S08]  /*2750*/  HMMA.16816.F32 R24, R72.reuse, R4, RZ ;  /* 0x000000044818723c */ /* 0x042ff000000018ff */
[----:B------:R-:W-:Y:S01]  /*2760*/  HMMA.16816.F32 R72, R72, R6, RZ ;  /* 0x000000064848723c */ /* 0x000fe200000018ff */
[----:B------:R-:W1:Y:S07]  /*2770*/  LDSM.16.M88.4 R4, [R95+0x6000] ;  /* 0x006000005f04783b */ /* 0x000e6e0000000200 */
[C---:B--2---:R-:W-:Y:S08]  /*2780*/  HMMA.16816.F32 R40, R60.reuse, R8, R40 ;  /* 0x000000083c28723c */ /* 0x044ff00000001828 */
[C---:B------:R-:W-:Y:S01]  /*2790*/  HMMA.16816.F32 R36, R60.reuse, R10, R36 ;  /* 0x0000000a3c24723c */ /* 0x040fe20000001824 */
[----:B------:R-:W2:Y:S07]  /*27a0*/  LDSM.16.M88.4 R8, [R91+0x6800] ;  /* 0x006800005b08783b */ /* 0x000eae0000000200 */
[C---:B------:R-:W-:Y:S08]  /*27b0*/  HMMA.16816.F32 R48, R60.reuse, R12, R48 ;  /* 0x0000000c3c30723c */ /* 0x040ff00000001830 */
[C---:B------:R-:W-:Y:S01]  /*27c0*/  HMMA.16816.F32 R44, R60.reuse, R14, R44 ;  /* 0x0000000e3c2c723c */ /* 0x040fe2000000182c */
[----:B------:R-:W3:Y:S07]  /*27d0*/  LDSM.16.M88.4 R12, [R91+0x6000] ;  /* 0x006000005b0c783b */ /* 0x000eee0000000200 */
[C---:B------:R-:W-:Y:S08]  /*27e0*/  HMMA.16816.F32 R24, R60.reuse, R68, R24 ;  /* 0x000000443c18723c */ /* 0x040ff00000001818 */
[----:B------:R-:W-:Y:S01]  /*27f0*/  HMMA.16816.F32 R72, R60, R70, R72 ;  /* 0x000000463c48723c */ /* 0x000fe20000001848 */
[----:B------:R-:W-:Y:S07]  /*2800*/  LDSM.16.M88.4 R68, [R91+0x7800] ;  /* 0x007800005b44783b */ /* 0x000fee0000000200 */
[C---:B-1----:R-:W-:Y:S08]  /*2810*/  HMMA.16816.F32 R48, R16.reuse, R4, R48 ;  /* 0x000000041030723c */ /* 0x042ff00000001830 */
[C---:B------:R-:W-:Y:S01]  /*2820*/  HMMA.16816.F32 R44, R16.reuse, R6, R44 ;  /* 0x00000006102c723c */ /* 0x040fe2000000182c */
[----:B------:R-:W1:Y:S07]  /*2830*/  LDSM.16.M88.4 R4, [R91+0x7000] ;  /* 0x007000005b04783b */ /* 0x000e6e0000000200 */
[C---:B------:R-:W-:Y:S08]  /*2840*/  HMMA.16816.F32 R40, R16.reuse, R56, R40 ;  /* 0x000000381028723c */ /* 0x040ff00000001828 */
[----:B------:R-:W-:Y:S01]  /*2850*/  HMMA.16816.F32 R36, R16, R58, R36 ;  /* 0x0000003a1024723c */ /* 0x000fe20000001824 */
[----:B------:R-:W-:Y:S07]  /*2860*/  LDSM.16.M88.4 R56, [R187+UR5+0x8000] ;  /* 0x00800005bb38783b */ /* 0x000fee0008000200 */
[C---:B------:R-:W-:Y:S08]  /*2870*/  HMMA.16816.F32 R32, R60.reuse, R76, R32 ;  /* 0x0000004c3c20723c */ /* 0x040ff00000001820 */
[----:B------:R-:W-:Y:S01]  /*2880*/  HMMA.16816.F32 R28, R60, R78, R28 ;  /* 0x0000004e3c1c723c */ /* 0x000fe2000000181c */
[----:B------:R-:W-:Y:S04]  /*2890*/  LDSM.16.M88.4 R60, [R96+0x2000] ;  /* 0x00200000603c783b */ /* 0x000fe80000000200 */
[----:B------:R-:W-:Y:S03]  /*28a0*/  LDSM.16.M88.4 R76, [R94+0x9800] ;  /* 0x009800005e4c783b */ /* 0x000fe60000000200 */
[C---:B------:R-:W-:Y:S08]  /*28b0*/  HMMA.16816.F32 R24, R16.reuse, R20, R24 ;  /* 0x000000141018723c */ /* 0x040ff00000001818 */
[----:B------:R-:W-:Y:S01]  /*28c0*/  HMMA.16816.F32 R72, R16, R22, R72 ;  /* 0x000000161048723c */ /* 0x000fe20000001848 */
[----:B------:R-:W4:Y:S07]  /*28d0*/  LDSM.16.M88.4 R20, [R99+0x2000] ;  /* 0x002000006314783b */ /* 0x000f2e0000000200 */
[C---:B--2---:R-:W-:Y:S08]  /*28e0*/  HMMA.16816.F32 R40, R64.reuse, R8, R40 ;  /* 0x000000084028723c */ /* 0x044ff00000001828 */
[----:B------:R-:W-:Y:S01]  /*28f0*/  HMMA.16816.F32 R36, R64, R10, R36 ;  /* 0x0000000a4024723c */ /* 0x000fe20000001824 */
[----:B------:R-:W2:Y:S07]  /*2900*/  LDSM.16.M88.4 R8, [R187+UR5+0x9000] ;  /* 0x00900005bb08783b */ /* 0x000eae0008000200 */
[C---:B------:R-:W-:Y:S08]  /*2910*/  HMMA.16816.F32 R32, R16.reuse, R52, R32 ;  /* 0x000000341020723c */ /* 0x040ff00000001820 */
[----:B------:R-:W-:Y:S01]  /*2920*/  HMMA.16816.F32 R28, R16, R54, R28 ;  /* 0x00000036101c723c */ /* 0x000fe2000000181c */
[----:B------:R-:W5:Y:S04]  /*2930*/  LDSM.16.M88.4 R16, [R187+UR5+0x8800] ;  /* 0x00880005bb10783b */ /* 0x000f680008000200 */
[----:B------:R-:W5:Y:S03]  /*2940*/  LDSM.16.M88.4 R52, [R187+UR5+0x9800] ;  /* 0x00980005bb34783b */ /* 0x000f660008000200 */
[C---:B---3--:R-:W-:Y:S08]  /*2950*/  HMMA.16816.F32 R48, R64.reuse, R12, R48 ;  /* 0x0000000c4030723c */ /* 0x048ff00000001830 */
[C---:B------:R-:W-:Y:S01]  /*2960*/  HMMA.16816.F32 R44, R64.reuse, R14, R44 ;  /* 0x0000000e402c723c */ /* 0x040fe2000000182c */
[----:B------:R-:W-:Y:S07]  /*2970*/  LDSM.16.M88.4 R12, [R94+0x8000] ;  /* 0x008000005e0c783b */ /* 0x000fee0000000200 */
[C---:B-1----:R-:W-:Y:S08]  /*2980*/  HMMA.16816.F32 R32, R64.reuse, R4, R32 ;  /* 0x000000044020723c */ /* 0x042ff00000001820 */
[----:B------:R-:W-:Y:S01]  /*2990*/  HMMA.16816.F32 R28, R64, R6, R28 ;  /* 0x00000006401c723c */ /* 0x000fe2000000181c */
[----:B------:R-:W1:Y:S07]  /*29a0*/  LDSM.16.M88.4 R4, [R94+0x8800] ;  /* 0x008800005e04783b */ /* 0x000e6e0000000200 */
[C---:B----4-:R-:W-:Y:S08]  /*29b0*/  HMMA.16816.F32 R48, R20.reuse, R56, R48 ;  /* 0x000000381430723c */ /* 0x050ff00000001830 */
[C---:B------:R-:W-:Y:S01]  /*29c0*/  HMMA.16816.F32 R44, R20.reuse, R58, R44 ;  /* 0x0000003a142c723c */ /* 0x040fe2000000182c */
[----:B------:R-:W-:Y:S07]  /*29d0*/  LDSM.16.M88.4 R56, [R97+0x2000] ;  /* 0x002000006138783b */ /* 0x000fee0000000200 */
[C---:B--2---:R-:W-:Y:S08]  /*29e0*/  HMMA.16816.F32 R32, R20.reuse, R8, R32 ;  /* 0x000000081420723c */ /* 0x044ff00000001820 */
[----:B------:R-:W-:Y:S01]  /*29f0*/  HMMA.16816.F32 R28, R20, R10, R28 ;  /* 0x0000000a141c723c */ /* 0x000fe2000000181c */
[----:B------:R-:W2:Y:S07]  /*2a00*/  LDSM.16.M88.4 R8, [R95+0x8800] ;  /* 0x008800005f08783b */ /* 0x000eae0000000200 */
[C---:B------:R-:W-:Y:S08]  /*2a10*/  HMMA.16816.F32 R24, R64.reuse, R68, R24 ;  /* 0x000000444018723c */ /* 0x040ff00000001818 */
[----:B------:R-:W-:Y:S01]  /*2a20*/  HMMA.16816.F32 R72, R64, R70, R72 ;  /* 0x000000464048723c */ /* 0x000fe20000001848 */
[----:B------:R-:W-:Y:S04]  /*2a30*/  LDSM.16.M88.4 R68, [R95+0x9000] ;  /* 0x009000005f44783b */ /* 0x000fe80000000200 */
[----:B------:R-:W-:Y:S03]  /*2a40*/  LDSM.16.M88.4 R64, [R95+0x9800] ;  /* 0x009800005f40783b */ /* 0x000fe60000000200 */
[C---:B-----5:R-:W-:Y:S08]  /*2a50*/  HMMA.16816.F32 R40, R20.reuse, R16, R40 ;  /* 0x000000101428723c */ /* 0x060ff00000001828 */
        /* <DEDUP_REMOVED lines=9> */
[C---:B------:R-:W-:Y:S08]  /*2af0*/  HMMA.16816.F32 R48, R60.reuse, R12, R48 ;  /* 0x0000000c3c30723c */ /* 0x040ff00000001830 */
[----:B------:R-:W-:Y:S01]  /*2b00*/  HMMA.16816.F32 R44, R60, R14, R44 ;  /* 0x0000000e3c2c723c */ /* 0x000fe2000000182c */
[----:B------:R-:W4:Y:S07]  /*2b10*/  LDSM.16.M88.4 R12, [R91+0x9000] ;  /* 0x009000005b0c783b */ /* 0x000f2e0000000200 */
        /* <DEDUP_REMOVED lines=8> */
[----:B------:R-:W-:Y:S04]  /*2ba0*/  LDSM.16.M88.4 R60, [R187+UR5+0xa000] ;  /* 0x00a00005bb3c783b */ /* 0x000fe80008000200 */
        /* <DEDUP_REMOVED lines=8> */
[----:B------:R-:W-:Y:S01]  /*2c30*/  HMMA.16816.F32 R72, R56, R66, R72 ;  /* 0x000000423848723c */ /* 0x000fe20000001848 */
[----:B------:R-:W-:Y:S04]  /*2c40*/  LDSM.16.M88.4 R56, [R187+UR5+0xa800] ;  /* 0x00a80005bb38783b */ /* 0x000fe80008000200 */
[----:B------:R-:W-:Y:S03]  /*2c50*/  LDSM.16.M88.4 R64, [R95+0xa000] ;  /* 0x00a000005f40783b */ /* 0x000fe60000000200 */
[C---:B-1----:R-:W-:Y:S08]  /*2c60*/  HMMA.16816.F32 R48, R4.reuse, R52, R48 ;  /* 0x000000340430723c */ /* 0x042ff00000001830 */
[C---:B------:R-:W-:Y:S01]  /*2c70*/  HMMA.16816.F32 R44, R4.reuse, R54, R44 ;  /* 0x00000036042c723c */ /* 0x040fe2000000182c */
[----:B------:R-:W1:Y:S07]  /*2c80*/  LDSM.16.M88.4 R52, [R187+UR5+0xb000] ;  /* 0x00b00005bb34783b */ /* 0x000e6e0008000200 */
[C---:B------:R-:W-:Y:S08]  /*2c90*/  HMMA.16816.F32 R40, R4.reuse, R20, R40 ;  /* 0x000000140428723c */ /* 0x040ff00000001828 */
[C---:B------:R-:W-:Y:S01]  /*2ca0*/  HMMA.16816.F32 R36, R4.reuse, R22, R36 ;  /* 0x000000160424723c */ /* 0x040fe20000001824 */
[----:B------:R-:W3:Y:S07]  /*2cb0*/  LDSM.16.M88.4 R20, [R187+UR5+0xb800] ;  /* 0x00b80005bb14783b */ /* 0x000eee0008000200 */
[C---:B----4-:R-:W-:Y:S08]  /*2cc0*/  HMMA.16816.F32 R32, R4.reuse, R12, R32 ;  /* 0x0000000c0420723c */ /* 0x050ff00000001820 */
        /* <DEDUP_REMOVED lines=8> */
[----:B------:R-:W1:Y:S07]  /*2d50*/  LDSM.16.M88.4 R52, [R95+0xb800] ;  /* 0x00b800005f34783b */ /* 0x000e6e0000000200 */
[C---:B---3--:R-:W-:Y:S08]  /*2d60*/  HMMA.16816.F32 R24, R16.reuse, R20, R24 ;  /* 0x000000141018723c */ /* 0x048ff00000001818 */
[C---:B------:R-:W-:Y:S08]  /*2d70*/  HMMA.16816.F32 R48, R16.reuse, R60, R48 ;  /* 0x0000003c1030723c */ /* 0x040ff00000001830 */
[C---:B------:R-:W-:Y:S01]  /*2d80*/  HMMA.16816.F32 R44, R16.reuse, R62, R44 ;  /* 0x0000003e102c723c */ /* 0x040fe2000000182c */
[----:B------:R-:W3:Y:S07]  /*2d90*/  LDSM.16.M88.4 R60, [R95+0xa800] ;  /* 0x00a800005f3c783b */ /* 0x000eee0000000200 */
[C---:B------:R-:W-:Y:S08]  /*2da0*/  HMMA.16816.F32 R40, R16.reuse, R56, R40 ;  /* 0x000000381028723c */ /* 0x040ff00000001828 */
[C---:B------:R-:W-:Y:S01]  /*2db0*/  HMMA.16816.F32 R36, R16.reuse, R58, R36 ;  /* 0x0000003a1024723c */ /* 0x040fe20000001824 */
[----:B------:R-:W5:Y:S07]  /*2dc0*/  LDSM.16.M88.4 R56, [R95+0xb000] ;  /* 0x00b000005f38783b */ /* 0x000f6e0000000200 */
[----:B------:R-:W-:Y:S01]  /*2dd0*/  HMMA.16816.F32 R72, R16, R22, R72 ;  /* 0x000000161048723c */ /* 0x000fe20000001848 */
[----:B------:R-:W-:Y:S04]  /*2de0*/  LDSM.16.M88.4 R20, [R93+0x4000] ;  /* 0x004000005d14783b */ /* 0x000fe80000000200 */
[----:B------:R-:W-:Y:S03]  /*2df0*/  LDSM.16.M88.4 R16, [R91+0xa000] ;  /* 0x00a000005b10783b */ /* 0x000fe60000000200 */
[C---:B--2---:R-:W-:Y:S08]  /*2e00*/  HMMA.16816.F32 R32, R76.reuse, R4, R32 ;  /* 0x000000044c20723c */ /* 0x044ff00000001820 */
[C---:B------:R-:W-:Y:S01]  /*2e10*/  HMMA.16816.F32 R28, R76.reuse, R6, R28 ;  /* 0x000000064c1c723c */ /* 0x040fe2000000181c */
[----:B------:R-:W2:Y:S07]  /*2e20*/  LDSM.16.M88.4 R4, [R91+0xb800] ;  /* 0x00b800005b04783b */ /* 0x000eae0000000200 */
[C---:B------:R-:W-:Y:S08]  /*2e30*/  HMMA.16816.F32 R24, R76.reuse, R80, R24 ;  /* 0x000000504c18723c */ /* 0x040ff00000001818 */
[C---:B------:R-:W-:Y:S08]  /*2e40*/  HMMA.16816.F32 R48, R76.reuse, R12, R48 ;  /* 0x0000000c4c30723c */ /* 0x040ff00000001830 */
[C---:B------:R-:W-:Y:S01]  /*2e50*/  HMMA.16816.F32 R44, R76.reuse, R14, R44 ;  /* 0x0000000e4c2c723c */ /* 0x040fe2000000182c */
[----:B------:R-:W2:Y:S07]  /*2e60*/  LDSM.16.M88.4 R12, [R91+0xa800] ;  /* 0x00a800005b0c783b */ /* 0x000eae0000000200 */
[C---:B----4-:R-:W-:Y:S08]  /*2e70*/  HMMA.16816.F32 R40, R76.reuse, R8, R40 ;  /* 0x000000084c28723c */ /* 0x050ff00000001828 */
[----:B------:R-:W-:Y:S01]  /*2e80*/  HMMA.16816.F32 R36, R76, R10, R36 ;  /* 0x0000000a4c24723c */ /* 0x000fe20000001824 */
[----:B------:R-:W4:Y:S01]  /*2e90*/  LDSM.16.M88.4 R8, [R91+0xb000] ;  /* 0x00b000005b08783b */ /* 0x000f220000000200 */
[----:B------:R-:W-:-:S06]  /*2ea0*/  DEPBAR.LE SB0, 0x0 ;  /* 0x000080000000791a */ /* 0x000fcc0000000000 */
[----:B------:R-:W-:Y:S08]  /*2eb0*/  HMMA.16816.F32 R72, R76, R82, R72 ;  /* 0x000000524c48723c */ /* 0x000ff00000001848 */
[C---:B-1----:R-:W-:Y:S08]  /*2ec0*/  HMMA.16816.F32 R24, R68.reuse, R52, R24 ;  /* 0x000000344418723c */ /* 0x042ff00000001818 */
[C---:B------:R-:W-:Y:S08]  /*2ed0*/  HMMA.16816.F32 R48, R68.reuse, R64, R48 ;  /* 0x000000404430723c */ /* 0x040ff00000001830 */
[C---:B------:R-:W-:Y:S08]  /*2ee0*/  HMMA.16816.F32 R44, R68.reuse, R66, R44 ;  /* 0x00000042442c723c */ /* 0x040ff0000000182c */
[C---:B---3--:R-:W-:Y:S08]  /*2ef0*/  HMMA.16816.F32 R40, R68.reuse, R60, R40 ;  /* 0x0000003c4428723c */ /* 0x048ff00000001828 */
[C---:B------:R-:W-:Y:S08]  /*2f00*/  HMMA.16816.F32 R36, R68.reuse, R62, R36 ;  /* 0x0000003e4424723c */ /* 0x040ff00000001824 */
[C---:B-----5:R-:W-:Y:S08]  /*2f10*/  HMMA.16816.F32 R32, R68.reuse, R56, R32 ;  /* 0x000000384420723c */ /* 0x060ff00000001820 */
[C---:B------:R-:W-:Y:S08]  /*2f20*/  HMMA.16816.F32 R28, R68.reuse, R58, R28 ;  /* 0x0000003a441c723c */ /* 0x040ff0000000181c */
[----:B------:R-:W-:Y:S08]  /*2f30*/  HMMA.16816.F32 R72, R68, R54, R72 ;  /* 0x000000364448723c */ /* 0x000ff00000001848 */
[----:B--2---:R-:W-:Y:S01]  /*2f40*/  HMMA.16816.F32 R24, R20, R4, R24 ;  /* 0x000000041418723c */ /* 0x004fe20000001818 */
[----:B------:R-:W-:-:S02]  /*2f50*/  SHF.R.U32.HI R4, RZ, 0x2, R184 ;  /* 0x00000002ff047819 */ /* 0x000fc400000116b8 */
[----:B------:R-:W-:Y:S02]  /*2f60*/  LOP3.LUT R5, R186, 0x1f0, RZ, 0xc0, !PT ;  /* 0x000001f0ba057812 */ /* 0x000fe400078ec0ff */
[----:B------:R-:W-:-:S03]  /*2f70*/  LOP3.LUT R4, R4, 0x7, RZ, 0xc0, !PT ;  /* 0x0000000704047812 */ /* 0x000fc600078ec0ff */
[----:B------:R-:W-:Y:S01]  /*2f80*/  HMMA.16816.F32 R48, R20, R16, R48 ;  /* 0x000000101430723c */ /* 0x000fe20000001830 */
[----:B------:R-:W-:-:S04]  /*2f90*/  IADD3 R5, PT, PT, R4, R5, R89 ;  /* 0x0000000504057210 */ /* 0x000fc80007ffe059 */
[C---:B------:R-:W-:Y:S02]  /*2fa0*/  IADD3 R90, PT, PT, R5.reuse, 0x1, R90 ;  /* 0x00000001055a7810 */ /* 0x040fe40007ffe05a */
[-C--:B------:R-:W-:Y:S01]  /*2fb0*/  IADD3 R199, PT, PT, R5, R87.reuse, -R88 ;  /* 0x0000005705c77210 */ /* 0x080fe20007ffe858 */
[----:B------:R-:W-:Y:S01]  /*2fc0*/  HMMA.16816.F32 R44, R20, R18, R44 ;  /* 0x00000012142c723c */ /* 0x000fe2000000182c */
[C---:B------:R-:W-:Y:S02]  /*2fd0*/  VIMNMX R198, PT, PT, R90.reuse, R87, PT ;  /* 0x000000575ac67248 */ /* 0x040fe40003fe0100 */
[----:B------:R-:W-:-:S05]  /*2fe0*/  VIADDMNMX R197, R90, 0x8, R87, PT ;  /* 0x000000085ac57846 */ /* 0x000fca0003800157 */
[C---:B------:R-:W-:Y:S08]  /*2ff0*/  HMMA.16816.F32 R40, R20.reuse, R12, R40 ;  /* 0x0000000c1428723c */ /* 0x040ff00000001828 */
[C---:B------:R-:W-:Y:S08]  /*3000*/  HMMA.16816.F32 R36, R20.reuse, R14, R36 ;  /* 0x0000000e1424723c */ /* 0x040ff00000001824 */
[C---:B----4-:R-:W-:Y:S08]  /*3010*/  HMMA.16816.F32 R32, R20.reuse, R8, R32 ;  /* 0x000000081420723c */ /* 0x050ff00000001820 */
        /* <DEDUP_REMOVED lines=15> */
.L_x_4919:
        /* <DEDUP_REMOVED lines=59> */
.L_x_4920:
[C---:B------:R-:W-:Y:S01]  /*34c0*/  IMAD.SHL.U32 R5, R134.reuse, 0x20, RZ ;  /* 0x0000002086057824 */ /* 0x040fe200078e00ff */
[----:B------:R-:W-:Y:S01]  /*34d0*/  LEA R6, P0, R3, R202, 0x1 ;  /* 0x000000ca03067211 */ /* 0x000fe200078008ff */
[----:B------:R-:W-:Y:S01]  /*34e0*/  IMAD.MOV.U32 R203, RZ, RZ, R201 ;  /* 0x000000ffffcb7224 */ /* 0x000fe200078e00c9 */
[----:B------:R-:W-:Y:S02]  /*34f0*/  SHF.L.U64.HI R4, R134, 0x5, R135 ;  /* 0x0000000586047819 */ /* 0x000fe40000010287 */
[----:B------:R-:W-:Y:S02]  /*3500*/  IADD3 R8, P1, PT, R5, R6, RZ ;  /* 0x0000000605087210 */ /* 0x000fe40007f3e0ff */
        /* <DEDUP_REMOVED lines=20> */
.L_x_4918:
[----:B------:R-:W-:Y:S01]  /*3650*/  IMAD.SHL.U32 R133, R184, 0x2, RZ ;  /* 0x00000002b8857824 */ /* 0x000fe200078e00ff */
[----:B------:R-:W2:Y:S01]  /*3660*/  LDCU UR4, c[0x0][0x45c] ;  /* 0x00008b80ff0477ac */ /* 0x000ea20008000800 */
[----:B------:R-:W-:Y:S01]  /*3670*/  VIADD R4, R199, 0x8 ;  /* 0x00000008c7047836 */ /* 0x000fe20000000000 */
[----:B------:R-:W-:Y:S02]  /*3680*/  LOP3.LUT R180, R85, 0x200, R148, 0xf8, !PT ;  /* 0x0000020055b47812 */ /* 0x000fe400078ef894 */
[----:B------:R-:W-:Y:S02]  /*3690*/  LOP3.LUT R133, R133, 0x6, RZ, 0xc0, !PT ;  /* 0x0000000685857812 */ /* 0x000fe400078ec0ff */
[----:B------:R-:W-:Y:S02]  /*36a0*/  LEA R185, R180, UR5, 0x1 ;  /* 0x00000005b4b97c11 */ /* 0x000fe4000f8e08ff */
[----:B-1----:R-:W-:-:S03]  /*36b0*/  LOP3.LUT R6, R2, R133, RZ, 0xfc, !PT ;  /* 0x0000008502067212 */ /* 0x002fc600078efcff */
[--C-:B------:R-:W-:Y:S01]  /*36c0*/  IMAD.IADD R169, R152, 0x1, R185.reuse ;  /* 0x0000000198a97824 */ /* 0x100fe200078e02b9 */
[----:B------:R-:W-:Y:S01]  /*36d0*/  LDSM.16.MT88.4 R124, [R185+0xc000] ;  /* 0x00c00000b97c783b */ /* 0x000fe20000004200 */
[C---:B------:R-:W-:Y:S02]  /*36e0*/  VIADD R3, R6.reuse, 0x1 ;  /* 0x0000000106037836 */ /* 0x040fe40000000000 */
[C---:B------:R-:W-:Y:S01]  /*36f0*/  VIADD R7, R6.reuse, 0x8 ;  /* 0x0000000806077836 */ /* 0x040fe20000000000 */
[----:B------:R-:W-:Y:S01]  /*3700*/  LDSM.16.MT88.4 R108, [R169+0xc000] ;  /* 0x00c00000a96c783b */ /* 0x000fe20000004200 */
[C---:B------:R-:W-:Y:S01]  /*3710*/  VIADD R5, R6.reuse, 0x9 ;  /* 0x0000000906057836 */ /* 0x040fe20000000000 */
[-C--:B------:R-:W-:Y:S01]  /*3720*/  ISETP.GT.AND P3, PT, R199, R3.reuse, PT ;  /* 0x00000003c700720c */ /* 0x080fe20003f64270 */
[----:B------:R-:W-:Y:S01]  /*3730*/  VIADD R8, R6, 0x19 ;  /* 0x0000001906087836 */ /* 0x000fe20000000000 */
[----:B------:R-:W-:Y:S01]  /*3740*/  ISETP.GT.AND P1, PT, R4, R3, PT ;  /* 0x000000030400720c */ /* 0x000fe20003f24270 */
[C---:B------:R-:W-:Y:S01]  /*3750*/  VIADD R10, R6.reuse, 0x20 ;  /* 0x00000020060a7836 */ /* 0x040fe20000000000 */
[C---:B------:R-:W-:Y:S01]  /*3760*/  ISETP.GE.AND P4, PT, R3.reuse, R198, PT ;  /* 0x000000c60300720c */ /* 0x040fe20003f86270 */
[C---:B------:R-:W-:Y:S01]  /*3770*/  VIADD R16, R6.reuse, 0x28 ;  /* 0x0000002806107836 */ /* 0x040fe20000000000 */
[----:B------:R-:W-:Y:S01]  /*3780*/  ISETP.GE.AND P0, PT, R3, R197, PT ;  /* 0x000000c50300720c */ /* 0x000fe20003f06270 */
[C---:B------:R-:W-:Y:S01]  /*3790*/  VIADD R14, R6.reuse, 0x29 ;  /* 0x00000029060e7836 */ /* 0x040fe20000000000 */
[----:B------:R-:W-:Y:S01]  /*37a0*/  FSEL R3, R49, -INF , !P3 ;  /* 0xff80000031037808 */ /* 0x000fe20005800000 */
[----:B------:R-:W-:Y:S01]  /*37b0*/  VIADD R12, R6, 0x30 ;  /* 0x00000030060c7836 */ /* 0x000fe20000000000 */
[----:B------:R-:W-:Y:S01]  /*37c0*/  FSEL R49, R51, -INF , !P1 ;  /* 0xff80000033317808 */ /* 0x000fe20004800000 */
[----:B------:R-:W-:Y:S01]  /*37d0*/  LDSM.16.MT88.4 R56, [R169+0xe000] ;  /* 0x00e00000a938783b */ /* 0x000fe20000004200 */
[-C--:B------:R-:W-:Y:S01]  /*37e0*/  ISETP.GT.AND P1, PT, R4, R7.reuse, PT ;  /* 0x000000070400720c */ /* 0x080fe20003f24270 */
[C---:B------:R-:W-:Y:S01]  /*37f0*/  IMAD.IADD R174, R84.reuse, 0x1, R185 ;  /* 0x0000000154ae7824 */ /* 0x040fe200078e02b9 */
[----:B------:R-:W-:Y:S01]  /*3800*/  FSEL R49, R49, -INF , !P0 ;  /* 0xff80000031317808 */ /* 0x000fe20004000000 */
[----:B------:R-:W-:Y:S01]  /*3810*/  IMAD.IADD R167, R84, 0x1, R169 ;  /* 0x0000000154a77824 */ /* 0x000fe200078e02a9 */
[C---:B------:R-:W-:Y:S01]  /*3820*/  ISETP.GT.AND P3, PT, R199.reuse, R7, PT ;  /* 0x00000007c700720c */ /* 0x040fe20003f64270 */
[----:B------:R-:W-:Y:S01]  /*3830*/  LDSM.16.MT88.4 R88, [R169+0x10000] ;  /* 0x01000000a958783b */ /* 0x000fe20000004200 */
[----:B------:R-:W-:-:S02]  /*3840*/  ISETP.GT.AND P0, PT, R199, R5, PT ;  /* 0x00000005c700720c */ /* 0x000fc40003f04270 */
[----:B------:R-:W-:Y:S01]  /*3850*/  FSEL R23, R46, -INF , !P1 ;  /* 0xff8000002e177808 */ /* 0x000fe20004800000 */
[----:B------:R-:W-:Y:S01]  /*3860*/  LDSM.16.MT88.4 R116, [R174+0xc000] ;  /* 0x00c00000ae74783b */ /* 0x000fe20000004200 */
[----:B------:R-:W-:Y:S02]  /*3870*/  ISETP.GT.AND P1, PT, R4, R5, PT ;  /* 0x000000050400720c */ /* 0x000fe40003f24270 */
[----:B------:R-:W-:Y:S01]  /*3880*/  FSEL R3, R3, -INF , !P4 ;  /* 0xff80000003037808 */ /* 0x000fe20006000000 */
[----:B------:R-:W-:Y:S01]  /*3890*/  LDSM.16.MT88.4 R80, [R174+0x10000] ;  /* 0x01000000ae50783b */ /* 0x000fe20000004200 */
[----:B------:R-:W-:Y:S02]  /*38a0*/  FSEL R44, R44, -INF , !P3 ;  /* 0xff8000002c2c7808 */ /* 0x000fe40005800000 */
[----:B------:R-:W-:Y:S01]  /*38b0*/  FSEL R45, R45, -INF , !P0 ;  /* 0xff8000002d2d7808 */ /* 0x000fe20004000000 */
[----:B------:R-:W-:Y:S01]  /*38c0*/  LDSM.16.MT88.4 R100, [R167+0xc000] ;  /* 0x00c00000a764783b */ /* 0x000fe20000004200 */
[----:B------:R-:W-:-:S02]  /*38d0*/  ISETP.GE.AND P6, PT, R7, R198, PT ;  /* 0x000000c60700720c */ /* 0x000fc40003fc6270 */
[-C--:B------:R-:W-:Y:S01]  /*38e0*/  ISETP.GE.AND P4, PT, R7, R197.reuse, PT ;  /* 0x000000c50700720c */ /* 0x080fe20003f86270 */
[C---:B------:R-:W-:Y:S01]  /*38f0*/  VIADD R7, R6.reuse, 0x10 ;  /* 0x0000001006077836 */ /* 0x040fe20000000000 */
[C---:B------:R-:W-:Y:S01]  /*3900*/  ISETP.GE.AND P3, PT, R5.reuse, R198, PT ;  /* 0x000000c60500720c */ /* 0x040fe20003f66270 */
[----:B------:R-:W-:Y:S01]  /*3910*/  LDSM.16.MT88.4 R64, [R167+0xe000] ;  /* 0x00e00000a740783b */ /* 0x000fe20000004200 */
[----:B------:R-:W-:Y:S01]  /*3920*/  ISETP.GE.AND P0, PT, R5, R197, PT ;  /* 0x000000c50500720c */ /* 0x000fe20003f06270 */
[----:B------:R-:W-:Y:S01]  /*3930*/  VIADD R5, R6, 0x11 ;  /* 0x0000001106057836 */ /* 0x000fe20000000000 */
[----:B------:R-:W-:Y:S01]  /*3940*/  FSEL R21, R47, -INF , !P1 ;  /* 0xff8000002f157808 */ /* 0x000fe20004800000 */
[----:B------:R-:W-:Y:S01]  /*3950*/  LDSM.16.MT88.4 R136, [R174+0xc800] ;  /* 0x00c80000ae88783b */ /* 0x000fe20000004200 */
[----:B------:R-:W-:Y:S02]  /*3960*/  FSEL R45, R45, -INF , !P3 ;  /* 0xff8000002d2d7808 */ /* 0x000fe40005800000 */
[----:B------:R-:W-:-:S02]  /*3970*/  FSEL R21, R21, -INF , !P0 ;  /* 0xff80000015157808 */ /* 0x000fc40004000000 */
[CC--:B------:R-:W-:Y:S02]  /*3980*/  ISETP.GT.AND P1, PT, R199.reuse, R7.reuse, PT ;  /* 0x00000007c700720c */ /* 0x0c0fe40003f24270 */
[----:B------:R-:W-:Y:S02]  /*3990*/  ISETP.GT.AND P3, PT, R4, R7, PT ;  /* 0x000000070400720c */ /* 0x000fe40003f64270 */
[----:B------:R-:W-:Y:S02]  /*39a0*/  ISETP.GT.AND P0, PT, R199, R5, PT ;  /* 0x00000005c700720c */ /* 0x000fe40003f04270 */
[----:B------:R-:W-:Y:S02]  /*39b0*/  FSEL R47, R44, -INF , !P6 ;  /* 0xff8000002c2f7808 */ /* 0x000fe40007000000 */
[----:B------:R-:W-:Y:S02]  /*39c0*/  FSEL R23, R23, -INF , !P4 ;  /* 0xff80000017177808 */ /* 0x000fe40006000000 */
[----:B------:R-:W-:-:S02]  /*39d0*/  ISETP.GE.AND P6, PT, R7, R198, PT ;  /* 0x000000c60700720c */ /* 0x000fc40003fc6270 */
[----:B------:R-:W-:Y:S02]  /*39e0*/  ISETP.GE.AND P4, PT, R7, R197, PT ;  /* 0x000000c50700720c */ /* 0x000fe40003f86270 */
[----:B------:R-:W-:Y:S02]  /*39f0*/  FSEL R19, R40, -INF , !P1 ;  /* 0xff80000028137808 */ /* 0x000fe40004800000 */
[----:B------:R-:W-:Y:S02]  /*3a00*/  FSEL R15, R42, -INF , !P3 ;  /* 0xff8000002a0f7808 */ /* 0x000fe40005800000 */
[----:B------:R-:W-:Y:S02]  /*3a10*/  FSEL R7, R41, -INF , !P0 ;  /* 0xff80000029077808 */ /* 0x000fe40004000000 */
[----:B------:R-:W-:Y:S02]  /*3a20*/  ISETP.GE.AND P1, PT, R5, R198, PT ;  /* 0x000000c60500720c */ /* 0x000fe40003f26270 */
[----:B------:R-:W-:-:S02]  /*3a30*/  ISETP.GT.AND P3, PT, R4, R5, PT ;  /* 0x000000050400720c */ /* 0x000fc40003f64270 */
[----:B------:R-:W-:Y:S01]  /*3a40*/  ISETP.GE.AND P0, PT, R5, R197, PT ;  /* 0x000000c50500720c */ /* 0x000fe20003f06270 */
[----:B------:R-:W-:Y:S01]  /*3a50*/  VIADD R5, R6, 0x18 ;  /* 0x0000001806057836 */ /* 0x000fe20000000000 */
[----:B------:R-:W-:Y:S02]  /*3a60*/  FSEL R13, R43, -INF , !P3 ;  /* 0xff8000002b0d7808 */ /* 0x000fe40005800000 */
[----:B------:R-:W-:Y:S01]  /*3a70*/  FSEL R15, R15, -INF , !P4 ;  /* 0xff8000000f0f7808 */ /* 0x000fe20006000000 */
[----:B------:R-:W-:Y:S01]  /*3a80*/  LDSM.16.MT88.4 R40, [R185+0xe000] ;  /* 0x00e00000b928783b */ /* 0x000fe20000004200 */
[-C--:B------:R-:W-:Y:S02]  /*3a90*/  ISETP.GT.AND P4, PT, R4, R5.reuse, PT ;  /* 0x000000050400720c */ /* 0x080fe40003f84270 */
[----:B------:R-:W-:Y:S02]  /*3aa0*/  FSEL R13, R13, -INF , !P0 ;  /* 0xff8000000d0d7808 */ /* 0x000fe40004000000 */
[----:B------:R-:W-:-:S02]  /*3ab0*/  ISETP.GT.AND P3, PT, R199, R5, PT ;  /* 0x00000005c700720c */ /* 0x000fc40003f64270 */
[----:B------:R-:W-:Y:S02]  /*3ac0*/  FSEL R7, R7, -INF , !P1 ;  /* 0xff80000007077808 */ /* 0x000fe40004800000 */
[----:B------:R-:W-:Y:S02]  /*3ad0*/  ISETP.GT.AND P0, PT, R199, R8, PT ;  /* 0x00000008c700720c */ /* 0x000fe40003f04270 */
[----:B------:R-:W-:Y:S02]  /*3ae0*/  ISETP.GE.AND P1, PT, R5, R197, PT ;  /* 0x000000c50500720c */ /* 0x000fe40003f26270 */
[----:B------:R-:W-:Y:S02]  /*3af0*/  FSEL R11, R38, -INF , !P4 ;  /* 0xff800000260b7808 */ /* 0x000fe40006000000 */
[----:B------:R-:W-:Y:S02]  /*3b00*/  FSEL R19, R19, -INF , !P6 ;  /* 0xff80000013137808 */ /* 0x000fe40007000000 */
[----:B------:R-:W-:-:S02]  /*3b10*/  ISETP.GE.AND P6, PT, R5, R198, PT ;  /* 0x000000c60500720c */ /* 0x000fc40003fc6270 */
[----:B------:R-:W-:Y:S02]  /*3b20*/  FSEL R5, R36, -INF , !P3 ;  /* 0xff80000024057808 */ /* 0x000fe40005800000 */
[----:B------:R-:W-:Y:S02]  /*3b30*/  FSEL R17, R37, -INF , !P0 ;  /* 0xff80000025117808 */ /* 0x000fe40004000000 */
[----:B------:R-:W-:Y:S02]  /*3b40*/  ISETP.GE.AND P3, PT, R8, R198, PT ;  /* 0x000000c60800720c */ /* 0x000fe40003f66270 */
[----:B------:R-:W-:Y:S02]  /*3b50*/  ISETP.GT.AND P4, PT, R4, R8, PT ;  /* 0x000000080400720c */ /* 0x000fe40003f84270 */
[----:B------:R-:W-:Y:S01]  /*3b60*/  ISETP.GE.AND P0, PT, R8, R197, PT ;  /* 0x000000c50800720c */ /* 0x000fe20003f06270 */
[----:B------:R-:W-:Y:S01]  /*3b70*/  VIADD R8, R6, 0x21 ;  /* 0x0000002106087836 */ /* 0x000fe20000000000 */
[----:B------:R-:W-:-:S02]  /*3b80*/  FSEL R11, R11, -INF , !P1 ;  /* 0xff8000000b0b7808 */ /* 0x000fc40004800000 */
[----:B------:R-:W-:Y:S02]  /*3b90*/  ISETP.GT.AND P1, PT, R4, R10, PT ;  /* 0x0000000a0400720c */ /* 0x000fe40003f24270 */
[----:B------:R-:W-:Y:S02]  /*3ba0*/  FSEL R9, R39, -INF , !P4 ;  /* 0xff80000027097808 */ /* 0x000fe40006000000 */
[----:B------:R-:W-:Y:S02]  /*3bb0*/  FSEL R34, R34, -INF , !P1 ;  /* 0xff80000022227808 */ /* 0x000fe40004800000 */
[----:B------:R-:W-:Y:S02]  /*3bc0*/  ISETP.GT.AND P1, PT, R4, R8, PT ;  /* 0x000000080400720c */ /* 0x000fe40003f24270 */
[----:B------:R-:W-:Y:S02]  /*3bd0*/  FSEL R9, R9, -INF , !P0 ;  /* 0xff80000009097808 */ /* 0x000fe40004000000 */
[----:B------:R-:W-:-:S02]  /*3be0*/  FSEL R35, R35, -INF , !P1 ;  /* 0xff80000023237808 */ /* 0x000fc40004800000 */
[----:B------:R-:W-:Y:S02]  /*3bf0*/  ISETP.GT.AND P1, PT, R4, R16, PT ;  /* 0x000000100400720c */ /* 0x000fe40003f24270 */
[C---:B------:R-:W-:Y:S02]  /*3c00*/  ISETP.GT.AND P0, PT, R199.reuse, R14, PT ;  /* 0x0000000ec700720c */ /* 0x040fe40003f04270 */
[----:B------:R-:W-:Y:S02]  /*3c10*/  ISETP.GT.AND P4, PT, R199, R8, PT ;  /* 0x00000008c700720c */ /* 0x000fe40003f84270 */
[----:B------:R-:W-:Y:S02]  /*3c20*/  FSEL R17, R17, -INF , !P3 ;  /* 0xff80000011117808 */ /* 0x000fe40005800000 */
[----:B------:R-:W-:Y:S02]  /*3c30*/  ISETP.GT.AND P3, PT, R199, R16, PT ;  /* 0x00000010c700720c */ /* 0x000fe40003f64270 */
[----:B------:R-:W-:-:S02]  /*3c40*/  FSEL R30, R30, -INF , !P1 ;  /* 0xff8000001e1e7808 */ /* 0x000fc40004800000 */
[----:B------:R-:W-:Y:S02]  /*3c50*/  FSEL R173, R29, -INF , !P0 ;  /* 0xff8000001dad7808 */ /* 0x000fe40004000000 */
[----:B------:R-:W-:Y:S02]  /*3c60*/  FSEL R33, R33, -INF , !P4 ;  /* 0xff80000021217808 */ /* 0x000fe40006000000 */
[C---:B------:R-:W-:Y:S02]  /*3c70*/  ISETP.GE.AND P1, PT, R8.reuse, R198, PT ;  /* 0x000000c60800720c */ /* 0x040fe40003f26270 */
[-C--:B------:R-:W-:Y:S01]  /*3c80*/  ISETP.GE.AND P0, PT, R8, R197.reuse, PT ;  /* 0x000000c50800720c */ /* 0x080fe20003f06270 */
[----:B------:R-:W-:Y:S01]  /*3c90*/  VIADD R8, R6, 0x38 ;  /* 0x0000003806087836 */ /* 0x000fe20000000000 */
[----:B------:R-:W-:Y:S02]  /*3ca0*/  ISETP.GE.AND P4, PT, R10, R197, PT ;  /* 0x000000c50a00720c */ /* 0x000fe40003f86270 */
[----:B------:R-:W-:-:S02]  /*3cb0*/  FSEL R28, R28, -INF , !P3 ;  /* 0xff8000001c1c7808 */ /* 0x000fc40005800000 */
[----:B------:R-:W-:Y:S02]  /*3cc0*/  FSEL R5, R5, -INF , !P6 ;  /* 0xff80000005057808 */ /* 0x000fe40007000000 */
[----:B------:R-:W-:Y:S02]  /*3cd0*/  ISETP.GT.AND P3, PT, R4, R14, PT ;  /* 0x0000000e0400720c */ /* 0x000fe40003f64270 */
[----:B------:R-:W-:Y:S02]  /*3ce0*/  ISETP.GT.AND P6, PT, R199, R10, PT ;  /* 0x0000000ac700720c */ /* 0x000fe40003fc4270 */
[----:B------:R-:W-:Y:S02]  /*3cf0*/  FSEL R143, R34, -INF , !P4 ;  /* 0xff800000228f7808 */ /* 0x000fe40006000000 */
[----:B------:R-:W-:Y:S02]  /*3d00*/  FSEL R31, R31, -INF , !P3 ;  /* 0xff8000001f1f7808 */ /* 0x000fe40005800000 */
[----:B------:R-:W-:-:S02]  /*3d10*/  ISETP.GT.AND P4, PT, R199, R8, PT ;  /* 0x00000008c700720c */ /* 0x000fc40003f84270 */
[----:B------:R-:W-:Y:S02]  /*3d20*/  FSEL R32, R32, -INF , !P6 ;  /* 0xff80000020207808 */ /* 0x000fe40007000000 */
[----:B------:R-:W-:Y:S02]  /*3d30*/  ISETP.GT.AND P3, PT, R199, R6, PT ;  /* 0x00000006c700720c */ /* 0x000fe40003f64270 */
[-C--:B------:R-:W-:Y:S01]  /*3d40*/  ISETP.GE.AND P6, PT, R10, R198.reuse, PT ;  /* 0x000000c60a00720c */ /* 0x080fe20003fc6270 */
[----:B------:R-:W-:Y:S01]  /*3d50*/  VIADD R10, R6, 0x31 ;  /* 0x00000031060a7836 */ /* 0x000fe20000000000 */
[----:B------:R-:W-:Y:S02]  /*3d60*/  FSEL R72, R72, -INF , !P4 ;  /* 0xff80000048487808 */ /* 0x000fe40006000000 */
[----:B------:R-:W-:Y:S02]  /*3d70*/  ISETP.GE.AND P4, PT, R6, R198, PT ;  /* 0x000000c60600720c */ /* 0x000fe40003f86270 */
[----:B------:R-:W-:-:S02]  /*3d80*/  FSEL R29, R48, -INF , !P3 ;  /* 0xff800000301d7808 */ /* 0x000fc40005800000 */
[----:B------:R-:W-:Y:S02]  /*3d90*/  FSEL R171, R33, -INF , !P1 ;  /* 0xff80000021ab7808 */ /* 0x000fe40004800000 */
[----:B------:R-:W-:Y:S02]  /*3da0*/  ISETP.GT.AND P1, PT, R199, R10, PT ;  /* 0x0000000ac700720c */ /* 0x000fe40003f24270 */
[----:B------:R-:W-:Y:S02]  /*3db0*/  FSEL R29, R29, -INF , !P4 ;  /* 0xff8000001d1d7808 */ /* 0x000fe40006000000 */
[----:B------:R-:W-:Y:S02]  /*3dc0*/  FSEL R141, R35, -INF , !P0 ;  /* 0xff800000238d7808 */ /* 0x000fe40004000000 */
[----:B------:R-:W-:Y:S02]  /*3dd0*/  FSEL R25, R25, -INF , !P1 ;  /* 0xff80000019197808 */ /* 0x000fe40004800000 */
[----:B------:R-:W-:-:S02]  /*3de0*/  ISETP.GT.AND P0, PT, R4, R6, PT ;  /* 0x000000060400720c */ /* 0x000fc40003f04270 */
[C---:B------:R-:W-:Y:S02]  /*3df0*/  ISETP.GE.AND P3, PT, R14.reuse, R198, PT ;  /* 0x000000c60e00720c */ /* 0x040fe40003f66270 */
[-C--:B------:R-:W-:Y:S02]  /*3e00*/  ISETP.GE.AND P4, PT, R14, R197.reuse, PT ;  /* 0x000000c50e00720c */ /* 0x080fe40003f86270 */
[----:B------:R-:W-:Y:S02]  /*3e10*/  FSEL R219, R32, -INF , !P6 ;  /* 0xff80000020db7808 */ /* 0x000fe40007000000 */
[----:B------:R-:W-:Y:S01]  /*3e20*/  ISETP.GE.AND P1, PT, R16, R197, PT ;  /* 0x000000c51000720c */ /* 0x000fe20003f26270 */
[----:B------:R-:W-:Y:S01]  /*3e30*/  LDSM.16.MT88.4 R32, [R174+0x10800] ;  /* 0x01080000ae20783b */ /* 0x000fe20000004200 */
[----:B------:R-:W-:Y:S02]  /*3e40*/  FMNMX3.FTZ R14, R29, R3, R47, !PT ;  /* 0x000000031d0e7276 */ /* 0x000fe4000781002f */
[----:B------:R-:W-:-:S02]  /*3e50*/  ISETP.GT.AND P6, PT, R199, R12, PT ;  /* 0x0000000cc700720c */ /* 0x000fc40003fc4270 */
[----:B------:R-:W-:Y:S02]  /*3e60*/  FSEL R50, R50, -INF , !P0 ;  /* 0xff80000032327808 */ /* 0x000fe40004000000 */
[C---:B------:R-:W-:Y:S01]  /*3e70*/  ISETP.GE.AND P0, PT, R6.reuse, R197, PT ;  /* 0x000000c50600720c */ /* 0x040fe20003f06270 */
[----:B------:R-:W-:Y:S01]  /*3e80*/  VIADD R6, R6, 0x39 ;  /* 0x0000003906067836 */ /* 0x000fe20000000000 */
[----:B------:R-:W-:Y:S02]  /*3e90*/  FSEL R215, R30, -INF , !P1 ;  /* 0xff8000001ed77808 */ /* 0x000fe40004800000 */
[----:B------:R-:W-:Y:S02]  /*3ea0*/  FMNMX3.FTZ R14, R14, R45, R19, !PT ;  /* 0x0000002d0e0e7276 */ /* 0x000fe40007810013 */
[----:B------:R-:W-:Y:S02]  /*3eb0*/  FSEL R24, R24, -INF , !P6 ;  /* 0xff80000018187808 */ /* 0x000fe40007000000 */
[----:B------:R-:W-:-:S02]  /*3ec0*/  ISETP.GE.AND P1, PT, R10, R198, PT ;  /* 0x000000c60a00720c */ /* 0x000fc40003f26270 */
[----:B------:R-:W-:Y:S02]  /*3ed0*/  ISETP.GE.AND P6, PT, R16, R198, PT ;  /* 0x000000c61000720c */ /* 0x000fe40003fc6270 */
[----:B------:R-:W-:Y:S02]  /*3ee0*/  FMNMX3.FTZ R14, R14, R7, R5, !PT ;  /* 0x000000070e0e7276 */ /* 0x000fe40007810005 */
[----:B------:R-:W-:Y:S02]  /*3ef0*/  FSEL R209, R25, -INF , !P1 ;  /* 0xff80000019d17808 */ /* 0x000fe40004800000 */
[----:B------:R-:W-:Y:S02]  /*3f00*/  FSEL R175, R28, -INF , !P6 ;  /* 0xff8000001caf7808 */ /* 0x000fe40007000000 */
[----:B------:R-:W-:Y:S02]  /*3f10*/  ISETP.GT.AND P1, PT, R199, R6, PT ;  /* 0x00000006c700720c */ /* 0x000fe40003f24270 */
[----:B------:R-:W-:-:S02]  /*3f20*/  ISETP.GE.AND P6, PT, R12, R198, PT ;  /* 0x000000c60c00720c */ /* 0x000fc40003fc6270 */
[----:B------:R-:W-:Y:S02]  /*3f30*/  FMNMX3.FTZ R14, R14, R17, R219, !PT ;  /* 0x000000110e0e7276 */ /* 0x000fe400078100db */
[----:B------:R-:W-:Y:S02]  /*3f40*/  FSEL R25, R50, -INF , !P0 ;  /* 0xff80000032197808 */ /* 0x000fe40004000000 */
[----:B------:R-:W-:Y:S02]  /*3f50*/  FSEL R173, R173, -INF , !P3 ;  /* 0xff800000adad7808 */ /* 0x000fe40005800000 */
[----:B------:R-:W-:Y:S02]  /*3f60*/  FSEL R73, R73, -INF , !P1 ;  /* 0xff80000049497808 */ /* 0x000fe40004800000 */
[----:B------:R-:W-:Y:S02]  /*3f70*/  FSEL R211, R24, -INF , !P6 ;  /* 0xff80000018d37808 */ /* 0x000fe40007000000 */
[----:B------:R-:W-:-:S02]  /*3f80*/  ISETP.GT.AND P3, PT, R4, R12, PT ;  /* 0x0000000c0400720c */ /* 0x000fc40003f64270 */
[----:B------:R-:W-:Y:S02]  /*3f90*/  ISETP.GE.AND P1, PT, R12, R197, PT ;  /* 0x000000c50c00720c */ /* 0x000fe40003f26270 */
[-C--:B------:R-:W-:Y:S02]  /*3fa0*/  ISETP.GE.AND P6, PT, R8, R198.reuse, PT ;  /* 0x000000c60800720c */ /* 0x080fe40003fc6270 */
[----:B------:R-:W-:Y:S02]  /*3fb0*/  FMNMX3.FTZ R14, R14, R171, R175, !PT ;  /* 0x000000ab0e0e7276 */ /* 0x000fe400078100af */
[----:B------:R-:W-:Y:S02]  /*3fc0*/  FMNMX3.FTZ R12, R25, R49, R23, !PT ;  /* 0x00000031190c7276 */ /* 0x000fe40007810017 */
[----:B------:R-:W-:Y:S02]  /*3fd0*/  ISETP.GE.AND P0, PT, R6, R198, PT ;  /* 0x000000c60600720c */ /* 0x000fe40003f06270 */
[----:B------:R-:W-:-:S02]  /*3fe0*/  FSEL R203, R72, -INF , !P6 ;  /* 0xff80000048cb7808 */ /* 0x000fc40007000000 */
[----:B------:R-:W-:Y:S02]  /*3ff0*/  FMNMX3.FTZ R14, R14, R173, R211, !PT ;  /* 0x000000ad0e0e7276 */ /* 0x000fe400078100d3 */
[----:B------:R-:W-:Y:S02]  /*4000*/  FMNMX3.FTZ R12, R12, R21, R15, !PT ;  /* 0x000000150c0c7276 */ /* 0x000fe4000781000f */
[----:B------:R-:W-:Y:S02]  /*4010*/  FSEL R195, R73, -INF , !P0 ;  /* 0xff80000049c37808 */ /* 0x000fe40004000000 */
[----:B------:R-:W-:Y:S02]  /*4020*/  FMNMX3.FTZ R14, R14, R209, R203, !PT ;  /* 0x000000d10e0e7276 */ /* 0x000fe400078100cb */
[----:B------:R-:W-:Y:S02]  /*4030*/  FMNMX3.FTZ R12, R12, R13, R11, !PT ;  /* 0x0000000d0c0c7276 */ /* 0x000fe4000781000b */
[----:B------:R-:W-:-:S02]  /*4040*/  ISETP.GT.AND P0, PT, R4, R10, PT ;  /* 0x0000000a0400720c */ /* 0x000fc40003f04270 */
[----:B------:R-:W-:Y:S02]  /*4050*/  ISETP.GE.AND P6, PT, R10, R197, PT ;  /* 0x000000c50a00720c */ /* 0x000fe40003fc6270 */
[----:B------:R-:W-:Y:S02]  /*4060*/  FSEL R189, R31, -INF , !P4 ;  /* 0xff8000001fbd7808 */ /* 0x000fe40006000000 */
[----:B------:R-:W-:Y:S02]  /*4070*/  FSEL R26, R26, -INF , !P3 ;  /* 0xff8000001a1a7808 */ /* 0x000fe40005800000 */
[----:B------:R-:W-:Y:S02]  /*4080*/  FMNMX.FTZ R10, R195, R14, !PT ;  /* 0x0000000ec30a7209 */ /* 0x000fe40007810000 */
[----:B------:R-:W-:Y:S02]  /*4090*/  ISETP.GT.AND P4, PT, R4, R8, PT ;  /* 0x000000080400720c */ /* 0x000fe40003f84270 */
[----:B------:R-:W-:Y:S01]  /*40a0*/  FMNMX3.FTZ R12, R12, R9, R143, !PT ;  /* 0x000000090c0c7276 */ /* 0x000fe2000781008f */
[----:B------:R-:W1:Y:S01]  /*40b0*/  SHFL.BFLY PT, R31, R10, 0x2, 0x1f ;  /* 0x0c401f000a1f7f89 */ /* 0x000e6200000e0000 */
[----:B------:R-:W-:-:S02]  /*40c0*/  FSEL R193, R26, -INF , !P1 ;  /* 0xff8000001ac17808 */ /* 0x000fc40004800000 */
[----:B------:R-:W-:Y:S02]  /*40d0*/  ISETP.GE.AND P3, PT, R8, R197, PT ;  /* 0x000000c50800720c */ /* 0x000fe40003f66270 */
        /* <DEDUP_REMOVED lines=10> */
[----:B------:R-:W-:Y:S01]  /*4180*/  FMNMX3.FTZ R6, R12, R191, R179, !PT ;  /* 0x000000bf0c067276 */ /* 0x000fe200078100b3 */
[----:B------:R-:W-:Y:S01]  /*4190*/  LDSM.16.MT88.4 R72, [R185+0x10000] ;  /* 0x01000000b948783b */ /* 0x000fe20000004200 */
[----:B-1----:R-:W-:-:S02]  /*41a0*/  FMNMX.FTZ R31, R10, R31, !PT ;  /* 0x0000001f0a1f7209 */ /* 0x002fc40007810000 */
[----:B------:R-:W-:-:S03]  /*41b0*/  FMNMX.FTZ R6, R177, R6, !PT ;  /* 0x00000006b1067209 */ /* 0x000fc60007810000 */
[----:B------:R-:W1:Y:S04]  /*41c0*/  SHFL.BFLY PT, R132, R31, 0x1, 0x1f ;  /* 0x0c201f001f847f89 */ /* 0x000e6800000e0000 */
[----:B------:R-:W3:Y:S01]  /*41d0*/  SHFL.BFLY PT, R27, R6, 0x2, 0x1f ;  /* 0x0c401f00061b7f89 */ /* 0x000ee200000e0000 */
        /* <DEDUP_REMOVED lines=24> */
[----:B-1----:R-:W-:Y:S01]  /*4360*/  FMNMX.FTZ R3, R27, R4, !PT ;  /* 0x000000041b037209 */ /* 0x002fe20007810000 */
[----:B------:R-:W-:Y:S01]  /*4370*/  FFMA.FTZ R192, R203, UR4, -R188 ;  /* 0x00000004cbc07c23 */ /* 0x000fe200080108bc */
[----:B------:R-:W-:Y:S02]  /*4380*/  LDSM.16.MT88.4 R4, [R167+0x10000] ;  /* 0x01000000a704783b */ /* 0x000fe40000004200 */
[C---:B------:R-:W-:Y:S01]  /*4390*/  FSETP.NEU.FTZ.AND P0, PT, R3.reuse, -INF , PT ;  /* 0xff8000000300780b */ /* 0x040fe20003f1d000 */
[----:B------:R-:W-:Y:S01]  /*43a0*/  FMUL.FTZ R176, R3, UR4 ;  /* 0x0000000403b07c20 */ /* 0x000fe20008410000 */
[----:B------:R-:W-:Y:S04]  /*43b0*/  MUFU.EX2 R162, R162 ;  /* 0x000000a200a27308 */ /* 0x000fe80000000800 */
[----:B------:R-:W-:-:S02]  /*43c0*/  FSEL R176, R176, RZ, P0 ;  /* 0x000000ffb0b07208 */ /* 0x000fc40000000000 */
[----:B------:R-:W-:Y:S02]  /*43d0*/  ISETP.GT.U32.AND P0, PT, R153, R200, PT ;  /* 0x000000c89900720c */ /* 0x000fe40003f04070 */
[----:B------:R-:W1:Y:S01]  /*43e0*/  MUFU.EX2 R161, R161 ;  /* 0x000000a100a17308 */ /* 0x000e620000000800 */
[--C-:B------:R-:W-:Y:S01]  /*43f0*/  FFMA.FTZ R164, R25, UR4, -R176.reuse ;  /* 0x0000000419a47c23 */ /* 0x100fe200080108b0 */
[--C-:B------:R-:W-:Y:S01]  /*4400*/  FFMA.FTZ R163, R49, UR4, -R176.reuse ;  /* 0x0000000431a37c23 */ /* 0x100fe200080108b0 */
[--C-:B------:R-:W-:Y:S01]  /*4410*/  FFMA.FTZ R160, R23, UR4, -R176.reuse ;  /* 0x0000000417a07c23 */ /* 0x100fe200080108b0 */
[--C-:B------:R-:W-:Y:S01]  /*4420*/  FFMA.FTZ R159, R21, UR4, -R176.reuse ;  /* 0x00000004159f7c23 */ /* 0x100fe200080108b0 */
[----:B------:R-:W3:Y:S01]  /*4430*/  LDSM.16.MT88.4 R48, [R174+0xe000] ;  /* 0x00e00000ae30783b */ /* 0x000ee20000004200 */
[--C-:B------:R-:W-:Y:S01]  /*4440*/  FFMA.FTZ R156, R15, UR4, -R176.reuse ;  /* 0x000000040f9c7c23 */ /* 0x100fe200080108b0 */
[--C-:B------:R-:W-:Y:S01]  /*4450*/  FFMA.FTZ R155, R13, UR4, -R176.reuse ;  /* 0x000000040d9b7c23 */ /* 0x100fe200080108b0 */
[----:B------:R-:W-:Y:S01]  /*4460*/  MUFU.EX2 R164, R164 ;  /* 0x000000a400a47308 */ /* 0x000fe20000000800 */
[--C-:B------:R-:W-:Y:S01]  /*4470*/  FFMA.FTZ R150, R11, UR4, -R176.reuse ;  /* 0x000000040b967c23 */ /* 0x100fe200080108b0 */
[--C-:B------:R-:W-:Y:S01]  /*4480*/  FFMA.FTZ R149, R9, UR4, -R176.reuse ;  /* 0x0000000409957c23 */ /* 0x100fe200080108b0 */
[----:B------:R-:W4:Y:S01]  /*4490*/  LDSM.16.MT88.4 R12, [R169+0xc800] ;  /* 0x00c80000a90c783b */ /* 0x000f220000004200 */
[----:B--2---:R-:W-:Y:S01]  /*44a0*/  F2FP.F16.F32.PACK_AB R96, R165, R166 ;  /* 0x000000a6a560723e */ /* 0x004fe200000000ff */
[--C-:B------:R-:W-:Y:S01]  /*44b0*/  FFMA.FTZ R172, R143, UR4, -R176.reuse ;  /* 0x000000048fac7c23 */ /* 0x100fe200080108b0 */
[--C-:B------:R-:W-:Y:S01]  /*44c0*/  FFMA.FTZ R175, R141, UR4, -R176.reuse ;  /* 0x000000048daf7c23 */ /* 0x100fe200080108b0 */
[----:B------:R-:W2:Y:S01]  /*44d0*/  LDSM.16.MT88.4 R8, [R185+0xe800] ;  /* 0x00e80000b908783b */ /* 0x000ea20000004200 */
[----:B------:R-:W5:Y:S01]  /*44e0*/  MUFU.EX2 R163, R163 ;  /* 0x000000a300a37308 */ /* 0x000f620000000800 */
[----:B-1----:R-:W-:Y:S01]  /*44f0*/  F2FP.F16.F32.PACK_AB R98, R161, R162 ;  /* 0x000000a2a162723e */ /* 0x002fe200000000ff */
[--C-:B------:R-:W-:Y:S01]  /*4500*/  FFMA.FTZ R178, R215, UR4, -R176.reuse ;  /* 0x00000004d7b27c23 */ /* 0x100fe200080108b0 */
[----:B------:R-:W1:Y:S01]  /*4510*/  LDSM.16.MT88.4 R20, [R174+0xe800] ;  /* 0x00e80000ae14783b */ /* 0x000e620000004200 */
[----:B------:R-:W-:Y:S01]  /*4520*/  FFMA.FTZ R189, R189, UR4, -R176 ;  /* 0x00000004bdbd7c23 */ /* 0x000fe200080108b0 */
[----:B------:R-:W-:Y:S01]  /*4530*/  FFMA.FTZ R215, R195, UR4, -R188 ;  /* 0x00000004c3d77c23 */ /* 0x000fe200080108bc */
[--C-:B------:R-:W-:Y:S01]  /*4540*/  FFMA.FTZ R188, R193, UR4, -R176.reuse ;  /* 0x00000004c1bc7c23 */ /* 0x100fe200080108b0 */
[----:B------:R-:W-:Y:S01]  /*4550*/  LDSM.16.MT88.4 R24, [R167+0xc800] ;  /* 0x00c80000a718783b */ /* 0x000fe20000004200 */
[----:B------:R-:W-:Y:S01]  /*4560*/  MUFU.EX2 R160, R160 ;  /* 0x000000a000a07308 */ /* 0x000fe20000000800 */
[--C-:B------:R-:W-:Y:S01]  /*4570*/  FFMA.FTZ R191, R191, UR4, -R176.reuse ;  /* 0x00000004bfbf7c23 */ /* 0x100fe200080108b0 */
[--C-:B------:R-:W-:Y:S01]  /*4580*/  FFMA.FTZ R179, R179, UR4, -R176.reuse ;  /* 0x00000004b3b37c23 */ /* 0x100fe200080108b0 */
[----:B------:R-:W-:Y:S01]  /*4590*/  LDSM.16.MT88.4 R140, [R174+0xd000] ;  /* 0x00d00000ae8c783b */ /* 0x000fe20000004200 */
[----:B------:R-:W-:Y:S01]  /*45a0*/  FFMA.FTZ R176, R177, UR4, -R176 ;  /* 0x00000004b1b07c23 */ /* 0x000fe200080108b0 */
[----:B------:R-:W-:-:S03]  /*45b0*/  FADD.FTZ R165, R166, R165 ;  /* 0x000000a5a6a57221 */ /* 0x000fc60000010000 */
[----:B------:R-:W3:Y:S01]  /*45c0*/  MUFU.EX2 R159, R159 ;  /* 0x0000009f009f7308 */ /* 0x000ee20000000800 */
[----:B-----5:R-:W-:Y:S01]  /*45d0*/  F2FP.F16.F32.PACK_AB R97, R163, R164 ;  /* 0x000000a4a361723e */ /* 0x020fe200000000ff */
[----:B------:R-:W-:Y:S01]  /*45e0*/  FADD.FTZ R163, R164, R163 ;  /* 0x000000a3a4a37221 */ /* 0x000fe20000010000 */
[----:B------:R-:W-:-:S04]  /*45f0*/  FADD.FTZ R162, R162, R165 ;  /* 0x000000a5a2a27221 */ /* 0x000fc80000010000 */
[----:B------:R-:W-:Y:S01]  /*4600*/  FADD.FTZ R161, R161, R162 ;  /* 0x000000a2a1a17221 */ /* 0x000fe20000010000 */
[----:B------:R-:W-:Y:S08]  /*4610*/  MUFU.EX2 R158, R158 ;  /* 0x0000009e009e7308 */ /* 0x000ff00000000800 */
[----:B------:R-:W5:Y:S01]  /*4620*/  MUFU.EX2 R157, R157 ;  /* 0x0000009d009d7308 */ /* 0x000f620000000800 */
        /* <DEDUP_REMOVED lines=48> */
[----:B-----5:R-:W-:Y:S01]  /*4930*/  F2FP.F16.F32.PACK_AB R4, R157, R158 ;  /* 0x0000009e9d04723e */ /* 0x020fe200000000ff */
[----:B------:R-:W-:Y:S01]  /*4940*/  FADD.FTZ R158, R158, R161 ;  /* 0x000000a19e9e7221 */ /* 0x000fe20000010000 */
[----:B---3--:R-:W-:Y:S01]  /*4950*/  F2FP.F16.F32.PACK_AB R5, R155, R156 ;  /* 0x0000009c9b05723e */ /* 0x008fe200000000ff */
        /* <DEDUP_REMOVED lines=12> */
[----:B------:R-:W3:Y:S07]  /*4a20*/  LDSM.16.MT88.4 R12, [R185+0x10800] ;  /* 0x01080000b90c783b */ /* 0x000eee0000004200 */
[C---:B--2---:R-:W-:Y:S08]  /*4a30*/  HMMA.16816.F32 R36, R4.reuse, R8, R36 ;  /* 0x000000080424723c */ /* 0x044ff00000001824 */
[C---:B------:R-:W-:Y:S01]  /*4a40*/  HMMA.16816.F32 R40, R4.reuse, R10, R40 ;  /* 0x0000000a0428723c */ /* 0x040fe20000001828 */
[----:B------:R-:W2:Y:S07]  /*4a50*/  LDSM.16.MT88.4 R8, [R169+0x10800] ;  /* 0x01080000a908783b */ /* 0x000eae0000004200 */
[C---:B------:R-:W-:Y:S08]  /*4a60*/  HMMA.16816.F32 R52, R4.reuse, R16, R52 ;  /* 0x000000100434723c */ /* 0x040ff00000001834 */
[C---:B------:R-:W-:Y:S01]  /*4a70*/  HMMA.16816.F32 R56, R4.reuse, R18, R56 ;  /* 0x000000120438723c */ /* 0x040fe20000001838 */
[----:B------:R-:W4:Y:S07]  /*4a80*/  LDSM.16.MT88.4 R16, [R167+0x10800] ;  /* 0x01080000a710783b */ /* 0x000f2e0000004200 */
        /* <DEDUP_REMOVED lines=117> */
[----:B------:R-:W-:Y:S06]  /*51e0*/  BAR.SYNC.DEFER_BLOCKING 0x0 ;  /* 0x0000000000007b1d */ /* 0x000fec0000010000 */
[----:B------:R-:W-:Y:S05]  /*51f0*/  BRA.U !UP1, `(.L_x_4922) ;  /* 0x0000000109f47547 */ /* 0x000fea000b800000 */
        /* <DEDUP_REMOVED lines=21> */
[----:B------:R-:W-:Y:S01]  /*5350*/  IMAD R7, R6, R4, R7 ;  /* 0x0000000406077224 */ /* 0x000fe200078e0207 */
[----:B------:R-:W-:Y:S02]  /*5360*/  LOP3.LUT R4, R2, R9, RZ, 0x3c, !PT ;  /* 0x0000000902047212 */ /* 0x000fe400078e3cff */
        /* <DEDUP_REMOVED lines=8> */
[----:B------:R-:W-:-:S09]  /*53f0*/  ISETP.GE.U32.AND P1, PT, R7, R6, PT ;  /* 0x000000060700720c */ /* 0x000fd20003f26070 */
[----:B------:R-:W-:-:S04]  /*5400*/  @P6 IADD3 R12, PT, PT, R12, 0x1, RZ ;  /* 0x000000010c0c6810 */ /* 0x000fc80007ffe0ff */
[----:B------:R-:W-:Y:S01]  /*5410*/  @P1 VIADD R5, R5, 0x1 ;  /* 0x0000000105051836 */ /* 0x000fe20000000000 */
[----:B------:R-:W-:Y:S01]  /*5420*/  ISETP.NE.AND P1, PT, R9, RZ, PT ;  /* 0x000000ff0900720c */ /* 0x000fe20003f25270 */
[----:B------:R-:W-:-:S03]  /*5430*/  @!P3 IMAD.MOV R12, RZ, RZ, -R12 ;  /* 0x000000ffff0cb224 */ /* 0x000fc600078e0a0c */
[----:B------:R-:W-:Y:S02]  /*5440*/  MOV R4, R5 ;  /* 0x0000000500047202 */ /* 0x000fe40000000f00 */
[----:B------:R-:W-:Y:S02]  /*5450*/  LOP3.LUT R5, RZ, R9, RZ, 0x33, !PT ;  /* 0x00000009ff057212 */ /* 0x000fe400078e33ff */
        /* <DEDUP_REMOVED lines=11> */
[C---:B------:R-:W-:Y:S02]  /*5510*/  IMAD R6, R9.reuse, R145, R6 ;  /* 0x0000009109067224 */ /* 0x040fe400078e0206 */
[----:B------:R-:W-:-:S04]  /*5520*/  IMAD.WIDE.U32 R144, R9, R144, RZ ;  /* 0x0000009009907225 */ /* 0x000fc800078e00ff */
        /* <DEDUP_REMOVED lines=10> */
.L_x_4922:
[----:B------:R-:W-:Y:S01]  /*55d0*/  UMOV UR4, URZ ;  /* 0x000000ff00047c82 */ /* 0x000fe20008000000 */
[----:B------:R-:W-:Y:S01]  /*55e0*/  IMAD.SHL.U32 R4, R144, 0x40, RZ ;  /* 0x0000004090047824 */ /* 0x000fe200078e00ff */
[----:B------:R-:W-:-:S05]  /*55f0*/  IADD3 R5, P0, PT, RZ, -UR4, RZ ;  /* 0x80000004ff057c10 */ /* 0x000fca000ff1e0ff */
[----:B------:R-:W-:-:S05]  /*5600*/  IMAD.X R4, RZ, RZ, ~R4, P0 ;  /* 0x000000ffff047224 */ /* 0x000fca00000e0e04 */
[----:B------:R-:W-:-:S04]  /*5610*/  SHF.R.S64 R5, R5, 0x1f, R4 ;  /* 0x0000001f05057819 */ /* 0x000fc80000001004 */
[----:B------:R-:W-:-:S04]  /*5620*/  IADD3 R204, P0, PT, R5, R204, RZ ;  /* 0x000000cc05cc7210 */ /* 0x000fc80007f1e0ff */
[----:B------:R-:W-:-:S09]  /*5630*/  LEA.HI.X.SX32 R205, R4, R205, 0x1, P0 ;  /* 0x000000cd04cd7211 */ /* 0x000fd200000f0eff */
.L_x_4923:
[----:B------:R-:W1:Y:S01]  /*5640*/  LDCU.64 UR6, c[0x0][0x3c0] ;  /* 0x00007800ff0677ac */ /* 0x000e620008000a00 */
[----:B------:R-:W-:Y:S01]  /*5650*/  LOP3.LUT R5, R146, 0x1f8, RZ, 0xc0, !PT ;  /* 0x000001f892057812 */ /* 0x000fe200078ec0ff */
[----:B------:R-:W-:Y:S01]  /*5660*/  IMAD.SHL.U32 R183, R184, 0x20, RZ ;  /* 0x00000020b8b77824 */ /* 0x000fe200078e00ff */
[--C-:B------:R-:W-:Y:S01]  /*5670*/  SHF.R.U32.HI R186, RZ, 0x1, R184.reuse ;  /* 0x00000001ffba7819 */ /* 0x100fe200000116b8 */
[----:B------:R-:W-:Y:S01]  /*5680*/  IMAD.MOV.U32 R168, RZ, RZ, 0x20 ;  /* 0x00000020ffa87424 */ /* 0x000fe200078e00ff */
[----:B------:R-:W-:Y:S01]  /*5690*/  LOP3.LUT R5, R5, 0x38, R184, 0x78, !PT ;  /* 0x0000003805057812 */ /* 0x000fe200078e78b8 */
[----:B------:R-:W-:Y:S01]  /*56a0*/  VIADD R193, R187, UR5 ;  /* 0x00000005bbc17c36 */ /* 0x000fe20008000000 */
[----:B------:R-:W-:Y:S02]  /*56b0*/  LOP3.LUT R183, R183, 0x7c00, RZ, 0xc0, !PT ;  /* 0x00007c00b7b77812 */ /* 0x000fe400078ec0ff */
[----:B------:R-:W-:Y:S02]  /*56c0*/  LOP3.LUT R146, R5, 0x1e00, R146, 0xf8, !PT ;  /* 0x00001e0005927812 */ /* 0x000fe400078ef892 */
[----:B------:R-:W-:-:S02]  /*56d0*/  LOP3.LUT R4, R186, 0x8, RZ, 0xc0, !PT ;  /* 0x00000008ba047812 */ /* 0x000fc400078ec0ff */
[----:B------:R-:W-:Y:S02]  /*56e0*/  LEA R217, R146, UR5, 0x1 ;  /* 0x0000000592d97c11 */ /* 0x000fe4000f8e08ff */
[----:B------:R-:W-:Y:S02]  /*56f0*/  LOP3.LUT R148, R183, 0x200, R148, 0xf8, !PT ;  /* 0x00000200b7947812 */ /* 0x000fe400078ef894 */
[----:B------:R-:W-:Y:S01]  /*5700*/  SEL R168, R168, 0xffffffe0, !P5 ;  /* 0xffffffe0a8a87807 */ /* 0x000fe20006800000 */
[----:B-1----:R-:W-:Y:S01]  /*5710*/  USHF.L.U32 UR4, UR6, 0x5, URZ ;  /* 0x0000000506047899 */ /* 0x002fe200080006ff */
[----:B------:R-:W-:Y:S01]  /*5720*/  @!PT LDS RZ, [RZ] ;  /* 0x00000000fffff984 */ /* 0x000fe20000000800 */
[----:B------:R-:W-:Y:S01]  /*5730*/  @!PT LDS RZ, [RZ] ;  /* 0x00000000fffff984 */ /* 0x000fe20000000800 */
[----:B------:R-:W-:Y:S01]  /*5740*/  @!PT LDS RZ, [RZ] ;  /* 0x00000000fffff984 */ /* 0x000fe20000000800 */
[----:B------:R-:W-:Y:S01]  /*5750*/  LDGSTS.E.BYPASS.LTC128B.128 [R217+0xc000], desc[UR14][R204.64] ;  /* 0x0c000000ccd97fae */ /* 0x000fe2000b981a0e */
[----:B------:R-:W-:Y:S01]  /*5760*/  USHF.L.U64.HI UR7, UR6, 0x5, UR7 ;  /* 0x0000000506077899 */ /* 0x000fe20008010207 */
[----:B------:R-:W-:Y:S01]  /*5770*/  LOP3.LUT R4, R148, R147, R4, 0xf6, !PT ;  /* 0x0000009394047212 */ /* 0x000fe200078ef604 */
[C---:B------:R-:W-:Y:S01]  /*5780*/  IMAD.IADD R194, R193.reuse, 0x1, R168 ;  /* 0x00000001c1c27824 */ /* 0x040fe200078e02a8 */
[----:B------:R-:W-:Y:S01]  /*5790*/  LDGSTS.E.BYPASS.LTC128B.128 [R217+0xe000], desc[UR14][R204.64+0x80] ;  /* 0x0e000080ccd97fae */ /* 0x000fe2000b981a0e */
[----:B------:R-:W-:Y:S01]  /*57a0*/  IADD3 R6, P0, PT, R204, UR4, RZ ;  /* 0x00000004cc067c10 */ /* 0x000fe2000ff1e0ff */
[----:B------:R-:W-:Y:S01]  /*57b0*/  IMAD.IADD R193, R193, 0x1, R152 ;  /* 0x00000001c1c17824 */ /* 0x000fe200078e0298 */
[----:B------:R-:W-:Y:S01]  /*57c0*/  LEA R209, R4, UR5, 0x1 ;  /* 0x0000000504d17c11 */ /* 0x000fe2000f8e08ff */
[----:B------:R-:W-:Y:S01]  /*57d0*/  LDGSTS.E.BYPASS.LTC128B.128 [R217+0x10000], desc[UR14][R204.64+0x100] ;  /* 0x10000100ccd97fae */ /* 0x000fe2000b981a0e */
[----:B------:R-:W-:Y:S01]  /*57e0*/  IADD3.X R7, PT, PT, R205, UR7, RZ, P0, !PT ;  /* 0x00000007cd077c10 */ /* 0x000fe200087fe4ff */
[----:B------:R-:W-:Y:S01]  /*57f0*/  IMAD.IADD R185, R168, 0x1, R193 ;  /* 0x00000001a8b97824 */ /* 0x000fe200078e02c1 */
[----:B------:R-:W-:Y:S01]  /*5800*/  IADD3 R8, P0, PT, R6, UR4, RZ ;  /* 0x0000000406087c10 */ /* 0x000fe2000ff1e0ff */
[----:B------:R-:W-:-:S02]  /*5810*/  IMAD.IADD R203, R168, 0x1, R209 ;  /* 0x00000001a8cb7824 */ /* 0x000fc400078e02d1 */
[----:B------:R-:W-:Y:S01]  /*5820*/  LDGSTS.E.BYPASS.LTC128B.128 [R217+0xc800], desc[UR14][R6.64] ;  /* 0x0c80000006d97fae */ /* 0x000fe2000b981a0e */
[----:B------:R-:W-:Y:S01]  /*5830*/  IADD3.X R9, PT, PT, R7, UR7, RZ, P0, !PT ;  /* 0x0000000707097c10 */ /* 0x000fe200087fe4ff */
[----:B------:R-:W-:Y:S01]  /*5840*/  IMAD.IADD R195, R152, 0x1, R209 ;  /* 0x0000000198c37824 */ /* 0x000fe200078e02d1 */
[----:B------:R-:W-:Y:S01]  /*5850*/  IADD3 R10, P0, PT, R8, UR4, RZ ;  /* 0x00000004080a7c10 */ /* 0x000fe2000ff1e0ff */
[----:B------:R-:W-:Y:S02]  /*5860*/  LDGSTS.E.BYPASS.LTC128B.128 [R217+0xe800], desc[UR14][R6.64+0x80] ;  /* 0x0e80008006d97fae */ /* 0x000fe4000b981a0e */
[----:B------:R-:W-:Y:S01]  /*5870*/  IMAD.IADD R192, R168, 0x1, R195 ;  /* 0x00000001a8c07824 */ /* 0x000fe200078e02c3 */
[----:B------:R-:W-:Y:S01]  /*5880*/  IADD3.X R11, PT, PT, R9, UR7, RZ, P0, !PT ;  /* 0x00000007090b7c10 */ /* 0x000fe200087fe4ff */
[----:B------:R-:W-:Y:S04]  /*5890*/  LDGSTS.E.BYPASS.LTC128B.128 [R217+0x10800], desc[UR14][R6.64+0x100] ;  /* 0x1080010006d97fae */ /* 0x000fe8000b981a0e */
[----:B------:R-:W-:Y:S04]  /*58a0*/  LDGSTS.E.BYPASS.LTC128B.128 [R217+0xd000], desc[UR14][R8.64] ;  /* 0x0d00000008d97fae */ /* 0x000fe8000b981a0e */
[----:B------:R-:W-:Y:S04]  /*58b0*/  LDGSTS.E.BYPASS.LTC128B.128 [R217+0xf000], desc[UR14][R8.64+0x80] ;  /* 0x0f00008008d97fae */ /* 0x000fe8000b981a0e */
[----:B------:R-:W-:Y:S04]  /*58c0*/  LDGSTS.E.BYPASS.LTC128B.128 [R217+0x11000], desc[UR14][R8.64+0x100] ;  /* 0x1100010008d97fae */ /* 0x000fe8000b981a0e */
[----:B------:R-:W-:Y:S04]  /*58d0*/  LDGSTS.E.BYPASS.LTC128B.128 [R217+0xd800], desc[UR14][R10.64] ;  /* 0x0d8000000ad97fae */ /* 0x000fe8000b981a0e */
[----:B------:R-:W-:Y:S04]  /*58e0*/  LDGSTS.E.BYPASS.LTC128B.128 [R217+0xf800], desc[UR14][R10.64+0x80] ;  /* 0x0f8000800ad97fae */ /* 0x000fe8000b981a0e */
[----:B------:R1:W-:Y:S04]  /*58f0*/  LDGSTS.E.BYPASS.LTC128B.128 [R217+0x11800], desc[UR14][R10.64+0x100] ;  /* 0x118001000ad97fae */ /* 0x0003e8000b981a0e */
[----:B------:R-:W-:Y:S04]  /*5900*/  LDSM.16.M88.4 R172, [R209] ;  /* 0x00000000d1ac783b */ /* 0x000fe80000000200 */
[----:B------:R-:W2:Y:S04]  /*5910*/  LDSM.16.M88.4 R144, [R187+UR5+0x6000] ;  /* 0x00600005bb90783b */ /* 0x000ea80008000200 */
[----:B------:R-:W3:Y:S04]  /*5920*/  LDSM.16.M88.4 R136, [R187+UR5+0x6800] ;  /* 0x00680005bb88783b */ /* 0x000ee80008000200 */
[----:B------:R-:W4:Y:S04]  /*5930*/  LDSM.16.M88.4 R28, [R187+UR5+0x7000] ;  /* 0x00700005bb1c783b */ /* 0x000f280008000200 */
[----:B------:R-:W5:Y:S04]  /*5940*/  LDSM.16.M88.4 R20, [R187+UR5+0x7800] ;  /* 0x00780005bb14783b */ /* 0x000f680008000200 */
[----:B------:R-:W-:Y:S04]  /*5950*/  LDSM.16.M88.4 R16, [R194+0x6000] ;  /* 0x00600000c210783b */ /* 0x000fe80000000200 */
[----:B-1----:R-:W1:Y:S04]  /*5960*/  LDSM.16.M88.4 R8, [R203] ;  /* 0x00000000cb08783b */ /* 0x002e680000000200 */
        /* <DEDUP_REMOVED lines=157> */
[C---:B------:R-:W-:Y:S01]  /*6340*/  IADD3 R6, PT, PT, R2.reuse, -0x80, RZ ;  /* 0xffffff8002067810 */ /* 0x040fe20007ffe0ff */
[----:B------:R-:W-:Y:S01]  /*6350*/  VIADD R10, R2, 0xffffffc0 ;  /* 0xffffffc0020a7836 */ /* 0x000fe20000000000 */
[----:B------:R-:W2:Y:S02]  /*6360*/  LDCU.64 UR4, c[0x0][0x3a0] ;  /* 0x00007400ff0477ac */ /* 0x000ea40008000a00 */
[----:B------:R-:W-:Y:S02]  /*6370*/  IABS R11, R6 ;  /* 0x00000006000b7213 */ /* 0x000fe40000000000 */
[----:B------:R-:W-:Y:S02]  /*6380*/  IABS R8, R10 ;  /* 0x0000000a00087213 */ /* 0x000fe40000000000 */
[-C--:B-1----:R-:W-:Y:S02]  /*6390*/  IABS R4, R5.reuse ;  /* 0x0000000500047213 */ /* 0x082fe40000000000 */
[----:B------:R-:W-:-:S02]  /*63a0*/  LOP3.LUT R6, R6, R5, RZ, 0x3c, !PT ;  /* 0x0000000506067212 */ /* 0x000fc400078e3cff */
[----:B------:R-:W1:Y:S01]  /*63b0*/  I2F.RP R9, R4 ;  /* 0x0000000400097306 */ /* 0x000e620000209400 */
[----:B------:R-:W-:-:S07]  /*63c0*/  LOP3.LUT R10, R10, R5, RZ, 0x3c, !PT ;  /* 0x000000050a0a7212 */ /* 0x000fce00078e3cff */
        /* <DEDUP_REMOVED lines=24> */
[----:B------:R-:W-:Y:S02]  /*6550*/  @P6 VIADD R12, R12, 0x1 ;  /* 0x000000010c0c6836 */ /* 0x000fe40000000000 */
[----:B------:R-:W-:Y:S02]  /*6560*/  @P1 IADD3 R2, PT, PT, R2, 0x1, RZ ;  /* 0x0000000102021810 */ /* 0x000fe40007ffe0ff */
[----:B------:R-:W-:Y:S01]  /*6570*/  @!P3 IMAD.MOV R12, RZ, RZ, -R12 ;  /* 0x000000ffff0cb224 */ /* 0x000fe200078e0a0c */
[----:B------:R-:W-:Y:S02]  /*6580*/  ISETP.NE.AND P1, PT, R5, RZ, PT ;  /* 0x000000ff0500720c */ /* 0x000fe40003f25270 */
[----:B------:R-:W-:Y:S02]  /*6590*/  @!P0 IADD3 R2, PT, PT, -R2, RZ, RZ ;  /* 0x000000ff02028210 */ /* 0x000fe40007ffe1ff */
[C---:B------:R-:W-:Y:S02]  /*65a0*/  SEL R4, R7.reuse, R12, !P1 ;  /* 0x0000000c07047207 */ /* 0x040fe40004800000 */
[----:B------:R-:W-:-:S03]  /*65b0*/  SEL R7, R7, R2, !P1 ;  /* 0x0000000207077207 */ /* 0x000fc60004800000 */
[----:B------:R-:W-:-:S04]  /*65c0*/  IMAD.WIDE R8, R4, 0x4, R212 ;  /* 0x0000000404087825 */ /* 0x000fc800078e02d4 */
[C---:B------:R-:W-:Y:S02]  /*65d0*/  IMAD.WIDE R10, R7.reuse, 0x4, R212 ;  /* 0x00000004070a7825 */ /* 0x040fe400078e02d4 */
        /* <DEDUP_REMOVED lines=18> */
.L_x_4925:
[----:B------:R-:W-:Y:S01]  /*6700*/  UMOV UR4, URZ ;  /* 0x000000ff00047c82 */ /* 0x000fe20008000000 */
[----:B------:R-:W-:Y:S01]  /*6710*/  IMAD.SHL.U32 R2, R134, 0x40, RZ ;  /* 0x0000004086027824 */ /* 0x000fe200078e00ff */
[----:B------:R-:W-:-:S05]  /*6720*/  IADD3 R4, P0, PT, RZ, -UR4, RZ ;  /* 0x80000004ff047c10 */ /* 0x000fca000ff1e0ff */
[----:B------:R-:W-:-:S05]  /*6730*/  IMAD.X R2, RZ, RZ, ~R2, P0 ;  /* 0x000000ffff027224 */ /* 0x000fca00000e0e02 */
[----:B------:R-:W-:-:S04]  /*6740*/  SHF.R.S64 R5, R4, 0x1f, R2 ;  /* 0x0000001f04057819 */ /* 0x000fc80000001002 */
[----:B------:R-:W-:-:S04]  /*6750*/  IADD3 R202, P0, PT, R5, R202, RZ ;  /* 0x000000ca05ca7210 */ /* 0x000fc80007f1e0ff */
[----:B------:R-:W-:-:S09]  /*6760*/  LEA.HI.X.SX32 R201, R2, R201, 0x1, P0 ;  /* 0x000000c902c97211 */ /* 0x000fd200000f0eff */
.L_x_4926:
[C---:B------:R-:W-:Y:S01]  /*6770*/  IMAD.SHL.U32 R5, R134.reuse, 0x20, RZ ;  /* 0x0000002086057824 */ /* 0x040fe200078e00ff */
[----:B------:R-:W-:Y:S02]  /*6780*/  SHF.L.U64.HI R134, R134, 0x5, R135 ;  /* 0x0000000586867819 */ /* 0x000fe40000010287 */
[----:B------:R-:W-:Y:S02]  /*6790*/  MOV R203, R201 ;  /* 0x000000c900cb7202 */ /* 0x000fe40000000f00 */
[----:B------:R-:W-:-:S03]  /*67a0*/  IADD3 R6, P0, PT, R5, R202, RZ ;  /* 0x000000ca05067210 */ /* 0x000fc60007f1e0ff */
[----:B------:R-:W-:Y:S01]  /*67b0*/  @!PT LDS RZ, [RZ] ;  /* 0x00000000fffff984 */ /* 0x000fe20000000800 */
[----:B------:R-:W-:Y:S01]  /*67c0*/  @!PT LDS RZ, [RZ] ;  /* 0x00000000fffff984 */ /* 0x000fe20000000800 */
[----:B------:R-:W-:Y:S01]  /*67d0*/  @!PT LDS RZ, [RZ] ;  /* 0x00000000fffff984 */ /* 0x000fe20000000800 */
[----:B------:R1:W-:Y:S01]  /*67e0*/  LDGSTS.E.BYPASS.LTC128B.128 [R217+0x6000], desc[UR14][R202.64] ;  /* 0x06000000cad97fae */ /* 0x0003e2000b981a0e */
[C---:B------:R-:W-:Y:S01]  /*67f0*/  IADD3 R4, P1, PT, R5.reuse, R6, RZ ;  /* 0x0000000605047210 */ /* 0x040fe20007f3e0ff */
[C---:B------:R-:W-:Y:S02]  /*6800*/  IMAD.X R7, R134.reuse, 0x1, R201, P0 ;  /* 0x0000000186077824 */ /* 0x040fe400000e06c9 */
[----:B------:R1:W-:Y:S01]  /*6810*/  LDGSTS.E.BYPASS.LTC128B.128 [R217+0x8000], desc[UR14][R202.64+0x80] ;  /* 0x08000080cad97fae */ /* 0x0003e2000b981a0e */
[----:B------:R-:W-:Y:S01]  /*6820*/  IADD3 R8, P0, PT, R5, R4, RZ ;  /* 0x0000000405087210 */ /* 0x000fe20007f1e0ff */
[C---:B------:R-:W-:Y:S02]  /*6830*/  IMAD.X R5, R134.reuse, 0x1, R7, P1 ;  /* 0x0000000186057824 */ /* 0x040fe400008e0607 */
[----:B------:R1:W-:Y:S03]  /*6840*/  LDGSTS.E.BYPASS.LTC128B.128 [R217+0xa000], desc[UR14][R202.64+0x100] ;  /* 0x0a000100cad97fae */ /* 0x0003e6000b981a0e */
[----:B------:R-:W-:Y:S01]  /*6850*/  IADD3.X R9, PT, PT, R134, R5, RZ, P0, !PT ;  /* 0x0000000586097210 */ /* 0x000fe200007fe4ff */
        /* <DEDUP_REMOVED lines=10> */
.L_x_4924:
[----:B------:R-:W-:Y:S01]  /*6900*/  IMAD R12, R0, 0x40, R133 ;  /* 0x00000040000c7824 */ /* 0x000fe200078e0285 */
[C---:B------:R-:W-:Y:S01]  /*6910*/  IADD3 R10, PT, PT, R199.reuse, 0x8, RZ ;  /* 0x00000008c70a7810 */ /* 0x040fe20007ffe0ff */
[----:B------:R-:W2:Y:S01]  /*6920*/  LDCU UR4, c[0x0][0x45c] ;  /* 0x00008b80ff0477ac */ /* 0x000ea20008000800 */
[----:B------:R-:W3:Y:S01]  /*6930*/  S2UR UR5, SR_CgaCtaId ;  /* 0x00000000000579c3 */ /* 0x000ee20000008800 */
[C---:B------:R-:W-:Y:S01]  /*6940*/  VIADD R2, R12.reuse, 0xffffff80 ;  /* 0xffffff800c027836 */ /* 0x040fe20000000000 */
[C---:B-1----:R-:W-:Y:S01]  /*6950*/  IADD3 R5, PT, PT, R12.reuse, -0x77, RZ ;  /* 0xffffff890c057810 */ /* 0x042fe20007ffe0ff */
[C---:B------:R-:W-:Y:S01]  /*6960*/  VIADD R4, R12.reuse, 0xffffff81 ;  /* 0xffffff810c047836 */ /* 0x040fe20000000000 */
[----:B------:R-:W-:Y:S01]  /*6970*/  UMOV UR6, 0x400 ;  /* 0x0000040000067882 */ /* 0x000fe20000000000 */
[C---:B------:R-:W-:Y:S01]  /*6980*/  VIADD R14, R12.reuse, 0xffffff90 ;  /* 0xffffff900c0e7836 */ /* 0x040fe20000000000 */
[----:B------:R-:W-:Y:S01]  /*6990*/  ISETP.GT.AND P0, PT, R199, R2, PT ;  /* 0x00000002c700720c */ /* 0x000fe20003f04270 */
[----:B------:R-:W-:Y:S01]  /*69a0*/  VIADD R13, R12, 0xffffff91 ;  /* 0xffffff910c0d7836 */ /* 0x000fe20000000000 */
[----:B------:R-:W-:Y:S01]  /*69b0*/  ISETP.GE.AND P1, PT, R2, R198, PT ;  /* 0x000000c60200720c */ /* 0x000fe20003f26270 */
[----:B------:R-:W-:Y:S01]  /*69c0*/  VIADD R15, R12, 0xffffffb0 ;  /* 0xffffffb00c0f7836 */ /* 0x000fe20000000000 */
[----:B------:R-:W-:-:S02]  /*69d0*/  FSEL R148, R148, -INF , !P0 ;  /* 0xff80000094947808 */ /* 0x000fc40004000000 */
[----:B------:R-:W-:Y:S02]  /*69e0*/  ISETP.GT.AND P3, PT, R10, R2, PT ;  /* 0x000000020a00720c */ /* 0x000fe40003f64270 */
[----:B------:R-:W-:Y:S02]  /*69f0*/  ISETP.GT.AND P0, PT, R199, R4, PT ;  /* 0x00000004c700720c */ /* 0x000fe40003f04270 */
[----:B------:R-:W-:Y:S02]  /*6a00*/  ISETP.GE.AND P6, PT, R2, R197, PT ;  /* 0x000000c50200720c */ /* 0x000fe40003fc6270 */
[----:B------:R-:W-:Y:S02]  /*6a10*/  FSEL R2, R148, -INF , !P1 ;  /* 0xff80000094027808 */ /* 0x000fe40004800000 */
[----:B------:R-:W-:Y:S02]  /*6a20*/  FSEL R9, R150, -INF , !P3 ;  /* 0xff80000096097808 */ /* 0x000fe40005800000 */
[----:B------:R-:W-:-:S02]  /*6a30*/  FSEL R6, R149, -INF , !P0 ;  /* 0xff80000095067808 */ /* 0x000fc40004000000 */
[----:B------:R-:W-:Y:S01]  /*6a40*/  ISETP.GE.AND P1, PT, R4, R198, PT ;  /* 0x000000c60400720c */ /* 0x000fe20003f26270 */
[----:B---3--:R-:W-:Y:S01]  /*6a50*/  ULEA UR5, UR5, UR6, 0x18 ;  /* 0x0000000605057291 */ /* 0x008fe2000f8ec0ff */
[----:B------:R-:W-:Y:S02]  /*6a60*/  ISETP.GT.AND P3, PT, R10, R4, PT ;  /* 0x000000040a00720c */ /* 0x000fe40003f64270 */
[----:B------:R-:W-:Y:S01]  /*6a70*/  ISETP.GE.AND P0, PT, R4, R197, PT ;  /* 0x000000c50400720c */ /* 0x000fe20003f06270 */
[----:B------:R-:W-:Y:S01]  /*6a80*/  VIADD R4, R12, 0xffffff88 ;  /* 0xffffff880c047836 */ /* 0x000fe20000000000 */
[----:B------:R-:W-:Y:S02]  /*6a90*/  FSEL R7, R151, -INF , !P3 ;  /* 0xff80000097077808 */ /* 0x000fe40005800000 */
[----:B------:R-:W-:Y:S02]  /*6aa0*/  FSEL R9, R9, -INF , !P6 ;  /* 0xff80000009097808 */ /* 0x000fe40007000000 */
[----:B------:R-:W-:-:S02]  /*6ab0*/  ISETP.GT.AND P6, PT, R199, R4, PT ;  /* 0x00000004c700720c */ /* 0x000fc40003fc4270 */
[----:B------:R-:W-:Y:S02]  /*6ac0*/  ISETP.GT.AND P3, PT, R10, R4, PT ;  /* 0x000000040a00720c */ /* 0x000fe40003f64270 */
[----:B------:R-:W-:Y:S02]  /*6ad0*/  FSEL R6, R6, -INF , !P1 ;  /* 0xff80000006067808 */ /* 0x000fe40004800000 */
[----:B------:R-:W-:Y:S02]  /*6ae0*/  FSEL R7, R7, -INF , !P0 ;  /* 0xff80000007077808 */ /* 0x000fe40004000000 */
[----:B------:R-:W-:Y:S02]  /*6af0*/  ISETP.GE.AND P1, PT, R4, R198, PT ;  /* 0x000000c60400720c */ /* 0x000fe40003f26270 */
[----:B------:R-:W-:Y:S02]  /*6b00*/  FSEL R144, R144, -INF , !P6 ;  /* 0xff80000090907808 */ /* 0x000fe40007000000 */
[----:B------:R-:W-:-:S02]  /*6b10*/  ISETP.GT.AND P0, PT, R199, R5, PT ;  /* 0x00000005c700720c */ /* 0x000fc40003f04270 */
[----:B------:R-:W-:Y:S02]  /*6b20*/  ISETP.GE.AND P6, PT, R4, R197, PT ;  /* 0x000000c50400720c */ /* 0x000fe40003fc6270 */
[----:B------:R-:W-:Y:S02]  /*6b30*/  FSEL R11, R146, -INF , !P3 ;  /* 0xff800000920b7808 */ /* 0x000fe40005800000 */
[----:B------:R-:W-:Y:S02]  /*6b40*/  ISETP.GT.AND P3, PT, R10, R5, PT ;  /* 0x000000050a00720c */ /* 0x000fe40003f64270 */
[----:B------:R-:W-:Y:S02]  /*6b50*/  FSEL R4, R144, -INF , !P1 ;  /* 0xff80000090047808 */ /* 0x000fe40004800000 */
[----:B------:R-:W-:Y:S02]  /*6b60*/  FSEL R8, R145, -INF , !P0 ;  /* 0xff80000091087808 */ /* 0x000fe40004000000 */
[----:B------:R-:W-:-:S02]  /*6b70*/  ISETP.GE.AND P1, PT, R5, R198, PT ;  /* 0x000000c60500720c */ /* 0x000fc40003f26270 */
[----:B------:R-:W-:Y:S02]  /*6b80*/  ISETP.GE.AND P0, PT, R5, R197, PT ;  /* 0x000000c50500720c */ /* 0x000fe40003f06270 */
[----:B------:R-:W-:Y:S02]  /*6b90*/  FSEL R11, R11, -INF , !P6 ;  /* 0xff8000000b0b7808 */ /* 0x000fe40007000000 */
[----:B------:R-:W-:Y:S02]  /*6ba0*/  FSEL R5, R147, -INF , !P3 ;  /* 0xff80000093057808 */ /* 0x000fe40005800000 */
[-C--:B------:R-:W-:Y:S02]  /*6bb0*/  ISETP.GT.AND P6, PT, R199, R14.reuse, PT ;  /* 0x0000000ec700720c */ /* 0x080fe40003fc4270 */
[----:B------:R-:W-:Y:S02]  /*6bc0*/  ISETP.GT.AND P3, PT, R10, R14, PT ;  /* 0x0000000e0a00720c */ /* 0x000fe40003f64270 */
[----:B------:R-:W-:-:S02]  /*6bd0*/  FSEL R8, R8, -INF , !P1 ;  /* 0xff80000008087808 */ /* 0x000fc40004800000 */
[----:B------:R-:W-:Y:S02]  /*6be0*/  FSEL R140, R140, -INF , !P6 ;  /* 0xff8000008c8c7808 */ /* 0x000fe40007000000 */
[C---:B------:R-:W-:Y:S02]  /*6bf0*/  ISETP.GE.AND P1, PT, R14.reuse, R198, PT ;  /* 0x000000c60e00720c */ /* 0x040fe40003f26270 */
[----:B------:R-:W-:Y:S02]  /*6c00*/  FSEL R5, R5, -INF , !P0 ;  /* 0xff80000005057808 */ /* 0x000fe40004000000 */
[----:B------:R-:W-:Y:S02]  /*6c10*/  ISETP.GE.AND P6, PT, R14, R197, PT ;  /* 0x000000c50e00720c */ /* 0x000fe40003fc6270 */
[----:B------:R-:W-:Y:S02]  /*6c20*/  FSEL R142, R142, -INF , !P3 ;  /* 0xff8000008e8e7808 */ /* 0x000fe40005800000 */
[----:B------:R-:W-:-:S02]  /*6c30*/  ISETP.GT.AND P0, PT, R199, R13, PT ;  /* 0x0000000dc700720c */ /* 0x000fc40003f04270 */
[----:B------:R-:W-:Y:S02]  /*6c40*/  IADD3 R14, PT, PT, R12, -0x68, RZ ;  /* 0xffffff980c0e7810 */ /* 0x000fe40007ffe0ff */
[----:B------:R-:W-:Y:S02]  /*6c50*/  ISETP.GT.AND P3, PT, R10, R13, PT ;  /* 0x0000000d0a00720c */ /* 0x000fe40003f64270 */
[----:B------:R-:W-:Y:S02]  /*6c60*/  FSEL R170, R140, -INF , !P1 ;  /* 0xff8000008caa7808 */ /* 0x000fe40004800000 */
[----:B------:R-:W-:Y:S02]  /*6c70*/  FSEL R189, R142, -INF , !P6 ;  /* 0xff8000008ebd7808 */ /* 0x000fe40007000000 */
[----:B------:R-:W-:Y:S02]  /*6c80*/  ISETP.GE.AND P1, PT, R13, R198, PT ;  /* 0x000000c60d00720c */ /* 0x000fe40003f26270 */
[----:B------:R-:W-:-:S02]  /*6c90*/  FSEL R141, R141, -INF , !P0 ;  /* 0xff8000008d8d7808 */ /* 0x000fc40004000000 */
[-C--:B------:R-:W-:Y:S02]  /*6ca0*/  ISETP.GT.AND P6, PT, R199, R14.reuse, PT ;  /* 0x0000000ec700720c */ /* 0x080fe40003fc4270 */
[----:B------:R-:W-:Y:S01]  /*6cb0*/  ISETP.GE.AND P0, PT, R13, R197, PT ;  /* 0x000000c50d00720c */ /* 0x000fe20003f06270 */
[----:B------:R-:W-:Y:S01]  /*6cc0*/  VIADD R13, R12, 0xffffff99 ;  /* 0xffffff990c0d7836 */ /* 0x000fe20000000000 */
[----:B------:R-:W-:Y:S02]  /*6cd0*/  FSEL R143, R143, -INF , !P3 ;  /* 0xff8000008f8f7808 */ /* 0x000fe40005800000 */
[----:B------:R-:W-:Y:S02]  /*6ce0*/  ISETP.GT.AND P3, PT, R10, R14, PT ;  /* 0x0000000e0a00720c */ /* 0x000fe40003f64270 */
[----:B------:R-:W-:Y:S02]  /*6cf0*/  FSEL R146, R141, -INF , !P1 ;  /* 0xff8000008d927808 */ /* 0x000fe40004800000 */
[----:B------:R-:W-:-:S02]  /*6d00*/  FSEL R136, R136, -INF , !P6 ;  /* 0xff80000088887808 */ /* 0x000fc40007000000 */
[C---:B------:R-:W-:Y:S02]  /*6d10*/  ISETP.GE.AND P1, PT, R14.reuse, R198, PT ;  /* 0x000000c60e00720c */ /* 0x040fe40003f26270 */
[----:B------:R-:W-:Y:S01]  /*6d20*/  ISETP.GE.AND P6, PT, R14, R197, PT ;  /* 0x000000c50e00720c */ /* 0x000fe20003fc6270 */
[----:B------:R-:W-:Y:S01]  /*6d30*/  VIADD R14, R12, 0xffffffa0 ;  /* 0xffffffa00c0e7836 */ /* 0x000fe20000000000 */
[----:B------:R-:W-:Y:S02]  /*6d40*/  FSEL R187, R143, -INF , !P0 ;  /* 0xff8000008fbb7808 */ /* 0x000fe40004000000 */
[----:B------:R-:W-:Y:S02]  /*6d50*/  FSEL R138, R138, -INF , !P3 ;  /* 0xff8000008a8a7808 */ /* 0x000fe40005800000 */
[-C--:B------:R-:W-:Y:S02]  /*6d60*/  ISETP.GT.AND P0, PT, R199, R13.reuse, PT ;  /* 0x0000000dc700720c */ /* 0x080fe40003f04270 */
[----:B------:R-:W-:-:S02]  /*6d70*/  ISETP.GT.AND P3, PT, R10, R13, PT ;  /* 0x0000000d0a00720c */ /* 0x000fc40003f64270 */
[----:B------:R-:W-:Y:S02]  /*6d80*/  FSEL R144, R136, -INF , !P1 ;  /* 0xff80000088907808 */ /* 0x000fe40004800000 */
[----:B------:R-:W-:Y:S02]  /*6d90*/  FSEL R147, R138, -INF , !P6 ;  /* 0xff8000008a937808 */ /* 0x000fe40007000000 */
[----:B------:R-:W-:Y:S02]  /*6da0*/  ISETP.GE.AND P1, PT, R13, R198, PT ;  /* 0x000000c60d00720c */ /* 0x000fe40003f26270 */
[----:B------:R-:W-:Y:S02]  /*6db0*/  FSEL R136, R137, -INF , !P0 ;  /* 0xff80000089887808 */ /* 0x000fe40004000000 */
[----:B------:R-:W-:Y:S02]  /*6dc0*/  ISETP.GT.AND P6, PT, R199, R14, PT ;  /* 0x0000000ec700720c */ /* 0x000fe40003fc4270 */
[----:B------:R-:W-:-:S02]  /*6dd0*/  ISETP.GE.AND P0, PT, R13, R197, PT ;  /* 0x000000c50d00720c */ /* 0x000fc40003f06270 */
[----:B------:R-:W-:Y:S02]  /*6de0*/  FSEL R139, R139, -INF , !P3 ;  /* 0xff8000008b8b7808 */ /* 0x000fe40005800000 */
[----:B------:R-:W-:Y:S02]  /*6df0*/  IADD3 R13, PT, PT, R12, -0x5f, RZ ;  /* 0xffffffa10c0d7810 */ /* 0x000fe40007ffe0ff */
[----:B------:R-:W-:Y:S02]  /*6e00*/  ISETP.GT.AND P3, PT, R10, R14, PT ;  /* 0x0000000e0a00720c */ /* 0x000fe40003f64270 */
[----:B------:R-:W-:Y:S02]  /*6e10*/  FSEL R136, R136, -INF , !P1 ;  /* 0xff80000088887808 */ /* 0x000fe40004800000 */
[----:B------:R-:W-:Y:S02]  /*6e20*/  FSEL R32, R32, -INF , !P6 ;  /* 0xff80000020207808 */ /* 0x000fe40007000000 */
[----:B------:R-:W-:-:S02]  /*6e30*/  ISETP.GE.AND P1, PT, R14, R198, PT ;  /* 0x000000c60e00720c */ /* 0x000fc40003f26270 */
[----:B------:R-:W-:Y:S02]  /*6e40*/  FSEL R145, R139, -INF , !P0 ;  /* 0xff8000008b917808 */ /* 0x000fe40004000000 */
[----:B------:R-:W-:Y:S01]  /*6e50*/  ISETP.GE.AND P6, PT, R14, R197, PT ;  /* 0x000000c50e00720c */ /* 0x000fe20003fc6270 */
[----:B------:R-:W-:Y:S01]  /*6e60*/  VIADD R14, R12, 0xffffffa8 ;  /* 0xffffffa80c0e7836 */ /* 0x000fe20000000000 */
[-C--:B------:R-:W-:Y:S02]  /*6e70*/  ISETP.GT.AND P0, PT, R199, R13.reuse, PT ;  /* 0x0000000dc700720c */ /* 0x080fe40003f04270 */
[----:B------:R-:W-:Y:S02]  /*6e80*/  FSEL R34, R34, -INF , !P3 ;  /* 0xff80000022227808 */ /* 0x000fe40005800000 */
[----:B------:R-:W-:Y:S02]  /*6e90*/  ISETP.GT.AND P3, PT, R10, R13, PT ;  /* 0x0000000d0a00720c */ /* 0x000fe40003f64270 */
[----:B------:R-:W-:-:S02]  /*6ea0*/  FSEL R188, R32, -INF , !P1 ;  /* 0xff80000020bc7808 */ /* 0x000fc40004800000 */
[----:B------:R-:W-:Y:S02]  /*6eb0*/  ISETP.GE.AND P1, PT, R13, R198, PT ;  /* 0x000000c60d00720c */ /* 0x000fe40003f26270 */
[----:B------:R-:W-:Y:S02]  /*6ec0*/  FSEL R33, R33, -INF , !P0 ;  /* 0xff80000021217808 */ /* 0x000fe40004000000 */
[----:B------:R-:W-:Y:S02]  /*6ed0*/  FSEL R143, R34, -INF , !P6 ;  /* 0xff800000228f7808 */ /* 0x000fe40007000000 */
[----:B------:R-:W-:Y:S02]  /*6ee0*/  ISETP.GE.AND P0, PT, R13, R197, PT ;  /* 0x000000c50d00720c */ /* 0x000fe40003f06270 */
[----:B------:R-:W-:Y:S02]  /*6ef0*/  FSEL R35, R35, -INF , !P3 ;  /* 0xff80000023237808 */ /* 0x000fe40005800000 */
[----:B------:R-:W-:-:S02]  /*6f00*/  ISETP.GT.AND P6, PT, R199, R14, PT ;  /* 0x0000000ec700720c */ /* 0x000fc40003fc4270 */
[----:B------:R-:W-:Y:S02]  /*6f10*/  IADD3 R13, PT, PT, R12, -0x57, RZ ;  /* 0xffffffa90c0d7810 */ /* 0x000fe40007ffe0ff */
[----:B------:R-:W-:Y:S02]  /*6f20*/  ISETP.GT.AND P3, PT, R10, R14, PT ;  /* 0x0000000e0a00720c */ /* 0x000fe40003f64270 */
[----:B------:R-:W-:Y:S02]  /*6f30*/  FSEL R178, R33, -INF , !P1 ;  /* 0xff80000021b27808 */ /* 0x000fe40004800000 */
[----:B------:R-:W-:Y:S02]  /*6f40*/  ISETP.GE.AND P1, PT, R14, R198, PT ;  /* 0x000000c60e00720c */ /* 0x000fe40003f26270 */
[----:B------:R-:W-:Y:S02]  /*6f50*/  FSEL R28, R28, -INF , !P6 ;  /* 0xff8000001c1c7808 */ /* 0x000fe40007000000 */
[----:B------:R-:W-:-:S02]  /*6f60*/  FSEL R141, R35, -INF , !P0 ;  /* 0xff800000238d7808 */ /* 0x000fc40004000000 */
[----:B------:R-:W-:Y:S02]  /*6f70*/  ISETP.GT.AND P0, PT, R199, R13, PT ;  /* 0x0000000dc700720c */ /* 0x000fe40003f04270 */
[----:B------:R-:W-:Y:S02]  /*6f80*/  ISETP.GE.AND P6, PT, R14, R197, PT ;  /* 0x000000c50e00720c */ /* 0x000fe40003fc6270 */
[----:B------:R-:W-:Y:S02]  /*6f90*/  FSEL R30, R30, -INF , !P3 ;  /* 0xff8000001e1e7808 */ /* 0x000fe40005800000 */
[----:B------:R-:W-:Y:S02]  /*6fa0*/  FSEL R142, R28, -INF , !P1 ;  /* 0xff8000001c8e7808 */ /* 0x000fe40004800000 */
[----:B------:R-:W-:Y:S02]  /*6fb0*/  ISETP.GE.AND P1, PT, R13, R198, PT ;  /* 0x000000c60d00720c */ /* 0x000fe40003f26270 */
[----:B------:R-:W-:-:S02]  /*6fc0*/  FSEL R29, R29, -INF , !P0 ;  /* 0xff8000001d1d7808 */ /* 0x000fc40004000000 */
[----:B------:R-:W-:Y:S02]  /*6fd0*/  FMNMX3.FTZ R17, R132, R2, R6, !PT ;  /* 0x0000000284117276 */ /* 0x000fe40007810006 */
[----:B------:R-:W-:Y:S02]  /*6fe0*/  ISETP.GT.AND P3, PT, R10, R13, PT ;  /* 0x0000000d0a00720c */ /* 0x000fe40003f64270 */
[----:B------:R-:W-:Y:S02]  /*6ff0*/  FSEL R179, R30, -INF , !P6 ;  /* 0xff8000001eb37808 */ /* 0x000fe40007000000 */
[----:B------:R-:W-:Y:S02]  /*7000*/  ISETP.GT.AND P6, PT, R199, R15, PT ;  /* 0x0000000fc700720c */ /* 0x000fe40003fc4270 */
[C---:B------:R-:W-:Y:S02]  /*7010*/  IADD3 R14, PT, PT, R12.reuse, -0x4f, RZ ;  /* 0xffffffb10c0e7810 */ /* 0x040fe40007ffe0ff */
[----:B------:R-:W-:Y:S01]  /*7020*/  ISETP.GE.AND P0, PT, R13, R197, PT ;  /* 0x000000c50d00720c */ /* 0x000fe20003f06270 */
[----:B------:R-:W-:Y:S01]  /*7030*/  VIADD R13, R12, 0xffffffb8 ;  /* 0xffffffb80c0d7836 */ /* 0x000fe20000000000 */
[----:B------:R-:W-:-:S02]  /*7040*/  FSEL R140, R29, -INF , !P1 ;  /* 0xff8000001d8c7808 */ /* 0x000fc40004800000 */
[----:B------:R-:W-:Y:S02]  /*7050*/  FMNMX3.FTZ R17, R17, R4, R8, !PT ;  /* 0x0000000411117276 */ /* 0x000fe40007810008 */
[----:B------:R-:W-:Y:S02]  /*7060*/  FSEL R31, R31, -INF , !P3 ;  /* 0xff8000001f1f7808 */ /* 0x000fe40005800000 */
[----:B------:R-:W-:Y:S02]  /*7070*/  ISETP.GT.AND P1, PT, R10, R15, PT ;  /* 0x0000000f0a00720c */ /* 0x000fe40003f24270 */
[----:B------:R-:W-:Y:S02]  /*7080*/  ISETP.GE.AND P3, PT, R15, R198, PT ;  /* 0x000000c60f00720c */ /* 0x000fe40003f66270 */
[----:B------:R-:W-:Y:S02]  /*7090*/  FSEL R24, R24, -INF , !P6 ;  /* 0xff80000018187808 */ /* 0x000fe40007000000 */
[----:B------:R-:W-:-:S02]  /*70a0*/  ISETP.GT.AND P6, PT, R199, R14, PT ;  /* 0x0000000ec700720c */ /* 0x000fc40003fc4270 */
[----:B------:R-:W-:Y:S02]  /*70b0*/  FMNMX3.FTZ R17, R17, R170, R146, !PT ;  /* 0x000000aa11117276 */ /* 0x000fe40007810092 */
[----:B------:R-:W-:Y:S02]  /*70c0*/  FSEL R26, R26, -INF , !P1 ;  /* 0xff8000001a1a7808 */ /* 0x000fe40004800000 */
[----:B------:R-:W-:Y:S02]  /*70d0*/  FSEL R166, R24, -INF , !P3 ;  /* 0xff80000018a67808 */ /* 0x000fe40005800000 */
[----:B------:R-:W-:Y:S02]  /*70e0*/  ISETP.GT.AND P1, PT, R199, R13, PT ;  /* 0x0000000dc700720c */ /* 0x000fe40003f24270 */
[----:B------:R-:W-:Y:S02]  /*70f0*/  ISETP.GE.AND P3, PT, R14, R198, PT ;  /* 0x000000c60e00720c */ /* 0x000fe40003f66270 */
[----:B------:R-:W-:-:S02]  /*7100*/  FSEL R25, R25, -INF , !P6 ;  /* 0xff80000019197808 */ /* 0x000fc40007000000 */
[----:B------:R-:W-:Y:S02]  /*7110*/  IADD3 R12, PT, PT, R12, -0x47, RZ ;  /* 0xffffffb90c0c7810 */ /* 0x000fe40007ffe0ff */
[----:B------:R-:W-:Y:S02]  /*7120*/  FMNMX3.FTZ R17, R17, R144, R136, !PT ;  /* 0x0000009011117276 */ /* 0x000fe40007810088 */
[----:B------:R-:W-:Y:S02]  /*7130*/  FSEL R164, R172, -INF , !P1 ;  /* 0xff800000aca47808 */ /* 0x000fe40004800000 */
[----:B------:R-:W-:Y:S02]  /*7140*/  ISETP.GE.AND P6, PT, R13, R198, PT ;  /* 0x000000c60d00720c */ /* 0x000fe40003fc6270 */
[----:B------:R-:W-:Y:S02]  /*7150*/  FSEL R168, R25, -INF , !P3 ;  /* 0xff80000019a87808 */ /* 0x000fe40005800000 */
[----:B------:R-:W-:-:S02]  /*7160*/  ISETP.GE.AND P1, PT, R15, R197, PT ;  /* 0x000000c50f00720c */ /* 0x000fc40003f26270 */
[----:B------:R-:W-:Y:S02]  /*7170*/  ISETP.GT.AND P3, PT, R199, R12, PT ;  /* 0x0000000cc700720c */ /* 0x000fe40003f64270 */
[----:B------:R-:W-:Y:S02]  /*7180*/  FMNMX3.FTZ R15, R17, R188, R178, !PT ;  /* 0x000000bc110f7276 */ /* 0x000fe400078100b2 */
[----:B------:R-:W-:Y:S02]  /*7190*/  FMNMX3.FTZ R16, R3, R9, R7, !PT ;  /* 0x0000000903107276 */ /* 0x000fe40007810007 */
[----:B------:R-:W-:Y:S02]  /*71a0*/  FSEL R164, R164, -INF , !P6 ;  /* 0xff800000a4a47808 */ /* 0x000fe40007000000 */
        /* <DEDUP_REMOVED lines=9> */
[----:B------:R-:W-:Y:S02]  /*7240*/  FMNMX3.FTZ R14, R15, R164, R162, !PT ;  /* 0x000000a40f0e7276 */ /* 0x000fe400078100a2 */
[----:B------:R-:W-:Y:S02]  /*7250*/  FMNMX3.FTZ R16, R16, R147, R145, !PT ;  /* 0x0000009310107276 */ /* 0x000fe40007810091 */
[----:B------:R-:W-:Y:S01]  /*7260*/  FSEL R177, R31, -INF , !P0 ;  /* 0xff8000001fb17808 */ /* 0x000fe20004000000 */
[----:B------:R-:W1:Y:S01]  /*7270*/  SHFL.BFLY PT, R15, R14, 0x2, 0x1f ;  /* 0x0c401f000e0f7f89 */ /* 0x000e6200000e0000 */
[----:B------:R-:W-:Y:S02]  /*7280*/  ISETP.GT.AND P0, PT, R10, R13, PT ;  /* 0x0000000d0a00720c */ /* 0x000fe40003f04270 */
[----:B------:R-:W-:-:S02]  /*7290*/  FSEL R163, R26, -INF , !P1 ;  /* 0xff8000001aa37808 */ /* 0x000fc40004800000 */
[----:B------:R-:W-:Y:S02]  /*72a0*/  ISETP.GT.AND P1, PT, R10, R12, PT ;  /* 0x0000000c0a00720c */ /* 0x000fe40003f24270 */
[----:B------:R-:W-:Y:S02]  /*72b0*/  FSEL R27, R27, -INF , !P3 ;  /* 0xff8000001b1b7808 */ /* 0x000fe40005800000 */
[----:B------:R-:W-:Y:S02]  /*72c0*/  FMNMX3.FTZ R16, R16, R143, R141, !PT ;  /* 0x0000008f10107276 */ /* 0x000fe4000781008d */
[----:B------:R-:W-:Y:S02]  /*72d0*/  FSEL R161, R174, -INF , !P0 ;  /* 0xff800000aea17808 */ /* 0x000fe40004000000 */
[-C--:B------:R-:W-:Y:S02]  /*72e0*/  ISETP.GE.AND P3, PT, R13, R197.reuse, PT ;  /* 0x000000c50d00720c */ /* 0x080fe40003f66270 */
[----:B------:R-:W-:-:S02]  /*72f0*/  ISETP.GE.AND P0, PT, R12, R197, PT ;  /* 0x000000c50c00720c */ /* 0x000fc40003f06270 */
[----:B------:R-:W-:Y:S02]  /*7300*/  FSEL R159, R175, -INF , !P1 ;  /* 0xff800000af9f7808 */ /* 0x000fe40004800000 */
[----:B------:R-:W-:Y:S02]  /*7310*/  FSEL R165, R27, -INF , !P6 ;  /* 0xff8000001ba57808 */ /* 0x000fe40007000000 */
[----:B------:R-:W-:Y:S02]  /*7320*/  FMNMX3.FTZ R16, R16, R179, R177, !PT ;  /* 0x000000b310107276 */ /* 0x000fe400078100b1 */
[----:B------:R-:W-:Y:S02]  /*7330*/  FSEL R161, R161, -INF , !P3 ;  /* 0xff800000a1a17808 */ /* 0x000fe40005800000 */
[----:B------:R-:W-:Y:S02]  /*7340*/  FSEL R159, R159, -INF , !P0 ;  /* 0xff8000009f9f7808 */ /* 0x000fe40004000000 */
[----:B------:R-:W-:-:S02]  /*7350*/  FMNMX3.FTZ R12, R16, R163, R165, !PT ;  /* 0x000000a3100c7276 */ /* 0x000fc400078100a5 */
[----:B-1----:R-:W-:Y:S02]  /*7360*/  FMNMX.FTZ R15, R14, R15, !PT ;  /* 0x0000000f0e0f7209 */ /* 0x002fe40007810000 */
[----:B------:R-:W-:Y:S02]  /*7370*/  FMNMX3.FTZ R12, R12, R161, R159, !PT ;  /* 0x000000a10c0c7276 */ /* 0x000fe4000781009f */
[----:B------:R-:W-:Y:S01]  /*7380*/  LEA R185, R180, UR5, 0x1 ;  /* 0x00000005b4b97c11 */ /* 0x000fe2000f8e08ff */
[----:B------:R-:W1:Y:S01]  /*7390*/  SHFL.BFLY PT, R134, R15, 0x1, 0x1f ;  /* 0x0c201f000f867f89 */ /* 0x000e6200000e0000 */
[----:B------:R-:W-:Y:S02]  /*73a0*/  SEL R156, R181, 0xffffffe0, !P5 ;  /* 0xffffffe0b59c7807 */ /* 0x000fe40006800000 */
[C---:B------:R-:W-:Y:S01]  /*73b0*/  IADD3 R16, PT, PT, R185.reuse, 0xc000, RZ ;  /* 0x0000c000b9107810 */ /* 0x040fe20007ffe0ff */
[----:B------:R-:W3:Y:S01]  /*73c0*/  SHFL.BFLY PT, R13, R12, 0x2, 0x1f ;  /* 0x0c401f000c0d7f89 */ /* 0x000ee200000e0000 */
[----:B------:R-:W-:Y:S01]  /*73d0*/  VIADD R157, R185, 0xc040 ;  /* 0x0000c040b99d7836 */ /* 0x000fe20000000000 */
[----:B------:R-:W-:Y:S01]  /*73e0*/  @P4 IADD3 R209, PT, PT, R0, -0x3, RZ ;  /* 0xfffffffd00d14810 */ /* 0x000fe20007ffe0ff */
[----:B------:R-:W-:Y:S01]  /*73f0*/  IMAD.IADD R160, R156, 0x1, R185 ;  /* 0x000000019ca07824 */ /* 0x000fe200078e02b9 */
[----:B------:R-:W-:-:S04]  /*7400*/  @P2 IADD3 R157, PT, PT, R16, -0x40, RZ ;  /* 0xffffffc0109d2810 */ /* 0x000fc80007ffe0ff */
[----:B------:R-:W-:Y:S01]  /*7410*/  LDSM.16.MT88.4 R20, [R160+0xc000] ;  /* 0x00c00000a014783b */ /* 0x000fe20000004200 */
[----:B------:R-:W-:-:S03]  /*7420*/  IMAD.IADD R156, R156, 0x1, R157 ;  /* 0x000000019c9c7824 */ /* 0x000fc600078e029d */
[----:B------:R-:W-:Y:S01]  /*7430*/  LDSM.16.MT88.4 R28, [R157] ;  /* 0x000000009d1c783b */ /* 0x000fe20000004200 */
        /* <DEDUP_REMOVED lines=16> */
[----:B------:R-:W-:Y:S01]  /*7540*/  LDSM.16.MT88.4 R136, [R185+0xc800] ;  /* 0x00c80000b988783b */ /* 0x000fe20000004200 */
[--C-:B------:R-:W-:Y:S01]  /*7550*/  FFMA.FTZ R166, R166, UR4, -R167.reuse ;  /* 0x00000004a6a67c23 */ /* 0x100fe200080108a7 */
[----:B------:R-:W-:-:S02]  /*7560*/  FFMA.FTZ R164, R164, UR4, -R167 ;  /* 0x00000004a4a47c23 */ /* 0x000fc400080108a7 */
[----:B------:R-:W2:Y:S01]  /*7570*/  MUFU.EX2 R150, R150 ;  /* 0x0000009600967308 */ /* 0x000ea20000000800 */
[----:B-1----:R-:W-:Y:S02]  /*7580*/  FMNMX.FTZ R2, R13, R10, !PT ;  /* 0x0000000a0d027209 */ /* 0x002fe40007810000 */
[----:B------:R-:W-:Y:S02]  /*7590*/  LDSM.16.MT88.4 R12, [R185+0xc000] ;  /* 0x00c00000b90c783b */ /* 0x000fe40000004200 */
[C---:B------:R-:W-:Y:S01]  /*75a0*/  FSETP.NEU.FTZ.AND P0, PT, R2.reuse, -INF , PT ;  /* 0xff8000000200780b */ /* 0x040fe20003f1d000 */
[C---:B------:R-:W-:Y:S02]  /*75b0*/  FMUL.FTZ R158, R2.reuse, UR4 ;  /* 0x00000004029e7c20 */ /* 0x040fe40008410000 */
[----:B------:R-:W-:Y:S01]  /*75c0*/  MUFU.EX2 R149, R149 ;  /* 0x0000009500957308 */ /* 0x000fe20000000800 */
[----:B------:R-:W-:Y:S02]  /*75d0*/  FSEL R6, R2, RZ, P0 ;  /* 0x000000ff02067208 */ /* 0x000fe40000000000 */
[----:B------:R-:W-:-:S03]  /*75e0*/  FSEL R158, R158, RZ, P0 ;  /* 0x000000ff9e9e7208 */ /* 0x000fc60000000000 */
[----:B------:R-:W-:Y:S02]  /*75f0*/  FADD.FTZ R3, R3, -R6 ;  /* 0x8000000603037221 */ /* 0x000fe40000010000 */
[----:B------:R-:W1:Y:S01]  /*7600*/  MUFU.EX2 R148, R148 ;  /* 0x0000009400947308 */ /* 0x000e620000000800 */
[--C-:B------:R-:W-:Y:S01]  /*7610*/  FFMA.FTZ R135, R7, UR4, -R158.reuse ;  /* 0x0000000407877c23 */ /* 0x100fe2000801089e */
[----:B------:R-:W-:Y:S01]  /*7620*/  FSEL R7, R134, RZ, P1 ;  /* 0x000000ff86077208 */ /* 0x000fe20000800000 */
[----:B------:R-:W-:Y:S01]  /*7630*/  FMUL.FTZ R3, R3, UR4 ;  /* 0x0000000403037c20 */ /* 0x000fe20008410000 */
[--C-:B------:R-:W-:Y:S01]  /*7640*/  FFMA.FTZ R152, R9, UR4, -R158.reuse ;  /* 0x0000000409987c23 */ /* 0x100fe2000801089e */
[--C-:B------:R-:W-:Y:S01]  /*7650*/  FFMA.FTZ R151, R11, UR4, -R158.reuse ;  /* 0x000000040b977c23 */ /* 0x100fe2000801089e */
[--C-:B------:R-:W-:Y:S01]  /*7660*/  FFMA.FTZ R173, R189, UR4, -R158.reuse ;  /* 0x00000004bdad7c23 */ /* 0x100fe2000801089e */
[----:B------:R-:W-:Y:S01]  /*7670*/  FADD.FTZ R4, R132, -R7 ;  /* 0x8000000784047221 */ /* 0x000fe20000010000 */
[--C-:B------:R-:W-:Y:S01]  /*7680*/  FFMA.FTZ R132, R5, UR4, -R158.reuse ;  /* 0x0000000405847c23 */ /* 0x100fe2000801089e */
[----:B------:R-:W3:Y:S01]  /*7690*/  MUFU.EX2 R3, R3 ;  /* 0x0000000300037308 */ /* 0x000ee20000000800 */
[--C-:B------:R-:W-:Y:S01]  /*76a0*/  FFMA.FTZ R174, R187, UR4, -R158.reuse ;  /* 0x00000004bbae7c23 */ /* 0x100fe2000801089e */
[----:B------:R-:W-:Y:S01]  /*76b0*/  FMUL.FTZ R155, R4, UR4 ;  /* 0x00000004049b7c20 */ /* 0x000fe20008410000 */
[----:B--2---:R-:W-:Y:S01]  /*76c0*/  F2FP.F16.F32.PACK_AB R4, R150, R154 ;  /* 0x0000009a9604723e */ /* 0x004fe200000000ff */
[--C-:B------:R-:W-:Y:S01]  /*76d0*/  FFMA.FTZ R176, R147, UR4, -R158.reuse ;  /* 0x0000000493b07c23 */ /* 0x100fe2000801089e */
[--C-:B------:R-:W-:Y:S01]  /*76e0*/  FFMA.FTZ R175, R145, UR4, -R158.reuse ;  /* 0x0000000491af7c23 */ /* 0x100fe2000801089e */
[--C-:B------:R-:W-:Y:S01]  /*76f0*/  FFMA.FTZ R187, R178, UR4, -R167.reuse ;  /* 0x00000004b2bb7c23 */ /* 0x100fe200080108a7 */
[----:B------:R-:W-:Y:S01]  /*7700*/  LDSM.16.MT88.4 R144, [R157+0x4800] ;  /* 0x004800009d90783b */ /* 0x000fe20000004200 */
[----:B------:R-:W2:Y:S01]  /*7710*/  MUFU.EX2 R155, R155 ;  /* 0x0000009b009b7308 */ /* 0x000ea20000000800 */
[----:B-1----:R-:W-:Y:S01]  /*7720*/  F2FP.F16.F32.PACK_AB R6, R148, R149 ;  /* 0x000000959406723e */ /* 0x002fe200000000ff */
[--C-:B------:R-:W-:Y:S01]  /*7730*/  FFMA.FTZ R178, R142, UR4, -R167.reuse ;  /* 0x000000048eb27c23 */ /* 0x100fe200080108a7 */
[--C-:B------:R-:W-:Y:S01]  /*7740*/  FFMA.FTZ R189, R140, UR4, -R167.reuse ;  /* 0x000000048cbd7c23 */ /* 0x100fe200080108a7 */
[--C-:B------:R-:W-:Y:S01]  /*7750*/  FFMA.FTZ R188, R143, UR4, -R158.reuse ;  /* 0x000000048fbc7c23 */ /* 0x100fe2000801089e */
[--C-:B------:R-:W-:Y:S01]  /*7760*/  FFMA.FTZ R191, R141, UR4, -R158.reuse ;  /* 0x000000048dbf7c23 */ /* 0x100fe2000801089e */
[--C-:B------:R-:W-:Y:S01]  /*7770*/  FFMA.FTZ R179, R179, UR4, -R158.reuse ;  /* 0x00000004b3b37c23 */ /* 0x100fe2000801089e */
        /* <DEDUP_REMOVED lines=9> */
[----:B------:R-:W1:Y:S01]  /*7810*/  MUFU.EX2 R135, R135 ;  /* 0x0000008700877308 */ /* 0x000e620000000800 */
[-C--:B--2---:R-:W-:Y:S01]  /*7820*/  FMUL.FTZ R32, R104, R155.reuse ;  /* 0x0000009b68207220 */ /* 0x084fe20000410000 */
[-C--:B------:R-:W-:Y:S01]  /*7830*/  FMUL.FTZ R33, R105, R155.reuse ;  /* 0x0000009b69217220 */ /* 0x080fe20000410000 */
[-C--:B------:R-:W-:Y:S01]  /*7840*/  FMUL.FTZ R24, R112, R155.reuse ;  /* 0x0000009b70187220 */ /* 0x080fe20000410000 */
[-C--:B------:R-:W-:Y:S01]  /*7850*/  FMUL.FTZ R25, R113, R155.reuse ;  /* 0x0000009b71197220 */ /* 0x080fe20000410000 */
[----:B------:R-:W2:Y:S01]  /*7860*/  LDSM.16.MT88.4 R104, [R160+0xe000] ;  /* 0x00e00000a068783b */ /* 0x000ea20000004200 */
[-C--:B------:R-:W-:Y:S01]  /*7870*/  FMUL.FTZ R108, R108, R155.reuse ;  /* 0x0000009b6c6c7220 */ /* 0x080fe20000410000 */
[-C--:B------:R-:W-:Y:S01]  /*7880*/  FMUL.FTZ R109, R109, R155.reuse ;  /* 0x0000009b6d6d7220 */ /* 0x080fe20000410000 */
[----:B------:R-:W-:Y:S01]  /*7890*/  MUFU.EX2 R151, R151 ;  /* 0x0000009700977308 */ /* 0x000fe20000000800 */
[----:B------:R-:W3:Y:S01]  /*78a0*/  LDSM.16.MT88.4 R112, [R157+0x2000] ;  /* 0x002000009d70783b */ /* 0x000ee20000004200 */
[-C--:B------:R-:W-:Y:S01]  /*78b0*/  FMUL.FTZ R44, R44, R155.reuse ;  /* 0x0000009b2c2c7220 */ /* 0x080fe20000410000 */
[----:B------:R-:W-:Y:S01]  /*78c0*/  FMUL.FTZ R45, R45, R155 ;  /* 0x0000009b2d2d7220 */ /* 0x000fe20000410000 */
[----:B------:R-:W-:Y:S01]  /*78d0*/  FMUL.FTZ R47, R47, R3 ;  /* 0x000000032f2f7220 */ /* 0x000fe20000410000 */
[-C--:B------:R-:W-:Y:S01]  /*78e0*/  FMUL.FTZ R48, R48, R155.reuse ;  /* 0x0000009b30307220 */ /* 0x080fe20000410000 */
[----:B------:R-:W-:Y:S01]  /*78f0*/  FMUL.FTZ R49, R49, R155 ;  /* 0x0000009b31317220 */ /* 0x000fe20000410000 */
[-C--:B------:R-:W-:Y:S01]  /*7900*/  FMUL.FTZ R50, R50, R3.reuse ;  /* 0x0000000332327220 */ /* 0x080fe20000410000 */
[----:B------:R-:W4:Y:S01]  /*7910*/  MUFU.EX2 R132, R132 ;  /* 0x0000008400847308 */ /* 0x000f220000000800 */
[----:B-1----:R-:W-:Y:S01]  /*7920*/  F2FP.F16.F32.PACK_AB R5, R135, R152 ;  /* 0x000000988705723e */ /* 0x002fe200000000ff */
[----:B------:R-:W-:Y:S01]  /*7930*/  FMUL.FTZ R51, R51, R3 ;  /* 0x0000000333337220 */ /* 0x000fe20000410000 */
[-C--:B------:R-:W-:Y:S01]  /*7940*/  FMUL.FTZ R52, R52, R155.reuse ;  /* 0x0000009b34347220 */ /* 0x080fe20000410000 */
        /* <DEDUP_REMOVED lines=13> */
[----:B----4-:R-:W-:Y:S01]  /*7a20*/  F2FP.F16.F32.PACK_AB R7, R132, R151 ;  /* 0x000000978407723e */ /* 0x010fe200000000ff */
[-C--:B------:R-:W-:Y:S01]  /*7a30*/  FMUL.FTZ R66, R66, R3.reuse ;  /* 0x0000000342427220 */ /* 0x080fe20000410000 */
[----:B------:R-:W-:Y:S01]  /*7a40*/  FMUL.FTZ R67, R67, R3 ;  /* 0x0000000343437220 */ /* 0x000fe20000410000 */
[-C--:B------:R-:W-:Y:S01]  /*7a50*/  FMUL.FTZ R16, R120, R155.reuse ;  /* 0x0000009b78107220 */ /* 0x080fe20000410000 */
[----:B------:R-:W-:Y:S01]  /*7a60*/  FMUL.FTZ R17, R121, R155 ;  /* 0x0000009b79117220 */ /* 0x000fe20000410000 */
[-C--:B------:R-:W-:Y:S01]  /*7a70*/  FMUL.FTZ R18, R122, R3.reuse ;  /* 0x000000037a127220 */ /* 0x080fe20000410000 */
[----:B------:R-:W-:Y:S01]  /*7a80*/  FMUL.FTZ R19, R123, R3 ;  /* 0x000000037b137220 */ /* 0x000fe20000410000 */
[C---:B------:R-:W-:Y:S01]  /*7a90*/  HMMA.16816.F32 R24, R4.reuse, R28, R24 ;  /* 0x0000001c0418723c */ /* 0x040fe20000001818 */
[-C--:B------:R-:W-:Y:S01]  /*7aa0*/  FMUL.FTZ R116, R116, R155.reuse ;  /* 0x0000009b74747220 */ /* 0x080fe20000410000 */
[----:B------:R-:W-:Y:S01]  /*7ab0*/  FMUL.FTZ R117, R117, R155 ;  /* 0x0000009b75757220 */ /* 0x000fe20000410000 */
[-C--:B------:R-:W-:Y:S01]  /*7ac0*/  FMUL.FTZ R118, R118, R3.reuse ;  /* 0x0000000376767220 */ /* 0x080fe20000410000 */
[----:B------:R-:W-:Y:S01]  /*7ad0*/  FMUL.FTZ R119, R119, R3 ;  /* 0x0000000377777220 */ /* 0x000fe20000410000 */
[----:B------:R-:W-:Y:S01]  /*7ae0*/  LDSM.16.MT88.4 R120, [R156] ;  /* 0x000000009c78783b */ /* 0x000fe20000004200 */
        /* <DEDUP_REMOVED lines=10> */
[C---:B--2---:R-:W-:Y:S01]  /*7b90*/  HMMA.16816.F32 R44, R4.reuse, R104, R44 ;  /* 0x00000068042c723c */ /* 0x044fe2000000182c */
        /* <DEDUP_REMOVED lines=8> */
[----:B------:R-:W2:Y:S01]  /*7c20*/  LDSM.16.MT88.4 R104, [R185+0x10000] ;  /* 0x01000000b968783b */ /* 0x000ea20000004200 */
[----:B------:R-:W-:Y:S01]  /*7c30*/  FMUL.FTZ R79, R79, R3 ;  /* 0x000000034f4f7220 */ /* 0x000fe20000410000 */
[-C--:B------:R-:W-:Y:S01]  /*7c40*/  FMUL.FTZ R80, R80, R155.reuse ;  /* 0x0000009b50507220 */ /* 0x080fe20000410000 */
[----:B------:R-:W-:Y:S01]  /*7c50*/  FMUL.FTZ R81, R81, R155 ;  /* 0x0000009b51517220 */ /* 0x000fe20000410000 */
[-C--:B------:R-:W-:Y:S01]  /*7c60*/  FMUL.FTZ R82, R82, R3.reuse ;  /* 0x0000000352527220 */ /* 0x080fe20000410000 */
[----:B------:R-:W-:Y:S01]  /*7c70*/  FMUL.FTZ R83, R83, R3 ;  /* 0x0000000353537220 */ /* 0x000fe20000410000 */
[-C--:B------:R-:W-:Y:S01]  /*7c80*/  FMUL.FTZ R84, R84, R155.reuse ;  /* 0x0000009b54547220 */ /* 0x080fe20000410000 */
[C---:B---3--:R-:W-:Y:S01]  /*7c90*/  HMMA.16816.F32 R52, R4.reuse, R112, R52 ;  /* 0x000000700434723c */ /* 0x048fe20000001834 */
        /* <DEDUP_REMOVED lines=8> */
[----:B------:R-:W3:Y:S01]  /*7d20*/  LDSM.16.MT88.4 R112, [R160+0x10000] ;  /* 0x01000000a070783b */ /* 0x000ee20000004200 */
        /* <DEDUP_REMOVED lines=9> */
[----:B------:R-:W-:Y:S01]  /*7dc0*/  MUFU.EX2 R169, R169 ;  /* 0x000000a900a97308 */ /* 0x000fe20000000800 */
[-C--:B------:R-:W-:Y:S01]  /*7dd0*/  FMUL.FTZ R8, R128, R155.reuse ;  /* 0x0000009b80087220 */ /* 0x080fe20000410000 */
[----:B------:R-:W-:Y:S01]  /*7de0*/  FMUL.FTZ R9, R129, R155 ;  /* 0x0000009b81097220 */ /* 0x000fe20000410000 */
[-C--:B------:R-:W-:Y:S01]  /*7df0*/  FMUL.FTZ R10, R130, R3.reuse ;  /* 0x00000003820a7220 */ /* 0x080fe20000410000 */
[----:B------:R-:W-:Y:S01]  /*7e00*/  FMUL.FTZ R11, R131, R3 ;  /* 0x00000003830b7220 */ /* 0x000fe20000410000 */
[C---:B-1----:R-:W-:Y:S01]  /*7e10*/  HMMA.16816.F32 R60, R4.reuse, R108, R60 ;  /* 0x0000006c043c723c */ /* 0x042fe2000000183c */
[-C--:B------:R-:W-:Y:S01]  /*7e20*/  FMUL.FTZ R124, R124, R155.reuse ;  /* 0x0000009b7c7c7220 */ /* 0x080fe20000410000 */
[----:B------:R-:W-:Y:S01]  /*7e30*/  FMUL.FTZ R125, R125, R155 ;  /* 0x0000009b7d7d7220 */ /* 0x000fe20000410000 */
[----:B------:R-:W1:Y:S01]  /*7e40*/  MUFU.EX2 R170, R170 ;  /* 0x000000aa00aa7308 */ /* 0x000e620000000800 */
[-C--:B------:R-:W-:Y:S01]  /*7e50*/  FMUL.FTZ R126, R126, R3.reuse ;  /* 0x000000037e7e7220 */ /* 0x080fe20000410000 */
[----:B------:R-:W-:Y:S01]  /*7e60*/  FMUL.FTZ R127, R127, R3 ;  /* 0x000000037f7f7220 */ /* 0x000fe20000410000 */
[-C--:B------:R-:W-:Y:S01]  /*7e70*/  FMUL.FTZ R92, R92, R155.reuse ;  /* 0x0000009b5c5c7220 */ /* 0x080fe20000410000 */
[----:B------:R-:W-:Y:S01]  /*7e80*/  FMUL.FTZ R93, R93, R155 ;  /* 0x0000009b5d5d7220 */ /* 0x000fe20000410000 */
[C---:B------:R-:W-:Y:S01]  /*7e90*/  HMMA.16816.F32 R64, R4.reuse, R110, R64 ;  /* 0x0000006e0440723c */ /* 0x040fe20000001840 */
[----:B------:R-:W4:Y:S01]  /*7ea0*/  LDSM.16.MT88.4 R108, [R157+0x4000] ;  /* 0x004000009d6c783b */ /* 0x000f220000004200 */
[-C--:B------:R-:W-:Y:S01]  /*7eb0*/  FMUL.FTZ R94, R94, R3.reuse ;  /* 0x000000035e5e7220 */ /* 0x080fe20000410000 */
[----:B------:R-:W-:Y:S01]  /*7ec0*/  MUFU.EX2 R171, R171 ;  /* 0x000000ab00ab7308 */ /* 0x000fe20000000800 */
[----:B------:R-:W-:Y:S01]  /*7ed0*/  FMUL.FTZ R95, R95, R3 ;  /* 0x000000035f5f7220 */ /* 0x000fe20000410000 */
[-C--:B------:R-:W-:Y:S01]  /*7ee0*/  FMUL.FTZ R96, R96, R155.reuse ;  /* 0x0000009b60607220 */ /* 0x080fe20000410000 */
[----:B------:R-:W-:Y:S01]  /*7ef0*/  FMUL.FTZ R97, R97, R155 ;  /* 0x0000009b61617220 */ /* 0x000fe20000410000 */
[-C--:B------:R-:W-:Y:S01]  /*7f00*/  FMUL.FTZ R98, R98, R3.reuse ;  /* 0x0000000362627220 */ /* 0x080fe20000410000 */
[C---:B------:R-:W-:Y:S01]  /*7f10*/  HMMA.16816.F32 R20, R4.reuse, R22, R116 ;  /* 0x000000160414723c */ /* 0x040fe20000001874 */
[----:B------:R-:W5:Y:S01]  /*7f20*/  LDSM.16.MT88.4 R116, [R185+0xe000] ;  /* 0x00e00000b974783b */ /* 0x000f620000004200 */
[----:B------:R-:W-:Y:S01]  /*7f30*/  FMUL.FTZ R99, R99, R3 ;  /* 0x0000000363637220 */ /* 0x000fe20000410000 */
[----:B------:R-:W-:Y:S01]  /*7f40*/  MUFU.EX2 R172, R172 ;  /* 0x000000ac00ac7308 */ /* 0x000fe20000000800 */
[--C-:B------:R-:W-:Y:S01]  /*7f50*/  FFMA.FTZ R177, R168, UR4, -R167.reuse ;  /* 0x00000004a8b17c23 */ /* 0x100fe200080108a7 */
[----:B------:R-:W-:Y:S01]  /*7f60*/  LDSM.16.MT88.4 R128, [R157+0x800] ;  /* 0x000800009d80783b */ /* 0x000fe20000004200 */
[----:B------:R-:W-:Y:S01]  /*7f70*/  FFMA.FTZ R167, R162, UR4, -R167 ;  /* 0x00000004a2a77c23 */ /* 0x000fe200080108a7 */
[--C-:B------:R-:W-:Y:S01]  /*7f80*/  FFMA.FTZ R162, R163, UR4, -R158.reuse ;  /* 0x00000004a3a27c23 */ /* 0x100fe2000801089e */
[C---:B--2---:R-:W-:Y:S01]  /*7f90*/  HMMA.16816.F32 R68, R4.reuse, R104, R68 ;  /* 0x000000680444723c */ /* 0x044fe20000001844 */
[----:B------:R-:W-:Y:S01]  /*7fa0*/  LDSM.16.MT88.4 R140, [R185+0xd000] ;  /* 0x00d00000b98c783b */ /* 0x000fe20000004200 */
[--C-:B------:R-:W-:Y:S01]  /*7fb0*/  FFMA.FTZ R163, R165, UR4, -R158.reuse ;  /* 0x00000004a5a37c23 */ /* 0x100fe2000801089e */
[----:B------:R-:W-:Y:S01]  /*7fc0*/  MUFU.EX2 R173, R173 ;  /* 0x000000ad00ad7308 */ /* 0x000fe20000000800 */
[--C-:B------:R-:W-:Y:S01]  /*7fd0*/  FFMA.FTZ R161, R161, UR4, -R158.reuse ;  /* 0x00000004a1a17c23 */ /* 0x100fe2000801089e */
[----:B------:R-:W-:Y:S01]  /*7fe0*/  FFMA.FTZ R158, R159, UR4, -R158 ;  /* 0x000000049f9e7c23 */ /* 0x000fe2000801089e */
        /* <DEDUP_REMOVED lines=9> */
[----:B------:R-:W-:Y:S01]  /*8080*/  @P4 MOV R3, R2 ;  /* 0x0000000200034202 */ /* 0x000fe20000000f00 */
[----:B------:R-:W-:Y:S01]  /*8090*/  HMMA.16816.F32 R32, R4, R120, R32 ;  /* 0x000000780420723c */ /* 0x000fe20000001820 */
[----:B------:R-:W-:Y:S01]  /*80a0*/  FADD.FTZ R151, R151, R152 ;  /* 0x0000009897977221 */ /* 0x000fe20000010000 */
[----:B------:R-:W-:Y:S01]  /*80b0*/  FADD.FTZ R148, R148, R149 ;  /* 0x0000009594947221 */ /* 0x000fe20000010000 */
[----:B------:R-:W-:Y:S02]  /*80c0*/  MUFU.EX2 R176, R176 ;  /* 0x000000b000b07308 */ /* 0x000fe40000000800 */
[----:B------:R-:W-:-:S03]  /*80d0*/  FADD.FTZ R132, R132, R151 ;  /* 0x0000009784847221 */ /* 0x000fc60000010000 */
        /* <DEDUP_REMOVED lines=33> */
[----:B------:R-:W-:Y:S01]  /*82f0*/  FADD.FTZ R173, R173, R132 ;  /* 0x00000084adad7221 */ /* 0x000fe20000010000 */
[----:B------:R-:W-:-:S02]  /*8300*/  IMAD.MOV.U32 R132, RZ, RZ, R134 ;  /* 0x000000ffff847224 */ /* 0x000fc400078e0086 */
[----:B------:R-:W-:Y:S01]  /*8310*/  FADD.FTZ R170, R170, R169 ;  /* 0x000000a9aaaa7221 */ /* 0x000fe20000010000 */
[----:B------:R-:W-:Y:S01]  /*8320*/  @P4 IMAD.MOV.U32 R132, RZ, RZ, R134 ;  /* 0x000000ffff844224 */ /* 0x000fe200078e0086 */
        /* <DEDUP_REMOVED lines=135> */
.L_x_4921:
[----:B------:R-:W-:-:S07]  /*8ba0*/  IADD3 R209, PT, PT, R153, -0x1, RZ ;  /* 0xffffffff99d17810 */ /* 0x000fce0007ffe0ff */
.L_x_4927:
        /* <DEDUP_REMOVED lines=20> */
[----:B------:R-:W3:Y:S01]  /*8cf0*/  LDCU.64 UR6, c[0x0][0x3a0] ;  /* 0x00007400ff0677ac */ /* 0x000ee20008000a00 */
[----:B------:R-:W4:Y:S01]  /*8d00*/  LDCU.64 UR8, c[0x0][0x3a8] ;  /* 0x00007500ff0877ac */ /* 0x000f220008000a00 */
[----:B-1----:R-:W-:-:S12]  /*8d10*/  ULEA UR5, UR5, UR10, 0x18 ;  /* 0x0000000a05057291 */ /* 0x002fd8000f8ec0ff */
.L_x_4932:
        /* <DEDUP_REMOVED lines=51> */
[-C--:B------:R-:W-:Y:S02]  /*9050*/  LOP3.LUT R11, RZ, R5.reuse, RZ, 0x33, !PT ;  /* 0x00000005ff0b7212 */ /* 0x080fe400078e33ff */
        /* <DEDUP_REMOVED lines=9> */
[----:B------:R-:W-:Y:S04]  /*90f0*/  LOP3.LUT R4, R210, R5, RZ, 0x3c, !PT ;  /* 0x00000005d2047212 */ /* 0x000fe800078e3cff */
[----:B------:R-:W-:Y:S05]  /*9100*/  ISETP.GE.AND P2, PT, R4, RZ, PT ;  /* 0x000000ff0400720c */ /* 0x000fea0003f46270 */
        /* <DEDUP_REMOVED lines=20> */
[C---:B----4-:R-:W-:Y:S01]  /*9250*/  IMAD.WIDE.U32 R10, R9.reuse, UR8, R10 ;  /* 0x00000008090a7c25 */ /* 0x050fe2000f8e000a */
[----:B------:R-:W-:Y:S02]  /*9260*/  SHF.R.S32.HI R4, RZ, 0x1f, R9 ;  /* 0x0000001fff047819 */ /* 0x000fe40000011409 */
[----:B------:R-:W-:Y:S03]  /*9270*/  LEA R204, P0, R10, R6, 0x1 ;  /* 0x000000060acc7211 */ /* 0x000fe600078008ff */
[----:B------:R-:W-:Y:S04]  /*9280*/  IMAD R4, R4, UR8, RZ ;  /* 0x0000000804047c24 */ /* 0x000fe8000f8e02ff */
[----:B------:R-:W-:Y:S04]  /*9290*/  IMAD R4, R9, UR9, R4 ;  /* 0x0000000909047c24 */ /* 0x000fe8000f8e0204 */
[----:B------:R-:W-:Y:S05]  /*92a0*/  IMAD.IADD R4, R11, 0x1, R4 ;  /* 0x000000010b047824 */ /* 0x000fea00078e0204 */
[----:B------:R-:W-:Y:S07]  /*92b0*/  LEA.HI.X R205, R10, R7, R4, 0x1, P0 ;  /* 0x000000070acd7211 */ /* 0x000fee00000f0c04 */
.L_x_4929:
        /* <DEDUP_REMOVED lines=13> */
[----:B------:R-:W-:Y:S01]  /*9390*/  IMAD.X R171, R168, 0x1, R205, P0 ;  /* 0x00000001a8ab7824 */ /* 0x000fe200000e06cd */
[----:B------:R-:W-:Y:S01]  /*93a0*/  LOP3.LUT P2, RZ, R184, 0x4, RZ, 0xc0, !PT ;  /* 0x00000004b8ff7812 */ /* 0x000fe2000784c0ff */
[----:B------:R-:W-:Y:S01]  /*93b0*/  LDGSTS.E.BYPASS.LTC128B.128 [R217+0x10000], desc[UR14][R204.64+0x100] ;  /* 0x10000100ccd97fae */ /* 0x000fe2000b981a0e */
[----:B------:R-:W-:Y:S01]  /*93c0*/  IADD3 R174, P0, PT, R169, R176, RZ ;  /* 0x000000b0a9ae7210 */ /* 0x000fe20007f1e0ff */
[C---:B------:R-:W-:Y:S02]  /*93d0*/  IMAD.X R177, R168.reuse, 0x1, R171, P1 ;  /* 0x00000001a8b17824 */ /* 0x040fe400008e06ab */
[----:B------:R-:W-:Y:S01]  /*93e0*/  LDGSTS.E.BYPASS.LTC128B.128 [R217+0xc800], desc[UR14][R170.64] ;  /* 0x0c800000aad97fae */ /* 0x000fe2000b981a0e */
[----:B------:R-:W-:Y:S02]  /*93f0*/  IMAD R193, R3, 0x2, R132 ;  /* 0x0000000203c17824 */ /* 0x000fe400078e0284 */
[----:B------:R-:W-:Y:S01]  /*9400*/  IMAD.X R175, R168, 0x1, R177, P0 ;  /* 0x00000001a8af7824 */ /* 0x000fe200000e06b1 */
[----:B------:R-:W-:Y:S01]  /*9410*/  LDGSTS.E.BYPASS.LTC128B.128 [R217+0xe800], desc[UR14][R170.64+0x80] ;  /* 0x0e800080aad97fae */ /* 0x000fe2000b981a0e */
[----:B------:R-:W-:Y:S01]  /*9420*/  LOP3.LUT P0, RZ, R184, 0x2, RZ, 0xc0, !PT ;  /* 0x00000002b8ff7812 */ /* 0x000fe2000780c0ff */
[----:B------:R-:W-:Y:S02]  /*9430*/  VIADD R190, R193, UR5 ;  /* 0x00000005c1be7c36 */ /* 0x000fe40008000000 */
[----:B------:R1:W-:Y:S01]  /*9440*/  LDGSTS.E.BYPASS.LTC128B.128 [R217+0x10800], desc[UR14][R170.64+0x100] ;  /* 0x10800100aad97fae */ /* 0x0003e2000b981a0e */
[----:B------:R-:W-:Y:S01]  /*9450*/  SEL R187, R181, 0xffffffe0, !P0 ;  /* 0xffffffe0b5bb7807 */ /* 0x000fe20004000000 */
[----:B------:R-:W-:Y:S01]  /*9460*/  IMAD.MOV.U32 R3, RZ, RZ, 0x40 ;  /* 0x00000040ff037424 */ /* 0x000fe200078e00ff */
[----:B------:R-:W-:Y:S01]  /*9470*/  ISETP.GT.AND P0, PT, R209, R200, PT ;  /* 0x000000c8d100720c */ /* 0x000fe20003f04270 */
[----:B------:R-:W-:Y:S01]  /*9480*/  LDGSTS.E.BYPASS.LTC128B.128 [R217+0xd000], desc[UR14][R176.64] ;  /* 0x0d000000b0d97fae */ /* 0x000fe2000b981a0e */
[C---:B------:R-:W-:Y:S01]  /*9490*/  IADD3 R189, PT, PT, R190.reuse, R187, RZ ;  /* 0x000000bbbebd7210 */ /* 0x040fe20007ffe0ff */
[--C-:B------:R-:W-:Y:S01]  /*94a0*/  IMAD.IADD R191, R187, 0x1, R172.reuse ;  /* 0x00000001bbbf7824 */ /* 0x100fe200078e02ac */
[----:B------:R-:W-:Y:S01]  /*94b0*/  SEL R3, R3, 0xffffffc0, !P2 ;  /* 0xffffffc003037807 */ /* 0x000fe20005000000 */
[----:B------:R-:W-:Y:S04]  /*94c0*/  LDGSTS.E.BYPASS.LTC128B.128 [R217+0xf000], desc[UR14][R176.64+0x80] ;  /* 0x0f000080b0d97fae */ /* 0x000fe8000b981a0e */
[----:B------:R2:W-:Y:S01]  /*94d0*/  LDGSTS.E.BYPASS.LTC128B.128 [R217+0x11000], desc[UR14][R176.64+0x100] ;  /* 0x11000100b0d97fae */ /* 0x0005e2000b981a0e */
        /* <DEDUP_REMOVED lines=8> */
[----:B------:R-:W3:Y:S04]  /*9560*/  LDSM.16.M88.4 R136, [R193+UR5+0x6000] ;  /* 0x00600005c188783b */ /* 0x000ee80008000200 */
[----:B------:R-:W4:Y:S04]  /*9570*/  LDSM.16.M88.4 R140, [R193+UR5+0x6800] ;  /* 0x00680005c18c783b */ /* 0x000f280008000200 */
[----:B------:R-:W5:Y:S04]  /*9580*/  LDSM.16.M88.4 R144, [R193+UR5+0x7000] ;  /* 0x00700005c190783b */ /* 0x000f680008000200 */
[----:B------:R-:W0:Y:S04]  /*9590*/  LDGDEPBAR ;  /* 0x00000000000079af */ /* 0x000e280000000000 */
[----:B------:R-:W5:Y:S04]  /*95a0*/  LDSM.16.M88.4 R148, [R193+UR5+0x7800] ;  /* 0x00780005c194783b */ /* 0x000f680008000200 */
[----:B------:R-:W-:Y:S04]  /*95b0*/  LDSM.16.M88.4 R152, [R191] ;  /* 0x00000000bf98783b */ /* 0x000fe80000000200 */
[----:B------:R-:W5:Y:S04]  /*95c0*/  LDSM.16.M88.4 R156, [R189+0x6000] ;  /* 0x00600000bd9c783b */ /* 0x000f680000000200 */
[----:B------:R-:W5:Y:S04]  /*95d0*/  LDSM.16.M88.4 R160, [R189+0x6800] ;  /* 0x00680000bda0783b */ /* 0x000f680000000200 */
[----:B------:R-:W-:Y:S04]  /*95e0*/  LDSM.16.M88.4 R164, [R3+0x6000] ;  /* 0x0060000003a4783b */ /* 0x000fe80000000200 */
[----:B-1----:R-:W-:Y:S01]  /*95f0*/  LDSM.16.M88.4 R168, [R189+0x8000] ;  /* 0x00800000bda8783b */ /* 0x002fe20000000200 */
[C---:B---3--:R-:W-:Y:S03]  /*9600*/  HMMA.16816.F32 R4, R132.reuse, R136, RZ ;  /* 0x000000888404723c */ /* 0x048fe600000018ff */
[----:B--2---:R-:W-:Y:S05]  /*9610*/  LDSM.16.M88.4 R176, [R193+UR5+0xa000] ;  /* 0x00a00005c1b0783b */ /* 0x004fea0008000200 */
[C---:B------:R-:W-:Y:S01]  /*9620*/  HMMA.16816.F32 R8, R132.reuse, R138, RZ ;  /* 0x0000008a8408723c */ /* 0x040fe200000018ff */
[----:B------:R-:W1:Y:S07]  /*9630*/  LDSM.16.M88.4 R136, [R189+0x7000] ;  /* 0x00700000bd88783b */ /* 0x000e6e0000000200 */
[C---:B----4-:R-:W-:Y:S08]  /*9640*/  HMMA.16816.F32 R12, R132.reuse, R140, RZ ;  /* 0x0000008c840c723c */ /* 0x050ff000000018ff */
[C---:B------:R-:W-:Y:S01]  /*9650*/  HMMA.16816.F32 R16, R132.reuse, R142, RZ ;  /* 0x0000008e8410723c */ /* 0x040fe200000018ff */
[----:B------:R-:W-:Y:S07]  /*9660*/  LDSM.16.M88.4 R140, [R192] ;  /* 0x00000000c08c783b */ /* 0x000fee0000000200 */
[C---:B-----5:R-:W-:Y:S08]  /*9670*/  HMMA.16816.F32 R20, R132.reuse, R144, RZ ;  /* 0x000000908414723c */ /* 0x060ff000000018ff */
        /* <DEDUP_REMOVED lines=218> */
.L_x_4931:
[----:B------:R-:W-:Y:S01]  /*a420*/  IMAD.MOV.U32 R203, RZ, RZ, R201 ;  /* 0x000000ffffcb7224 */ /* 0x000fe200078e00c9 */
[C---:B------:R-:W-:Y:S01]  /*a430*/  SHF.L.U64.HI R3, R132.reuse, 0x5, R3 ;  /* 0x0000000584037819 */ /* 0x040fe20000010203 */
[----:B------:R-:W-:Y:S03]  /*a440*/  IMAD.SHL.U32 R133, R132, 0x20, RZ ;  /* 0x0000002084857824 */ /* 0x000fe600078e00ff */
[----:B------:R-:W-:Y:S01]  /*a450*/  @!PT LDS RZ, [RZ] ;  /* 0x00000000fffff984 */ /* 0x000fe20000000800 */
[----:B------:R-:W-:Y:S01]  /*a460*/  @!PT LDS RZ, [RZ] ;  /* 0x00000000fffff984 */ /* 0x000fe20000000800 */
[----:B------:R-:W-:Y:S01]  /*a470*/  @!PT LDS RZ, [RZ] ;  /* 0x00000000fffff984 */ /* 0x000fe20000000800 */
[----:B------:R1:W-:Y:S02]  /*a480*/  LDGSTS.E.BYPASS.LTC128B.128 [R217+0x6000], desc[UR14][R202.64] ;  /* 0x06000000cad97fae */ /* 0x0003e4000b981a0e */
[C---:B------:R-:W-:Y:S02]  /*a490*/  IADD3 R134, P0, PT, R133.reuse, R202, RZ ;  /* 0x000000ca85867210 */ /* 0x040fe40007f1e0ff */
[----:B------:R1:W-:Y:S02]  /*a4a0*/  LDGSTS.E.BYPASS.LTC128B.128 [R217+0x8000], desc[UR14][R202.64+0x80] ;  /* 0x08000080cad97fae */ /* 0x0003e4000b981a0e */
[----:B------:R-:W-:Y:S01]  /*a4b0*/  IADD3 R132, P1, PT, R133, R134, RZ ;  /* 0x0000008685847210 */ /* 0x000fe20007f3e0ff */
[----:B------:R-:W-:Y:S01]  /*a4c0*/  IMAD.X R135, R3, 0x1, R201, P0 ;  /* 0x0000000103877824 */ /* 0x000fe200000e06c9 */
        /* <DEDUP_REMOVED lines=14> */
.L_x_4930:
[C---:B------:R-:W-:Y:S01]  /*a5b0*/  VIADD R139, R208.reuse, 0xffffffe0 ;  /* 0xffffffe0d08b7836 */ /* 0x040fe20000000000 */
[C---:B-1----:R-:W-:Y:S01]  /*a5c0*/  IADD3 R133, PT, PT, R208.reuse, -0x18, RZ ;  /* 0xffffffe8d0857810 */ /* 0x042fe20007ffe0ff */
        /* <DEDUP_REMOVED lines=541> */
.L_x_4928:
        /* <DEDUP_REMOVED lines=256> */
[----:B------:R-:W-:Y:S01]  /*d7a0*/  LOP3.LUT R21, R186, 0x30, RZ, 0xc0, !PT ;  /* 0x00000030ba157812 */ /* 0x000fe200078ec0ff */
[----:B------:R-:W-:Y:S01]  /*d7b0*/  @P3 IMAD R23, R207, R9, R33 ;  /* 0x00000009cf173224 */ /* 0x000fe200078e0221 */
[----:B------:R-:W-:Y:S01]  /*d7c0*/  MOV R9, 0x7f800000 ;  /* 0x7f80000000097802 */ /* 0x000fe20000000f00 */
[C---:B-----5:R-:W-:Y:S01]  /*d7d0*/  @!P2 IMAD R207, R6.reuse, R17, RZ ;  /* 0x0000001106cfa224 */ /* 0x060fe200078e02ff */
[----:B------:R-:W-:Y:S01]  /*d7e0*/  LOP3.LUT R21, R21, 0x7, R18, 0xf8, !PT ;  /* 0x0000000715157812 */ /* 0x000fe200078ef812 */
[----:B------:R-:W-:Y:S02]  /*d7f0*/  @!P4 IMAD R18, R6, R11, R0 ;  /* 0x0000000b0612c224 */ /* 0x000fe400078e0200 */
[----:B------:R-:W-:Y:S01]  /*d800*/  @P1 FMUL.FTZ R11, R16, 0.69314718246459960938 ;  /* 0x3f317218100b1820 */ /* 0x000fe20000410000 */
        /* <DEDUP_REMOVED lines=16> */
.L_x_4934:
[----:B------:R-:W-:Y:S05]  /*d910*/  BSYNC.RECONVERGENT B0 ;  /* 0x0000000000007941 */ /* 0x000fea0003800200 */
.L_x_4933:
[----:B------:R-:W-:Y:S01]  /*d920*/  IMAD.MOV.U32 R183, RZ, RZ, RZ ;  /* 0x000000ffffb77224 */ /* 0x000fe200078e00ff */
[----:B------:R-:W-:Y:S01]  /*d930*/  SHF.R.U32.HI R3, RZ, 0x3, R184 ;  /* 0x00000003ff037819 */ /* 0x000fe200000116b8 */
[----:B------:R-:W-:Y:S01]  /*d940*/  @P3 IMAD.MOV.U32 R20, RZ, RZ, R32 ;  /* 0x000000ffff143224 */ /* 0x000fe200078e0020 */
[----:B------:R2:W4:Y:S01]  /*d950*/  LDS.128 R16, [R217+0x2000] ;  /* 0x00200000d9107984 */ /* 0x0005220000000c00 */
[----:B-1-3--:R-:W-:Y:S01]  /*d960*/  IMAD.WIDE.U32 R6, R4, UR6, R182 ;  /* 0x0000000604067c25 */ /* 0x00afe2000f8e00b6 */
        /* <DEDUP_REMOVED lines=11> */
[----:B------:R2:W3:Y:S01]  /*da20*/  LDS.128 R20, [R217] ;  /* 0x00000000d9147984 */ /* 0x0004e20000000c00 */
[----:B------:R-:W-:-:S03]  /*da30*/  ISETP.GE.AND P1, PT, R7, R196, PT ;  /* 0x000000c40700720c */ /* 0x000fc60003f26270 */
[----:B------:R2:W2:Y:S01]  /*da40*/  LDS.128 R8, [R217+0x4000] ;  /* 0x00400000d9087984 */ /* 0x0004a20000000c00 */
[----:B-1----:R-:W-:-:S04]  /*da50*/  IMAD.WIDE.U32 R34, R0, UR4, R34 ;  /* 0x0000000400227c25 */ /* 0x002fc8000f8e0022 */
[----:B------:R-:W-:Y:S01]  /*da60*/  IMAD R37, R0, UR5, R35 ;  /* 0x0000000500257c24 */ /* 0x000fe2000f8e0223 */
[----:B------:R-:W-:Y:S06]  /*da70*/  @P3 BRA `(.L_x_4936) ;  /* 0x0000000000243947 */ /* 0x000fec0003800000 */
[----:B------:R-:W1:Y:S01]  /*da80*/  LDCU.64 UR4, c[0x0][0x3f0] ;  /* 0x00007e00ff0477ac */ /* 0x000e620008000a00 */
[----:B------:R-:W-:-:S05]  /*da90*/  MOV R36, R34 ;  /* 0x0000002200247202 */ /* 0x000fca0000000f00 */
[----:B------:R-:W-:-:S04]  /*daa0*/  IMAD.WIDE.U32 R6, R3, R4, R36 ;  /* 0x0000000403067225 */ /* 0x000fc800078e0024 */
[----:B------:R-:W-:Y:S01]  /*dab0*/  IMAD R0, R3, R5, R7 ;  /* 0x0000000503007224 */ /* 0x000fe200078e0207 */
[----:B-1----:R-:W-:-:S04]  /*dac0*/  LEA R32, P3, R6, UR4, 0x1 ;  /* 0x0000000406207c11 */ /* 0x002fc8000f8608ff */
[----:B------:R-:W-:-:S05]  /*dad0*/  LEA.HI.X R33, R6, UR5, R0, 0x1, P3 ;  /* 0x0000000506217c11 */ /* 0x000fca00098f0c00 */
[----:B---3--:R1:W-:Y:S04]  /*dae0*/  STG.E.128 desc[UR14][R32.64], R20 ;  /* 0x0000001420007986 */ /* 0x0083e8000c101d0e */
[----:B----4-:R1:W-:Y:S04]  /*daf0*/  STG.E.128 desc[UR14][R32.64+0x80], R16 ;  /* 0x0000801020007986 */ /* 0x0103e8000c101d0e */
[----:B--2---:R1:W-:Y:S02]  /*db00*/  STG.E.128 desc[UR14][R32.64+0x100], R8 ;  /* 0x0001000820007986 */ /* 0x0043e4000c101d0e */
.L_x_4936:
[----:B------:R-:W-:Y:S05]  /*db10*/  BSYNC.RECONVERGENT B0 ;  /* 0x0000000000007941 */ /* 0x000fea0003800200 */
.L_x_4935:
[----:B-1-3--:R1:W3:Y:S01]  /*db20*/  LDS.128 R20, [R217+0x800] ;  /* 0x00080000d9147984 */ /* 0x00a2e20000000c00 */
        /* <DEDUP_REMOVED lines=15> */
[----:B---3--:R3:W-:Y:S04]  /*dc20*/  STG.E.128 desc[UR14][R6.64], R20 ;  /* 0x0000001406007986 */ /* 0x0087e8000c101d0e */
[----:B----4-:R3:W-:Y:S04]  /*dc30*/  STG.E.128 desc[UR14][R6.64+0x80], R16 ;  /* 0x0000801006007986 */ /* 0x0107e8000c101d0e */
[----:B--2---:R3:W-:Y:S02]  /*dc40*/  STG.E.128 desc[UR14][R6.64+0x100], R8 ;  /* 0x0001000806007986 */ /* 0x0047e4000c101d0e */
.L_x_4938:
[----:B------:R-:W-:Y:S05]  /*dc50*/  BSYNC.RECONVERGENT B0 ;  /* 0x0000000000007941 */ /* 0x000fea0003800200 */
.L_x_4937:
[----:B---34-:R3:W4:Y:S01]  /*dc60*/  LDS.128 R16, [R217+0x1000] ;  /* 0x00100000d9107984 */ /* 0x0187220000000c00 */
        /* <DEDUP_REMOVED lines=18> */
.L_x_4940:
[----:B------:R-:W-:Y:S05]  /*dd90*/  BSYNC.RECONVERGENT B0 ;  /* 0x0000000000007941 */ /* 0x000fea0003800200 */
.L_x_4939:
[----:B------:R-:W-:Y:S05]  /*dda0*/  @P0 EXIT ;  /* 0x000000000000094d */ /* 0x000fea0003800000 */
[----:B------:R-:W-:Y:S01]  /*ddb0*/  IADD3 R3, P0, PT, R3, 0x30, RZ ;  /* 0x0000003003037810 */ /* 0x000fe20007f1e0ff */
[----:B------:R-:W5:Y:S01]  /*ddc0*/  LDCU.64 UR4, c[0x0][0x3f0] ;  /* 0x00007e00ff0477ac */ /* 0x000f620008000a00 */
[----:B----4-:R-:W-:-:S03]  /*ddd0*/  IMAD.MOV.U32 R6, RZ, RZ, R34 ;  /* 0x000000ffff067224 */ /* 0x010fc600078e0022 */
        /* <DEDUP_REMOVED lines=12> */
.L_x_4941:
        /* <DEDUP_REMOVED lines=14> */
.L_x_6921:


//--------------------- .text._ZN5flash24flash_fwd_splitkv_kernelI23Flash_fwd_kernel_traitsILi192ELi64ELi64ELi4ELb0ELb0EN7cutlass6half_tE19Flash_kernel_traitsILi192ELi64ELi64ELi4ES3_EELb0ELb1ELb0ELb0ELb1ELb1ELb0ELb0EEEvNS_16Flash_fwd_paramsE --------------------------
	.section	.text._ZN5flash24flash_fwd_splitkv_kernelI23Flash_fwd_kernel_traitsILi192ELi64ELi64ELi4ELb0ELb0EN7cutlass6half_tE19Flash_kernel_traitsILi192ELi64ELi64ELi4ES3_EELb0ELb1ELb0ELb0ELb1ELb1ELb0ELb0EEEvNS_16Flash_fwd_paramsE,"ax",@progbits
	.align	128
        .global         _ZN5flash24flash_fwd_splitkv_kernelI23Flash_fwd_kernel_traitsILi192ELi64ELi64ELi4ELb0ELb0EN7cutlass6half_tE19Flash_kernel_traitsILi192ELi64ELi64ELi4ES3_EELb0ELb1ELb0ELb0ELb1ELb1ELb0ELb0EEEvNS_16Flash_fwd_paramsE
        .type           _ZN5flash24flash_fwd_splitkv_kernelI23Flash_fwd_kernel_traitsILi192ELi64ELi64ELi4ELb0ELb0EN7cutlass6half_tE19Flash_kernel_traitsILi192ELi64ELi64ELi4ES3_EELb0ELb1ELb0ELb0ELb1ELb1ELb0ELb0EEEvNS_16Flash_fwd_paramsE,@function
        .size           _ZN5flash24flash_fwd_splitkv_kernelI23Flash_fwd_kernel_traitsILi192ELi64ELi64ELi4ELb0ELb0EN7cutlass6half_tE19Flash_kernel_traitsILi192ELi64ELi64ELi4ES3_EELb0ELb1ELb0ELb0ELb1ELb1ELb0ELb0EEEvNS_16Flash_fwd_paramsE,(.L_x_6922 - _ZN5flash24flash_fwd_splitkv_kernelI23Flash_fwd_kernel_traitsILi192ELi64ELi64ELi4ELb0ELb0EN7cutlass6half_tE19Flash_kernel_traitsILi192ELi64ELi64ELi4ES3_EELb0ELb1ELb0ELb0ELb1ELb1ELb0ELb0EEEvNS_16Flash_fwd_paramsE)
        .other          _ZN5flash24flash_fwd_splitkv_kernelI23Flash_fwd_kernel_traitsILi192ELi64ELi64ELi4ELb0ELb0EN7cutlass6half_tE19Flash_kernel_traitsILi192ELi64ELi64ELi4ES3_EELb0ELb1ELb0ELb0ELb1ELb1ELb0ELb0EEEvNS_16Flash_fwd_paramsE,@"STO_CUDA_ENTRY STV_DEFAULT"
_ZN5flash24flash_fwd_splitkv_kernelI23Flash_fwd_kernel_traitsILi192ELi64ELi64ELi4ELb0ELb0EN7cutlass6half_tE19Flash_kernel_traitsILi192ELi64ELi64ELi4ES3_EELb0ELb1ELb0ELb0ELb1ELb1ELb0ELb0EEEvNS_16Flash_fwd_paramsE:
.text._ZN5flash24flash_fwd_splitkv_kernelI23Flash_fwd_kernel_traitsILi192ELi64ELi64ELi4ELb0ELb0EN7cutlass6half_tE19Flash_kernel_traitsILi192ELi64ELi64ELi4ES3_EELb0ELb1ELb0ELb0ELb1ELb1ELb0ELb0EEEvNS_16Flash_fwd_paramsE:
        /* <DEDUP_REMOVED lines=51> */
.L_x_4942:
[----:B------:R-:W-:Y:S01]  /*0330*/  @!P2 ISETP.NE.U32.AND P0, PT, R4, RZ, PT ;  /* 0x000000ff0400a20c */ /* 0x000fe20003f05070 */
[----:B------:R-:W-:-:S12]  /*0340*/  @!P3 EXIT ;  /* 0x000000000000b94d */ /* 0x000fd80003800000 */
[----:B------:R-:W2:Y:S01]  /*0350*/  LDC R109, c[0x0][0x508] ;  /* 0x00014200ff6d7b82 */ /* 0x000ea20000000800 */
[----:B------:R-:W3:Y:S01]  /*0360*/  LDCU UR4, c[0x0][0x504] ;  /* 0x0000a080ff0477ac */ /* 0x000ee20008000800 */
[----:B------:R-:W-:Y:S01]  /*0370*/  @!P2 ISETP.NE.AND.EX P0, PT, R5, RZ, PT, P0 ;  /* 0x000000ff0500a20c */ /* 0x000fe20003f05300 */
[--C-:B-----5:R-:W-:Y:S01]  /*0380*/  @P2 IMAD.IADD R106, R9, 0x1, -R6.reuse ;  /* 0x00000001096a2824 */ /* 0x120fe200078e0a06 */
[----:B------:R-:W4:Y:S01]  /*0390*/  S2R R184, SR_TID.X ;  /* 0x0000000000b87919 */ /* 0x000f220000002100 */
[----:B------:R-:W1:Y:S01]  /*03a0*/  LDCU UR5, c[0x0][0x438] ;  /* 0x00008700ff0577ac */ /* 0x000e620008000800 */
[----:B------:R-:W-:Y:S01]  /*03b0*/  @!P2 SEL R0, R0, RZ, P0 ;  /* 0x000000ff0000a207 */ /* 0x000fe20000000000 */
[----:B------:R-:W2:Y:S03]  /*03c0*/  S2R R9, SR_CTAID.Z ;  /* 0x0000000000097919 */ /* 0x000ea60000002700 */
        /* <DEDUP_REMOVED lines=36> */
[----:B--2---:R-:W-:-:S02]  /*0610*/  IMAD R5, R4, UR7, R9 ;  /* 0x0000000704057c24 */ /* 0x004fc4000f8e0209 */
[----:B-1----:R-:W-:-:S04]  /*0620*/  @P0 IMAD.WIDE.U32 R12, R207, R2, RZ ;  /* 0x00000002cf0c0225 */ /* 0x002fc800078e00ff */
[----:B------:R-:W-:-:S04]  /*0630*/  IMAD.WIDE.U32 R14, R112, R2, R14 ;  /* 0x00000002700e7225 */ /* 0x000fc800078e000e */
[----:B----4-:R-:W-:Y:S02]  /*0640*/  IMAD R5, R5, UR6, R112 ;  /* 0x0000000605057c24 */ /* 0x010fe4000f8e0270 */
[----:B-----5:R-:W-:Y:S01]  /*0650*/  @!P0 IMAD.WIDE.U32 R10, R8, R6, RZ ;  /* 0x00000006080a8225 */ /* 0x020fe200078e00ff */
[----:B------:R-:W-:-:S03]  /*0660*/  @P0 MOV R10, R12 ;  /* 0x0000000c000a0202 */ /* 0x000fc60000000f00 */
[----:B------:R-:W-:Y:S01]  /*0670*/  @!P0 IMAD R7, R8, R7, R11 ;  /* 0x0000000708078224 */ /* 0x000fe200078e020b */
[----:B------:R-:W-:Y:S01]  /*0680*/  IADD3 R8, PT, PT, R0, 0x10, RZ ;  /* 0x0000001000087810 */ /* 0x000fe20007ffe0ff */
[-C--:B------:R-:W-:Y:S01]  /*0690*/  @P0 IMAD R7, R207, R3.reuse, R13 ;  /* 0x00000003cf070224 */ /* 0x080fe200078e020d */
[----:B------:R-:W-:Y:S01]  /*06a0*/  IADD3 R14, P0, PT, R10, R14, RZ ;  /* 0x0000000e0a0e7210 */ /* 0x000fe20007f1e0ff */
[----:B------:R-:W-:Y:S01]  /*06b0*/  IMAD R6, R112, R3, R15 ;  /* 0x0000000370067224 */ /* 0x000fe200078e020f */
[-C--:B------:R-:W-:Y:S01]  /*06c0*/  ISETP.GE.AND P3, PT, R8, R113.reuse, PT ;  /* 0x000000710800720c */ /* 0x080fe20003f66270 */
[C---:B------:R-:W-:Y:S01]  /*06d0*/  VIADD R10, R0.reuse, 0x20 ;  /* 0x00000020000a7836 */ /* 0x040fe20000000000 */
[C---:B------:R-:W-:Y:S02]  /*06e0*/  IADD3 R8, PT, PT, R0.reuse, 0x30, RZ ;  /* 0x0000003000087810 */ /* 0x040fe40007ffe0ff */
[----:B------:R-:W-:Y:S02]  /*06f0*/  IADD3.X R15, PT, PT, R7, R6, RZ, P0, !PT ;  /* 0x00000006070f7210 */ /* 0x000fe400007fe4ff */
[----:B------:R-:W-:-:S02]  /*0700*/  ISETP.GE.AND P0, PT, R0, R113, PT ;  /* 0x000000710000720c */ /* 0x000fc40003f06270 */
[-C--:B------:R-:W-:Y:S01]  /*0710*/  ISETP.GE.AND P2, PT, R10, R113.reuse, PT ;  /* 0x000000710a00720c */ /* 0x080fe20003f46270 */
[----:B---3--:R-:W-:Y:S01]  /*0720*/  IMAD.WIDE.U32 R14, R9, UR4, R14 ;  /* 0x00000004090e7c25 */ /* 0x008fe2000f8e000e */
[----:B------:R-:W-:-:S03]  /*0730*/  ISETP.GE.AND P1, PT, R8, R113, PT ;  /* 0x000000710800720c */ /* 0x000fc60003f26270 */
[----:B------:R-:W-:-:S06]  /*0740*/  IMAD R11, R9, UR5, R15 ;  /* 0x00000005090b7c24 */ /* 0x000fcc000f8e020f */
[----:B------:R-:W-:Y:S05]  /*0750*/  @P0 BRA `(.L_x_4945) ;  /* 0x0000000000240947 */ /* 0x000fea0003800000 */
        /* <DEDUP_REMOVED lines=9> */
.L_x_4945:
[----:B------:R-:W-:Y:S05]  /*07f0*/  BSYNC.RECONVERGENT B0 ;  /* 0x0000000000007941 */ /* 0x000fea0003800200 */
.L_x_4944:
        /* <DEDUP_REMOVED lines=16> */
.L_x_4947:
[----:B------:R-:W-:Y:S05]  /*0900*/  BSYNC.RECONVERGENT B0 ;  /* 0x0000000000007941 */ /* 0x000fea0003800200 */
.L_x_4946:
        /* <DEDUP_REMOVED lines=16> */
.L_x_4949:
[----:B------:R-:W-:Y:S05]  /*0a10*/  BSYNC.RECONVERGENT B0 ;  /* 0x0000000000007941 */ /* 0x000fea0003800200 */
.L_x_4948:
        /* <DEDUP_REMOVED lines=15> */
.L_x_4951:
[----:B------:R-:W-:Y:S05]  /*0b10*/  BSYNC.RECONVERGENT B0 ;  /* 0x0000000000007941 */ /* 0x000fea0003800200 */
.L_x_4950:
        /* <DEDUP_REMOVED lines=20> */
.L_x_4943:
        /* <DEDUP_REMOVED lines=10> */
.L_x_4952:
        /* <DEDUP_REMOVED lines=39> */
[----:B------:R-:W-:Y:S01]  /*0f70*/  IMAD.MOV.U32 R12, RZ, RZ, RZ ;  /* 0x000000ffff0c7224 */ /* 0x000fe200078e00ff */
[----:B---3--:R-:W-:Y:S01]  /*0f80*/  MOV R144, UR10 ;  /* 0x0000000a00907c02 */ /* 0x008fe20008000f00 */
[----:B------:R-:W-:Y:S01]  /*0f90*/  IMAD.MOV R3, RZ, RZ, -R3 ;  /* 0x000000ffff037224 */ /* 0x000fe200078e0a03 */
[----:B------:R-:W-:Y:S01]  /*0fa0*/  MOV R145, UR11 ;  /* 0x0000000b00917c02 */ /* 0x000fe20008000f00 */
[----:B----4-:R-:W-:Y:S02]  /*0fb0*/  IMAD.U32 R134, RZ, RZ, UR12 ;  /* 0x0000000cff867e24 */ /* 0x010fe4000f8e00ff */
        /* <DEDUP_REMOVED lines=8> */
[----:B--2---:R-:W-:-:S05]  /*1040*/  IADD3 R5, PT, PT, RZ, -R13, RZ ;  /* 0x8000000dff057210 */ /* 0x004fca0007ffe0ff */
        /* <DEDUP_REMOVED lines=45> */
.L_x_4953:
        /* <DEDUP_REMOVED lines=15> */
.L_x_4955:
[----:B------:R-:W2:Y:S01]  /*1410*/  LDC.64 R134, c[0x0][0x3b8] ;  /* 0x0000ee00ff867b82 */ /* 0x000ea20000000a00 */
[----:B------:R-:W-:-:S05]  /*1420*/  IADD3 R12, PT, PT, R6, R3, RZ ;  /* 0x00000003060c7210 */ /* 0x000fca0007ffe0ff */
[C---:B--2---:R-:W-:Y:S02]  /*1430*/  IMAD R11, R12.reuse, R135, RZ ;  /* 0x000000870c0b7224 */ /* 0x044fe400078e02ff */
[----:B------:R-:W-:-:S05]  /*1440*/  IMAD.WIDE.U32 R12, R12, R134, RZ ;  /* 0x000000860c0c7225 */ /* 0x000fca00078e00ff */
[----:B------:R-:W-:Y:S02]  /*1450*/  IADD3 R11, PT, PT, R13, R11, RZ ;  /* 0x0000000b0d0b7210 */ /* 0x000fe40007ffe0ff */
[----:B------:R-:W-:Y:S02]  /*1460*/  MOV R10, R12 ;  /* 0x0000000c000a7202 */ /* 0x000fe40000000f00 */
.L_x_4956:
        /* <DEDUP_REMOVED lines=14> */
.L_x_4957:
[----:B------:R-:W2:Y:S01]  /*1550*/  LDC.64 R144, c[0x0][0x3c0] ;  /* 0x0000f000ff907b82 */ /* 0x000ea20000000a00 */
[----:B------:R-:W-:-:S05]  /*1560*/  IADD3 R3, PT, PT, R6, R3, RZ ;  /* 0x0000000306037210 */ /* 0x000fca0007ffe0ff */
[C---:B--2---:R-:W-:Y:S02]  /*1570*/  IMAD R13, R3.reuse, R145, RZ ;  /* 0x00000091030d7224 */ /* 0x044fe400078e02ff */
[----:B------:R-:W-:-:S05]  /*1580*/  IMAD.WIDE.U32 R2, R3, R144, RZ ;  /* 0x0000009003027225 */ /* 0x000fca00078e00ff */
[----:B------:R-:W-:Y:S02]  /*1590*/  IADD3 R13, PT, PT, R3, R13, RZ ;  /* 0x0000000d030d7210 */ /* 0x000fe40007ffe0ff */
[----:B------:R-:W-:-:S07]  /*15a0*/  MOV R12, R2 ;  /* 0x00000002000c7202 */ /* 0x000fce0000000f00 */
.L_x_4958:
        /* <DEDUP_REMOVED lines=11> */
[C---:B------:R-:W-:Y:S02]  /*1660*/  IMAD R13, R7.reuse, R145, R13 ;  /* 0x00000091070d7224 */ /* 0x040fe400078e020d */
[----:B------:R-:W-:Y:S02]  /*1670*/  IMAD R17, R7, R135, R17 ;  /* 0x0000008707117224 */ /* 0x000fe400078e0211 */
[----:B-1----:R-:W-:-:S04]  /*1680*/  IMAD.MOV R3, RZ, RZ, -R15 ;  /* 0x000000ffff037224 */ /* 0x002fc800078e0a0f */
[----:B-----5:R-:W-:Y:S01]  /*1690*/  IMAD R4, R3, R2, RZ ;  /* 0x0000000203047224 */ /* 0x020fe200078e02ff */
        /* <DEDUP_REMOVED lines=27> */
.L_x_4954:
        /* <DEDUP_REMOVED lines=10> */
[----:B------:R-:W-:Y:S01]  /*18f0*/  IADD3 R16, PT, PT, R18, 0x20, RZ ;  /* 0x0000002012107810 */ /* 0x000fe20007ffe0ff */
[----:B------:R-:W2:Y:S01]  /*1900*/  S2UR UR6, SR_CgaCtaId ;  /* 0x00000000000679c3 */ /* 0x000ea20000008800 */
[-C--:B------:R-:W-:Y:S01]  /*1910*/  ISETP.GE.AND P3, PT, R24, R197.reuse, PT ;  /* 0x000000c51800720c */ /* 0x080fe20003f66270 */
[----:B------:R-:W-:Y:S01]  /*1920*/  VIADD R14, R18, 0x30 ;  /* 0x00000030120e7836 */ /* 0x000fe20000000000 */
[----:B------:R-:W-:Y:S01]  /*1930*/  ISETP.GE.AND P1, PT, R16, R197, PT ;  /* 0x000000c51000720c */ /* 0x000fe20003f26270 */
[----:B------:R-:W-:Y:S01]  /*1940*/  VIADD R148, R0, 0xffffffff ;  /* 0xffffffff00947836 */ /* 0x000fe20000000000 */
[----:B------:R-:W3:Y:S01]  /*1950*/  LDCU.64 UR10, c[0x0][0x388] ;  /* 0x00007100ff0a77ac */ /* 0x000ee20008000a00 */
[----:B------:R-:W-:Y:S01]  /*1960*/  IMAD.SHL.U32 R150, R184, 0x40, RZ ;  /* 0x00000040b8967824 */ /* 0x000fe200078e00ff */
[----:B------:R-:W-:Y:S01]  /*1970*/  SHF.R.U32.HI R186, RZ, 0x1, R184 ;  /* 0x00000001ffba7819 */ /* 0x000fe200000116b8 */
[----:B------:R-:W4:Y:S01]  /*1980*/  @P0 LDC.64 R2, c[0x0][0x3b0] ;  /* 0x0000ec00ff020b82 */ /* 0x000f220000000a00 */
[----:B------:R-:W-:Y:S01]  /*1990*/  SHF.L.U32 R133, R148, 0x6, RZ ;  /* 0x0000000694857819 */ /* 0x000fe200000006ff */
[----:B------:R-:W-:Y:S01]  /*19a0*/  IMAD.SHL.U32 R183, R184, 0x20, RZ ;  /* 0x00000020b8b77824 */ /* 0x000fe200078e00ff */
[----:B------:R-:W-:-:S02]  /*19b0*/  LOP3.LUT R149, R182, 0x1c0, R150, 0xf8, !PT ;  /* 0x000001c0b6957812 */ /* 0x000fc400078ef896 */
[----:B------:R-:W-:Y:S02]  /*19c0*/  LOP3.LUT R180, R150, 0x400, RZ, 0xc0, !PT ;  /* 0x0000040096b47812 */ /* 0x000fe400078ec0ff */
[C---:B------:R-:W-:Y:S01]  /*19d0*/  @!P3 IADD3 R25, P5, PT, R32.reuse, 0x10, RZ ;  /* 0x000000102019b810 */ /* 0x040fe20007fbe0ff */
[----:B------:R-:W5:Y:S01]  /*19e0*/  @!P0 LDC.64 R6, c[0x0][0x398] ;  /* 0x0000e600ff068b82 */ /* 0x000f620000000a00 */
[----:B------:R-:W-:Y:S02]  /*19f0*/  @!P1 IADD3 R21, P4, PT, R32, 0x20, RZ ;  /* 0x0000002020159810 */ /* 0x000fe40007f9e0ff */
[----:B------:R-:W-:Y:S02]  /*1a00*/  @!P3 IADD3.X R23, PT, PT, RZ, R33, RZ, P5, !PT ;  /* 0x00000021ff17b210 */ /* 0x000fe40002ffe4ff */
[----:B------:R-:W-:Y:S01]  /*1a10*/  LOP3.LUT R183, R183, 0x7c00, RZ, 0xc0, !PT ;  /* 0x00007c00b7b77812 */ /* 0x000fe200078ec0ff */
[----:B------:R-:W-:Y:S01]  /*1a20*/  @!P1 IMAD.X R27, RZ, RZ, R33, P4 ;  /* 0x000000ffff1b9224 */ /* 0x000fe200020e0621 */
[----:B------:R-:W-:Y:S01]  /*1a30*/  MOV R181, 0x20 ;  /* 0x0000002000b57802 */ /* 0x000fe20000000f00 */
[----:B------:R-:W1:Y:S01]  /*1a40*/  @!P6 LDC.64 R4, c[0x0][0x3b0] ;  /* 0x0000ec00ff04eb82 */ /* 0x000e620000000a00 */
[----:B------:R-:W-:-:S02]  /*1a50*/  MOV R146, 0x40 ;  /* 0x0000004000927802 */ /* 0x000fc40000000f00 */
[----:B------:R-:W-:Y:S01]  /*1a60*/  IADD3 R109, PT, PT, R106, R109, -R113 ;  /* 0x0000006d6a6d7210 */ /* 0x000fe20007ffe871 */
[----:B----4-:R-:W-:-:S04]  /*1a70*/  @P0 IMAD.WIDE.U32 R10, R207, R2, RZ ;  /* 0x00000002cf0a0225 */ /* 0x010fc800078e00ff */
[----:B------:R-:W4:Y:S01]  /*1a80*/  @!P3 LDC.64 R12, c[0x0][0x3b0] ;  /* 0x0000ec00ff0cbb82 */ /* 0x000f220000000a00 */
[----:B-----5:R-:W-:Y:S01]  /*1a90*/  @!P0 IMAD.WIDE.U32 R30, R8, R6, RZ ;  /* 0x00000006081e8225 */ /* 0x020fe200078e00ff */
[----:B------:R-:W-:-:S03]  /*1aa0*/  @P0 MOV R30, R10 ;  /* 0x0000000a001e0202 */ /* 0x000fc60000000f00 */
[----:B------:R-:W-:Y:S02]  /*1ab0*/  @!P0 IMAD R7, R8, R7, R31 ;  /* 0x0000000708078224 */ /* 0x000fe400078e021f */
[----:B------:R-:W-:Y:S01]  /*1ac0*/  @P0 IMAD R7, R207, R3, R11 ;  /* 0x00000003cf070224 */ /* 0x000fe200078e020b */
[----:B------:R-:W-:Y:S01]  /*1ad0*/  IADD3 R30, P0, PT, R182, R30, RZ ;  /* 0x0000001eb61e7210 */ /* 0x000fe20007f1e0ff */
[----:B------:R-:W5:Y:S01]  /*1ae0*/  @!P6 LDC.64 R2, c[0x0][0x380] ;  /* 0x0000e000ff02eb82 */ /* 0x000f620000000a00 */
[----:B-1----:R-:W-:-:S03]  /*1af0*/  @!P6 IMAD R6, R33, R4, RZ ;  /* 0x000000042106e224 */ /* 0x002fc600078e02ff */
[----:B------:R-:W-:Y:S01]  /*1b00*/  IMAD.X R31, RZ, RZ, R7, P0 ;  /* 0x000000ffff1f7224 */ /* 0x000fe200000e0607 */
[----:B------:R-:W-:Y:S01]  /*1b10*/  ISETP.GE.AND P0, PT, R14, R197, PT ;  /* 0x000000c50e00720c */ /* 0x000fe20003f06270 */
[----:B------:R-:W-:Y:S01]  /*1b20*/  @!P6 IMAD R5, R32, R5, R6 ;  /* 0x000000052005e224 */ /* 0x000fe200078e0206 */
[----:B------:R-:W-:Y:S01]  /*1b30*/  LOP3.LUT R7, R147, 0x1f8, RZ, 0xc0, !PT ;  /* 0x000001f893077812 */ /* 0x000fe200078ec0ff */
[----:B------:R-:W-:Y:S01]  /*1b40*/  IMAD.WIDE.U32 R30, R9, UR4, R30 ;  /* 0x00000004091e7c25 */ /* 0x000fe2000f8e001e */
[----:B------:R-:W1:Y:S01]  /*1b50*/  @!P1 LDC.64 R10, c[0x0][0x3b0] ;  /* 0x0000ec00ff0a9b82 */ /* 0x000e620000000a00 */
[----:B------:R-:W3:Y:S01]  /*1b60*/  LDCU UR4, c[0x0][0x50c] ;  /* 0x0000a180ff0477ac */ /* 0x000ee20008000800 */
[----:B------:R-:W-:Y:S01]  /*1b70*/  LOP3.LUT R6, R7, 0x38, R184, 0x78, !PT ;  /* 0x0000003807067812 */ /* 0x000fe200078e78b8 */
[----:B------:R-:W-:Y:S02]  /*1b80*/  IMAD R31, R9, UR5, R31 ;  /* 0x00000005091f7c24 */ /* 0x000fe4000f8e021f */
[--C-:B------:R-:W-:Y:S01]  /*1b90*/  @!P3 IMAD.MOV.U32 R34, RZ, RZ, R30.reuse ;  /* 0x000000ffff22b224 */ /* 0x100fe200078e001e */
[----:B------:R-:W-:Y:S01]  /*1ba0*/  LOP3.LUT R217, R6, 0x1e00, R147, 0xf8, !PT ;  /* 0x00001e0006d97812 */ /* 0x000fe200078ef893 */
[C---:B------:R-:W-:Y:S01]  /*1bb0*/  @!P6 IMAD.WIDE.U32 R28, R32.reuse, R4, R30 ;  /* 0x00000004201ce225 */ /* 0x040fe200078e001e */
[----:B------:R-:W3:Y:S01]  /*1bc0*/  @!P3 LDC.64 R6, c[0x0][0x380] ;  /* 0x0000e000ff06bb82 */ /* 0x000ee20000000a00 */
[----:B------:R-:W-:Y:S01]  /*1bd0*/  @!P0 IADD3 R19, P2, PT, R32, 0x30, RZ ;  /* 0x0000003020138810 */ /* 0x000fe20007f5e0ff */
[----:B------:R-:W-:Y:S01]  /*1be0*/  UMOV UR5, 0x400 ;  /* 0x0000040000057882 */ /* 0x000fe20000000000 */
[----:B------:R-:W-:Y:S01]  /*1bf0*/  @!P6 IMAD.IADD R4, R29, 0x1, R5 ;  /* 0x000000011d04e824 */ /* 0x000fe200078e0205 */
[----:B--2---:R-:W-:Y:S01]  /*1c00*/  ULEA UR5, UR6, UR5, 0x18 ;  /* 0x0000000506057291 */ /* 0x004fe2000f8ec0ff */
[----:B------:R-:W-:Y:S01]  /*1c10*/  @!P3 IMAD.MOV.U32 R35, RZ, RZ, R31 ;  /* 0x000000ffff23b224 */ /* 0x000fe200078e001f */
[----:B------:R-:W-:Y:S01]  /*1c20*/  @!P0 IADD3.X R29, PT, PT, RZ, R33, RZ, P2, !PT ;  /* 0x00000021ff1d8210 */ /* 0x000fe200017fe4ff */
[----:B----4-:R-:W-:Y:S01]  /*1c30*/  @!P3 IMAD R26, R23, R12, RZ ;  /* 0x0000000c171ab224 */ /* 0x010fe200078e02ff */
[C---:B-----5:R-:W-:Y:S01]  /*1c40*/  @!P6 LEA R36, P4, R28.reuse, R2, 0x1 ;  /* 0x000000021c24e211 */ /* 0x060fe200078808ff */
[----:B------:R-:W2:Y:S01]  /*1c50*/  @!P0 LDC.64 R8, c[0x0][0x3b0] ;  /* 0x0000ec00ff088b82 */ /* 0x000ea20000000a00 */
[C---:B------:R-:W-:Y:S01]  /*1c60*/  @!P3 IMAD.WIDE.U32 R34, R25.reuse, R12, R34 ;  /* 0x0000000c1922b225 */ /* 0x040fe200078e0022 */
[----:B------:R-:W-:Y:S01]  /*1c70*/  @!P1 MOV R32, R30 ;  /* 0x0000001e00209202 */ /* 0x000fe20000000f00 */
[----:B------:R-:W4:Y:S01]  /*1c80*/  LDCU.64 UR6, c[0x0][0x390] ;  /* 0x00007200ff0677ac */ /* 0x000f220008000a00 */
[----:B------:R-:W-:Y:S01]  /*1c90*/  @!P6 LEA.HI.X R37, R28, R3, R4, 0x1, P4 ;  /* 0x000000031c25e211 */ /* 0x000fe200020f0c04 */
[----:B------:R-:W-:Y:S01]  /*1ca0*/  @!P3 IMAD R13, R25, R13, R26 ;  /* 0x0000000d190db224 */ /* 0x000fe200078e021a */
[----:B------:R-:W-:Y:S01]  /*1cb0*/  LEA R217, R217, UR5, 0x1 ;  /* 0x00000005d9d97c11 */ /* 0x000fe2000f8e08ff */
[----:B------:R-:W-:Y:S01]  /*1cc0*/  @!P1 IMAD.MOV.U32 R33, RZ, RZ, R31 ;  /* 0x000000ffff219224 */ /* 0x000fe200078e001f */
[----:B------:R-:W5:Y:S01]  /*1cd0*/  @!P1 LDC.64 R4, c[0x0][0x380] ;  /* 0x0000e000ff049b82 */ /* 0x000f620000000a00 */
[----:B-1----:R-:W-:-:S02]  /*1ce0*/  @!P1 IMAD R26, R27, R10, RZ ;  /* 0x0000000a1b1a9224 */ /* 0x002fc400078e02ff */
[----:B------:R-:W-:Y:S01]  /*1cf0*/  @!P3 IMAD.IADD R13, R35, 0x1, R13 ;  /* 0x00000001230db824 */ /* 0x000fe200078e020d */
[----:B------:R-:W-:Y:S01]  /*1d00*/  @!PT LDS RZ, [RZ] ;  /* 0x00000000fffff984 */ /* 0x000fe20000000800 */
[----:B------:R-:W-:Y:S01]  /*1d10*/  @!PT LDS RZ, [RZ] ;  /* 0x00000000fffff984 */ /* 0x000fe20000000800 */
[----:B------:R-:W-:Y:S01]  /*1d20*/  @!PT LDS RZ, [RZ] ;  /* 0x00000000fffff984 */ /* 0x000fe20000000800 */
[----:B------:R-:W-:Y:S01]  /*1d30*/  @!P6 LDGSTS.E.BYPASS.LTC128B.128 [R217], desc[UR14][R36.64] ;  /* 0x0000000024d9efae */ /* 0x000fe2000b981a0e */
[C---:B------:R-:W-:Y:S01]  /*1d40*/  @!P1 IMAD R11, R21.reuse, R11, R26 ;  /* 0x0000000b150b9224 */ /* 0x040fe200078e021a */
[C---:B---3--:R-:W-:Y:S02]  /*1d50*/  @!P3 LEA R6, P2, R34.reuse, R6, 0x1 ;  /* 0x000000062206b211 */ /* 0x048fe400078408ff */
[----:B------:R-:W1:Y:S01]  /*1d60*/  @!P0 LDC.64 R2, c[0x0][0x380] ;  /* 0x0000e000ff028b82 */ /* 0x000e620000000a00 */
[----:B------:R-:W-:Y:S01]  /*1d70*/  @!P1 IMAD.WIDE.U32 R32, R21, R10, R32 ;  /* 0x0000000a15209225 */ /* 0x000fe200078e0020 */
[----:B------:R-:W-:Y:S01]  /*1d80*/  @!P6 LDGSTS.E.BYPASS.LTC128B.128 [R217+0x2000], desc[UR14][R36.64+0x80] ;  /* 0x0200008024d9efae */ /* 0x000fe2000b981a0e */
[----:B------:R-:W-:-:S03]  /*1d90*/  @!P3 LEA.HI.X R7, R34, R7, R13, 0x1, P2 ;  /* 0x000000072207b211 */ /* 0x000fc600010f0c0d */
[----:B------:R-:W-:Y:S01]  /*1da0*/  @!P1 IADD3 R11, PT, PT, R33, R11, RZ ;  /* 0x0000000b210b9210 */ /* 0x000fe20007ffe0ff */
[----:B------:R-:W-:Y:S01]  /*1db0*/  @!P6 LDGSTS.E.BYPASS.LTC128B.128 [R217+0x4000], desc[UR14][R36.64+0x100] ;  /* 0x0400010024d9efae */ /* 0x000fe2000b981a0e */
[-C--:B--2---:R-:W-:Y:S02]  /*1dc0*/  @!P0 IMAD R12, R29, R8.reuse, RZ ;  /* 0x000000081d0c8224 */ /* 0x084fe400078e02ff */
[----:B------:R-:W-:Y:S01]  /*1dd0*/  @!P0 IMAD.WIDE.U32 R30, R19, R8, R30 ;  /* 0x00000008131e8225 */ /* 0x000fe200078e001e */
[----:B------:R-:W-:Y:S01]  /*1de0*/  @!P3 LDGSTS.E.BYPASS.LTC128B.128 [R217+0x800], desc[UR14][R6.64] ;  /* 0x0080000006d9bfae */ /* 0x000fe2000b981a0e */
[----:B------:R-:W-:Y:S02]  /*1df0*/  LOP3.LUT R8, R183, 0x200, R150, 0xf8, !PT ;  /* 0x00000200b7087812 */ /* 0x000fe400078ef896 */
[----:B------:R-:W-:Y:S01]  /*1e00*/  @!P0 IMAD R12, R19, R9, R12 ;  /* 0x00000009130c8224 */ /* 0x000fe200078e020c */
[----:B------:R-:W-:Y:S01]  /*1e10*/  @!P3 LDGSTS.E.BYPASS.LTC128B.128 [R217+0x2800], desc[UR14][R6.64+0x80] ;  /* 0x0280008006d9bfae */ /* 0x000fe2000b981a0e */
[----:B-----5:R-:W-:Y:S01]  /*1e20*/  @!P1 LEA R4, P4, R32, R4, 0x1 ;  /* 0x0000000420049211 */ /* 0x020fe200078808ff */
[----:B------:R-:W-:-:S02]  /*1e30*/  IMAD.IADD R9, R106, 0x1, -R133 ;  /* 0x000000016a097824 */ /* 0x000fc400078e0a85 */
[----:B------:R-:W-:Y:S01]  /*1e40*/  @!P0 IMAD.IADD R12, R31, 0x1, R12 ;  /* 0x000000011f0c8824 */ /* 0x000fe200078e020c */
[----:B------:R-:W-:Y:S01]  /*1e50*/  @!P1 LEA.HI.X R5, R32, R5, R11, 0x1, P4 ;  /* 0x0000000520059211 */ /* 0x000fe200020f0c0b */
[----:B------:R2:W-:Y:S01]  /*1e60*/  @!P3 LDGSTS.E.BYPASS.LTC128B.128 [R217+0x4800], desc[UR14][R6.64+0x100] ;  /* 0x0480010006d9bfae */ /* 0x0005e2000b981a0e */
[----:B------:R-:W-:Y:S02]  /*1e70*/  ISETP.GE.AND P5, PT, R24, R9, PT ;  /* 0x000000091800720c */ /* 0x000fe40003fa6270 */
[----:B-1----:R-:W-:Y:S01]  /*1e80*/  @!P0 LEA R10, P4, R30, R2, 0x1 ;  /* 0x000000021e0a8211 */ /* 0x002fe200078808ff */
[----:B------:R-:W-:Y:S01]  /*1e90*/  @!P1 LDGSTS.E.BYPASS.LTC128B.128 [R217+0x1000], desc[UR14][R4.64] ;  /* 0x0100000004d99fae */ /* 0x000fe2000b981a0e */
[----:B------:R-:W-:Y:S02]  /*1ea0*/  IADD3 R2, P3, PT, R182, R20, RZ ;  /* 0x00000014b6027210 */ /* 0x000fe40007f7e0ff */
[----:B------:R-:W-:Y:S01]  /*1eb0*/  @!P0 LEA.HI.X R11, R30, R3, R12, 0x1, P4 ;  /* 0x000000031e0b8211 */ /* 0x000fe200020f0c0c */
[----:B------:R-:W-:Y:S01]  /*1ec0*/  @!P1 LDGSTS.E.BYPASS.LTC128B.128 [R217+0x3000], desc[UR14][R4.64+0x80] ;  /* 0x0300008004d99fae */ /* 0x000fe2000b981a0e */
[-C--:B------:R-:W-:Y:S01]  /*1ed0*/  ISETP.GE.AND P6, PT, R18, R9.reuse, PT ;  /* 0x000000091200720c */ /* 0x080fe20003fc6270 */
[----:B------:R-:W-:Y:S01]  /*1ee0*/  IMAD.X R3, RZ, RZ, R15, P3 ;  /* 0x000000ffff037224 */ /* 0x000fe200018e060f */
[-C--:B------:R-:W-:Y:S01]  /*1ef0*/  ISETP.GE.AND P4, PT, R16, R9.reuse, PT ;  /* 0x000000091000720c */ /* 0x080fe20003f86270 */
[----:B------:R1:W-:Y:S01]  /*1f00*/  @!P1 LDGSTS.E.BYPASS.LTC128B.128 [R217+0x5000], desc[UR14][R4.64+0x100] ;  /* 0x0500010004d99fae */ /* 0x0003e2000b981a0e */
[----:B------:R-:W-:Y:S01]  /*1f10*/  IADD3 R22, P1, PT, R182, R22, RZ ;  /* 0x00000016b6167210 */ /* 0x000fe20007f3e0ff */
[----:B------:R-:W-:Y:S01]  /*1f20*/  IMAD.WIDE.U32 R2, R18, R134, R2 ;  /* 0x0000008612027225 */ /* 0x000fe200078e0002 */
[----:B------:R-:W-:Y:S01]  /*1f30*/  ISETP.GE.AND P3, PT, R14, R9, PT ;  /* 0x000000090e00720c */ /* 0x000fe20003f66270 */
[----:B------:R-:W-:Y:S01]  /*1f40*/  @!P0 LDGSTS.E.BYPASS.LTC128B.128 [R217+0x1800], desc[UR14][R10.64] ;  /* 0x018000000ad98fae */ /* 0x000fe2000b981a0e */
[----:B------:R-:W-:Y:S01]  /*1f50*/  IADD3.X R23, PT, PT, RZ, R17, RZ, P1, !PT ;  /* 0x00000011ff177210 */ /* 0x000fe20000ffe4ff */
[----:B------:R-:W-:Y:S01]  /*1f60*/  IMAD R203, R18, R135, R3 ;  /* 0x0000008712cb7224 */ /* 0x000fe200078e0203 */
[----:B------:R-:W-:Y:S01]  /*1f70*/  ISETP.GE.AND P2, PT, R24, R9, PT ;  /* 0x000000091800720c */ /* 0x000fe20003f46270 */
[----:B------:R-:W-:Y:S01]  /*1f80*/  @!P0 LDGSTS.E.BYPASS.LTC128B.128 [R217+0x3800], desc[UR14][R10.64+0x80] ;  /* 0x038000800ad98fae */ /* 0x000fe2000b981a0e */
[----:B------:R-:W-:-:S03]  /*1f90*/  IMAD.SHL.U32 R3, R134, 0x10, RZ ;  /* 0x0000001086037824 */ /* 0x000fc600078e00ff */
[----:B------:R3:W-:Y:S01]  /*1fa0*/  @!P0 LDGSTS.E.BYPASS.LTC128B.128 [R217+0x5800], desc[UR14][R10.64+0x100] ;  /* 0x058001000ad98fae */ /* 0x0007e2000b981a0e */
[----:B------:R-:W-:-:S04]  /*1fb0*/  LEA R202, P0, R2, UR10, 0x1 ;  /* 0x0000000a02ca7c11 */ /* 0x000fc8000f8008ff */
[----:B------:R-:W-:Y:S02]  /*1fc0*/  LEA.HI.X R203, R2, UR11, R203, 0x1, P0 ;  /* 0x0000000b02cb7c11 */ /* 0x000fe400080f0ccb */
[----:B------:R-:W-:Y:S02]  /*1fd0*/  SHF.L.U64.HI R2, R134, 0x4, R135 ;  /* 0x0000000486027819 */ /* 0x000fe40000010287 */
[----:B--2---:R-:W-:-:S04]  /*1fe0*/  @!P5 LEA R6, P0, R3, R202, 0x1 ;  /* 0x000000ca0306d211 */ /* 0x004fc800078008ff */
[----:B------:R-:W-:Y:S01]  /*1ff0*/  @!P5 LEA.HI.X R7, R3, R203, R2, 0x1, P0 ;  /* 0x000000cb0307d211 */ /* 0x000fe200000f0c02 */
[----:B-1----:R-:W-:Y:S01]  /*2000*/  IMAD.WIDE.U32 R4, R18, R144, R22 ;  /* 0x0000009012047225 */ /* 0x002fe200078e0016 */
[----:B------:R-:W-:-:S03]  /*2010*/  @!P4 LEA R12, P0, R134, R202, 0x6 ;  /* 0x000000ca860cc211 */ /* 0x000fc600078030ff */
[----:B------:R-:W-:Y:S01]  /*2020*/  IMAD R18, R18, R145, R5 ;  /* 0x0000009112127224 */ /* 0x000fe200078e0205 */
[----:B----4-:R-:W-:Y:S02]  /*2030*/  LEA R204, P1, R4, UR6, 0x1 ;  /* 0x0000000604cc7c11 */ /* 0x010fe4000f8208ff */
[----:B------:R-:W-:Y:S02]  /*2040*/  @!P4 LEA.HI.X R13, R134, R203, R135, 0x6, P0 ;  /* 0x000000cb860dc211 */ /* 0x000fe400000f3487 */
[----:B------:R-:W-:Y:S01]  /*2050*/  LEA.HI.X R205, R4, UR7, R18, 0x1, P1 ;  /* 0x0000000704cd7c11 */ /* 0x000fe200088f0c12 */
[----:B------:R-:W-:Y:S01]  /*2060*/  @!P3 IMAD R4, R135, 0x60, RZ ;  /* 0x000000608704b824 */ /* 0x000fe200078e02ff */
[-C--:B------:R-:W-:Y:S01]  /*2070*/  ISETP.GE.AND P1, PT, R16, R9.reuse, PT ;  /* 0x000000091000720c */ /* 0x080fe20003f26270 */
[--C-:B---3--:R-:W-:Y:S01]  /*2080*/  @!P6 IMAD.MOV.U32 R11, RZ, RZ, R203.reuse ;  /* 0x000000ffff0be224 */ /* 0x108fe200078e00cb */
[----:B------:R-:W-:Y:S01]  /*2090*/  @!P6 MOV R10, R202 ;  /* 0x000000ca000ae202 */ /* 0x000fe20000000f00 */
[----:B------:R-:W-:Y:S01]  /*20a0*/  @!P3 IMAD.WIDE.U32 R16, R134, 0x60, R202 ;  /* 0x000000608610b825 */ /* 0x000fe200078e00ca */
[----:B------:R-:W-:-:S03]  /*20b0*/  ISETP.GE.AND P0, PT, R14, R9, PT ;  /* 0x000000090e00720c */ /* 0x000fc60003f06270 */
[----:B------:R-:W-:Y:S01]  /*20c0*/  @!P6 LDGSTS.E.BYPASS.LTC128B.128 [R217+0x6000], desc[UR14][R10.64] ;  /* 0x060000000ad9efae */ /* 0x000fe2000b981a0e */
[----:B------:R-:W-:Y:S02]  /*20d0*/  @!P3 IADD3 R17, PT, PT, R17, R4, RZ ;  /* 0x000000041111b210 */ /* 0x000fe40007ffe0ff */
[----:B------:R-:W-:Y:S01]  /*20e0*/  LOP3.LUT R4, R184, 0x8, RZ, 0xc0, !PT ;  /* 0x00000008b8047812 */ /* 0x000fe200078ec0ff */
[----:B------:R-:W-:Y:S03]  /*20f0*/  @!P6 LDGSTS.E.BYPASS.LTC128B.128 [R217+0x8000], desc[UR14][R10.64+0x80] ;  /* 0x080000800ad9efae */ /* 0x000fe6000b981a0e */
[----:B------:R-:W-:Y:S01]  /*2100*/  LOP3.LUT R9, R149, R4, RZ, 0x3c, !PT ;  /* 0x0000000495097212 */ /* 0x000fe200078e3cff */
[----:B------:R1:W-:Y:S01]  /*2110*/  @!P6 LDGSTS.E.BYPASS.LTC128B.128 [R217+0xa000], desc[UR14][R10.64+0x100] ;  /* 0x0a0001000ad9efae */ /* 0x0003e2000b981a0e */
[----:B------:R-:W-:Y:S01]  /*2120*/  SHF.L.U64.HI R4, R144, 0x4, R145 ;  /* 0x0000000490047819 */ /* 0x000fe20000010291 */
[----:B------:R-:W-:Y:S01]  /*2130*/  @!P0 IMAD R5, R145, 0x60, RZ ;  /* 0x0000006091058824 */ /* 0x000fe200078e02ff */
[----:B------:R-:W-:Y:S01]  /*2140*/  LEA R180, R9, R180, 0x1 ;  /* 0x000000b409b47211 */ /* 0x000fe200078e08ff */
[----:B------:R-:W-:Y:S04]  /*2150*/  @!P5 LDGSTS.E.BYPASS.LTC128B.128 [R217+0x6800], desc[UR14][R6.64] ;  /* 0x0680000006d9dfae */ /* 0x000fe8000b981a0e */
[----:B------:R-:W-:Y:S01]  /*2160*/  @!P5 LDGSTS.E.BYPASS.LTC128B.128 [R217+0x8800], desc[UR14][R6.64+0x80] ;  /* 0x0880008006d9dfae */ /* 0x000fe2000b981a0e */
[----:B------:R-:W-:-:S03]  /*2170*/  VIADD R111, R180, UR5 ;  /* 0x00000005b46f7c36 */ /* 0x000fc60008000000 */
[----:B------:R2:W-:Y:S01]  /*2180*/  @!P5 LDGSTS.E.BYPASS.LTC128B.128 [R217+0xa800], desc[UR14][R6.64+0x100] ;  /* 0x0a80010006d9dfae */ /* 0x0005e2000b981a0e */
[----:B------:R-:W-:-:S03]  /*2190*/  LOP3.LUT P5, RZ, R184, 0x2, RZ, 0xc0, !PT ;  /* 0x00000002b8ff7812 */ /* 0x000fc600078ac0ff */
[----:B------:R-:W-:Y:S01]  /*21a0*/  @!P4 LDGSTS.E.BYPASS.LTC128B.128 [R217+0x7000], desc[UR14][R12.64] ;  /* 0x070000000cd9cfae */ /* 0x000fe2000b981a0e */
[----:B------:R-:W-:-:S03]  /*21b0*/  SEL R104, R181, 0xffffffe0, !P5 ;  /* 0xffffffe0b5687807 */ /* 0x000fc60006800000 */
[----:B------:R-:W-:Y:S02]  /*21c0*/  @!P4 LDGSTS.E.BYPASS.LTC128B.128 [R217+0x9000], desc[UR14][R12.64+0x80] ;  /* 0x090000800cd9cfae */ /* 0x000fe4000b981a0e */
[----:B------:R-:W-:Y:S02]  /*21d0*/  IMAD.IADD R110, R111, 0x1, R104 ;  /* 0x000000016f6e7824 */ /* 0x000fe400078e0268 */
[----:B------:R3:W-:Y:S01]  /*21e0*/  @!P4 LDGSTS.E.BYPASS.LTC128B.128 [R217+0xb000], desc[UR14][R12.64+0x100] ;  /* 0x0b0001000cd9cfae */ /* 0x0007e2000b981a0e */
[----:B-1----:R-:W-:-:S03]  /*21f0*/  @!P0 IMAD.WIDE.U32 R10, R144, 0x60, R204 ;  /* 0x00000060900a8825 */ /* 0x002fc600078e00cc */
[----:B------:R-:W-:Y:S01]  /*2200*/  @!P3 LDGSTS.E.BYPASS.LTC128B.128 [R217+0x7800], desc[UR14][R16.64] ;  /* 0x0780000010d9bfae */ /* 0x000fe2000b981a0e */
[----:B------:R-:W-:-:S03]  /*2210*/  @!P0 IMAD.IADD R5, R11, 0x1, R5 ;  /* 0x000000010b058824 */ /* 0x000fc600078e0205 */
[----:B------:R-:W-:Y:S04]  /*2220*/  @!P3 LDGSTS.E.BYPASS.LTC128B.128 [R217+0x9800], desc[UR14][R16.64+0x80] ;  /* 0x0980008010d9bfae */ /* 0x000fe8000b981a0e */
[----:B------:R1:W-:Y:S01]  /*2230*/  @!P3 LDGSTS.E.BYPASS.LTC128B.128 [R217+0xb800], desc[UR14][R16.64+0x100] ;  /* 0x0b80010010d9bfae */ /* 0x0003e2000b981a0e */
[----:B--2---:R-:W-:-:S03]  /*2240*/  SHF.L.U32 R7, R144, 0x4, RZ ;  /* 0x0000000490077819 */ /* 0x004fc600000006ff */
[----:B------:R-:W0:Y:S01]  /*2250*/  LDGDEPBAR ;  /* 0x00000000000079af */ /* 0x000e220000000000 */
[----:B------:R-:W-:-:S04]  /*2260*/  @!P2 LEA R6, P3, R7, R204, 0x1 ;  /* 0x000000cc0706a211 */ /* 0x000fc800078608ff */
[-C--:B------:R-:W-:Y:S02]  /*2270*/  @!P2 LEA.HI.X R7, R7, R205.reuse, R4, 0x1, P3 ;  /* 0x000000cd0707a211 */ /* 0x080fe400018f0c04 */
[----:B------:R-:W-:Y:S02]  /*2280*/  @!P0 MOV R4, R10 ;  /* 0x0000000a00048202 */ /* 0x000fe40000000f00 */
[----:B------:R-:W-:Y:S02]  /*2290*/  LOP3.LUT R10, R186, 0x8, RZ, 0xc0, !PT ;  /* 0x00000008ba0a7812 */ /* 0x000fe400078ec0ff */
[C---:B---3--:R-:W-:Y:S02]  /*22a0*/  @!P1 LEA R12, P3, R144.reuse, R204, 0x6 ;  /* 0x000000cc900c9211 */ /* 0x048fe400078630ff */
[----:B------:R-:W-:Y:S02]  /*22b0*/  LOP3.LUT R105, R149, R10, RZ, 0x3c, !PT ;  /* 0x0000000a95697212 */ /* 0x000fe400078e3cff */
[----:B------:R-:W-:-:S03]  /*22c0*/  @!P1 LEA.HI.X R13, R144, R205, R145, 0x6, P3 ;  /* 0x000000cd900d9211 */ /* 0x000fc600018f3491 */
[----:B------:R-:W-:Y:S01]  /*22d0*/  IMAD.IADD R8, R105, 0x1, R8 ;  /* 0x0000000169087824 */ /* 0x000fe200078e0208 */
[----:B------:R-:W-:-:S04]  /*22e0*/  DEPBAR.LE SB0, 0x0 ;  /* 0x000080000000791a */ /* 0x000fc80000000000 */
[----:B------:R-:W-:Y:S01]  /*22f0*/  BAR.SYNC.DEFER_BLOCKING 0x0 ;  /* 0x0000000000007b1d */ /* 0x000fe20000010000 */
[----:B------:R-:W-:-:S04]  /*2300*/  LEA R117, R8, UR5, 0x1 ;  /* 0x0000000508757c11 */ /* 0x000fc8000f8e08ff */
[----:B------:R-:W-:Y:S01]  /*2310*/  IADD3 R116, PT, PT, R117, R104, RZ ;  /* 0x0000006875747210 */ /* 0x000fe20007ffe0ff */
        /* <DEDUP_REMOVED lines=21> */
[----:B------:R-:W-:Y:S01]  /*2470*/  @P1 STS.128 [R217+0xf000], RZ ;  /* 0x00f000ffd9001388 */ /* 0x000fe20000000c00 */
[----:B------:R-:W-:Y:S01]  /*2480*/  IADD3 R111, PT, PT, R111, R146, RZ ;  /* 0x000000926f6f7210 */ /* 0x000fe20007ffe0ff */
[----:B------:R-:W-:Y:S02]  /*2490*/  IMAD.IADD R115, R117, 0x1, R146 ;  /* 0x0000000175737824 */ /* 0x000fe400078e0292 */
[----:B------:R-:W-:Y:S01]  /*24a0*/  @P1 STS.128 [R217+0x11000], RZ ;  /* 0x011000ffd9001388 */ /* 0x000fe20000000c00 */
[C---:B------:R-:W-:Y:S01]  /*24b0*/  IADD3 R108, PT, PT, R104.reuse, R111, RZ ;  /* 0x0000006f686c7210 */ /* 0x040fe20007ffe0ff */
[----:B------:R-:W-:Y:S02]  /*24c0*/  IMAD.IADD R114, R104, 0x1, R115 ;  /* 0x0000000168727824 */ /* 0x000fe400078e0273 */
        /* <DEDUP_REMOVED lines=20> */
[----:B------:R-:W-:Y:S04]  /*2610*/  LDSM.16.M88.4 R40, [R116] ;  /* 0x000000007428783b */ /* 0x000fe80000000200 */
[----:B-1----:R-:W1:Y:S04]  /*2620*/  LDSM.16.M88.4 R16, [R110+0x6800] ;  /* 0x006800006e10783b */ /* 0x002e680000000200 */
[----:B------:R-:W1:Y:S04]  /*2630*/  LDSM.16.M88.4 R28, [R110+0x6000] ;  /* 0x006000006e1c783b */ /* 0x000e680000000200 */
[----:B--2---:R-:W2:Y:S04]  /*2640*/  LDSM.16.M88.4 R4, [R110+0x7000] ;  /* 0x007000006e04783b */ /* 0x004ea80000000200 */
[----:B------:R-:W2:Y:S04]  /*2650*/  LDSM.16.M88.4 R44, [R180+UR5+0x7800] ;  /* 0x00780005b42c783b */ /* 0x000ea80008000200 */
[----:B------:R-:W-:Y:S04]  /*2660*/  LDSM.16.M88.4 R8, [R115] ;  /* 0x000000007308783b */ /* 0x000fe80000000200 */
[----:B------:R-:W2:Y:S01]  /*2670*/  LDSM.16.M88.4 R32, [R111+0x6000] ;  /* 0x006000006f20783b */ /* 0x000ea20000000200 */
[C---:B---3--:R-:W-:Y:S03]  /*2680*/  HMMA.16816.F32 R36, R64.reuse, R48, RZ ;  /* 0x000000304024723c */ /* 0x048fe600000018ff */
[----:B------:R-:W3:Y:S04]  /*2690*/  LDSM.16.M88.4 R52, [R110+0x7800] ;  /* 0x007800006e34783b */ /* 0x000ee80000000200 */
[----:B------:R-:W-:Y:S01]  /*26a0*/  LDSM.16.M88.4 R20, [R111+0x6800] ;  /* 0x006800006f14783b */ /* 0x000fe20000000200 */
[C---:B----4-:R-:W-:Y:S03]  /*26b0*/  HMMA.16816.F32 R12, R64.reuse, R24, RZ ;  /* 0x00000018400c723c */ /* 0x050fe600000018ff */
[----:B------:R-:W-:Y:S04]  /*26c0*/  LDSM.16.M88.4 R88, [R117+0x2000] ;  /* 0x002000007558783b */ /* 0x000fe80000000200 */
[----:B------:R-:W-:Y:S01]  /*26d0*/  LDSM.16.M88.4 R60, [R116+0x2000] ;  /* 0x00200000743c783b */ /* 0x000fe20000000200 */
[C---:B------:R-:W-:Y:S03]  /*26e0*/  HMMA.16816.F32 R48, R64.reuse, R50, RZ ;  /* 0x000000324030723c */ /* 0x040fe600000018ff */
[----:B------:R-:W-:Y:S04]  /*26f0*/  LDSM.16.M88.4 R100, [R180+UR5+0x8800] ;  /* 0x00880005b464783b */ /* 0x000fe80008000200 */
[----:B------:R-:W-:Y:S01]  /*2700*/  LDSM.16.M88.4 R96, [R110+0x8800] ;  /* 0x008800006e60783b */ /* 0x000fe20000000200 */
[C---:B-----5:R-:W-:Y:S03]  /*2710*/  HMMA.16816.F32 R76, R64.reuse, R72, RZ ;  /* 0x00000048404c723c */ /* 0x060fe600000018ff */
[----:B------:R-:W-:Y:S04]  /*2720*/  LDSM.16.M88.4 R92, [R108+0x8000] ;  /* 0x008000006c5c783b */ /* 0x000fe80000000200 */
[----:B------:R-:W-:Y:S01]  /*2730*/  LDSM.16.M88.4 R84, [R180+UR5+0x9000] ;  /* 0x00900005b454783b */ /* 0x000fe20008000200 */
[C---:B------:R-:W-:Y:S03]  /*2740*/  HMMA.16816.F32 R24, R64.reuse, R26, RZ ;  /* 0x0000001a4018723c */ /* 0x040fe600000018ff */
[----:B------:R-:W-:Y:S04]  /*2750*/  LDSM.16.M88.4 R80, [R180+UR5+0x9800] ;  /* 0x00980005b450783b */ /* 0x000fe80008000200 */
[----:B------:R-:W-:Y:S01]  /*2760*/  LDSM.16.M88.4 R56, [R110+0x9000] ;  /* 0x009000006e38783b */ /* 0x000fe20000000200 */
[----:B------:R-:W-:Y:S03]  /*2770*/  HMMA.16816.F32 R72, R64, R74, RZ ;  /* 0x0000004a4048723c */ /* 0x000fe600000018ff */
[----:B------:R-:W0:Y:S05]  /*2780*/  LDGDEPBAR ;  /* 0x00000000000079af */ /* 0x000e2a0000000000 */
        /* <DEDUP_REMOVED lines=8> */
[----:B------:R-:W2:Y:S07]  /*2810*/  LDSM.16.M88.4 R4, [R114] ;  /* 0x000000007204783b */ /* 0x000eae0000000200 */
[C---:B------:R-:W-:Y:S08]  /*2820*/  HMMA.16816.F32 R68, R64.reuse, R44, RZ ;  /* 0x0000002c4044723c */ /* 0x040ff000000018ff */
[----:B------:R-:W-:Y:S01]  /*2830*/  HMMA.16816.F32 R64, R64, R46, RZ ;  /* 0x0000002e4040723c */ /* 0x000fe200000018ff */
[----:B------:R-:W4:Y:S07]  /*2840*/  LDSM.16.M88.4 R44, [R111+0x7800] ;  /* 0x007800006f2c783b */ /* 0x000f2e0000000200 */
[C---:B------:R-:W-:Y:S08]  /*2850*/  HMMA.16816.F32 R12, R8.reuse, R32, R12 ;  /* 0x00000020080c723c */ /* 0x040ff0000000180c */
[----:B------:R-:W-:Y:S01]  /*2860*/  HMMA.16816.F32 R24, R8, R34, R24 ;  /* 0x000000220818723c */ /* 0x000fe20000001818 */
[----:B------:R-:W5:Y:S07]  /*2870*/  LDSM.16.M88.4 R32, [R180+UR5+0x8000] ;  /* 0x00800005b420783b */ /* 0x000f6e0008000200 */
[C---:B---3--:R-:W-:Y:S08]  /*2880*/  HMMA.16816.F32 R68, R40.reuse, R52, R68 ;  /* 0x000000342844723c */ /* 0x048ff00000001844 */
[----:B------:R-:W-:Y:S01]  /*2890*/  HMMA.16816.F32 R64, R40, R54, R64 ;  /* 0x000000362840723c */ /* 0x000fe20000001840 */
[----:B------:R-:W3:Y:S04]  /*28a0*/  LDSM.16.M88.4 R40, [R108+0x6800] ;  /* 0x006800006c28783b */ /* 0x000ee80000000200 */
[----:B------:R-:W-:Y:S03]  /*28b0*/  LDSM.16.M88.4 R52, [R110+0x9800] ;  /* 0x009800006e34783b */ /* 0x000fe60000000200 */
[C---:B-1----:R-:W-:Y:S08]  /*28c0*/  HMMA.16816.F32 R76, R8.reuse, R16, R76 ;  /* 0x00000010084c723c */ /* 0x042ff0000000184c */
[----:B------:R-:W-:Y:S01]  /*28d0*/  HMMA.16816.F32 R72, R8, R18, R72 ;  /* 0x000000120848723c */ /* 0x000fe20000001848 */
[----:B------:R-:W1:Y:S07]  /*28e0*/  LDSM.16.M88.4 R16, [R110+0x8000] ;  /* 0x008000006e10783b */ /* 0x000e6e0000000200 */
[C---:B--2---:R-:W-:Y:S08]  /*28f0*/  HMMA.16816.F32 R12, R4.reuse, R28, R12 ;  /* 0x0000001c040c723c */ /* 0x044ff0000000180c */
[----:B------:R-:W-:Y:S01]  /*2900*/  HMMA.16816.F32 R24, R4, R30, R24 ;  /* 0x0000001e0418723c */ /* 0x000fe20000001818 */
[----:B------:R-:W-:Y:S07]  /*2910*/  LDSM.16.M88.4 R28, [R108+0x7800] ;  /* 0x007800006c1c783b */ /* 0x000fee0000000200 */
[C---:B------:R-:W-:Y:S08]  /*2920*/  HMMA.16816.F32 R36, R8.reuse, R20, R36 ;  /* 0x000000140824723c */ /* 0x040ff00000001824 */
[C---:B------:R-:W-:Y:S01]  /*2930*/  HMMA.16816.F32 R48, R8.reuse, R22, R48 ;  /* 0x000000160830723c */ /* 0x040fe20000001830 */
[----:B------:R-:W2:Y:S07]  /*2940*/  LDSM.16.M88.4 R20, [R108+0x7000] ;  /* 0x007000006c14783b */ /* 0x000eae0000000200 */
[C---:B----4-:R-:W-:Y:S08]  /*2950*/  HMMA.16816.F32 R68, R8.reuse, R44, R68 ;  /* 0x0000002c0844723c */ /* 0x050ff00000001844 */
[----:B------:R-:W-:Y:S01]  /*2960*/  HMMA.16816.F32 R64, R8, R46, R64 ;  /* 0x0000002e0840723c */ /* 0x000fe20000001840 */
[----:B------:R-:W-:Y:S04]  /*2970*/  LDSM.16.M88.4 R44, [R115+0x2000] ;  /* 0x00200000732c783b */ /* 0x000fe80000000200 */
[----:B------:R-:W4:Y:S03]  /*2980*/  LDSM.16.M88.4 R8, [R111+0x8000] ;  /* 0x008000006f08783b */ /* 0x000f260000000200 */
[C---:B-----5:R-:W-:Y:S08]  /*2990*/  HMMA.16816.F32 R12, R88.reuse, R32, R12 ;  /* 0x00000020580c723c */ /* 0x060ff0000000180c */
[----:B------:R-:W-:Y:S01]  /*29a0*/  HMMA.16816.F32 R24, R88, R34, R24 ;  /* 0x000000225818723c */ /* 0x000fe20000001818 */
[----:B------:R-:W5:Y:S07]  /*29b0*/  LDSM.16.M88.4 R32, [R114+0x2000] ;  /* 0x002000007220783b */ /* 0x000f6e0000000200 */
[C---:B---3--:R-:W-:Y:S08]  /*29c0*/  HMMA.16816.F32 R36, R4.reuse, R40, R36 ;  /* 0x000000280424723c */ /* 0x048ff00000001824 */
[----:B------:R-:W-:Y:S01]  /*29d0*/  HMMA.16816.F32 R48, R4, R42, R48 ;  /* 0x0000002a0430723c */ /* 0x000fe20000001830 */
[----:B------:R-:W3:Y:S07]  /*29e0*/  LDSM.16.M88.4 R40, [R111+0x8800] ;  /* 0x008800006f28783b */ /* 0x000eee0000000200 */
[C---:B-1----:R-:W-:Y:S08]  /*29f0*/  HMMA.16816.F32 R12, R60.reuse, R16, R12 ;  /* 0x000000103c0c723c */ /* 0x042ff0000000180c */
[----:B------:R-:W-:Y:S01]  /*2a00*/  HMMA.16816.F32 R24, R60, R18, R24 ;  /* 0x000000123c18723c */ /* 0x000fe20000001818 */
[----:B------:R-:W-:Y:S07]  /*2a10*/  LDSM.16.M88.4 R16, [R180+UR5+0xa000] ;  /* 0x00a00005b410783b */ /* 0x000fee0008000200 */
[C---:B------:R-:W-:Y:S08]  /*2a20*/  HMMA.16816.F32 R36, R88.reuse, R100, R36 ;  /* 0x000000645824723c */ /* 0x040ff00000001824 */
[----:B------:R-:W-:Y:S08]  /*2a30*/  HMMA.16816.F32 R48, R88, R102, R48 ;  /* 0x000000665830723c */ /* 0x000ff00000001830 */
[C---:B--2---:R-:W-:Y:S08]  /*2a40*/  HMMA.16816.F32 R76, R4.reuse, R20, R76 ;  /* 0x00000014044c723c */ /* 0x044ff0000000184c */
[C---:B------:R-:W-:Y:S01]  /*2a50*/  HMMA.16816.F32 R72, R4.reuse, R22, R72 ;  /* 0x000000160448723c */ /* 0x040fe20000001848 */
[----:B------:R-:W1:Y:S07]  /*2a60*/  LDSM.16.M88.4 R20, [R117+0x4000] ;  /* 0x004000007514783b */ /* 0x000e6e0000000200 */
[----:B------:R-:W-:Y:S08]  /*2a70*/  HMMA.16816.F32 R68, R4, R28, R68 ;  /* 0x0000001c0444723c */ /* 0x000ff00000001844 */
[----:B----4-:R-:W-:Y:S08]  /*2a80*/  HMMA.16816.F32 R12, R44, R8, R12 ;  /* 0x000000082c0c723c */ /* 0x010ff0000000180c */
[----:B------:R-:W-:Y:S01]  /*2a90*/  HMMA.16816.F32 R64, R4, R30, R64 ;  /* 0x0000001e0440723c */ /* 0x000fe20000001840 */
[----:B------:R-:W2:Y:S04]  /*2aa0*/  LDSM.16.M88.4 R28, [R108+0x8800] ;  /* 0x008800006c1c783b */ /* 0x000ea80000000200 */
[----:B------:R-:W-:Y:S03]  /*2ab0*/  LDSM.16.M88.4 R4, [R110+0xa000] ;  /* 0x00a000006e04783b */ /* 0x000fe60000000200 */
[----:B------:R-:W-:Y:S01]  /*2ac0*/  HMMA.16816.F32 R24, R44, R10, R24 ;  /* 0x0000000a2c18723c */ /* 0x000fe20000001818 */
[----:B------:R-:W4:Y:S07]  /*2ad0*/  LDSM.16.M88.4 R8, [R116+0x4000] ;  /* 0x004000007408783b */ /* 0x000f2e0000000200 */
[C---:B------:R-:W-:Y:S08]  /*2ae0*/  HMMA.16816.F32 R36, R60.reuse, R96, R36 ;  /* 0x000000603c24723c */ /* 0x040ff00000001824 */
[----:B------:R-:W-:Y:S01]  /*2af0*/  HMMA.16816.F32 R48, R60, R98, R48 ;  /* 0x000000623c30723c */ /* 0x000fe20000001830 */
[----:B------:R-:W-:Y:S07]  /*2b00*/  LDSM.16.M88.4 R96, [R110+0xa800] ;  /* 0x00a800006e60783b */ /* 0x000fee0000000200 */
[----:B-----5:R-:W-:Y:S08]  /*2b10*/  HMMA.16816.F32 R12, R32, R92, R12 ;  /* 0x0000005c200c723c */ /* 0x020ff0000000180c */
[C---:B------:R-:W-:Y:S08]  /*2b20*/  HMMA.16816.F32 R76, R88.reuse, R84, R76 ;  /* 0x00000054584c723c */ /* 0x040ff0000000184c */
[C---:B------:R-:W-:Y:S01]  /*2b30*/  HMMA.16816.F32 R72, R88.reuse, R86, R72 ;  /* 0x000000565848723c */ /* 0x040fe20000001848 */
[----:B------:R-:W-:Y:S07]  /*2b40*/  LDSM.16.M88.4 R84, [R111+0x9800] ;  /* 0x009800006f54783b */ /* 0x000fee0000000200 */
[C---:B------:R-:W-:Y:S08]  /*2b50*/  HMMA.16816.F32 R68, R88.reuse, R80, R68 ;  /* 0x000000505844723c */ /* 0x040ff00000001844 */
[----:B------:R-:W-:Y:S01]  /*2b60*/  HMMA.16816.F32 R64, R88, R82, R64 ;  /* 0x000000525840723c */ /* 0x000fe20000001840 */
[----:B------:R-:W5:Y:S04]  /*2b70*/  LDSM.16.M88.4 R88, [R111+0x9000] ;  /* 0x009000006f58783b */ /* 0x000f680000000200 */
[----:B------:R-:W5:Y:S03]  /*2b80*/  LDSM.16.M88.4 R80, [R180+UR5+0xa800] ;  /* 0x00a80005b450783b */ /* 0x000f660008000200 */
[----:B------:R-:W-:Y:S01]  /*2b90*/  HMMA.16816.F32 R24, R32, R94, R24 ;  /* 0x0000005e2018723c */ /* 0x000fe20000001818 */
[----:B------:R-:W-:Y:S07]  /*2ba0*/  LDSM.16.M88.4 R92, [R115+0x4000] ;  /* 0x00400000735c783b */ /* 0x000fee0000000200 */
[C---:B---3--:R-:W-:Y:S08]  /*2bb0*/  HMMA.16816.F32 R36, R44.reuse, R40, R36 ;  /* 0x000000282c24723c */ /* 0x048ff00000001824 */
[----:B------:R-:W-:Y:S01]  /*2bc0*/  HMMA.16816.F32 R48, R44, R42, R48 ;  /* 0x0000002a2c30723c */ /* 0x000fe20000001830 */
[----:B------:R-:W-:Y:S07]  /*2bd0*/  LDSM.16.M88.4 R40, [R111+0xa800] ;  /* 0x00a800006f28783b */ /* 0x000fee0000000200 */
[----:B-1----:R-:W-:Y:S01]  /*2be0*/  HMMA.16816.F32 R100, R20, R16, R12 ;  /* 0x000000101464723c */ /* 0x002fe2000000180c */
[----:B------:R-:W1:Y:S07]  /*2bf0*/  LDSM.16.M88.4 R12, [R111+0xa000] ;  /* 0x00a000006f0c783b */ /* 0x000e6e0000000200 */
[C---:B------:R-:W-:Y:S08]  /*2c00*/  HMMA.16816.F32 R68, R60.reuse, R52, R68 ;  /* 0x000000343c44723c */ /* 0x040ff00000001844 */
[----:B------:R-:W-:Y:S01]  /*2c10*/  HMMA.16816.F32 R64, R60, R54, R64 ;  /* 0x000000363c40723c */ /* 0x000fe20000001840 */
[----:B------:R-:W3:Y:S07]  /*2c20*/  LDSM.16.M88.4 R52, [R108+0x9000] ;  /* 0x009000006c34783b */ /* 0x000eee0000000200 */
[----:B------:R-:W-:Y:S01]  /*2c30*/  HMMA.16816.F32 R24, R20, R18, R24 ;  /* 0x000000121418723c */ /* 0x000fe20000001818 */
[----:B------:R-:W3:Y:S07]  /*2c40*/  LDSM.16.M88.4 R16, [R108+0x9800] ;  /* 0x009800006c10783b */ /* 0x000eee0000000200 */
[C---:B------:R-:W-:Y:S08]  /*2c50*/  HMMA.16816.F32 R76, R60.reuse, R56, R76 ;  /* 0x000000383c4c723c */ /* 0x040ff0000000184c */
[----:B------:R-:W-:Y:S01]  /*2c60*/  HMMA.16816.F32 R72, R60, R58, R72 ;  /* 0x0000003a3c48723c */ /* 0x000fe20000001848 */
[----:B------:R-:W-:Y:S04]  /*2c70*/  LDSM.16.M88.4 R60, [R114+0x4000] ;  /* 0x00400000723c783b */ /* 0x000fe80000000200 */
[----:B------:R-:W-:Y:S03]  /*2c80*/  LDSM.16.M88.4 R56, [R108+0xa000] ;  /* 0x00a000006c38783b */ /* 0x000fe60000000200 */
[C---:B--2---:R-:W-:Y:S08]  /*2c90*/  HMMA.16816.F32 R36, R32.reuse, R28, R36 ;  /* 0x0000001c2024723c */ /* 0x044ff00000001824 */
[----:B------:R-:W-:Y:S01]  /*2ca0*/  HMMA.16816.F32 R48, R32, R30, R48 ;  /* 0x0000001e2030723c */ /* 0x000fe20000001830 */
[----:B------:R-:W-:Y:S07]  /*2cb0*/  LDSM.16.M88.4 R28, [R110+0xb800] ;  /* 0x00b800006e1c783b */ /* 0x000fee0000000200 */
[C---:B----4-:R-:W-:Y:S08]  /*2cc0*/  HMMA.16816.F32 R100, R8.reuse, R4, R100 ;  /* 0x000000040864723c */ /* 0x050ff00000001864 */
[----:B------:R-:W-:Y:S01]  /*2cd0*/  HMMA.16816.F32 R24, R8, R6, R24 ;  /* 0x000000060818723c */ /* 0x000fe20000001818 */
[----:B------:R-:W2:Y:S07]  /*2ce0*/  LDSM.16.M88.4 R4, [R180+UR5+0xb000] ;  /* 0x00b00005b404783b */ /* 0x000eae0008000200 */
[C---:B-----5:R-:W-:Y:S08]  /*2cf0*/  HMMA.16816.F32 R76, R44.reuse, R88, R76 ;  /* 0x000000582c4c723c */ /* 0x060ff0000000184c */
[C---:B------:R-:W-:Y:S08]  /*2d00*/  HMMA.16816.F32 R72, R44.reuse, R90, R72 ;  /* 0x0000005a2c48723c */ /* 0x040ff00000001848 */
[C---:B------:R-:W-:Y:S08]  /*2d10*/  HMMA.16816.F32 R68, R44.reuse, R84, R68 ;  /* 0x000000542c44723c */ /* 0x040ff00000001844 */
[----:B------:R-:W-:Y:S01]  /*2d20*/  HMMA.16816.F32 R64, R44, R86, R64 ;  /* 0x000000562c40723c */ /* 0x000fe20000001840 */
[----:B------:R-:W-:Y:S07]  /*2d30*/  LDSM.16.M88.4 R44, [R180+UR5+0xb800] ;  /* 0x00b80005b42c783b */ /* 0x000fee0008000200 */
[C---:B------:R-:W-:Y:S08]  /*2d40*/  HMMA.16816.F32 R36, R20.reuse, R80, R36 ;  /* 0x000000501424723c */ /* 0x040ff00000001824 */
[----:B------:R-:W-:Y:S08]  /*2d50*/  HMMA.16816.F32 R48, R20, R82, R48 ;  /* 0x000000521430723c */ /* 0x000ff00000001830 */
[----:B-1----:R-:W-:Y:S08]  /*2d60*/  HMMA.16816.F32 R100, R92, R12, R100 ;  /* 0x0000000c5c64723c */ /* 0x002ff00000001864 */
[C---:B---3--:R-:W-:Y:S08]  /*2d70*/  HMMA.16816.F32 R76, R32.reuse, R52, R76 ;  /* 0x00000034204c723c */ /* 0x048ff0000000184c */
[C---:B------:R-:W-:Y:S08]  /*2d80*/  HMMA.16816.F32 R72, R32.reuse, R54, R72 ;  /* 0x000000362048723c */ /* 0x040ff00000001848 */
[C---:B------:R-:W-:Y:S08]  /*2d90*/  HMMA.16816.F32 R68, R32.reuse, R16, R68 ;  /* 0x000000102044723c */ /* 0x040ff00000001844 */
[----:B------:R-:W-:Y:S01]  /*2da0*/  HMMA.16816.F32 R64, R32, R18, R64 ;  /* 0x000000122040723c */ /* 0x000fe20000001840 */
[----:B------:R-:W-:Y:S04]  /*2db0*/  LDSM.16.M88.4 R16, [R108+0xa800] ;  /* 0x00a800006c10783b */ /* 0x000fe80000000200 */
[----:B------:R-:W-:Y:S03]  /*2dc0*/  LDSM.16.M88.4 R32, [R108+0xb000] ;  /* 0x00b000006c20783b */ /* 0x000fe60000000200 */
[----:B------:R-:W-:Y:S01]  /*2dd0*/  HMMA.16816.F32 R24, R92, R14, R24 ;  /* 0x0000000e5c18723c */ /* 0x000fe20000001818 */
[----:B------:R-:W1:Y:S07]  /*2de0*/  LDSM.16.M88.4 R12, [R110+0xb000] ;  /* 0x00b000006e0c783b */ /* 0x000e6e0000000200 */
[C---:B------:R-:W-:Y:S08]  /*2df0*/  HMMA.16816.F32 R36, R8.reuse, R96, R36 ;  /* 0x000000600824723c */ /* 0x040ff00000001824 */
[----:B------:R-:W-:Y:S08]  /*2e00*/  HMMA.16816.F32 R48, R8, R98, R48 ;  /* 0x000000620830723c */ /* 0x000ff00000001830 */
[C---:B--2---:R-:W-:Y:S08]  /*2e10*/  HMMA.16816.F32 R76, R20.reuse, R4, R76 ;  /* 0x00000004144c723c */ /* 0x044ff0000000184c */
[----:B------:R-:W-:Y:S01]  /*2e20*/  HMMA.16816.F32 R72, R20, R6, R72 ;  /* 0x000000061448723c */ /* 0x000fe20000001848 */
[----:B------:R-:W2:Y:S07]  /*2e30*/  LDSM.16.M88.4 R4, [R111+0xb000] ;  /* 0x00b000006f04783b */ /* 0x000eae0000000200 */
[C---:B------:R-:W-:Y:S08]  /*2e40*/  HMMA.16816.F32 R36, R92.reuse, R40, R36 ;  /* 0x000000285c24723c */ /* 0x040ff00000001824 */
[----:B------:R-:W-:Y:S08]  /*2e50*/  HMMA.16816.F32 R48, R92, R42, R48 ;  /* 0x0000002a5c30723c */ /* 0x000ff00000001830 */
[----:B-1----:R-:W-:Y:S08]  /*2e60*/  HMMA.16816.F32 R76, R8, R12, R76 ;  /* 0x0000000c084c723c */ /* 0x002ff0000000184c */
[C---:B------:R-:W-:Y:S08]  /*2e70*/  HMMA.16816.F32 R36, R60.reuse, R16, R36 ;  /* 0x000000103c24723c */ /* 0x040ff00000001824 */
[----:B------:R-:W-:Y:S01]  /*2e80*/  HMMA.16816.F32 R48, R60, R18, R48 ;  /* 0x000000123c30723c */ /* 0x000fe20000001830 */
[----:B------:R-:W1:Y:S07]  /*2e90*/  LDSM.16.M88.4 R16, [R111+0xb800] ;  /* 0x00b800006f10783b */ /* 0x000e6e0000000200 */
[----:B------:R-:W-:Y:S03]  /*2ea0*/  HMMA.16816.F32 R72, R8, R14, R72 ;  /* 0x0000000e0848723c */ /* 0x000fe60000001848 */
[----:B------:R-:W-:Y:S01]  /*2eb0*/  FMUL.FTZ R14, R38, UR4 ;  /* 0x00000004260e7c20 */ /* 0x000fe20008410000 */
[----:B------:R-:W-:-:S04]  /*2ec0*/  FMUL.FTZ R15, R39, UR4 ;  /* 0x00000004270f7c20 */ /* 0x000fc80008410000 */
[C---:B------:R-:W-:Y:S01]  /*2ed0*/  HMMA.16816.F32 R68, R20.reuse, R44, R68 ;  /* 0x0000002c1444723c */ /* 0x040fe20000001844 */
[----:B------:R-:W3:Y:S07]  /*2ee0*/  MUFU.TANH R14, R14 ;  /* 0x0000000e000e7308 */ /* 0x000eee0000002400 */
[----:B------:R-:W-:Y:S01]  /*2ef0*/  HMMA.16816.F32 R64, R20, R46, R64 ;  /* 0x0000002e1440723c */ /* 0x000fe20000001840 */
[----:B------:R-:W-:Y:S01]  /*2f00*/  FMUL.FTZ R21, R36, UR4 ;  /* 0x0000000424157c20 */ /* 0x000fe20008410000 */
[----:B------:R-:W-:Y:S01]  /*2f10*/  FMUL.FTZ R22, R37, UR4 ;  /* 0x0000000425167c20 */ /* 0x000fe20008410000 */
[----:B------:R-:W-:Y:S01]  /*2f20*/  FMUL.FTZ R23, R48, UR4 ;  /* 0x0000000430177c20 */ /* 0x000fe20008410000 */
[----:B------:R-:W4:Y:S04]  /*2f30*/  MUFU.TANH R15, R15 ;  /* 0x0000000f000f7308 */ /* 0x000f280000002400 */
[C---:B--2---:R-:W-:Y:S04]  /*2f40*/  HMMA.16816.F32 R76, R92.reuse, R4, R76 ;  /* 0x000000045c4c723c */ /* 0x044fe8000000184c */
[----:B------:R-:W2:Y:S04]  /*2f50*/  MUFU.TANH R21, R21 ;  /* 0x0000001500157308 */ /* 0x000ea80000002400 */
[----:B------:R-:W-:Y:S01]  /*2f60*/  HMMA.16816.F32 R72, R92, R6, R72 ;  /* 0x000000065c48723c */ /* 0x000fe20000001848 */
[----:B------:R-:W5:Y:S01]  /*2f70*/  LDSM.16.M88.4 R4, [R108+0xb800] ;  /* 0x00b800006c04783b */ /* 0x000f620000000200 */
[----:B------:R-:W-:-:S04]  /*2f80*/  DEPBAR.LE SB0, 0x0 ;  /* 0x000080000000791a */ /* 0x000fc80000000000 */
[----:B------:R-:W1:Y:S02]  /*2f90*/  MUFU.TANH R22, R22 ;  /* 0x0000001600167308 */ /* 0x000e640000002400 */
[C---:B------:R-:W-:Y:S06]  /*2fa0*/  HMMA.16816.F32 R68, R8.reuse, R28, R68 ;  /* 0x0000001c0844723c */ /* 0x040fec0000001844 */
[----:B------:R-:W1:Y:S02]  /*2fb0*/  MUFU.TANH R23, R23 ;  /* 0x0000001700177308 */ /* 0x000e640000002400 */
[----:B------:R-:W-:Y:S01]  /*2fc0*/  HMMA.16816.F32 R64, R8, R30, R64 ;  /* 0x0000001e0840723c */ /* 0x000fe20000001840 */
[----:B------:R-:W-:-:S06]  /*2fd0*/  FMUL.FTZ R8, R51, UR4 ;  /* 0x0000000433087c20 */ /* 0x000fcc0008410000 */
[----:B------:R-:W2:Y:S01]  /*2fe0*/  MUFU.TANH R8, R8 ;  /* 0x0000000800087308 */ /* 0x000ea20000002400 */
[----:B------:R-:W-:Y:S08]  /*2ff0*/  HMMA.16816.F32 R24, R60, R58, R24 ;  /* 0x0000003a3c18723c */ /* 0x000ff00000001818 */
[C---:B-1----:R-:W-:Y:S08]  /*3000*/  HMMA.16816.F32 R68, R92.reuse, R16, R68 ;  /* 0x000000105c44723c */ /* 0x042ff00000001844 */
[----:B------:R-:W-:Y:S03]  /*3010*/  HMMA.16816.F32 R64, R92, R18, R64 ;  /* 0x000000125c40723c */ /* 0x000fe60000001840 */
[----:B------:R-:W-:Y:S01]  /*3020*/  FMUL.FTZ R13, R24, UR4 ;  /* 0x00000004180d7c20 */ /* 0x000fe20008410000 */
[----:B------:R-:W-:Y:S01]  /*3030*/  FMUL.FTZ R24, R25, UR4 ;  /* 0x0000000419187c20 */ /* 0x000fe20008410000 */
[----:B------:R-:W-:Y:S01]  /*3040*/  FMUL.FTZ R25, R26, UR4 ;  /* 0x000000041a197c20 */ /* 0x000fe20008410000 */
[----:B------:R-:W-:Y:S01]  /*3050*/  FMUL.FTZ R20, R27, UR4 ;  /* 0x000000041b147c20 */ /* 0x000fe20008410000 */
[----:B------:R-:W-:Y:S01]  /*3060*/  FMUL.FTZ R26, R49, UR4 ;  /* 0x00000004311a7c20 */ /* 0x000fe20008410000 */
[C---:B------:R-:W-:Y:S01]  /*3070*/  HMMA.16816.F32 R100, R60.reuse, R56, R100 ;  /* 0x000000383c64723c */ /* 0x040fe20000001864 */
[----:B------:R-:W-:Y:S01]  /*3080*/  FMUL.FTZ R27, R50, UR4 ;  /* 0x00000004321b7c20 */ /* 0x000fe20008410000 */
[----:B------:R-:W1:Y:S06]  /*3090*/  MUFU.TANH R13, R13 ;  /* 0x0000000d000d7308 */ /* 0x000e6c0000002400 */
[C---:B------:R-:W-:Y:S02]  /*30a0*/  HMMA.16816.F32 R76, R60.reuse, R32, R76 ;  /* 0x000000203c4c723c */ /* 0x040fe4000000184c */
[----:B------:R-:W1:Y:S06]  /*30b0*/  MUFU.TANH R24, R24 ;  /* 0x0000001800187308 */ /* 0x000e6c0000002400 */
[----:B------:R-:W-:Y:S02]  /*30c0*/  HMMA.16816.F32 R72, R60, R34, R72 ;  /* 0x000000223c48723c */ /* 0x000fe40000001848 */
[----:B------:R-:W1:Y:S01]  /*30d0*/  MUFU.TANH R25, R25 ;  /* 0x0000001900197308 */ /* 0x000e620000002400 */
[----:B------:R-:W-:Y:S01]  /*30e0*/  FMUL.FTZ R40, R100, UR4 ;  /* 0x0000000464287c20 */ /* 0x000fe20008410000 */
[----:B------:R-:W-:Y:S01]  /*30f0*/  FMUL.FTZ R44, R101, UR4 ;  /* 0x00000004652c7c20 */ /* 0x000fe20008410000 */
[----:B------:R-:W-:Y:S01]  /*3100*/  FMUL.FTZ R41, R102, UR4 ;  /* 0x0000000466297c20 */ /* 0x000fe20008410000 */
[----:B------:R-:W-:-:S02]  /*3110*/  FMUL.FTZ R12, R103, UR4 ;  /* 0x00000004670c7c20 */ /* 0x000fc40008410000 */
[C---:B-----5:R-:W-:Y:S01]  /*3120*/  HMMA.16816.F32 R68, R60.reuse, R4, R68 ;  /* 0x000000043c44723c */ /* 0x060fe20000001844 */
[----:B------:R-:W-:Y:S01]  /*3130*/  SHF.R.U32.HI R4, RZ, 0x2, R184 ;  /* 0x00000002ff047819 */ /* 0x000fe200000116b8 */
[----:B------:R-:W1:Y:S01]  /*3140*/  MUFU.TANH R40, R40 ;  /* 0x0000002800287308 */ /* 0x000e620000002400 */
[----:B------:R-:W-:Y:S01]  /*3150*/  FMUL.FTZ R9, R76, UR4 ;  /* 0x000000044c097c20 */ /* 0x000fe20008410000 */
[----:B------:R-:W-:Y:S01]  /*3160*/  FMUL.FTZ R11, R77, UR4 ;  /* 0x000000044d0b7c20 */ /* 0x000fe20008410000 */
[----:B------:R-:W-:Y:S01]  /*3170*/  FMUL.FTZ R17, R78, UR4 ;  /* 0x000000044e117c20 */ /* 0x000fe20008410000 */
[----:B------:R-:W-:Y:S01]  /*3180*/  FMUL.FTZ R19, R79, UR4 ;  /* 0x000000044f137c20 */ /* 0x000fe20008410000 */
[----:B------:R-:W-:Y:S01]  /*3190*/  LOP3.LUT R39, R4, 0x7, RZ, 0xc0, !PT ;  /* 0x0000000704277812 */ /* 0x000fe200078ec0ff */
[----:B------:R-:W-:Y:S01]  /*31a0*/  HMMA.16816.F32 R64, R60, R6, R64 ;  /* 0x000000063c40723c */ /* 0x000fe20000001840 */
[----:B------:R-:W-:Y:S01]  /*31b0*/  LOP3.LUT R4, R186, 0x1f0, RZ, 0xc0, !PT ;  /* 0x000001f0ba047812 */ /* 0x000fe200078ec0ff */
[----:B------:R-:W1:Y:S01]  /*31c0*/  MUFU.TANH R44, R44 ;  /* 0x0000002c002c7308 */ /* 0x000e620000002400 */
[----:B------:R-:W-:Y:S01]  /*31d0*/  FMUL.FTZ R29, R72, UR4 ;  /* 0x00000004481d7c20 */ /* 0x000fe20008410000 */
[----:B------:R-:W-:Y:S01]  /*31e0*/  FMUL.FTZ R5, R73, UR4 ;  /* 0x0000000449057c20 */ /* 0x000fe20008410000 */
[----:B------:R-:W-:Y:S01]  /*31f0*/  FMUL.FTZ R30, R74, UR4 ;  /* 0x000000044a1e7c20 */ /* 0x000fe20008410000 */
[----:B------:R-:W-:Y:S01]  /*3200*/  FMUL.FTZ R28, R75, UR4 ;  /* 0x000000044b1c7c20 */ /* 0x000fe20008410000 */
[----:B------:R-:W-:-:S03]  /*3210*/  IADD3 R4, PT, PT, R39, R4, R112 ;  /* 0x0000000427047210 */ /* 0x000fc60007ffe070 */
[----:B------:R-:W1:Y:S01]  /*3220*/  MUFU.TANH R41, R41 ;  /* 0x0000002900297308 */ /* 0x000e620000002400 */
[----:B------:R-:W-:Y:S01]  /*3230*/  FMUL.FTZ R35, R68, UR4 ;  /* 0x0000000444237c20 */ /* 0x000fe20008410000 */
[----:B------:R-:W-:Y:S01]  /*3240*/  FMUL.FTZ R34, R69, UR4 ;  /* 0x0000000445227c20 */ /* 0x000fe20008410000 */
[----:B------:R-:W-:Y:S01]  /*3250*/  FMUL.FTZ R31, R70, UR4 ;  /* 0x00000004461f7c20 */ /* 0x000fe20008410000 */
[----:B------:R-:W-:Y:S01]  /*3260*/  FMUL.FTZ R7, R71, UR4 ;  /* 0x0000000447077c20 */ /* 0x000fe20008410000 */
[C---:B------:R-:W-:Y:S02]  /*3270*/  IADD3 R109, PT, PT, R4.reuse, 0x1, R109 ;  /* 0x00000001046d7810 */ /* 0x040fe40007ffe06d */
[-C--:B------:R-:W-:Y:S01]  /*3280*/  IADD3 R200, PT, PT, R4, R106.reuse, -R107 ;  /* 0x0000006a04c87210 */ /* 0x080fe20007ffe86b */
[----:B------:R-:W1:Y:S01]  /*3290*/  MUFU.TANH R12, R12 ;  /* 0x0000000c000c7308 */ /* 0x000e620000002400 */
[----:B------:R-:W-:Y:S01]  /*32a0*/  FMUL.FTZ R38, R64, UR4 ;  /* 0x0000000440267c20 */ /* 0x000fe20008410000 */
[----:B------:R-:W-:Y:S01]  /*32b0*/  FMUL.FTZ R37, R65, UR4 ;  /* 0x0000000441257c20 */ /* 0x000fe20008410000 */
[----:B------:R-:W-:Y:S01]  /*32c0*/  FMUL.FTZ R33, R66, UR4 ;  /* 0x0000000442217c20 */ /* 0x000fe20008410000 */
[----:B------:R-:W-:Y:S01]  /*32d0*/  FMUL.FTZ R36, R67, UR4 ;  /* 0x0000000443247c20 */ /* 0x000fe20008410000 */
[----:B------:R-:W-:-:S02]  /*32e0*/  VIMNMX R199, PT, PT, R109, R106, PT ;  /* 0x0000006a6dc77248 */ /* 0x000fc40003fe0100 */
[----:B------:R-:W-:Y:S01]  /*32f0*/  VIADDMNMX R198, R109, 0x8, R106, PT ;  /* 0x000000086dc67846 */ /* 0x000fe2000380016a */
        /* <DEDUP_REMOVED lines=32> */
.L_x_4960:
        /* <DEDUP_REMOVED lines=59> */
.L_x_4961:
        /* <DEDUP_REMOVED lines=24> */
.L_x_4959:
[----:B------:R-:W-:Y:S01]  /*3a30*/  IMAD.SHL.U32 R176, R184, 0x2, RZ ;  /* 0x00000002b8b07824 */ /* 0x000fe200078e00ff */
[----:B------:R-:W3:Y:S01]  /*3a40*/  LDCU UR4, c[0x0][0x45c] ;  /* 0x00008b80ff0477ac */ /* 0x000ee20008000800 */
[----:B--2---:R-:W-:-:S03]  /*3a50*/  VIADD R3, R200, 0x8 ;  /* 0x00000008c8037836 */ /* 0x004fc60000000000 */
[----:B------:R-:W-:-:S04]  /*3a60*/  LOP3.LUT R176, R176, 0x6, RZ, 0xc0, !PT ;  /* 0x00000006b0b07812 */ /* 0x000fc800078ec0ff */
[----:B------:R-:W-:-:S05]  /*3a70*/  LOP3.LUT R39, R133, R176, RZ, 0xfc, !PT ;  /* 0x000000b085277212 */ /* 0x000fca00078efcff */
[C---:B------:R-:W-:Y:S02]  /*3a80*/  VIADD R2, R39.reuse, 0x1 ;  /* 0x0000000127027836 */ /* 0x040fe40000000000 */
[C---:B------:R-:W-:Y:S02]  /*3a90*/  VIADD R4, R39.reuse, 0x8 ;  /* 0x0000000827047836 */ /* 0x040fe40000000000 */
[C---:B------:R-:W-:Y:S01]  /*3aa0*/  VIADD R6, R39.reuse, 0x9 ;  /* 0x0000000927067836 */ /* 0x040fe20000000000 */
[-C--:B------:R-:W-:Y:S01]  /*3ab0*/  ISETP.GT.AND P0, PT, R200, R2.reuse, PT ;  /* 0x00000002c800720c */ /* 0x080fe20003f04270 */
[----:B------:R-:W-:Y:S01]  /*3ac0*/  VIADD R10, R39, 0x19 ;  /* 0x00000019270a7836 */ /* 0x000fe20000000000 */
[----:B------:R-:W-:Y:S02]  /*3ad0*/  ISETP.GE.AND P3, PT, R2, R199, PT ;  /* 0x000000c70200720c */ /* 0x000fe40003f66270 */
[----:B------:R-:W-:Y:S02]  /*3ae0*/  ISETP.GT.AND P1, PT, R3, R2, PT ;  /* 0x000000020300720c */ /* 0x000fe40003f24270 */
[----:B-1----:R-:W-:-:S02]  /*3af0*/  FSEL R44, R44, -INF , !P0 ;  /* 0xff8000002c2c7808 */ /* 0x002fc40004000000 */
        /* <DEDUP_REMOVED lines=13> */
[----:B------:R-:W-:Y:S01]  /*3bd0*/  FSEL R44, R13, -INF , !P4 ;  /* 0xff8000000d2c7808 */ /* 0x000fe20006000000 */
[----:B------:R-:W-:Y:S01]  /*3be0*/  VIADD R13, R39, 0x20 ;  /* 0x00000020270d7836 */ /* 0x000fe20000000000 */
[----:B------:R-:W-:Y:S02]  /*3bf0*/  FSEL R42, R24, -INF , !P6 ;  /* 0xff800000182a7808 */ /* 0x000fe40007000000 */
[----:B------:R-:W-:Y:S02]  /*3c00*/  ISETP.GT.AND P4, PT, R3, R6, PT ;  /* 0x000000060300720c */ /* 0x000fe40003f84270 */
[----:B------:R-:W-:Y:S01]  /*3c10*/  ISETP.GE.AND P3, PT, R6, R198, PT ;  /* 0x000000c60600720c */ /* 0x000fe20003f66270 */
[----:B------:R-:W-:Y:S01]  /*3c20*/  VIADD R6, R39, 0x11 ;  /* 0x0000001127067836 */ /* 0x000fe20000000000 */
[----:B------:R-:W-:Y:S02]  /*3c30*/  ISETP.GT.AND P6, PT, R200, R4, PT ;  /* 0x00000004c800720c */ /* 0x000fe40003fc4270 */
[----:B------:R-:W-:-:S02]  /*3c40*/  FSEL R24, R25, -INF , !P1 ;  /* 0xff80000019187808 */ /* 0x000fc40004800000 */
[----:B------:R-:W-:Y:S02]  /*3c50*/  FSEL R42, R42, -INF , !P0 ;  /* 0xff8000002a2a7808 */ /* 0x000fe40004000000 */
        /* <DEDUP_REMOVED lines=17> */
[----:B------:R-:W-:Y:S01]  /*3d70*/  FSEL R12, R15, -INF , !P1 ;  /* 0xff8000000f0c7808 */ /* 0x000fe20004800000 */
[----:B------:R-:W-:Y:S01]  /*3d80*/  VIADD R15, R39, 0x21 ;  /* 0x00000021270f7836 */ /* 0x000fe20000000000 */
[----:B------:R-:W-:-:S02]  /*3d90*/  ISETP.GE.AND P4, PT, R4, R199, PT ;  /* 0x000000c70400720c */ /* 0x000fc40003f86270 */
[----:B------:R-:W-:Y:S02]  /*3da0*/  ISETP.GT.AND P3, PT, R3, R4, PT ;  /* 0x000000040300720c */ /* 0x000fe40003f64270 */
[----:B------:R-:W-:Y:S02]  /*3db0*/  ISETP.GE.AND P1, PT, R4, R198, PT ;  /* 0x000000c60400720c */ /* 0x000fe40003f26270 */
[----:B------:R-:W-:Y:S02]  /*3dc0*/  FSEL R4, R23, -INF , !P6 ;  /* 0xff80000017047808 */ /* 0x000fe40007000000 */
[----:B------:R-:W-:Y:S02]  /*3dd0*/  ISETP.GT.AND P6, PT, R200, R10, PT ;  /* 0x0000000ac800720c */ /* 0x000fe40003fc4270 */
[----:B------:R-:W-:Y:S02]  /*3de0*/  FSEL R12, R12, -INF , !P0 ;  /* 0xff8000000c0c7808 */ /* 0x000fe40004000000 */
[----:B------:R-:W-:-:S02]  /*3df0*/  FSEL R27, R27, -INF , !P3 ;  /* 0xff8000001b1b7808 */ /* 0x000fc40005800000 */
[----:B------:R-:W-:Y:S02]  /*3e00*/  FSEL R16, R26, -INF , !P6 ;  /* 0xff8000001a107808 */ /* 0x000fe40007000000 */
[----:B------:R-:W-:Y:S02]  /*3e10*/  ISETP.GE.AND P0, PT, R10, R199, PT ;  /* 0x000000c70a00720c */ /* 0x000fe40003f06270 */
[----:B------:R-:W-:Y:S02]  /*3e20*/  ISETP.GT.AND P3, PT, R3, R10, PT ;  /* 0x0000000a0300720c */ /* 0x000fe40003f64270 */
[----:B------:R-:W-:Y:S02]  /*3e30*/  ISETP.GT.AND P6, PT, R200, R13, PT ;  /* 0x0000000dc800720c */ /* 0x000fe40003fc4270 */
[----:B------:R-:W-:Y:S02]  /*3e40*/  FSEL R4, R4, -INF , !P4 ;  /* 0xff80000004047808 */ /* 0x000fe40006000000 */
[----:B------:R-:W-:-:S02]  /*3e50*/  ISETP.GE.AND P4, PT, R10, R198, PT ;  /* 0x000000c60a00720c */ /* 0x000fc40003f86270 */
[----:B------:R-:W-:Y:S02]  /*3e60*/  FSEL R10, R27, -INF , !P1 ;  /* 0xff8000001b0a7808 */ /* 0x000fe40004800000 */
[----:B------:R-:W-:Y:S02]  /*3e70*/  FSEL R16, R16, -INF , !P0 ;  /* 0xff80000010107808 */ /* 0x000fe40004000000 */
[----:B------:R-:W-:Y:S02]  /*3e80*/  FSEL R8, R8, -INF , !P3 ;  /* 0xff80000008087808 */ /* 0x000fe40005800000 */
[----:B------:R-:W-:Y:S02]  /*3e90*/  FSEL R9, R9, -INF , !P6 ;  /* 0xff80000009097808 */ /* 0x000fe40007000000 */
[----:B------:R-:W-:Y:S02]  /*3ea0*/  ISETP.GE.AND P1, PT, R13, R199, PT ;  /* 0x000000c70d00720c */ /* 0x000fe40003f26270 */
[----:B------:R-:W-:-:S02]  /*3eb0*/  ISETP.GT.AND P0, PT, R3, R13, PT ;  /* 0x0000000d0300720c */ /* 0x000fc40003f04270 */
[----:B------:R-:W-:Y:S02]  /*3ec0*/  ISETP.GT.AND P6, PT, R200, R15, PT ;  /* 0x0000000fc800720c */ /* 0x000fe40003fc4270 */
[----:B------:R-:W-:Y:S01]  /*3ed0*/  ISETP.GE.AND P3, PT, R13, R198, PT ;  /* 0x000000c60d00720c */ /* 0x000fe20003f66270 */
[----:B------:R-:W-:Y:S01]  /*3ee0*/  VIADD R13, R39, 0x28 ;  /* 0x00000028270d7836 */ /* 0x000fe20000000000 */
[----:B------:R-:W-:Y:S02]  /*3ef0*/  FSEL R8, R8, -INF , !P4 ;  /* 0xff80000008087808 */ /* 0x000fe40006000000 */
[----:B------:R-:W-:Y:S02]  /*3f00*/  ISETP.GE.AND P4, PT, R15, R199, PT ;  /* 0x000000c70f00720c */ /* 0x000fe40003f86270 */
[----:B------:R-:W-:Y:S02]  /*3f10*/  FSEL R17, R17, -INF , !P0 ;  /* 0xff80000011117808 */ /* 0x000fe40004000000 */
[----:B------:R-:W-:Y:S01]  /*3f20*/  FSEL R168, R9, -INF , !P1 ;  /* 0xff80000009a87808 */ /* 0x000fe20004800000 */
[----:B------:R-:W-:Y:S01]  /*3f30*/  VIADD R9, R39, 0x30 ;  /* 0x0000003027097836 */ /* 0x000fe20000000000 */
[----:B------:R-:W-:-:S02]  /*3f40*/  FSEL R11, R11, -INF , !P6 ;  /* 0xff8000000b0b7808 */ /* 0x000fc40007000000 */
[----:B------:R-:W-:Y:S02]  /*3f50*/  ISETP.GT.AND P1, PT, R3, R15, PT ;  /* 0x0000000f0300720c */ /* 0x000fe40003f24270 */
[----:B------:R-:W-:Y:S02]  /*3f60*/  FSEL R142, R17, -INF , !P3 ;  /* 0xff800000118e7808 */ /* 0x000fe40005800000 */
[----:B------:R-:W-:Y:S01]  /*3f70*/  FSEL R216, R11, -INF , !P4 ;  /* 0xff8000000bd87808 */ /* 0x000fe20006000000 */
[----:B------:R-:W-:Y:S01]  /*3f80*/  VIADD R11, R39, 0x29 ;  /* 0x00000029270b7836 */ /* 0x000fe20000000000 */
[----:B------:R-:W-:Y:S02]  /*3f90*/  ISETP.GE.AND P0, PT, R15, R198, PT ;  /* 0x000000c60f00720c */ /* 0x000fe40003f06270 */
[----:B------:R-:W-:Y:S02]  /*3fa0*/  ISETP.GT.AND P3, PT, R200, R13, PT ;  /* 0x0000000dc800720c */ /* 0x000fe40003f64270 */
[----:B------:R-:W-:-:S02]  /*3fb0*/  FSEL R19, R19, -INF , !P1 ;  /* 0xff80000013137808 */ /* 0x000fc40004800000 */
[----:B------:R-:W-:Y:S02]  /*3fc0*/  ISETP.GE.AND P6, PT, R13, R199, PT ;  /* 0x000000c70d00720c */ /* 0x000fe40003fc6270 */
[----:B------:R-:W-:Y:S02]  /*3fd0*/  FSEL R29, R29, -INF , !P3 ;  /* 0xff8000001d1d7808 */ /* 0x000fe40005800000 */
[----:B------:R-:W-:Y:S02]  /*3fe0*/  FSEL R140, R19, -INF , !P0 ;  /* 0xff800000138c7808 */ /* 0x000fe40004000000 */
[-C--:B------:R-:W-:Y:S02]  /*3ff0*/  ISETP.GT.AND P0, PT, R200, R11.reuse, PT ;  /* 0x0000000bc800720c */ /* 0x080fe40003f04270 */
[----:B------:R-:W-:Y:S02]  /*4000*/  FSEL R170, R29, -INF , !P6 ;  /* 0xff8000001daa7808 */ /* 0x000fe40007000000 */
[----:B------:R-:W-:-:S02]  /*4010*/  ISETP.GT.AND P6, PT, R3, R11, PT ;  /* 0x0000000b0300720c */ /* 0x000fc40003fc4270 */
[----:B------:R-:W-:Y:S01]  /*4020*/  FSEL R172, R5, -INF , !P0 ;  /* 0xff80000005ac7808 */ /* 0x000fe20004000000 */
[C---:B------:R-:W-:Y:S01]  /*4030*/  VIADD R5, R39.reuse, 0x38 ;  /* 0x0000003827057836 */ /* 0x040fe20000000000 */
[----:B------:R-:W-:Y:S02]  /*4040*/  ISETP.GT.AND P0, PT, R200, R39, PT ;  /* 0x00000027c800720c */ /* 0x000fe40003f04270 */
[----:B------:R-:W-:Y:S02]  /*4050*/  FSEL R28, R28, -INF , !P6 ;  /* 0xff8000001c1c7808 */ /* 0x000fe40007000000 */
[----:B------:R-:W-:Y:S02]  /*4060*/  ISETP.GE.AND P6, PT, R39, R199, PT ;  /* 0x000000c72700720c */ /* 0x000fe40003fc6270 */
[----:B------:R-:W-:Y:S02]  /*4070*/  FSEL R26, R40, -INF , !P0 ;  /* 0xff800000281a7808 */ /* 0x000fe40004000000 */
[----:B------:R-:W-:-:S02]  /*4080*/  ISETP.GT.AND P4, PT, R3, R13, PT ;  /* 0x0000000d0300720c */ /* 0x000fc40003f84270 */
[----:B------:R-:W-:Y:S02]  /*4090*/  FSEL R26, R26, -INF , !P6 ;  /* 0xff8000001a1a7808 */ /* 0x000fe40007000000 */
[-C--:B------:R-:W-:Y:S02]  /*40a0*/  ISETP.GE.AND P1, PT, R13, R198.reuse, PT ;  /* 0x000000c60d00720c */ /* 0x080fe40003f26270 */
[----:B------:R-:W-:Y:S02]  /*40b0*/  FSEL R30, R30, -INF , !P4 ;  /* 0xff8000001e1e7808 */ /* 0x000fe40006000000 */
[C---:B------:R-:W-:Y:S02]  /*40c0*/  ISETP.GE.AND P3, PT, R11.reuse, R199, PT ;  /* 0x000000c70b00720c */ /* 0x040fe40003f66270 */
[----:B------:R-:W-:Y:S01]  /*40d0*/  ISETP.GE.AND P4, PT, R11, R198, PT ;  /* 0x000000c60b00720c */ /* 0x000fe20003f86270 */
[----:B------:R-:W-:Y:S01]  /*40e0*/  VIADD R11, R39, 0x31 ;  /* 0x00000031270b7836 */ /* 0x000fe20000000000 */
[----:B------:R-:W-:-:S02]  /*40f0*/  FMNMX3.FTZ R13, R26, R2, R44, !PT ;  /* 0x000000021a0d7276 */ /* 0x000fc4000781002c */
[----:B------:R-:W-:Y:S02]  /*4100*/  FSEL R214, R30, -INF , !P1 ;  /* 0xff8000001ed67808 */ /* 0x000fe40004800000 */
[----:B------:R-:W-:Y:S02]  /*4110*/  ISETP.GT.AND P1, PT, R200, R9, PT ;  /* 0x00000009c800720c */ /* 0x000fe40003f24270 */
[----:B------:R-:W-:Y:S02]  /*4120*/  FMNMX3.FTZ R13, R13, R42, R18, !PT ;  /* 0x0000002a0d0d7276 */ /* 0x000fe40007810012 */
[----:B------:R-:W-:Y:S02]  /*4130*/  FSEL R172, R172, -INF , !P3 ;  /* 0xff800000acac7808 */ /* 0x000fe40005800000 */
[----:B------:R-:W-:Y:S02]  /*4140*/  ISETP.GT.AND P6, PT, R200, R11, PT ;  /* 0x0000000bc800720c */ /* 0x000fe40003fc4270 */
[----:B------:R-:W-:-:S02]  /*4150*/  FSEL R35, R35, -INF , !P1 ;  /* 0xff80000023237808 */ /* 0x000fc40004800000 */
[----:B------:R-:W-:Y:S02]  /*4160*/  ISETP.GE.AND P3, PT, R9, R199, PT ;  /* 0x000000c70900720c */ /* 0x000fe40003f66270 */
[----:B------:R-:W-:Y:S02]  /*4170*/  FMNMX3.FTZ R13, R13, R6, R4, !PT ;  /* 0x000000060d0d7276 */ /* 0x000fe40007810004 */
[----:B------:R-:W-:Y:S02]  /*4180*/  ISETP.GT.AND P1, PT, R3, R39, PT ;  /* 0x000000270300720c */ /* 0x000fe40003f24270 */
[C---:B------:R-:W-:Y:S01]  /*4190*/  ISETP.GE.AND P0, PT, R39.reuse, R198, PT ;  /* 0x000000c62700720c */ /* 0x040fe20003f06270 */
[----:B------:R-:W-:Y:S01]  /*41a0*/  VIADD R39, R39, 0x39 ;  /* 0x0000003927277836 */ /* 0x000fe20000000000 */
[----:B------:R-:W-:Y:S02]  /*41b0*/  FSEL R34, R34, -INF , !P6 ;  /* 0xff80000022227808 */ /* 0x000fe40007000000 */
[----:B------:R-:W-:-:S02]  /*41c0*/  FSEL R210, R35, -INF , !P3 ;  /* 0xff80000023d27808 */ /* 0x000fc40005800000 */
[----:B------:R-:W-:Y:S02]  /*41d0*/  ISETP.GE.AND P6, PT, R11, R199, PT ;  /* 0x000000c70b00720c */ /* 0x000fe40003fc6270 */
[----:B------:R-:W-:Y:S02]  /*41e0*/  ISETP.GT.AND P3, PT, R200, R5, PT ;  /* 0x00000005c800720c */ /* 0x000fe40003f64270 */
        /* <DEDUP_REMOVED lines=12> */
[----:B------:R-:W-:Y:S02]  /*42b0*/  ISETP.GT.AND P3, PT, R3, R9, PT ;  /* 0x000000090300720c */ /* 0x000fe40003f64270 */
[----:B------:R-:W-:Y:S02]  /*42c0*/  ISETP.GE.AND P1, PT, R9, R198, PT ;  /* 0x000000c60900720c */ /* 0x000fe40003f26270 */
[----:B------:R-:W-:Y:S02]  /*42d0*/  FMNMX3.FTZ R9, R22, R32, R24, !PT ;  /* 0x0000002016097276 */ /* 0x000fe40007810018 */
[----:B------:R-:W-:-:S02]  /*42e0*/  FSEL R196, R37, -INF , !P0 ;  /* 0xff80000025c47808 */ /* 0x000fc40004000000 */
[----:B------:R-:W-:Y:S02]  /*42f0*/  FMNMX3.FTZ R13, R13, R208, R206, !PT ;  /* 0x000000d00d0d7276 */ /* 0x000fe400078100ce */
[----:B------:R-:W-:Y:S02]  /*4300*/  ISETP.GT.AND P0, PT, R3, R11, PT ;  /* 0x0000000b0300720c */ /* 0x000fe40003f04270 */
[----:B------:R-:W-:Y:S02]  /*4310*/  ISETP.GE.AND P6, PT, R11, R198, PT ;  /* 0x000000c60b00720c */ /* 0x000fe40003fc6270 */
[----:B------:R-:W-:Y:S02]  /*4320*/  FMNMX3.FTZ R11, R9, R20, R14, !PT ;  /* 0x00000014090b7276 */ /* 0x000fe4000781000e */
[----:B------:R-:W-:Y:S02]  /*4330*/  FMNMX.FTZ R9, R196, R13, !PT ;  /* 0x0000000dc4097209 */ /* 0x000fe40007810000 */
[----:B------:R-:W-:-:S02]  /*4340*/  FSEL R190, R28, -INF , !P4 ;  /* 0xff8000001cbe7808 */ /* 0x000fc40006000000 */
[----:B------:R-:W-:Y:S01]  /*4350*/  FMNMX3.FTZ R11, R11, R12, R10, !PT ;  /* 0x0000000c0b0b7276 */ /* 0x000fe2000781000a */
[----:B------:R-:W1:Y:S01]  /*4360*/  SHFL.BFLY PT, R28, R9, 0x2, 0x1f ;  /* 0x0c401f00091c7f89 */ /* 0x000e6200000e0000 */
[----:B------:R-:W-:Y:S02]  /*4370*/  FSEL R31, R31, -INF , !P3 ;  /* 0xff8000001f1f7808 */ /* 0x000fe40005800000 */
[----:B------:R-:W-:Y:S02]  /*4380*/  ISETP.GT.AND P4, PT, R3, R5, PT ;  /* 0x000000050300720c */ /* 0x000fe40003f84270 */
[----:B------:R-:W-:Y:S02]  /*4390*/  FMNMX3.FTZ R11, R11, R8, R142, !PT ;  /* 0x000000080b0b7276 */ /* 0x000fe4000781008e */
[----:B------:R-:W-:Y:S02]  /*43a0*/  FSEL R194, R31, -INF , !P1 ;  /* 0xff8000001fc27808 */ /* 0x000fe40004800000 */
[----:B------:R-:W-:-:S02]  /*43b0*/  ISETP.GE.AND P3, PT, R5, R198, PT ;  /* 0x000000c60500720c */ /* 0x000fc40003f66270 */
[----:B------:R-:W-:Y:S02]  /*43c0*/  ISETP.GT.AND P1, PT, R3, R39, PT ;  /* 0x000000270300720c */ /* 0x000fe40003f24270 */
[----:B------:R-:W-:Y:S02]  /*43d0*/  FSEL R7, R7, -INF , !P0 ;  /* 0xff80000007077808 */ /* 0x000fe40004000000 */
[----:B------:R-:W-:Y:S02]  /*43e0*/  FSEL R33, R33, -INF , !P4 ;  /* 0xff80000021217808 */ /* 0x000fe40006000000 */
[----:B------:R-:W-:Y:S02]  /*43f0*/  FMNMX3.FTZ R11, R11, R140, R214, !PT ;  /* 0x0000008c0b0b7276 */ /* 0x000fe400078100d6 */
[----:B------:R-:W-:Y:S02]  /*4400*/  ISETP.GE.AND P0, PT, R39, R198, PT ;  /* 0x000000c62700720c */ /* 0x000fe40003f06270 */
[----:B------:R-:W-:-:S02]  /*4410*/  FSEL R36, R36, -INF , !P1 ;  /* 0xff80000024247808 */ /* 0x000fc40004800000 */
        /* <DEDUP_REMOVED lines=25> */
[----:B------:R-:W2:Y:S01]  /*45b0*/  LDSM.16.MT88.4 R40, [R185+0xe000] ;  /* 0x00e00000b928783b */ /* 0x000ea20000004200 */
[----:B------:R-:W-:-:S02]  /*45c0*/  IMAD.IADD R169, R146, 0x1, R185 ;  /* 0x0000000192a97824 */ /* 0x000fc400078e02b9 */
[----:B------:R-:W-:Y:S01]  /*45d0*/  FFMA.FTZ R153, R16, UR4, -R187 ;  /* 0x0000000410997c23 */ /* 0x000fe200080108bb */
[C---:B------:R-:W-:Y:S01]  /*45e0*/  IMAD.IADD R174, R104.reuse, 0x1, R185 ;  /* 0x0000000168ae7824 */ /* 0x040fe200078e02b9 */
[----:B------:R-:W-:Y:S01]  /*45f0*/  LDSM.16.MT88.4 R124, [R185+0xc000] ;  /* 0x00c00000b97c783b */ /* 0x000fe20000004200 */
[----:B------:R-:W-:Y:S01]  /*4600*/  IMAD.IADD R167, R104, 0x1, R169 ;  /* 0x0000000168a77824 */ /* 0x000fe200078e02a9 */
        /* <DEDUP_REMOVED lines=86> */
[C---:B------:R-:W-:Y:S07]  /*4b70*/  HMMA.16816.F32 R60, R96.reuse, R64, RZ ;  /* 0x00000040603c723c */ /* 0x040fee00000018ff */
[----:B------:R-:W-:Y:S01]  /*4b80*/  MUFU.EX2 R172, R172 ;  /* 0x000000ac00ac7308 */ /* 0x000fe20000000800 */
[C---:B------:R-:W-:Y:S07]  /*4b90*/  HMMA.16816.F32 R68, R96.reuse, R72, RZ ;  /* 0x000000486044723c */ /* 0x040fee00000018ff */
[----:B------:R-:W3:Y:S01]  /*4ba0*/  MUFU.EX2 R175, R175 ;  /* 0x000000af00af7308 */ /* 0x000ee20000000800 */
        /* <DEDUP_REMOVED lines=72> */
[----:B------:R-:W-:Y:S01]  /*5030*/  F2FP.F16.F32.PACK_AB R5, R175, R172 ;  /* 0x000000acaf05723e */ /* 0x000fe200000000ff */
[----:B------:R-:W-:Y:S01]  /*5040*/  FADD.FTZ R168, R168, R153 ;  /* 0x00000099a8a87221 */ /* 0x000fe20000010000 */
[----:B------:R-:W-:-:S02]  /*5050*/  F2FP.F16.F32.PACK_AB R6, R173, R170 ;  /* 0x000000aaad06723e */ /* 0x000fc400000000ff */
[----:B--2---:R-:W-:Y:S01]  /*5060*/  F2FP.F16.F32.PACK_AB R7, R190, R179 ;  /* 0x000000b3be07723e */ /* 0x004fe200000000ff */
[----:B------:R-:W-:-:S04]  /*5070*/  FADD.FTZ R171, R171, R168 ;  /* 0x000000a8abab7221 */ /* 0x000fc80000010000 */
[----:B------:R-:W-:Y:S02]  /*5080*/  FADD.FTZ R170, R170, R171 ;  /* 0x000000abaaaa7221 */ /* 0x000fe40000010000 */
[C---:B-1----:R-:W-:Y:S08]  /*5090*/  HMMA.16816.F32 R36, R4.reuse, R8, R36 ;  /* 0x000000080424723c */ /* 0x042ff00000001824 */
[C---:B------:R-:W-:Y:S01]  /*50a0*/  HMMA.16816.F32 R40, R4.reuse, R10, R40 ;  /* 0x0000000a0428723c */ /* 0x040fe20000001828 */
[----:B------:R-:W1:Y:S07]  /*50b0*/  LDSM.16.MT88.4 R8, [R169+0x11000] ;  /* 0x01100000a908783b */ /* 0x000e6e0000004200 */
[C---:B----4-:R-:W-:Y:S08]  /*50c0*/  HMMA.16816.F32 R112, R4.reuse, R12, R112 ;  /* 0x0000000c0470723c */ /* 0x050ff00000001870 */
[C---:B------:R-:W-:Y:S01]  /*50d0*/  HMMA.16816.F32 R108, R4.reuse, R14, R108 ;  /* 0x0000000e046c723c */ /* 0x040fe2000000186c */
[----:B------:R-:W2:Y:S07]  /*50e0*/  LDSM.16.MT88.4 R12, [R185+0x11000] ;  /* 0x01100000b90c783b */ /* 0x000eae0000004200 */
[C---:B-----5:R-:W-:Y:S08]  /*50f0*/  HMMA.16816.F32 R60, R4.reuse, R16, R60 ;  /* 0x00000010043c723c */ /* 0x060ff0000000183c */
[C---:B------:R-:W-:Y:S01]  /*5100*/  HMMA.16816.F32 R64, R4.reuse, R18, R64 ;  /* 0x000000120440723c */ /* 0x040fe20000001840 */
[----:B------:R-:W4:Y:S07]  /*5110*/  LDSM.16.MT88.4 R16, [R167+0x11000] ;  /* 0x01100000a710783b */ /* 0x000f2e0000004200 */
[C---:B---3--:R-:W-:Y:S08]  /*5120*/  HMMA.16816.F32 R52, R4.reuse, R20, R52 ;  /* 0x000000140434723c */ /* 0x048ff00000001834 */
[C---:B-1----:R-:W-:Y:S08]  /*5130*/  HMMA.16816.F32 R84, R4.reuse, R8, R84 ;  /* 0x000000080454723c */ /* 0x042ff00000001854 */
[C---:B------:R-:W-:Y:S01]  /*5140*/  HMMA.16816.F32 R88, R4.reuse, R10, R88 ;  /* 0x0000000a0458723c */ /* 0x040fe20000001858 */
[----:B------:R-:W1:Y:S07]  /*5150*/  LDSM.16.MT88.4 R8, [R169+0xf800] ;  /* 0x00f80000a908783b */ /* 0x000e6e0000004200 */
[C---:B------:R-:W-:Y:S01]  /*5160*/  HMMA.16816.F32 R56, R4.reuse, R22, R56 ;  /* 0x000000160438723c */ /* 0x040fe20000001838 */
[----:B------:R-:W-:Y:S07]  /*5170*/  LDSM.16.MT88.4 R20, [R167+0xd800] ;  /* 0x00d80000a714783b */ /* 0x000fee0000004200 */
[C---:B--2---:R-:W-:Y:S08]  /*5180*/  HMMA.16816.F32 R68, R4.reuse, R12, R68 ;  /* 0x0000000c0444723c */ /* 0x044ff00000001844 */
[C---:B------:R-:W-:Y:S01]  /*5190*/  HMMA.16816.F32 R72, R4.reuse, R14, R72 ;  /* 0x0000000e0448723c */ /* 0x040fe20000001848 */
[----:B------:R-:W2:Y:S07]  /*51a0*/  LDSM.16.MT88.4 R12, [R174+0xd800] ;  /* 0x00d80000ae0c783b */ /* 0x000eae0000004200 */
[C---:B----4-:R-:W-:Y:S08]  /*51b0*/  HMMA.16816.F32 R92, R4.reuse, R16, R92 ;  /* 0x00000010045c723c */ /* 0x050ff0000000185c */
[C---:B------:R-:W-:Y:S01]  /*51c0*/  HMMA.16816.F32 R96, R4.reuse, R18, R96 ;  /* 0x000000120460723c */ /* 0x040fe20000001860 */
[----:B------:R-:W3:Y:S07]  /*51d0*/  LDSM.16.MT88.4 R16, [R185+0xf800] ;  /* 0x00f80000b910783b */ /* 0x000eee0000004200 */
        /* <DEDUP_REMOVED lines=85> */
[C---:B------:R-:W-:Y:S01]  /*5730*/  IMAD R7, R6.reuse, R4, R7 ;  /* 0x0000000406077224 */ /* 0x040fe200078e0207 */
        /* <DEDUP_REMOVED lines=39> */
.L_x_4963:
[----:B------:R-:W-:Y:S01]  /*59b0*/  UMOV UR4, URZ ;  /* 0x000000ff00047c82 */ /* 0x000fe20008000000 */
[----:B------:R-:W-:Y:S01]  /*59c0*/  IMAD.SHL.U32 R4, R144, 0x40, RZ ;  /* 0x0000004090047824 */ /* 0x000fe200078e00ff */
[----:B------:R-:W-:-:S05]  /*59d0*/  IADD3 R5, P0, PT, RZ, -UR4, RZ ;  /* 0x80000004ff057c10 */ /* 0x000fca000ff1e0ff */
[----:B------:R-:W-:-:S05]  /*59e0*/  IMAD.X R4, RZ, RZ, ~R4, P0 ;  /* 0x000000ffff047224 */ /* 0x000fca00000e0e04 */
[----:B------:R-:W-:-:S04]  /*59f0*/  SHF.R.S64 R5, R5, 0x1f, R4 ;  /* 0x0000001f05057819 */ /* 0x000fc80000001004 */
[----:B------:R-:W-:-:S04]  /*5a00*/  IADD3 R204, P0, PT, R5, R204, RZ ;  /* 0x000000cc05cc7210 */ /* 0x000fc80007f1e0ff */
[----:B------:R-:W-:-:S09]  /*5a10*/  LEA.HI.X.SX32 R205, R4, R205, 0x1, P0 ;  /* 0x000000cd04cd7211 */ /* 0x000fd200000f0eff */
.L_x_4964:
[----:B------:R-:W1:Y:S01]  /*5a20*/  LDCU.64 UR6, c[0x0][0x3c0] ;  /* 0x00007800ff0677ac */ /* 0x000e620008000a00 */
[----:B------:R-:W-:Y:S02]  /*5a30*/  LOP3.LUT R5, R147, 0x1f8, RZ, 0xc0, !PT ;  /* 0x000001f893057812 */ /* 0x000fe400078ec0ff */
[----:B------:R-:W-:Y:S02]  /*5a40*/  SHF.L.U32 R183, R184, 0x5, RZ ;  /* 0x00000005b8b77819 */ /* 0x000fe400000006ff */
[--C-:B------:R-:W-:Y:S02]  /*5a50*/  LOP3.LUT R4, R5, 0x38, R184.reuse, 0x78, !PT ;  /* 0x0000003805047812 */ /* 0x100fe400078e78b8 */
[----:B------:R-:W-:Y:S02]  /*5a60*/  SHF.R.U32.HI R186, RZ, 0x1, R184 ;  /* 0x00000001ffba7819 */ /* 0x000fe400000116b8 */
[----:B------:R-:W-:Y:S02]  /*5a70*/  LOP3.LUT R147, R4, 0x1e00, R147, 0xf8, !PT ;  /* 0x00001e0004937812 */ /* 0x000fe400078ef893 */
[----:B------:R-:W-:-:S02]  /*5a80*/  LOP3.LUT R183, R183, 0x7c00, RZ, 0xc0, !PT ;  /* 0x00007c00b7b77812 */ /* 0x000fc400078ec0ff */
[----:B------:R-:W-:Y:S02]  /*5a90*/  LEA R217, R147, UR5, 0x1 ;  /* 0x0000000593d97c11 */ /* 0x000fe4000f8e08ff */
[----:B------:R-:W-:Y:S02]  /*5aa0*/  LOP3.LUT R4, R186, 0x8, RZ, 0xc0, !PT ;  /* 0x00000008ba047812 */ /* 0x000fe400078ec0ff */
[----:B------:R-:W-:Y:S01]  /*5ab0*/  LOP3.LUT R150, R183, 0x200, R150, 0xf8, !PT ;  /* 0x00000200b7967812 */ /* 0x000fe200078ef896 */
[----:B-1----:R-:W-:Y:S01]  /*5ac0*/  USHF.L.U32 UR4, UR6, 0x5, URZ ;  /* 0x0000000506047899 */ /* 0x002fe200080006ff */
[----:B------:R-:W-:Y:S01]  /*5ad0*/  @!PT LDS RZ, [RZ] ;  /* 0x00000000fffff984 */ /* 0x000fe20000000800 */
[----:B------:R-:W-:Y:S01]  /*5ae0*/  @!PT LDS RZ, [RZ] ;  /* 0x00000000fffff984 */ /* 0x000fe20000000800 */
[----:B------:R-:W-:Y:S01]  /*5af0*/  @!PT LDS RZ, [RZ] ;  /* 0x00000000fffff984 */ /* 0x000fe20000000800 */
[----:B------:R-:W-:Y:S01]  /*5b00*/  LDGSTS.E.BYPASS.LTC128B.128 [R217+0xc000], desc[UR14][R204.64] ;  /* 0x0c000000ccd97fae */ /* 0x000fe2000b981a0e */
[----:B------:R-:W-:Y:S01]  /*5b10*/  USHF.L.U64.HI UR7, UR6, 0x5, UR7 ;  /* 0x0000000506077899 */ /* 0x000fe20008010207 */
[----:B------:R-:W-:Y:S02]  /*5b20*/  LOP3.LUT R4, R150, R149, R4, 0xf6, !PT ;  /* 0x0000009596047212 */ /* 0x000fe400078ef604 */
[----:B------:R-:W-:Y:S01]  /*5b30*/  LDGSTS.E.BYPASS.LTC128B.128 [R217+0xe000], desc[UR14][R204.64+0x80] ;  /* 0x0e000080ccd97fae */ /* 0x000fe2000b981a0e */
[----:B------:R-:W-:-:S02]  /*5b40*/  IADD3 R6, P0, PT, R204, UR4, RZ ;  /* 0x00000004cc067c10 */ /* 0x000fc4000ff1e0ff */
[----:B------:R-:W-:Y:S01]  /*5b50*/  LEA R189, R4, UR5, 0x1 ;  /* 0x0000000504bd7c11 */ /* 0x000fe2000f8e08ff */
[----:B------:R-:W-:Y:S01]  /*5b60*/  LDGSTS.E.BYPASS.LTC128B.128 [R217+0x10000], desc[UR14][R204.64+0x100] ;  /* 0x10000100ccd97fae */ /* 0x000fe2000b981a0e */
[----:B------:R-:W-:Y:S02]  /*5b70*/  IADD3.X R7, PT, PT, R205, UR7, RZ, P0, !PT ;  /* 0x00000007cd077c10 */ /* 0x000fe400087fe4ff */
[----:B------:R-:W-:Y:S02]  /*5b80*/  IADD3 R8, P0, PT, R6, UR4, RZ ;  /* 0x0000000406087c10 */ /* 0x000fe4000ff1e0ff */
[----:B------:R-:W-:Y:S01]  /*5b90*/  MOV R178, 0x20 ;  /* 0x0000002000b27802 */ /* 0x000fe20000000f00 */
[----:B------:R-:W-:Y:S01]  /*5ba0*/  LDGSTS.E.BYPASS.LTC128B.128 [R217+0xc800], desc[UR14][R6.64] ;  /* 0x0c80000006d97fae */ /* 0x000fe2000b981a0e */
[----:B------:R-:W-:Y:S02]  /*5bb0*/  IADD3.X R9, PT, PT, R7, UR7, RZ, P0, !PT ;  /* 0x0000000707097c10 */ /* 0x000fe400087fe4ff */
[----:B------:R-:W-:Y:S01]  /*5bc0*/  IADD3 R10, P0, PT, R8, UR4, RZ ;  /* 0x00000004080a7c10 */ /* 0x000fe2000ff1e0ff */
[----:B------:R-:W-:Y:S01]  /*5bd0*/  LDGSTS.E.BYPASS.LTC128B.128 [R217+0xe800], desc[UR14][R6.64+0x80] ;  /* 0x0e80008006d97fae */ /* 0x000fe2000b981a0e */
[----:B------:R-:W-:Y:S01]  /*5be0*/  SEL R178, R178, 0xffffffe0, !P5 ;  /* 0xffffffe0b2b27807 */ /* 0x000fe20006800000 */
[----:B------:R-:W1:Y:S01]  /*5bf0*/  LDCU UR4, c[0x0][0x50c] ;  /* 0x0000a180ff0477ac */ /* 0x000e620008000800 */
[----:B------:R-:W-:Y:S01]  /*5c00*/  IADD3.X R11, PT, PT, R9, UR7, RZ, P0, !PT ;  /* 0x00000007090b7c10 */ /* 0x000fe200087fe4ff */
[----:B------:R-:W-:Y:S01]  /*5c10*/  LDGSTS.E.BYPASS.LTC128B.128 [R217+0x10800], desc[UR14][R6.64+0x100] ;  /* 0x1080010006d97fae */ /* 0x000fe2000b981a0e */
[----:B------:R-:W-:-:S02]  /*5c20*/  IADD3 R177, PT, PT, R180, UR5, RZ ;  /* 0x00000005b4b17c10 */ /* 0x000fc4000fffe0ff */
[-C--:B------:R-:W-:Y:S01]  /*5c30*/  IADD3 R188, PT, PT, R178, R189.reuse, RZ ;  /* 0x000000bdb2bc7210 */ /* 0x080fe20007ffe0ff */
[----:B------:R-:W-:Y:S01]  /*5c40*/  LDGSTS.E.BYPASS.LTC128B.128 [R217+0xd000], desc[UR14][R8.64] ;  /* 0x0d00000008d97fae */ /* 0x000fe2000b981a0e */
[C---:B------:R-:W-:Y:S02]  /*5c50*/  IADD3 R179, PT, PT, R177.reuse, R178, RZ ;  /* 0x000000b2b1b37210 */ /* 0x040fe40007ffe0ff */
[----:B------:R-:W-:Y:S01]  /*5c60*/  IADD3 R177, PT, PT, R177, R146, RZ ;  /* 0x00000092b1b17210 */ /* 0x000fe20007ffe0ff */
[----:B------:R-:W-:Y:S01]  /*5c70*/  LDGSTS.E.BYPASS.LTC128B.128 [R217+0xf000], desc[UR14][R8.64+0x80] ;  /* 0x0f00008008d97fae */ /* 0x000fe2000b981a0e */
[----:B------:R-:W-:-:S03]  /*5c80*/  IADD3 R185, PT, PT, R146, R189, RZ ;  /* 0x000000bd92b97210 */ /* 0x000fc60007ffe0ff */
[----:B------:R-:W-:Y:S01]  /*5c90*/  LDGSTS.E.BYPASS.LTC128B.128 [R217+0x11000], desc[UR14][R8.64+0x100] ;  /* 0x1100010008d97fae */ /* 0x000fe2000b981a0e */
[C---:B------:R-:W-:Y:S02]  /*5ca0*/  IADD3 R187, PT, PT, R178.reuse, R185, RZ ;  /* 0x000000b9b2bb7210 */ /* 0x040fe40007ffe0ff */
[----:B------:R-:W-:Y:S01]  /*5cb0*/  IADD3 R178, PT, PT, R178, R177, RZ ;  /* 0x000000b1b2b27210 */ /* 0x000fe20007ffe0ff */
[----:B------:R-:W-:Y:S04]  /*5cc0*/  LDGSTS.E.BYPASS.LTC128B.128 [R217+0xd800], desc[UR14][R10.64] ;  /* 0x0d8000000ad97fae */ /* 0x000fe8000b981a0e */
[----:B------:R-:W-:Y:S04]  /*5cd0*/  LDGSTS.E.BYPASS.LTC128B.128 [R217+0xf800], desc[UR14][R10.64+0x80] ;  /* 0x0f8000800ad97fae */ /* 0x000fe8000b981a0e */
[----:B------:R2:W-:Y:S04]  /*5ce0*/  LDGSTS.E.BYPASS.LTC128B.128 [R217+0x11800], desc[UR14][R10.64+0x100] ;  /* 0x118001000ad97fae */ /* 0x0005e8000b981a0e */
        /* <DEDUP_REMOVED lines=228> */
[C---:B------:R-:W-:Y:S01]  /*6b30*/  IADD3 R139, PT, PT, R133.reuse, -0x80, RZ ;  /* 0xffffff80858b7810 */ /* 0x040fe20007ffe0ff */
[----:B------:R-:W-:Y:S01]  /*6b40*/  VIADD R141, R133, 0xffffffc0 ;  /* 0xffffffc0858d7836 */ /* 0x000fe20000000000 */
[----:B------:R-:W3:Y:S02]  /*6b50*/  LDCU.64 UR4, c[0x0][0x3a0] ;  /* 0x00007400ff0477ac */ /* 0x000ee40008000a00 */
[----:B------:R-:W-:Y:S02]  /*6b60*/  IABS R34, R139 ;  /* 0x0000008b00227213 */ /* 0x000fe40000000000 */
[----:B------:R-:W-:Y:S02]  /*6b70*/  IABS R32, R141 ;  /* 0x0000008d00207213 */ /* 0x000fe40000000000 */
[-C--:B--2---:R-:W-:Y:S02]  /*6b80*/  IABS R18, R26.reuse ;  /* 0x0000001a00127213 */ /* 0x084fe40000000000 */
[----:B------:R-:W-:-:S02]  /*6b90*/  LOP3.LUT R139, R139, R26, RZ, 0x3c, !PT ;  /* 0x0000001a8b8b7212 */ /* 0x000fc400078e3cff */
[----:B------:R-:W2:Y:S01]  /*6ba0*/  I2F.RP R30, R18 ;  /* 0x00000012001e7306 */ /* 0x000ea20000209400 */
[----:B------:R-:W-:-:S07]  /*6bb0*/  LOP3.LUT R141, R141, R26, RZ, 0x3c, !PT ;  /* 0x0000001a8d8d7212 */ /* 0x000fce00078e3cff */
        /* <DEDUP_REMOVED lines=26> */
[----:B------:R-:W-:Y:S02]  /*6d60*/  @P6 IADD3 R136, PT, PT, R136, 0x1, RZ ;  /* 0x0000000188886810 */ /* 0x000fe40007ffe0ff */
[----:B------:R-:W-:-:S03]  /*6d70*/  MOV R18, R30 ;  /* 0x0000001e00127202 */ /* 0x000fc60000000f00 */
[----:B------:R-:W-:Y:S01]  /*6d80*/  @!P3 IMAD.MOV R136, RZ, RZ, -R136 ;  /* 0x000000ffff88b224 */ /* 0x000fe200078e0a88 */
        /* <DEDUP_REMOVED lines=23> */
.L_x_4966:
[----:B------:R-:W-:Y:S01]  /*6f00*/  UMOV UR4, URZ ;  /* 0x000000ff00047c82 */ /* 0x000fe20008000000 */
[----:B------:R-:W-:Y:S01]  /*6f10*/  IMAD.SHL.U32 R18, R134, 0x40, RZ ;  /* 0x0000004086127824 */ /* 0x000fe200078e00ff */
[----:B------:R-:W-:-:S05]  /*6f20*/  IADD3 R26, P0, PT, RZ, -UR4, RZ ;  /* 0x80000004ff1a7c10 */ /* 0x000fca000ff1e0ff */
[----:B------:R-:W-:-:S05]  /*6f30*/  IMAD.X R18, RZ, RZ, ~R18, P0 ;  /* 0x000000ffff127224 */ /* 0x000fca00000e0e12 */
[----:B------:R-:W-:-:S04]  /*6f40*/  SHF.R.S64 R133, R26, 0x1f, R18 ;  /* 0x0000001f1a857819 */ /* 0x000fc80000001012 */
[----:B------:R-:W-:-:S04]  /*6f50*/  IADD3 R202, P0, PT, R133, R202, RZ ;  /* 0x000000ca85ca7210 */ /* 0x000fc80007f1e0ff */
[----:B------:R-:W-:-:S09]  /*6f60*/  LEA.HI.X.SX32 R203, R18, R203, 0x1, P0 ;  /* 0x000000cb12cb7211 */ /* 0x000fd200000f0eff */
.L_x_4967:
[C---:B------:R-:W-:Y:S01]  /*6f70*/  IMAD.SHL.U32 R133, R134.reuse, 0x20, RZ ;  /* 0x0000002086857824 */ /* 0x040fe200078e00ff */
[----:B------:R-:W-:Y:S01]  /*6f80*/  SHF.L.U64.HI R134, R134, 0x5, R135 ;  /* 0x0000000586867819 */ /* 0x000fe20000010287 */
[----:B------:R-:W-:Y:S01]  /*6f90*/  @!PT LDS RZ, [RZ] ;  /* 0x00000000fffff984 */ /* 0x000fe20000000800 */
[----:B------:R-:W-:Y:S01]  /*6fa0*/  @!PT LDS RZ, [RZ] ;  /* 0x00000000fffff984 */ /* 0x000fe20000000800 */
[----:B------:R-:W-:Y:S01]  /*6fb0*/  @!PT LDS RZ, [RZ] ;  /* 0x00000000fffff984 */ /* 0x000fe20000000800 */
[----:B------:R2:W-:Y:S03]  /*6fc0*/  LDGSTS.E.BYPASS.LTC128B.128 [R217+0x6000], desc[UR14][R202.64] ;  /* 0x06000000cad97fae */ /* 0x0005e6000b981a0e */
[C---:B------:R-:W-:Y:S01]  /*6fd0*/  IADD3 R138, P0, PT, R133.reuse, R202, RZ ;  /* 0x000000ca858a7210 */ /* 0x040fe20007f1e0ff */
[----:B------:R2:W-:Y:S03]  /*6fe0*/  LDGSTS.E.BYPASS.LTC128B.128 [R217+0x8000], desc[UR14][R202.64+0x80] ;  /* 0x08000080cad97fae */ /* 0x0005e6000b981a0e */
[C---:B------:R-:W-:Y:S01]  /*6ff0*/  IADD3 R140, P1, PT, R133.reuse, R138, RZ ;  /* 0x0000008a858c7210 */ /* 0x040fe20007f3e0ff */
[C---:B------:R-:W-:Y:S01]  /*7000*/  IMAD.X R139, R134.reuse, 0x1, R203, P0 ;  /* 0x00000001868b7824 */ /* 0x040fe200000e06cb */
[----:B------:R2:W-:Y:S02]  /*7010*/  LDGSTS.E.BYPASS.LTC128B.128 [R217+0xa000], desc[UR14][R202.64+0x100] ;  /* 0x0a000100cad97fae */ /* 0x0005e4000b981a0e */
        /* <DEDUP_REMOVED lines=13> */
.L_x_4965:
[----:B------:R-:W-:Y:S01]  /*70f0*/  IMAD R135, R0, 0x40, R176 ;  /* 0x0000004000877824 */ /* 0x000fe200078e02b0 */
[C---:B------:R-:W-:Y:S01]  /*7100*/  IADD3 R133, PT, PT, R200.reuse, 0x8, RZ ;  /* 0x00000008c8857810 */ /* 0x040fe20007ffe0ff */
[----:B------:R-:W3:Y:S01]  /*7110*/  S2UR UR5, SR_CgaCtaId ;  /* 0x00000000000579c3 */ /* 0x000ee20000008800 */
[----:B------:R-:W4:Y:S01]  /*7120*/  LDCU UR4, c[0x0][0x45c] ;  /* 0x00008b80ff0477ac */ /* 0x000f220008000800 */
[----:B------:R-:W-:Y:S01]  /*7130*/  VIADD R26, R135, 0xffffff80 ;  /* 0xffffff80871a7836 */ /* 0x000fe20000000000 */
[----:B------:R-:W-:Y:S01]  /*7140*/  SEL R155, R181, 0xffffffe0, !P5 ;  /* 0xffffffe0b59b7807 */ /* 0x000fe20006800000 */
[C---:B------:R-:W-:Y:S01]  /*7150*/  VIADD R18, R135.reuse, 0xffffff81 ;  /* 0xffffff8187127836 */ /* 0x040fe20000000000 */
[----:B------:R-:W-:Y:S01]  /*7160*/  UMOV UR6, 0x400 ;  /* 0x0000040000067882 */ /* 0x000fe20000000000 */
[----:B------:R-:W-:Y:S01]  /*7170*/  VIADD R134, R135, 0xffffff88 ;  /* 0xffffff8887867836 */ /* 0x000fe20000000000 */
[-C--:B------:R-:W-:Y:S02]  /*7180*/  ISETP.GT.AND P1, PT, R200, R26.reuse, PT ;  /* 0x0000001ac800720c */ /* 0x080fe40003f24270 */
[----:B------:R-:W-:-:S02]  /*7190*/  ISETP.GT.AND P3, PT, R133, R26, PT ;  /* 0x0000001a8500720c */ /* 0x000fc40003f64270 */
[C---:B------:R-:W-:Y:S02]  /*71a0*/  ISETP.GE.AND P6, PT, R26.reuse, R199, PT ;  /* 0x000000c71a00720c */ /* 0x040fe40003fc6270 */
[----:B------:R-:W-:Y:S02]  /*71b0*/  ISETP.GE.AND P0, PT, R26, R198, PT ;  /* 0x000000c61a00720c */ /* 0x000fe40003f06270 */
[----:B------:R-:W-:Y:S02]  /*71c0*/  FSEL R34, R172, -INF , !P1 ;  /* 0xff800000ac227808 */ /* 0x000fe40004800000 */
[-C--:B------:R-:W-:Y:S02]  /*71d0*/  ISETP.GT.AND P1, PT, R200, R18.reuse, PT ;  /* 0x00000012c800720c */ /* 0x080fe40003f24270 */
[----:B------:R-:W-:Y:S02]  /*71e0*/  FSEL R26, R174, -INF , !P3 ;  /* 0xff800000ae1a7808 */ /* 0x000fe40005800000 */
[----:B------:R-:W-:-:S02]  /*71f0*/  ISETP.GT.AND P3, PT, R133, R18, PT ;  /* 0x000000128500720c */ /* 0x000fc40003f64270 */
[----:B------:R-:W-:Y:S01]  /*7200*/  FSEL R34, R34, -INF , !P6 ;  /* 0xff80000022227808 */ /* 0x000fe20007000000 */
[----:B---3--:R-:W-:Y:S01]  /*7210*/  ULEA UR5, UR5, UR6, 0x18 ;  /* 0x0000000605057291 */ /* 0x008fe2000f8ec0ff */
[----:B------:R-:W-:Y:S02]  /*7220*/  FSEL R26, R26, -INF , !P0 ;  /* 0xff8000001a1a7808 */ /* 0x000fe40004000000 */
[----:B------:R-:W-:Y:S02]  /*7230*/  FSEL R32, R173, -INF , !P1 ;  /* 0xff800000ad207808 */ /* 0x000fe40004800000 */
[C---:B------:R-:W-:Y:S02]  /*7240*/  ISETP.GE.AND P6, PT, R18.reuse, R199, PT ;  /* 0x000000c71200720c */ /* 0x040fe40003fc6270 */
[----:B------:R-:W-:Y:S02]  /*7250*/  ISETP.GE.AND P0, PT, R18, R198, PT ;  /* 0x000000c61200720c */ /* 0x000fe40003f06270 */
[----:B------:R-:W-:-:S02]  /*7260*/  ISETP.GT.AND P1, PT, R200, R134, PT ;  /* 0x00000086c800720c */ /* 0x000fc40003f24270 */
[----:B------:R-:W-:Y:S02]  /*7270*/  FSEL R30, R175, -INF , !P3 ;  /* 0xff800000af1e7808 */ /* 0x000fe40005800000 */
[----:B------:R-:W-:Y:S02]  /*7280*/  ISETP.GT.AND P3, PT, R133, R134, PT ;  /* 0x000000868500720c */ /* 0x000fe40003f64270 */
[----:B------:R-:W-:Y:S02]  /*7290*/  IADD3 R18, PT, PT, R135, -0x77, RZ ;  /* 0xffffff8987127810 */ /* 0x000fe40007ffe0ff */
[----:B------:R-:W-:Y:S02]  /*72a0*/  FSEL R32, R32, -INF , !P6 ;  /* 0xff80000020207808 */ /* 0x000fe40007000000 */
[----:B------:R-:W-:Y:S02]  /*72b0*/  FSEL R30, R30, -INF , !P0 ;  /* 0xff8000001e1e7808 */ /* 0x000fe40004000000 */
[----:B------:R-:W-:-:S02]  /*72c0*/  FSEL R148, R20, -INF , !P1 ;  /* 0xff80000014947808 */ /* 0x000fc40004800000 */
[C---:B------:R-:W-:Y:S02]  /*72d0*/  ISETP.GE.AND P6, PT, R134.reuse, R199, PT ;  /* 0x000000c78600720c */ /* 0x040fe40003fc6270 */
[----:B------:R-:W-:Y:S01]  /*72e0*/  ISETP.GE.AND P0, PT, R134, R198, PT ;  /* 0x000000c68600720c */ /* 0x000fe20003f06270 */
[----:B------:R-:W-:Y:S01]  /*72f0*/  VIADD R134, R135, 0xffffff90 ;  /* 0xffffff9087867836 */ /* 0x000fe20000000000 */
        /* <DEDUP_REMOVED lines=9> */
[----:B------:R-:W-:Y:S02]  /*7390*/  FSEL R18, R23, -INF , !P3 ;  /* 0xff80000017127808 */ /* 0x000fe40005800000 */
[----:B------:R-:W-:-:S02]  /*73a0*/  ISETP.GT.AND P1, PT, R200, R134, PT ;  /* 0x00000086c800720c */ /* 0x000fc40003f24270 */
[----:B------:R-:W-:Y:S02]  /*73b0*/  ISETP.GT.AND P3, PT, R133, R134, PT ;  /* 0x000000868500720c */ /* 0x000fe40003f64270 */
[----:B------:R-:W-:Y:S02]  /*73c0*/  FSEL R22, R22, -INF , !P6 ;  /* 0xff80000016167808 */ /* 0x000fe40007000000 */
[----:B------:R-:W-:Y:S02]  /*73d0*/  FSEL R18, R18, -INF , !P0 ;  /* 0xff80000012127808 */ /* 0x000fe40004000000 */
[C---:B------:R-:W-:Y:S02]  /*73e0*/  ISETP.GE.AND P6, PT, R134.reuse, R199, PT ;  /* 0x000000c78600720c */ /* 0x040fe40003fc6270 */
[----:B------:R-:W-:Y:S02]  /*73f0*/  ISETP.GE.AND P0, PT, R134, R198, PT ;  /* 0x000000c68600720c */ /* 0x000fe40003f06270 */
[----:B------:R-:W-:-:S02]  /*7400*/  FSEL R24, R24, -INF , !P1 ;  /* 0xff80000018187808 */ /* 0x000fc40004800000 */
[----:B-1----:R-:W-:Y:S02]  /*7410*/  FSEL R28, R28, -INF , !P3 ;  /* 0xff8000001c1c7808 */ /* 0x002fe40005800000 */
[----:B------:R-:W-:Y:S02]  /*7420*/  ISETP.GT.AND P1, PT, R200, R21, PT ;  /* 0x00000015c800720c */ /* 0x000fe40003f24270 */
[----:B------:R-:W-:Y:S02]  /*7430*/  IADD3 R23, PT, PT, R135, -0x68, RZ ;  /* 0xffffff9887177810 */ /* 0x000fe40007ffe0ff */
[----:B------:R-:W-:Y:S02]  /*7440*/  FSEL R210, R24, -INF , !P6 ;  /* 0xff80000018d27808 */ /* 0x000fe40007000000 */
[----:B------:R-:W-:Y:S02]  /*7450*/  FSEL R180, R28, -INF , !P0 ;  /* 0xff8000001cb47808 */ /* 0x000fe40004000000 */
[----:B------:R-:W-:-:S02]  /*7460*/  ISETP.GE.AND P6, PT, R21, R199, PT ;  /* 0x000000c71500720c */ /* 0x000fc40003fc6270 */
[----:B------:R-:W-:Y:S02]  /*7470*/  ISETP.GT.AND P3, PT, R133, R21, PT ;  /* 0x000000158500720c */ /* 0x000fe40003f64270 */
[----:B------:R-:W-:Y:S01]  /*7480*/  ISETP.GE.AND P0, PT, R21, R198, PT ;  /* 0x000000c61500720c */ /* 0x000fe20003f06270 */
[----:B------:R-:W-:Y:S01]  /*7490*/  VIADD R21, R135, 0xffffff99 ;  /* 0xffffff9987157836 */ /* 0x000fe20000000000 */
[----:B------:R-:W-:Y:S02]  /*74a0*/  FSEL R25, R25, -INF , !P1 ;  /* 0xff80000019197808 */ /* 0x000fe40004800000 */
[----:B------:R-:W-:Y:S02]  /*74b0*/  ISETP.GT.AND P1, PT, R200, R23, PT ;  /* 0x00000017c800720c */ /* 0x000fe40003f24270 */
[----:B------:R-:W-:Y:S02]  /*74c0*/  FSEL R29, R29, -INF , !P3 ;  /* 0xff8000001d1d7808 */ /* 0x000fe40005800000 */
[----:B------:R-:W-:-:S02]  /*74d0*/  FSEL R188, R12, -INF , !P1 ;  /* 0xff8000000cbc7808 */ /* 0x000fc40004800000 */
[----:B------:R-:W-:Y:S02]  /*74e0*/  FSEL R174, R25, -INF , !P6 ;  /* 0xff80000019ae7808 */ /* 0x000fe40007000000 */
[----:B------:R-:W-:Y:S02]  /*74f0*/  ISETP.GT.AND P3, PT, R133, R23, PT ;  /* 0x000000178500720c */ /* 0x000fe40003f64270 */
[----:B------:R-:W-:Y:S02]  /*7500*/  ISETP.GT.AND P1, PT, R200, R21, PT ;  /* 0x00000015c800720c */ /* 0x000fe40003f24270 */
[----:B------:R-:W-:Y:S02]  /*7510*/  ISETP.GE.AND P6, PT, R23, R199, PT ;  /* 0x000000c71700720c */ /* 0x000fe40003fc6270 */
[----:B------:R-:W-:Y:S02]  /*7520*/  IADD3 R12, PT, PT, R135, -0x60, RZ ;  /* 0xffffffa0870c7810 */ /* 0x000fe40007ffe0ff */
[----:B------:R-:W-:-:S02]  /*7530*/  FSEL R134, R29, -INF , !P0 ;  /* 0xff8000001d867808 */ /* 0x000fc40004000000 */
[----:B------:R-:W-:Y:S02]  /*7540*/  FSEL R9, R9, -INF , !P3 ;  /* 0xff80000009097808 */ /* 0x000fe40005800000 */
[----:B------:R-:W-:Y:S01]  /*7550*/  FSEL R178, R8, -INF , !P1 ;  /* 0xff80000008b27808 */ /* 0x000fe20004800000 */
[----:B------:R-:W-:Y:S01]  /*7560*/  VIADD R8, R135, 0xffffffa1 ;  /* 0xffffffa187087836 */ /* 0x000fe20000000000 */
[----:B------:R-:W-:Y:S02]  /*7570*/  ISETP.GE.AND P0, PT, R23, R198, PT ;  /* 0x000000c61700720c */ /* 0x000fe40003f06270 */
[----:B------:R-:W-:Y:S02]  /*7580*/  FSEL R188, R188, -INF , !P6 ;  /* 0xff800000bcbc7808 */ /* 0x000fe40007000000 */
[----:B------:R-:W-:Y:S02]  /*7590*/  ISETP.GT.AND P3, PT, R133, R21, PT ;  /* 0x000000158500720c */ /* 0x000fe40003f64270 */
[----:B------:R-:W-:-:S02]  /*75a0*/  ISETP.GT.AND P1, PT, R200, R12, PT ;  /* 0x0000000cc800720c */ /* 0x000fc40003f24270 */
[----:B------:R-:W-:Y:S02]  /*75b0*/  ISETP.GE.AND P6, PT, R21, R199, PT ;  /* 0x000000c71500720c */ /* 0x000fe40003fc6270 */
[----:B--2---:R-:W-:Y:S02]  /*75c0*/  FSEL R142, R9, -INF , !P0 ;  /* 0xff800000098e7808 */ /* 0x004fe40004000000 */
[----:B------:R-:W-:Y:S02]  /*75d0*/  FSEL R4, R4, -INF , !P3 ;  /* 0xff80000004047808 */ /* 0x000fe40005800000 */
[----:B------:R-:W-:Y:S02]  /*75e0*/  FSEL R208, R5, -INF , !P1 ;  /* 0xff80000005d07808 */ /* 0x000fe40004800000 */
[----:B------:R-:W-:Y:S02]  /*75f0*/  ISETP.GE.AND P0, PT, R21, R198, PT ;  /* 0x000000c61500720c */ /* 0x000fe40003f06270 */
[----:B------:R-:W-:-:S02]  /*7600*/  FSEL R178, R178, -INF , !P6 ;  /* 0xff800000b2b27808 */ /* 0x000fc40007000000 */
[----:B------:R-:W-:Y:S02]  /*7610*/  ISETP.GT.AND P3, PT, R133, R12, PT ;  /* 0x0000000c8500720c */ /* 0x000fe40003f64270 */
[----:B------:R-:W-:Y:S02]  /*7620*/  ISETP.GT.AND P1, PT, R200, R8, PT ;  /* 0x00000008c800720c */ /* 0x000fe40003f24270 */
[----:B------:R-:W-:Y:S02]  /*7630*/  ISETP.GE.AND P6, PT, R12, R199, PT ;  /* 0x000000c70c00720c */ /* 0x000fe40003fc6270 */
[C---:B------:R-:W-:Y:S02]  /*7640*/  IADD3 R5, PT, PT, R135.reuse, -0x58, RZ ;  /* 0xffffffa887057810 */ /* 0x040fe40007ffe0ff */
[----:B------:R-:W-:Y:S01]  /*7650*/  FSEL R140, R4, -INF , !P0 ;  /* 0xff800000048c7808 */ /* 0x000fe20004000000 */
[----:B------:R-:W-:Y:S01]  /*7660*/  VIADD R4, R135, 0xffffffa9 ;  /* 0xffffffa987047836 */ /* 0x000fe20000000000 */
[----:B------:R-:W-:-:S02]  /*7670*/  FSEL R13, R13, -INF , !P3 ;  /* 0xff8000000d0d7808 */ /* 0x000fc40005800000 */
[----:B------:R-:W-:Y:S02]  /*7680*/  FSEL R10, R10, -INF , !P1 ;  /* 0xff8000000a0a7808 */ /* 0x000fe40004800000 */
[----:B------:R-:W-:Y:S02]  /*7690*/  ISETP.GE.AND P0, PT, R12, R198, PT ;  /* 0x000000c60c00720c */ /* 0x000fe40003f06270 */
[----:B------:R-:W-:Y:S02]  /*76a0*/  FSEL R208, R208, -INF , !P6 ;  /* 0xff800000d0d07808 */ /* 0x000fe40007000000 */
[----:B------:R-:W-:Y:S02]  /*76b0*/  ISETP.GT.AND P3, PT, R133, R8, PT ;  /* 0x000000088500720c */ /* 0x000fe40003f64270 */
[----:B------:R-:W-:Y:S02]  /*76c0*/  ISETP.GT.AND P1, PT, R200, R5, PT ;  /* 0x00000005c800720c */ /* 0x000fe40003f24270 */
[----:B------:R-:W-:-:S02]  /*76d0*/  ISETP.GE.AND P6, PT, R8, R199, PT ;  /* 0x000000c70800720c */ /* 0x000fc40003fc6270 */
[----:B------:R-:W-:Y:S02]  /*76e0*/  FSEL R138, R13, -INF , !P0 ;  /* 0xff8000000d8a7808 */ /* 0x000fe40004000000 */
[----:B------:R-:W-:Y:S02]  /*76f0*/  FSEL R11, R11, -INF , !P3 ;  /* 0xff8000000b0b7808 */ /* 0x000fe40005800000 */
[----:B------:R-:W-:Y:S02]  /*7700*/  FSEL R14, R14, -INF , !P1 ;  /* 0xff8000000e0e7808 */ /* 0x000fe40004800000 */
[----:B------:R-:W-:Y:S02]  /*7710*/  ISETP.GE.AND P0, PT, R8, R198, PT ;  /* 0x000000c60800720c */ /* 0x000fe40003f06270 */
[----:B------:R-:W-:Y:S02]  /*7720*/  FSEL R206, R10, -INF , !P6 ;  /* 0xff8000000ace7808 */ /* 0x000fe40007000000 */
[----:B------:R-:W-:-:S02]  /*7730*/  ISETP.GT.AND P3, PT, R133, R5, PT ;  /* 0x000000058500720c */ /* 0x000fc40003f64270 */
[----:B------:R-:W-:Y:S02]  /*7740*/  ISETP.GT.AND P1, PT, R200, R4, PT ;  /* 0x00000004c800720c */ /* 0x000fe40003f24270 */
[----:B------:R-:W-:Y:S02]  /*7750*/  ISETP.GE.AND P6, PT, R5, R199, PT ;  /* 0x000000c70500720c */ /* 0x000fe40003fc6270 */
[----:B------:R-:W-:Y:S02]  /*7760*/  IADD3 R8, PT, PT, R135, -0x50, RZ ;  /* 0xffffffb087087810 */ /* 0x000fe40007ffe0ff */
[----:B------:R-:W-:Y:S02]  /*7770*/  FSEL R136, R11, -INF , !P0 ;  /* 0xff8000000b887808 */ /* 0x000fe40004000000 */
[----:B------:R-:W-:Y:S02]  /*7780*/  FSEL R16, R16, -INF , !P3 ;  /* 0xff80000010107808 */ /* 0x000fe40005800000 */
[----:B------:R-:W-:-:S02]  /*7790*/  FSEL R6, R6, -INF , !P1 ;  /* 0xff80000006067808 */ /* 0x000fc40004800000 */
[----:B------:R-:W-:Y:S01]  /*77a0*/  ISETP.GE.AND P0, PT, R5, R198, PT ;  /* 0x000000c60500720c */ /* 0x000fe20003f06270 */
[----:B------:R-:W-:Y:S01]  /*77b0*/  VIADD R5, R135, 0xffffffb1 ;  /* 0xffffffb187057836 */ /* 0x000fe20000000000 */
[----:B------:R-:W-:Y:S02]  /*77c0*/  FSEL R196, R14, -INF , !P6 ;  /* 0xff8000000ec47808 */ /* 0x000fe40007000000 */
[----:B------:R-:W-:Y:S02]  /*77d0*/  ISETP.GT.AND P3, PT, R133, R4, PT ;  /* 0x000000048500720c */ /* 0x000fe40003f64270 */
[----:B------:R-:W-:Y:S02]  /*77e0*/  ISETP.GT.AND P1, PT, R200, R8, PT ;  /* 0x00000008c800720c */ /* 0x000fe40003f24270 */
[----:B------:R-:W-:Y:S02]  /*77f0*/  ISETP.GE.AND P6, PT, R4, R199, PT ;  /* 0x000000c70400720c */ /* 0x000fe40003fc6270 */
[----:B------:R-:W-:-:S02]  /*7800*/  FSEL R192, R16, -INF , !P0 ;  /* 0xff80000010c07808 */ /* 0x000fc40004000000 */
[----:B------:R-:W-:Y:S02]  /*7810*/  FSEL R7, R7, -INF , !P3 ;  /* 0xff80000007077808 */ /* 0x000fe40005800000 */
[----:B------:R-:W-:Y:S02]  /*7820*/  FSEL R15, R15, -INF , !P1 ;  /* 0xff8000000f0f7808 */ /* 0x000fe40004800000 */
[----:B------:R-:W-:Y:S02]  /*7830*/  ISETP.GE.AND P0, PT, R4, R198, PT ;  /* 0x000000c60400720c */ /* 0x000fe40003f06270 */
[----:B------:R-:W-:Y:S02]  /*7840*/  ISETP.GE.AND P3, PT, R8, R199, PT ;  /* 0x000000c70800720c */ /* 0x000fe40003f66270 */
[----:B------:R-:W-:Y:S02]  /*7850*/  FSEL R194, R6, -INF , !P6 ;  /* 0xff80000006c27808 */ /* 0x000fe40007000000 */
[----:B------:R-:W-:-:S02]  /*7860*/  ISETP.GT.AND P1, PT, R133, R8, PT ;  /* 0x000000088500720c */ /* 0x000fc40003f24270 */
[C---:B------:R-:W-:Y:S01]  /*7870*/  IADD3 R4, PT, PT, R135.reuse, -0x48, RZ ;  /* 0xffffffb887047810 */ /* 0x040fe20007ffe0ff */
[----:B------:R-:W-:Y:S01]  /*7880*/  VIADD R135, R135, 0xffffffb9 ;  /* 0xffffffb987877836 */ /* 0x000fe20000000000 */
[----:B------:R-:W-:Y:S02]  /*7890*/  ISETP.GT.AND P6, PT, R200, R5, PT ;  /* 0x00000005c800720c */ /* 0x000fe40003fc4270 */
[----:B------:R-:W-:Y:S02]  /*78a0*/  FMNMX3.FTZ R11, R3, R26, R30, !PT ;  /* 0x0000001a030b7276 */ /* 0x000fe4000781001e */
[----:B------:R-:W-:Y:S02]  /*78b0*/  FSEL R172, R15, -INF , !P3 ;  /* 0xff8000000fac7808 */ /* 0x000fe40005800000 */
[----:B------:R-:W-:Y:S02]  /*78c0*/  FSEL R33, R33, -INF , !P1 ;  /* 0xff80000021217808 */ /* 0x000fe40004800000 */
[----:B------:R-:W-:-:S02]  /*78d0*/  ISETP.GE.AND P3, PT, R5, R199, PT ;  /* 0x000000c70500720c */ /* 0x000fc40003f66270 */
[----:B------:R-:W-:Y:S02]  /*78e0*/  ISETP.GT.AND P1, PT, R200, R4, PT ;  /* 0x00000004c800720c */ /* 0x000fe40003f24270 */
[----:B------:R-:W-:Y:S02]  /*78f0*/  FSEL R27, R27, -INF , !P6 ;  /* 0xff8000001b1b7808 */ /* 0x000fe40007000000 */
[----:B------:R-:W-:Y:S02]  /*7900*/  FMNMX3.FTZ R11, R11, R20, R18, !PT ;  /* 0x000000140b0b7276 */ /* 0x000fe40007810012 */
[----:B------:R-:W-:Y:S02]  /*7910*/  ISETP.GE.AND P6, PT, R4, R199, PT ;  /* 0x000000c70400720c */ /* 0x000fe40003fc6270 */
[----:B------:R-:W-:Y:S02]  /*7920*/  FSEL R137, R137, -INF , !P1 ;  /* 0xff80000089897808 */ /* 0x000fe40004800000 */
[----:B------:R-:W-:-:S02]  /*7930*/  FSEL R170, R27, -INF , !P3 ;  /* 0xff8000001baa7808 */ /* 0x000fc40005800000 */
[----:B------:R-:W-:Y:S02]  /*7940*/  ISETP.GT.AND P3, PT, R200, R135, PT ;  /* 0x00000087c800720c */ /* 0x000fe40003f64270 */
[----:B------:R-:W-:Y:S02]  /*7950*/  FSEL R190, R7, -INF , !P0 ;  /* 0xff80000007be7808 */ /* 0x000fe40004000000 */
[----:B------:R-:W-:Y:S02]  /*7960*/  FMNMX3.FTZ R9, R132, R34, R32, !PT ;  /* 0x0000002284097276 */ /* 0x000fe40007810020 */
[----:B------:R-:W-:Y:S02]  /*7970*/  FMNMX3.FTZ R7, R11, R180, R134, !PT ;  /* 0x000000b40b077276 */ /* 0x000fe40007810086 */
[----:B------:R-:W-:Y:S02]  /*7980*/  FSEL R168, R137, -INF , !P6 ;  /* 0xff80000089a87808 */ /* 0x000fe40007000000 */
[----:B------:R-:W-:-:S02]  /*7990*/  ISETP.GE.AND P1, PT, R8, R198, PT ;  /* 0x000000c60800720c */ /* 0x000fc40003f26270 */
[----:B------:R-:W-:Y:S02]  /*79a0*/  ISETP.GE.AND P6, PT, R135, R199, PT ;  /* 0x000000c78700720c */ /* 0x000fe40003fc6270 */
[----:B------:R-:W-:Y:S02]  /*79b0*/  FSEL R35, R35, -INF , !P3 ;  /* 0xff80000023237808 */ /* 0x000fe40005800000 */
[----:B------:R-:W-:Y:S02]  /*79c0*/  FMNMX3.FTZ R9, R9, R148, R22, !PT ;  /* 0x0000009409097276 */ /* 0x000fe40007810016 */
[----:B------:R-:W-:Y:S02]  /*79d0*/  ISETP.GT.AND P3, PT, R133, R5, PT ;  /* 0x000000058500720c */ /* 0x000fe40003f64270 */
[----:B------:R-:W-:Y:S02]  /*79e0*/  FMNMX3.FTZ R7, R7, R142, R140, !PT ;  /* 0x0000008e07077276 */ /* 0x000fe4000781008c */
        /* <DEDUP_REMOVED lines=11> */
[----:B------:R-:W-:Y:S02]  /*7aa0*/  ISETP.GE.AND P0, PT, R135, R198, PT ;  /* 0x000000c68700720c */ /* 0x000fe40003f06270 */
[----:B------:R-:W-:-:S02]  /*7ab0*/  FSEL R31, R31, -INF , !P1 ;  /* 0xff8000001f1f7808 */ /* 0x000fc40004800000 */
[----:B------:R-:W-:Y:S02]  /*7ac0*/  FSEL R162, R17, -INF , !P6 ;  /* 0xff80000011a27808 */ /* 0x000fe40007000000 */
[----:B------:R-:W-:Y:S02]  /*7ad0*/  FMNMX3.FTZ R7, R7, R192, R190, !PT ;  /* 0x000000c007077276 */ /* 0x000fe400078100be */
[----:B------:R-:W-:Y:S02]  /*7ae0*/  FMNMX3.FTZ R9, R9, R208, R206, !PT ;  /* 0x000000d009097276 */ /* 0x000fe400078100ce */
[----:B------:R-:W-:Y:S02]  /*7af0*/  FSEL R160, R19, -INF , !P3 ;  /* 0xff80000013a07808 */ /* 0x000fe40005800000 */
[----:B------:R-:W-:Y:S02]  /*7b00*/  FSEL R158, R31, -INF , !P0 ;  /* 0xff8000001f9e7808 */ /* 0x000fe40004000000 */
[----:B------:R-:W-:-:S02]  /*7b10*/  FMNMX3.FTZ R7, R7, R164, R162, !PT ;  /* 0x000000a407077276 */ /* 0x000fc400078100a2 */
[----:B------:R-:W-:Y:S02]  /*7b20*/  FMNMX3.FTZ R9, R9, R196, R194, !PT ;  /* 0x000000c409097276 */ /* 0x000fe400078100c2 */
[----:B------:R-:W-:Y:S02]  /*7b30*/  FMNMX3.FTZ R7, R7, R160, R158, !PT ;  /* 0x000000a007077276 */ /* 0x000fe4000781009e */
[----:B------:R-:W-:Y:S02]  /*7b40*/  FMNMX3.FTZ R9, R9, R172, R170, !PT ;  /* 0x000000ac09097276 */ /* 0x000fe400078100aa */
[----:B------:R-:W-:Y:S01]  /*7b50*/  LEA R185, R2, UR5, 0x1 ;  /* 0x0000000502b97c11 */ /* 0x000fe2000f8e08ff */
[----:B------:R-:W1:Y:S01]  /*7b60*/  SHFL.BFLY PT, R4, R7, 0x2, 0x1f ;  /* 0x0c401f0007047f89 */ /* 0x000e6200000e0000 */
[----:B------:R-:W-:Y:S02]  /*7b70*/  FMNMX3.FTZ R5, R9, R168, R166, !PT ;  /* 0x000000a809057276 */ /* 0x000fe400078100a6 */
[C---:B------:R-:W-:Y:S01]  /*7b80*/  IADD3 R156, PT, PT, R185.reuse, 0xc040, RZ ;  /* 0x0000c040b99c7810 */ /* 0x040fe20007ffe0ff */
[----:B------:R-:W-:Y:S01]  /*7b90*/  VIADD R16, R185, 0xc000 ;  /* 0x0000c000b9107836 */ /* 0x000fe20000000000 */
[----:B------:R-:W-:Y:S01]  /*7ba0*/  IADD3 R159, PT, PT, R155, R185, RZ ;  /* 0x000000b99b9f7210 */ /* 0x000fe20007ffe0ff */
[----:B------:R-:W2:Y:S02]  /*7bb0*/  SHFL.BFLY PT, R6, R5, 0x2, 0x1f ;  /* 0x0c401f0005067f89 */ /* 0x000ea400000e0000 */
[----:B------:R-:W-:-:S02]  /*7bc0*/  @P2 VIADD R156, R16, 0xffffffc0 ;  /* 0xffffffc0109c2836 */ /* 0x000fc40000000000 */
[----:B------:R-:W-:Y:S03]  /*7bd0*/  LDSM.16.MT88.4 R12, [R185+0xc000] ;  /* 0x00c00000b90c783b */ /* 0x000fe60000004200 */
[----:B------:R-:W-:Y:S02]  /*7be0*/  IADD3 R155, PT, PT, R155, R156, RZ ;  /* 0x0000009c9b9b7210 */ /* 0x000fe40007ffe0ff */
[----:B-1----:R-:W-:-:S05]  /*7bf0*/  FMNMX.FTZ R4, R7, R4, !PT ;  /* 0x0000000407047209 */ /* 0x002fca0007810000 */
[----:B------:R-:W1:Y:S01]  /*7c00*/  SHFL.BFLY PT, R145, R4, 0x1, 0x1f ;  /* 0x0c201f0004917f89 */ /* 0x000e6200000e0000 */
[----:B--2---:R-:W-:-:S05]  /*7c10*/  FMNMX.FTZ R5, R5, R6, !PT ;  /* 0x0000000605057209 */ /* 0x004fca0007810000 */
[----:B------:R-:W2:Y:S01]  /*7c20*/  SHFL.BFLY PT, R146, R5, 0x1, 0x1f ;  /* 0x0c201f0005927f89 */ /* 0x000ea200000e0000 */
[----:B-1----:R-:W-:-:S04]  /*7c30*/  FMNMX.FTZ R145, R4, R145, !PT ;  /* 0x0000009104917209 */ /* 0x002fc80007810000 */
[C---:B------:R-:W-:Y:S01]  /*7c40*/  FSETP.NEU.FTZ.AND P0, PT, R145.reuse, -INF , PT ;  /* 0xff8000009100780b */ /* 0x040fe20003f1d000 */
[----:B----4-:R-:W-:Y:S01]  /*7c50*/  FMUL.FTZ R157, R145, UR4 ;  /* 0x00000004919d7c20 */ /* 0x010fe20008410000 */
[----:B--2---:R-:W-:Y:S02]  /*7c60*/  FMNMX.FTZ R146, R5, R146, !PT ;  /* 0x0000009205927209 */ /* 0x004fe40007810000 */
[----:B------:R-:W-:Y:S02]  /*7c70*/  FSEL R6, R145, RZ, P0 ;  /* 0x000000ff91067208 */ /* 0x000fe40000000000 */
[----:B------:R-:W-:Y:S01]  /*7c80*/  FSEL R157, R157, RZ, P0 ;  /* 0x000000ff9d9d7208 */ /* 0x000fe20000000000 */
[C---:B------:R-:W-:Y:S01]  /*7c90*/  FMUL.FTZ R161, R146.reuse, UR4 ;  /* 0x0000000492a17c20 */ /* 0x040fe20008410000 */
[----:B------:R-:W-:Y:S01]  /*7ca0*/  FSETP.NEU.FTZ.AND P1, PT, R146, -INF , PT ;  /* 0xff8000009200780b */ /* 0x000fe20003f3d000 */
[----:B------:R-:W-:Y:S02]  /*7cb0*/  FADD.FTZ R3, R3, -R6 ;  /* 0x8000000603037221 */ /* 0x000fe40000010000 */
[--C-:B------:R-:W-:Y:S01]  /*7cc0*/  FFMA.FTZ R147, R30, UR4, -R157.reuse ;  /* 0x000000041e937c23 */ /* 0x100fe2000801089d */
[----:B------:R-:W-:Y:S01]  /*7cd0*/  FSEL R5, R146, RZ, P1 ;  /* 0x000000ff92057208 */ /* 0x000fe20000800000 */
[----:B------:R-:W1:Y:S01]  /*7ce0*/  LDSM.16.MT88.4 R28, [R156] ;  /* 0x000000009c1c783b */ /* 0x000e620000004200 */
[----:B------:R-:W-:Y:S01]  /*7cf0*/  FSEL R161, R161, RZ, P1 ;  /* 0x000000ffa1a17208 */ /* 0x000fe20000800000 */
[----:B------:R-:W-:Y:S01]  /*7d00*/  FMUL.FTZ R3, R3, UR4 ;  /* 0x0000000403037c20 */ /* 0x000fe20008410000 */
[----:B------:R-:W-:Y:S01]  /*7d10*/  FFMA.FTZ R152, R26, UR4, -R157 ;  /* 0x000000041a987c23 */ /* 0x000fe2000801089d */
[----:B------:R-:W-:Y:S01]  /*7d20*/  FADD.FTZ R4, R132, -R5 ;  /* 0x8000000584047221 */ /* 0x000fe20000010000 */
[----:B------:R-:W-:Y:S01]  /*7d30*/  FFMA.FTZ R151, R18, UR4, -R157 ;  /* 0x0000000412977c23 */ /* 0x000fe2000801089d */
[--C-:B------:R-:W-:Y:S01]  /*7d40*/  FFMA.FTZ R149, R148, UR4, -R161.reuse ;  /* 0x0000000494957c23 */ /* 0x100fe200080108a1 */
[--C-:B------:R-:W-:Y:S01]  /*7d50*/  FFMA.FTZ R154, R34, UR4, -R161.reuse ;  /* 0x00000004229a7c23 */ /* 0x100fe200080108a1 */
[----:B------:R-:W-:Y:S01]  /*7d60*/  FMUL.FTZ R153, R4, UR4 ;  /* 0x0000000404997c20 */ /* 0x000fe20008410000 */
[--C-:B------:R-:W-:Y:S01]  /*7d70*/  FFMA.FTZ R150, R32, UR4, -R161.reuse ;  /* 0x0000000420967c23 */ /* 0x100fe200080108a1 */
[----:B------:R-:W-:Y:S01]  /*7d80*/  FFMA.FTZ R148, R22, UR4, -R161 ;  /* 0x0000000416947c23 */ /* 0x000fe200080108a1 */
[----:B------:R-:W-:Y:S01]  /*7d90*/  FFMA.FTZ R20, R20, UR4, -R157 ;  /* 0x0000000414147c23 */ /* 0x000fe2000801089d */
[----:B------:R-:W2:Y:S01]  /*7da0*/  MUFU.EX2 R3, R3 ;  /* 0x0000000300037308 */ /* 0x000ea20000000800 */
[----:B------:R-:W-:Y:S01]  /*7db0*/  FFMA.FTZ R165, R188, UR4, -R161 ;  /* 0x00000004bca57c23 */ /* 0x000fe200080108a1 */
[----:B------:R-:W-:Y:S01]  /*7dc0*/  FFMA.FTZ R167, R180, UR4, -R157 ;  /* 0x00000004b4a77c23 */ /* 0x000fe2000801089d */
[--C-:B------:R-:W-:Y:S01]  /*7dd0*/  FFMA.FTZ R163, R210, UR4, -R161.reuse ;  /* 0x00000004d2a37c23 */ /* 0x100fe200080108a1 */
[--C-:B------:R-:W-:Y:S01]  /*7de0*/  FFMA.FTZ R174, R174, UR4, -R161.reuse ;  /* 0x00000004aeae7c23 */ /* 0x100fe200080108a1 */
[----:B------:R-:W-:Y:S01]  /*7df0*/  FFMA.FTZ R178, R178, UR4, -R161 ;  /* 0x00000004b2b27c23 */ /* 0x000fe200080108a1 */
[--C-:B------:R-:W-:Y:S01]  /*7e00*/  FFMA.FTZ R180, R134, UR4, -R157.reuse ;  /* 0x0000000486b47c23 */ /* 0x100fe2000801089d */
[--C-:B------:R-:W-:Y:S01]  /*7e10*/  FFMA.FTZ R188, R142, UR4, -R157.reuse ;  /* 0x000000048ebc7c23 */ /* 0x100fe2000801089d */
[----:B------:R-:W3:Y:S01]  /*7e20*/  MUFU.EX2 R153, R153 ;  /* 0x0000009900997308 */ /* 0x000ee20000000800 */
[----:B------:R-:W-:Y:S01]  /*7e30*/  FFMA.FTZ R169, R140, UR4, -R157 ;  /* 0x000000048ca97c23 */ /* 0x000fe2000801089d */
[----:B------:R-:W-:Y:S01]  /*7e40*/  LDSM.16.MT88.4 R132, [R185+0xc800] ;  /* 0x00c80000b984783b */ /* 0x000fe20000004200 */
[--C-:B------:R-:W-:Y:S01]  /*7e50*/  FFMA.FTZ R173, R196, UR4, -R161.reuse ;  /* 0x00000004c4ad7c23 */ /* 0x100fe200080108a1 */
[--C-:B------:R-:W-:Y:S01]  /*7e60*/  FFMA.FTZ R171, R208, UR4, -R161.reuse ;  /* 0x00000004d0ab7c23 */ /* 0x100fe200080108a1 */
[--C-:B------:R-:W-:Y:S01]  /*7e70*/  FFMA.FTZ R206, R206, UR4, -R161.reuse ;  /* 0x00000004cece7c23 */ /* 0x100fe200080108a1 */
[----:B------:R-:W-:Y:S01]  /*7e80*/  LDSM.16.MT88.4 R140, [R156+0x4800] ;  /* 0x004800009c8c783b */ /* 0x000fe20000004200 */
[----:B------:R-:W-:Y:S01]  /*7e90*/  FFMA.FTZ R194, R194, UR4, -R161 ;  /* 0x00000004c2c27c23 */ /* 0x000fe200080108a1 */
[----:B------:R-:W-:Y:S01]  /*7ea0*/  MUFU.EX2 R154, R154 ;  /* 0x0000009a009a7308 */ /* 0x000fe20000000800 */
[-C--:B--2---:R-:W-:Y:S01]  /*7eb0*/  FMUL.FTZ R34, R106, R3.reuse ;  /* 0x000000036a227220 */ /* 0x084fe20000410000 */
[-C--:B------:R-:W-:Y:S01]  /*7ec0*/  FMUL.FTZ R35, R107, R3.reuse ;  /* 0x000000036b237220 */ /* 0x080fe20000410000 */
[-C--:B------:R-:W-:Y:S01]  /*7ed0*/  FMUL.FTZ R26, R114, R3.reuse ;  /* 0x00000003721a7220 */ /* 0x080fe20000410000 */
[-C--:B------:R-:W-:Y:S01]  /*7ee0*/  FMUL.FTZ R27, R115, R3.reuse ;  /* 0x00000003731b7220 */ /* 0x080fe20000410000 */
[-C--:B------:R-:W-:Y:S01]  /*7ef0*/  FMUL.FTZ R110, R110, R3.reuse ;  /* 0x000000036e6e7220 */ /* 0x080fe20000410000 */
[-C--:B------:R-:W-:Y:S01]  /*7f00*/  FMUL.FTZ R111, R111, R3.reuse ;  /* 0x000000036f6f7220 */ /* 0x080fe20000410000 */
[----:B------:R-:W-:Y:S01]  /*7f10*/  FMUL.FTZ R46, R46, R3 ;  /* 0x000000032e2e7220 */ /* 0x000fe20000410000 */
[----:B------:R-:W2:Y:S01]  /*7f20*/  MUFU.EX2 R150, R150 ;  /* 0x0000009600967308 */ /* 0x000ea20000000800 */
[-C--:B---3--:R-:W-:Y:S01]  /*7f30*/  FMUL.FTZ R32, R104, R153.reuse ;  /* 0x0000009968207220 */ /* 0x088fe20000410000 */
        /* <DEDUP_REMOVED lines=9> */
[----:B------:R-:W-:Y:S01]  /*7fd0*/  FMUL.FTZ R45, R45, R153 ;  /* 0x000000992d2d7220 */ /* 0x000fe20000410000 */
[----:B------:R-:W-:Y:S01]  /*7fe0*/  FMUL.FTZ R47, R47, R3 ;  /* 0x000000032f2f7220 */ /* 0x000fe20000410000 */
[-C--:B------:R-:W-:Y:S01]  /*7ff0*/  FMUL.FTZ R48, R48, R153.reuse ;  /* 0x0000009930307220 */ /* 0x080fe20000410000 */
[----:B------:R-:W-:Y:S01]  /*8000*/  FMUL.FTZ R49, R49, R153 ;  /* 0x0000009931317220 */ /* 0x000fe20000410000 */
[-C--:B------:R-:W-:Y:S01]  /*8010*/  FMUL.FTZ R50, R50, R3.reuse ;  /* 0x0000000332327220 */ /* 0x080fe20000410000 */
        /* <DEDUP_REMOVED lines=8> */
[----:B------:R-:W-:Y:S01]  /*80a0*/  MUFU.EX2 R152, R152 ;  /* 0x0000009800987308 */ /* 0x000fe20000000800 */
[----:B------:R-:W-:Y:S01]  /*80b0*/  FMUL.FTZ R57, R57, R153 ;  /* 0x0000009939397220 */ /* 0x000fe20000410000 */
[-C--:B------:R-:W-:Y:S01]  /*80c0*/  FMUL.FTZ R58, R58, R3.reuse ;  /* 0x000000033a3a7220 */ /* 0x080fe20000410000 */
[----:B------:R-:W-:Y:S01]  /*80d0*/  FMUL.FTZ R59, R59, R3 ;  /* 0x000000033b3b7220 */ /* 0x000fe20000410000 */
[-C--:B------:R-:W-:Y:S01]  /*80e0*/  FMUL.FTZ R60, R60, R153.reuse ;  /* 0x000000993c3c7220 */ /* 0x080fe20000410000 */
[----:B------:R-:W-:Y:S01]  /*80f0*/  FMUL.FTZ R61, R61, R153 ;  /* 0x000000993d3d7220 */ /* 0x000fe20000410000 */
[-C--:B------:R-:W-:Y:S01]  /*8100*/  FMUL.FTZ R62, R62, R3.reuse ;  /* 0x000000033e3e7220 */ /* 0x080fe20000410000 */
[----:B------:R-:W-:Y:S01]  /*8110*/  FMUL.FTZ R63, R63, R3 ;  /* 0x000000033f3f7220 */ /* 0x000fe20000410000 */
[----:B------:R-:W2:Y:S01]  /*8120*/  MUFU.EX2 R147, R147 ;  /* 0x0000009300937308 */ /* 0x000ea20000000800 */
[----:B-----5:R-:W-:Y:S01]  /*8130*/  F2FP.F16.F32.PACK_AB R6, R148, R149 ;  /* 0x000000959406723e */ /* 0x020fe200000000ff */
[-C--:B------:R-:W-:Y:S01]  /*8140*/  FMUL.FTZ R64, R64, R153.reuse ;  /* 0x0000009940407220 */ /* 0x080fe20000410000 */
[----:B------:R-:W-:Y:S01]  /*8150*/  FMUL.FTZ R65, R65, R153 ;  /* 0x0000009941417220 */ /* 0x000fe20000410000 */
[-C--:B------:R-:W-:Y:S01]  /*8160*/  FMUL.FTZ R66, R66, R3.reuse ;  /* 0x0000000342427220 */ /* 0x080fe20000410000 */
[----:B------:R-:W-:Y:S01]  /*8170*/  FMUL.FTZ R67, R67, R3 ;  /* 0x0000000343437220 */ /* 0x000fe20000410000 */
[-C--:B------:R-:W-:Y:S01]  /*8180*/  FMUL.FTZ R16, R120, R153.reuse ;  /* 0x0000009978107220 */ /* 0x080fe20000410000 */
[----:B------:R-:W-:Y:S01]  /*8190*/  FMUL.FTZ R17, R121, R153 ;  /* 0x0000009979117220 */ /* 0x000fe20000410000 */
[----:B------:R5:W-:Y:S01]  /*81a0*/  MUFU.EX2 R2, R20 ;  /* 0x0000001400027308 */ /* 0x000be20000000800 */
[-C--:B------:R-:W-:Y:S01]  /*81b0*/  FMUL.FTZ R18, R122, R3.reuse ;  /* 0x000000037a127220 */ /* 0x080fe20000410000 */
[----:B------:R-:W-:Y:S01]  /*81c0*/  FMUL.FTZ R19, R123, R3 ;  /* 0x000000037b137220 */ /* 0x000fe20000410000 */
[-C--:B------:R-:W-:Y:S01]  /*81d0*/  FMUL.FTZ R116, R116, R153.reuse ;  /* 0x0000009974747220 */ /* 0x080fe20000410000 */
[----:B------:R-:W-:Y:S01]  /*81e0*/  FMUL.FTZ R117, R117, R153 ;  /* 0x0000009975757220 */ /* 0x000fe20000410000 */
[-C--:B------:R-:W-:Y:S01]  /*81f0*/  FMUL.FTZ R118, R118, R3.reuse ;  /* 0x0000000376767220 */ /* 0x080fe20000410000 */
[----:B------:R-:W-:Y:S01]  /*8200*/  FMUL.FTZ R119, R119, R3 ;  /* 0x0000000377777220 */ /* 0x000fe20000410000 */
[----:B------:R-:W-:Y:S01]  /*8210*/  LDSM.16.MT88.4 R120, [R155] ;  /* 0x000000009b78783b */ /* 0x000fe20000004200 */
[----:B------:R-:W1:Y:S01]  /*8220*/  MUFU.EX2 R151, R151 ;  /* 0x0000009700977308 */ /* 0x000e620000000800 */
[----:B--2---:R-:W-:Y:S01]  /*8230*/  F2FP.F16.F32.PACK_AB R5, R147, R152 ;  /* 0x000000989305723e */ /* 0x004fe200000000ff */
[-C--:B------:R-:W-:Y:S01]  /*8240*/  FMUL.FTZ R68, R68, R153.reuse ;  /* 0x0000009944447220 */ /* 0x080fe20000410000 */
[----:B------:R-:W-:Y:S01]  /*8250*/  FMUL.FTZ R69, R69, R153 ;  /* 0x0000009945457220 */ /* 0x000fe20000410000 */
[-C--:B------:R-:W-:Y:S01]  /*8260*/  FMUL.FTZ R70, R70, R3.reuse ;  /* 0x0000000346467220 */ /* 0x080fe20000410000 */
[----:B------:R-:W-:Y:S01]  /*8270*/  FMUL.FTZ R71, R71, R3 ;  /* 0x0000000347477220 */ /* 0x000fe20000410000 */
[-C--:B------:R-:W-:Y:S01]  /*8280*/  FMUL.FTZ R72, R72, R153.reuse ;  /* 0x0000009948487220 */ /* 0x080fe20000410000 */
[----:B------:R-:W-:Y:S01]  /*8290*/  FMUL.FTZ R73, R73, R153 ;  /* 0x0000009949497220 */ /* 0x000fe20000410000 */
[-C--:B------:R-:W-:Y:S01]  /*82a0*/  FMUL.FTZ R74, R74, R3.reuse ;  /* 0x000000034a4a7220 */ /* 0x080fe20000410000 */
[----:B-----5:R-:W2:Y:S01]  /*82b0*/  LDSM.16.MT88.4 R20, [R159+0xc000] ;  /* 0x00c000009f14783b */ /* 0x020ea20000004200 */
[----:B------:R-:W-:Y:S01]  /*82c0*/  FMUL.FTZ R75, R75, R3 ;  /* 0x000000034b4b7220 */ /* 0x000fe20000410000 */
[-C--:B------:R-:W-:Y:S01]  /*82d0*/  FMUL.FTZ R100, R100, R153.reuse ;  /* 0x0000009964647220 */ /* 0x080fe20000410000 */
[----:B------:R-:W-:Y:S01]  /*82e0*/  FMUL.FTZ R101, R101, R153 ;  /* 0x0000009965657220 */ /* 0x000fe20000410000 */
[-C--:B------:R-:W-:Y:S01]  /*82f0*/  FMUL.FTZ R102, R102, R3.reuse ;  /* 0x0000000366667220 */ /* 0x080fe20000410000 */
[----:B------:R-:W-:Y:S01]  /*8300*/  FMUL.FTZ R103, R103, R3 ;  /* 0x0000000367677220 */ /* 0x000fe20000410000 */
[-C--:B------:R-:W-:Y:S01]  /*8310*/  FMUL.FTZ R76, R76, R153.reuse ;  /* 0x000000994c4c7220 */ /* 0x080fe20000410000 */
[----:B------:R-:W-:Y:S01]  /*8320*/  FMUL.FTZ R77, R77, R153 ;  /* 0x000000994d4d7220 */ /* 0x000fe20000410000 */
[----:B-1----:R-:W-:Y:S01]  /*8330*/  F2FP.F16.F32.PACK_AB R7, R151, R2 ;  /* 0x000000029707723e */ /* 0x002fe200000000ff */
        /* <DEDUP_REMOVED lines=15> */
[----:B------:R-:W1:Y:S01]  /*8430*/  LDSM.16.MT88.4 R108, [R155+0x2000] ;  /* 0x002000009b6c783b */ /* 0x000e620000004200 */
        /* <DEDUP_REMOVED lines=15> */
[----:B------:R-:W3:Y:S01]  /*8530*/  LDSM.16.MT88.4 R104, [R185+0x10000] ;  /* 0x01000000b968783b */ /* 0x000ee20000004200 */
[----:B------:R-:W-:Y:S01]  /*8540*/  FMUL.FTZ R11, R131, R3 ;  /* 0x00000003830b7220 */ /* 0x000fe20000410000 */
[-C--:B------:R-:W-:Y:S01]  /*8550*/  FMUL.FTZ R124, R124, R153.reuse ;  /* 0x000000997c7c7220 */ /* 0x080fe20000410000 */
[----:B------:R-:W5:Y:S01]  /*8560*/  MUFU.EX2 R174, R174 ;  /* 0x000000ae00ae7308 */ /* 0x000f620000000800 */
[----:B------:R-:W-:Y:S01]  /*8570*/  FMUL.FTZ R125, R125, R153 ;  /* 0x000000997d7d7220 */ /* 0x000fe20000410000 */
[-C--:B------:R-:W-:Y:S01]  /*8580*/  FMUL.FTZ R126, R126, R3.reuse ;  /* 0x000000037e7e7220 */ /* 0x080fe20000410000 */
[----:B------:R-:W-:Y:S01]  /*8590*/  FMUL.FTZ R127, R127, R3 ;  /* 0x000000037f7f7220 */ /* 0x000fe20000410000 */
[C---:B----4-:R-:W-:Y:S01]  /*85a0*/  HMMA.16816.F32 R52, R4.reuse, R112, R52 ;  /* 0x000000700434723c */ /* 0x050fe20000001834 */
[-C--:B------:R-:W-:Y:S01]  /*85b0*/  FMUL.FTZ R92, R92, R153.reuse ;  /* 0x000000995c5c7220 */ /* 0x080fe20000410000 */
[----:B------:R-:W-:Y:S01]  /*85c0*/  FMUL.FTZ R93, R93, R153 ;  /* 0x000000995d5d7220 */ /* 0x000fe20000410000 */
[-C--:B------:R-:W-:Y:S01]  /*85d0*/  FMUL.FTZ R94, R94, R3.reuse ;  /* 0x000000035e5e7220 */ /* 0x080fe20000410000 */
[----:B------:R-:W-:Y:S01]  /*85e0*/  MUFU.EX2 R165, R165 ;  /* 0x000000a500a57308 */ /* 0x000fe20000000800 */
[----:B------:R-:W-:Y:S01]  /*85f0*/  FMUL.FTZ R95, R95, R3 ;  /* 0x000000035f5f7220 */ /* 0x000fe20000410000 */
[-C--:B------:R-:W-:Y:S01]  /*8600*/  FMUL.FTZ R96, R96, R153.reuse ;  /* 0x0000009960607220 */ /* 0x080fe20000410000 */
[----:B------:R-:W-:Y:S01]  /*8610*/  FMUL.FTZ R97, R97, R153 ;  /* 0x0000009961617220 */ /* 0x000fe20000410000 */
[C---:B------:R-:W-:Y:S01]  /*8620*/  HMMA.16816.F32 R56, R4.reuse, R114, R56 ;  /* 0x000000720438723c */ /* 0x040fe20000001838 */
[----:B------:R-:W4:Y:S01]  /*8630*/  LDSM.16.MT88.4 R112, [R159+0x10000] ;  /* 0x010000009f70783b */ /* 0x000f220000004200 */
[-C--:B------:R-:W-:Y:S01]  /*8640*/  FMUL.FTZ R98, R98, R3.reuse ;  /* 0x0000000362627220 */ /* 0x080fe20000410000 */
[----:B------:R-:W-:Y:S01]  /*8650*/  FMUL.FTZ R99, R99, R3 ;  /* 0x0000000363637220 */ /* 0x000fe20000410000 */
[----:B------:R-:W-:Y:S01]  /*8660*/  MUFU.EX2 R178, R178 ;  /* 0x000000b200b27308 */ /* 0x000fe20000000800 */
[----:B------:R-:W-:Y:S01]  /*8670*/  LDSM.16.MT88.4 R128, [R156+0x800] ;  /* 0x000800009c80783b */ /* 0x000fe20000004200 */
[--C-:B------:R-:W-:Y:S01]  /*8680*/  FFMA.FTZ R175, R138, UR4, -R157.reuse ;  /* 0x000000048aaf7c23 */ /* 0x100fe2000801089d */
[--C-:B------:R-:W-:Y:S01]  /*8690*/  FFMA.FTZ R196, R136, UR4, -R157.reuse ;  /* 0x0000000488c47c23 */ /* 0x100fe2000801089d */
[C---:B--2---:R-:W-:Y:S01]  /*86a0*/  HMMA.16816.F32 R16, R4.reuse, R20, R16 ;  /* 0x000000140410723c */ /* 0x044fe20000001810 */
[--C-:B------:R-:W-:Y:S01]  /*86b0*/  FFMA.FTZ R177, R192, UR4, -R157.reuse ;  /* 0x00000004c0b17c23 */ /* 0x100fe2000801089d */
[----:B------:R-:W-:Y:S01]  /*86c0*/  FFMA.FTZ R190, R190, UR4, -R157 ;  /* 0x00000004bebe7c23 */ /* 0x000fe2000801089d */
[----:B------:R-:W-:Y:S01]  /*86d0*/  LDSM.16.MT88.4 R136, [R185+0xd000] ;  /* 0x00d00000b988783b */ /* 0x000fe20000004200 */
[----:B------:R-:W-:Y:S01]  /*86e0*/  MUFU.EX2 R167, R167 ;  /* 0x000000a700a77308 */ /* 0x000fe20000000800 */
[--C-:B------:R-:W-:Y:S01]  /*86f0*/  FFMA.FTZ R172, R172, UR4, -R161.reuse ;  /* 0x00000004acac7c23 */ /* 0x100fe200080108a1 */
[--C-:B------:R-:W-:Y:S01]  /*8700*/  FFMA.FTZ R179, R170, UR4, -R161.reuse ;  /* 0x00000004aab37c23 */ /* 0x100fe200080108a1 */
[----:B------:R-:W-:Y:S01]  /*8710*/  FFMA.FTZ R168, R168, UR4, -R161 ;  /* 0x00000004a8a87c23 */ /* 0x000fe200080108a1 */
[C---:B-1----:R-:W-:Y:S01]  /*8720*/  HMMA.16816.F32 R60, R4.reuse, R108, R60 ;  /* 0x0000006c043c723c */ /* 0x042fe2000000183c */
[--C-:B------:R-:W-:Y:S01]  /*8730*/  FFMA.FTZ R164, R164, UR4, -R157.reuse ;  /* 0x00000004a4a47c23 */ /* 0x100fe2000801089d */
[--C-:B------:R-:W-:Y:S01]  /*8740*/  FFMA.FTZ R187, R162, UR4, -R157.reuse ;  /* 0x00000004a2bb7c23 */ /* 0x100fe2000801089d */
[----:B------:R-:W-:Y:S01]  /*8750*/  FFMA.FTZ R160, R160, UR4, -R157 ;  /* 0x00000004a0a07c23 */ /* 0x000fe2000801089d */
[----:B------:R-:W1:Y:S01]  /*8760*/  MUFU.EX2 R180, R180 ;  /* 0x000000b400b47308 */ /* 0x000e620000000800 */
[----:B------:R-:W-:Y:S01]  /*8770*/  FFMA.FTZ R161, R166, UR4, -R161 ;  /* 0x00000004a6a17c23 */ /* 0x000fe200080108a1 */
[----:B------:R-:W-:Y:S01]  /*8780*/  FFMA.FTZ R157, R158, UR4, -R157 ;  /* 0x000000049e9d7c23 */ /* 0x000fe2000801089d */
[----:B------:R-:W-:Y:S01]  /*8790*/  FFMA.FTZ R153, R215, R153, R154 ;  /* 0x00000099d7997223 */ /* 0x000fe2000001009a */
[----:B------:R-:W-:Y:S01]  /*87a0*/  HMMA.16816.F32 R64, R4, R110, R64 ;  /* 0x0000006e0440723c */ /* 0x000fe20000001840 */
[----:B------:R-:W2:Y:S01]  /*87b0*/  LDSM.16.MT88.4 R108, [R156+0x4000] ;  /* 0x004000009c6c783b */ /* 0x000ea20000004200 */
[----:B------:R-:W-:Y:S01]  /*87c0*/  FFMA.FTZ R152, R211, R3, R152 ;  /* 0x00000003d3987223 */ /* 0x000fe20000010098 */
[----:B------:R-:W-:Y:S01]  /*87d0*/  FADD.FTZ R150, R150, R153 ;  /* 0x0000009996967221 */ /* 0x000fe20000010000 */
[----:B------:R-:W-:Y:S01]  /*87e0*/  MUFU.EX2 R188, R188 ;  /* 0x000000bc00bc7308 */ /* 0x000fe20000000800 */
[----:B------:R-:W-:-:S02]  /*87f0*/  IMAD.MOV.U32 R3, RZ, RZ, R145 ;  /* 0x000000ffff037224 */ /* 0x000fc400078e0091 */
[----:B------:R-:W-:Y:S01]  /*8800*/  FADD.FTZ R147, R147, R152 ;  /* 0x0000009893937221 */ /* 0x000fe20000010000 */
[----:B------:R-:W-:Y:S01]  /*8810*/  FADD.FTZ R149, R149, R150 ;  /* 0x0000009695957221 */ /* 0x000fe20000010000 */
[C---:B------:R-:W-:Y:S01]  /*8820*/  HMMA.16816.F32 R20, R4.reuse, R22, R116 ;  /* 0x000000160414723c */ /* 0x040fe20000001874 */
[----:B------:R-:W5:Y:S01]  /*8830*/  LDSM.16.MT88.4 R116, [R185+0xe000] ;  /* 0x00e00000b974783b */ /* 0x000f620000004200 */
[----:B------:R-:W-:Y:S01]  /*8840*/  FADD.FTZ R2, R2, R147 ;  /* 0x0000009302027221 */ /* 0x000fe20000010000 */
[----:B------:R-:W-:Y:S01]  /*8850*/  FADD.FTZ R148, R148, R149 ;  /* 0x0000009594947221 */ /* 0x000fe20000010000 */
[----:B------:R-:W1:Y:S01]  /*8860*/  MUFU.EX2 R169, R169 ;  /* 0x000000a900a97308 */ /* 0x000e620000000800 */
[----:B------:R-:W-:Y:S02]  /*8870*/  @P4 IMAD.MOV.U32 R3, RZ, RZ, R145 ;  /* 0x000000ffff034224 */ /* 0x000fe400078e0091 */
[----:B------:R-:W-:Y:S01]  /*8880*/  FADD.FTZ R2, R151, R2 ;  /* 0x0000000297027221 */ /* 0x000fe20000010000 */
[----:B------:R-:W-:Y:S01]  /*8890*/  @P4 IADD3 R210, PT, PT, R0, -0x3, RZ ;  /* 0xfffffffd00d24810 */ /* 0x000fe20007ffe0ff */
[C---:B---3--:R-:W-:Y:S03]  /*88a0*/  HMMA.16816.F32 R68, R4.reuse, R104, R68 ;  /* 0x000000680444723c */ /* 0x048fe60000001844 */
[----:B------:R-:W-:Y:S05]  /*88b0*/  MUFU.EX2 R171, R171 ;  /* 0x000000ab00ab7308 */ /* 0x000fea0000000800 */
[C---:B------:R-:W-:Y:S01]  /*88c0*/  HMMA.16816.F32 R72, R4.reuse, R106, R72 ;  /* 0x0000006a0448723c */ /* 0x040fe20000001848 */
[----:B------:R-:W3:Y:S02]  /*88d0*/  LDSM.16.MT88.4 R104, [R155+0x4000] ;  /* 0x004000009b68783b */ /* 0x000ee40000004200 */
[----:B------:R-:W1:Y:S05]  /*88e0*/  MUFU.EX2 R206, R206 ;  /* 0x000000ce00ce7308 */ /* 0x000e6a0000000800 */
[C---:B------:R-:W-:Y:S03]  /*88f0*/  HMMA.16816.F32 R32, R4.reuse, R120, R32 ;  /* 0x000000780420723c */ /* 0x040fe60000001820 */
[----:B------:R-:W-:Y:S05]  /*8900*/  MUFU.EX2 R173, R173 ;  /* 0x000000ad00ad7308 */ /* 0x000fea0000000800 */
[C---:B------:R-:W-:Y:S01]  /*8910*/  HMMA.16816.F32 R100, R4.reuse, R122, R100 ;  /* 0x0000007a0464723c */ /* 0x040fe20000001864 */
[----:B------:R-:W-:Y:S02]  /*8920*/  LDSM.16.MT88.4 R120, [R185+0xe800] ;  /* 0x00e80000b978783b */ /* 0x000fe40000004200 */
[----:B------:R-:W-:Y:S05]  /*8930*/  MUFU.EX2 R194, R194 ;  /* 0x000000c200c27308 */ /* 0x000fea0000000800 */
[C---:B----4-:R-:W-:Y:S03]  /*8940*/  HMMA.16816.F32 R76, R4.reuse, R112, R76 ;  /* 0x00000070044c723c */ /* 0x050fe6000000184c */
[----:B------:R-:W-:Y:S05]  /*8950*/  MUFU.EX2 R175, R175 ;  /* 0x000000af00af7308 */ /* 0x000fea0000000800 */
[C---:B------:R-:W-:Y:S01]  /*8960*/  HMMA.16816.F32 R80, R4.reuse, R114, R80 ;  /* 0x000000720450723c */ /* 0x040fe20000001850 */
[----:B------:R-:W4:Y:S02]  /*8970*/  LDSM.16.MT88.4 R112, [R159+0xc800] ;  /* 0x00c800009f70783b */ /* 0x000f240000004200 */
[----:B------:R-:W4:Y:S05]  /*8980*/  MUFU.EX2 R196, R196 ;  /* 0x000000c400c47308 */ /* 0x000f2a0000000800 */
[C---:B--2---:R-:W-:Y:S03]  /*8990*/  HMMA.16816.F32 R84, R4.reuse, R108, R84 ;  /* 0x0000006c0454723c */ /* 0x044fe60000001854 */
[----:B------:R-:W-:Y:S05]  /*89a0*/  MUFU.EX2 R177, R177 ;  /* 0x000000b100b17308 */ /* 0x000fea0000000800 */
[C---:B------:R-:W-:Y:S01]  /*89b0*/  HMMA.16816.F32 R88, R4.reuse, R110, R88 ;  /* 0x0000006e0458723c */ /* 0x040fe20000001858 */
[----:B------:R-:W2:Y:S02]  /*89c0*/  LDSM.16.MT88.4 R108, [R156+0x2800] ;  /* 0x002800009c6c783b */ /* 0x000ea40000004200 */
[----:B------:R-:W2:Y:S05]  /*89d0*/  MUFU.EX2 R190, R190 ;  /* 0x000000be00be7308 */ /* 0x000eaa0000000800 */
        /* <DEDUP_REMOVED lines=9> */
[----:B------:R-:W-:Y:S05]  /*8a70*/  MUFU.EX2 R161, R161 ;  /* 0x000000a100a17308 */ /* 0x000fea0000000800 */
[C---:B---3--:R-:W-:Y:S03]  /*8a80*/  HMMA.16816.F32 R92, R4.reuse, R104, R92 ;  /* 0x00000068045c723c */ /* 0x048fe6000000185c */
[----:B------:R-:W-:Y:S05]  /*8a90*/  MUFU.EX2 R164, R164 ;  /* 0x000000a400a47308 */ /* 0x000fea0000000800 */
[----:B------:R-:W-:Y:S01]  /*8aa0*/  HMMA.16816.F32 R4, R4, R106, R96 ;  /* 0x0000006a0404723c */ /* 0x000fe20000001860 */
[----:B------:R-:W-:Y:S01]  /*8ab0*/  F2FP.F16.F32.PACK_AB R96, R174, R163 ;  /* 0x000000a3ae60723e */ /* 0x000fe200000000ff */
[----:B------:R-:W3:Y:S01]  /*8ac0*/  LDSM.16.MT88.4 R104, [R155+0x2800] ;  /* 0x002800009b68783b */ /* 0x000ee20000004200 */
[----:B-1----:R-:W-:Y:S01]  /*8ad0*/  F2FP.F16.F32.PACK_AB R97, R180, R167 ;  /* 0x000000a7b461723e */ /* 0x002fe200000000ff */
[----:B------:R-:W1:Y:S01]  /*8ae0*/  MUFU.EX2 R187, R187 ;  /* 0x000000bb00bb7308 */ /* 0x000e620000000800 */
[----:B------:R-:W-:Y:S01]  /*8af0*/  F2FP.F16.F32.PACK_AB R98, R178, R165 ;  /* 0x000000a5b262723e */ /* 0x000fe200000000ff */
[----:B------:R-:W-:Y:S01]  /*8b00*/  FADD.FTZ R163, R163, R148 ;  /* 0x00000094a3a37221 */ /* 0x000fe20000010000 */
[----:B------:R-:W-:Y:S01]  /*8b10*/  F2FP.F16.F32.PACK_AB R99, R169, R188 ;  /* 0x000000bca963723e */ /* 0x000fe200000000ff */
[----:B------:R-:W-:Y:S01]  /*8b20*/  FADD.FTZ R167, R167, R2 ;  /* 0x00000002a7a77221 */ /* 0x000fe20000010000 */
[----:B------:R-:W-:-:S02]  /*8b30*/  IMAD.MOV.U32 R148, RZ, RZ, R144 ;  /* 0x000000ffff947224 */ /* 0x000fc400078e0090 */
[----:B------:R-:W-:Y:S01]  /*8b40*/  FADD.FTZ R174, R174, R163 ;  /* 0x000000a3aeae7221 */ /* 0x000fe20000010000 */
        /* <DEDUP_REMOVED lines=31> */
[C---:B-1----:R-:W-:Y:S08]  /*8d40*/  HMMA.16816.F32 R68, R96.reuse, R112, R68 ;  /* 0x000000706044723c */ /* 0x042ff00000001844 */
[C---:B------:R-:W-:Y:S01]  /*8d50*/  HMMA.16816.F32 R72, R96.reuse, R114, R72 ;  /* 0x000000726048723c */ /* 0x040fe20000001848 */
[----:B------:R-:W-:Y:S07]  /*8d60*/  LDSM.16.MT88.4 R112, [R155+0x3000] ;  /* 0x003000009b70783b */ /* 0x000fee0000004200 */
[C---:B----4-:R-:W-:Y:S08]  /*8d70*/  HMMA.16816.F32 R76, R96.reuse, R120, R76 ;  /* 0x00000078604c723c */ /* 0x050ff0000000184c */
        /* <DEDUP_REMOVED lines=98> */
.L_x_4962:
[----:B------:R-:W-:-:S07]  /*93a0*/  IADD3 R210, PT, PT, R148, -0x1, RZ ;  /* 0xffffffff94d27810 */ /* 0x000fce0007ffe0ff */
.L_x_4968:
        /* <DEDUP_REMOVED lines=24> */
.L_x_4973:
        /* <DEDUP_REMOVED lines=29> */
[----:B------:R-:W-:Y:S01]  /*9700*/  VIADD R9, R209, 0xffffffc0 ;  /* 0xffffffc0d1097836 */ /* 0x000fe20000000000 */
[----:B------:R-:W1:Y:S01]  /*9710*/  LDC R4, c[0x0][0x4f0] ;  /* 0x00013c00ff047b82 */ /* 0x000e620000000800 */
[----:B------:R-:W-:Y:S03]  /*9720*/  IABS R11, R209 ;  /* 0x000000d1000b7213 */ /* 0x000fe60000000000 */
[----:B------:R-:W-:Y:S04]  /*9730*/  IABS R10, R9 ;  /* 0x00000009000a7213 */ /* 0x000fe80000000000 */
[----:B------:R-:W2:Y:S01]  /*9740*/  LDC.64 R176, c[0x0][0x3c0] ;  /* 0x0000f000ffb07b82 */ /* 0x000ea20000000a00 */
[-C--:B-1----:R-:W-:Y:S02]  /*9750*/  IABS R5, R4.reuse ;  /* 0x0000000400057213 */ /* 0x082fe40000000000 */
[-C--:B------:R-:W-:Y:S02]  /*9760*/  LOP3.LUT R9, R9, R4.reuse, RZ, 0x3c, !PT ;  /* 0x0000000409097212 */ /* 0x080fe400078e3cff */
[----:B------:R-:W1:Y:S02]  /*9770*/  I2F.RP R8, R5 ;  /* 0x0000000500087306 */ /* 0x000e640000209400 */
[----:B------:R-:W-:Y:S02]  /*9780*/  ISETP.GE.AND P0, PT, R9, RZ, PT ;  /* 0x000000ff0900720c */ /* 0x000fe40003f06270 */
[----:B------:R-:W-:Y:S06]  /*9790*/  LOP3.LUT R9, RZ, R4, RZ, 0x33, !PT ;  /* 0x00000004ff097212 */ /* 0x000fec00078e33ff */
        /* <DEDUP_REMOVED lines=32> */
[-C--:B------:R-:W-:Y:S02]  /*99a0*/  LEA.HI.X.SX32 R19, R13, R213.reuse, 0x2, P1 ;  /* 0x000000d50d137211 */ /* 0x080fe400008f16ff */
[C---:B------:R-:W-:Y:S01]  /*99b0*/  LEA.HI.X.SX32 R17, R9.reuse, R213, 0x2, P0 ;  /* 0x000000d509117211 */ /* 0x040fe200000f16ff */
[----:B------:R-:W-:Y:S02]  /*99c0*/  IMAD.IADD R9, R9, 0x1, -R13 ;  /* 0x0000000109097824 */ /* 0x000fe400078e0a0d */
[----:B------:R-:W5:Y:S02]  /*99d0*/  LDG.E R8, desc[UR14][R18.64] ;  /* 0x0000000e12087981 */ /* 0x000f64000c1e1900 */
[----:B------:R-:W-:Y:S02]  /*99e0*/  IMAD R9, R9, R4, -0x40 ;  /* 0xffffffc009097424 */ /* 0x000fe400078e0204 */
[----:B------:R-:W5:Y:S03]  /*99f0*/  LDG.E R5, desc[UR14][R16.64] ;  /* 0x0000000e10057981 */ /* 0x000f66000c1e1900 */
        /* <DEDUP_REMOVED lines=13> */
.L_x_4970:
        /* <DEDUP_REMOVED lines=10> */
[C---:B------:R-:W-:Y:S02]  /*9b70*/  IADD3.X R179, PT, PT, R176.reuse, R205, RZ, P0, !PT ;  /* 0x000000cdb0b37210 */ /* 0x040fe400007fe4ff */
[----:B------:R-:W-:Y:S03]  /*9b80*/  IADD3 R220, P1, PT, R177, R178, RZ ;  /* 0x000000b2b1dc7210 */ /* 0x000fe60007f3e0ff */
        /* <DEDUP_REMOVED lines=9> */
[----:B------:R1:W-:Y:S01]  /*9c20*/  LDGSTS.E.BYPASS.LTC128B.128 [R217+0x10800], desc[UR14][R178.64+0x100] ;  /* 0x10800100b2d97fae */ /* 0x0003e2000b981a0e */
        /* <DEDUP_REMOVED lines=9> */
[----:B------:R-:W-:Y:S02]  /*9cc0*/  IADD3 R210, PT, PT, R210, -0x1, RZ ;  /* 0xffffffffd2d27810 */ /* 0x000fe40007ffe0ff */
[----:B------:R-:W-:Y:S03]  /*9cd0*/  SEL R3, R3, 0xffffffc0, !P2 ;  /* 0xffffffc003037807 */ /* 0x000fe60005000000 */
[----:B------:R-:W-:Y:S01]  /*9ce0*/  LDGSTS.E.BYPASS.LTC128B.128 [R217+0xd800], desc[UR14][R218.64] ;  /* 0x0d800000dad97fae */ /* 0x000fe2000b981a0e */
[----:B------:R-:W-:Y:S02]  /*9cf0*/  ISETP.GT.AND P0, PT, R210, R201, PT ;  /* 0x000000c9d200720c */ /* 0x000fe40003f04270 */
[----:B------:R-:W-:Y:S03]  /*9d00*/  IADD3 R190, PT, PT, R3, R194, RZ ;  /* 0x000000c203be7210 */ /* 0x000fe60007ffe0ff */
[----:B------:R-:W-:Y:S01]  /*9d10*/  LDGSTS.E.BYPASS.LTC128B.128 [R217+0xf800], desc[UR14][R218.64+0x80] ;  /* 0x0f800080dad97fae */ /* 0x000fe2000b981a0e */
[----:B------:R-:W-:Y:S02]  /*9d20*/  IADD3 R188, PT, PT, R188, R3, RZ ;  /* 0x00000003bcbc7210 */ /* 0x000fe40007ffe0ff */
[C---:B------:R-:W-:Y:S03]  /*9d30*/  IADD3 R189, PT, PT, R187.reuse, R190, RZ ;  /* 0x000000bebbbd7210 */ /* 0x040fe60007ffe0ff */
[----:B------:R2:W-:Y:S01]  /*9d40*/  LDGSTS.E.BYPASS.LTC128B.128 [R217+0x11800], desc[UR14][R218.64+0x100] ;  /* 0x11800100dad97fae */ /* 0x0005e2000b981a0e */
[----:B------:R-:W-:Y:S05]  /*9d50*/  IADD3 R3, PT, PT, R187, R188, RZ ;  /* 0x000000bcbb037210 */ /* 0x000fea0007ffe0ff */
[----:B------:R-:W-:Y:S06]  /*9d60*/  LDSM.16.M88.4 R132, [R194] ;  /* 0x00000000c284783b */ /* 0x000fec0000000200 */
[----:B------:R-:W5:Y:S06]  /*9d70*/  LDSM.16.M88.4 R136, [R193+UR5+0x6000] ;  /* 0x00600005c188783b */ /* 0x000f6c0008000200 */
[----:B------:R-:W3:Y:S06]  /*9d80*/  LDSM.16.M88.4 R140, [R193+UR5+0x6800] ;  /* 0x00680005c18c783b */ /* 0x000eec0008000200 */
[----:B------:R-:W4:Y:S06]  /*9d90*/  LDSM.16.M88.4 R144, [R193+UR5+0x7000] ;  /* 0x00700005c190783b */ /* 0x000f2c0008000200 */
[----:B------:R-:W0:Y:S06]  /*9da0*/  LDGDEPBAR ;  /* 0x00000000000079af */ /* 0x000e2c0000000000 */
[----:B------:R-:W2:Y:S06]  /*9db0*/  LDSM.16.M88.4 R148, [R193+UR5+0x7800] ;  /* 0x00780005c194783b */ /* 0x000eac0008000200 */
[----:B------:R-:W-:Y:S06]  /*9dc0*/  LDSM.16.M88.4 R152, [R192] ;  /* 0x00000000c098783b */ /* 0x000fec0000000200 */
[----:B------:R-:W2:Y:S01]  /*9dd0*/  LDSM.16.M88.4 R156, [R191+0x6000] ;  /* 0x00600000bf9c783b */ /* 0x000ea20000000200 */
[C---:B-----5:R-:W-:Y:S05]  /*9de0*/  HMMA.16816.F32 R4, R132.reuse, R136, RZ ;  /* 0x000000888404723c */ /* 0x060fea00000018ff */
[----:B------:R-:W5:Y:S06]  /*9df0*/  LDSM.16.M88.4 R160, [R191+0x6800] ;  /* 0x00680000bfa0783b */ /* 0x000f6c0000000200 */
[----:B------:R-:W5:Y:S01]  /*9e00*/  LDSM.16.M88.4 R164, [R191+0x7000] ;  /* 0x00700000bfa4783b */ /* 0x000f620000000200 */
[C---:B------:R-:W-:Y:S05]  /*9e10*/  HMMA.16816.F32 R8, R132.reuse, R138, RZ ;  /* 0x0000008a8408723c */ /* 0x040fea00000018ff */
[----:B------:R-:W5:Y:S03]  /*9e20*/  LDSM.16.M88.4 R136, [R191+0x7800] ;  /* 0x00780000bf88783b */ /* 0x000f660000000200 */
[C---:B---3--:R-:W-:Y:S03]  /*9e30*/  HMMA.16816.F32 R12, R132.reuse, R140, RZ ;  /* 0x0000008c840c723c */ /* 0x048fe600000018ff */
[----:B------:R-:W-:Y:S05]  /*9e40*/  LDSM.16.M88.4 R168, [R190] ;  /* 0x00000000bea8783b */ /* 0x000fea0000000200 */
[C---:B------:R-:W-:Y:S01]  /*9e50*/  HMMA.16816.F32 R16, R132.reuse, R142, RZ ;  /* 0x0000008e8410723c */ /* 0x040fe200000018ff */
[----:B------:R-:W3:Y:S06]  /*9e60*/  LDSM.16.M88.4 R172, [R188+0x6000] ;  /* 0x00600000bcac783b */ /* 0x000eec0000000200 */
[----:B------:R-:W-:Y:S01]  /*9e70*/  LDSM.16.M88.4 R140, [R188+0x7000] ;  /* 0x00700000bc8c783b */ /* 0x000fe20000000200 */
[C---:B----4-:R-:W-:Y:S05]  /*9e80*/  HMMA.16816.F32 R20, R132.reuse, R144, RZ ;  /* 0x000000908414723c */ /* 0x050fea00000018ff */
[----:B-1----:R-:W-:Y:S03]  /*9e90*/  LDSM.16.M88.4 R176, [R191+0x8000] ;  /* 0x00800000bfb0783b */ /* 0x002fe60000000200 */
[C---:B------:R-:W-:Y:S03]  /*9ea0*/  HMMA.16816.F32 R24, R132.reuse, R146, RZ ;  /* 0x000000928418723c */ /* 0x040fe600000018ff */
[----:B------:R-:W-:Y:S05]  /*9eb0*/  LDSM.16.M88.4 R144, [R188+0x7800] ;  /* 0x00780000bc90783b */ /* 0x000fea0000000200 */
[C---:B--2---:R-:W-:Y:S08]  /*9ec0*/  HMMA.16816.F32 R28, R132.reuse, R148, RZ ;  /* 0x00000094841c723c */ /* 0x044ff000000018ff */
[----:B------:R-:W-:Y:S01]  /*9ed0*/  HMMA.16816.F32 R32, R132, R150, RZ ;  /* 0x000000968420723c */ /* 0x000fe200000018ff */
[----:B------:R-:W1:Y:S06]  /*9ee0*/  LDSM.16.M88.4 R132, [R188+0x6800] ;  /* 0x00680000bc84783b */ /* 0x000e6c0000000200 */
[----:B------:R-:W-:Y:S01]  /*9ef0*/  LDSM.16.M88.4 R148, [R189] ;  /* 0x00000000bd94783b */ /* 0x000fe20000000200 */
[C---:B------:R-:W-:Y:S08]  /*9f00*/  HMMA.16816.F32 R4, R152.reuse, R156, R4 ;  /* 0x0000009c9804723c */ /* 0x040ff00000001804 */
[C---:B------:R-:W-:Y:S01]  /*9f10*/  HMMA.16816.F32 R8, R152.reuse, R158, R8 ;  /* 0x0000009e9808723c */ /* 0x040fe20000001808 */
[----:B------:R-:W2:Y:S07]  /*9f20*/  LDSM.16.M88.4 R156, [R3+0x6000] ;  /* 0x00600000039c783b */ /* 0x000eae0000000200 */
[C---:B-----5:R-:W-:Y:S08]  /*9f30*/  HMMA.16816.F32 R12, R152.reuse, R160, R12 ;  /* 0x000000a0980c723c */ /* 0x060ff0000000180c */
[C---:B------:R-:W-:Y:S01]  /*9f40*/  HMMA.16816.F32 R16, R152.reuse, R162, R16 ;  /* 0x000000a29810723c */ /* 0x040fe20000001810 */
[----:B------:R-:W-:Y:S07]  /*9f50*/  LDSM.16.M88.4 R160, [R3+0x7800] ;  /* 0x0078000003a0783b */ /* 0x000fee0000000200 */
[C---:B------:R-:W-:Y:S08]  /*9f60*/  HMMA.16816.F32 R20, R152.reuse, R164, R20 ;  /* 0x000000a49814723c */ /* 0x040ff00000001814 */
[C---:B------:R-:W-:Y:S01]  /*9f70*/  HMMA.16816.F32 R24, R152.reuse, R166, R24 ;  /* 0x000000a69818723c */ /* 0x040fe20000001818 */
[----:B------:R-:W-:Y:S07]  /*9f80*/  LDSM.16.M88.4 R164, [R194+0x2000] ;  /* 0x00200000c2a4783b */ /* 0x000fee0000000200 */
[C---:B------:R-:W-:Y:S08]  /*9f90*/  HMMA.16816.F32 R28, R152.reuse, R136, R28 ;  /* 0x00000088981c723c */ /* 0x040ff0000000181c */
[----:B------:R-:W-:Y:S01]  /*9fa0*/  HMMA.16816.F32 R32, R152, R138, R32 ;  /* 0x0000008a9820723c */ /* 0x000fe20000001820 */
[----:B------:R-:W4:Y:S06]  /*9fb0*/  LDSM.16.M88.4 R136, [R3+0x6800] ;  /* 0x006800000388783b */ /* 0x000f2c0000000200 */
[----:B------:R-:W5:Y:S01]  /*9fc0*/  LDSM.16.M88.4 R152, [R3+0x7000] ;  /* 0x007000000398783b */ /* 0x000f620000000200 */
[C---:B---3--:R-:W-:Y:S08]  /*9fd0*/  HMMA.16816.F32 R4, R168.reuse, R172, R4 ;  /* 0x000000aca804723c */ /* 0x048ff00000001804 */
[C---:B------:R-:W-:Y:S01]  /*9fe0*/  HMMA.16816.F32 R8, R168.reuse, R174, R8 ;  /* 0x000000aea808723c */ /* 0x040fe20000001808 */
[----:B------:R-:W3:Y:S07]  /*9ff0*/  LDSM.16.M88.4 R172, [R193+UR5+0x8000] ;  /* 0x00800005c1ac783b */ /* 0x000eee0008000200 */
        /* <DEDUP_REMOVED lines=8> */
[----:B------:R-:W1:Y:S06]  /*a080*/  LDSM.16.M88.4 R144, [R193+UR5+0x9800] ;  /* 0x00980005c190783b */ /* 0x000e6c0008000200 */
[----:B------:R-:W1:Y:S01]  /*a090*/  LDSM.16.M88.4 R168, [R192+0x2000] ;  /* 0x00200000c0a8783b */ /* 0x000e620000000200 */
[C---:B--2---:R-:W-:Y:S08]  /*a0a0*/  HMMA.16816.F32 R4, R148.reuse, R156, R4 ;  /* 0x0000009c9404723c */ /* 0x044ff00000001804 */
[C---:B------:R-:W-:Y:S01]  /*a0b0*/  HMMA.16816.F32 R8, R148.reuse, R158, R8 ;  /* 0x0000009e9408723c */ /* 0x040fe20000001808 */
[----:B------:R-:W-:Y:S07]  /*a0c0*/  LDSM.16.M88.4 R156, [R190+0x2000] ;  /* 0x00200000be9c783b */ /* 0x000fee0000000200 */
[C---:B----4-:R-:W-:Y:S08]  /*a0d0*/  HMMA.16816.F32 R12, R148.reuse, R136, R12 ;  /* 0x00000088940c723c */ /* 0x050ff0000000180c */
[C---:B------:R-:W-:Y:S01]  /*a0e0*/  HMMA.16816.F32 R16, R148.reuse, R138, R16 ;  /* 0x0000008a9410723c */ /* 0x040fe20000001810 */
[----:B------:R-:W2:Y:S07]  /*a0f0*/  LDSM.16.M88.4 R136, [R191+0x8800] ;  /* 0x00880000bf88783b */ /* 0x000eae0000000200 */
[C---:B-----5:R-:W-:Y:S08]  /*a100*/  HMMA.16816.F32 R20, R148.reuse, R152, R20 ;  /* 0x000000989414723c */ /* 0x060ff00000001814 */
        /* <DEDUP_REMOVED lines=8> */
[----:B------:R-:W-:Y:S07]  /*a190*/  LDSM.16.M88.4 R172, [R3+0x8000] ;  /* 0x0080000003ac783b */ /* 0x000fee0000000200 */
[C---:B-1----:R-:W-:Y:S08]  /*a1a0*/  HMMA.16816.F32 R12, R164.reuse, R132, R12 ;  /* 0x00000084a40c723c */ /* 0x042ff0000000180c */
[C---:B------:R-:W-:Y:S01]  /*a1b0*/  HMMA.16816.F32 R16, R164.reuse, R134, R16 ;  /* 0x00000086a410723c */ /* 0x040fe20000001810 */
[----:B------:R-:W1:Y:S07]  /*a1c0*/  LDSM.16.M88.4 R132, [R188+0x8800] ;  /* 0x00880000bc84783b */ /* 0x000e6e0000000200 */
[C---:B------:R-:W-:Y:S08]  /*a1d0*/  HMMA.16816.F32 R20, R164.reuse, R140, R20 ;  /* 0x0000008ca414723c */ /* 0x040ff00000001814 */
[C---:B------:R-:W-:Y:S01]  /*a1e0*/  HMMA.16816.F32 R24, R164.reuse, R142, R24 ;  /* 0x0000008ea418723c */ /* 0x040fe20000001818 */
[----:B------:R-:W3:Y:S07]  /*a1f0*/  LDSM.16.M88.4 R140, [R188+0x9000] ;  /* 0x00900000bc8c783b */ /* 0x000eee0000000200 */
[C---:B------:R-:W-:Y:S08]  /*a200*/  HMMA.16816.F32 R28, R164.reuse, R144, R28 ;  /* 0x00000090a41c723c */ /* 0x040ff0000000181c */
[----:B------:R-:W-:Y:S01]  /*a210*/  HMMA.16816.F32 R32, R164, R146, R32 ;  /* 0x00000092a420723c */ /* 0x000fe20000001820 */
[----:B------:R-:W3:Y:S06]  /*a220*/  LDSM.16.M88.4 R144, [R188+0x9800] ;  /* 0x00980000bc90783b */ /* 0x000eec0000000200 */
[----:B------:R-:W3:Y:S01]  /*a230*/  LDSM.16.M88.4 R164, [R189+0x2000] ;  /* 0x00200000bda4783b */ /* 0x000ee20000000200 */
[C---:B------:R-:W-:Y:S08]  /*a240*/  HMMA.16816.F32 R4, R168.reuse, R176, R4 ;  /* 0x000000b0a804723c */ /* 0x040ff00000001804 */
[C---:B------:R-:W-:Y:S01]  /*a250*/  HMMA.16816.F32 R8, R168.reuse, R178, R8 ;  /* 0x000000b2a808723c */ /* 0x040fe20000001808 */
[----:B------:R-:W-:Y:S07]  /*a260*/  LDSM.16.M88.4 R176, [R3+0xa000] ;  /* 0x00a0000003b0783b */ /* 0x000fee0000000200 */
[C---:B--2---:R-:W-:Y:S08]  /*a270*/  HMMA.16816.F32 R12, R168.reuse, R136, R12 ;  /* 0x00000088a80c723c */ /* 0x044ff0000000180c */
[C---:B------:R-:W-:Y:S01]  /*a280*/  HMMA.16816.F32 R16, R168.reuse, R138, R16 ;  /* 0x0000008aa810723c */ /* 0x040fe20000001810 */
[----:B------:R-:W2:Y:S07]  /*a290*/  LDSM.16.M88.4 R136, [R3+0x8800] ;  /* 0x008800000388783b */ /* 0x000eae0000000200 */
[C---:B----4-:R-:W-:Y:S08]  /*a2a0*/  HMMA.16816.F32 R20, R168.reuse, R148, R20 ;  /* 0x00000094a814723c */ /* 0x050ff00000001814 */
[C---:B------:R-:W-:Y:S01]  /*a2b0*/  HMMA.16816.F32 R24, R168.reuse, R150, R24 ;  /* 0x00000096a818723c */ /* 0x040fe20000001818 */
[----:B------:R-:W4:Y:S07]  /*a2c0*/  LDSM.16.M88.4 R148, [R3+0x9000] ;  /* 0x009000000394783b */ /* 0x000f2e0000000200 */
[C---:B------:R-:W-:Y:S08]  /*a2d0*/  HMMA.16816.F32 R28, R168.reuse, R152, R28 ;  /* 0x00000098a81c723c */ /* 0x040ff0000000181c */
[----:B------:R-:W-:Y:S01]  /*a2e0*/  HMMA.16816.F32 R32, R168, R154, R32 ;  /* 0x0000009aa820723c */ /* 0x000fe20000001820 */
[----:B------:R-:W4:Y:S06]  /*a2f0*/  LDSM.16.M88.4 R152, [R3+0x9800] ;  /* 0x009800000398783b */ /* 0x000f2c0000000200 */
[----:B------:R-:W-:Y:S01]  /*a300*/  LDSM.16.M88.4 R168, [R193+UR5+0xa000] ;  /* 0x00a00005c1a8783b */ /* 0x000fe20008000200 */
[C---:B-----5:R-:W-:Y:S08]  /*a310*/  HMMA.16816.F32 R4, R156.reuse, R160, R4 ;  /* 0x000000a09c04723c */ /* 0x060ff00000001804 */
[C---:B------:R-:W-:Y:S01]  /*a320*/  HMMA.16816.F32 R8, R156.reuse, R162, R8 ;  /* 0x000000a29c08723c */ /* 0x040fe20000001808 */
[----:B------:R-:W5:Y:S07]  /*a330*/  LDSM.16.M88.4 R160, [R194+0x4000] ;  /* 0x00400000c2a0783b */ /* 0x000f6e0000000200 */
        /* <DEDUP_REMOVED lines=8> */
[----:B------:R-:W3:Y:S06]  /*a3c0*/  LDSM.16.M88.4 R144, [R193+UR5+0xb800] ;  /* 0x00b80005c190783b */ /* 0x000eec0008000200 */
[----:B------:R-:W-:Y:S01]  /*a3d0*/  LDSM.16.M88.4 R156, [R192+0x4000] ;  /* 0x00400000c09c783b */ /* 0x000fe20000000200 */
[C---:B------:R-:W-:Y:S08]  /*a3e0*/  HMMA.16816.F32 R4, R164.reuse, R172, R4 ;  /* 0x000000aca404723c */ /* 0x040ff00000001804 */
[C---:B------:R-:W-:Y:S01]  /*a3f0*/  HMMA.16816.F32 R8, R164.reuse, R174, R8 ;  /* 0x000000aea408723c */ /* 0x040fe20000001808 */
[----:B------:R-:W3:Y:S07]  /*a400*/  LDSM.16.M88.4 R172, [R191+0xa000] ;  /* 0x00a00000bfac783b */ /* 0x000eee0000000200 */
        /* <DEDUP_REMOVED lines=9> */
[----:B------:R-:W-:Y:S01]  /*a4a0*/  LDSM.16.M88.4 R164, [R190+0x4000] ;  /* 0x00400000bea4783b */ /* 0x000fe20000000200 */
[C---:B-----5:R-:W-:Y:S08]  /*a4b0*/  HMMA.16816.F32 R4, R160.reuse, R168, R4 ;  /* 0x000000a8a004723c */ /* 0x060ff00000001804 */
[C---:B------:R-:W-:Y:S01]  /*a4c0*/  HMMA.16816.F32 R8, R160.reuse, R170, R8 ;  /* 0x000000aaa008723c */ /* 0x040fe20000001808 */
[----:B------:R-:W5:Y:S07]  /*a4d0*/  LDSM.16.M88.4 R168, [R188+0xa000] ;  /* 0x00a00000bca8783b */ /* 0x000f6e0000000200 */
[C---:B-1----:R-:W-:Y:S08]  /*a4e0*/  HMMA.16816.F32 R12, R160.reuse, R132, R12 ;  /* 0x00000084a00c723c */ /* 0x042ff0000000180c */
[C---:B------:R-:W-:Y:S01]  /*a4f0*/  HMMA.16816.F32 R16, R160.reuse, R134, R16 ;  /* 0x00000086a010723c */ /* 0x040fe20000001810 */
[----:B------:R-:W1:Y:S07]  /*a500*/  LDSM.16.M88.4 R132, [R188+0xa800] ;  /* 0x00a80000bc84783b */ /* 0x000e6e0000000200 */
[C---:B---3--:R-:W-:Y:S08]  /*a510*/  HMMA.16816.F32 R20, R160.reuse, R140, R20 ;  /* 0x0000008ca014723c */ /* 0x048ff00000001814 */
[C---:B------:R-:W-:Y:S01]  /*a520*/  HMMA.16816.F32 R24, R160.reuse, R142, R24 ;  /* 0x0000008ea018723c */ /* 0x040fe20000001818 */
[----:B------:R-:W3:Y:S07]  /*a530*/  LDSM.16.M88.4 R140, [R188+0xb000] ;  /* 0x00b00000bc8c783b */ /* 0x000eee0000000200 */
[C---:B------:R-:W-:Y:S08]  /*a540*/  HMMA.16816.F32 R28, R160.reuse, R144, R28 ;  /* 0x00000090a01c723c */ /* 0x040ff0000000181c */
[----:B------:R-:W-:Y:S01]  /*a550*/  HMMA.16816.F32 R32, R160, R146, R32 ;  /* 0x00000092a020723c */ /* 0x000fe20000001820 */
[----:B------:R-:W3:Y:S06]  /*a560*/  LDSM.16.M88.4 R144, [R188+0xb800] ;  /* 0x00b80000bc90783b */ /* 0x000eec0000000200 */
[----:B------:R-:W3:Y:S01]  /*a570*/  LDSM.16.M88.4 R160, [R189+0x4000] ;  /* 0x00400000bda0783b */ /* 0x000ee20000000200 */
[C---:B------:R-:W-:Y:S08]  /*a580*/  HMMA.16816.F32 R4, R156.reuse, R172, R4 ;  /* 0x000000ac9c04723c */ /* 0x040ff00000001804 */
[C---:B------:R-:W-:Y:S08]  /*a590*/  HMMA.16816.F32 R8, R156.reuse, R174, R8 ;  /* 0x000000ae9c08723c */ /* 0x040ff00000001808 */
[C---:B--2---:R-:W-:Y:S08]  /*a5a0*/  HMMA.16816.F32 R12, R156.reuse, R136, R12 ;  /* 0x000000889c0c723c */ /* 0x044ff0000000180c */
[C---:B------:R-:W-:Y:S01]  /*a5b0*/  HMMA.16816.F32 R16, R156.reuse, R138, R16 ;  /* 0x0000008a9c10723c */ /* 0x040fe20000001810 */
[----:B------:R-:W-:Y:S07]  /*a5c0*/  LDSM.16.M88.4 R136, [R3+0xb000] ;  /* 0x00b000000388783b */ /* 0x000fee0000000200 */
[C---:B----4-:R-:W-:Y:S08]  /*a5d0*/  HMMA.16816.F32 R20, R156.reuse, R148, R20 ;  /* 0x000000949c14723c */ /* 0x050ff00000001814 */
[C---:B------:R-:W-:Y:S08]  /*a5e0*/  HMMA.16816.F32 R24, R156.reuse, R150, R24 ;  /* 0x000000969c18723c */ /* 0x040ff00000001818 */
[C---:B------:R-:W-:Y:S08]  /*a5f0*/  HMMA.16816.F32 R28, R156.reuse, R152, R28 ;  /* 0x000000989c1c723c */ /* 0x040ff0000000181c */
[----:B------:R-:W-:Y:S08]  /*a600*/  HMMA.16816.F32 R32, R156, R154, R32 ;  /* 0x0000009a9c20723c */ /* 0x000ff00000001820 */
[C---:B-----5:R-:W-:Y:S08]  /*a610*/  HMMA.16816.F32 R4, R164.reuse, R168, R4 ;  /* 0x000000a8a404723c */ /* 0x060ff00000001804 */
[C---:B------:R-:W-:Y:S08]  /*a620*/  HMMA.16816.F32 R8, R164.reuse, R170, R8 ;  /* 0x000000aaa408723c */ /* 0x040ff00000001808 */
[C---:B-1----:R-:W-:Y:S08]  /*a630*/  HMMA.16816.F32 R12, R164.reuse, R132, R12 ;  /* 0x00000084a40c723c */ /* 0x042ff0000000180c */
[C---:B------:R-:W-:Y:S01]  /*a640*/  HMMA.16816.F32 R16, R164.reuse, R134, R16 ;  /* 0x00000086a410723c */ /* 0x040fe20000001810 */
[----:B------:R-:W1:Y:S07]  /*a650*/  LDSM.16.M88.4 R132, [R3+0xa800] ;  /* 0x00a800000384783b */ /* 0x000e6e0000000200 */
[C---:B---3--:R-:W-:Y:S08]  /*a660*/  HMMA.16816.F32 R20, R164.reuse, R140, R20 ;  /* 0x0000008ca414723c */ /* 0x048ff00000001814 */
        /* <DEDUP_REMOVED lines=155> */
.L_x_4972:
        /* <DEDUP_REMOVED lines=9> */
[----:B------:R-:W-:Y:S01]  /*b0b0*/  IADD3 R4, P1, PT, R5, R6, RZ ;  /* 0x0000000605047210 */ /* 0x000fe20007f3e0ff */
[----:B------:R-:W-:Y:S03]  /*b0c0*/  IMAD.X R7, R3, 0x1, R203, P0 ;  /* 0x0000000103077824 */ /* 0x000fe600000e06cb */
        /* <DEDUP_REMOVED lines=13> */
.L_x_4971:
        /* <DEDUP_REMOVED lines=543> */
.L_x_4969:
        /* <DEDUP_REMOVED lines=259> */
[----:B-----5:R-:W-:Y:S02]  /*e3c0*/  @!P4 IMAD R22, R6, R11, R0 ;  /* 0x0000000b0616c224 */ /* 0x020fe400078e0200 */
[----:B------:R-:W-:Y:S01]  /*e3d0*/  @P1 FMUL.FTZ R11, R16, 0.69314718246459960938 ;  /* 0x3f317218100b1820 */ /* 0x000fe20000410000 */
[-C--:B------:R-:W-:Y:S01]  /*e3e0*/  @!P2 IMAD R207, R6, R17.reuse, RZ ;  /* 0x0000001106cfa224 */ /* 0x080fe200078e02ff */
[----:B------:R-:W-:Y:S01]  /*e3f0*/  LOP3.LUT R18, R21, 0x7, R18, 0xf8, !PT ;  /* 0x0000000715127812 */ /* 0x000fe200078ef812 */
[----:B------:R-:W-:Y:S02]  /*e400*/  @!P4 IMAD R22, R22, R17, RZ ;  /* 0x000000111616c224 */ /* 0x000fe400078e02ff */
[----:B-1----:R-:W-:Y:S01]  /*e410*/  @P1 FFMA.FTZ R8, R132, R19, R11 ;  /* 0x0000001384081223 */ /* 0x002fe2000001000b */
[----:B------:R-:W-:Y:S01]  /*e420*/  @P0 FFMA.FTZ R9, R3, R10, R2 ;  /* 0x0000000a03090223 */ /* 0x000fe20000010002 */
        /* <DEDUP_REMOVED lines=13> */
.L_x_4975:
[----:B------:R-:W-:Y:S05]  /*e500*/  BSYNC.RECONVERGENT B0 ;  /* 0x0000000000007941 */ /* 0x000fea0003800200 */
.L_x_4974:
[----:B------:R-:W-:Y:S01]  /*e510*/  IMAD.MOV.U32 R183, RZ, RZ, RZ ;  /* 0x000000ffffb77224 */ /* 0x000fe200078e00ff */
[----:B------:R-:W-:Y:S01]  /*e520*/  SHF.R.U32.HI R2, RZ, 0x3, R184 ;  /* 0x00000003ff027819 */ /* 0x000fe200000116b8 */
[----:B------:R-:W-:Y:S01]  /*e530*/  @P3 IMAD.MOV.U32 R20, RZ, RZ, R32 ;  /* 0x000000ffff143224 */ /* 0x000fe200078e0020 */
[----:B------:R2:W4:Y:S01]  /*e540*/  LDS.128 R16, [R217+0x2000] ;  /* 0x00200000d9107984 */ /* 0x0005220000000c00 */
[----:B-1-3--:R-:W-:Y:S01]  /*e550*/  IMAD.WIDE.U32 R8, R4, UR6, R182 ;  /* 0x0000000604087c25 */ /* 0x00afe2000f8e00b6 */
        /* <DEDUP_REMOVED lines=11> */
[----:B------:R2:W3:Y:S03]  /*e610*/  LDS.128 R20, [R217] ;  /* 0x00000000d9147984 */ /* 0x0004e60000000c00 */
[----:B------:R-:W-:Y:S01]  /*e620*/  ISETP.GE.AND P0, PT, R6, R197, PT ;  /* 0x000000c50600720c */ /* 0x000fe20003f06270 */
        /* <DEDUP_REMOVED lines=13> */
.L_x_4977:
[----:B------:R-:W-:Y:S05]  /*e700*/  BSYNC.RECONVERGENT B0 ;  /* 0x0000000000007941 */ /* 0x000fea0003800200 */
.L_x_4976:
        /* <DEDUP_REMOVED lines=19> */
.L_x_4979:
[----:B------:R-:W-:Y:S05]  /*e840*/  BSYNC.RECONVERGENT B0 ;  /* 0x0000000000007941 */ /* 0x000fea0003800200 */
.L_x_4978:
        /* <DEDUP_REMOVED lines=19> */
.L_x_4981:
[----:B------:R-:W-:Y:S05]  /*e980*/  BSYNC.RECONVERGENT B0 ;  /* 0x0000000000007941 */ /* 0x000fea0003800200 */
.L_x_4980:
        /* <DEDUP_REMOVED lines=16> */
.L_x_4982:
        /* <DEDUP_REMOVED lines=15> */
.L_x_6922:


//--------------------- .text._ZN5flash24flash_fwd_splitkv_kernelI23Flash_fwd_kernel_traitsILi192ELi64ELi64ELi4ELb0ELb0EN7cutlass6half_tE19Flash_kernel_traitsILi192ELi64ELi64ELi4ES3_EELb0ELb1ELb1ELb0ELb0ELb0ELb0ELb0EEEvNS_16Flash_fwd_paramsE --------------------------
	.section	.text._ZN5flash24flash_fwd_splitkv_kernelI23Flash_fwd_kernel_traitsILi192ELi64ELi64ELi4ELb0ELb0EN7cutlass6half_tE19Flash_kernel_traitsILi192ELi64ELi64ELi4ES3_EELb0ELb1ELb1ELb0ELb0ELb0ELb0ELb0EEEvNS_16Flash_fwd_paramsE,"ax",@progbits
	.align	128
        .global         _ZN5flash24flash_fwd_splitkv_kernelI23Flash_fwd_kernel_traitsILi192ELi64ELi64ELi4ELb0ELb0EN7cutlass6half_tE19Flash_kernel_traitsILi192ELi64ELi64ELi4ES3_EELb0ELb1ELb1ELb0ELb0ELb0ELb0ELb0EEEvNS_16Flash_fwd_paramsE
        .type           _ZN5flash24flash_fwd_splitkv_kernelI23Flash_fwd_kernel_traitsILi192ELi64ELi64ELi4ELb0ELb0EN7cutlass6half_tE19Flash_kernel_traitsILi192ELi64ELi64ELi4ES3_EELb0ELb1ELb1ELb0ELb0ELb0ELb0ELb0EEEvNS_16Flash_fwd_paramsE,@function
        .size           _ZN5flash24flash_fwd_splitkv_kernelI23Flash_fwd_kernel_traitsILi192ELi64ELi64ELi4ELb0ELb0EN7cutlass6half_tE19Flash_kernel_traitsILi192ELi64ELi64ELi4ES3_EELb0ELb1ELb1ELb0ELb0ELb0ELb0ELb0EEEvNS_16Flash_fwd_paramsE,(.L_x_6923 - _ZN5flash24flash_fwd_splitkv_kernelI23Flash_fwd_kernel_traitsILi192ELi64ELi64ELi4ELb0ELb0EN7cutlass6half_tE19Flash_kernel_traitsILi192ELi64ELi64ELi4ES3_EELb0ELb1ELb1ELb0ELb0ELb0ELb0ELb0EEEvNS_16Flash_fwd_paramsE)
        .other          _ZN5flash24flash_fwd_splitkv_kernelI23Flash_fwd_kernel_traitsILi192ELi64ELi64ELi4ELb0ELb0EN7cutlass6half_tE19Flash_kernel_traitsILi192ELi64ELi64ELi4ES3_EELb0ELb1ELb1ELb0ELb0ELb0ELb0ELb0EEEvNS_16Flash_fwd_paramsE,@"STO_CUDA_ENTRY STV_DEFAULT"
_ZN5flash24flash_fwd_splitkv_kernelI23Flash_fwd_kernel_traitsILi192ELi64ELi64ELi4ELb0ELb0EN7cutlass6half_tE19Flash_kernel_traitsILi192ELi64ELi64ELi4ES3_EELb0ELb1ELb1ELb0ELb0ELb0ELb0ELb0EEEvNS_16Flash_fwd_paramsE:
.text._ZN5flash24flash_fwd_splitkv_kernelI23Flash_fwd_kernel_traitsILi192ELi64ELi64ELi4ELb0ELb0EN7cutlass6half_tE19Flash_kernel_traitsILi192ELi64ELi64ELi4ES3_EELb0ELb1ELb1ELb0ELb0ELb0ELb0ELb0EEEvNS_16Flash_fwd_paramsE:
[----:B------:R-:W-:Y:S01]  /*0000*/  LDC R1, c[0x0][0x37c] ;  /* 0x0000df00ff017b82 */ /* 0x000fe20000000800 */
[----:B------:R-:W1:Y:S07]  /*0010*/  LDCU.64 UR10, c[0x0][0x460] ;  /* 0x00008c00ff0a77ac */ /* 0x000e6e0008000a00 */
[----:B------:R-:W2:Y:S01]  /*0020*/  S2UR UR23, SR_CTAID.Y ;  /* 0x00000000001779c3 */ /* 0x000ea20000002600 */
[----:B------:R-:W-:Y:S01]  /*0030*/  IMAD.MOV.U32 R203, RZ, RZ, -0x1 ;  /* 0xffffffffffcb7424 */ /* 0x000fe200078e00ff */
[----:B------:R-:W3:Y:S01]  /*0040*/  LDCU.64 UR4, c[0x0][0x478] ;  /* 0x00008f00ff0477ac */ /* 0x000ee20008000a00 */
[----:B------:R-:W4:Y:S01]  /*0050*/  LDCU.64 UR8, c[0x0][0x470] ;  /* 0x00008e00ff0877ac */ /* 0x000f220008000a00 */
[----:B------:R-:W2:Y:S01]  /*0060*/  LDCU.64 UR14, c[0x0][0x460] ;  /* 0x00008c00ff0e77ac */ /* 0x000ea20008000a00 */
[----:B------:R-:W5:Y:S01]  /*0070*/  LDCU.U8 UR12, c[0x0][0x532] ;  /* 0x0000a640ff0c77ac */ /* 0x000f620008000000 */
[----:B-1----:R-:W-:Y:S01]  /*0080*/  ISETP.NE.U32.AND P1, PT, RZ, UR10, PT ;  /* 0x0000000aff007c0c */ /* 0x002fe2000bf25070 */
[----:B------:R-:W1:Y:S01]  /*0090*/  LDCU.64 UR6, c[0x0][0x468] ;  /* 0x00008d00ff0677ac */ /* 0x000e620008000a00 */
[----:B------:R-:W-:-:S02]  /*00a0*/  ISETP.NE.U32.AND P0, PT, RZ, UR10, PT ;  /* 0x0000000aff007c0c */ /* 0x000fc4000bf05070 */
[----:B------:R-:W-:Y:S01]  /*00b0*/  ISETP.NE.AND.EX P1, PT, RZ, UR11, PT, P1 ;  /* 0x0000000bff007c0c */ /* 0x000fe2000bf25310 */
[----:B------:R-:W1:Y:S01]  /*00c0*/  LDCU.64 UR26, c[0x0][0x358] ;  /* 0x00006b00ff1a77ac */ /* 0x000e620008000a00 */
[----:B------:R-:W-:Y:S02]  /*00d0*/  ISETP.NE.AND.EX P0, PT, RZ, UR11, PT, P0 ;  /* 0x0000000bff007c0c */ /* 0x000fe4000bf05300 */
[----:B----4-:R-:W-:Y:S01]  /*00e0*/  ISETP.NE.U32.AND P3, PT, RZ, UR8, PT ;  /* 0x00000008ff007c0c */ /* 0x010fe2000bf65070 */
[----:B---3--:R-:W-:Y:S02]  /*00f0*/  UISETP.NE.U32.AND UP2, UPT, UR4, URZ, UPT ;  /* 0x000000ff0400728c */ /* 0x008fe4000bf45070 */
[----:B--2---:R-:W-:Y:S01]  /*0100*/  UIMAD.WIDE.U32 UR14, UR23, 0x4, UR14 ;  /* 0x00000004170e78a5 */ /* 0x004fe2000f8e000e */
[----:B------:R-:W-:Y:S01]  /*0110*/  ISETP.NE.AND.EX P3, PT, RZ, UR9, PT, P3 ;  /* 0x00000009ff007c0c */ /* 0x000fe2000bf65330 */
[----:B------:R-:W-:Y:S01]  /*0120*/  UISETP.NE.AND.EX UP2, UPT, UR5, URZ, UPT, UP2 ;  /* 0x000000ff0500728c */ /* 0x000fe2000bf45320 */
[----:B------:R-:W-:Y:S01]  /*0130*/  IMAD.U32 R10, RZ, RZ, UR8 ;  /* 0x00000008ff0a7e24 */ /* 0x000fe2000f8e00ff */
[----:B------:R-:W-:-:S02]  /*0140*/  USHF.L.U32 UR11, UR23, 0x2, URZ ;  /* 0x00000002170b7899 */ /* 0x000fc400080006ff */
[----:B------:R-:W-:Y:S01]  /*0150*/  VOTEU.ANY UP3, P1 ;  /* 0x0000000000ff7886 */ /* 0x000fe20000860100 */
[----:B------:R-:W-:Y:S01]  /*0160*/  PLOP3.LUT P1, PT, PT, PT, UP3, 0x80, 0x8 ;  /* 0x000000000008781c */ /* 0x000fe20003f2f038 */
[----:B-----5:R-:W-:Y:S01]  /*0170*/  UISETP.NE.AND UP4, UPT, UR12, URZ, UPT ;  /* 0x000000ff0c00728c */ /* 0x020fe2000bf85270 */
[----:B------:R-:W-:Y:S01]  /*0180*/  IMAD.U32 R4, RZ, RZ, UR14 ;  /* 0x0000000eff047e24 */ /* 0x000fe2000f8e00ff */
[----:B-1----:R-:W-:Y:S01]  /*0190*/  UISETP.EQ.U32.AND UP1, UPT, UR6, URZ, UPT ;  /* 0x000000ff0600728c */ /* 0x002fe2000bf22070 */
[----:B------:R-:W-:Y:S01]  /*01a0*/  IMAD.U32 R5, RZ, RZ, UR15 ;  /* 0x0000000fff057e24 */ /* 0x000fe2000f8e00ff */
[----:B------:R-:W-:Y:S01]  /*01b0*/  USHF.R.U32.HI UR10, URZ, 0x1e, UR23 ;  /* 0x0000001eff0a7899 */ /* 0x000fe20008011617 */
[----:B------:R-:W-:Y:S01]  /*01c0*/  IMAD.U32 R0, RZ, RZ, UR9 ;  /* 0x00000009ff007e24 */ /* 0x000fe2000f8e00ff */
[----:B------:R-:W-:Y:S01]  /*01d0*/  @UP2 UIADD3 UR4, UP0, UPT, UR11, UR4, URZ ;  /* 0x000000040b042290 */ /* 0x000fe2000ff1e0ff */
[----:B------:R-:W-:Y:S01]  /*01e0*/  @P3 IADD3 R10, P2, PT, R10, UR11, RZ ;  /* 0x0000000b0a0a3c10 */ /* 0x000fe2000ff5e0ff */
[----:B------:R-:W-:Y:S01]  /*01f0*/  UISETP.EQ.OR.EX UP1, UPT, UR7, URZ, !UP4, UP1 ;  /* 0x000000ff0700728c */ /* 0x000fe2000e722710 */
[----:B------:R-:W2:Y:S01]  /*0200*/  @P0 LDG.E R203, desc[UR26][R4.64] ;  /* 0x0000001a04cb0981 */ /* 0x000ea2000c1e1900 */
[----:B------:R-:W-:-:S03]  /*0210*/  @UP2 UIADD3.X UR5, UPT, UPT, UR10, UR5, URZ, UP0, !UPT ;  /* 0x000000050a052290 */ /* 0x000fc600087fe4ff */
[----:B------:R-:W2:Y:S01]  /*0220*/  @P1 LDG.E R2, desc[UR26][R4.64+0x4] ;  /* 0x0000041a04021981 */ /* 0x000ea2000c1e1900 */
[----:B------:R-:W-:Y:S01]  /*0230*/  UIADD3 UR8, UP0, UPT, UR11, UR6, URZ ;  /* 0x000000060b087290 */ /* 0x000fe2000ff1e0ff */
[----:B------:R-:W-:Y:S01]  /*0240*/  @P3 IADD3.X R11, PT, PT, R0, UR10, RZ, P2, !PT ;  /* 0x0000000a000b3c10 */ /* 0x000fe200097fe4ff */
[----:B------:R-:W-:Y:S01]  /*0250*/  IMAD.U32 R8, RZ, RZ, UR4 ;  /* 0x00000004ff087e24 */ /* 0x000fe2000f8e00ff */
[----:B------:R-:W-:Y:S01]  /*0260*/  PLOP3.LUT P2, PT, PT, PT, UP1, 0x80, 0x8 ;  /* 0x000000000008781c */ /* 0x000fe20003f4f018 */
[----:B------:R-:W-:Y:S01]  /*0270*/  UIADD3.X UR4, UPT, UPT, UR10, UR7, URZ, UP0, !UPT ;  /* 0x000000070a047290 */ /* 0x000fe200087fe4ff */
[----:B------:R-:W-:Y:S01]  /*0280*/  PLOP3.LUT P0, PT, PT, PT, UP2, 0x80, 0x8 ;  /* 0x000000000008781c */ /* 0x000fe20003f0f028 */
[----:B------:R-:W-:Y:S01]  /*0290*/  IMAD.U32 R6, RZ, RZ, UR8 ;  /* 0x00000008ff067e24 */ /* 0x000fe2000f8e00ff */
[----:B------:R-:W3:Y:S01]  /*02a0*/  @P3 LDG.E R3, desc[UR26][R10.64] ;  /* 0x0000001a0a033981 */ /* 0x000ee2000c1e1900 */
[----:B------:R-:W-:Y:S02]  /*02b0*/  IMAD.U32 R9, RZ, RZ, UR5 ;  /* 0x00000005ff097e24 */ /* 0x000fe4000f8e00ff */
[----:B------:R-:W-:Y:S01]  /*02c0*/  IMAD.U32 R7, RZ, RZ, UR4 ;  /* 0x00000004ff077e24 */ /* 0x000fe2000f8e00ff */
[----:B------:R-:W1:Y:S01]  /*02d0*/  S2UR UR24, SR_CTAID.X ;  /* 0x00000000001879c3 */ /* 0x000e620000002500 */
[----:B------:R-:W4:Y:S03]  /*02e0*/  @!UP3 LDCU UR17, c[0x0][0x434] ;  /* 0x00008680ff11b7ac */ /* 0x000f260008000800 */
[----:B------:R-:W5:Y:S03]  /*02f0*/  @!UP2 LDCU.64 UR4, c[0x0][0x488] ;  /* 0x00009100ff04a7ac */ /* 0x000f660008000a00 */
[----:B------:R-:W4:Y:S01]  /*0300*/  @P0 LDG.E R0, desc[UR26][R8.64] ;  /* 0x0000001a08000981 */ /* 0x000f22000c1e1900 */
[----:B------:R-:W5:Y:S03]  /*0310*/  @!UP2 LDCU UR8, c[0x0][0x43c] ;  /* 0x00008780ff08a7ac */ /* 0x000f660008000800 */
[----:B------:R-:W4:Y:S01]  /*0320*/  @!P2 LDG.E R4, desc[UR26][R6.64] ;  /* 0x0000001a0604a981 */ /* 0x000f22000c1e1900 */
[----:B------:R-:W-:Y:S01]  /*0330*/  UISETP.NE.U32.AND UP1, UPT, UR6, URZ, UPT ;  /* 0x000000ff0600728c */ /* 0x000fe2000bf25070 */
[----:B------:R-:W-:-:S02]  /*0340*/  UMOV UR14, 0xffffffff ;  /* 0xffffffff000e7882 */ /* 0x000fc40000000000 */
[----:B------:R-:W-:Y:S01]  /*0350*/  UMOV UR6, URZ ;  /* 0x000000ff00067c82 */ /* 0x000fe20008000000 */
[----:B------:R-:W-:Y:S02]  /*0360*/  UISETP.NE.AND.EX UP1, UPT, UR7, URZ, UPT, UP1 ;  /* 0x000000ff0700728c */ /* 0x000fe4000bf25310 */
[----:B-1----:R-:W-:Y:S02]  /*0370*/  USHF.L.U32 UR24, UR24, 0x6, URZ ;  /* 0x0000000618187899 */ /* 0x002fe400080006ff */
[----:B-----5:R-:W-:-:S04]  /*0380*/  @!UP2 UISETP.NE.U32.AND UP0, UPT, UR4, URZ, UPT ;  /* 0x000000ff0400a28c */ /* 0x020fc8000bf05070 */
[----:B------:R-:W-:-:S03]  /*0390*/  @!UP2 UISETP.NE.AND.EX UP0, UPT, UR5, URZ, UPT, UP0 ;  /* 0x000000ff0500a28c */ /* 0x000fc6000bf05300 */
[----:B------:R-:W1:Y:S01]  /*03a0*/  @!UP1 LDCU UR5, c[0x0][0x438] ;  /* 0x00008700ff0597ac */ /* 0x000e620008000800 */
[----:B------:R-:W-:Y:S01]  /*03b0*/  @!UP2 USEL UR4, UR8, URZ, UP0 ;  /* 0x000000ff0804a287 */ /* 0x000fe20008000000 */
[----:B--2---:R-:W-:-:S05]  /*03c0*/  @P1 IMAD.IADD R2, R2, 0x1, -R203 ;  /* 0x0000000102021824 */ /* 0x004fca00078e0acb */
[----:B------:R-:W-:Y:S02]  /*03d0*/  @P1 R2UR UR9, R2 ;  /* 0x00000000020912ca */ /* 0x000fe400000e0000 */
[----:B---3--:R-:W-:-:S11]  /*03e0*/  @P3 R2UR UR6, R3 ;  /* 0x00000000030632ca */ /* 0x008fd600000e0000 */
[----:B----4-:R-:W-:Y:S02]  /*03f0*/  @UP3 UMOV UR17, UR9 ;  /* 0x0000000900113c82 */ /* 0x010fe40008000000 */
[----:B------:R-:W-:Y:S01]  /*0400*/  UISETP.GT.AND UP3, UPT, UR17, UR24, UPT ;  /* 0x000000181100728c */ /* 0x000fe2000bf64270 */
[----:B------:R-:W-:Y:S02]  /*0410*/  @!P2 R2UR UR14, R4 ;  /* 0x00000000040ea2ca */ /* 0x000fe400000e0000 */
[----:B------:R-:W-:-:S03]  /*0420*/  @P0 R2UR UR25, R0 ;  /* 0x00000000001902ca */ /* 0x000fc600000e0000 */
[----:B------:R-:W-:Y:S01]  /*0430*/  PLOP3.LUT P0, PT, PT, PT, UP3, 0x80, 0x8 ;  /* 0x000000000008781c */ /* 0x000fe20003f0f038 */
[----:B-1----:R-:W-:-:S12]  /*0440*/  BRA.U !UP1, `(.L_x_4983) ;  /* 0x0000000109187547 */ /* 0x002fd8000b800000 */
[----:B------:R-:W-:-:S13]  /*0450*/  PLOP3.LUT P1, PT, PT, PT, UP4, 0x80, 0x8 ;  /* 0x000000000008781c */ /* 0x000fda0003f2f048 */
[----:B------:R-:W2:Y:S04]  /*0460*/  @P1 LDG.E R0, desc[UR26][R6.64+0x4] ;  /* 0x0000041a06001981 */ /* 0x000ea8000c1e1900 */
[----:B------:R-:W3:Y:S01]  /*0470*/  @!P1 LDG.E R2, desc[UR26][R6.64] ;  /* 0x0000001a06029981 */ /* 0x000ee2000c1e1900 */
[----:B--2---:R-:W-:-:S13]  /*0480*/  @P1 R2UR UR5, R0 ;  /* 0x00000000000512ca */ /* 0x004fda00000e0000 */
[----:B------:R-:W-:-:S07]  /*0490*/  @UP4 UIADD3 UR5, UPT, UPT, UR5, -UR14, URZ ;  /* 0x8000000e05054290 */ /* 0x000fce000fffe0ff */
[----:B---3--:R-:W-:-:S15]  /*04a0*/  @!P1 R2UR UR5, R2 ;  /* 0x00000000020592ca */ /* 0x008fde00000e0000 */
.L_x_4983:
[----:B------:R-:W-:Y:S01]  /*04b0*/  @UP2 UIADD3 UR25, UPT, UPT, UR25, -UR6, URZ ;  /* 0x8000000619192290 */ /* 0x000fe2000fffe0ff */
[----:B------:R-:W-:Y:S11]  /*04c0*/  @!P0 EXIT ;  /* 0x000000000000894d */ /* 0x000ff60003800000 */
[----:B------:R-:W1:Y:S01]  /*04d0*/  LDCU UR21, c[0x0][0x508] ;  /* 0x0000a100ff1577ac */ /* 0x000e620008000800 */
[----:B------:R-:W2:Y:S01]  /*04e0*/  S2UR UR22, SR_CTAID.Z ;  /* 0x00000000001679c3 */ /* 0x000ea20000002700 */
[----:B------:R-:W3:Y:S01]  /*04f0*/  S2R R185, SR_TID.X ;  /* 0x0000000000b97919 */ /* 0x000ee20000002100 */
[----:B------:R-:W4:Y:S01]  /*0500*/  LDCU UR9, c[0x0][0x438] ;  /* 0x00008700ff0977ac */ /* 0x000f220008000800 */
[----:B------:R-:W-:Y:S01]  /*0510*/  @!UP2 UIADD3 UR25, UPT, UPT, UR4, UR5, -UR6 ;  /* 0x000000050419a290 */ /* 0x000fe2000fffe806 */
[----:B------:R-:W5:Y:S03]  /*0520*/  LDCU UR19, c[0x0][0x504] ;  /* 0x0000a080ff1377ac */ /* 0x000f660008000800 */
[----:B------:R-:W-:Y:S02]  /*0530*/  UIADD3 UR5, UPT, UPT, UR25, 0x3f, URZ ;  /* 0x0000003f19057890 */ /* 0x000fe4000fffe0ff */
[----:B------:R-:W-:-:S02]  /*0540*/  UIADD3 UR20, UPT, UPT, UR24, UR25, URZ ;  /* 0x0000001918147290 */ /* 0x000fc4000fffe0ff */
[----:B------:R-:W-:Y:S02]  /*0550*/  UIADD3 UR4, UPT, UPT, UR5, UR24, -UR17 ;  /* 0x0000001805047290 */ /* 0x000fe4000fffe811 */
[----:B------:R-:W-:Y:S02]  /*0560*/  IMAD.U32 R3, RZ, RZ, UR5 ;  /* 0x00000005ff037e24 */ /* 0x000fe4000f8e00ff */
[----:B-1----:R-:W-:Y:S02]  /*0570*/  UIADD3 UR4, UPT, UPT, UR4, 0x40, UR21 ;  /* 0x0000004004047890 */ /* 0x002fe4000fffe015 */
[----:B----4-:R-:W-:Y:S01]  /*0580*/  UIADD3 UR9, UPT, UPT, UR9, 0x3f, URZ ;  /* 0x0000003f09097890 */ /* 0x010fe2000fffe0ff */
[----:B------:R-:W-:-:S03]  /*0590*/  SHF.R.S32.HI R3, RZ, 0x1f, R3 ;  /* 0x0000001fff037819 */ /* 0x000fc60000011403 */
[----:B------:R-:W-:Y:S01]  /*05a0*/  IMAD.U32 R0, RZ, RZ, UR4 ;  /* 0x00000004ff007e24 */ /* 0x000fe2000f8e00ff */
[----:B------:R-:W-:Y:S01]  /*05b0*/  USHF.R.S32.HI UR8, URZ, 0x1f, UR9 ;  /* 0x0000001fff087899 */ /* 0x000fe20008011409 */
[----:B------:R-:W-:Y:S01]  /*05c0*/  LEA.HI R3, R3, UR5, RZ, 0x6 ;  /* 0x0000000503037c11 */ /* 0x000fe2000f8f30ff */
[----:B-----5:R-:W-:Y:S02]  /*05d0*/  UIADD3 UR19, UPT, UPT, UR17, UR19, URZ ;  /* 0x0000001311137290 */ /* 0x020fe4000fffe0ff */
[----:B------:R-:W-:Y:S01]  /*05e0*/  SHF.R.S32.HI R0, RZ, 0x1f, R0 ;  /* 0x0000001fff007819 */ /* 0x000fe20000011400 */
[----:B------:R-:W-:Y:S01]  /*05f0*/  ULEA.HI UR8, UR8, UR9, URZ, 0x6 ;  /* 0x0000000908087291 */ /* 0x000fe2000f8f30ff */
[----:B------:R-:W-:Y:S01]  /*0600*/  SHF.R.S32.HI R3, RZ, 0x6, R3 ;  /* 0x00000006ff037819 */ /* 0x000fe20000011403 */
[----:B------:R-:W-:Y:S01]  /*0610*/  UIADD3 UR7, UPT, UPT, UR20, -UR19, URZ ;  /* 0x8000001314077290 */ /* 0x000fe2000fffe0ff */
[----:B------:R-:W-:Y:S01]  /*0620*/  LEA.HI R0, R0, UR4, RZ, 0x6 ;  /* 0x0000000400007c11 */ /* 0x000fe2000f8f30ff */
[----:B------:R-:W-:-:S02]  /*0630*/  USHF.R.S32.HI UR8, URZ, 0x6, UR8 ;  /* 0x00000006ff087899 */ /* 0x000fc40008011408 */
[----:B------:R-:W-:Y:S01]  /*0640*/  USHF.R.S32.HI UR4, URZ, 0x1f, UR7 ;  /* 0x0000001fff047899 */ /* 0x000fe20008011407 */
[----:B------:R-:W-:-:S03]  /*0650*/  SHF.R.S32.HI R0, RZ, 0x6, R0 ;  /* 0x00000006ff007819 */ /* 0x000fc60000011400 */
[----:B------:R-:W-:Y:S01]  /*0660*/  ULEA.HI UR4, UR4, UR7, URZ, 0x6 ;  /* 0x0000000704047291 */ /* 0x000fe2000f8f30ff */
[----:B------:R-:W-:Y:S02]  /*0670*/  VIMNMX3 R0, R3, UR8, R0, PT ;  /* 0x0000000803007c0f */ /* 0x000fe4000b800100 */
[----:B------:R-:W-:Y:S01]  /*0680*/  UMOV UR7, UR23 ;  /* 0x0000001700077c82 */ /* 0x000fe20008000000 */
[----:B------:R-:W-:Y:S01]  /*0690*/  USHF.R.S32.HI UR16, URZ, 0x6, UR4 ;  /* 0x00000006ff107899 */ /* 0x000fe20008011404 */
[----:B------:R-:W-:-:S03]  /*06a0*/  R2UR UR18, R0 ;  /* 0x00000000001272ca */ /* 0x000fc600000e0000 */
[----:B------:R-:W-:-:S04]  /*06b0*/  UISETP.LT.AND UP0, UPT, URZ, UR16, UPT ;  /* 0x00000010ff00728c */ /* 0x000fc8000bf01270 */
[----:B------:R-:W-:-:S06]  /*06c0*/  USEL UR16, URZ, UR16, !UP0 ;  /* 0x00000010ff107287 */ /* 0x000fcc000c000000 */
[----:B------:R-:W-:-:S09]  /*06d0*/  UISETP.GE.AND UP0, UPT, UR16, UR18, UPT ;  /* 0x000000121000728c */ /* 0x000fd2000bf06270 */
[----:B--23--:R-:W-:Y:S05]  /*06e0*/  BRA.U !UP0, `(.L_x_4984) ;  /* 0x0000000908187547 */ /* 0x00cfea000b800000 */
[----:B------:R-:W-:Y:S01]  /*06f0*/  ISETP.NE.AND P0, PT, R203, -0x1, PT ;  /* 0xffffffffcb00780c */ /* 0x000fe20003f05270 */
[----:B------:R-:W1:Y:S01]  /*0700*/  LDC.64 R2, c[0x0][0x408] ;  /* 0x00010200ff027b82 */ /* 0x000e620000000a00 */
[----:B------:R-:W-:Y:S01]  /*0710*/  IMAD.SHL.U32 R0, R185, 0x8, RZ ;  /* 0x00000008b9007824 */ /* 0x000fe200078e00ff */
[----:B------:R-:W2:Y:S01]  /*0720*/  LDCU.64 UR4, c[0x0][0x410] ;  /* 0x00008200ff0477ac */ /* 0x000ea20008000a00 */
[----:B------:R-:W-:Y:S01]  /*0730*/  SHF.R.U32.HI R185, RZ, 0x3, R185 ;  /* 0x00000003ffb97819 */ /* 0x000fe200000116b9 */
[----:B------:R-:W-:Y:S01]  /*0740*/  BSSY.RECONVERGENT B0, `(.L_x_4985) ;  /* 0x000002d000007945 */ /* 0x000fe20003800200 */
[----:B------:R-:W3:Y:S01]  /*0750*/  LDCU UR6, c[0x0][0x3e0] ;  /* 0x00007c00ff0677ac */ /* 0x000ee20008000800 */
[----:B------:R-:W4:Y:S06]  /*0760*/  LDCU UR8, c[0x0][0x434] ;  /* 0x00008680ff0877ac */ /* 0x000f2c0008000800 */
[----:B------:R-:W5:Y:S01]  /*0770*/  @!P0 LDC.64 R4, c[0x0][0x400] ;  /* 0x00010000ff048b82 */ /* 0x000f620000000a00 */
[----:B------:R-:W-:Y:S01]  /*0780*/  UIADD3 UR17, UPT, UPT, -UR24, UR17, URZ ;  /* 0x0000001118117290 */ /* 0x000fe2000fffe1ff */
[----:B--2---:R-:W-:Y:S01]  /*0790*/  MOV R12, UR4 ;  /* 0x00000004000c7c02 */ /* 0x004fe20008000f00 */
[----:B------:R-:W-:-:S02]  /*07a0*/  IMAD.U32 R17, RZ, RZ, UR5 ;  /* 0x00000005ff117e24 */ /* 0x000fc4000f8e00ff */
[----:B-1----:R-:W-:Y:S01]  /*07b0*/  @P0 IMAD.WIDE.U32 R8, R203, R2, RZ ;  /* 0x00000002cb080225 */ /* 0x002fe200078e00ff */
[----:B---3--:R-:W-:-:S03]  /*07c0*/  UIMAD UR6, UR7, UR6, UR22 ;  /* 0x00000006070672a4 */ /* 0x008fc6000f8e0216 */
[----:B-----5:R-:W-:Y:S01]  /*07d0*/  @!P0 IMAD.WIDE.U32 R10, R4, UR23, RZ ;  /* 0x00000017040a8c25 */ /* 0x020fe2000f8e00ff */
[----:B------:R-:W-:-:S03]  /*07e0*/  LOP3.LUT R4, R0, 0x38, RZ, 0xc0, !PT ;  /* 0x0000003800047812 */ /* 0x000fc600078ec0ff */
[----:B------:R-:W-:Y:S01]  /*07f0*/  @!P0 IMAD R0, R5, UR23, R11 ;  /* 0x0000001705008c24 */ /* 0x000fe2000f8e020b */
[----:B------:R-:W-:Y:S01]  /*0800*/  MOV R5, RZ ;  /* 0x000000ff00057202 */ /* 0x000fe20000000f00 */
[----:B------:R-:W-:Y:S01]  /*0810*/  @P0 IMAD.MOV.U32 R10, RZ, RZ, R8 ;  /* 0x000000ffff0a0224 */ /* 0x000fe200078e0008 */
[----:B------:R-:W-:Y:S01]  /*0820*/  IADD3 R8, PT, PT, R185, 0x20, RZ ;  /* 0x00000020b9087810 */ /* 0x000fe20007ffe0ff */
[----:B------:R-:W-:Y:S02]  /*0830*/  @P0 IMAD R0, R203, R3, R9 ;  /* 0x00000003cb000224 */ /* 0x000fe400078e0209 */
[----:B------:R-:W-:Y:S01]  /*0840*/  IMAD.WIDE.U32 R6, R2, UR24, R4 ;  /* 0x0000001802067c25 */ /* 0x000fe2000f8e0004 */
[----:B------:R-:W-:-:S03]  /*0850*/  ISETP.GE.AND P2, PT, R8, UR17, PT ;  /* 0x0000001108007c0c */ /* 0x000fc6000bf46270 */
[----:B------:R-:W-:Y:S01]  /*0860*/  IMAD R7, R3, UR24, R7 ;  /* 0x0000001803077c24 */ /* 0x000fe2000f8e0207 */
[----:B------:R-:W-:Y:S01]  /*0870*/  IADD3 R10, P0, PT, R10, R6, RZ ;  /* 0x000000060a0a7210 */ /* 0x000fe20007f1e0ff */
[C---:B------:R-:W-:Y:S01]  /*0880*/  VIADD R9, R185.reuse, 0x10 ;  /* 0x00000010b9097836 */ /* 0x040fe20000000000 */
[----:B----4-:R-:W-:Y:S01]  /*0890*/  UIMAD UR24, UR6, UR8, UR24 ;  /* 0x00000008061872a4 */ /* 0x010fe2000f8e0218 */
[C---:B------:R-:W-:Y:S01]  /*08a0*/  VIADD R6, R185.reuse, 0x30 ;  /* 0x00000030b9067836 */ /* 0x040fe20000000000 */
[----:B------:R-:W-:Y:S02]  /*08b0*/  IADD3.X R11, PT, PT, R0, R7, RZ, P0, !PT ;  /* 0x00000007000b7210 */ /* 0x000fe400007fe4ff */
[----:B------:R-:W-:Y:S02]  /*08c0*/  ISETP.GE.AND P0, PT, R185, UR17, PT ;  /* 0x00000011b9007c0c */ /* 0x000fe4000bf06270 */
[----:B------:R-:W-:Y:S01]  /*08d0*/  ISETP.GE.AND P3, PT, R9, UR17, PT ;  /* 0x0000001109007c0c */ /* 0x000fe2000bf66270 */
[----:B------:R-:W-:Y:S01]  /*08e0*/  IMAD.WIDE.U32 R12, R12, UR22, R10 ;  /* 0x000000160c0c7c25 */ /* 0x000fe2000f8e000a */
[----:B------:R-:W-:-:S02]  /*08f0*/  ISETP.GE.AND P1, PT, R6, UR17, PT ;  /* 0x0000001106007c0c */ /* 0x000fc4000bf26270 */
[C---:B------:R-:W-:Y:S01]  /*0900*/  LOP3.LUT R11, R4.reuse, 0x40, RZ, 0xfc, !PT ;  /* 0x00000040040b7812 */ /* 0x040fe200078efcff */
[----:B------:R-:W-:Y:S01]  /*0910*/  IMAD R17, R17, UR22, R13 ;  /* 0x0000001611117c24 */ /* 0x000fe2000f8e020d */
[----:B------:R-:W-:-:S05]  /*0920*/  LOP3.LUT R10, R4, 0x80, RZ, 0xfc, !PT ;  /* 0x00000080040a7812 */ /* 0x000fca00078efcff */
        /* <DEDUP_REMOVED lines=14> */
.L_x_4986:
[----:B------:R-:W-:Y:S05]  /*0a10*/  BSYNC.RECONVERGENT B0 ;  /* 0x0000000000007941 */ /* 0x000fea0003800200 */
.L_x_4985:
        /* <DEDUP_REMOVED lines=20> */
.L_x_4988:
[----:B------:R-:W-:Y:S05]  /*0b60*/  BSYNC.RECONVERGENT B0 ;  /* 0x0000000000007941 */ /* 0x000fea0003800200 */
.L_x_4987:
        /* <DEDUP_REMOVED lines=20> */
.L_x_4990:
[----:B------:R-:W-:Y:S05]  /*0cb0*/  BSYNC.RECONVERGENT B0 ;  /* 0x0000000000007941 */ /* 0x000fea0003800200 */
.L_x_4989:
        /* <DEDUP_REMOVED lines=19> */
.L_x_4992:
[----:B------:R-:W-:Y:S05]  /*0df0*/  BSYNC.RECONVERGENT B0 ;  /* 0x0000000000007941 */ /* 0x000fea0003800200 */
.L_x_4991:
        /* <DEDUP_REMOVED lines=21> */
.L_x_4984:
        /* <DEDUP_REMOVED lines=13> */
.L_x_4993:
        /* <DEDUP_REMOVED lines=8> */
[----:B------:R-:W4:Y:S01]  /*10a0*/  LDCU.64 UR10, c[0x0][0x3c0] ;  /* 0x00007800ff0a77ac */ /* 0x000f220008000a00 */
        /* <DEDUP_REMOVED lines=9> */
[----:B------:R-:W5:Y:S01]  /*1140*/  LDCU.64 UR4, c[0x0][0x3a8] ;  /* 0x00007500ff0477ac */ /* 0x000f620008000a00 */
[----:B-1----:R-:W1:Y:S02]  /*1150*/  MUFU.RCP R6, R5 ;  /* 0x0000000500067308 */ /* 0x002e640000001000 */
[----:B-1----:R-:W-:-:S06]  /*1160*/  IADD3 R6, PT, PT, R6, 0xffffffe, RZ ;  /* 0x0ffffffe06067810 */ /* 0x002fcc0007ffe0ff */
[----:B------:R-:W1:Y:S02]  /*1170*/  F2I.FTZ.U32.TRUNC.NTZ R7, R6 ;  /* 0x0000000600077305 */ /* 0x000e64000021f000 */
[----:B-1----:R-:W-:Y:S02]  /*1180*/  IADD3 R3, PT, PT, RZ, -R7, RZ ;  /* 0x80000007ff037210 */ /* 0x002fe40007ffe0ff */
[----:B------:R-:W-:-:S03]  /*1190*/  MOV R6, RZ ;  /* 0x000000ff00067202 */ /* 0x000fc60000000f00 */
[----:B------:R-:W-:-:S04]  /*11a0*/  IMAD R3, R3, R4, RZ ;  /* 0x0000000403037224 */ /* 0x000fc800078e02ff */
[----:B------:R-:W-:-:S06]  /*11b0*/  IMAD.HI.U32 R3, R7, R3, R6 ;  /* 0x0000000307037227 */ /* 0x000fcc00078e0006 */
[----:B------:R-:W-:-:S04]  /*11c0*/  IMAD.HI.U32 R5, R3, R0, RZ ;  /* 0x0000000003057227 */ /* 0x000fc800078e00ff */
[----:B------:R-:W-:-:S04]  /*11d0*/  IMAD.MOV R3, RZ, RZ, -R5 ;  /* 0x000000ffff037224 */ /* 0x000fc800078e0a05 */
[----:B------:R-:W-:Y:S01]  /*11e0*/  IMAD R3, R4, R3, R0 ;  /* 0x0000000304037224 */ /* 0x000fe200078e0200 */
[----:B------:R-:W-:-:S04]  /*11f0*/  LOP3.LUT R0, R2, UR14, RZ, 0x3c, !PT ;  /* 0x0000000e02007c12 */ /* 0x000fc8000f8e3cff */
[----:B------:R-:W-:Y:S02]  /*1200*/  ISETP.GT.U32.AND P1, PT, R4, R3, PT ;  /* 0x000000030400720c */ /* 0x000fe40003f24070 */
[----:B------:R-:W-:Y:S02]  /*1210*/  ISETP.GE.AND P0, PT, R0, RZ, PT ;  /* 0x000000ff0000720c */ /* 0x000fe40003f06270 */
[----:B------:R-:W1:Y:S09]  /*1220*/  LDC R0, c[0x0][0x3e8] ;  /* 0x0000fa00ff007b82 */ /* 0x000e720000000800 */
[----:B------:R-:W-:Y:S01]  /*1230*/  @!P1 IADD3 R3, PT, PT, R3, -R4, RZ ;  /* 0x8000000403039210 */ /* 0x000fe20007ffe0ff */
[----:B------:R-:W-:Y:S01]  /*1240*/  @!P1 VIADD R5, R5, 0x1 ;  /* 0x0000000105059836 */ /* 0x000fe20000000000 */
[----:B------:R-:W-:-:S02]  /*1250*/  ISETP.NE.AND P1, PT, R2, RZ, PT ;  /* 0x000000ff0200720c */ /* 0x000fc40003f25270 */
[----:B------:R-:W-:-:S13]  /*1260*/  ISETP.GE.U32.AND P2, PT, R3, R4, PT ;  /* 0x000000040300720c */ /* 0x000fda0003f46070 */
[----:B------:R-:W-:-:S04]  /*1270*/  @P2 IADD3 R5, PT, PT, R5, 0x1, RZ ;  /* 0x0000000105052810 */ /* 0x000fc80007ffe0ff */
[----:B------:R-:W-:-:S05]  /*1280*/  MOV R3, R5 ;  /* 0x0000000500037202 */ /* 0x000fca0000000f00 */
[----:B------:R-:W-:Y:S01]  /*1290*/  @!P0 IMAD.MOV R3, RZ, RZ, -R3 ;  /* 0x000000ffff038224 */ /* 0x000fe200078e0a03 */
[----:B------:R-:W-:-:S05]  /*12a0*/  @!P1 LOP3.LUT R3, RZ, R2, RZ, 0x33, !PT ;  /* 0x00000002ff039212 */ /* 0x000fca00078e33ff */
[----:B------:R-:W-:-:S05]  /*12b0*/  IMAD.WIDE R12, R3, 0x4, R206 ;  /* 0x00000004030c7825 */ /* 0x000fca00078e02ce */
[----:B------:R-:W2:Y:S01]  /*12c0*/  LDG.E R6, desc[UR26][R12.64] ;  /* 0x0000001a0c067981 */ /* 0x000ea2000c1e1900 */
[----:B-1----:R-:W-:Y:S01]  /*12d0*/  IABS R5, R0 ;  /* 0x0000000000057213 */ /* 0x002fe20000000000 */
[----:B---3--:R-:W-:Y:S01]  /*12e0*/  IMAD.U32 R134, RZ, RZ, UR13 ;  /* 0x0000000dff867e24 */ /* 0x008fe2000f8e00ff */
[----:B------:R-:W-:Y:S01]  /*12f0*/  IADD3 R3, PT, PT, -R3, RZ, RZ ;  /* 0x000000ff03037210 */ /* 0x000fe20007ffe1ff */
[----:B------:R-:W1:Y:S01]  /*1300*/  S2R R4, SR_CTAID.Z ;  /* 0x0000000000047919 */ /* 0x000e620000002700 */
[----:B------:R-:W3:Y:S01]  /*1310*/  I2F.RP R10, R5 ;  /* 0x00000005000a7306 */ /* 0x000ee20000209400 */
[----:B----4-:R-:W-:Y:S02]  /*1320*/  MOV R144, UR11 ;  /* 0x0000000b00907c02 */ /* 0x010fe40008000f00 */
[----:B------:R-:W-:-:S05]  /*1330*/  IMAD R3, R2, R3, UR14 ;  /* 0x0000000e02037e24 */ /* 0x000fca000f8e0203 */
        /* <DEDUP_REMOVED lines=20> */
[----:B------:R-:W-:Y:S02]  /*1480*/  @!P1 LOP3.LUT R4, RZ, R0, RZ, 0x33, !PT ;  /* 0x00000000ff049212 */ /* 0x000fe400078e33ff */
[----:B------:R-:W-:-:S05]  /*1490*/  SHF.R.S32.HI R0, RZ, 0x1f, R3 ;  /* 0x0000001fff007819 */ /* 0x000fca0000011403 */
[C---:B------:R-:W-:Y:S02]  /*14a0*/  IMAD R2, R0.reuse, UR12, RZ ;  /* 0x0000000c00027c24 */ /* 0x040fe4000f8e02ff */
[----:B------:R-:W-:Y:S02]  /*14b0*/  IMAD R0, R0, UR10, RZ ;  /* 0x0000000a00007c24 */ /* 0x000fe4000f8e02ff */
[C---:B------:R-:W-:Y:S02]  /*14c0*/  IMAD R2, R3.reuse, R134, R2 ;  /* 0x0000008603027224 */ /* 0x040fe400078e0202 */
[----:B------:R-:W-:Y:S01]  /*14d0*/  IMAD R0, R3, R144, R0 ;  /* 0x0000009003007224 */ /* 0x000fe200078e0200 */
[----:B--2---:R-:W-:Y:S01]  /*14e0*/  SHF.R.S32.HI R5, RZ, 0x1f, R6 ;  /* 0x0000001fff057819 */ /* 0x004fe20000011406 */
[----:B------:R-:W-:-:S04]  /*14f0*/  IMAD.WIDE.U32 R8, R6, UR6, RZ ;  /* 0x0000000606087c25 */ /* 0x000fc8000f8e00ff */
[C---:B------:R-:W-:Y:S02]  /*1500*/  IMAD R7, R5.reuse, UR6, RZ ;  /* 0x0000000605077c24 */ /* 0x040fe4000f8e02ff */
[----:B-----5:R-:W-:Y:S02]  /*1510*/  IMAD R5, R5, UR4, RZ ;  /* 0x0000000405057c24 */ /* 0x020fe4000f8e02ff */
[C---:B------:R-:W-:Y:S02]  /*1520*/  IMAD R7, R6.reuse, UR7, R7 ;  /* 0x0000000706077c24 */ /* 0x040fe4000f8e0207 */
[----:B------:R-:W-:-:S03]  /*1530*/  IMAD R5, R6, UR5, R5 ;  /* 0x0000000506057c24 */ /* 0x000fc6000f8e0205 */
[----:B------:R-:W-:Y:S01]  /*1540*/  IADD3 R9, PT, PT, R9, R7, RZ ;  /* 0x0000000709097210 */ /* 0x000fe20007ffe0ff */
[----:B------:R-:W-:Y:S01]  /*1550*/  IMAD.WIDE.U32 R6, R6, UR4, RZ ;  /* 0x0000000406067c25 */ /* 0x000fe2000f8e00ff */
[----:B------:R-:W1:Y:S03]  /*1560*/  LDCU.128 UR4, c[0x0][0x3d0] ;  /* 0x00007a00ff0477ac */ /* 0x000e660008000c00 */
[----:B------:R-:W-:Y:S01]  /*1570*/  IMAD.WIDE.U32 R8, R3, UR12, R8 ;  /* 0x0000000c03087c25 */ /* 0x000fe2000f8e0008 */
[----:B------:R-:W-:-:S04]  /*1580*/  IADD3 R7, PT, PT, R7, R5, RZ ;  /* 0x0000000507077210 */ /* 0x000fc80007ffe0ff */
[----:B------:R-:W-:Y:S01]  /*1590*/  IADD3 R9, PT, PT, R9, R2, RZ ;  /* 0x0000000209097210 */ /* 0x000fe20007ffe0ff */
[----:B------:R-:W-:Y:S01]  /*15a0*/  IMAD.WIDE.U32 R6, R3, UR10, R6 ;  /* 0x0000000a03067c25 */ /* 0x000fe2000f8e0006 */
[----:B------:R-:W-:-:S03]  /*15b0*/  SHF.R.S32.HI R3, RZ, 0x1f, R4 ;  /* 0x0000001fff037819 */ /* 0x000fc60000011404 */
[----:B------:R-:W-:Y:S02]  /*15c0*/  IMAD.IADD R7, R7, 0x1, R0 ;  /* 0x0000000107077824 */ /* 0x000fe400078e0200 */
[C---:B-1----:R-:W-:Y:S02]  /*15d0*/  IMAD R5, R3.reuse, UR4, RZ ;  /* 0x0000000403057c24 */ /* 0x042fe4000f8e02ff */
[----:B------:R-:W-:Y:S02]  /*15e0*/  IMAD R3, R3, UR6, RZ ;  /* 0x0000000603037c24 */ /* 0x000fe4000f8e02ff */
[C---:B------:R-:W-:Y:S02]  /*15f0*/  IMAD R5, R4.reuse, UR5, R5 ;  /* 0x0000000504057c24 */ /* 0x040fe4000f8e0205 */
[----:B------:R-:W-:-:S04]  /*1600*/  IMAD.WIDE.U32 R8, R4, UR4, R8 ;  /* 0x0000000404087c25 */ /* 0x000fc8000f8e0008 */
[C---:B------:R-:W-:Y:S02]  /*1610*/  IMAD R3, R4.reuse, UR7, R3 ;  /* 0x0000000704037c24 */ /* 0x040fe4000f8e0203 */
[----:B------:R-:W-:Y:S01]  /*1620*/  IMAD.WIDE.U32 R10, R4, UR6, R6 ;  /* 0x00000006040a7c25 */ /* 0x000fe2000f8e0006 */
[----:B------:R-:W-:-:S04]  /*1630*/  IADD3 R6, PT, PT, R9, R5, RZ ;  /* 0x0000000509067210 */ /* 0x000fc80007ffe0ff */
[----:B------:R-:W-:Y:S01]  /*1640*/  IADD3 R0, PT, PT, R11, R3, RZ ;  /* 0x000000030b007210 */ /* 0x000fe20007ffe0ff */
[----:B------:R-:W-:Y:S06]  /*1650*/  BRA `(.L_x_4995) ;  /* 0x0000000400987947 */ /* 0x000fec0003800000 */
.L_x_4994:
[----:B------:R-:W-:-:S09]  /*1660*/  UISETP.NE.AND UP0, UPT, UR14, -0x1, UPT ;  /* 0xffffffff0e00788c */ /* 0x000fd2000bf05270 */
[----:B------:R-:W-:Y:S05]  /*1670*/  BRA.U UP0, `(.L_x_4996) ;  /* 0x00000001003c7547 */ /* 0x000fea000b800000 */
[----:B------:R-:W1:Y:S01]  /*1680*/  LDCU.64 UR12, c[0x0][0x3b8] ;  /* 0x00007700ff0c77ac */ /* 0x000e620008000a00 */
[----:B------:R-:W2:Y:S01]  /*1690*/  LDCU.64 UR4, c[0x0][0x3a0] ;  /* 0x00007400ff0477ac */ /* 0x000ea20008000a00 */
[----:B------:R-:W-:Y:S01]  /*16a0*/  USHF.R.S32.HI UR11, URZ, 0x1f, UR6 ;  /* 0x0000001fff0b7899 */ /* 0x000fe20008011406 */
[----:B-1----:R-:W-:-:S03]  /*16b0*/  MOV R134, UR13 ;  /* 0x0000000d00867c02 */ /* 0x002fc60008000f00 */
[----:B------:R-:W-:Y:S02]  /*16c0*/  UIMAD UR11, UR11, UR12, URZ ;  /* 0x0000000c0b0b72a4 */ /* 0x000fe4000f8e02ff */
[----:B------:R-:W-:Y:S01]  /*16d0*/  UIMAD.WIDE.U32 UR28, UR6, UR12, URZ ;  /* 0x0000000c061c72a5 */ /* 0x000fe2000f8e00ff */
[----:B------:R-:W-:-:S13]  /*16e0*/  R2UR UR10, R134 ;  /* 0x00000000860a72ca */ /* 0x000fda00000e0000 */
[----:B------:R-:W-:Y:S02]  /*16f0*/  UIMAD UR10, UR6, UR10, UR11 ;  /* 0x0000000a060a72a4 */ /* 0x000fe4000f8e020b */
[----:B------:R-:W-:Y:S02]  /*1700*/  USHF.R.S32.HI UR11, URZ, 0x1f, UR7 ;  /* 0x0000001fff0b7899 */ /* 0x000fe40008011407 */
[----:B------:R-:W-:Y:S02]  /*1710*/  UIADD3 UR29, UPT, UPT, UR29, UR10, URZ ;  /* 0x0000000a1d1d7290 */ /* 0x000fe4000fffe0ff */
[----:B--2---:R-:W-:Y:S02]  /*1720*/  UIMAD UR11, UR11, UR4, URZ ;  /* 0x000000040b0b72a4 */ /* 0x004fe4000f8e02ff */
[----:B------:R-:W-:Y:S02]  /*1730*/  UIMAD.WIDE.U32 UR28, UR7, UR4, UR28 ;  /* 0x00000004071c72a5 */ /* 0x000fe4000f8e001c */
[----:B------:R-:W-:-:S04]  /*1740*/  UIMAD UR5, UR7, UR5, UR11 ;  /* 0x00000005070572a4 */ /* 0x000fc8000f8e020b */
[----:B------:R-:W-:Y:S01]  /*1750*/  UIADD3 UR13, UPT, UPT, UR29, UR5, URZ ;  /* 0x000000051d0d7290 */ /* 0x000fe2000fffe0ff */
[----:B------:R-:W-:Y:S11]  /*1760*/  BRA `(.L_x_4997) ;  /* 0x00000000001c7947 */ /* 0x000ff60003800000 */
.L_x_4996:
[----:B------:R-:W1:Y:S01]  /*1770*/  LDCU.64 UR12, c[0x0][0x3b8] ;  /* 0x00007700ff0c77ac */ /* 0x000e620008000a00 */
[----:B------:R-:W-:Y:S01]  /*1780*/  UIADD3 UR5, UPT, UPT, UR6, UR14, URZ ;  /* 0x0000000e06057290 */ /* 0x000fe2000fffe0ff */
[----:B-1----:R-:W-:-:S03]  /*1790*/  MOV R134, UR13 ;  /* 0x0000000d00867c02 */ /* 0x002fc60008000f00 */
[----:B------:R-:W-:Y:S01]  /*17a0*/  UIMAD.WIDE.U32 UR28, UR5, UR12, URZ ;  /* 0x0000000c051c72a5 */ /* 0x000fe2000f8e00ff */
[----:B------:R-:W-:-:S13]  /*17b0*/  R2UR UR4, R134 ;  /* 0x00000000860472ca */ /* 0x000fda00000e0000 */
[----:B------:R-:W-:-:S04]  /*17c0*/  UIMAD UR4, UR5, UR4, URZ ;  /* 0x00000004050472a4 */ /* 0x000fc8000f8e02ff */
[----:B------:R-:W-:-:S12]  /*17d0*/  UIADD3 UR13, UPT, UPT, UR29, UR4, URZ ;  /* 0x000000041d0d7290 */ /* 0x000fd8000fffe0ff */
.L_x_4997:
        /* <DEDUP_REMOVED lines=16> */
.L_x_4998:
[----:B------:R-:W1:Y:S01]  /*18e0*/  LDCU.64 UR10, c[0x0][0x3c0] ;  /* 0x00007800ff0a77ac */ /* 0x000e620008000a00 */
[----:B------:R-:W-:Y:S01]  /*18f0*/  UIADD3 UR6, UPT, UPT, UR6, UR14, URZ ;  /* 0x0000000e06067290 */ /* 0x000fe2000fffe0ff */
[----:B-1----:R-:W-:-:S03]  /*1900*/  MOV R144, UR11 ;  /* 0x0000000b00907c02 */ /* 0x002fc60008000f00 */
[----:B------:R-:W-:Y:S01]  /*1910*/  UIMAD.WIDE.U32 UR14, UR6, UR10, URZ ;  /* 0x0000000a060e72a5 */ /* 0x000fe2000f8e00ff */
[----:B------:R-:W-:-:S13]  /*1920*/  R2UR UR4, R144 ;  /* 0x00000000900472ca */ /* 0x000fda00000e0000 */
[----:B------:R-:W-:-:S04]  /*1930*/  UIMAD UR4, UR6, UR4, URZ ;  /* 0x00000004060472a4 */ /* 0x000fc8000f8e02ff */
[----:B------:R-:W-:-:S12]  /*1940*/  UIADD3 UR5, UPT, UPT, UR15, UR4, URZ ;  /* 0x000000040f057290 */ /* 0x000fd8000fffe0ff */
.L_x_4999:
[----:B------:R-:W1:Y:S01]  /*1950*/  LDC R0, c[0x0][0x3e8] ;  /* 0x0000fa00ff007b82 */ /* 0x000e620000000800 */
[----:B------:R-:W2:Y:S01]  /*1960*/  S2R R3, SR_CTAID.Z ;  /* 0x0000000000037919 */ /* 0x000ea20000002700 */
[----:B------:R-:W-:Y:S01]  /*1970*/  ULEA UR4, UR18, 0xffffffc0, 0x6 ;  /* 0xffffffc012047891 */ /* 0x000fe2000f8e30ff */
[----:B------:R-:W-:Y:S01]  /*1980*/  CS2R R206, SRZ ;  /* 0x0000000000ce7805 */ /* 0x000fe2000001ff00 */
[----:B------:R-:W-:Y:S01]  /*1990*/  UMOV UR15, UR5 ;  /* 0x00000005000f7c82 */ /* 0x000fe20008000000 */
[----:B------:R-:W-:Y:S01]  /*19a0*/  UMOV UR29, UR13 ;  /* 0x0000000d001d7c82 */ /* 0x000fe20008000000 */
[----:B------:R-:W-:Y:S02]  /*19b0*/  UIMAD.WIDE.U32 UR14, UR4, UR10, UR14 ;  /* 0x0000000a040e72a5 */ /* 0x000fe4000f8e000e */
[----:B------:R-:W-:-:S04]  /*19c0*/  UIMAD.WIDE.U32 UR28, UR4, UR12, UR28 ;  /* 0x0000000c041c72a5 */ /* 0x000fc8000f8e001c */
[----:B------:R-:W-:Y:S01]  /*19d0*/  IMAD.U32 R10, RZ, RZ, UR14 ;  /* 0x0000000eff0a7e24 */ /* 0x000fe2000f8e00ff */
[----:B------:R-:W-:Y:S01]  /*19e0*/  MOV R11, UR15 ;  /* 0x0000000f000b7c02 */ /* 0x000fe20008000f00 */
[----:B------:R-:W-:Y:S01]  /*19f0*/  IMAD.U32 R13, RZ, RZ, UR15 ;  /* 0x0000000fff0d7e24 */ /* 0x000fe2000f8e00ff */
[----:B------:R-:W-:Y:S01]  /*1a00*/  MOV R9, UR29 ;  /* 0x0000001d00097c02 */ /* 0x000fe20008000f00 */
[----:B------:R-:W-:Y:S01]  /*1a10*/  IMAD.U32 R14, RZ, RZ, UR28 ;  /* 0x0000001cff0e7e24 */ /* 0x000fe2000f8e00ff */
[----:B------:R-:W-:Y:S01]  /*1a20*/  MOV R12, UR14 ;  /* 0x0000000e000c7c02 */ /* 0x000fe20008000f00 */
[----:B------:R-:W-:Y:S01]  /*1a30*/  IMAD.U32 R8, RZ, RZ, UR28 ;  /* 0x0000001cff087e24 */ /* 0x000fe2000f8e00ff */
[----:B------:R-:W-:Y:S01]  /*1a40*/  MOV R12, R10 ;  /* 0x0000000a000c7202 */ /* 0x000fe20000000f00 */
[----:B------:R-:W-:Y:S01]  /*1a50*/  IMAD R13, R144, UR4, R13 ;  /* 0x00000004900d7c24 */ /* 0x000fe2000f8e020d */
[----:B------:R-:W-:Y:S01]  /*1a60*/  MOV R15, UR29 ;  /* 0x0000001d000f7c02 */ /* 0x000fe20008000f00 */
[----:B------:R-:W-:Y:S01]  /*1a70*/  IMAD R9, R134, UR4, R9 ;  /* 0x0000000486097c24 */ /* 0x000fe2000f8e0209 */
[----:B-1----:R-:W-:Y:S01]  /*1a80*/  IABS R2, R0 ;  /* 0x0000000000027213 */ /* 0x002fe20000000000 */
[----:B------:R-:W-:-:S03]  /*1a90*/  IMAD.MOV.U32 R8, RZ, RZ, R14 ;  /* 0x000000ffff087224 */ /* 0x000fc600078e000e */
[----:B------:R-:W1:Y:S01]  /*1aa0*/  I2F.RP R5, R2 ;  /* 0x0000000200057306 */ /* 0x000e620000209400 */
[----:B--2---:R-:W-:-:S07]  /*1ab0*/  IABS R3, R3 ;  /* 0x0000000300037213 */ /* 0x004fce0000000000 */
        /* <DEDUP_REMOVED lines=15> */
[C---:B------:R-:W-:Y:S02]  /*1bb0*/  ISETP.NE.AND P0, PT, R0.reuse, RZ, PT ;  /* 0x000000ff0000720c */ /* 0x040fe40003f05270 */
[----:B------:R-:W-:Y:S02]  /*1bc0*/  ISETP.GE.U32.AND P2, PT, R3, R2, PT ;  /* 0x000000020300720c */ /* 0x000fe40003f46070 */
[----:B------:R-:W-:-:S04]  /*1bd0*/  LOP3.LUT R2, R0, UR22, RZ, 0x3c, !PT ;  /* 0x0000001600027c12 */ /* 0x000fc8000f8e3cff */
[----:B------:R-:W-:Y:S02]  /*1be0*/  ISETP.GE.AND P1, PT, R2, RZ, PT ;  /* 0x000000ff0200720c */ /* 0x000fe40003f26270 */
[----:B------:R-:W2:Y:S05]  /*1bf0*/  LDC.64 R2, c[0x0][0x3d0] ;  /* 0x0000f400ff027b82 */ /* 0x000eaa0000000a00 */
[----:B------:R-:W-:-:S06]  /*1c00*/  @P2 VIADD R7, R7, 0x1 ;  /* 0x0000000107072836 */ /* 0x000fcc0000000000 */
[----:B------:R-:W-:Y:S02]  /*1c10*/  @!P1 IADD3 R7, PT, PT, -R7, RZ, RZ ;  /* 0x000000ff07079210 */ /* 0x000fe40007ffe1ff */
[----:B------:R-:W-:-:S04]  /*1c20*/  @!P0 LOP3.LUT R7, RZ, R0, RZ, 0x33, !PT ;  /* 0x00000000ff078212 */ /* 0x000fc800078e33ff */
[----:B------:R-:W-:-:S05]  /*1c30*/  SHF.R.S32.HI R11, RZ, 0x1f, R7 ;  /* 0x0000001fff0b7819 */ /* 0x000fca0000011407 */
[C---:B-1----:R-:W-:Y:S02]  /*1c40*/  IMAD R6, R11.reuse, R4, RZ ;  /* 0x000000040b067224 */ /* 0x042fe400078e02ff */
[----:B--2---:R-:W-:Y:S02]  /*1c50*/  IMAD R0, R11, R2, RZ ;  /* 0x000000020b007224 */ /* 0x004fe400078e02ff */
[----:B------:R-:W-:-:S04]  /*1c60*/  IMAD.WIDE.U32 R10, R7, R4, R12 ;  /* 0x00000004070a7225 */ /* 0x000fc800078e000c */
[C---:B------:R-:W-:Y:S02]  /*1c70*/  IMAD R5, R7.reuse, R5, R6 ;  /* 0x0000000507057224 */ /* 0x040fe400078e0206 */
[----:B------:R-:W-:-:S04]  /*1c80*/  IMAD.WIDE.U32 R8, R7, R2, R8 ;  /* 0x0000000207087225 */ /* 0x000fc800078e0008 */
[----:B------:R-:W-:Y:S01]  /*1c90*/  IMAD R3, R7, R3, R0 ;  /* 0x0000000307037224 */ /* 0x000fe200078e0200 */
[----:B------:R-:W-:-:S04]  /*1ca0*/  IADD3 R0, PT, PT, R11, R5, RZ ;  /* 0x000000050b007210 */ /* 0x000fc80007ffe0ff */
[----:B------:R-:W-:-:S07]  /*1cb0*/  IADD3 R6, PT, PT, R9, R3, RZ ;  /* 0x0000000309067210 */ /* 0x000fce0007ffe0ff */
.L_x_4995:
[----:B------:R-:W-:Y:S01]  /*1cc0*/  ISETP.NE.AND P0, PT, R203, -0x1, PT ;  /* 0xffffffffcb00780c */ /* 0x000fe20003f05270 */
[C---:B------:R-:W-:Y:S01]  /*1cd0*/  IMAD.SHL.U32 R215, R185.reuse, 0x8, RZ ;  /* 0x00000008b9d77824 */ /* 0x040fe200078e00ff */
[----:B------:R-:W1:Y:S01]  /*1ce0*/  S2R R15, SR_CTAID.X ;  /* 0x00000000000f7919 */ /* 0x000e620000002500 */
[----:B------:R-:W2:Y:S01]  /*1cf0*/  LDCU.64 UR4, c[0x0][0x390] ;  /* 0x00007200ff0477ac */ /* 0x000ea20008000a00 */
[----:B------:R-:W3:Y:S01]  /*1d00*/  S2UR UR13, SR_CgaCtaId ;  /* 0x00000000000d79c3 */ /* 0x000ee20000008800 */
[--C-:B------:R-:W-:Y:S01]  /*1d10*/  SHF.R.U32.HI R12, RZ, 0x3, R185.reuse ;  /* 0x00000003ff0c7819 */ /* 0x100fe200000116b9 */
[----:B------:R-:W-:Y:S01]  /*1d20*/  IMAD.SHL.U32 R182, R185, 0x40, RZ ;  /* 0x00000040b9b67824 */ /* 0x000fe200078e00ff */
[----:B------:R-:W-:Y:S01]  /*1d30*/  LOP3.LUT R184, R215, 0x38, RZ, 0xc0, !PT ;  /* 0x00000038d7b87812 */ /* 0x000fe200078ec0ff */
[----:B------:R-:W4:Y:S01]  /*1d40*/  LDCU.64 UR14, c[0x0][0x388] ;  /* 0x00007100ff0e77ac */ /* 0x000f220008000a00 */
[----:B------:R-:W-:Y:S01]  /*1d50*/  SHF.R.U32.HI R186, RZ, 0x1, R185 ;  /* 0x00000001ffba7819 */ /* 0x000fe200000116b9 */
[----:B------:R-:W-:Y:S01]  /*1d60*/  IMAD.MOV.U32 R13, RZ, RZ, RZ ;  /* 0x000000ffff0d7224 */ /* 0x000fe200078e00ff */
[C---:B------:R-:W-:Y:S01]  /*1d70*/  IADD3 R10, P1, PT, R184.reuse, R10, RZ ;  /* 0x0000000ab80a7210 */ /* 0x040fe20007f3e0ff */
[----:B------:R-:W5:Y:S01]  /*1d80*/  LDCU.64 UR6, c[0x0][0x3c8] ;  /* 0x00007900ff0677ac */ /* 0x000f620008000a00 */
[----:B------:R-:W4:Y:S01]  /*1d90*/  @!P0 LDC.64 R4, c[0x0][0x398] ;  /* 0x0000e600ff048b82 */ /* 0x000f220000000a00 */
[----:B------:R-:W-:Y:S01]  /*1da0*/  IADD3 R8, P2, PT, R184, R8, RZ ;  /* 0x00000008b8087210 */ /* 0x000fe20007f5e0ff */
[----:B------:R-:W-:Y:S01]  /*1db0*/  BSSY.RECONVERGENT B0, `(.L_x_5000) ;  /* 0x0000045000007945 */ /* 0x000fe20003800200 */
[----:B------:R-:W-:Y:S01]  /*1dc0*/  IMAD.X R11, RZ, RZ, R0, P1 ;  /* 0x000000ffff0b7224 */ /* 0x000fe200008e0600 */
[----:B------:R-:W-:Y:S01]  /*1dd0*/  UIADD3 UR11, UPT, UPT, -UR24, UR17, URZ ;  /* 0x00000011180b7290 */ /* 0x000fe2000fffe1ff */
[----:B------:R-:W-:Y:S01]  /*1de0*/  LOP3.LUT R187, R186, 0x8, RZ, 0xc0, !PT ;  /* 0x00000008babb7812 */ /* 0x000fe200078ec0ff */
[----:B------:R-:W-:Y:S01]  /*1df0*/  IMAD.X R9, RZ, RZ, R6, P2 ;  /* 0x000000ffff097224 */ /* 0x000fe200010e0606 */
[----:B------:R-:W-:Y:S01]  /*1e00*/  LOP3.LUT R212, R184, 0x40, RZ, 0xfc, !PT ;  /* 0x00000040b8d47812 */ /* 0x000fe200078efcff */
[----:B------:R-:W4:Y:S01]  /*1e10*/  @P0 LDC.64 R2, c[0x0][0x3b0] ;  /* 0x0000ec00ff020b82 */ /* 0x000f220000000a00 */
[----:B------:R-:W-:Y:S01]  /*1e20*/  IMAD.WIDE.U32 R10, R12, UR10, R10 ;  /* 0x0000000a0c0a7c25 */ /* 0x000fe2000f8e000a */
[----:B------:R-:W-:-:S03]  /*1e30*/  LOP3.LUT R210, R184, 0x80, RZ, 0xfc, !PT ;  /* 0x00000080b8d27812 */ /* 0x000fc600078efcff */
[----:B------:R-:W-:Y:S01]  /*1e40*/  IMAD R201, R12, R144, R11 ;  /* 0x000000900cc97224 */ /* 0x000fe200078e020b */
[----:B--2---:R-:W-:Y:S01]  /*1e50*/  LEA R200, P1, R10, UR4, 0x1 ;  /* 0x000000040ac87c11 */ /* 0x004fe2000f8208ff */
[----:B-----5:R-:W-:-:S03]  /*1e60*/  IMAD.U32 R11, RZ, RZ, UR7 ;  /* 0x00000007ff0b7e24 */ /* 0x020fc6000f8e00ff */
[----:B------:R-:W-:Y:S01]  /*1e70*/  LEA.HI.X R201, R10, UR5, R201, 0x1, P1 ;  /* 0x000000050ac97c11 */ /* 0x000fe200088f0cc9 */
[----:B------:R-:W-:Y:S02]  /*1e80*/  UMOV UR5, 0x400 ;  /* 0x0000040000057882 */ /* 0x000fe40000000000 */
[----:B---3--:R-:W-:Y:S01]  /*1e90*/  ULEA UR5, UR13, UR5, 0x18 ;  /* 0x000000050d057291 */ /* 0x008fe2000f8ec0ff */
[----:B-1----:R-:W-:-:S04]  /*1ea0*/  IMAD.WIDE.U32 R14, R15, 0x40, R12 ;  /* 0x000000400f0e7825 */ /* 0x002fc800078e000c */
[----:B----4-:R-:W-:-:S04]  /*1eb0*/  @!P0 IMAD.WIDE.U32 R16, R4, UR23, RZ ;  /* 0x0000001704108c25 */ /* 0x010fc8000f8e00ff */
[----:B------:R-:W-:Y:S01]  /*1ec0*/  @!P0 IMAD.MOV.U32 R4, RZ, RZ, R16 ;  /* 0x000000ffff048224 */ /* 0x000fe200078e0010 */
[----:B------:R-:W-:Y:S01]  /*1ed0*/  LOP3.LUT R16, R215, 0x1f8, RZ, 0xc0, !PT ;  /* 0x000001f8d7107812 */ /* 0x000fe200078ec0ff */
[----:B------:R-:W-:-:S03]  /*1ee0*/  @P0 IMAD.WIDE.U32 R18, R203, R2, RZ ;  /* 0x00000002cb120225 */ /* 0x000fc600078e00ff */
[----:B------:R-:W-:Y:S01]  /*1ef0*/  LOP3.LUT R16, R16, 0x38, R185, 0x78, !PT ;  /* 0x0000003810107812 */ /* 0x000fe200078e78b9 */
[----:B------:R-:W-:Y:S02]  /*1f00*/  @P0 IMAD.MOV.U32 R4, RZ, RZ, R18 ;  /* 0x000000ffff040224 */ /* 0x000fe400078e0012 */
[----:B------:R-:W-:Y:S01]  /*1f10*/  @!P0 IMAD R5, R5, UR23, R17 ;  /* 0x0000001705058c24 */ /* 0x000fe2000f8e0211 */
[----:B------:R-:W-:Y:S01]  /*1f20*/  LOP3.LUT R215, R16, 0x1e00, R215, 0xf8, !PT ;  /* 0x00001e0010d77812 */ /* 0x000fe200078ef8d7 */
[----:B------:R-:W-:Y:S01]  /*1f30*/  @P0 IMAD R5, R203, R3, R19 ;  /* 0x00000003cb050224 */ /* 0x000fe200078e0213 */
[----:B------:R-:W-:Y:S01]  /*1f40*/  IADD3 R4, P0, PT, R184, R4, RZ ;  /* 0x00000004b8047210 */ /* 0x000fe20007f1e0ff */
[----:B------:R-:W-:Y:S01]  /*1f50*/  IMAD.WIDE.U32 R2, R12, UR12, R8 ;  /* 0x0000000c0c027c25 */ /* 0x000fe2000f8e0008 */
[----:B------:R-:W-:-:S03]  /*1f60*/  LEA R215, R215, UR5, 0x1 ;  /* 0x00000005d7d77c11 */ /* 0x000fc6000f8e08ff */
[----:B------:R-:W-:Y:S01]  /*1f70*/  IMAD.X R5, RZ, RZ, R5, P0 ;  /* 0x000000ffff057224 */ /* 0x000fe200000e0605 */
[C---:B------:R-:W-:Y:S01]  /*1f80*/  ISETP.GE.AND P0, PT, R12.reuse, UR11, PT ;  /* 0x0000000b0c007c0c */ /* 0x040fe2000bf06270 */
[----:B------:R-:W-:Y:S01]  /*1f90*/  IMAD R199, R12, R134, R3 ;  /* 0x000000860cc77224 */ /* 0x000fe200078e0203 */
[----:B------:R-:W-:Y:S01]  /*1fa0*/  LEA R198, P2, R2, UR14, 0x1 ;  /* 0x0000000e02c67c11 */ /* 0x000fe2000f8408ff */
[----:B------:R-:W-:-:S03]  /*1fb0*/  IMAD.U32 R8, RZ, RZ, UR6 ;  /* 0x00000006ff087e24 */ /* 0x000fc6000f8e00ff */
[----:B------:R-:W-:Y:S01]  /*1fc0*/  LEA.HI.X R199, R2, UR15, R199, 0x1, P2 ;  /* 0x0000000f02c77c11 */ /* 0x000fe200090f0cc7 */
[----:B------:R-:W-:Y:S01]  /*1fd0*/  IMAD.WIDE.U32 R8, R8, UR22, R4 ;  /* 0x0000001608087c25 */ /* 0x000fe2000f8e0004 */
[----:B------:R-:W-:-:S03]  /*1fe0*/  LOP3.LUT R2, R184, 0x1c0, R182, 0xf8, !PT ;  /* 0x000001c0b8027812 */ /* 0x000fc600078ef8b6 */
[----:B------:R-:W-:Y:S01]  /*1ff0*/  IMAD R11, R11, UR22, R9 ;  /* 0x000000160b0b7c24 */ /* 0x000fe2000f8e0209 */
[----:B------:R-:W-:Y:S01]  /*2000*/  LOP3.LUT R93, R2, R187, RZ, 0x3c, !PT ;  /* 0x000000bb025d7212 */ /* 0x000fe200078e3cff */
        /* <DEDUP_REMOVED lines=30> */
.L_x_5002:
[----:B------:R2:W-:Y:S02]  /*21f0*/  STS.128 [R215+0x4000], RZ ;  /* 0x004000ffd7007388 */ /* 0x0005e40000000c00 */
.L_x_5001:
[----:B------:R-:W-:Y:S05]  /*2200*/  BSYNC.RECONVERGENT B0 ;  /* 0x0000000000007941 */ /* 0x000fea0003800200 */
.L_x_5000:
[----:B-1-3--:R-:W-:Y:S01]  /*2210*/  IADD3 R6, PT, PT, R12, 0x10, RZ ;  /* 0x000000100c067810 */ /* 0x00afe20007ffe0ff */
[----:B------:R-:W-:Y:S03]  /*2220*/  BSSY.RECONVERGENT B0, `(.L_x_5003) ;  /* 0x0000024000007945 */ /* 0x000fe60003800200 */
[----:B------:R-:W-:-:S13]  /*2230*/  ISETP.GE.AND P0, PT, R6, UR11, PT ;  /* 0x0000000b06007c0c */ /* 0x000fda000bf06270 */
        /* <DEDUP_REMOVED lines=33> */
.L_x_5005:
[----:B------:R4:W-:Y:S02]  /*2450*/  STS.128 [R215+0x4800], RZ ;  /* 0x004800ffd7007388 */ /* 0x0009e40000000c00 */
.L_x_5004:
[----:B------:R-:W-:Y:S05]  /*2460*/  BSYNC.RECONVERGENT B0 ;  /* 0x0000000000007941 */ /* 0x000fea0003800200 */
.L_x_5003:
        /* <DEDUP_REMOVED lines=36> */
.L_x_5008:
[----:B------:R3:W-:Y:S02]  /*26b0*/  STS.128 [R215+0x5000], RZ ;  /* 0x005000ffd7007388 */ /* 0x0007e40000000c00 */
.L_x_5007:
[----:B------:R-:W-:Y:S05]  /*26c0*/  BSYNC.RECONVERGENT B0 ;  /* 0x0000000000007941 */ /* 0x000fea0003800200 */
.L_x_5006:
[----:B------:R-:W-:Y:S01]  /*26d0*/  IADD3 R0, PT, PT, R12, 0x30, RZ ;  /* 0x000000300c007810 */ /* 0x000fe20007ffe0ff */
[----:B------:R-:W-:Y:S03]  /*26e0*/  BSSY.RECONVERGENT B0, `(.L_x_5009) ;  /* 0x0000023000007945 */ /* 0x000fe60003800200 */
[----:B------:R-:W-:-:S13]  /*26f0*/  ISETP.GE.AND P0, PT, R0, UR11, PT ;  /* 0x0000000b00007c0c */ /* 0x000fda000bf06270 */
[----:B------:R-:W-:Y:S05]  /*2700*/  @P0 BRA `(.L_x_5010) ;  /* 0x0000000000800947 */ /* 0x000fea0003800000 */
[----:B------:R-:W5:Y:S01]  /*2710*/  LDCU.64 UR14, c[0x0][0x3b0] ;  /* 0x00007600ff0e77ac */ /* 0x000f620008000a00 */
[----:B-1-3--:R-:W-:Y:S01]  /*2720*/  IADD3 R5, P0, PT, R14, 0x30, RZ ;  /* 0x000000300e057810 */ /* 0x00afe20007f1e0ff */
[----:B------:R-:W-:Y:S01]  /*2730*/  IMAD.MOV.U32 R9, RZ, RZ, R11 ;  /* 0x000000ffff097224 */ /* 0x000fe200078e000b */
[----:B------:R-:W1:Y:S03]  /*2740*/  LDCU UR4, c[0x0][0x440] ;  /* 0x00008800ff0477ac */ /* 0x000e660008000800 */
        /* <DEDUP_REMOVED lines=27> */
.L_x_5011:
[----:B------:R3:W-:Y:S02]  /*2900*/  STS.128 [R215+0x5800], RZ ;  /* 0x005800ffd7007388 */ /* 0x0007e40000000c00 */
.L_x_5010:
[----:B------:R-:W-:Y:S05]  /*2910*/  BSYNC.RECONVERGENT B0 ;  /* 0x0000000000007941 */ /* 0x000fea0003800200 */
.L_x_5009:
[----:B------:R-:W-:Y:S01]  /*2920*/  UIADD3 UR14, UPT, UPT, UR18, -0x1, URZ ;  /* 0xffffffff120e7890 */ /* 0x000fe2000fffe0ff */
[----:B------:R-:W-:Y:S03]  /*2930*/  BSSY.RECONVERGENT B0, `(.L_x_5012) ;  /* 0x000001c000007945 */ /* 0x000fe60003800200 */
[----:B------:R-:W-:-:S04]  /*2940*/  USHF.L.U32 UR28, UR14, 0x6, URZ ;  /* 0x000000060e1c7899 */ /* 0x000fc800080006ff */
[----:B------:R-:W-:-:S06]  /*2950*/  UIADD3 UR15, UPT, UPT, -UR28, UR25, URZ ;  /* 0x000000191c0f7290 */ /* 0x000fcc000fffe1ff */
[----:B------:R-:W-:-:S13]  /*2960*/  ISETP.GE.AND P3, PT, R12, UR15, PT ;  /* 0x0000000f0c007c0c */ /* 0x000fda000bf66270 */
[----:B------:R-:W-:Y:S05]  /*2970*/  @P3 BRA `(.L_x_5013) ;  /* 0x00000000005c3947 */ /* 0x000fea0003800000 */
[----:B------:R-:W5:Y:S02]  /*2980*/  LDCU UR4, c[0x0][0x440] ;  /* 0x00008800ff0477ac */ /* 0x000f640008000800 */
[----:B-----5:R-:W-:Y:S02]  /*2990*/  ISETP.GE.AND P1, PT, R184, UR4, PT ;  /* 0x00000004b8007c0c */ /* 0x020fe4000bf26270 */
[----:B------:R-:W-:-:S11]  /*29a0*/  ISETP.GE.AND P0, PT, R212, UR4, PT ;  /* 0x00000004d4007c0c */ /* 0x000fd6000bf06270 */
[----:B-1-3--:R-:W-:Y:S02]  /*29b0*/  @!P1 IMAD.MOV.U32 R4, RZ, RZ, R198 ;  /* 0x000000ffff049224 */ /* 0x00afe400078e00c6 */
        /* <DEDUP_REMOVED lines=18> */
.L_x_5014:
[----:B------:R3:W-:Y:S02]  /*2ae0*/  STS.128 [R215+0xa000], RZ ;  /* 0x00a000ffd7007388 */ /* 0x0007e40000000c00 */
.L_x_5013:
[----:B------:R-:W-:Y:S05]  /*2af0*/  BSYNC.RECONVERGENT B0 ;  /* 0x0000000000007941 */ /* 0x000fea0003800200 */
.L_x_5012:
[----:B------:R-:W-:Y:S01]  /*2b00*/  ISETP.GE.AND P0, PT, R6, UR15, PT ;  /* 0x0000000f06007c0c */ /* 0x000fe2000bf06270 */
[----:B-1-3--:R-:W-:Y:S01]  /*2b10*/  IMAD.U32 R5, RZ, RZ, UR12 ;  /* 0x0000000cff057e24 */ /* 0x00afe2000f8e00ff */
[----:B------:R-:W-:Y:S01]  /*2b20*/  USHF.L.U32 UR4, UR12, 0x4, URZ ;  /* 0x000000040c047899 */ /* 0x000fe200080006ff */
[----:B------:R-:W-:Y:S03]  /*2b30*/  BSSY.RECONVERGENT B0, `(.L_x_5015) ;  /* 0x000001b000007945 */ /* 0x000fe60003800200 */
[----:B------:R-:W-:-:S07]  /*2b40*/  SHF.L.U64.HI R94, R5, 0x4, R134 ;  /* 0x00000004055e7819 */ /* 0x000fce0000010286 */
[----:B------:R-:W-:Y:S05]  /*2b50*/  @P0 BRA `(.L_x_5016) ;  /* 0x0000000000600947 */ /* 0x000fea0003800000 */
[----:B------:R-:W1:Y:S01]  /*2b60*/  LDCU UR6, c[0x0][0x440] ;  /* 0x00008800ff0677ac */ /* 0x000e620008000800 */
[----:B------:R-:W-:-:S05]  /*2b70*/  IMAD.U32 R5, RZ, RZ, UR4 ;  /* 0x00000004ff057e24 */ /* 0x000fca000f8e00ff */
        /* <DEDUP_REMOVED lines=21> */
.L_x_5017:
[----:B------:R3:W-:Y:S02]  /*2cd0*/  STS.128 [R215+0xa800], RZ ;  /* 0x00a800ffd7007388 */ /* 0x0007e40000000c00 */
.L_x_5016:
[----:B------:R-:W-:Y:S05]  /*2ce0*/  BSYNC.RECONVERGENT B0 ;  /* 0x0000000000007941 */ /* 0x000fea0003800200 */
.L_x_5015:
[----:B------:R-:W-:Y:S01]  /*2cf0*/  ISETP.GE.AND P0, PT, R3, UR15, PT ;  /* 0x0000000f03007c0c */ /* 0x000fe2000bf06270 */
[----:B------:R-:W-:-:S12]  /*2d00*/  BSSY.RECONVERGENT B0, `(.L_x_5018) ;  /* 0x000001b000007945 */ /* 0x000fd80003800200 */
[----:B------:R-:W-:Y:S05]  /*2d10*/  @P0 BRA `(.L_x_5019) ;  /* 0x0000000000640947 */ /* 0x000fea0003800000 */
[----:B------:R-:W5:Y:S01]  /*2d20*/  LDCU UR6, c[0x0][0x440] ;  /* 0x00008800ff0677ac */ /* 0x000f620008000800 */
[----:B-1-3--:R-:W-:Y:S02]  /*2d30*/  IMAD.U32 R5, RZ, RZ, UR12 ;  /* 0x0000000cff057e24 */ /* 0x00afe4000f8e00ff */
[----:B------:R-:W-:-:S03]  /*2d40*/  IMAD.U32 R4, RZ, RZ, UR12 ;  /* 0x0000000cff047e24 */ /* 0x000fc6000f8e00ff */
        /* <DEDUP_REMOVED lines=21> */
.L_x_5020:
[----:B------:R3:W-:Y:S02]  /*2ea0*/  STS.128 [R215+0xb000], RZ ;  /* 0x00b000ffd7007388 */ /* 0x0007e40000000c00 */
.L_x_5019:
[----:B------:R-:W-:Y:S05]  /*2eb0*/  BSYNC.RECONVERGENT B0 ;  /* 0x0000000000007941 */ /* 0x000fea0003800200 */
.L_x_5018:
[----:B-1-3--:R-:W1:Y:S01]  /*2ec0*/  LDC.64 R4, c[0x0][0x538] ;  /* 0x00014e00ff047b82 */ /* 0x00ae620000000a00 */
[----:B------:R-:W-:Y:S01]  /*2ed0*/  ISETP.GE.AND P0, PT, R0, UR15, PT ;  /* 0x0000000f00007c0c */ /* 0x000fe2000bf06270 */
[----:B------:R-:W-:-:S12]  /*2ee0*/  BSSY.RECONVERGENT B0, `(.L_x_5021) ;  /* 0x0000019000007945 */ /* 0x000fd80003800200 */
[----:B------:R-:W-:Y:S05]  /*2ef0*/  @P0 BRA `(.L_x_5022) ;  /* 0x00000000005c0947 */ /* 0x000fea0003800000 */
[----:B------:R-:W3:Y:S01]  /*2f00*/  LDCU UR6, c[0x0][0x440] ;  /* 0x00008800ff0677ac */ /* 0x000ee20008000800 */
[----:B------:R-:W-:Y:S02]  /*2f10*/  IMAD.U32 R7, RZ, RZ, UR12 ;  /* 0x0000000cff077e24 */ /* 0x000fe4000f8e00ff */
[----:B------:R-:W-:Y:S02]  /*2f20*/  IMAD R8, R134, 0x60, RZ ;  /* 0x0000006086087824 */ /* 0x000fe400078e02ff */
[----:B------:R-:W-:-:S05]  /*2f30*/  IMAD.WIDE.U32 R10, R7, 0x60, R198 ;  /* 0x00000060070a7825 */ /* 0x000fca00078e00c6 */
[----:B------:R-:W-:Y:S02]  /*2f40*/  IADD3 R11, PT, PT, R11, R8, RZ ;  /* 0x000000080b0b7210 */ /* 0x000fe40007ffe0ff */
[----:B---3--:R-:W-:Y:S02]  /*2f50*/  ISETP.GE.AND P2, PT, R184, UR6, PT ;  /* 0x00000006b8007c0c */ /* 0x008fe4000bf46270 */
        /* <DEDUP_REMOVED lines=17> */
.L_x_5022:
[----:B------:R-:W-:Y:S05]  /*3070*/  BSYNC.RECONVERGENT B0 ;  /* 0x0000000000007941 */ /* 0x000fea0003800200 */
.L_x_5021:
[----:B------:R-:W5:Y:S01]  /*3080*/  LDCU.64 UR6, c[0x0][0x540] ;  /* 0x0000a800ff0677ac */ /* 0x000f620008000a00 */
[----:B-1----:R-:W-:Y:S01]  /*3090*/  R2UR UR13, R4 ;  /* 0x00000000040d72ca */ /* 0x002fe200000e0000 */
[----:B------:R-:W0:Y:S01]  /*30a0*/  LDGDEPBAR ;  /* 0x00000000000079af */ /* 0x000e220000000000 */
[----:B------:R-:W-:Y:S01]  /*30b0*/  UMOV UR30, UR22 ;  /* 0x00000016001e7c82 */ /* 0x000fe20008000000 */
[----:B------:R-:W-:Y:S02]  /*30c0*/  UMOV UR31, URZ ;  /* 0x000000ff001f7c82 */ /* 0x000fe40008000000 */
[----:B-----5:R-:W-:Y:S01]  /*30d0*/  UIMAD.WIDE.U32 UR30, UR23, UR6, UR30 ;  /* 0x00000006171e72a5 */ /* 0x020fe2000f8e001e */
[----:B------:R-:W1:Y:S03]  /*30e0*/  LDCU UR6, c[0x0][0x458] ;  /* 0x00008b00ff0677ac */ /* 0x000e660008000800 */
[----:B------:R-:W-:-:S02]  /*30f0*/  UIMAD UR7, UR23, UR7, UR31 ;  /* 0x00000007170772a4 */ /* 0x000fc4000f8e021f */
[----:B------:R-:W-:Y:S02]  /*3100*/  IMAD.U32 R8, RZ, RZ, UR30 ;  /* 0x0000001eff087e24 */ /* 0x000fe4000f8e00ff */
[----:B------:R-:W-:Y:S01]  /*3110*/  ULEA UR13, UP0, UR30, UR13, 0x2 ;  /* 0x0000000d1e0d7291 */ /* 0x000fe2000f8010ff */
[----:B------:R-:W-:Y:S01]  /*3120*/  IMAD.SHL.U32 R183, R185, 0x20, RZ ;  /* 0x00000020b9b77824 */ /* 0x000fe200078e00ff */
[----:B------:R-:W-:-:S04]  /*3130*/  DEPBAR.LE SB0, 0x0 ;  /* 0x000080000000791a */ /* 0x000fc80000000000 */
[----:B------:R-:W-:Y:S01]  /*3140*/  IMAD.U32 R4, RZ, RZ, UR7 ;  /* 0x00000007ff047e24 */ /* 0x000fe2000f8e00ff */
[----:B------:R-:W-:Y:S01]  /*3150*/  PLOP3.LUT P0, PT, PT, PT, UP0, 0x80, 0x8 ;  /* 0x000000000008781c */ /* 0x000fe20003f0f008 */
[----:B------:R-:W-:Y:S01]  /*3160*/  IMAD.U32 R9, RZ, RZ, UR31 ;  /* 0x0000001fff097e24 */ /* 0x000fe2000f8e00ff */
[----:B---3--:R-:W-:Y:S02]  /*3170*/  MOV R10, UR13 ;  /* 0x0000000d000a7c02 */ /* 0x008fe40008000f00 */
[----:B------:R-:W-:-:S06]  /*3180*/  LEA.HI.X R11, R8, R5, R4, 0x2, P0 ;  /* 0x00000005080b7211 */ /* 0x000fcc00000f1404 */
[----:B------:R-:W3:Y:S01]  /*3190*/  LDG.E R11, desc[UR26][R10.64] ;  /* 0x0000001a0a0b7981 */ /* 0x000ee2000c1e1900 */
[----:B-1----:R-:W3:Y:S01]  /*31a0*/  MUFU.RCP R4, UR6 ;  /* 0x0000000600047d08 */ /* 0x002ee20008001000 */
[----:B------:R-:W-:Y:S01]  /*31b0*/  LOP3.LUT R183, R183, 0x7c00, RZ, 0xc0, !PT ;  /* 0x00007c00b7b77812 */ /* 0x000fe200078ec0ff */
[----:B------:R-:W-:Y:S01]  /*31c0*/  BSSY.RECONVERGENT B0, `(.L_x_5023) ;  /* 0x0000022000007945 */ /* 0x000fe20003800200 */
[----:B------:R-:W-:Y:S01]  /*31d0*/  SHF.L.U32 R96, R185, 0x1, RZ ;  /* 0x00000001b9607819 */ /* 0x000fe200000006ff */
[----:B------:R-:W-:Y:S01]  /*31e0*/  BAR.SYNC.DEFER_BLOCKING 0x0 ;  /* 0x0000000000007b1d */ /* 0x000fe20000010000 */
[----:B---3--:R-:W-:-:S05]  /*31f0*/  FMUL.FTZ R4, R11, R4 ;  /* 0x000000040b047220 */ /* 0x008fca0000410000 */
[----:B------:R-:W-:Y:S02]  /*3200*/  R2UR UR13, R4 ;  /* 0x00000000040d72ca */ /* 0x000fe400000e0000 */
[----:B------:R-:W-:Y:S01]  /*3210*/  LOP3.LUT R4, R183, 0x200, R182, 0xf8, !PT ;  /* 0x00000200b7047812 */ /* 0x000fe200078ef8b6 */
[----:B------:R-:W-:-:S12]  /*3220*/  @P3 BRA `(.L_x_5024) ;  /* 0x0000000000603947 */ /* 0x000fd80003800000 */
        /* <DEDUP_REMOVED lines=22> */
.L_x_5025:
[----:B------:R3:W-:Y:S01]  /*3390*/  STS.128 [R215+0x10000], RZ ;  /* 0x010000ffd7007388 */ /* 0x0007e20000000c00 */
[----:B------:R-:W-:Y:S05]  /*33a0*/  BRA `(.L_x_5026) ;  /* 0x00000000000c7947 */ /* 0x000fea0003800000 */
.L_x_5024:
[----:B------:R1:W-:Y:S04]  /*33b0*/  STS.128 [R215+0xc000], RZ ;  /* 0x00c000ffd7007388 */ /* 0x0003e80000000c00 */
[----:B------:R1:W-:Y:S04]  /*33c0*/  STS.128 [R215+0xe000], RZ ;  /* 0x00e000ffd7007388 */ /* 0x0003e80000000c00 */
[----:B------:R1:W-:Y:S02]  /*33d0*/  STS.128 [R215+0x10000], RZ ;  /* 0x010000ffd7007388 */ /* 0x0003e40000000c00 */
.L_x_5026:
[----:B------:R-:W-:Y:S05]  /*33e0*/  BSYNC.RECONVERGENT B0 ;  /* 0x0000000000007941 */ /* 0x000fea0003800200 */
.L_x_5023:
[----:B------:R-:W-:Y:S01]  /*33f0*/  ISETP.GE.AND P0, PT, R6, UR15, PT ;  /* 0x0000000f06007c0c */ /* 0x000fe2000bf06270 */
[----:B------:R-:W-:-:S12]  /*3400*/  BSSY.RECONVERGENT B0, `(.L_x_5027) ;  /* 0x0000020000007945 */ /* 0x000fd80003800200 */
[----:B------:R1:W-:Y:S04]  /*3410*/  @P0 STS.128 [R215+0xc800], RZ ;  /* 0x00c800ffd7000388 */ /* 0x0003e80000000c00 */
[----:B------:R1:W-:Y:S04]  /*3420*/  @P0 STS.128 [R215+0xe800], RZ ;  /* 0x00e800ffd7000388 */ /* 0x0003e80000000c00 */
[----:B------:R1:W-:Y:S01]  /*3430*/  @P0 STS.128 [R215+0x10800], RZ ;  /* 0x010800ffd7000388 */ /* 0x0003e20000000c00 */
[----:B------:R-:W-:Y:S05]  /*3440*/  @P0 BRA `(.L_x_5028) ;  /* 0x00000000006c0947 */ /* 0x000fea0003800000 */
[----:B------:R-:W5:Y:S01]  /*3450*/  LDCU UR6, c[0x0][0x440] ;  /* 0x00008800ff0677ac */ /* 0x000f620008000800 */
[----:B------:R-:W-:Y:S01]  /*3460*/  IMAD.U32 R5, RZ, RZ, UR10 ;  /* 0x0000000aff057e24 */ /* 0x000fe2000f8e00ff */
[----:B------:R-:W-:-:S04]  /*3470*/  USHF.L.U32 UR7, UR10, 0x4, URZ ;  /* 0x000000040a077899 */ /* 0x000fc800080006ff */
[----:B------:R-:W-:Y:S02]  /*3480*/  SHF.L.U64.HI R5, R5, 0x4, R144 ;  /* 0x0000000405057819 */ /* 0x000fe40000010290 */
[----:B------:R-:W-:-:S05]  /*3490*/  IMAD.U32 R6, RZ, RZ, UR7 ;  /* 0x00000007ff067e24 */ /* 0x000fca000f8e00ff */
[----:B-1----:R-:W-:Y:S02]  /*34a0*/  LEA R8, P2, R6, R200, 0x1 ;  /* 0x000000c806087211 */ /* 0x002fe400078408ff */
        /* <DEDUP_REMOVED lines=20> */
.L_x_5029:
[----:B------:R1:W-:Y:S02]  /*35f0*/  STS.128 [R215+0x10800], RZ ;  /* 0x010800ffd7007388 */ /* 0x0003e40000000c00 */
.L_x_5028:
[----:B------:R-:W-:Y:S05]  /*3600*/  BSYNC.RECONVERGENT B0 ;  /* 0x0000000000007941 */ /* 0x000fea0003800200 */
.L_x_5027:
        /* <DEDUP_REMOVED lines=30> */
.L_x_5032:
[----:B------:R1:W-:Y:S02]  /*37f0*/  STS.128 [R215+0x11000], RZ ;  /* 0x011000ffd7007388 */ /* 0x0003e40000000c00 */
.L_x_5031:
[----:B------:R-:W-:Y:S05]  /*3800*/  BSYNC.RECONVERGENT B0 ;  /* 0x0000000000007941 */ /* 0x000fea0003800200 */
.L_x_5030:
[----:B------:R-:W-:Y:S01]  /*3810*/  ISETP.GE.AND P0, PT, R0, UR15, PT ;  /* 0x0000000f00007c0c */ /* 0x000fe2000bf06270 */
[----:B------:R-:W-:Y:S01]  /*3820*/  BSSY.RECONVERGENT B0, `(.L_x_5033) ;  /* 0x0000023000007945 */ /* 0x000fe20003800200 */
[----:B------:R-:W-:Y:S01]  /*3830*/  SHF.R.U32.HI R0, RZ, 0x2, R185 ;  /* 0x00000002ff007819 */ /* 0x000fe200000116b9 */
[----:B------:R-:W-:Y:S01]  /*3840*/  IMAD.IADD R101, R93, 0x1, R4 ;  /* 0x000000015d657824 */ /* 0x000fe200078e0204 */
[----:B------:R-:W-:Y:S02]  /*3850*/  LOP3.LUT R181, R186, 0x1f0, RZ, 0xc0, !PT ;  /* 0x000001f0bab57812 */ /* 0x000fe400078ec0ff */
[----:B------:R-:W-:Y:S02]  /*3860*/  LOP3.LUT R5, R185, 0x8, RZ, 0xc0, !PT ;  /* 0x00000008b9057812 */ /* 0x000fe400078ec0ff */
[----:B------:R-:W-:-:S05]  /*3870*/  LOP3.LUT R0, R0, 0x7, RZ, 0xc0, !PT ;  /* 0x0000000700007812 */ /* 0x000fca00078ec0ff */
[----:B------:R1:W-:Y:S04]  /*3880*/  @P0 STS.128 [R215+0xd800], RZ ;  /* 0x00d800ffd7000388 */ /* 0x0003e80000000c00 */
[----:B------:R1:W-:Y:S04]  /*3890*/  @P0 STS.128 [R215+0xf800], RZ ;  /* 0x00f800ffd7000388 */ /* 0x0003e80000000c00 */
[----:B------:R1:W-:Y:S01]  /*38a0*/  @P0 STS.128 [R215+0x11800], RZ ;  /* 0x011800ffd7000388 */ /* 0x0003e20000000c00 */
[----:B------:R-:W-:Y:S05]  /*38b0*/  @P0 BRA `(.L_x_5034) ;  /* 0x0000000000640947 */ /* 0x000fea0003800000 */
[----:B------:R-:W5:Y:S01]  /*38c0*/  LDCU UR6, c[0x0][0x440] ;  /* 0x00008800ff0677ac */ /* 0x000f620008000800 */
[----:B------:R-:W-:Y:S02]  /*38d0*/  IMAD.U32 R3, RZ, RZ, UR10 ;  /* 0x0000000aff037e24 */ /* 0x000fe4000f8e00ff */
        /* <DEDUP_REMOVED lines=22> */
.L_x_5035:
[----:B------:R1:W-:Y:S02]  /*3a40*/  STS.128 [R215+0x11800], RZ ;  /* 0x011800ffd7007388 */ /* 0x0003e40000000c00 */
.L_x_5034:
[----:B------:R-:W-:Y:S05]  /*3a50*/  BSYNC.RECONVERGENT B0 ;  /* 0x0000000000007941 */ /* 0x000fea0003800200 */
.L_x_5033:
[----:B------:R-:W-:Y:S01]  /*3a60*/  LOP3.LUT R5, R2, R5, RZ, 0x3c, !PT ;  /* 0x0000000502057212 */ /* 0x000fe200078e3cff */
[----:B------:R-:W-:Y:S01]  /*3a70*/  IMAD.MOV.U32 R92, RZ, RZ, 0x20 ;  /* 0x00000020ff5c7424 */ /* 0x000fe200078e00ff */
[----:B------:R-:W-:Y:S01]  /*3a80*/  LOP3.LUT R202, R182, 0x400, RZ, 0xc0, !PT ;  /* 0x00000400b6ca7812 */ /* 0x000fe200078ec0ff */
[----:B------:R-:W-:Y:S01]  /*3a90*/  IMAD.MOV.U32 R156, RZ, RZ, 0x40 ;  /* 0x00000040ff9c7424 */ /* 0x000fe200078e00ff */
[----:B------:R-:W-:Y:S01]  /*3aa0*/  LEA R101, R101, UR5, 0x1 ;  /* 0x0000000565657c11 */ /* 0x000fe2000f8e08ff */
[----:B------:R-:W-:Y:S01]  /*3ab0*/  UIADD3 UR21, UPT, UPT, UR25, UR21, -UR17 ;  /* 0x0000001519157290 */ /* 0x000fe2000fffe811 */
        /* <DEDUP_REMOVED lines=8> */
[----:B------:R-:W-:Y:S01]  /*3b40*/  IADD3 R192, PT, PT, R0, UR24, R181 ;  /* 0x0000001800c07c10 */ /* 0x000fe2000fffe0b5 */
[--C-:B------:R-:W-:Y:S01]  /*3b50*/  IMAD.IADD R100, R101, 0x1, R92.reuse ;  /* 0x0000000165647824 */ /* 0x100fe200078e025c */
[----:B------:R-:W-:Y:S01]  /*3b60*/  LOP3.LUT R148, R96, 0x6, RZ, 0xc0, !PT ;  /* 0x0000000660947812 */ /* 0x000fe200078ec0ff */
[----:B------:R-:W2:Y:S01]  /*3b70*/  LDSM.16.M88.4 R56, [R202+UR5+0x6000] ;  /* 0x00600005ca38783b */ /* 0x000ea20008000200 */
[----:B------:R-:W-:Y:S01]  /*3b80*/  IMAD.IADD R98, R95, 0x1, R92 ;  /* 0x000000015f627824 */ /* 0x000fe200078e025c */
[----:B------:R-:W-:Y:S01]  /*3b90*/  UISETP.GT.U32.AND UP0, UPT, UR14, UR16, UPT ;  /* 0x000000100e00728c */ /* 0x000fe2000bf04070 */
[--C-:B------:R-:W-:Y:S01]  /*3ba0*/  IMAD.IADD R99, R101, 0x1, R156.reuse ;  /* 0x0000000165637824 */ /* 0x100fe200078e029c */
[----:B------:R-:W3:Y:S01]  /*3bb0*/  LDSM.16.M88.4 R40, [R202+UR5+0x7000] ;  /* 0x00700005ca28783b */ /* 0x000ee20008000200 */
[----:B------:R-:W-:-:S02]  /*3bc0*/  IMAD.IADD R95, R95, 0x1, R156 ;  /* 0x000000015f5f7824 */ /* 0x000fc400078e029c */
[C---:B------:R-:W-:Y:S01]  /*3bd0*/  IMAD.IADD R97, R92.reuse, 0x1, R99 ;  /* 0x000000015c617824 */ /* 0x040fe200078e0263 */
[----:B------:R-:W4:Y:S01]  /*3be0*/  LDSM.16.M88.4 R60, [R202+UR5+0x7800] ;  /* 0x00780005ca3c783b */ /* 0x000f220008000200 */
[----:B------:R-:W-:Y:S02]  /*3bf0*/  IMAD.IADD R3, R92, 0x1, R95 ;  /* 0x000000015c037824 */ /* 0x000fe400078e025f */
[----:B------:R-:W-:Y:S01]  /*3c00*/  IMAD.U32 R194, RZ, RZ, UR25 ;  /* 0x00000019ffc27e24 */ /* 0x000fe2000f8e00ff */
[----:B-1----:R-:W-:Y:S04]  /*3c10*/  LDSM.16.M88.4 R8, [R100] ;  /* 0x000000006408783b */ /* 0x002fe80000000200 */
[----:B------:R-:W1:Y:S04]  /*3c20*/  LDSM.16.M88.4 R24, [R98+0x6800] ;  /* 0x006800006218783b */ /* 0x000e680000000200 */
[----:B------:R-:W1:Y:S04]  /*3c30*/  LDSM.16.M88.4 R28, [R98+0x6000] ;  /* 0x00600000621c783b */ /* 0x000e680000000200 */
[----:B------:R-:W1:Y:S04]  /*3c40*/  LDSM.16.M88.4 R16, [R98+0x7000] ;  /* 0x007000006210783b */ /* 0x000e680000000200 */
[----:B------:R-:W1:Y:S04]  /*3c50*/  LDSM.16.M88.4 R64, [R98+0x7800] ;  /* 0x007800006240783b */ /* 0x000e680000000200 */
[----:B------:R-:W-:Y:S01]  /*3c60*/  LDSM.16.M88.4 R20, [R99] ;  /* 0x000000006314783b */ /* 0x000fe20000000200 */
[C---:B-----5:R-:W-:Y:S03]  /*3c70*/  HMMA.16816.F32 R52, R76.reuse, R48, RZ ;  /* 0x000000304c34723c */ /* 0x060fe600000018ff */
[----:B------:R-:W5:Y:S04]  /*3c80*/  LDSM.16.M88.4 R4, [R95+0x6000] ;  /* 0x006000005f04783b */ /* 0x000f680000000200 */
[----:B------:R-:W5:Y:S01]  /*3c90*/  LDSM.16.M88.4 R32, [R95+0x6800] ;  /* 0x006800005f20783b */ /* 0x000f620000000200 */
[C---:B--2---:R-:W-:Y:S03]  /*3ca0*/  HMMA.16816.F32 R12, R76.reuse, R56, RZ ;  /* 0x000000384c0c723c */ /* 0x044fe600000018ff */
[----:B------:R-:W-:Y:S04]  /*3cb0*/  LDSM.16.M88.4 R72, [R101+0x2000] ;  /* 0x002000006548783b */ /* 0x000fe80000000200 */
[----:B------:R-:W-:Y:S01]  /*3cc0*/  LDSM.16.M88.4 R80, [R3+0x7800] ;  /* 0x007800000350783b */ /* 0x000fe20000000200 */
[C---:B------:R-:W-:Y:S03]  /*3cd0*/  HMMA.16816.F32 R48, R76.reuse, R50, RZ ;  /* 0x000000324c30723c */ /* 0x040fe600000018ff */
[----:B------:R-:W-:Y:S04]  /*3ce0*/  LDSM.16.M88.4 R84, [R98+0x8000] ;  /* 0x008000006254783b */ /* 0x000fe80000000200 */
[----:B------:R-:W-:Y:S01]  /*3cf0*/  LDSM.16.M88.4 R88, [R202+UR5+0x9800] ;  /* 0x00980005ca58783b */ /* 0x000fe20008000200 */
[C---:B------:R-:W-:Y:S03]  /*3d00*/  HMMA.16816.F32 R56, R76.reuse, R58, RZ ;  /* 0x0000003a4c38723c */ /* 0x040fe600000018ff */
[----:B------:R-:W-:Y:S04]  /*3d10*/  LDSM.16.M88.4 R68, [R98+0x9800] ;  /* 0x009800006244783b */ /* 0x000fe80000000200 */
[----:B------:R-:W0:Y:S01]  /*3d20*/  LDGDEPBAR ;  /* 0x00000000000079af */ /* 0x000e220000000000 */
[C---:B---3--:R-:W-:Y:S08]  /*3d30*/  HMMA.16816.F32 R44, R76.reuse, R40, RZ ;  /* 0x000000284c2c723c */ /* 0x048ff000000018ff */
[C---:B------:R-:W-:Y:S08]  /*3d40*/  HMMA.16816.F32 R40, R76.reuse, R42, RZ ;  /* 0x0000002a4c28723c */ /* 0x040ff000000018ff */
[C---:B----4-:R-:W-:Y:S08]  /*3d50*/  HMMA.16816.F32 R36, R76.reuse, R60, RZ ;  /* 0x0000003c4c24723c */ /* 0x050ff000000018ff */
[----:B------:R-:W-:Y:S01]  /*3d60*/  HMMA.16816.F32 R76, R76, R62, RZ ;  /* 0x0000003e4c4c723c */ /* 0x000fe200000018ff */
[----:B------:R-:W-:Y:S07]  /*3d70*/  LDSM.16.M88.4 R60, [R95+0x7000] ;  /* 0x007000005f3c783b */ /* 0x000fee0000000200 */
[C---:B-1----:R-:W-:Y:S08]  /*3d80*/  HMMA.16816.F32 R52, R8.reuse, R24, R52 ;  /* 0x000000180834723c */ /* 0x042ff00000001834 */
[C---:B------:R-:W-:Y:S01]  /*3d90*/  HMMA.16816.F32 R48, R8.reuse, R26, R48 ;  /* 0x0000001a0830723c */ /* 0x040fe20000001830 */
[----:B------:R-:W1:Y:S07]  /*3da0*/  LDSM.16.M88.4 R24, [R95+0x7800] ;  /* 0x007800005f18783b */ /* 0x000e6e0000000200 */
[C---:B------:R-:W-:Y:S08]  /*3db0*/  HMMA.16816.F32 R12, R8.reuse, R28, R12 ;  /* 0x0000001c080c723c */ /* 0x040ff0000000180c */
[C---:B------:R-:W-:Y:S01]  /*3dc0*/  HMMA.16816.F32 R56, R8.reuse, R30, R56 ;  /* 0x0000001e0838723c */ /* 0x040fe20000001838 */
[----:B------:R-:W-:Y:S07]  /*3dd0*/  LDSM.16.M88.4 R28, [R97] ;  /* 0x00000000611c783b */ /* 0x000fee0000000200 */
[C---:B------:R-:W-:Y:S08]  /*3de0*/  HMMA.16816.F32 R44, R8.reuse, R16, R44 ;  /* 0x00000010082c723c */ /* 0x040ff0000000182c */
[C---:B------:R-:W-:Y:S01]  /*3df0*/  HMMA.16816.F32 R40, R8.reuse, R18, R40 ;  /* 0x000000120828723c */ /* 0x040fe20000001828 */
[----:B------:R-:W2:Y:S07]  /*3e00*/  LDSM.16.M88.4 R16, [R3+0x6000] ;  /* 0x006000000310783b */ /* 0x000eae0000000200 */
[C---:B------:R-:W-:Y:S08]  /*3e10*/  HMMA.16816.F32 R36, R8.reuse, R64, R36 ;  /* 0x000000400824723c */ /* 0x040ff00000001824 */
[----:B------:R-:W-:Y:S01]  /*3e20*/  HMMA.16816.F32 R76, R8, R66, R76 ;  /* 0x00000042084c723c */ /* 0x000fe2000000184c */
[----:B------:R-:W3:Y:S04]  /*3e30*/  LDSM.16.M88.4 R8, [R3+0x6800] ;  /* 0x006800000308783b */ /* 0x000ee80000000200 */
[----:B------:R-:W-:Y:S03]  /*3e40*/  LDSM.16.M88.4 R64, [R95+0x8000] ;  /* 0x008000005f40783b */ /* 0x000fe60000000200 */
[C---:B-----5:R-:W-:Y:S08]  /*3e50*/  HMMA.16816.F32 R12, R20.reuse, R4, R12 ;  /* 0x00000004140c723c */ /* 0x060ff0000000180c */
[C---:B------:R-:W-:Y:S01]  /*3e60*/  HMMA.16816.F32 R56, R20.reuse, R6, R56 ;  /* 0x000000061438723c */ /* 0x040fe20000001838 */
[----:B------:R-:W4:Y:S07]  /*3e70*/  LDSM.16.M88.4 R4, [R3+0x7000] ;  /* 0x007000000304783b */ /* 0x000f2e0000000200 */
[C---:B------:R-:W-:Y:S08]  /*3e80*/  HMMA.16816.F32 R52, R20.reuse, R32, R52 ;  /* 0x000000201434723c */ /* 0x040ff00000001834 */
[C---:B------:R-:W-:Y:S01]  /*3e90*/  HMMA.16816.F32 R48, R20.reuse, R34, R48 ;  /* 0x000000221430723c */ /* 0x040fe20000001830 */
[----:B------:R-:W5:Y:S07]  /*3ea0*/  LDSM.16.M88.4 R32, [R202+UR5+0x8000] ;  /* 0x00800005ca20783b */ /* 0x000f6e0008000200 */
[C---:B-1----:R-:W-:Y:S08]  /*3eb0*/  HMMA.16816.F32 R36, R20.reuse, R24, R36 ;  /* 0x000000181424723c */ /* 0x042ff00000001824 */
[C---:B------:R-:W-:Y:S01]  /*3ec0*/  HMMA.16816.F32 R76, R20.reuse, R26, R76 ;  /* 0x0000001a144c723c */ /* 0x040fe2000000184c */
[----:B------:R-:W1:Y:S07]  /*3ed0*/  LDSM.16.M88.4 R24, [R202+UR5+0x8800] ;  /* 0x00880005ca18783b */ /* 0x000e6e0008000200 */
[C---:B------:R-:W-:Y:S08]  /*3ee0*/  HMMA.16816.F32 R44, R20.reuse, R60, R44 ;  /* 0x0000003c142c723c */ /* 0x040ff0000000182c */
[----:B------:R-:W-:Y:S01]  /*3ef0*/  HMMA.16816.F32 R40, R20, R62, R40 ;  /* 0x0000003e1428723c */ /* 0x000fe20000001828 */
[----:B------:R-:W1:Y:S04]  /*3f00*/  LDSM.16.M88.4 R20, [R202+UR5+0x9000] ;  /* 0x00900005ca14783b */ /* 0x000e680008000200 */
[----:B------:R-:W1:Y:S03]  /*3f10*/  LDSM.16.M88.4 R60, [R100+0x2000] ;  /* 0x00200000643c783b */ /* 0x000e660000000200 */
[C---:B--2---:R-:W-:Y:S08]  /*3f20*/  HMMA.16816.F32 R12, R28.reuse, R16, R12 ;  /* 0x000000101c0c723c */ /* 0x044ff0000000180c */
[C---:B---3--:R-:W-:Y:S08]  /*3f30*/  HMMA.16816.F32 R52, R28.reuse, R8, R52 ;  /* 0x000000081c34723c */ /* 0x048ff00000001834 */
[C---:B------:R-:W-:Y:S01]  /*3f40*/  HMMA.16816.F32 R48, R28.reuse, R10, R48 ;  /* 0x0000000a1c30723c */ /* 0x040fe20000001830 */
[----:B------:R-:W2:Y:S07]  /*3f50*/  LDSM.16.M88.4 R8, [R98+0x8800] ;  /* 0x008800006208783b */ /* 0x000eae0000000200 */
[C---:B------:R-:W-:Y:S01]  /*3f60*/  HMMA.16816.F32 R56, R28.reuse, R18, R56 ;  /* 0x000000121c38723c */ /* 0x040fe20000001838 */
[----:B------:R-:W-:Y:S07]  /*3f70*/  LDSM.16.M88.4 R16, [R99+0x2000] ;  /* 0x002000006310783b */ /* 0x000fee0000000200 */
[C---:B----4-:R-:W-:Y:S08]  /*3f80*/  HMMA.16816.F32 R44, R28.reuse, R4, R44 ;  /* 0x000000041c2c723c */ /* 0x050ff0000000182c */
[----:B------:R-:W-:Y:S01]  /*3f90*/  HMMA.16816.F32 R40, R28, R6, R40 ;  /* 0x000000061c28723c */ /* 0x000fe20000001828 */
[----:B------:R-:W3:Y:S07]  /*3fa0*/  LDSM.16.M88.4 R4, [R98+0x9000] ;  /* 0x009000006204783b */ /* 0x000eee0000000200 */
[----:B-----5:R-:W-:Y:S08]  /*3fb0*/  HMMA.16816.F32 R12, R72, R32, R12 ;  /* 0x00000020480c723c */ /* 0x020ff0000000180c */
[C---:B------:R-:W-:Y:S08]  /*3fc0*/  HMMA.16816.F32 R36, R28.reuse, R80, R36 ;  /* 0x000000501c24723c */ /* 0x040ff00000001824 */
[----:B------:R-:W-:Y:S01]  /*3fd0*/  HMMA.16816.F32 R76, R28, R82, R76 ;  /* 0x000000521c4c723c */ /* 0x000fe2000000184c */
[----:B------:R-:W-:Y:S04]  /*3fe0*/  LDSM.16.M88.4 R28, [R95+0x9000] ;  /* 0x009000005f1c783b */ /* 0x000fe80000000200 */
[----:B------:R-:W-:Y:S03]  /*3ff0*/  LDSM.16.M88.4 R80, [R97+0x2000] ;  /* 0x002000006150783b */ /* 0x000fe60000000200 */
[C---:B------:R-:W-:Y:S01]  /*4000*/  HMMA.16816.F32 R56, R72.reuse, R34, R56 ;  /* 0x000000224838723c */ /* 0x040fe20000001838 */
[----:B------:R-:W4:Y:S07]  /*4010*/  LDSM.16.M88.4 R32, [R95+0x8800] ;  /* 0x008800005f20783b */ /* 0x000f2e0000000200 */
[C---:B-1----:R-:W-:Y:S08]  /*4020*/  HMMA.16816.F32 R52, R72.reuse, R24, R52 ;  /* 0x000000184834723c */ /* 0x042ff00000001834 */
[C---:B------:R-:W-:Y:S01]  /*4030*/  HMMA.16816.F32 R48, R72.reuse, R26, R48 ;  /* 0x0000001a4830723c */ /* 0x040fe20000001830 */
[----:B------:R-:W-:Y:S07]  /*4040*/  LDSM.16.M88.4 R24, [R95+0x9800] ;  /* 0x009800005f18783b */ /* 0x000fee0000000200 */
[C---:B------:R-:W-:Y:S08]  /*4050*/  HMMA.16816.F32 R44, R72.reuse, R20, R44 ;  /* 0x00000014482c723c */ /* 0x040ff0000000182c */
[----:B------:R-:W-:Y:S01]  /*4060*/  HMMA.16816.F32 R40, R72, R22, R40 ;  /* 0x000000164828723c */ /* 0x000fe20000001828 */
[----:B------:R-:W1:Y:S07]  /*4070*/  LDSM.16.M88.4 R20, [R3+0x8000] ;  /* 0x008000000314783b */ /* 0x000e6e0000000200 */
[----:B------:R-:W-:Y:S08]  /*4080*/  HMMA.16816.F32 R12, R60, R84, R12 ;  /* 0x000000543c0c723c */ /* 0x000ff0000000180c */
[C---:B------:R-:W-:Y:S08]  /*4090*/  HMMA.16816.F32 R36, R72.reuse, R88, R36 ;  /* 0x000000584824723c */ /* 0x040ff00000001824 */
[----:B------:R-:W-:Y:S01]  /*40a0*/  HMMA.16816.F32 R76, R72, R90, R76 ;  /* 0x0000005a484c723c */ /* 0x000fe2000000184c */
[----:B------:R-:W-:Y:S04]  /*40b0*/  LDSM.16.M88.4 R72, [R101+0x4000] ;  /* 0x004000006548783b */ /* 0x000fe80000000200 */
[----:B------:R-:W-:Y:S03]  /*40c0*/  LDSM.16.M88.4 R88, [R3+0x9800] ;  /* 0x009800000358783b */ /* 0x000fe60000000200 */
[C---:B--2---:R-:W-:Y:S08]  /*40d0*/  HMMA.16816.F32 R52, R60.reuse, R8, R52 ;  /* 0x000000083c34723c */ /* 0x044ff00000001834 */
[C---:B------:R-:W-:Y:S01]  /*40e0*/  HMMA.16816.F32 R48, R60.reuse, R10, R48 ;  /* 0x0000000a3c30723c */ /* 0x040fe20000001830 */
[----:B------:R-:W2:Y:S07]  /*40f0*/  LDSM.16.M88.4 R8, [R3+0x8800] ;  /* 0x008800000308783b */ /* 0x000eae0000000200 */
[C---:B------:R-:W-:Y:S01]  /*4100*/  HMMA.16816.F32 R56, R60.reuse, R86, R56 ;  /* 0x000000563c38723c */ /* 0x040fe20000001838 */
[----:B------:R-:W-:Y:S07]  /*4110*/  LDSM.16.M88.4 R84, [R202+UR5+0xa000] ;  /* 0x00a00005ca54783b */ /* 0x000fee0008000200 */
[C---:B---3--:R-:W-:Y:S08]  /*4120*/  HMMA.16816.F32 R44, R60.reuse, R4, R44 ;  /* 0x000000043c2c723c */ /* 0x048ff0000000182c */
[----:B------:R-:W-:Y:S01]  /*4130*/  HMMA.16816.F32 R40, R60, R6, R40 ;  /* 0x000000063c28723c */ /* 0x000fe20000001828 */
[----:B------:R-:W3:Y:S07]  /*4140*/  LDSM.16.M88.4 R4, [R3+0x9000] ;  /* 0x009000000304783b */ /* 0x000eee0000000200 */
[----:B------:R-:W-:Y:S08]  /*4150*/  HMMA.16816.F32 R12, R16, R64, R12 ;  /* 0x00000040100c723c */ /* 0x000ff0000000180c */
[C---:B------:R-:W-:Y:S08]  /*4160*/  HMMA.16816.F32 R36, R60.reuse, R68, R36 ;  /* 0x000000443c24723c */ /* 0x040ff00000001824 */
[----:B------:R-:W-:Y:S01]  /*4170*/  HMMA.16816.F32 R76, R60, R70, R76 ;  /* 0x000000463c4c723c */ /* 0x000fe2000000184c */
[----:B------:R-:W5:Y:S04]  /*4180*/  LDSM.16.M88.4 R68, [R202+UR5+0xa800] ;  /* 0x00a80005ca44783b */ /* 0x000f680008000200 */
[----:B------:R-:W-:Y:S03]  /*4190*/  LDSM.16.M88.4 R60, [R202+UR5+0xb800] ;  /* 0x00b80005ca3c783b */ /* 0x000fe60008000200 */
[C---:B------:R-:W-:Y:S01]  /*41a0*/  HMMA.16816.F32 R56, R16.reuse, R66, R56 ;  /* 0x000000421038723c */ /* 0x040fe20000001838 */
[----:B------:R-:W5:Y:S07]  /*41b0*/  LDSM.16.M88.4 R64, [R202+UR5+0xb000] ;  /* 0x00b00005ca40783b */ /* 0x000f6e0008000200 */
[C---:B----4-:R-:W-:Y:S08]  /*41c0*/  HMMA.16816.F32 R52, R16.reuse, R32, R52 ;  /* 0x000000201034723c */ /* 0x050ff00000001834 */
[C---:B------:R-:W-:Y:S01]  /*41d0*/  HMMA.16816.F32 R48, R16.reuse, R34, R48 ;  /* 0x000000221030723c */ /* 0x040fe20000001830 */
[----:B------:R-:W-:Y:S07]  /*41e0*/  LDSM.16.M88.4 R32, [R100+0x4000] ;  /* 0x004000006420783b */ /* 0x000fee0000000200 */
[C---:B------:R-:W-:Y:S08]  /*41f0*/  HMMA.16816.F32 R44, R16.reuse, R28, R44 ;  /* 0x0000001c102c723c */ /* 0x040ff0000000182c */
[----:B------:R-:W-:Y:S01]  /*4200*/  HMMA.16816.F32 R40, R16, R30, R40 ;  /* 0x0000001e1028723c */ /* 0x000fe20000001828 */
[----:B------:R-:W4:Y:S07]  /*4210*/  LDSM.16.M88.4 R28, [R98+0xa000] ;  /* 0x00a00000621c783b */ /* 0x000f2e0000000200 */
[----:B-1----:R-:W-:Y:S08]  /*4220*/  HMMA.16816.F32 R12, R80, R20, R12 ;  /* 0x00000014500c723c */ /* 0x002ff0000000180c */
[C---:B------:R-:W-:Y:S08]  /*4230*/  HMMA.16816.F32 R36, R16.reuse, R24, R36 ;  /* 0x000000181024723c */ /* 0x040ff00000001824 */
[----:B------:R-:W-:Y:S01]  /*4240*/  HMMA.16816.F32 R76, R16, R26, R76 ;  /* 0x0000001a104c723c */ /* 0x000fe2000000184c */
[----:B------:R-:W-:Y:S04]  /*4250*/  LDSM.16.M88.4 R24, [R98+0xa800] ;  /* 0x00a800006218783b */ /* 0x000fe80000000200 */
[----:B------:R-:W-:Y:S03]  /*4260*/  LDSM.16.M88.4 R16, [R98+0xb800] ;  /* 0x00b800006210783b */ /* 0x000fe60000000200 */
[C---:B--2---:R-:W-:Y:S08]  /*4270*/  HMMA.16816.F32 R52, R80.reuse, R8, R52 ;  /* 0x000000085034723c */ /* 0x044ff00000001834 */
[C---:B------:R-:W-:Y:S01]  /*4280*/  HMMA.16816.F32 R48, R80.reuse, R10, R48 ;  /* 0x0000000a5030723c */ /* 0x040fe20000001830 */
[----:B------:R-:W-:Y:S07]  /*4290*/  LDSM.16.M88.4 R8, [R95+0xa000] ;  /* 0x00a000005f08783b */ /* 0x000fee0000000200 */
[C---:B------:R-:W-:Y:S01]  /*42a0*/  HMMA.16816.F32 R56, R80.reuse, R22, R56 ;  /* 0x000000165038723c */ /* 0x040fe20000001838 */
[----:B------:R-:W-:Y:S07]  /*42b0*/  LDSM.16.M88.4 R20, [R98+0xb000] ;  /* 0x00b000006214783b */ /* 0x000fee0000000200 */
[C---:B---3--:R-:W-:Y:S08]  /*42c0*/  HMMA.16816.F32 R44, R80.reuse, R4, R44 ;  /* 0x00000004502c723c */ /* 0x048ff0000000182c */
[----:B------:R-:W-:Y:S01]  /*42d0*/  HMMA.16816.F32 R40, R80, R6, R40 ;  /* 0x000000065028723c */ /* 0x000fe20000001828 */
[----:B------:R-:W1:Y:S07]  /*42e0*/  LDSM.16.M88.4 R4, [R99+0x4000] ;  /* 0x004000006304783b */ /* 0x000e6e0000000200 */
[----:B------:R-:W-:Y:S08]  /*42f0*/  HMMA.16816.F32 R12, R72, R84, R12 ;  /* 0x00000054480c723c */ /* 0x000ff0000000180c */
[C---:B------:R-:W-:Y:S08]  /*4300*/  HMMA.16816.F32 R36, R80.reuse, R88, R36 ;  /* 0x000000585024723c */ /* 0x040ff00000001824 */
[----:B------:R-:W-:Y:S08]  /*4310*/  HMMA.16816.F32 R76, R80, R90, R76 ;  /* 0x0000005a504c723c */ /* 0x000ff0000000184c */
[C---:B-----5:R-:W-:Y:S08]  /*4320*/  HMMA.16816.F32 R52, R72.reuse, R68, R52 ;  /* 0x000000444834723c */ /* 0x060ff00000001834 */
[C---:B------:R-:W-:Y:S08]  /*4330*/  HMMA.16816.F32 R48, R72.reuse, R70, R48 ;  /* 0x000000464830723c */ /* 0x040ff00000001830 */
[C---:B------:R-:W-:Y:S08]  /*4340*/  HMMA.16816.F32 R56, R72.reuse, R86, R56 ;  /* 0x000000564838723c */ /* 0x040ff00000001838 */
[C---:B------:R-:W-:Y:S08]  /*4350*/  HMMA.16816.F32 R44, R72.reuse, R64, R44 ;  /* 0x00000040482c723c */ /* 0x040ff0000000182c */
[----:B------:R-:W-:Y:S01]  /*4360*/  HMMA.16816.F32 R40, R72, R66, R40 ;  /* 0x000000424828723c */ /* 0x000fe20000001828 */
[----:B------:R-:W-:Y:S07]  /*4370*/  LDSM.16.M88.4 R64, [R3+0xa000] ;  /* 0x00a000000340783b */ /* 0x000fee0000000200 */
[----:B----4-:R-:W-:Y:S01]  /*4380*/  HMMA.16816.F32 R68, R32, R28, R12 ;  /* 0x0000001c2044723c */ /* 0x010fe2000000180c */
[----:B------:R-:W2:Y:S07]  /*4390*/  LDSM.16.M88.4 R12, [R97+0x4000] ;  /* 0x00400000610c783b */ /* 0x000eae0000000200 */
[C---:B------:R-:W-:Y:S08]  /*43a0*/  HMMA.16816.F32 R36, R72.reuse, R60, R36 ;  /* 0x0000003c4824723c */ /* 0x040ff00000001824 */
[----:B------:R-:W-:Y:S08]  /*43b0*/  HMMA.16816.F32 R76, R72, R62, R76 ;  /* 0x0000003e484c723c */ /* 0x000ff0000000184c */
[----:B------:R-:W-:Y:S08]  /*43c0*/  HMMA.16816.F32 R56, R32, R30, R56 ;  /* 0x0000001e2038723c */ /* 0x000ff00000001838 */
[----:B-1----:R-:W-:Y:S01]  /*43d0*/  HMMA.16816.F32 R68, R4, R8, R68 ;  /* 0x000000080444723c */ /* 0x002fe20000001844 */
[----:B------:R-:W-:-:S02]  /*43e0*/  VIADD R9, R192, UR21 ;  /* 0x00000015c0097c36 */ /* 0x000fc40008000000 */
[----:B------:R-:W-:-:S03]  /*43f0*/  VIADD R192, R192, UR25 ;  /* 0x00000019c0c07c36 */ /* 0x000fc60008000000 */
[C-C-:B------:R-:W-:Y:S01]  /*4400*/  VIADDMNMX R196, R9.reuse, 0x1, R194.reuse, PT ;  /* 0x0000000109c47846 */ /* 0x140fe200038001c2 */
[C---:B------:R-:W-:Y:S01]  /*4410*/  VIADD R61, R192.reuse, 0x8 ;  /* 0x00000008c03d7836 */ /* 0x040fe20000000000 */
[----:B------:R-:W-:Y:S01]  /*4420*/  HMMA.16816.F32 R52, R32, R24, R52 ;  /* 0x000000182034723c */ /* 0x000fe20000001834 */
[----:B------:R-:W-:Y:S01]  /*4430*/  VIADD R197, R192, -UR19 ;  /* 0x80000013c0c57c36 */ /* 0x000fe20008000000 */
[----:B------:R-:W-:Y:S01]  /*4440*/  VIADDMNMX R194, R9, 0x9, R194, PT ;  /* 0x0000000909c27846 */ /* 0x000fe200038001c2 */
[----:B------:R-:W-:-:S05]  /*4450*/  VIADD R195, R61, -UR19 ;  /* 0x800000133dc37c36 */ /* 0x000fca0008000000 */
[C---:B------:R-:W-:Y:S08]  /*4460*/  HMMA.16816.F32 R48, R32.reuse, R26, R48 ;  /* 0x0000001a2030723c */ /* 0x040ff00000001830 */
[C---:B------:R-:W-:Y:S08]  /*4470*/  HMMA.16816.F32 R44, R32.reuse, R20, R44 ;  /* 0x00000014202c723c */ /* 0x040ff0000000182c */
[C---:B------:R-:W-:Y:S08]  /*4480*/  HMMA.16816.F32 R40, R32.reuse, R22, R40 ;  /* 0x000000162028723c */ /* 0x040ff00000001828 */
[C---:B------:R-:W-:Y:S08]  /*4490*/  HMMA.16816.F32 R36, R32.reuse, R16, R36 ;  /* 0x000000102024723c */ /* 0x040ff00000001824 */
[----:B------:R-:W-:Y:S01]  /*44a0*/  HMMA.16816.F32 R76, R32, R18, R76 ;  /* 0x00000012204c723c */ /* 0x000fe2000000184c */
[----:B------:R-:W-:-:S04]  /*44b0*/  VIADD R32, R148, UR28 ;  /* 0x0000001c94207c36 */ /* 0x000fc80008000000 */
[C---:B------:R-:W-:Y:S01]  /*44c0*/  VIADD R8, R32.reuse, 0x1 ;  /* 0x0000000120087836 */ /* 0x040fe20000000000 */
[C---:B------:R-:W-:Y:S01]  /*44d0*/  ISETP.GT.AND P4, PT, R197.reuse, R32, PT ;  /* 0x00000020c500720c */ /* 0x040fe20003f84270 */
[C---:B------:R-:W-:Y:S01]  /*44e0*/  VIADD R34, R32.reuse, 0x38 ;  /* 0x0000003820227836 */ /* 0x040fe20000000000 */
[----:B------:R-:W-:Y:S01]  /*44f0*/  HMMA.16816.F32 R56, R4, R10, R56 ;  /* 0x0000000a0438723c */ /* 0x000fe20000001838 */
[----:B------:R-:W-:Y:S01]  /*4500*/  VIADD R33, R32, UR17 ;  /* 0x0000001120217c36 */ /* 0x000fe20008000000 */
[----:B------:R-:W-:Y:S01]  /*4510*/  ISETP.GT.AND P5, PT, R197, R8, PT ;  /* 0x00000008c500720c */ /* 0x000fe20003fa4270 */
[----:B------:R-:W-:Y:S01]  /*4520*/  VIADD R62, R34, UR17 ;  /* 0x00000011223e7c36 */ /* 0x000fe20008000000 */
[----:B------:R-:W-:Y:S01]  /*4530*/  ISETP.GE.AND P3, PT, R8, R196, PT ;  /* 0x000000c40800720c */ /* 0x000fe20003f66270 */
[--C-:B------:R-:W-:Y:S01]  /*4540*/  IMAD.IADD R17, R192, 0x1, -R33.reuse ;  /* 0x00000001c0117824 */ /* 0x100fe200078e0a21 */
[----:B------:R-:W-:Y:S01]  /*4550*/  ISETP.GE.AND P1, PT, R8, R194, PT ;  /* 0x000000c20800720c */ /* 0x000fe20003f26270 */
[----:B------:R-:W-:Y:S01]  /*4560*/  IMAD.IADD R33, R61, 0x1, -R33 ;  /* 0x000000013d217824 */ /* 0x000fe200078e0a21 */
[----:B------:R-:W-:Y:S01]  /*4570*/  ISETP.GT.AND P0, PT, R195, R8, PT ;  /* 0x00000008c300720c */ /* 0x000fe20003f04270 */
[----:B--2---:R-:W-:Y:S01]  /*4580*/  HMMA.16816.F32 R68, R12, R64, R68 ;  /* 0x000000400c44723c */ /* 0x004fe20000001844 */
[----:B------:R-:W1:Y:S01]  /*4590*/  LDSM.16.M88.4 R8, [R95+0xa800] ;  /* 0x00a800005f08783b */ /* 0x000e620000000200 */
[----:B------:R-:W-:Y:S01]  /*45a0*/  IADD3 R16, PT, PT, R61, 0x37, -R62 ;  /* 0x000000373d107810 */ /* 0x000fe20007ffe83e */
[C---:B------:R-:W-:Y:S01]  /*45b0*/  VIADD R20, R32.reuse, 0x8 ;  /* 0x0000000820147836 */ /* 0x040fe20000000000 */
[----:B------:R-:W-:Y:S01]  /*45c0*/  IABS R17, R17 ;  /* 0x0000001100117213 */ /* 0x000fe20000000000 */
[----:B------:R-:W-:Y:S01]  /*45d0*/  VIADD R30, R32, 0x18 ;  /* 0x00000018201e7836 */ /* 0x000fe20000000000 */
[----:B------:R-:W-:-:S02]  /*45e0*/  IABS R16, R16 ;  /* 0x0000001000107213 */ /* 0x000fc40000000000 */
[----:B------:R-:W-:Y:S02]  /*45f0*/  I2FP.F32.S32 R17, R17 ;  /* 0x0000001100117245 */ /* 0x000fe40000201400 */
[----:B------:R-:W-:Y:S01]  /*4600*/  I2FP.F32.S32 R16, R16 ;  /* 0x0000001000107245 */ /* 0x000fe20000201400 */
[----:B------:R-:W-:Y:S01]  /*4610*/  HMMA.16816.F32 R56, R12, R66, R56 ;  /* 0x000000420c38723c */ /* 0x000fe20000001838 */
[----:B------:R-:W-:Y:S02]  /*4620*/  IADD3 R64, PT, PT, R192, 0x37, -R62 ;  /* 0x00000037c0407810 */ /* 0x000fe40007ffe83e */
[----:B------:R-:W-:Y:S02]  /*4630*/  IABS R33, R33 ;  /* 0x0000002100217213 */ /* 0x000fe40000000000 */
[----:B------:R-:W-:Y:S02]  /*4640*/  IABS R64, R64 ;  /* 0x0000004000407213 */ /* 0x000fe40000000000 */
[----:B------:R-:W-:Y:S01]  /*4650*/  I2FP.F32.S32 R33, R33 ;  /* 0x0000002100217245 */ /* 0x000fe20000201400 */
[----:B------:R-:W-:Y:S01]  /*4660*/  FFMA.FTZ R60, R17, -UR13, R68 ;  /* 0x8000000d113c7c23 */ /* 0x000fe20008010044 */
[----:B------:R-:W-:Y:S01]  /*4670*/  FFMA.FTZ R35, R16, -UR13, R71 ;  /* 0x8000000d10237c23 */ /* 0x000fe20008010047 */
[----:B------:R-:W-:Y:S01]  /*4680*/  I2FP.F32.S32 R64, R64 ;  /* 0x0000004000407245 */ /* 0x000fe20000201400 */
[----:B------:R-:W2:Y:S01]  /*4690*/  LDSM.16.M88.4 R16, [R3+0xa800] ;  /* 0x00a800000310783b */ /* 0x000ea20000000200 */
[----:B------:R-:W-:Y:S01]  /*46a0*/  FFMA.FTZ R33, R33, -UR13, R70 ;  /* 0x8000000d21217c23 */ /* 0x000fe20008010046 */
[----:B------:R-:W-:-:S02]  /*46b0*/  FSEL R60, R60, -INF , !P4 ;  /* 0xff8000003c3c7808 */ /* 0x000fc40006000000 */
[----:B------:R-:W-:Y:S01]  /*46c0*/  ISETP.GE.AND P4, PT, R32, R196, PT ;  /* 0x000000c42000720c */ /* 0x000fe20003f86270 */
[----:B------:R-:W-:Y:S01]  /*46d0*/  FFMA.FTZ R64, R64, -UR13, R69 ;  /* 0x8000000d40407c23 */ /* 0x000fe20008010045 */
[----:B------:R-:W-:Y:S02]  /*46e0*/  IADD3 R21, PT, PT, R61, 0x30, -R62 ;  /* 0x000000303d157810 */ /* 0x000fe40007ffe83e */
[----:B------:R-:W-:Y:S02]  /*46f0*/  FSEL R60, R60, -INF , !P4 ;  /* 0xff8000003c3c7808 */ /* 0x000fe40006000000 */
[----:B------:R-:W-:Y:S02]  /*4700*/  ISETP.GT.AND P4, PT, R195, R32, PT ;  /* 0x00000020c300720c */ /* 0x000fe40003f84270 */
[----:B------:R-:W-:Y:S02]  /*4710*/  FSEL R64, R64, -INF , !P5 ;  /* 0xff80000040407808 */ /* 0x000fe40006800000 */
[----:B------:R-:W-:-:S02]  /*4720*/  FSEL R33, R33, -INF , !P4 ;  /* 0xff80000021217808 */ /* 0x000fc40006000000 */
[----:B------:R-:W-:Y:S02]  /*4730*/  ISETP.GE.AND P4, PT, R32, R194, PT ;  /* 0x000000c22000720c */ /* 0x000fe40003f86270 */
[----:B------:R-:W-:Y:S01]  /*4740*/  IABS R21, R21 ;  /* 0x0000001500157213 */ /* 0x000fe20000000000 */
[----:B-1----:R-:W-:Y:S01]  /*4750*/  HMMA.16816.F32 R52, R4, R8, R52 ;  /* 0x000000080434723c */ /* 0x002fe20000001834 */
[----:B------:R-:W-:Y:S02]  /*4760*/  FSEL R33, R33, -INF , !P4 ;  /* 0xff80000021217808 */ /* 0x000fe40006000000 */
[----:B------:R-:W-:Y:S02]  /*4770*/  FSEL R64, R64, -INF , !P3 ;  /* 0xff80000040407808 */ /* 0x000fe40005800000 */
[----:B------:R-:W-:Y:S02]  /*4780*/  FSEL R35, R35, -INF , !P0 ;  /* 0xff80000023237808 */ /* 0x000fe40004000000 */
[----:B------:R-:W-:-:S02]  /*4790*/  ISETP.GT.AND P4, PT, R197, R20, PT ;  /* 0x00000014c500720c */ /* 0x000fc40003f84270 */
[C---:B------:R-:W-:Y:S02]  /*47a0*/  ISETP.GE.AND P5, PT, R20.reuse, R196, PT ;  /* 0x000000c41400720c */ /* 0x040fe40003fa6270 */
[----:B------:R-:W-:Y:S02]  /*47b0*/  ISETP.GE.AND P3, PT, R20, R194, PT ;  /* 0x000000c21400720c */ /* 0x000fe40003f66270 */
[----:B------:R-:W-:Y:S02]  /*47c0*/  ISETP.GT.AND P0, PT, R195, R20, PT ;  /* 0x00000014c300720c */ /* 0x000fe40003f04270 */
[C-C-:B------:R-:W-:Y:S02]  /*47d0*/  IADD3 R20, PT, PT, R192.reuse, 0x2f, -R62.reuse ;  /* 0x0000002fc0147810 */ /* 0x140fe40007ffe83e */
[----:B------:R-:W-:Y:S02]  /*47e0*/  IADD3 R23, PT, PT, R192, 0x30, -R62 ;  /* 0x00000030c0177810 */ /* 0x000fe40007ffe83e */
[----:B------:R-:W-:-:S02]  /*47f0*/  I2FP.F32.S32 R21, R21 ;  /* 0x0000001500157245 */ /* 0x000fc40000201400 */
[----:B------:R-:W-:Y:S01]  /*4800*/  IADD3 R8, PT, PT, R61, 0x2f, -R62 ;  /* 0x0000002f3d087810 */ /* 0x000fe20007ffe83e */
[----:B--2---:R-:W-:Y:S01]  /*4810*/  HMMA.16816.F32 R52, R12, R16, R52 ;  /* 0x000000100c34723c */ /* 0x004fe20000001834 */
[----:B------:R-:W-:Y:S01]  /*4820*/  IABS R20, R20 ;  /* 0x0000001400147213 */ /* 0x000fe20000000000 */
[----:B------:R-:W-:Y:S01]  /*4830*/  FFMA.FTZ R9, R21, -UR13, R58 ;  /* 0x8000000d15097c23 */ /* 0x000fe2000801003a */
[----:B------:R-:W-:Y:S01]  /*4840*/  IABS R23, R23 ;  /* 0x0000001700177213 */ /* 0x000fe20000000000 */
[----:B------:R-:W-:Y:S01]  /*4850*/  VIADD R21, R32, 0x9 ;  /* 0x0000000920157836 */ /* 0x000fe20000000000 */
[----:B------:R-:W-:Y:S02]  /*4860*/  IABS R8, R8 ;  /* 0x0000000800087213 */ /* 0x000fe40000000000 */
[----:B------:R-:W-:Y:S02]  /*4870*/  I2FP.F32.S32 R20, R20 ;  /* 0x0000001400147245 */ /* 0x000fe40000201400 */
[----:B------:R-:W-:-:S02]  /*4880*/  I2FP.F32.S32 R23, R23 ;  /* 0x0000001700177245 */ /* 0x000fc40000201400 */
[----:B------:R-:W-:Y:S01]  /*4890*/  I2FP.F32.S32 R8, R8 ;  /* 0x0000000800087245 */ /* 0x000fe20000201400 */
[----:B------:R-:W-:Y:S01]  /*48a0*/  FFMA.FTZ R20, R20, -UR13, R57 ;  /* 0x8000000d14147c23 */ /* 0x000fe20008010039 */
[----:B------:R-:W-:Y:S01]  /*48b0*/  FSEL R9, R9, -INF , !P0 ;  /* 0xff80000009097808 */ /* 0x000fe20004000000 */
[----:B------:R-:W-:Y:S01]  /*48c0*/  FFMA.FTZ R23, R23, -UR13, R56 ;  /* 0x8000000d17177c23 */ /* 0x000fe20008010038 */
[----:B------:R-:W-:Y:S01]  /*48d0*/  IADD3 R16, PT, PT, R192, 0x28, -R62 ;  /* 0x00000028c0107810 */ /* 0x000fe20007ffe83e */
[----:B------:R-:W-:Y:S01]  /*48e0*/  FFMA.FTZ R57, R8, -UR13, R59 ;  /* 0x8000000d08397c23 */ /* 0x000fe2000801003b */
[----:B------:R-:W-:Y:S01]  /*48f0*/  FSEL R35, R35, -INF , !P1 ;  /* 0xff80000023237808 */ /* 0x000fe20004800000 */
[----:B------:R-:W-:Y:S01]  /*4900*/  VIADD R8, R32, 0x10 ;  /* 0x0000001020087836 */ /* 0x000fe20000000000 */
[----:B------:R-:W-:Y:S02]  /*4910*/  FSEL R59, R9, -INF , !P3 ;  /* 0xff800000093b7808 */ /* 0x000fe40005800000 */
[----:B------:R-:W-:-:S02]  /*4920*/  ISETP.GT.AND P1, PT, R197, R21, PT ;  /* 0x00000015c500720c */ /* 0x000fc40003f24270 */
[----:B------:R-:W-:Y:S01]  /*4930*/  IABS R9, R16 ;  /* 0x0000001000097213 */ /* 0x000fe20000000000 */
[----:B------:R-:W-:Y:S01]  /*4940*/  VIADD R16, R32, 0x11 ;  /* 0x0000001120107836 */ /* 0x000fe20000000000 */
[----:B------:R-:W-:Y:S02]  /*4950*/  FSEL R23, R23, -INF , !P4 ;  /* 0xff80000017177808 */ /* 0x000fe40006000000 */
[----:B------:R-:W-:Y:S02]  /*4960*/  ISETP.GE.AND P4, PT, R21, R196, PT ;  /* 0x000000c41500720c */ /* 0x000fe40003f86270 */
[----:B------:R-:W-:Y:S02]  /*4970*/  ISETP.GT.AND P0, PT, R195, R21, PT ;  /* 0x00000015c300720c */ /* 0x000fe40003f04270 */
[----:B------:R-:W-:Y:S02]  /*4980*/  FSEL R20, R20, -INF , !P1 ;  /* 0xff80000014147808 */ /* 0x000fe40004800000 */
[----:B------:R-:W-:-:S02]  /*4990*/  I2FP.F32.S32 R9, R9 ;  /* 0x0000000900097245 */ /* 0x000fc40000201400 */
[----:B------:R-:W-:Y:S02]  /*49a0*/  FSEL R56, R23, -INF , !P5 ;  /* 0xff80000017387808 */ /* 0x000fe40006800000 */
[----:B------:R-:W-:Y:S01]  /*49b0*/  ISETP.GE.AND P5, PT, R21, R194, PT ;  /* 0x000000c21500720c */ /* 0x000fe20003fa6270 */
[----:B------:R-:W-:Y:S01]  /*49c0*/  FFMA.FTZ R52, R9, -UR13, R52 ;  /* 0x8000000d09347c23 */ /* 0x000fe20008010034 */
[----:B------:R-:W-:Y:S02]  /*49d0*/  FSEL R58, R20, -INF , !P4 ;  /* 0xff800000143a7808 */ /* 0x000fe40006000000 */
[----:B------:R-:W-:Y:S01]  /*49e0*/  FSEL R57, R57, -INF , !P0 ;  /* 0xff80000039397808 */ /* 0x000fe20004000000 */
[----:B------:R-:W-:Y:S01]  /*49f0*/  HMMA.16816.F32 R20, R4, R10, R48 ;  /* 0x0000000a0414723c */ /* 0x000fe20000001830 */
[----:B------:R-:W-:Y:S02]  /*4a00*/  ISETP.GT.AND P3, PT, R197, R8, PT ;  /* 0x00000008c500720c */ /* 0x000fe40003f64270 */
[----:B------:R-:W-:-:S02]  /*4a10*/  ISETP.GE.AND P1, PT, R8, R196, PT ;  /* 0x000000c40800720c */ /* 0x000fc40003f26270 */
[----:B------:R-:W-:Y:S02]  /*4a20*/  ISETP.GE.AND P4, PT, R8, R194, PT ;  /* 0x000000c20800720c */ /* 0x000fe40003f86270 */
[----:B------:R-:W-:Y:S02]  /*4a30*/  ISETP.GT.AND P0, PT, R195, R8, PT ;  /* 0x00000008c300720c */ /* 0x000fe40003f04270 */
[----:B------:R-:W-:Y:S01]  /*4a40*/  IADD3 R17, PT, PT, R61, 0x28, -R62 ;  /* 0x000000283d117810 */ /* 0x000fe20007ffe83e */
[----:B------:R-:W1:Y:S01]  /*4a50*/  LDSM.16.M88.4 R8, [R95+0xb000] ;  /* 0x00b000005f08783b */ /* 0x000e620000000200 */
[----:B------:R-:W-:Y:S02]  /*4a60*/  FSEL R26, R52, -INF , !P3 ;  /* 0xff800000341a7808 */ /* 0x000fe40005800000 */
[----:B------:R-:W-:Y:S02]  /*4a70*/  IABS R17, R17 ;  /* 0x0000001100117213 */ /* 0x000fe40000000000 */
[----:B------:R-:W-:-:S02]  /*4a80*/  FSEL R57, R57, -INF , !P5 ;  /* 0xff80000039397808 */ /* 0x000fc40006800000 */
[----:B------:R-:W-:Y:S02]  /*4a90*/  I2FP.F32.S32 R17, R17 ;  /* 0x0000001100117245 */ /* 0x000fe40000201400 */
[----:B------:R-:W-:Y:S01]  /*4aa0*/  FSEL R26, R26, -INF , !P1 ;  /* 0xff8000001a1a7808 */ /* 0x000fe20004800000 */
[----:B------:R-:W-:Y:S01]  /*4ab0*/  HMMA.16816.F32 R20, R12, R18, R20 ;  /* 0x000000120c14723c */ /* 0x000fe20000001814 */
[----:B------:R-:W-:Y:S01]  /*4ac0*/  ISETP.GT.AND P5, PT, R197, R16, PT ;  /* 0x00000010c500720c */ /* 0x000fe20003fa4270 */
[----:B------:R-:W-:Y:S01]  /*4ad0*/  FFMA.FTZ R17, R17, -UR13, R54 ;  /* 0x8000000d11117c23 */ /* 0x000fe20008010036 */
[C---:B------:R-:W-:Y:S02]  /*4ae0*/  ISETP.GE.AND P3, PT, R16.reuse, R196, PT ;  /* 0x000000c41000720c */ /* 0x040fe40003f66270 */
[----:B------:R-:W-:Y:S02]  /*4af0*/  ISETP.GE.AND P1, PT, R16, R194, PT ;  /* 0x000000c21000720c */ /* 0x000fe40003f26270 */
[----:B------:R-:W-:-:S02]  /*4b00*/  FSEL R27, R17, -INF , !P0 ;  /* 0xff800000111b7808 */ /* 0x000fc40004000000 */
[----:B------:R-:W-:Y:S02]  /*4b10*/  ISETP.GT.AND P0, PT, R195, R16, PT ;  /* 0x00000010c300720c */ /* 0x000fe40003f04270 */
[----:B------:R-:W2:Y:S01]  /*4b20*/  LDSM.16.M88.4 R16, [R3+0xb000] ;  /* 0x00b000000310783b */ /* 0x000ea20000000200 */
[C-C-:B------:R-:W-:Y:S02]  /*4b30*/  IADD3 R28, PT, PT, R192.reuse, 0x27, -R62.reuse ;  /* 0x00000027c01c7810 */ /* 0x140fe40007ffe83e */
[--C-:B------:R-:W-:Y:S02]  /*4b40*/  IADD3 R24, PT, PT, R61, 0x27, -R62.reuse ;  /* 0x000000273d187810 */ /* 0x100fe40007ffe83e */
[----:B------:R-:W-:Y:S02]  /*4b50*/  IABS R28, R28 ;  /* 0x0000001c001c7213 */ /* 0x000fe40000000000 */
[----:B------:R-:W-:Y:S02]  /*4b60*/  IABS R24, R24 ;  /* 0x0000001800187213 */ /* 0x000fe40000000000 */
[----:B------:R-:W-:-:S02]  /*4b70*/  IADD3 R29, PT, PT, R192, 0x20, -R62 ;  /* 0x00000020c01d7810 */ /* 0x000fc40007ffe83e */
[----:B------:R-:W-:Y:S02]  /*4b80*/  I2FP.F32.S32 R28, R28 ;  /* 0x0000001c001c7245 */ /* 0x000fe40000201400 */
[----:B------:R-:W-:Y:S02]  /*4b90*/  I2FP.F32.S32 R24, R24 ;  /* 0x0000001800187245 */ /* 0x000fe40000201400 */
[----:B------:R-:W-:Y:S01]  /*4ba0*/  IADD3 R25, PT, PT, R61, 0x20, -R62 ;  /* 0x000000203d197810 */ /* 0x000fe20007ffe83e */
[----:B------:R-:W-:Y:S01]  /*4bb0*/  FFMA.FTZ R53, R28, -UR13, R53 ;  /* 0x8000000d1c357c23 */ /* 0x000fe20008010035 */
[----:B------:R-:W-:Y:S01]  /*4bc0*/  IABS R29, R29 ;  /* 0x0000001d001d7213 */ /* 0x000fe20000000000 */
[----:B------:R-:W-:Y:S01]  /*4bd0*/  FFMA.FTZ R28, R24, -UR13, R55 ;  /* 0x8000000d181c7c23 */ /* 0x000fe20008010037 */
[----:B-1----:R-:W-:Y:S01]  /*4be0*/  HMMA.16816.F32 R44, R4, R8, R44 ;  /* 0x00000008042c723c */ /* 0x002fe2000000182c */
[----:B------:R-:W-:Y:S01]  /*4bf0*/  IABS R25, R25 ;  /* 0x0000001900197213 */ /* 0x000fe20000000000 */
[----:B------:R-:W-:Y:S01]  /*4c00*/  VIADD R9, R32, 0x19 ;  /* 0x0000001920097836 */ /* 0x000fe20000000000 */
[----:B------:R-:W-:-:S02]  /*4c10*/  I2FP.F32.S32 R29, R29 ;  /* 0x0000001d001d7245 */ /* 0x000fc40000201400 */
[----:B------:R-:W-:Y:S02]  /*4c20*/  I2FP.F32.S32 R25, R25 ;  /* 0x0000001900197245 */ /* 0x000fe40000201400 */
[----:B------:R-:W-:Y:S01]  /*4c30*/  FSEL R28, R28, -INF , !P0 ;  /* 0xff8000001c1c7808 */ /* 0x000fe20004000000 */
[----:B------:R-:W-:Y:S01]  /*4c40*/  FFMA.FTZ R20, R29, -UR13, R20 ;  /* 0x8000000d1d147c23 */ /* 0x000fe20008010014 */
[----:B------:R-:W-:Y:S01]  /*4c50*/  IADD3 R29, PT, PT, R192, 0x1f, -R62 ;  /* 0x0000001fc01d7810 */ /* 0x000fe20007ffe83e */
[----:B------:R-:W-:Y:S01]  /*4c60*/  FFMA.FTZ R22, R25, -UR13, R22 ;  /* 0x8000000d19167c23 */ /* 0x000fe20008010016 */
[----:B------:R-:W-:Y:S02]  /*4c70*/  FSEL R24, R53, -INF , !P5 ;  /* 0xff80000035187808 */ /* 0x000fe40006800000 */
[----:B------:R-:W-:Y:S02]  /*4c80*/  FSEL R27, R27, -INF , !P4 ;  /* 0xff8000001b1b7808 */ /* 0x000fe40006000000 */
[----:B------:R-:W-:-:S02]  /*4c90*/  FSEL R25, R28, -INF , !P1 ;  /* 0xff8000001c197808 */ /* 0x000fc40004800000 */
[----:B------:R-:W-:Y:S02]  /*4ca0*/  ISETP.GT.AND P4, PT, R197, R30, PT ;  /* 0x0000001ec500720c */ /* 0x000fe40003f84270 */
[----:B------:R-:W-:Y:S02]  /*4cb0*/  IABS R28, R29 ;  /* 0x0000001d001c7213 */ /* 0x000fe40000000000 */
[----:B------:R-:W-:Y:S01]  /*4cc0*/  FSEL R24, R24, -INF , !P3 ;  /* 0xff80000018187808 */ /* 0x000fe20005800000 */
[----:B--2---:R-:W-:Y:S01]  /*4cd0*/  HMMA.16816.F32 R44, R12, R16, R44 ;  /* 0x000000100c2c723c */ /* 0x004fe2000000182c */
[----:B------:R-:W-:Y:S01]  /*4ce0*/  ISETP.GE.AND P5, PT, R30, R196, PT ;  /* 0x000000c41e00720c */ /* 0x000fe20003fa6270 */
[----:B------:R-:W-:Y:S01]  /*4cf0*/  VIADD R16, R32, 0x21 ;  /* 0x0000002120107836 */ /* 0x000fe20000000000 */
[----:B------:R-:W-:Y:S02]  /*4d00*/  ISETP.GE.AND P3, PT, R30, R194, PT ;  /* 0x000000c21e00720c */ /* 0x000fe40003f66270 */
[----:B------:R-:W-:-:S02]  /*4d10*/  ISETP.GT.AND P0, PT, R195, R30, PT ;  /* 0x0000001ec300720c */ /* 0x000fc40003f04270 */
[----:B------:R-:W-:Y:S01]  /*4d20*/  FSEL R30, R20, -INF , !P4 ;  /* 0xff800000141e7808 */ /* 0x000fe20006000000 */
[----:B------:R-:W-:Y:S01]  /*4d30*/  IMAD.MOV.U32 R20, RZ, RZ, R28 ;  /* 0x000000ffff147224 */ /* 0x000fe200078e001c */
[----:B------:R-:W-:Y:S02]  /*4d40*/  IADD3 R8, PT, PT, R61, 0x1f, -R62 ;  /* 0x0000001f3d087810 */ /* 0x000fe40007ffe83e */
[----:B------:R-:W-:Y:S02]  /*4d50*/  FSEL R30, R30, -INF , !P5 ;  /* 0xff8000001e1e7808 */ /* 0x000fe40006800000 */
[----:B------:R-:W-:Y:S02]  /*4d60*/  IABS R8, R8 ;  /* 0x0000000800087213 */ /* 0x000fe40000000000 */
[----:B------:R-:W-:Y:S02]  /*4d70*/  I2FP.F32.S32 R20, R20 ;  /* 0x0000001400147245 */ /* 0x000fe40000201400 */
[----:B------:R-:W-:-:S02]  /*4d80*/  FSEL R29, R22, -INF , !P0 ;  /* 0xff800000161d7808 */ /* 0x000fc40004000000 */
[-C--:B------:R-:W-:Y:S01]  /*4d90*/  ISETP.GT.AND P1, PT, R197, R9.reuse, PT ;  /* 0x00000009c500720c */ /* 0x080fe20003f24270 */
[----:B------:R-:W-:Y:S01]  /*4da0*/  FFMA.FTZ R20, R20, -UR13, R21 ;  /* 0x8000000d14147c23 */ /* 0x000fe20008010015 */
[C---:B------:R-:W-:Y:S02]  /*4db0*/  ISETP.GE.AND P4, PT, R9.reuse, R196, PT ;  /* 0x000000c40900720c */ /* 0x040fe40003f86270 */
[----:B------:R-:W-:Y:S02]  /*4dc0*/  ISETP.GE.AND P5, PT, R9, R194, PT ;  /* 0x000000c20900720c */ /* 0x000fe40003fa6270 */
[----:B------:R-:W-:Y:S02]  /*4dd0*/  ISETP.GT.AND P0, PT, R195, R9, PT ;  /* 0x00000009c300720c */ /* 0x000fe40003f04270 */
[----:B------:R-:W-:Y:S02]  /*4de0*/  IADD3 R9, PT, PT, R192, 0x18, -R62 ;  /* 0x00000018c0097810 */ /* 0x000fe40007ffe83e */
[----:B------:R-:W-:-:S02]  /*4df0*/  I2FP.F32.S32 R8, R8 ;  /* 0x0000000800087245 */ /* 0x000fc40000201400 */
[----:B------:R-:W-:Y:S02]  /*4e00*/  IABS R9, R9 ;  /* 0x0000000900097213 */ /* 0x000fe40000000000 */
[----:B------:R-:W-:Y:S01]  /*4e10*/  FSEL R20, R20, -INF , !P1 ;  /* 0xff80000014147808 */ /* 0x000fe20004800000 */
[----:B------:R-:W-:Y:S01]  /*4e20*/  FFMA.FTZ R23, R8, -UR13, R23 ;  /* 0x8000000d08177c23 */ /* 0x000fe20008010017 */
[----:B------:R-:W-:Y:S01]  /*4e30*/  VIADD R8, R32, 0x20 ;  /* 0x0000002020087836 */ /* 0x000fe20000000000 */
[----:B------:R-:W-:Y:S02]  /*4e40*/  I2FP.F32.S32 R9, R9 ;  /* 0x0000000900097245 */ /* 0x000fe40000201400 */
[----:B------:R-:W-:Y:S02]  /*4e50*/  FSEL R29, R29, -INF , !P3 ;  /* 0xff8000001d1d7808 */ /* 0x000fe40005800000 */
[----:B------:R-:W-:Y:S01]  /*4e60*/  FSEL R28, R20, -INF , !P4 ;  /* 0xff800000141c7808 */ /* 0x000fe20006000000 */
[----:B------:R-:W-:Y:S01]  /*4e70*/  FFMA.FTZ R44, R9, -UR13, R44 ;  /* 0x8000000d092c7c23 */ /* 0x000fe2000801002c */
[----:B------:R-:W-:-:S02]  /*4e80*/  FSEL R31, R23, -INF , !P0 ;  /* 0xff800000171f7808 */ /* 0x000fc40004000000 */
[----:B------:R-:W-:Y:S01]  /*4e90*/  ISETP.GT.AND P3, PT, R197, R8, PT ;  /* 0x00000008c500720c */ /* 0x000fe20003f64270 */
[----:B------:R-:W-:Y:S01]  /*4ea0*/  HMMA.16816.F32 R20, R4, R10, R40 ;  /* 0x0000000a0414723c */ /* 0x000fe20000001828 */
[C---:B------:R-:W-:Y:S02]  /*4eb0*/  ISETP.GE.AND P1, PT, R8.reuse, R196, PT ;  /* 0x000000c40800720c */ /* 0x040fe40003f26270 */
[----:B------:R-:W-:Y:S02]  /*4ec0*/  ISETP.GE.AND P4, PT, R8, R194, PT ;  /* 0x000000c20800720c */ /* 0x000fe40003f86270 */
[----:B------:R-:W-:Y:S02]  /*4ed0*/  ISETP.GT.AND P0, PT, R195, R8, PT ;  /* 0x00000008c300720c */ /* 0x000fe40003f04270 */
[----:B------:R-:W-:Y:S01]  /*4ee0*/  IADD3 R17, PT, PT, R61, 0x18, -R62 ;  /* 0x000000183d117810 */ /* 0x000fe20007ffe83e */
[----:B------:R-:W1:Y:S01]  /*4ef0*/  LDSM.16.M88.4 R8, [R95+0xb800] ;  /* 0x00b800005f08783b */ /* 0x000e620000000200 */
[----:B------:R-:W-:-:S02]  /*4f00*/  FSEL R44, R44, -INF , !P3 ;  /* 0xff8000002c2c7808 */ /* 0x000fc40005800000 */
[----:B------:R-:W-:Y:S02]  /*4f10*/  IABS R17, R17 ;  /* 0x0000001100117213 */ /* 0x000fe40000000000 */
[----:B------:R-:W-:Y:S02]  /*4f20*/  FSEL R31, R31, -INF , !P5 ;  /* 0xff8000001f1f7808 */ /* 0x000fe40006800000 */
[----:B------:R-:W-:Y:S02]  /*4f30*/  I2FP.F32.S32 R17, R17 ;  /* 0x0000001100117245 */ /* 0x000fe40000201400 */
[----:B------:R-:W-:Y:S02]  /*4f40*/  FSEL R142, R44, -INF , !P1 ;  /* 0xff8000002c8e7808 */ /* 0x000fe40004800000 */
[----:B------:R-:W-:Y:S01]  /*4f50*/  ISETP.GT.AND P5, PT, R197, R16, PT ;  /* 0x00000010c500720c */ /* 0x000fe20003fa4270 */
[----:B------:R-:W-:Y:S01]  /*4f60*/  FFMA.FTZ R17, R17, -UR13, R46 ;  /* 0x8000000d11117c23 */ /* 0x000fe2000801002e */
[C---:B------:R-:W-:Y:S01]  /*4f70*/  ISETP.GE.AND P3, PT, R16.reuse, R196, PT ;  /* 0x000000c41000720c */ /* 0x040fe20003f66270 */
[----:B------:R-:W-:Y:S01]  /*4f80*/  HMMA.16816.F32 R20, R12, R18, R20 ;  /* 0x000000120c14723c */ /* 0x000fe20000001814 */
[----:B------:R-:W-:-:S02]  /*4f90*/  ISETP.GE.AND P1, PT, R16, R194, PT ;  /* 0x000000c21000720c */ /* 0x000fc40003f26270 */
[----:B------:R-:W-:Y:S02]  /*4fa0*/  FSEL R141, R17, -INF , !P0 ;  /* 0xff800000118d7808 */ /* 0x000fe40004000000 */
[----:B------:R-:W-:Y:S02]  /*4fb0*/  ISETP.GT.AND P0, PT, R195, R16, PT ;  /* 0x00000010c300720c */ /* 0x000fe40003f04270 */
[----:B------:R2:W3:Y:S01]  /*4fc0*/  LDSM.16.M88.4 R16, [R3+0xb800] ;  /* 0x00b800000310783b */ /* 0x0004e20000000200 */
[----:B------:R-:W-:Y:S01]  /*4fd0*/  IADD3 R40, PT, PT, R61, 0x17, -R62 ;  /* 0x000000173d287810 */ /* 0x000fe20007ffe83e */
[----:B------:R-:W-:-:S04]  /*4fe0*/  DEPBAR.LE SB0, 0x0 ;  /* 0x000080000000791a */ /* 0x000fc80000000000 */
[C-C-:B------:R-:W-:Y:S02]  /*4ff0*/  IADD3 R42, PT, PT, R192.reuse, 0x17, -R62.reuse ;  /* 0x00000017c02a7810 */ /* 0x140fe40007ffe83e */
[----:B------:R-:W-:Y:S02]  /*5000*/  IABS R40, R40 ;  /* 0x0000002800287213 */ /* 0x000fe40000000000 */
[--C-:B------:R-:W-:Y:S02]  /*5010*/  IADD3 R41, PT, PT, R192, 0x10, -R62.reuse ;  /* 0x00000010c0297810 */ /* 0x100fe40007ffe83e */
[----:B------:R-:W-:Y:S02]  /*5020*/  IABS R42, R42 ;  /* 0x0000002a002a7213 */ /* 0x000fe40000000000 */
[----:B------:R-:W-:Y:S02]  /*5030*/  I2FP.F32.S32 R40, R40 ;  /* 0x0000002800287245 */ /* 0x000fe40000201400 */
[----:B------:R-:W-:-:S02]  /*5040*/  IADD3 R43, PT, PT, R61, 0x10, -R62 ;  /* 0x000000103d2b7810 */ /* 0x000fc40007ffe83e */
[----:B------:R-:W-:Y:S01]  /*5050*/  IABS R41, R41 ;  /* 0x0000002900297213 */ /* 0x000fe20000000000 */
[C---:B-1----:R-:W-:Y:S01]  /*5060*/  HMMA.16816.F32 R36, R4.reuse, R8, R36 ;  /* 0x000000080424723c */ /* 0x042fe20000001824 */
[----:B------:R-:W-:Y:S01]  /*5070*/  I2FP.F32.S32 R42, R42 ;  /* 0x0000002a002a7245 */ /* 0x000fe20000201400 */
[----:B------:R-:W-:Y:S01]  /*5080*/  FFMA.FTZ R47, R40, -UR13, R47 ;  /* 0x8000000d282f7c23 */ /* 0x000fe2000801002f */
[----:B------:R-:W-:Y:S01]  /*5090*/  I2FP.F32.S32 R41, R41 ;  /* 0x0000002900297245 */ /* 0x000fe20000201400 */
[----:B------:R-:W-:Y:S01]  /*50a0*/  VIADD R40, R32, 0x28 ;  /* 0x0000002820287836 */ /* 0x000fe20000000000 */
[----:B--2---:R-:W-:Y:S01]  /*50b0*/  IABS R3, R43 ;  /* 0x0000002b00037213 */ /* 0x004fe20000000000 */
[----:B------:R-:W-:Y:S01]  /*50c0*/  FFMA.FTZ R42, R42, -UR13, R45 ;  /* 0x8000000d2a2a7c23 */ /* 0x000fe2000801002d */
[C---:B------:R-:W-:Y:S01]  /*50d0*/  IADD3 R9, PT, PT, R192.reuse, 0xf, -R62 ;  /* 0x0000000fc0097810 */ /* 0x040fe20007ffe83e */
[----:B------:R-:W-:Y:S01]  /*50e0*/  FFMA.FTZ R20, R41, -UR13, R20 ;  /* 0x8000000d29147c23 */ /* 0x000fe20008010014 */
[----:B------:R-:W-:Y:S01]  /*50f0*/  I2FP.F32.S32 R3, R3 ;  /* 0x0000000300037245 */ /* 0x000fe20000201400 */
[----:B------:R-:W-:Y:S01]  /*5100*/  HMMA.16816.F32 R76, R4, R10, R76 ;  /* 0x0000000a044c723c */ /* 0x000fe2000000184c */
[----:B------:R-:W-:Y:S01]  /*5110*/  FSEL R141, R141, -INF , !P4 ;  /* 0xff8000008d8d7808 */ /* 0x000fe20006000000 */
[----:B------:R-:W-:Y:S01]  /*5120*/  IMAD.IADD R5, R192, 0x1, -R62 ;  /* 0x00000001c0057824 */ /* 0x000fe200078e0a3e */
[----:B------:R-:W-:Y:S01]  /*5130*/  ISETP.GT.AND P4, PT, R197, R40, PT ;  /* 0x00000028c500720c */ /* 0x000fe20003f84270 */
[----:B------:R-:W-:Y:S01]  /*5140*/  FFMA.FTZ R22, R3, -UR13, R22 ;  /* 0x8000000d03167c23 */ /* 0x000fe20008010016 */
[----:B------:R-:W-:Y:S01]  /*5150*/  IABS R9, R9 ;  /* 0x0000000900097213 */ /* 0x000fe20000000000 */
[----:B------:R-:W-:Y:S01]  /*5160*/  VIADD R3, R32, 0x29 ;  /* 0x0000002920037836 */ /* 0x000fe20000000000 */
[----:B------:R-:W-:-:S02]  /*5170*/  IADD3 R8, PT, PT, R61, 0xf, -R62 ;  /* 0x0000000f3d087810 */ /* 0x000fc40007ffe83e */
[----:B------:R-:W-:Y:S01]  /*5180*/  FSEL R42, R42, -INF , !P5 ;  /* 0xff8000002a2a7808 */ /* 0x000fe20006800000 */
[C---:B---3--:R-:W-:Y:S01]  /*5190*/  HMMA.16816.F32 R36, R12.reuse, R16, R36 ;  /* 0x000000100c24723c */ /* 0x048fe20000001824 */
[----:B------:R-:W-:Y:S02]  /*51a0*/  FSEL R139, R47, -INF , !P0 ;  /* 0xff8000002f8b7808 */ /* 0x000fe40004000000 */
[----:B------:R-:W-:Y:S02]  /*51b0*/  ISETP.GE.AND P5, PT, R40, R196, PT ;  /* 0x000000c42800720c */ /* 0x000fe40003fa6270 */
[----:B------:R-:W-:Y:S02]  /*51c0*/  ISETP.GT.AND P0, PT, R195, R40, PT ;  /* 0x00000028c300720c */ /* 0x000fe40003f04270 */
[----:B------:R-:W-:Y:S01]  /*51d0*/  FSEL R138, R20, -INF , !P4 ;  /* 0xff800000148a7808 */ /* 0x000fe20006000000 */
[----:B------:R-:W-:Y:S01]  /*51e0*/  IMAD.MOV.U32 R20, RZ, RZ, R9 ;  /* 0x000000ffff147224 */ /* 0x000fe200078e0009 */
[----:B------:R-:W-:Y:S01]  /*51f0*/  IABS R8, R8 ;  /* 0x0000000800087213 */ /* 0x000fe20000000000 */
[----:B------:R-:W-:Y:S01]  /*5200*/  HMMA.16816.F32 R76, R12, R18, R76 ;  /* 0x000000120c4c723c */ /* 0x000fe2000000184c */
[----:B------:R-:W-:-:S02]  /*5210*/  IADD3 R9, PT, PT, R192, 0x8, -R62 ;  /* 0x00000008c0097810 */ /* 0x000fc40007ffe83e */
[----:B------:R-:W-:Y:S02]  /*5220*/  FSEL R139, R139, -INF , !P1 ;  /* 0xff8000008b8b7808 */ /* 0x000fe40004800000 */
[----:B------:R-:W-:Y:S02]  /*5230*/  FSEL R138, R138, -INF , !P5 ;  /* 0xff8000008a8a7808 */ /* 0x000fe40006800000 */
[----:B------:R-:W-:Y:S02]  /*5240*/  FSEL R137, R22, -INF , !P0 ;  /* 0xff80000016897808 */ /* 0x000fe40004000000 */
[----:B------:R-:W-:Y:S02]  /*5250*/  ISETP.GT.AND P1, PT, R197, R3, PT ;  /* 0x00000003c500720c */ /* 0x000fe40003f24270 */
[C---:B------:R-:W-:Y:S02]  /*5260*/  ISETP.GE.AND P4, PT, R3.reuse, R196, PT ;  /* 0x000000c40300720c */ /* 0x040fe40003f86270 */
[----:B------:R-:W-:-:S02]  /*5270*/  ISETP.GE.AND P5, PT, R3, R194, PT ;  /* 0x000000c20300720c */ /* 0x000fc40003fa6270 */
[----:B------:R-:W-:Y:S02]  /*5280*/  I2FP.F32.S32 R8, R8 ;  /* 0x0000000800087245 */ /* 0x000fe40000201400 */
[----:B------:R-:W-:Y:S02]  /*5290*/  ISETP.GT.AND P0, PT, R195, R3, PT ;  /* 0x00000003c300720c */ /* 0x000fe40003f04270 */
[----:B------:R-:W-:Y:S01]  /*52a0*/  IADD3 R3, PT, PT, R61, 0x8, -R62 ;  /* 0x000000083d037810 */ /* 0x000fe20007ffe83e */
[----:B------:R-:W-:Y:S01]  /*52b0*/  FFMA.FTZ R23, R8, -UR13, R23 ;  /* 0x8000000d08177c23 */ /* 0x000fe20008010017 */
[----:B------:R-:W-:Y:S01]  /*52c0*/  IABS R9, R9 ;  /* 0x0000000900097213 */ /* 0x000fe20000000000 */
[----:B------:R-:W-:Y:S01]  /*52d0*/  VIADD R8, R32, 0x30 ;  /* 0x0000003020087836 */ /* 0x000fe20000000000 */
[----:B------:R-:W-:Y:S02]  /*52e0*/  I2FP.F32.S32 R20, R20 ;  /* 0x0000001400147245 */ /* 0x000fe40000201400 */
[----:B------:R-:W-:-:S02]  /*52f0*/  FSEL R140, R42, -INF , !P3 ;  /* 0xff8000002a8c7808 */ /* 0x000fc40005800000 */
[----:B------:R-:W-:Y:S01]  /*5300*/  IABS R3, R3 ;  /* 0x0000000300037213 */ /* 0x000fe20000000000 */
[----:B------:R-:W-:Y:S01]  /*5310*/  FFMA.FTZ R20, R20, -UR13, R21 ;  /* 0x8000000d14147c23 */ /* 0x000fe20008010015 */
[----:B------:R-:W-:Y:S02]  /*5320*/  I2FP.F32.S32 R9, R9 ;  /* 0x0000000900097245 */ /* 0x000fe40000201400 */
[----:B------:R-:W-:Y:S02]  /*5330*/  ISETP.GE.AND P3, PT, R40, R194, PT ;  /* 0x000000c22800720c */ /* 0x000fe40003f66270 */
[----:B------:R-:W-:Y:S01]  /*5340*/  I2FP.F32.S32 R3, R3 ;  /* 0x0000000300037245 */ /* 0x000fe20000201400 */
[----:B------:R-:W-:Y:S01]  /*5350*/  FFMA.FTZ R9, R9, -UR13, R36 ;  /* 0x8000000d09097c23 */ /* 0x000fe20008010024 */
[----:B------:R-:W-:Y:S01]  /*5360*/  FSEL R137, R137, -INF , !P3 ;  /* 0xff80000089897808 */ /* 0x000fe20005800000 */
[----:B------:R-:W-:Y:S01]  /*5370*/  BAR.SYNC.DEFER_BLOCKING 0x0 ;  /* 0x0000000000007b1d */ /* 0x000fe20000010000 */
[----:B------:R-:W-:Y:S01]  /*5380*/  ISETP.GT.AND P3, PT, R197, R8, PT ;  /* 0x00000008c500720c */ /* 0x000fe20003f64270 */
[----:B------:R-:W-:Y:S01]  /*5390*/  FFMA.FTZ R38, R3, -UR13, R38 ;  /* 0x8000000d03267c23 */ /* 0x000fe20008010026 */
[----:B------:R-:W-:Y:S01]  /*53a0*/  IADD3 R6, PT, PT, R192, 0x7, -R62 ;  /* 0x00000007c0067810 */ /* 0x000fe20007ffe83e */
[----:B------:R-:W-:Y:S01]  /*53b0*/  VIADD R3, R32, 0x31 ;  /* 0x0000003120037836 */ /* 0x000fe20000000000 */
[----:B------:R-:W-:Y:S01]  /*53c0*/  FSEL R20, R20, -INF , !P1 ;  /* 0xff80000014147808 */ /* 0x000fe20004800000 */
[----:B------:R-:W-:Y:S01]  /*53d0*/  VIADD R32, R32, 0x39 ;  /* 0x0000003920207836 */ /* 0x000fe20000000000 */
[----:B------:R-:W-:-:S02]  /*53e0*/  FSEL R191, R23, -INF , !P0 ;  /* 0xff80000017bf7808 */ /* 0x000fc40004000000 */
[----:B------:R-:W-:Y:S02]  /*53f0*/  ISETP.GE.AND P1, PT, R8, R196, PT ;  /* 0x000000c40800720c */ /* 0x000fe40003f26270 */
[----:B------:R-:W-:Y:S02]  /*5400*/  ISETP.GT.AND P0, PT, R195, R8, PT ;  /* 0x00000008c300720c */ /* 0x000fe40003f04270 */
[----:B------:R-:W-:Y:S02]  /*5410*/  FSEL R9, R9, -INF , !P3 ;  /* 0xff80000009097808 */ /* 0x000fe40005800000 */
[----:B------:R-:W-:Y:S02]  /*5420*/  IABS R6, R6 ;  /* 0x0000000600067213 */ /* 0x000fe40000000000 */
[----:B------:R-:W-:Y:S02]  /*5430*/  IADD3 R4, PT, PT, R61, 0x7, -R62 ;  /* 0x000000073d047810 */ /* 0x000fe40007ffe83e */
[----:B------:R-:W-:-:S02]  /*5440*/  FSEL R191, R191, -INF , !P5 ;  /* 0xff800000bfbf7808 */ /* 0x000fc40006800000 */
[----:B------:R-:W-:Y:S02]  /*5450*/  FSEL R188, R9, -INF , !P1 ;  /* 0xff80000009bc7808 */ /* 0x000fe40004800000 */
[----:B------:R-:W-:Y:S02]  /*5460*/  FSEL R177, R38, -INF , !P0 ;  /* 0xff80000026b17808 */ /* 0x000fe40004000000 */
[----:B------:R-:W-:Y:S02]  /*5470*/  ISETP.GT.AND P5, PT, R197, R3, PT ;  /* 0x00000003c500720c */ /* 0x000fe40003fa4270 */
[C---:B------:R-:W-:Y:S02]  /*5480*/  ISETP.GE.AND P3, PT, R3.reuse, R196, PT ;  /* 0x000000c40300720c */ /* 0x040fe40003f66270 */
[----:B------:R-:W-:Y:S02]  /*5490*/  ISETP.GE.AND P1, PT, R3, R194, PT ;  /* 0x000000c20300720c */ /* 0x000fe40003f26270 */
[----:B------:R-:W-:-:S02]  /*54a0*/  I2FP.F32.S32 R6, R6 ;  /* 0x0000000600067245 */ /* 0x000fc40000201400 */
[----:B------:R-:W-:Y:S01]  /*54b0*/  ISETP.GT.AND P0, PT, R195, R3, PT ;  /* 0x00000003c300720c */ /* 0x000fe20003f04270 */
[C-C-:B------:R-:W-:Y:S01]  /*54c0*/  IMAD.IADD R3, R61.reuse, 0x1, -R62.reuse ;  /* 0x000000013d037824 */ /* 0x140fe200078e0a3e */
[----:B------:R-:W-:Y:S01]  /*54d0*/  IABS R4, R4 ;  /* 0x0000000400047213 */ /* 0x000fe20000000000 */
[----:B------:R-:W-:Y:S01]  /*54e0*/  FFMA.FTZ R6, R6, -UR13, R37 ;  /* 0x8000000d06067c23 */ /* 0x000fe20008010025 */
[--C-:B------:R-:W-:Y:S02]  /*54f0*/  IADD3 R61, PT, PT, R61, -0x1, -R62.reuse ;  /* 0xffffffff3d3d7810 */ /* 0x100fe40007ffe83e */
[----:B------:R-:W-:Y:S02]  /*5500*/  I2FP.F32.S32 R4, R4 ;  /* 0x0000000400047245 */ /* 0x000fe40000201400 */
[----:B------:R-:W-:Y:S02]  /*5510*/  IADD3 R62, PT, PT, R192, -0x1, -R62 ;  /* 0xffffffffc03e7810 */ /* 0x000fe40007ffe83e */
[----:B------:R-:W-:Y:S01]  /*5520*/  IABS R3, R3 ;  /* 0x0000000300037213 */ /* 0x000fe20000000000 */
[----:B------:R-:W-:Y:S01]  /*5530*/  FFMA.FTZ R4, R4, -UR13, R39 ;  /* 0x8000000d04047c23 */ /* 0x000fe20008010027 */
[----:B------:R-:W-:-:S02]  /*5540*/  FSEL R6, R6, -INF , !P5 ;  /* 0xff80000006067808 */ /* 0x000fc40006800000 */
[----:B------:R-:W-:Y:S02]  /*5550*/  IABS R5, R5 ;  /* 0x0000000500057213 */ /* 0x000fe40000000000 */
[----:B------:R-:W-:Y:S02]  /*5560*/  IABS R62, R62 ;  /* 0x0000003e003e7213 */ /* 0x000fe40000000000 */
[----:B------:R-:W-:Y:S02]  /*5570*/  I2FP.F32.S32 R3, R3 ;  /* 0x0000000300037245 */ /* 0x000fe40000201400 */
[----:B------:R-:W-:Y:S02]  /*5580*/  IABS R61, R61 ;  /* 0x0000003d003d7213 */ /* 0x000fe40000000000 */
[----:B------:R-:W-:Y:S01]  /*5590*/  FSEL R136, R20, -INF , !P4 ;  /* 0xff80000014887808 */ /* 0x000fe20006000000 */
[----:B------:R-:W-:Y:S01]  /*55a0*/  FFMA.FTZ R3, R3, -UR13, R78 ;  /* 0x8000000d03037c23 */ /* 0x000fe2000801004e */
[----:B------:R-:W-:-:S02]  /*55b0*/  FSEL R180, R6, -INF , !P3 ;  /* 0xff80000006b47808 */ /* 0x000fc40005800000 */
[----:B------:R-:W-:Y:S02]  /*55c0*/  I2FP.F32.S32 R5, R5 ;  /* 0x0000000500057245 */ /* 0x000fe40000201400 */
[----:B------:R-:W-:Y:S02]  /*55d0*/  I2FP.F32.S32 R62, R62 ;  /* 0x0000003e003e7245 */ /* 0x000fe40000201400 */
[----:B------:R-:W-:Y:S01]  /*55e0*/  ISETP.GE.AND P4, PT, R8, R194, PT ;  /* 0x000000c20800720c */ /* 0x000fe20003f86270 */
[----:B------:R-:W-:Y:S01]  /*55f0*/  FFMA.FTZ R5, R5, -UR13, R76 ;  /* 0x8000000d05057c23 */ /* 0x000fe2000801004c */
[----:B------:R-:W-:Y:S01]  /*5600*/  FSEL R4, R4, -INF , !P0 ;  /* 0xff80000004047808 */ /* 0x000fe20004000000 */
[----:B------:R-:W-:Y:S01]  /*5610*/  FFMA.FTZ R62, R62, -UR13, R77 ;  /* 0x8000000d3e3e7c23 */ /* 0x000fe2000801004d */
[----:B------:R-:W-:Y:S02]  /*5620*/  I2FP.F32.S32 R6, R61 ;  /* 0x0000003d00067245 */ /* 0x000fe40000201400 */
[----:B------:R-:W-:-:S02]  /*5630*/  ISETP.GT.AND P0, PT, R195, R34, PT ;  /* 0x00000022c300720c */ /* 0x000fc40003f04270 */
[----:B------:R-:W-:Y:S01]  /*5640*/  FSEL R177, R177, -INF , !P4 ;  /* 0xff800000b1b17808 */ /* 0x000fe20006000000 */
[----:B------:R-:W-:Y:S01]  /*5650*/  FFMA.FTZ R6, R6, -UR13, R79 ;  /* 0x8000000d06067c23 */ /* 0x000fe2000801004f */
[----:B------:R-:W-:Y:S02]  /*5660*/  FSEL R175, R4, -INF , !P1 ;  /* 0xff80000004af7808 */ /* 0x000fe40004800000 */
[C---:B------:R-:W-:Y:S02]  /*5670*/  ISETP.GT.AND P4, PT, R197.reuse, R34, PT ;  /* 0x00000022c500720c */ /* 0x040fe40003f84270 */
[-C--:B------:R-:W-:Y:S02]  /*5680*/  ISETP.GT.AND P1, PT, R197, R32.reuse, PT ;  /* 0x00000020c500720c */ /* 0x080fe40003f24270 */
[----:B------:R-:W-:Y:S02]  /*5690*/  FSEL R3, R3, -INF , !P0 ;  /* 0xff80000003037808 */ /* 0x000fe40004000000 */
[----:B------:R-:W-:-:S02]  /*56a0*/  ISETP.GT.AND P0, PT, R195, R32, PT ;  /* 0x00000020c300720c */ /* 0x000fc40003f04270 */
[----:B------:R-:W-:Y:S02]  /*56b0*/  FSEL R5, R5, -INF , !P4 ;  /* 0xff80000005057808 */ /* 0x000fe40006000000 */
[----:B------:R-:W-:Y:S02]  /*56c0*/  FSEL R62, R62, -INF , !P1 ;  /* 0xff8000003e3e7808 */ /* 0x000fe40004800000 */
[C---:B------:R-:W-:Y:S02]  /*56d0*/  ISETP.GE.AND P5, PT, R34.reuse, R196, PT ;  /* 0x000000c42200720c */ /* 0x040fe40003fa6270 */
[----:B------:R-:W-:Y:S02]  /*56e0*/  ISETP.GE.AND P3, PT, R34, R194, PT ;  /* 0x000000c22200720c */ /* 0x000fe40003f66270 */
[C---:B------:R-:W-:Y:S02]  /*56f0*/  ISETP.GE.AND P4, PT, R32.reuse, R196, PT ;  /* 0x000000c42000720c */ /* 0x040fe40003f86270 */
[----:B------:R-:W-:-:S02]  /*5700*/  ISETP.GE.AND P1, PT, R32, R194, PT ;  /* 0x000000c22000720c */ /* 0x000fc40003f26270 */
[----:B------:R-:W-:Y:S02]  /*5710*/  FSEL R6, R6, -INF , !P0 ;  /* 0xff80000006067808 */ /* 0x000fe40004000000 */
[----:B------:R-:W-:Y:S02]  /*5720*/  FSEL R178, R5, -INF , !P5 ;  /* 0xff80000005b27808 */ /* 0x000fe40006800000 */
[----:B------:R-:W-:Y:S02]  /*5730*/  FSEL R173, R3, -INF , !P3 ;  /* 0xff80000003ad7808 */ /* 0x000fe40005800000 */
[----:B------:R-:W-:Y:S02]  /*5740*/  FSEL R176, R62, -INF , !P4 ;  /* 0xff8000003eb07808 */ /* 0x000fe40006000000 */
[----:B------:R-:W-:Y:S01]  /*5750*/  FSEL R169, R6, -INF , !P1 ;  /* 0xff80000006a97808 */ /* 0x000fe20004800000 */
[----:B------:R-:W-:Y:S06]  /*5760*/  BRA.U !UP0, `(.L_x_5036) ;  /* 0x0000000908547547 */ /* 0x000fec000b800000 */
        /* <DEDUP_REMOVED lines=11> */
.L_x_5037:
[----:B------:R-:W1:Y:S01]  /*5820*/  LDC R4, c[0x0][0x4f0] ;  /* 0x00013c00ff047b82 */ /* 0x000e620000000800 */
[----:B------:R-:W-:Y:S01]  /*5830*/  UIADD3 UR6, UPT, UPT, UR28, -0x40, URZ ;  /* 0xffffffc01c067890 */ /* 0x000fe2000fffe0ff */
[----:B------:R-:W-:-:S05]  /*5840*/  IMAD.U32 R7, RZ, RZ, UR28 ;  /* 0x0000001cff077e24 */ /* 0x000fca000f8e00ff */
[----:B------:R-:W-:Y:S02]  /*5850*/  MOV R5, UR6 ;  /* 0x0000000600057c02 */ /* 0x000fe40008000f00 */
[----:B------:R-:W-:Y:S02]  /*5860*/  IABS R7, R7 ;  /* 0x0000000700077213 */ /* 0x000fe40000000000 */
[----:B------:R-:W-:Y:S02]  /*5870*/  IABS R5, R5 ;  /* 0x0000000500057213 */ /* 0x000fe40000000000 */
        /* <DEDUP_REMOVED lines=13> */
[C---:B------:R-:W-:Y:S01]  /*5950*/  IMAD R6, R3.reuse, R6, R5 ;  /* 0x0000000603067224 */ /* 0x040fe200078e0205 */
[----:B------:R-:W-:Y:S01]  /*5960*/  LOP3.LUT R5, R4, UR28, RZ, 0x3c, !PT ;  /* 0x0000001c04057c12 */ /* 0x000fe2000f8e3cff */
[----:B------:R-:W-:-:S03]  /*5970*/  IMAD R8, R3, R8, R7 ;  /* 0x0000000803087224 */ /* 0x000fc600078e0207 */
[C---:B------:R-:W-:Y:S02]  /*5980*/  ISETP.GT.U32.AND P1, PT, R3.reuse, R6, PT ;  /* 0x000000060300720c */ /* 0x040fe40003f24070 */
[----:B------:R-:W-:Y:S02]  /*5990*/  ISETP.GT.U32.AND P0, PT, R3, R8, PT ;  /* 0x000000080300720c */ /* 0x000fe40003f04070 */
[----:B------:R-:W-:-:S09]  /*59a0*/  ISETP.GE.AND P3, PT, R5, RZ, PT ;  /* 0x000000ff0500720c */ /* 0x000fd20003f66270 */
[----:B------:R-:W-:Y:S01]  /*59b0*/  @!P1 IMAD.IADD R6, R6, 0x1, -R3 ;  /* 0x0000000106069824 */ /* 0x000fe200078e0a03 */
[----:B------:R-:W-:Y:S01]  /*59c0*/  @!P1 IADD3 R9, PT, PT, R9, 0x1, RZ ;  /* 0x0000000109099810 */ /* 0x000fe20007ffe0ff */
[----:B------:R-:W-:Y:S01]  /*59d0*/  @!P0 VIADD R10, R10, 0x1 ;  /* 0x000000010a0a8836 */ /* 0x000fe20000000000 */
[-C--:B------:R-:W-:Y:S02]  /*59e0*/  @!P0 IADD3 R8, PT, PT, R8, -R3.reuse, RZ ;  /* 0x8000000308088210 */ /* 0x080fe40007ffe0ff */
[-C--:B------:R-:W-:Y:S02]  /*59f0*/  ISETP.GE.U32.AND P4, PT, R6, R3.reuse, PT ;  /* 0x000000030600720c */ /* 0x080fe40003f86070 */
[----:B------:R-:W-:Y:S02]  /*5a00*/  ISETP.GE.U32.AND P5, PT, R8, R3, PT ;  /* 0x000000030800720c */ /* 0x000fe40003fa6070 */
[C---:B------:R-:W-:Y:S01]  /*5a10*/  LOP3.LUT R3, R4.reuse, UR6, RZ, 0x3c, !PT ;  /* 0x0000000604037c12 */ /* 0x040fe2000f8e3cff */
[----:B------:R-:W1:Y:S01]  /*5a20*/  LDCU.64 UR6, c[0x0][0x3a0] ;  /* 0x00007400ff0677ac */ /* 0x000e620008000a00 */
[----:B------:R-:W-:-:S02]  /*5a30*/  ISETP.NE.AND P1, PT, R4, RZ, PT ;  /* 0x000000ff0400720c */ /* 0x000fc40003f25270 */
[----:B------:R-:W-:Y:S02]  /*5a40*/  ISETP.GE.AND P0, PT, R3, RZ, PT ;  /* 0x000000ff0300720c */ /* 0x000fe40003f06270 */
[----:B------:R-:W-:-:S03]  /*5a50*/  LOP3.LUT R3, RZ, R4, RZ, 0x33, !PT ;  /* 0x00000004ff037212 */ /* 0x000fc600078e33ff */
[----:B------:R-:W-:Y:S02]  /*5a60*/  @P4 VIADD R9, R9, 0x1 ;  /* 0x0000000109094836 */ /* 0x000fe40000000000 */
[----:B------:R-:W-:-:S04]  /*5a70*/  @P5 IADD3 R10, PT, PT, R10, 0x1, RZ ;  /* 0x000000010a0a5810 */ /* 0x000fc80007ffe0ff */
[----:B------:R-:W-:Y:S02]  /*5a80*/  @!P3 IADD3 R10, PT, PT, -R10, RZ, RZ ;  /* 0x000000ff0a0ab210 */ /* 0x000fe40007ffe1ff */
[----:B------:R-:W-:-:S05]  /*5a90*/  @!P0 IMAD.MOV R9, RZ, RZ, -R9 ;  /* 0x000000ffff098224 */ /* 0x000fca00078e0a09 */
        /* <DEDUP_REMOVED lines=9> */
[----:B------:R-:W-:-:S04]  /*5b30*/  IMAD R3, R3, UR12, RZ ;  /* 0x0000000c03037c24 */ /* 0x000fc8000f8e02ff */
[----:B------:R-:W-:Y:S01]  /*5b40*/  IMAD R3, R4, R134, R3 ;  /* 0x0000008604037224 */ /* 0x000fe200078e0203 */
[----:B--2---:R-:W-:Y:S01]  /*5b50*/  IADD3 R5, PT, PT, R6, -R5, RZ ;  /* 0x8000000506057210 */ /* 0x004fe20007ffe0ff */
[----:B------:R-:W-:-:S03]  /*5b60*/  IMAD.WIDE.U32 R6, R4, UR12, RZ ;  /* 0x0000000c04067c25 */ /* 0x000fc6000f8e00ff */
[----:B------:R-:W-:Y:S01]  /*5b70*/  SHF.R.S32.HI R4, RZ, 0x1f, R5 ;  /* 0x0000001fff047819 */ /* 0x000fe20000011405 */
[----:B------:R-:W-:-:S04]  /*5b80*/  IMAD.IADD R7, R7, 0x1, R3 ;  /* 0x0000000107077824 */ /* 0x000fc800078e0203 */
[----:B-1----:R-:W-:Y:S02]  /*5b90*/  IMAD R4, R4, UR6, RZ ;  /* 0x0000000604047c24 */ /* 0x002fe4000f8e02ff */
[----:B------:R-:W-:-:S04]  /*5ba0*/  IMAD.WIDE.U32 R6, R5, UR6, R6 ;  /* 0x0000000605067c25 */ /* 0x000fc8000f8e0006 */
[----:B------:R-:W-:Y:S01]  /*5bb0*/  IMAD R4, R5, UR7, R4 ;  /* 0x0000000705047c24 */ /* 0x000fe2000f8e0204 */
[----:B------:R-:W-:-:S04]  /*5bc0*/  LEA R198, P0, R6, R198, 0x1 ;  /* 0x000000c606c67211 */ /* 0x000fc800078008ff */
[----:B------:R-:W-:-:S04]  /*5bd0*/  IADD3 R4, PT, PT, R7, R4, RZ ;  /* 0x0000000407047210 */ /* 0x000fc80007ffe0ff */
[----:B------:R-:W-:-:S07]  /*5be0*/  LEA.HI.X R199, R6, R199, R4, 0x1, P0 ;  /* 0x000000c706c77211 */ /* 0x000fce00000f0c04 */
.L_x_5038:
[----:B------:R-:W1:Y:S01]  /*5bf0*/  LDCU UR6, c[0x0][0x440] ;  /* 0x00008800ff0677ac */ /* 0x000e620008000800 */
[----:B------:R-:W-:Y:S02]  /*5c00*/  IMAD.U32 R5, RZ, RZ, UR4 ;  /* 0x00000004ff057e24 */ /* 0x000fe4000f8e00ff */
[----:B------:R-:W-:Y:S01]  /*5c10*/  IMAD.U32 R3, RZ, RZ, UR12 ;  /* 0x0000000cff037e24 */ /* 0x000fe2000f8e00ff */
[----:B------:R-:W-:Y:S02]  /*5c20*/  USHF.L.U32 UR4, UR12, 0x5, URZ ;  /* 0x000000050c047899 */ /* 0x000fe400080006ff */
[----:B------:R-:W-:Y:S02]  /*5c30*/  LEA R4, P0, R5, R198, 0x1 ;  /* 0x000000c605047211 */ /* 0x000fe400078008ff */
[----:B------:R-:W-:Y:S02]  /*5c40*/  SHF.L.U64.HI R3, R3, 0x5, R134 ;  /* 0x0000000503037819 */ /* 0x000fe40000010286 */
[----:B------:R-:W-:-:S02]  /*5c50*/  LEA.HI.X R5, R5, R199, R94, 0x1, P0 ;  /* 0x000000c705057211 */ /* 0x000fc400000f0c5e */
[----:B------:R-:W-:-:S05]  /*5c60*/  IADD3 R10, P0, PT, R4, UR4, RZ ;  /* 0x00000004040a7c10 */ /* 0x000fca000ff1e0ff */
[----:B------:R-:W-:Y:S01]  /*5c70*/  IMAD.X R11, R3, 0x1, R5, P0 ;  /* 0x00000001030b7824 */ /* 0x000fe200000e0605 */
[----:B-1----:R-:W-:Y:S02]  /*5c80*/  ISETP.GE.AND P3, PT, R212, UR6, PT ;  /* 0x00000006d4007c0c */ /* 0x002fe4000bf66270 */
[----:B------:R-:W-:Y:S02]  /*5c90*/  ISETP.GE.AND P4, PT, R184, UR6, PT ;  /* 0x00000006b8007c0c */ /* 0x000fe4000bf86270 */
[----:B------:R-:W-:Y:S02]  /*5ca0*/  ISETP.GE.AND P1, PT, R210, UR6, PT ;  /* 0x00000006d2007c0c */ /* 0x000fe4000bf26270 */
[----:B------:R-:W-:-:S05]  /*5cb0*/  IADD3 R8, P0, PT, R10, UR4, RZ ;  /* 0x000000040a087c10 */ /* 0x000fca000ff1e0ff */
[----:B------:R-:W-:Y:S02]  /*5cc0*/  IMAD.X R9, R3, 0x1, R11, P0 ;  /* 0x0000000103097824 */ /* 0x000fe400000e060b */
        /* <DEDUP_REMOVED lines=63> */
.L_x_5036:
[----:B------:R-:W-:Y:S01]  /*60c0*/  FMNMX3.FTZ R3, R60, R64, R56, !PT ;  /* 0x000000403c037276 */ /* 0x000fe20007810038 */
[----:B------:R-:W2:Y:S01]  /*60d0*/  LDCU UR4, c[0x0][0x45c] ;  /* 0x00008b80ff0477ac */ /* 0x000ea20008000800 */
[----:B-1----:R-:W-:Y:S02]  /*60e0*/  FMNMX3.FTZ R4, R33, R35, R59, !PT ;  /* 0x0000002321047276 */ /* 0x002fe4000781003b */
[----:B------:R-:W-:Y:S01]  /*60f0*/  FMNMX3.FTZ R3, R3, R58, R26, !PT ;  /* 0x0000003a03037276 */ /* 0x000fe2000781001a */
[----:B------:R-:W-:Y:S01]  /*6100*/  UISETP.GT.U32.AND UP0, UPT, UR14, UR16, UPT ;  /* 0x000000100e00728c */ /* 0x000fe2000bf04070 */
        /* <DEDUP_REMOVED lines=19> */
[----:B------:R-:W-:-:S03]  /*6240*/  IADD3 R189, PT, PT, R156, R161, RZ ;  /* 0x000000a19cbd7210 */ /* 0x000fc60007ffe0ff */
[----:B------:R-:W-:Y:S01]  /*6250*/  LDSM.16.MT88.4 R116, [R190+0xc000] ;  /* 0x00c00000be74783b */ /* 0x000fe20000004200 */
[----:B------:R-:W-:-:S03]  /*6260*/  IADD3 R133, PT, PT, R92, R189, RZ ;  /* 0x000000bd5c857210 */ /* 0x000fc60007ffe0ff */
        /* <DEDUP_REMOVED lines=26> */
[----:B------:R-:W-:Y:S01]  /*6410*/  LDSM.16.MT88.4 R64, [R133+0xe000] ;  /* 0x00e000008540783b */ /* 0x000fe20000004200 */
        /* <DEDUP_REMOVED lines=15> */
[----:B------:R-:W3:Y:S01]  /*6510*/  LDSM.16.MT88.4 R16, [R189+0xc800] ;  /* 0x00c80000bd10783b */ /* 0x000ee20000004200 */
[--C-:B------:R-:W-:Y:S01]  /*6520*/  FFMA.FTZ R174, R191, UR4, -R172.reuse ;  /* 0x00000004bfae7c23 */ /* 0x100fe200080108ac */
[----:B------:R-:W-:Y:S01]  /*6530*/  IADD3 R191, PT, PT, R156, R161, RZ ;  /* 0x000000a19cbf7210 */ /* 0x000fe20007ffe0ff */
[--C-:B------:R-:W-:Y:S01]  /*6540*/  FFMA.FTZ R163, R142, UR4, -R179.reuse ;  /* 0x000000048ea37c23 */ /* 0x100fe200080108b3 */
[----:B------:R-:W3:Y:S01]  /*6550*/  LDSM.16.MT88.4 R20, [R190+0x10800] ;  /* 0x01080000be14783b */ /* 0x000ee20000004200 */
        /* <DEDUP_REMOVED lines=8> */
[----:B------:R-:W4:Y:S01]  /*65e0*/  MUFU.EX2 R155, R155 ;  /* 0x0000009b009b7308 */ /* 0x000f220000000800 */
[----:B--2---:R-:W-:Y:S01]  /*65f0*/  F2FP.F16.F32.PACK_AB R96, R159, R164 ;  /* 0x000000a49f60723e */ /* 0x004fe200000000ff */
[--C-:B------:R-:W-:Y:S01]  /*6600*/  FFMA.FTZ R171, R137, UR4, -R172.reuse ;  /* 0x0000000489ab7c23 */ /* 0x100fe200080108ac */
[----:B------:R-:W-:Y:S01]  /*6610*/  LDSM.16.MT88.4 R28, [R161+0xc800] ;  /* 0x00c80000a11c783b */ /* 0x000fe20000004200 */
[--C-:B------:R-:W-:Y:S01]  /*6620*/  FFMA.FTZ R213, R176, UR4, -R179.reuse ;  /* 0x00000004b0d57c23 */ /* 0x100fe200080108b3 */
[--C-:B------:R-:W-:Y:S01]  /*6630*/  FFMA.FTZ R176, R177, UR4, -R172.reuse ;  /* 0x00000004b1b07c23 */ /* 0x100fe200080108ac */
[--C-:B------:R-:W-:Y:S01]  /*6640*/  FFMA.FTZ R175, R175, UR4, -R172.reuse ;  /* 0x00000004afaf7c23 */ /* 0x100fe200080108ac */
[----:B------:R-:W-:Y:S01]  /*6650*/  LDSM.16.MT88.4 R136, [R190+0xf000] ;  /* 0x00f00000be88783b */ /* 0x000fe20000004200 */
[----:B------:R-:W-:Y:S01]  /*6660*/  MUFU.EX2 R162, R162 ;  /* 0x000000a200a27308 */ /* 0x000fe20000000800 */
[--C-:B------:R-:W-:Y:S01]  /*6670*/  FFMA.FTZ R173, R173, UR4, -R172.reuse ;  /* 0x00000004adad7c23 */ /* 0x100fe200080108ac */
[--C-:B------:R-:W-:Y:S01]  /*6680*/  FFMA.FTZ R188, R188, UR4, -R179.reuse ;  /* 0x00000004bcbc7c23 */ /* 0x100fe200080108b3 */
[----:B------:R-:W-:Y:S01]  /*6690*/  LDSM.16.MT88.4 R140, [R190+0xd000] ;  /* 0x00d00000be8c783b */ /* 0x000fe20000004200 */
[----:B------:R-:W-:Y:S01]  /*66a0*/  FFMA.FTZ R178, R178, UR4, -R179 ;  /* 0x00000004b2b27c23 */ /* 0x000fe200080108b3 */
[----:B------:R-:W-:Y:S01]  /*66b0*/  FFMA.FTZ R172, R169, UR4, -R172 ;  /* 0x00000004a9ac7c23 */ /* 0x000fe200080108ac */
[----:B------:R-:W-:-:S02]  /*66c0*/  FADD.FTZ R159, R164, R159 ;  /* 0x0000009fa49f7221 */ /* 0x000fc40000010000 */
[----:B------:R-:W2:Y:S01]  /*66d0*/  MUFU.EX2 R157, R157 ;  /* 0x0000009d009d7308 */ /* 0x000ea20000000800 */
[----:B----4-:R-:W-:Y:S01]  /*66e0*/  F2FP.F16.F32.PACK_AB R98, R155, R160 ;  /* 0x000000a09b62723e */ /* 0x010fe200000000ff */
[----:B------:R-:W-:-:S04]  /*66f0*/  FADD.FTZ R160, R160, R159 ;  /* 0x0000009fa0a07221 */ /* 0x000fc80000010000 */
[----:B------:R-:W-:Y:S02]  /*6700*/  FADD.FTZ R155, R155, R160 ;  /* 0x000000a09b9b7221 */ /* 0x000fe40000010000 */
[----:B------:R-:W-:Y:S08]  /*6710*/  MUFU.EX2 R158, R158 ;  /* 0x0000009e009e7308 */ /* 0x000ff00000000800 */
[----:B------:R-:W4:Y:S01]  /*6720*/  MUFU.EX2 R153, R153 ;  /* 0x0000009900997308 */ /* 0x000f220000000800 */
[----:B--2---:R-:W-:Y:S01]  /*6730*/  F2FP.F16.F32.PACK_AB R97, R157, R162 ;  /* 0x000000a29d61723e */ /* 0x004fe200000000ff */
[----:B------:R-:W-:-:S06]  /*6740*/  FADD.FTZ R157, R162, R157 ;  /* 0x0000009da29d7221 */ /* 0x000fcc0000010000 */
[----:B------:R-:W-:Y:S08]  /*6750*/  MUFU.EX2 R154, R154 ;  /* 0x0000009a009a7308 */ /* 0x000ff00000000800 */
[----:B------:R-:W2:Y:S01]  /*6760*/  MUFU.EX2 R151, R151 ;  /* 0x0000009700977308 */ /* 0x000ea20000000800 */
        /* <DEDUP_REMOVED lines=18> */
[C---:B-----5:R-:W-:Y:S07]  /*6890*/  HMMA.16816.F32 R36, R96.reuse, R40, RZ ;  /* 0x000000286024723c */ /* 0x060fee00000018ff */
        /* <DEDUP_REMOVED lines=27> */
[----:B------:R-:W-:Y:S01]  /*6a50*/  HMMA.16816.F32 R92, R96, R4, RZ ;  /* 0x00000004605c723c */ /* 0x000fe200000018ff */
[----:B--2---:R-:W-:Y:S01]  /*6a60*/  F2FP.F16.F32.PACK_AB R4, R151, R154 ;  /* 0x0000009a9704723e */ /* 0x004fe200000000ff */
[----:B------:R-:W-:Y:S01]  /*6a70*/  FADD.FTZ R154, R154, R155 ;  /* 0x0000009b9a9a7221 */ /* 0x000fe20000010000 */
[----:B----4-:R-:W-:Y:S01]  /*6a80*/  F2FP.F16.F32.PACK_AB R5, R149, R152 ;  /* 0x000000989505723e */ /* 0x010fe200000000ff */
[----:B------:R-:W-:-:S02]  /*6a90*/  FADD.FTZ R152, R152, R153 ;  /* 0x0000009998987221 */ /* 0x000fc40000010000 */
[----:B------:R-:W-:Y:S02]  /*6aa0*/  FADD.FTZ R151, R151, R154 ;  /* 0x0000009a97977221 */ /* 0x000fe40000010000 */
[----:B------:R-:W-:Y:S01]  /*6ab0*/  HMMA.16816.F32 R96, R96, R6, RZ ;  /* 0x000000066060723c */ /* 0x000fe200000018ff */
[----:B------:R-:W-:Y:S01]  /*6ac0*/  F2FP.F16.F32.PACK_AB R6, R147, R150 ;  /* 0x000000969306723e */ /* 0x000fe200000000ff */
[----:B------:R-:W-:Y:S01]  /*6ad0*/  FADD.FTZ R149, R149, R152 ;  /* 0x0000009895957221 */ /* 0x000fe20000010000 */
[----:B---3--:R-:W-:-:S07]  /*6ae0*/  F2FP.F16.F32.PACK_AB R7, R145, R146 ;  /* 0x000000929107723e */ /* 0x008fce00000000ff */
        /* <DEDUP_REMOVED lines=9> */
[C---:B------:R-:W-:Y:S08]  /*6b80*/  HMMA.16816.F32 R76, R4.reuse, R20, R76 ;  /* 0x00000014044c723c */ /* 0x040ff0000000184c */
[C---:B--2---:R-:W-:Y:S08]  /*6b90*/  HMMA.16816.F32 R52, R4.reuse, R8, R52 ;  /* 0x000000080434723c */ /* 0x044ff00000001834 */
[C---:B------:R-:W-:Y:S01]  /*6ba0*/  HMMA.16816.F32 R56, R4.reuse, R10, R56 ;  /* 0x0000000a0438723c */ /* 0x040fe20000001838 */
[----:B------:R-:W2:Y:S07]  /*6bb0*/  LDSM.16.MT88.4 R8, [R133+0x10800] ;  /* 0x010800008508783b */ /* 0x000eae0000004200 */
[C---:B------:R-:W-:Y:S01]  /*6bc0*/  HMMA.16816.F32 R80, R4.reuse, R22, R80 ;  /* 0x000000160450723c */ /* 0x040fe20000001850 */
[----:B------:R-:W1:Y:S07]  /*6bd0*/  LDSM.16.MT88.4 R20, [R133+0xe800] ;  /* 0x00e800008514783b */ /* 0x000e6e0000004200 */
[C---:B---3--:R-:W-:Y:S08]  /*6be0*/  HMMA.16816.F32 R84, R4.reuse, R12, R84 ;  /* 0x0000000c0454723c */ /* 0x048ff00000001854 */
        /* <DEDUP_REMOVED lines=17> */
[C---:B-1----:R-:W-:Y:S08]  /*6d00*/  HMMA.16816.F32 R60, R4.reuse, R20, R60 ;  /* 0x00000014043c723c */ /* 0x042ff0000000183c */
[----:B------:R-:W-:Y:S01]  /*6d10*/  HMMA.16816.F32 R64, R4, R22, R64 ;  /* 0x000000160440723c */ /* 0x000fe20000001840 */
[----:B------:R-:W-:Y:S01]  /*6d20*/  F2FP.F16.F32.PACK_AB R4, R166, R163 ;  /* 0x000000a3a604723e */ /* 0x000fe200000000ff */
[----:B------:R1:W-:Y:S01]  /*6d30*/  LDSM.16.MT88.4 R20, [R133+0xf000] ;  /* 0x00f000008514783b */ /* 0x0003e20000004200 */
[----:B------:R-:W-:-:S02]  /*6d40*/  F2FP.F16.F32.PACK_AB R5, R170, R167 ;  /* 0x000000a7aa05723e */ /* 0x000fc400000000ff */
[----:B------:R-:W-:Y:S02]  /*6d50*/  F2FP.F16.F32.PACK_AB R6, R168, R165 ;  /* 0x000000a5a806723e */ /* 0x000fe400000000ff */
[----:B-----5:R-:W-:Y:S01]  /*6d60*/  F2FP.F16.F32.PACK_AB R7, R174, R171 ;  /* 0x000000abae07723e */ /* 0x020fe200000000ff */
[----:B---3--:R-:W-:-:S06]  /*6d70*/  FFMA.FTZ R189, R180, UR4, -R179 ;  /* 0x00000004b4bd7c23 */ /* 0x008fcc00080108b3 */
[C---:B--2---:R-:W-:Y:S01]  /*6d80*/  HMMA.16816.F32 R84, R4.reuse, R8, R84 ;  /* 0x000000080454723c */ /* 0x044fe20000001854 */
[----:B------:R-:W2:Y:S07]  /*6d90*/  MUFU.EX2 R189, R189 ;  /* 0x000000bd00bd7308 */ /* 0x000eae0000000800 */
[----:B------:R-:W-:Y:S01]  /*6da0*/  HMMA.16816.F32 R88, R4, R10, R88 ;  /* 0x0000000a0458723c */ /* 0x000fe20000001858 */
[----:B------:R-:W3:Y:S01]  /*6db0*/  LDSM.16.MT88.4 R8, [R161+0x11000] ;  /* 0x01100000a108783b */ /* 0x000ee20000004200 */
[----:B-1----:R-:W-:-:S04]  /*6dc0*/  MOV R133, 0x20 ;  /* 0x0000002000857802 */ /* 0x002fc80000000f00 */
[----:B------:R-:W-:Y:S02]  /*6dd0*/  SEL R180, R133, 0xffffffe0, !P6 ;  /* 0xffffffe085b47807 */ /* 0x000fe40007000000 */
[C---:B------:R-:W-:Y:S08]  /*6de0*/  HMMA.16816.F32 R104, R4.reuse, R12, R104 ;  /* 0x0000000c0468723c */ /* 0x040ff00000001868 */
[C---:B------:R-:W-:Y:S01]  /*6df0*/  HMMA.16816.F32 R100, R4.reuse, R14, R100 ;  /* 0x0000000e0464723c */ /* 0x040fe20000001864 */
[----:B------:R-:W1:Y:S07]  /*6e00*/  LDSM.16.MT88.4 R12, [R161+0xf000] ;  /* 0x00f00000a10c783b */ /* 0x000e6e0000004200 */
[----:B------:R-:W-:Y:S01]  /*6e10*/  HMMA.16816.F32 R128, R4, R16, R128 ;  /* 0x000000100480723c */ /* 0x000fe20000001880 */
[----:B------:R-:W-:-:S04]  /*6e20*/  IADD3 R17, PT, PT, R156, R161, RZ ;  /* 0x000000a19c117210 */ /* 0x000fc80007ffe0ff */
[----:B------:R-:W-:-:S03]  /*6e30*/  IADD3 R180, PT, PT, R180, R17, RZ ;  /* 0x00000011b4b47210 */ /* 0x000fc60007ffe0ff */
[C---:B------:R-:W-:Y:S02]  /*6e40*/  HMMA.16816.F32 R124, R4.reuse, R18, R124 ;  /* 0x00000012047c723c */ /* 0x040fe4000000187c */
[----:B------:R-:W4:Y:S06]  /*6e50*/  LDSM.16.MT88.4 R16, [R180+0x11000] ;  /* 0x01100000b410783b */ /* 0x000f2c0000004200 */
[C---:B------:R-:W-:Y:S08]  /*6e60*/  HMMA.16816.F32 R44, R4.reuse, R136, R44 ;  /* 0x00000088042c723c */ /* 0x040ff0000000182c */
[----:B---3--:R-:W-:Y:S01]  /*6e70*/  HMMA.16816.F32 R68, R4, R8, R68 ;  /* 0x000000080444723c */ /* 0x008fe20000001844 */
[----:B------:R-:W-:-:S04]  /*6e80*/  SEL R8, R133, 0xffffffe0, !P6 ;  /* 0xffffffe085087807 */ /* 0x000fc80007000000 */
[----:B------:R-:W-:-:S03]  /*6e90*/  IADD3 R177, PT, PT, R8, R161, RZ ;  /* 0x000000a108b17210 */ /* 0x000fc60007ffe0ff */
[C---:B------:R-:W-:Y:S02]  /*6ea0*/  HMMA.16816.F32 R72, R4.reuse, R10, R72 ;  /* 0x0000000a0448723c */ /* 0x040fe40000001848 */
[----:B------:R-:W-:Y:S06]  /*6eb0*/  LDSM.16.MT88.4 R8, [R177+0xf800] ;  /* 0x00f80000b108783b */ /* 0x000fec0000004200 */
[C---:B-1----:R-:W-:Y:S08]  /*6ec0*/  HMMA.16816.F32 R36, R4.reuse, R12, R36 ;  /* 0x0000000c0424723c */ /* 0x042ff00000001824 */
[C---:B------:R-:W-:Y:S01]  /*6ed0*/  HMMA.16816.F32 R40, R4.reuse, R14, R40 ;  /* 0x0000000e0428723c */ /* 0x040fe20000001828 */
[----:B------:R-:W1:Y:S07]  /*6ee0*/  LDSM.16.MT88.4 R12, [R191+0xd800] ;  /* 0x00d80000bf0c783b */ /* 0x000e6e0000004200 */
[C---:B----4-:R-:W-:Y:S08]  /*6ef0*/  HMMA.16816.F32 R92, R4.reuse, R16, R92 ;  /* 0x00000010045c723c */ /* 0x050ff0000000185c */
        /* <DEDUP_REMOVED lines=18> */
[----:B--2---:R-:W-:Y:S01]  /*7020*/  F2FP.F16.F32.PACK_AB R4, R189, R188 ;  /* 0x000000bcbd04723e */ /* 0x004fe200000000ff */
[----:B------:R-:W-:Y:S01]  /*7030*/  LDSM.16.MT88.4 R20, [R161+0xf800] ;  /* 0x00f80000a114783b */ /* 0x000fe20000004200 */
[----:B------:R-:W-:-:S02]  /*7040*/  F2FP.F16.F32.PACK_AB R5, R175, R176 ;  /* 0x000000b0af05723e */ /* 0x000fc400000000ff */
[----:B------:R-:W-:Y:S02]  /*7050*/  F2FP.F16.F32.PACK_AB R6, R213, R178 ;  /* 0x000000b2d506723e */ /* 0x000fe400000000ff */
[----:B------:R-:W-:-:S07]  /*7060*/  F2FP.F16.F32.PACK_AB R7, R172, R173 ;  /* 0x000000adac07723e */ /* 0x000fce00000000ff */
[C---:B-1----:R-:W-:Y:S08]  /*7070*/  HMMA.16816.F32 R112, R4.reuse, R12, R112 ;  /* 0x0000000c0470723c */ /* 0x042ff00000001870 */
[C---:B------:R-:W-:Y:S01]  /*7080*/  HMMA.16816.F32 R108, R4.reuse, R14, R108 ;  /* 0x0000000e046c723c */ /* 0x040fe2000000186c */
[----:B------:R-:W1:Y:S07]  /*7090*/  LDSM.16.MT88.4 R12, [R180+0xd800] ;  /* 0x00d80000b40c783b */ /* 0x000e6e0000004200 */
[C---:B------:R-:W-:Y:S08]  /*70a0*/  HMMA.16816.F32 R44, R4.reuse, R8, R44 ;  /* 0x00000008042c723c */ /* 0x040ff0000000182c */
        /* <DEDUP_REMOVED lines=44> */
[----:B------:R-:W-:-:S15]  /*7370*/  BRA.U !UP0, `(.L_x_5039) ;  /* 0x0000004908347547 */ /* 0x000fde000b800000 */
[----:B------:R-:W-:-:S04]  /*7380*/  DEPBAR.LE SB0, 0x0 ;  /* 0x000080000000791a */ /* 0x000fc80000000000 */
[----:B------:R-:W-:Y:S01]  /*7390*/  UIADD3 UR4, UPT, UPT, UR18, -0x1, URZ ;  /* 0xffffffff12047890 */ /* 0x000fe2000fffe0ff */
[----:B------:R-:W1:Y:S03]  /*73a0*/  LDCU.64 UR14, c[0x0][0x358] ;  /* 0x00006b00ff0e77ac */ /* 0x000e660008000a00 */
[----:B------:R-:W-:Y:S01]  /*73b0*/  USHF.L.U32 UR4, UR4, 0x6, URZ ;  /* 0x0000000604047899 */ /* 0x000fe200080006ff */
[----:B------:R-:W-:Y:S06]  /*73c0*/  BAR.SYNC.DEFER_BLOCKING 0x0 ;  /* 0x0000000000007b1d */ /* 0x000fec0000010000 */
[----:B------:R-:W-:Y:S05]  /*73d0*/  BRA.U !UP1, `(.L_x_5040) ;  /* 0x0000000109f87547 */ /* 0x000fea000b800000 */
[----:B------:R-:W2:Y:S01]  /*73e0*/  LDC R8, c[0x0][0x4f0] ;  /* 0x00013c00ff087b82 */ /* 0x000ea20000000800 */
[----:B------:R-:W-:Y:S01]  /*73f0*/  UIADD3 UR6, UPT, UPT, UR4, -0x40, URZ ;  /* 0xffffffc004067890 */ /* 0x000fe2000fffe0ff */
[----:B------:R-:W-:-:S05]  /*7400*/  IABS R7, UR4 ;  /* 0x0000000400077c13 */ /* 0x000fca0008000000 */
        /* <DEDUP_REMOVED lines=17> */
[----:B------:R-:W-:Y:S02]  /*7520*/  LOP3.LUT R4, R8, UR4, RZ, 0x3c, !PT ;  /* 0x0000000408047c12 */ /* 0x000fe4000f8e3cff */
[C---:B------:R-:W-:Y:S02]  /*7530*/  ISETP.GT.U32.AND P4, PT, R6.reuse, R9, PT ;  /* 0x000000090600720c */ /* 0x040fe40003f84070 */
[----:B------:R-:W-:Y:S02]  /*7540*/  ISETP.GT.U32.AND P3, PT, R6, R7, PT ;  /* 0x000000070600720c */ /* 0x000fe40003f64070 */
[----:B------:R-:W-:-:S09]  /*7550*/  ISETP.GE.AND P0, PT, R4, RZ, PT ;  /* 0x000000ff0400720c */ /* 0x000fd20003f06270 */
[-C--:B------:R-:W-:Y:S01]  /*7560*/  @!P4 IADD3 R9, PT, PT, R9, -R6.reuse, RZ ;  /* 0x800000060909c210 */ /* 0x080fe20007ffe0ff */
[----:B------:R-:W-:Y:S01]  /*7570*/  @!P4 VIADD R11, R11, 0x1 ;  /* 0x000000010b0bc836 */ /* 0x000fe20000000000 */
[----:B------:R-:W-:Y:S01]  /*7580*/  @!P3 IADD3 R5, PT, PT, R5, 0x1, RZ ;  /* 0x000000010505b810 */ /* 0x000fe20007ffe0ff */
[----:B------:R-:W-:Y:S01]  /*7590*/  @!P3 IMAD.IADD R7, R7, 0x1, -R6 ;  /* 0x000000010707b824 */ /* 0x000fe200078e0a06 */
[----:B------:R-:W-:-:S04]  /*75a0*/  ISETP.GE.U32.AND P5, PT, R9, R6, PT ;  /* 0x000000060900720c */ /* 0x000fc80003fa6070 */
[----:B------:R-:W-:Y:S02]  /*75b0*/  ISETP.GE.U32.AND P1, PT, R7, R6, PT ;  /* 0x000000060700720c */ /* 0x000fe40003f26070 */
[----:B------:R-:W-:Y:S01]  /*75c0*/  LOP3.LUT R6, R8, UR6, RZ, 0x3c, !PT ;  /* 0x0000000608067c12 */ /* 0x000fe2000f8e3cff */
[----:B------:R-:W2:Y:S03]  /*75d0*/  LDCU.64 UR6, c[0x0][0x3a8] ;  /* 0x00007500ff0677ac */ /* 0x000ea60008000a00 */
[----:B------:R-:W-:-:S03]  /*75e0*/  ISETP.GE.AND P3, PT, R6, RZ, PT ;  /* 0x000000ff0600720c */ /* 0x000fc60003f66270 */
[----:B------:R-:W-:-:S04]  /*75f0*/  @P5 IADD3 R11, PT, PT, R11, 0x1, RZ ;  /* 0x000000010b0b5810 */ /* 0x000fc80007ffe0ff */
[----:B------:R-:W-:Y:S01]  /*7600*/  @P1 VIADD R5, R5, 0x1 ;  /* 0x0000000105051836 */ /* 0x000fe20000000000 */
[----:B------:R-:W-:-:S04]  /*7610*/  ISETP.NE.AND P1, PT, R8, RZ, PT ;  /* 0x000000ff0800720c */ /* 0x000fc80003f25270 */
[----:B------:R-:W-:Y:S01]  /*7620*/  MOV R4, R5 ;  /* 0x0000000500047202 */ /* 0x000fe20000000f00 */
[----:B------:R-:W-:Y:S01]  /*7630*/  @!P3 IMAD.MOV R11, RZ, RZ, -R11 ;  /* 0x000000ffff0bb224 */ /* 0x000fe200078e0a0b */
[----:B------:R-:W-:Y:S02]  /*7640*/  LOP3.LUT R5, RZ, R8, RZ, 0x33, !PT ;  /* 0x00000008ff057212 */ /* 0x000fe400078e33ff */
[----:B------:R-:W-:Y:S02]  /*7650*/  @!P0 IADD3 R4, PT, PT, -R4, RZ, RZ ;  /* 0x000000ff04048210 */ /* 0x000fe40007ffe1ff */
[C---:B------:R-:W-:Y:S02]  /*7660*/  SEL R6, R5.reuse, R11, !P1 ;  /* 0x0000000b05067207 */ /* 0x040fe40004800000 */
[----:B------:R-:W-:-:S03]  /*7670*/  SEL R5, R5, R4, !P1 ;  /* 0x0000000405057207 */ /* 0x000fc60004800000 */
[----:B------:R-:W-:-:S04]  /*7680*/  IMAD.WIDE R12, R6, 0x4, R206 ;  /* 0x00000004060c7825 */ /* 0x000fc800078e02ce */
[C---:B------:R-:W-:Y:S01]  /*7690*/  IMAD.WIDE R10, R5.reuse, 0x4, R206 ;  /* 0x00000004050a7825 */ /* 0x040fe200078e02ce */
[----:B-1----:R-:W3:Y:S04]  /*76a0*/  LDG.E R7, desc[UR14][R12.64] ;  /* 0x0000000e0c077981 */ /* 0x002ee8000c1e1900 */
[----:B------:R-:W3:Y:S01]  /*76b0*/  LDG.E R4, desc[UR14][R10.64] ;  /* 0x0000000e0a047981 */ /* 0x000ee2000c1e1900 */
[----:B------:R-:W-:-:S04]  /*76c0*/  IMAD.IADD R5, R5, 0x1, -R6 ;  /* 0x0000000105057824 */ /* 0x000fc800078e0a06 */
[----:B------:R-:W-:-:S05]  /*76d0*/  IMAD R8, R5, R8, -0x40 ;  /* 0xffffffc005087424 */ /* 0x000fca00078e0208 */
[----:B------:R-:W-:-:S05]  /*76e0*/  SHF.R.S32.HI R5, RZ, 0x1f, R8 ;  /* 0x0000001fff057819 */ /* 0x000fca0000011408 */
[----:B------:R-:W-:-:S04]  /*76f0*/  IMAD R5, R5, UR10, RZ ;  /* 0x0000000a05057c24 */ /* 0x000fc8000f8e02ff */
[C---:B------:R-:W-:Y:S02]  /*7700*/  IMAD R5, R8.reuse, R144, R5 ;  /* 0x0000009008057224 */ /* 0x040fe400078e0205 */
[----:B------:R-:W-:-:S04]  /*7710*/  IMAD.WIDE.U32 R8, R8, UR10, RZ ;  /* 0x0000000a08087c25 */ /* 0x000fc8000f8e00ff */
        /* <DEDUP_REMOVED lines=10> */
.L_x_5040:
[----:B------:R-:W-:Y:S01]  /*77c0*/  UMOV UR7, URZ ;  /* 0x000000ff00077c82 */ /* 0x000fe20008000000 */
[----:B------:R-:W-:Y:S01]  /*77d0*/  USHF.L.U32 UR6, UR10, 0x6, URZ ;  /* 0x000000060a067899 */ /* 0x000fe200080006ff */
[----:B------:R-:W-:-:S05]  /*77e0*/  IADD3 R5, P0, PT, RZ, -UR7, RZ ;  /* 0x80000007ff057c10 */ /* 0x000fca000ff1e0ff */
[----:B------:R-:W-:-:S05]  /*77f0*/  IMAD.X R4, RZ, RZ, ~UR6, P0 ;  /* 0x80000006ff047e24 */ /* 0x000fca00080e06ff */
[----:B------:R-:W-:-:S04]  /*7800*/  SHF.R.S64 R5, R5, 0x1f, R4 ;  /* 0x0000001f05057819 */ /* 0x000fc80000001004 */
[----:B------:R-:W-:-:S04]  /*7810*/  IADD3 R200, P0, PT, R5, R200, RZ ;  /* 0x000000c805c87210 */ /* 0x000fc80007f1e0ff */
[----:B------:R-:W-:-:S09]  /*7820*/  LEA.HI.X.SX32 R201, R4, R201, 0x1, P0 ;  /* 0x000000c904c97211 */ /* 0x000fd200000f0eff */
.L_x_5041:
[----:B------:R-:W2:Y:S01]  /*7830*/  LDCU UR6, c[0x0][0x440] ;  /* 0x00008800ff0677ac */ /* 0x000ea20008000800 */
[----:B------:R-:W-:Y:S01]  /*7840*/  IMAD.U32 R9, RZ, RZ, UR10 ;  /* 0x0000000aff097e24 */ /* 0x000fe2000f8e00ff */
[----:B------:R-:W-:Y:S01]  /*7850*/  SHF.R.U32.HI R186, RZ, 0x1, R185 ;  /* 0x00000001ffba7819 */ /* 0x000fe200000116b9 */
[----:B------:R-:W-:Y:S01]  /*7860*/  IMAD.SHL.U32 R183, R185, 0x20, RZ ;  /* 0x00000020b9b77824 */ /* 0x000fe200078e00ff */
[----:B------:R-:W-:Y:S01]  /*7870*/  USHF.L.U32 UR7, UR10, 0x5, URZ ;  /* 0x000000050a077899 */ /* 0x000fe200080006ff */
[----:B------:R-:W-:Y:S01]  /*7880*/  IMAD.U32 R4, RZ, RZ, UR10 ;  /* 0x0000000aff047e24 */ /* 0x000fe2000f8e00ff */
[----:B------:R-:W-:Y:S01]  /*7890*/  LEA R8, P0, R9, R200, 0x5 ;  /* 0x000000c809087211 */ /* 0x000fe200078028ff */
[----:B------:R-:W-:Y:S01]  /*78a0*/  IMAD.U32 R7, RZ, RZ, UR10 ;  /* 0x0000000aff077e24 */ /* 0x000fe2000f8e00ff */
[----:B------:R-:W-:Y:S01]  /*78b0*/  LOP3.LUT R183, R183, 0x7c00, RZ, 0xc0, !PT ;  /* 0x00007c00b7b77812 */ /* 0x000fe200078ec0ff */
[----:B------:R-:W-:Y:S01]  /*78c0*/  IMAD.MOV.U32 R176, RZ, RZ, 0x20 ;  /* 0x00000020ffb07424 */ /* 0x000fe200078e00ff */
[----:B------:R-:W-:Y:S01]  /*78d0*/  LOP3.LUT R187, R186, 0x8, RZ, 0xc0, !PT ;  /* 0x00000008babb7812 */ /* 0x000fe200078ec0ff */
[----:B------:R-:W-:Y:S01]  /*78e0*/  UIADD3 UR10, UPT, UPT, UR18, -0x2, URZ ;  /* 0xfffffffe120a7890 */ /* 0x000fe2000fffe0ff */
[----:B------:R-:W-:-:S02]  /*78f0*/  LEA.HI.X R9, R4, R201, R144, 0x5, P0 ;  /* 0x000000c904097211 */ /* 0x000fc400000f2c90 */
[----:B------:R-:W-:Y:S01]  /*7900*/  SHF.L.U64.HI R7, R7, 0x5, R144 ;  /* 0x0000000507077819 */ /* 0x000fe20000010290 */
[----:B------:R-:W-:Y:S01]  /*7910*/  UISETP.GT.U32.AND UP0, UPT, UR10, UR16, UPT ;  /* 0x000000100a00728c */ /* 0x000fe2000bf04070 */
[----:B------:R-:W-:Y:S02]  /*7920*/  IADD3 R10, P0, PT, R8, UR7, RZ ;  /* 0x00000007080a7c10 */ /* 0x000fe4000ff1e0ff */
[----:B--2---:R-:W-:Y:S02]  /*7930*/  ISETP.GE.AND P4, PT, R184, UR6, PT ;  /* 0x00000006b8007c0c */ /* 0x004fe4000bf86270 */
[----:B------:R-:W-:Y:S01]  /*7940*/  ISETP.GE.AND P3, PT, R212, UR6, PT ;  /* 0x00000006d4007c0c */ /* 0x000fe2000bf66270 */
[----:B------:R-:W-:Y:S01]  /*7950*/  IMAD.X R11, R7, 0x1, R9, P0 ;  /* 0x00000001070b7824 */ /* 0x000fe200000e0609 */
[----:B------:R-:W-:Y:S02]  /*7960*/  ISETP.GE.AND P1, PT, R210, UR6, PT ;  /* 0x00000006d2007c0c */ /* 0x000fe4000bf26270 */
[----:B------:R-:W-:-:S02]  /*7970*/  LOP3.LUT R6, R183, 0x200, R182, 0xf8, !PT ;  /* 0x00000200b7067812 */ /* 0x000fc400078ef8b6 */
[----:B------:R-:W-:Y:S02]  /*7980*/  LOP3.LUT R5, R2, R187, RZ, 0x3c, !PT ;  /* 0x000000bb02057212 */ /* 0x000fe400078e3cff */
[----:B------:R-:W-:Y:S02]  /*7990*/  SEL R176, R176, 0xffffffe0, !P6 ;  /* 0xffffffe0b0b07807 */ /* 0x000fe40007000000 */
[----:B------:R-:W-:Y:S01]  /*79a0*/  LOP3.LUT R5, R6, R5, RZ, 0xfc, !PT ;  /* 0x0000000506057212 */ /* 0x000fe200078efcff */
[----:B------:R-:W-:Y:S01]  /*79b0*/  @!PT LDS RZ, [RZ] ;  /* 0x00000000fffff984 */ /* 0x000fe20000000800 */
[----:B------:R-:W-:Y:S01]  /*79c0*/  @!PT LDS RZ, [RZ] ;  /* 0x00000000fffff984 */ /* 0x000fe20000000800 */
[----:B------:R-:W-:Y:S01]  /*79d0*/  @!PT LDS RZ, [RZ] ;  /* 0x00000000fffff984 */ /* 0x000fe20000000800 */
[----:B-1----:R-:W-:Y:S01]  /*79e0*/  @!P4 LDGSTS.E.BYPASS.LTC128B.128 [R215+0xc000], desc[UR14][R200.64] ;  /* 0x0c000000c8d7cfae */ /* 0x002fe2000b981a0e */
[----:B------:R-:W-:Y:S02]  /*79f0*/  IADD3 R6, P0, PT, R10, UR7, RZ ;  /* 0x000000070a067c10 */ /* 0x000fe4000ff1e0ff */
[----:B------:R-:W-:Y:S01]  /*7a00*/  LEA R217, R5, UR5, 0x1 ;  /* 0x0000000505d97c11 */ /* 0x000fe2000f8e08ff */
[----:B------:R-:W-:Y:S01]  /*7a10*/  @P4 STS.128 [R215+0xc000], RZ ;  /* 0x00c000ffd7004388 */ /* 0x000fe20000000c00 */
[----:B------:R-:W-:-:S02]  /*7a20*/  VIADD R5, R202, UR5 ;  /* 0x00000005ca057c36 */ /* 0x000fc40008000000 */
[----:B------:R-:W-:Y:S01]  /*7a30*/  IMAD.X R7, R7, 0x1, R11, P0 ;  /* 0x0000000107077824 */ /* 0x000fe200000e060b */
        /* <DEDUP_REMOVED lines=13> */
[----:B------:R-:W-:-:S02]  /*7b10*/  IMAD.IADD R208, R176, 0x1, R205 ;  /* 0x00000001b0d07824 */ /* 0x000fc400078e02cd */
        /* <DEDUP_REMOVED lines=57> */
[----:B--2---:R-:W-:Y:S01]  /*7eb0*/  LDSM.16.M88.4 R4, [R205] ;  /* 0x00000000cd04783b */ /* 0x004fe20000000200 */
[C---:B---3--:R-:W-:Y:S03]  /*7ec0*/  HMMA.16816.F32 R28, R152.reuse, R24, RZ ;  /* 0x00000018981c723c */ /* 0x048fe600000018ff */
[----:B------:R-:W2:Y:S04]  /*7ed0*/  LDSM.16.M88.4 R32, [R180+0x6000] ;  /* 0x00600000b420783b */ /* 0x000ea80000000200 */
[----:B------:R-:W3:Y:S01]  /*7ee0*/  LDSM.16.M88.4 R12, [R180+0x6800] ;  /* 0x00680000b40c783b */ /* 0x000ee20000000200 */
[C---:B------:R-:W-:Y:S03]  /*7ef0*/  HMMA.16816.F32 R24, R152.reuse, R26, RZ ;  /* 0x0000001a9818723c */ /* 0x040fe600000018ff */
[----:B------:R-:W3:Y:S04]  /*7f00*/  LDSM.16.M88.4 R172, [R180+0x7000] ;  /* 0x00700000b4ac783b */ /* 0x000ee80000000200 */
        /* <DEDUP_REMOVED lines=9> */
[----:B------:R-:W4:Y:S07]  /*7fa0*/  LDSM.16.M88.4 R168, [R180+0x7800] ;  /* 0x00780000b4a8783b */ /* 0x000f2e0000000200 */
[C---:B------:R-:W-:Y:S08]  /*7fb0*/  HMMA.16816.F32 R28, R136.reuse, R148, R28 ;  /* 0x00000094881c723c */ /* 0x040ff0000000181c */
[C---:B------:R-:W-:Y:S01]  /*7fc0*/  HMMA.16816.F32 R24, R136.reuse, R150, R24 ;  /* 0x000000968818723c */ /* 0x040fe20000001818 */
        /* <DEDUP_REMOVED lines=17> */
[C---:B------:R-:W-:Y:S08]  /*80e0*/  HMMA.16816.F32 R164, R4.reuse, R172, R164 ;  /* 0x000000ac04a4723c */ /* 0x040ff000000018a4 */
[C---:B------:R-:W-:Y:S01]  /*80f0*/  HMMA.16816.F32 R160, R4.reuse, R174, R160 ;  /* 0x000000ae04a0723c */ /* 0x040fe200000018a0 */
[----:B------:R-:W-:Y:S07]  /*8100*/  LDSM.16.M88.4 R172, [R180+0x9000] ;  /* 0x00900000b4ac783b */ /* 0x000fee0000000200 */
[C---:B----4-:R-:W-:Y:S08]  /*8110*/  HMMA.16816.F32 R156, R4.reuse, R168, R156 ;  /* 0x000000a8049c723c */ /* 0x050ff0000000189c */
[----:B------:R-:W-:Y:S01]  /*8120*/  HMMA.16816.F32 R152, R4, R170, R152 ;  /* 0x000000aa0498723c */ /* 0x000fe20000001898 */
[----:B------:R-:W4:Y:S04]  /*8130*/  LDSM.16.M88.4 R4, [R202+UR5+0x8800] ;  /* 0x00880005ca04783b */ /* 0x000f280008000200 */
[----:B------:R-:W4:Y:S03]  /*8140*/  LDSM.16.M88.4 R168, [R202+UR5+0x9000] ;  /* 0x00900005caa8783b */ /* 0x000f260008000200 */
[C---:B-1----:R-:W-:Y:S08]  /*8150*/  HMMA.16816.F32 R28, R8.reuse, R148, R28 ;  /* 0x00000094081c723c */ /* 0x042ff0000000181c */
[C---:B------:R-:W-:Y:S01]  /*8160*/  HMMA.16816.F32 R24, R8.reuse, R150, R24 ;  /* 0x000000960818723c */ /* 0x040fe20000001818 */
[----:B------:R-:W1:Y:S07]  /*8170*/  LDSM.16.M88.4 R148, [R202+UR5+0x9800] ;  /* 0x00980005ca94783b */ /* 0x000e6e0008000200 */
[C---:B-----5:R-:W-:Y:S08]  /*8180*/  HMMA.16816.F32 R20, R8.reuse, R140, R20 ;  /* 0x0000008c0814723c */ /* 0x060ff00000001814 */
        /* <DEDUP_REMOVED lines=8> */
[----:B------:R-:W5:Y:S03]  /*8210*/  LDSM.16.M88.4 R32, [R204+0x9000] ;  /* 0x00900000cc20783b */ /* 0x000f660000000200 */
[C---:B---3--:R-:W-:Y:S08]  /*8220*/  HMMA.16816.F32 R28, R144.reuse, R12, R28 ;  /* 0x0000000c901c723c */ /* 0x048ff0000000181c */
[C---:B------:R-:W-:Y:S01]  /*8230*/  HMMA.16816.F32 R24, R144.reuse, R14, R24 ;  /* 0x0000000e9018723c */ /* 0x040fe20000001818 */
[----:B------:R-:W3:Y:S07]  /*8240*/  LDSM.16.M88.4 R12, [R204+0x9800] ;  /* 0x00980000cc0c783b */ /* 0x000eee0000000200 */
[C---:B----4-:R-:W-:Y:S08]  /*8250*/  HMMA.16816.F32 R20, R144.reuse, R4, R20 ;  /* 0x000000049014723c */ /* 0x050ff00000001814 */
        /* <DEDUP_REMOVED lines=9> */
[C---:B--2---:R-:W-:Y:S08]  /*82f0*/  HMMA.16816.F32 R28, R8.reuse, R140, R28 ;  /* 0x0000008c081c723c */ /* 0x044ff0000000181c */
[C---:B------:R-:W-:Y:S01]  /*8300*/  HMMA.16816.F32 R24, R8.reuse, R142, R24 ;  /* 0x0000008e0818723c */ /* 0x040fe20000001818 */
[----:B------:R-:W2:Y:S07]  /*8310*/  LDSM.16.M88.4 R140, [R193+0x8800] ;  /* 0x00880000c18c783b */ /* 0x000eae0000000200 */
[C---:B------:R-:W-:Y:S08]  /*8320*/  HMMA.16816.F32 R20, R8.reuse, R136, R20 ;  /* 0x000000880814723c */ /* 0x040ff00000001814 */
[C---:B------:R-:W-:Y:S01]  /*8330*/  HMMA.16816.F32 R16, R8.reuse, R138, R16 ;  /* 0x0000008a0810723c */ /* 0x040fe20000001810 */
[----:B------:R-:W2:Y:S07]  /*8340*/  LDSM.16.M88.4 R136, [R193+0x9000] ;  /* 0x00900000c188783b */ /* 0x000eae0000000200 */
[C---:B-----5:R-:W-:Y:S08]  /*8350*/  HMMA.16816.F32 R164, R8.reuse, R32, R164 ;  /* 0x0000002008a4723c */ /* 0x060ff000000018a4 */
[C---:B------:R-:W-:Y:S01]  /*8360*/  HMMA.16816.F32 R160, R8.reuse, R34, R160 ;  /* 0x0000002208a0723c */ /* 0x040fe200000018a0 */
[----:B------:R-:W5:Y:S07]  /*8370*/  LDSM.16.M88.4 R32, [R193+0x9800] ;  /* 0x00980000c120783b */ /* 0x000f6e0000000200 */
[C---:B---3--:R-:W-:Y:S08]  /*8380*/  HMMA.16816.F32 R156, R8.reuse, R12, R156 ;  /* 0x0000000c089c723c */ /* 0x048ff0000000189c */
[----:B------:R-:W-:Y:S01]  /*8390*/  HMMA.16816.F32 R152, R8, R14, R152 ;  /* 0x0000000e0898723c */ /* 0x000fe20000001898 */
[----:B------:R-:W-:Y:S04]  /*83a0*/  LDSM.16.M88.4 R12, [R217+0x4000] ;  /* 0x00400000d90c783b */ /* 0x000fe80000000200 */
[----:B------:R-:W-:Y:S03]  /*83b0*/  LDSM.16.M88.4 R8, [R202+UR5+0xa000] ;  /* 0x00a00005ca08783b */ /* 0x000fe60008000200 */
[C---:B----4-:R-:W-:Y:S08]  /*83c0*/  HMMA.16816.F32 R28, R176.reuse, R4, R28 ;  /* 0x00000004b01c723c */ /* 0x050ff0000000181c */
[C---:B------:R-:W-:Y:S01]  /*83d0*/  HMMA.16816.F32 R24, R176.reuse, R6, R24 ;  /* 0x00000006b018723c */ /* 0x040fe20000001818 */
[----:B------:R-:W3:Y:S07]  /*83e0*/  LDSM.16.M88.4 R4, [R202+UR5+0xa800] ;  /* 0x00a80005ca04783b */ /* 0x000eee0008000200 */
[C---:B------:R-:W-:Y:S08]  /*83f0*/  HMMA.16816.F32 R20, R176.reuse, R188, R20 ;  /* 0x000000bcb014723c */ /* 0x040ff00000001814 */
[C---:B------:R-:W-:Y:S08]  /*8400*/  HMMA.16816.F32 R16, R176.reuse, R190, R16 ;  /* 0x000000beb010723c */ /* 0x040ff00000001810 */
[C---:B------:R-:W-:Y:S08]  /*8410*/  HMMA.16816.F32 R164, R176.reuse, R172, R164 ;  /* 0x000000acb0a4723c */ /* 0x040ff000000018a4 */
[C---:B------:R-:W-:Y:S08]  /*8420*/  HMMA.16816.F32 R160, R176.reuse, R174, R160 ;  /* 0x000000aeb0a0723c */ /* 0x040ff000000018a0 */
[C---:B------:R-:W-:Y:S08]  /*8430*/  HMMA.16816.F32 R156, R176.reuse, R168, R156 ;  /* 0x000000a8b09c723c */ /* 0x040ff0000000189c */
[----:B------:R-:W-:Y:S01]  /*8440*/  HMMA.16816.F32 R152, R176, R170, R152 ;  /* 0x000000aab098723c */ /* 0x000fe20000001898 */
[----:B------:R-:W-:Y:S04]  /*8450*/  LDSM.16.M88.4 R176, [R202+UR5+0xb800] ;  /* 0x00b80005cab0783b */ /* 0x000fe80008000200 */
[----:B------:R-:W-:Y:S03]  /*8460*/  LDSM.16.M88.4 R168, [R209+0x4000] ;  /* 0x00400000d1a8783b */ /* 0x000fe60000000200 */
[C---:B-1----:R-:W-:Y:S08]  /*8470*/  HMMA.16816.F32 R28, R148.reuse, R144, R28 ;  /* 0x00000090941c723c */ /* 0x042ff0000000181c */
[C---:B------:R-:W-:Y:S01]  /*8480*/  HMMA.16816.F32 R24, R148.reuse, R146, R24 ;  /* 0x000000929418723c */ /* 0x040fe20000001818 */
[----:B------:R-:W1:Y:S07]  /*8490*/  LDSM.16.M88.4 R144, [R202+UR5+0xb000] ;  /* 0x00b00005ca90783b */ /* 0x000e6e0008000200 */
[C---:B--2---:R-:W-:Y:S01]  /*84a0*/  HMMA.16816.F32 R172, R148.reuse, R140, R20 ;  /* 0x0000008c94ac723c */ /* 0x044fe20000001814 */
[----:B------:R-:W2:Y:S07]  /*84b0*/  LDSM.16.M88.4 R20, [R204+0xa000] ;  /* 0x00a00000cc14783b */ /* 0x000eae0000000200 */
[C---:B------:R-:W-:Y:S08]  /*84c0*/  HMMA.16816.F32 R16, R148.reuse, R142, R16 ;  /* 0x0000008e9410723c */ /* 0x040ff00000001810 */
[C---:B------:R-:W-:Y:S08]  /*84d0*/  HMMA.16816.F32 R164, R148.reuse, R136, R164 ;  /* 0x0000008894a4723c */ /* 0x040ff000000018a4 */
[C---:B------:R-:W-:Y:S01]  /*84e0*/  HMMA.16816.F32 R160, R148.reuse, R138, R160 ;  /* 0x0000008a94a0723c */ /* 0x040fe200000018a0 */
[----:B------:R-:W-:Y:S07]  /*84f0*/  LDSM.16.M88.4 R136, [R204+0xb000] ;  /* 0x00b00000cc88783b */ /* 0x000fee0000000200 */
[C---:B-----5:R-:W-:Y:S08]  /*8500*/  HMMA.16816.F32 R156, R148.reuse, R32, R156 ;  /* 0x00000020949c723c */ /* 0x060ff0000000189c */
[----:B------:R-:W-:Y:S01]  /*8510*/  HMMA.16816.F32 R152, R148, R34, R152 ;  /* 0x000000229498723c */ /* 0x000fe20000001898 */
[----:B------:R-:W4:Y:S01]  /*8520*/  LDSM.16.M88.4 R32, [R204+0xb800] ;  /* 0x00b80000cc20783b */ /* 0x000f220000000200 */
[----:B------:R-:W-:-:S02]  /*8530*/  IMAD.SHL.U32 R148, R185, 0x2, RZ ;  /* 0x00000002b9947824 */ /* 0x000fc400078e00ff */
[----:B------:R-:W-:-:S03]  /*8540*/  VIADD R150, R192, 0x8 ;  /* 0x00000008c0967836 */ /* 0x000fc60000000000 */
[----:B------:R-:W-:Y:S01]  /*8550*/  LOP3.LUT R148, R148, 0x6, RZ, 0xc0, !PT ;  /* 0x0000000694947812 */ /* 0x000fe200078ec0ff */
[C---:B---3--:R-:W-:Y:S08]  /*8560*/  HMMA.16816.F32 R172, R12.reuse, R4, R172 ;  /* 0x000000040cac723c */ /* 0x048ff000000018ac */
[C---:B------:R-:W-:Y:S01]  /*8570*/  HMMA.16816.F32 R140, R12.reuse, R6, R16 ;  /* 0x000000060c8c723c */ /* 0x040fe20000001810 */
[----:B------:R-:W-:Y:S04]  /*8580*/  LDSM.16.M88.4 R16, [R205+0x4000] ;  /* 0x00400000cd10783b */ /* 0x000fe80000000200 */
[----:B------:R-:W3:Y:S03]  /*8590*/  LDSM.16.M88.4 R4, [R180+0xa000] ;  /* 0x00a00000b404783b */ /* 0x000ee60000000200 */
[C---:B------:R-:W-:Y:S08]  /*85a0*/  HMMA.16816.F32 R28, R12.reuse, R8, R28 ;  /* 0x000000080c1c723c */ /* 0x040ff0000000181c */
[C---:B------:R-:W-:Y:S01]  /*85b0*/  HMMA.16816.F32 R24, R12.reuse, R10, R24 ;  /* 0x0000000a0c18723c */ /* 0x040fe20000001818 */
[----:B------:R-:W-:Y:S07]  /*85c0*/  LDSM.16.M88.4 R8, [R204+0xa800] ;  /* 0x00a80000cc08783b */ /* 0x000fee0000000200 */
[C---:B-1----:R-:W-:Y:S08]  /*85d0*/  HMMA.16816.F32 R164, R12.reuse, R144, R164 ;  /* 0x000000900ca4723c */ /* 0x042ff000000018a4 */
[C---:B------:R-:W-:Y:S08]  /*85e0*/  HMMA.16816.F32 R160, R12.reuse, R146, R160 ;  /* 0x000000920ca0723c */ /* 0x040ff000000018a0 */
[C---:B------:R-:W-:Y:S08]  /*85f0*/  HMMA.16816.F32 R156, R12.reuse, R176, R156 ;  /* 0x000000b00c9c723c */ /* 0x040ff0000000189c */
[----:B------:R-:W-:Y:S01]  /*8600*/  HMMA.16816.F32 R152, R12, R178, R152 ;  /* 0x000000b20c98723c */ /* 0x000fe20000001898 */
[----:B------:R-:W1:Y:S07]  /*8610*/  LDSM.16.M88.4 R12, [R180+0xb800] ;  /* 0x00b80000b40c783b */ /* 0x000e6e0000000200 */
[C---:B--2---:R-:W-:Y:S08]  /*8620*/  HMMA.16816.F32 R28, R168.reuse, R20, R28 ;  /* 0x00000014a81c723c */ /* 0x044ff0000000181c */
[C---:B------:R-:W-:Y:S01]  /*8630*/  HMMA.16816.F32 R144, R168.reuse, R22, R24 ;  /* 0x00000016a890723c */ /* 0x040fe20000001818 */
[----:B------:R-:W-:Y:S04]  /*8640*/  LDSM.16.M88.4 R24, [R208+0x4000] ;  /* 0x00400000d018783b */ /* 0x000fe80000000200 */
[----:B------:R-:W2:Y:S03]  /*8650*/  LDSM.16.M88.4 R20, [R193+0xa000] ;  /* 0x00a00000c114783b */ /* 0x000ea60000000200 */
[----:B----4-:R-:W-:Y:S08]  /*8660*/  HMMA.16816.F32 R152, R168, R34, R152 ;  /* 0x00000022a898723c */ /* 0x010ff00000001898 */
[----:B---3--:R-:W-:Y:S01]  /*8670*/  HMMA.16816.F32 R28, R16, R4, R28 ;  /* 0x00000004101c723c */ /* 0x008fe2000000181c */
[----:B------:R-:W-:-:S07]  /*8680*/  IMAD.U32 R5, RZ, RZ, UR18 ;  /* 0x00000012ff057e24 */ /* 0x000fce000f8e00ff */
[C---:B------:R-:W-:Y:S08]  /*8690*/  HMMA.16816.F32 R144, R16.reuse, R6, R144 ;  /* 0x000000061090723c */ /* 0x040ff00000001890 */
[----:B-1----:R-:W-:Y:S01]  /*86a0*/  HMMA.16816.F32 R152, R16, R14, R152 ;  /* 0x0000000e1098723c */ /* 0x002fe20000001898 */
[----:B------:R-:W-:Y:S02]  /*86b0*/  IMAD R14, R5, 0x40, R148 ;  /* 0x00000040050e7824 */ /* 0x000fe400078e0294 */
[----:B------:R-:W1:Y:S02]  /*86c0*/  LDSM.16.M88.4 R4, [R193+0xb800] ;  /* 0x00b80000c104783b */ /* 0x000e640000000200 */
[----:B------:R-:W-:-:S03]  /*86d0*/  VIADD R15, R14, UR17 ;  /* 0x000000110e0f7c36 */ /* 0x000fc60008000000 */
[C---:B------:R-:W-:Y:S02]  /*86e0*/  HMMA.16816.F32 R172, R168.reuse, R8, R172 ;  /* 0x00000008a8ac723c */ /* 0x040fe400000018ac */
[--C-:B------:R-:W-:Y:S02]  /*86f0*/  IADD3 R217, PT, PT, R192, 0x80, -R15.reuse ;  /* 0x00000080c0d97810 */ /* 0x100fe40007ffe80f */
[----:B------:R-:W-:Y:S02]  /*8700*/  IADD3 R149, PT, PT, R150, 0x80, -R15 ;  /* 0x0000008096957810 */ /* 0x000fe40007ffe80f */
[----:B------:R-:W-:Y:S02]  /*8710*/  IABS R217, R217 ;  /* 0x000000d900d97213 */ /* 0x000fe40000000000 */
[----:B------:R-:W-:Y:S01]  /*8720*/  HMMA.16816.F32 R140, R168, R10, R140 ;  /* 0x0000000aa88c723c */ /* 0x000fe2000000188c */
[----:B------:R-:W3:Y:S01]  /*8730*/  LDSM.16.M88.4 R8, [R180+0xa800] ;  /* 0x00a80000b408783b */ /* 0x000ee20000000200 */
[----:B------:R-:W-:-:S02]  /*8740*/  I2FP.F32.S32 R217, R217 ;  /* 0x000000d900d97245 */ /* 0x000fc40000201400 */
[--C-:B------:R-:W-:Y:S02]  /*8750*/  IADD3 R35, PT, PT, R150, 0x48, -R15.reuse ;  /* 0x0000004896237810 */ /* 0x100fe40007ffe80f */
[----:B------:R-:W-:Y:S02]  /*8760*/  IABS R149, R149 ;  /* 0x0000009500957213 */ /* 0x000fe40000000000 */
[----:B--2---:R-:W-:Y:S01]  /*8770*/  HMMA.16816.F32 R28, R24, R20, R28 ;  /* 0x00000014181c723c */ /* 0x004fe2000000181c */
[C-C-:B------:R-:W-:Y:S02]  /*8780*/  IADD3 R34, PT, PT, R192.reuse, 0x48, -R15.reuse ;  /* 0x00000048c0227810 */ /* 0x140fe40007ffe80f */
[C-C-:B------:R-:W-:Y:S02]  /*8790*/  IADD3 R20, PT, PT, R192.reuse, 0x78, -R15.reuse ;  /* 0x00000078c0147810 */ /* 0x140fe40007ffe80f */
[----:B------:R-:W-:Y:S02]  /*87a0*/  IABS R34, R34 ;  /* 0x0000002200227213 */ /* 0x000fe40000000000 */
[--C-:B------:R-:W-:Y:S01]  /*87b0*/  IADD3 R209, PT, PT, R192, 0x77, -R15.reuse ;  /* 0x00000077c0d17810 */ /* 0x100fe20007ffe80f */
[----:B------:R-:W-:Y:S01]  /*87c0*/  HMMA.16816.F32 R156, R168, R32, R156 ;  /* 0x00000020a89c723c */ /* 0x000fe2000000189c */
[----:B------:R-:W-:Y:S01]  /*87d0*/  VIADD R33, R14, 0xffffff80 ;  /* 0xffffff800e217836 */ /* 0x000fe20000000000 */
[----:B------:R-:W-:-:S02]  /*87e0*/  IADD3 R32, PT, PT, R192, 0x7f, -R15 ;  /* 0x0000007fc0207810 */ /* 0x000fc40007ffe80f */
[C-C-:B------:R-:W-:Y:S02]  /*87f0*/  IADD3 R205, PT, PT, R192.reuse, 0x70, -R15.reuse ;  /* 0x00000070c0cd7810 */ /* 0x140fe40007ffe80f */
[----:B------:R-:W-:Y:S02]  /*8800*/  ISETP.GT.AND P0, PT, R197, R33, PT ;  /* 0x00000021c500720c */ /* 0x000fe40003f04270 */
[----:B------:R-:W-:Y:S01]  /*8810*/  ISETP.GE.AND P5, PT, R33, R196, PT ;  /* 0x000000c42100720c */ /* 0x000fe20003fa6270 */
[----:B------:R-:W-:Y:S01]  /*8820*/  HMMA.16816.F32 R164, R168, R136, R164 ;  /* 0x00000088a8a4723c */ /* 0x000fe200000018a4 */
[----:B------:R-:W-:Y:S01]  /*8830*/  IABS R32, R32 ;  /* 0x0000002000207213 */ /* 0x000fe20000000000 */
[----:B------:R-:W-:Y:S01]  /*8840*/  FFMA.FTZ R28, R217, -UR13, R28 ;  /* 0x8000000dd91c7c23 */ /* 0x000fe2000801001c */
[C-C-:B------:R-:W-:Y:S02]  /*8850*/  IADD3 R202, PT, PT, R192.reuse, 0x68, -R15.reuse ;  /* 0x00000068c0ca7810 */ /* 0x140fe40007ffe80f */
[----:B------:R-:W-:-:S02]  /*8860*/  IADD3 R190, PT, PT, R192, 0x67, -R15 ;  /* 0x00000067c0be7810 */ /* 0x000fc40007ffe80f */
[----:B------:R-:W-:Y:S01]  /*8870*/  IADD3 R179, PT, PT, R192, 0x5f, -R15 ;  /* 0x0000005fc0b37810 */ /* 0x000fe20007ffe80f */
[----:B-1----:R-:W-:Y:S01]  /*8880*/  HMMA.16816.F32 R152, R24, R6, R152 ;  /* 0x000000061898723c */ /* 0x002fe20000001898 */
[----:B------:R-:W-:Y:S02]  /*8890*/  IABS R7, R35 ;  /* 0x0000002300077213 */ /* 0x000fe40000000000 */
[----:B------:R-:W-:Y:S02]  /*88a0*/  I2FP.F32.S32 R35, R149 ;  /* 0x0000009500237245 */ /* 0x000fe40000201400 */
[----:B------:R-:W-:Y:S02]  /*88b0*/  FSEL R6, R28, -INF , !P0 ;  /* 0xff8000001c067808 */ /* 0x000fe40004000000 */
[----:B------:R-:W-:Y:S01]  /*88c0*/  I2FP.F32.S32 R149, R34 ;  /* 0x0000002200957245 */ /* 0x000fe20000201400 */
[----:B---3--:R-:W-:Y:S01]  /*88d0*/  HMMA.16816.F32 R172, R16, R8, R172 ;  /* 0x0000000810ac723c */ /* 0x008fe200000018ac */
[----:B------:R-:W-:Y:S01]  /*88e0*/  FSEL R6, R6, -INF , !P5 ;  /* 0xff80000006067808 */ /* 0x000fe20006800000 */
[----:B------:R-:W-:Y:S01]  /*88f0*/  FFMA.FTZ R30, R35, -UR13, R30 ;  /* 0x8000000d231e7c23 */ /* 0x000fe2000801001e */
[----:B------:R-:W-:Y:S01]  /*8900*/  I2FP.F32.S32 R9, R7 ;  /* 0x0000000700097245 */ /* 0x000fe20000201400 */
[----:B------:R-:W-:Y:S01]  /*8910*/  VIADD R7, R14, 0xffffffb8 ;  /* 0xffffffb80e077836 */ /* 0x000fe20000000000 */
[----:B------:R-:W-:-:S02]  /*8920*/  ISETP.GT.AND P5, PT, R195, R33, PT ;  /* 0x00000021c300720c */ /* 0x000fc40003fa4270 */
[----:B------:R-:W-:Y:S01]  /*8930*/  ISETP.GE.AND P0, PT, R33, R194, PT ;  /* 0x000000c22100720c */ /* 0x000fe20003f06270 */
[----:B------:R-:W-:Y:S01]  /*8940*/  HMMA.16816.F32 R160, R168, R138, R160 ;  /* 0x0000008aa8a0723c */ /* 0x000fe200000018a0 */
[----:B------:R-:W-:Y:S02]  /*8950*/  FSEL R28, R30, -INF , !P5 ;  /* 0xff8000001e1c7808 */ /* 0x000fe40006800000 */
[----:B------:R-:W-:Y:S01]  /*8960*/  FFMA.FTZ R149, R149, -UR13, R152 ;  /* 0x8000000d95957c23 */ /* 0x000fe20008010098 */
[----:B------:R-:W-:Y:S01]  /*8970*/  ISETP.GT.AND P5, PT, R197, R7, PT ;  /* 0x00000007c500720c */ /* 0x000fe20003fa4270 */
[----:B------:R-:W-:Y:S01]  /*8980*/  FFMA.FTZ R154, R9, -UR13, R154 ;  /* 0x8000000d099a7c23 */ /* 0x000fe2000801009a */
[C-C-:B------:R-:W-:Y:S02]  /*8990*/  IADD3 R168, PT, PT, R192.reuse, 0x6f, -R15.reuse ;  /* 0x0000006fc0a87810 */ /* 0x140fe40007ffe80f */
[C-C-:B------:R-:W-:Y:S01]  /*89a0*/  IADD3 R170, PT, PT, R192.reuse, 0x60, -R15.reuse ;  /* 0x00000060c0aa7810 */ /* 0x140fe20007ffe80f */
[----:B------:R-:W-:Y:S01]  /*89b0*/  HMMA.16816.F32 R144, R24, R22, R144 ;  /* 0x000000161890723c */ /* 0x000fe20000001890 */
[----:B------:R-:W-:-:S02]  /*89c0*/  IADD3 R138, PT, PT, R192, 0x58, -R15 ;  /* 0x00000058c08a7810 */ /* 0x000fc40007ffe80f */
[C-C-:B------:R-:W-:Y:S02]  /*89d0*/  IADD3 R136, PT, PT, R192.reuse, 0x57, -R15.reuse ;  /* 0x00000057c0887810 */ /* 0x140fe40007ffe80f */
[C-C-:B------:R-:W-:Y:S02]  /*89e0*/  IADD3 R171, PT, PT, R192.reuse, 0x50, -R15.reuse ;  /* 0x00000050c0ab7810 */ /* 0x140fe40007ffe80f */
[C-C-:B------:R-:W-:Y:S01]  /*89f0*/  IADD3 R151, PT, PT, R192.reuse, 0x4f, -R15.reuse ;  /* 0x0000004fc0977810 */ /* 0x140fe20007ffe80f */
[----:B------:R-:W-:Y:S01]  /*8a00*/  HMMA.16816.F32 R140, R16, R10, R140 ;  /* 0x0000000a108c723c */ /* 0x000fe2000000188c */
[--C-:B------:R-:W-:Y:S02]  /*8a10*/  IADD3 R139, PT, PT, R192, 0x47, -R15.reuse ;  /* 0x00000047c08b7810 */ /* 0x100fe40007ffe80f */
[C-C-:B------:R-:W-:Y:S02]  /*8a20*/  IADD3 R21, PT, PT, R150.reuse, 0x7f, -R15.reuse ;  /* 0x0000007f96157810 */ /* 0x140fe40007ffe80f */
[----:B------:R-:W-:-:S02]  /*8a30*/  IADD3 R214, PT, PT, R150, 0x78, -R15 ;  /* 0x0000007896d67810 */ /* 0x000fc40007ffe80f */
[C-C-:B------:R-:W-:Y:S01]  /*8a40*/  IADD3 R208, PT, PT, R150.reuse, 0x77, -R15.reuse ;  /* 0x0000007796d07810 */ /* 0x140fe20007ffe80f */
[----:B------:R-:W-:Y:S01]  /*8a50*/  HMMA.16816.F32 R156, R16, R12, R156 ;  /* 0x0000000c109c723c */ /* 0x000fe2000000189c */
[C-C-:B------:R-:W-:Y:S02]  /*8a60*/  IADD3 R204, PT, PT, R150.reuse, 0x70, -R15.reuse ;  /* 0x0000007096cc7810 */ /* 0x140fe40007ffe80f */
[C-C-:B------:R-:W-:Y:S02]  /*8a70*/  IADD3 R192, PT, PT, R150.reuse, 0x6f, -R15.reuse ;  /* 0x0000006f96c07810 */ /* 0x140fe40007ffe80f */
[C-C-:B------:R-:W-:Y:S02]  /*8a80*/  IADD3 R191, PT, PT, R150.reuse, 0x68, -R15.reuse ;  /* 0x0000006896bf7810 */ /* 0x140fe40007ffe80f */
[C-C-:B------:R-:W-:Y:S02]  /*8a90*/  IADD3 R189, PT, PT, R150.reuse, 0x67, -R15.reuse ;  /* 0x0000006796bd7810 */ /* 0x140fe40007ffe80f */
[----:B------:R-:W-:-:S02]  /*8aa0*/  IADD3 R188, PT, PT, R150, 0x60, -R15 ;  /* 0x0000006096bc7810 */ /* 0x000fc40007ffe80f */
[C-C-:B------:R-:W-:Y:S02]  /*8ab0*/  IADD3 R178, PT, PT, R150.reuse, 0x5f, -R15.reuse ;  /* 0x0000005f96b27810 */ /* 0x140fe40007ffe80f */
[C-C-:B------:R-:W-:Y:S02]  /*8ac0*/  IADD3 R177, PT, PT, R150.reuse, 0x58, -R15.reuse ;  /* 0x0000005896b17810 */ /* 0x140fe40007ffe80f */
[C-C-:B------:R-:W-:Y:S02]  /*8ad0*/  IADD3 R176, PT, PT, R150.reuse, 0x57, -R15.reuse ;  /* 0x0000005796b07810 */ /* 0x140fe40007ffe80f */
[C-C-:B------:R-:W-:Y:S02]  /*8ae0*/  IADD3 R169, PT, PT, R150.reuse, 0x50, -R15.reuse ;  /* 0x0000005096a97810 */ /* 0x140fe40007ffe80f */
[--C-:B------:R-:W-:Y:S01]  /*8af0*/  IADD3 R137, PT, PT, R150, 0x4f, -R15.reuse ;  /* 0x0000004f96897810 */ /* 0x100fe20007ffe80f */
[----:B------:R-:W-:Y:S01]  /*8b00*/  HMMA.16816.F32 R156, R24, R4, R156 ;  /* 0x00000004189c723c */ /* 0x000fe2000000189c */
[----:B------:R-:W-:Y:S01]  /*8b10*/  I2FP.F32.S32 R8, R32 ;  /* 0x0000002000087245 */ /* 0x000fe20000201400 */
[----:B------:R-:W-:Y:S01]  /*8b20*/  VIADD R5, R14, 0xffffffa9 ;  /* 0xffffffa90e057836 */ /* 0x000fe20000000000 */
[----:B------:R-:W-:Y:S01]  /*8b30*/  IADD3 R15, PT, PT, R150, 0x47, -R15 ;  /* 0x00000047960f7810 */ /* 0x000fe20007ffe80f */
[----:B------:R-:W1:Y:S01]  /*8b40*/  LDSM.16.M88.4 R32, [R193+0xa800] ;  /* 0x00a80000c120783b */ /* 0x000e620000000200 */
[----:B------:R-:W-:Y:S01]  /*8b50*/  FSEL R28, R28, -INF , !P0 ;  /* 0xff8000001c1c7808 */ /* 0x000fe20004000000 */
[----:B------:R-:W-:Y:S01]  /*8b60*/  FFMA.FTZ R8, R8, -UR13, R29 ;  /* 0x8000000d08087c23 */ /* 0x000fe2000801001d */
[----:B------:R-:W-:-:S02]  /*8b70*/  ISETP.GE.AND P0, PT, R7, R196, PT ;  /* 0x000000c40700720c */ /* 0x000fc40003f06270 */
[----:B------:R-:W-:Y:S02]  /*8b80*/  FSEL R150, R149, -INF , !P5 ;  /* 0xff80000095967808 */ /* 0x000fe40006800000 */
[----:B------:R-:W-:Y:S02]  /*8b90*/  ISETP.GE.AND P5, PT, R7, R194, PT ;  /* 0x000000c20700720c */ /* 0x000fe40003fa6270 */
[----:B------:R-:W-:Y:S02]  /*8ba0*/  FSEL R150, R150, -INF , !P0 ;  /* 0xff80000096967808 */ /* 0x000fe40004000000 */
[----:B------:R-:W-:Y:S01]  /*8bb0*/  ISETP.GT.AND P0, PT, R195, R7, PT ;  /* 0x00000007c300720c */ /* 0x000fe20003f04270 */
[----:B------:R-:W-:Y:S01]  /*8bc0*/  VIADD R7, R14, 0xffffff81 ;  /* 0xffffff810e077836 */ /* 0x000fe20000000000 */
[----:B------:R-:W-:Y:S02]  /*8bd0*/  IABS R21, R21 ;  /* 0x0000001500157213 */ /* 0x000fe40000000000 */
[----:B------:R-:W-:-:S02]  /*8be0*/  FSEL R149, R154, -INF , !P0 ;  /* 0xff8000009a957808 */ /* 0x000fc40004000000 */
[----:B------:R-:W-:Y:S01]  /*8bf0*/  IABS R9, R20 ;  /* 0x0000001400097213 */ /* 0x000fe20000000000 */
[----:B------:R-:W-:Y:S01]  /*8c00*/  IMAD.MOV.U32 R20, RZ, RZ, R21 ;  /* 0x000000ffff147224 */ /* 0x000fe200078e0015 */
[----:B------:R-:W-:Y:S02]  /*8c10*/  ISETP.GT.AND P0, PT, R197, R7, PT ;  /* 0x00000007c500720c */ /* 0x000fe40003f04270 */
[----:B------:R-:W-:Y:S02]  /*8c20*/  FSEL R149, R149, -INF , !P5 ;  /* 0xff80000095957808 */ /* 0x000fe40006800000 */
[----:B------:R-:W-:Y:S02]  /*8c30*/  FSEL R30, R8, -INF , !P0 ;  /* 0xff800000081e7808 */ /* 0x000fe40004000000 */
[----:B------:R-:W-:Y:S02]  /*8c40*/  I2FP.F32.S32 R8, R20 ;  /* 0x0000001400087245 */ /* 0x000fe40000201400 */
[C---:B------:R-:W-:Y:S01]  /*8c50*/  ISETP.GE.AND P5, PT, R7.reuse, R196, PT ;  /* 0x000000c40700720c */ /* 0x040fe20003fa6270 */
[----:B------:R-:W2:Y:S01]  /*8c60*/  LDSM.16.M88.4 R20, [R180+0xb000] ;  /* 0x00b00000b414783b */ /* 0x000ea20000000200 */
[----:B------:R-:W-:Y:S01]  /*8c70*/  ISETP.GE.AND P0, PT, R7, R194, PT ;  /* 0x000000c20700720c */ /* 0x000fe20003f06270 */
[----:B------:R-:W-:Y:S01]  /*8c80*/  FFMA.FTZ R31, R8, -UR13, R31 ;  /* 0x8000000d081f7c23 */ /* 0x000fe2000801001f */
[----:B------:R-:W-:-:S02]  /*8c90*/  FSEL R30, R30, -INF , !P5 ;  /* 0xff8000001e1e7808 */ /* 0x000fc40006800000 */
[----:B------:R-:W-:Y:S02]  /*8ca0*/  I2FP.F32.S32 R9, R9 ;  /* 0x0000000900097245 */ /* 0x000fe40000201400 */
[----:B------:R-:W-:Y:S01]  /*8cb0*/  ISETP.GT.AND P5, PT, R195, R7, PT ;  /* 0x00000007c300720c */ /* 0x000fe20003fa4270 */
[----:B------:R-:W-:Y:S01]  /*8cc0*/  VIADD R7, R14, 0xffffff88 ;  /* 0xffffff880e077836 */ /* 0x000fe20000000000 */
[----:B------:R-:W-:Y:S01]  /*8cd0*/  IABS R214, R214 ;  /* 0x000000d600d67213 */ /* 0x000fe20000000000 */
[----:B------:R-:W-:Y:S01]  /*8ce0*/  FFMA.FTZ R9, R9, -UR13, R144 ;  /* 0x8000000d09097c23 */ /* 0x000fe20008010090 */
[----:B------:R-:W-:Y:S01]  /*8cf0*/  FSEL R31, R31, -INF , !P5 ;  /* 0xff8000001f1f7808 */ /* 0x000fe20006800000 */
[----:B-1----:R-:W-:Y:S01]  /*8d00*/  HMMA.16816.F32 R172, R24, R32, R172 ;  /* 0x0000002018ac723c */ /* 0x002fe200000018ac */
[----:B------:R-:W-:Y:S02]  /*8d10*/  ISETP.GT.AND P5, PT, R197, R7, PT ;  /* 0x00000007c500720c */ /* 0x000fe40003fa4270 */
[----:B------:R-:W-:-:S02]  /*8d20*/  FSEL R216, R31, -INF , !P0 ;  /* 0xff8000001fd87808 */ /* 0x000fc40004000000 */
[----:B------:R-:W-:Y:S02]  /*8d30*/  FSEL R152, R9, -INF , !P5 ;  /* 0xff80000009987808 */ /* 0x000fe40006800000 */
[----:B------:R-:W-:Y:S01]  /*8d40*/  ISETP.GE.AND P0, PT, R7, R196, PT ;  /* 0x000000c40700720c */ /* 0x000fe20003f06270 */
[----:B------:R-:W-:Y:S01]  /*8d50*/  HMMA.16816.F32 R140, R24, R34, R140 ;  /* 0x00000022188c723c */ /* 0x000fe2000000188c */
[----:B------:R-:W-:Y:S02]  /*8d60*/  I2FP.F32.S32 R9, R214 ;  /* 0x000000d600097245 */ /* 0x000fe40000201400 */
[----:B------:R-:W-:Y:S02]  /*8d70*/  IABS R209, R209 ;  /* 0x000000d100d17213 */ /* 0x000fe40000000000 */
[----:B------:R-:W-:Y:S01]  /*8d80*/  FSEL R152, R152, -INF , !P0 ;  /* 0xff80000098987808 */ /* 0x000fe20004000000 */
[----:B------:R-:W-:Y:S01]  /*8d90*/  FFMA.FTZ R146, R9, -UR13, R146 ;  /* 0x8000000d09927c23 */ /* 0x000fe20008010092 */
[----:B------:R-:W-:-:S02]  /*8da0*/  ISETP.GE.AND P5, PT, R7, R194, PT ;  /* 0x000000c20700720c */ /* 0x000fc40003fa6270 */
[----:B------:R-:W-:Y:S01]  /*8db0*/  ISETP.GT.AND P0, PT, R195, R7, PT ;  /* 0x00000007c300720c */ /* 0x000fe20003f04270 */
[----:B------:R-:W-:Y:S01]  /*8dc0*/  VIADD R7, R14, 0xffffff89 ;  /* 0xffffff890e077836 */ /* 0x000fe20000000000 */
[----:B------:R-:W-:Y:S02]  /*8dd0*/  I2FP.F32.S32 R8, R209 ;  /* 0x000000d100087245 */ /* 0x000fe40000201400 */
[----:B------:R-:W-:Y:S02]  /*8de0*/  FSEL R32, R146, -INF , !P0 ;  /* 0xff80000092207808 */ /* 0x000fe40004000000 */
[----:B------:R-:W-:Y:S01]  /*8df0*/  IABS R208, R208 ;  /* 0x000000d000d07213 */ /* 0x000fe20000000000 */
[----:B------:R-:W-:Y:S01]  /*8e00*/  FFMA.FTZ R8, R8, -UR13, R145 ;  /* 0x8000000d08087c23 */ /* 0x000fe20008010091 */
[----:B------:R-:W-:Y:S02]  /*8e10*/  ISETP.GT.AND P0, PT, R197, R7, PT ;  /* 0x00000007c500720c */ /* 0x000fe40003f04270 */
[----:B------:R-:W-:Y:S01]  /*8e20*/  FSEL R32, R32, -INF , !P5 ;  /* 0xff80000020207808 */ /* 0x000fe20006800000 */
[----:B--2---:R-:W-:Y:S01]  /*8e30*/  HMMA.16816.F32 R164, R16, R20, R164 ;  /* 0x0000001410a4723c */ /* 0x004fe200000018a4 */
[----:B------:R-:W-:-:S02]  /*8e40*/  I2FP.F32.S32 R208, R208 ;  /* 0x000000d000d07245 */ /* 0x000fc40000201400 */
[C---:B------:R-:W-:Y:S02]  /*8e50*/  ISETP.GE.AND P5, PT, R7.reuse, R196, PT ;  /* 0x000000c40700720c */ /* 0x040fe40003fa6270 */
[----:B------:R-:W-:Y:S01]  /*8e60*/  FSEL R8, R8, -INF , !P0 ;  /* 0xff80000008087808 */ /* 0x000fe20004000000 */
[----:B------:R-:W-:Y:S01]  /*8e70*/  FFMA.FTZ R147, R208, -UR13, R147 ;  /* 0x8000000dd0937c23 */ /* 0x000fe20008010093 */
[----:B------:R-:W-:Y:S01]  /*8e80*/  IABS R205, R205 ;  /* 0x000000cd00cd7213 */ /* 0x000fe20000000000 */
[----:B------:R-:W-:Y:S01]  /*8e90*/  HMMA.16816.F32 R160, R16, R22, R160 ;  /* 0x0000001610a0723c */ /* 0x000fe200000018a0 */
[----:B------:R-:W-:Y:S02]  /*8ea0*/  FSEL R146, R8, -INF , !P5 ;  /* 0xff80000008927808 */ /* 0x000fe40006800000 */
[----:B------:R-:W-:Y:S02]  /*8eb0*/  ISETP.GE.AND P0, PT, R7, R194, PT ;  /* 0x000000c20700720c */ /* 0x000fe40003f06270 */
[----:B------:R-:W-:-:S02]  /*8ec0*/  I2FP.F32.S32 R9, R205 ;  /* 0x000000cd00097245 */ /* 0x000fc40000201400 */
[----:B------:R-:W-:Y:S01]  /*8ed0*/  ISETP.GT.AND P5, PT, R195, R7, PT ;  /* 0x00000007c300720c */ /* 0x000fe20003fa4270 */
[----:B------:R-:W-:Y:S01]  /*8ee0*/  VIADD R7, R14, 0xffffff90 ;  /* 0xffffff900e077836 */ /* 0x000fe20000000000 */
[----:B------:R-:W-:Y:S01]  /*8ef0*/  IABS R144, R168 ;  /* 0x000000a800907213 */ /* 0x000fe20000000000 */
[----:B------:R-:W-:Y:S01]  /*8f00*/  FFMA.FTZ R9, R9, -UR13, R172 ;  /* 0x8000000d09097c23 */ /* 0x000fe200080100ac */
[----:B------:R-:W-:Y:S02]  /*8f10*/  FSEL R20, R147, -INF , !P5 ;  /* 0xff80000093147808 */ /* 0x000fe40006800000 */
[----:B------:R-:W-:Y:S02]  /*8f20*/  ISETP.GT.AND P5, PT, R197, R7, PT ;  /* 0x00000007c500720c */ /* 0x000fe40003fa4270 */
[----:B------:R-:W-:Y:S02]  /*8f30*/  IABS R21, R204 ;  /* 0x000000cc00157213 */ /* 0x000fe40000000000 */
[----:B------:R-:W-:-:S02]  /*8f40*/  FSEL R168, R9, -INF , !P5 ;  /* 0xff80000009a87808 */ /* 0x000fc40006800000 */
[----:B------:R-:W1:Y:S01]  /*8f50*/  LDSM.16.M88.4 R8, [R193+0xb000] ;  /* 0x00b00000c108783b */ /* 0x000e620000000200 */
[----:B------:R-:W-:Y:S01]  /*8f60*/  FSEL R20, R20, -INF , !P0 ;  /* 0xff80000014147808 */ /* 0x000fe20004000000 */
[----:B------:R-:W-:-:S04]  /*8f70*/  DEPBAR.LE SB0, 0x0 ;  /* 0x000080000000791a */ /* 0x000fc80000000000 */
[C---:B------:R-:W-:Y:S02]  /*8f80*/  ISETP.GE.AND P0, PT, R7.reuse, R196, PT ;  /* 0x000000c40700720c */ /* 0x040fe40003f06270 */
[----:B------:R-:W-:Y:S02]  /*8f90*/  I2FP.F32.S32 R21, R21 ;  /* 0x0000001500157245 */ /* 0x000fe40000201400 */
[----:B------:R-:W-:Y:S02]  /*8fa0*/  FSEL R168, R168, -INF , !P0 ;  /* 0xff800000a8a87808 */ /* 0x000fe40004000000 */
[----:B------:R-:W-:Y:S01]  /*8fb0*/  ISETP.GE.AND P5, PT, R7, R194, PT ;  /* 0x000000c20700720c */ /* 0x000fe20003fa6270 */
[----:B------:R-:W-:Y:S01]  /*8fc0*/  FFMA.FTZ R174, R21, -UR13, R174 ;  /* 0x8000000d15ae7c23 */ /* 0x000fe200080100ae */
[----:B------:R-:W-:Y:S02]  /*8fd0*/  I2FP.F32.S32 R144, R144 ;  /* 0x0000009000907245 */ /* 0x000fe40000201400 */
[----:B------:R-:W-:Y:S01]  /*8fe0*/  ISETP.GT.AND P0, PT, R195, R7, PT ;  /* 0x00000007c300720c */ /* 0x000fe20003f04270 */
[----:B------:R-:W-:Y:S01]  /*8ff0*/  VIADD R7, R14, 0xffffff91 ;  /* 0xffffff910e077836 */ /* 0x000fe20000000000 */
[----:B------:R-:W-:Y:S01]  /*9000*/  IABS R192, R192 ;  /* 0x000000c000c07213 */ /* 0x000fe20000000000 */
[----:B------:R-:W-:Y:S01]  /*9010*/  FFMA.FTZ R144, R144, -UR13, R173 ;  /* 0x8000000d90907c23 */ /* 0x000fe200080100ad */
[----:B------:R-:W-:-:S02]  /*9020*/  FSEL R172, R174, -INF , !P0 ;  /* 0xff800000aeac7808 */ /* 0x000fc40004000000 */
[----:B------:R-:W-:Y:S02]  /*9030*/  ISETP.GT.AND P0, PT, R197, R7, PT ;  /* 0x00000007c500720c */ /* 0x000fe40003f04270 */
[----:B------:R-:W-:Y:S02]  /*9040*/  FSEL R172, R172, -INF , !P5 ;  /* 0xff800000acac7808 */ /* 0x000fe40006800000 */
[----:B------:R-:W-:Y:S02]  /*9050*/  ISETP.GE.AND P5, PT, R7, R196, PT ;  /* 0x000000c40700720c */ /* 0x000fe40003fa6270 */
[----:B------:R-:W-:Y:S02]  /*9060*/  FSEL R144, R144, -INF , !P0 ;  /* 0xff80000090907808 */ /* 0x000fe40004000000 */
[----:B------:R-:W-:Y:S02]  /*9070*/  I2FP.F32.S32 R192, R192 ;  /* 0x000000c000c07245 */ /* 0x000fe40000201400 */
[----:B------:R-:W-:-:S02]  /*9080*/  IABS R202, R202 ;  /* 0x000000ca00ca7213 */ /* 0x000fc40000000000 */
[----:B------:R-:W-:Y:S01]  /*9090*/  FSEL R208, R144, -INF , !P5 ;  /* 0xff80000090d07808 */ /* 0x000fe20006800000 */
[----:B------:R-:W-:Y:S01]  /*90a0*/  FFMA.FTZ R175, R192, -UR13, R175 ;  /* 0x8000000dc0af7c23 */ /* 0x000fe200080100af */
[----:B------:R-:W-:Y:S02]  /*90b0*/  ISETP.GE.AND P0, PT, R7, R194, PT ;  /* 0x000000c20700720c */ /* 0x000fe40003f06270 */
[----:B------:R-:W-:Y:S02]  /*90c0*/  I2FP.F32.S32 R21, R202 ;  /* 0x000000ca00157245 */ /* 0x000fe40000201400 */
[----:B------:R-:W-:Y:S01]  /*90d0*/  ISETP.GT.AND P5, PT, R195, R7, PT ;  /* 0x00000007c300720c */ /* 0x000fe20003fa4270 */
[----:B------:R-:W-:Y:S01]  /*90e0*/  VIADD R7, R14, 0xffffff98 ;  /* 0xffffff980e077836 */ /* 0x000fe20000000000 */
[----:B------:R-:W-:Y:S01]  /*90f0*/  IABS R191, R191 ;  /* 0x000000bf00bf7213 */ /* 0x000fe20000000000 */
[----:B------:R-:W-:Y:S01]  /*9100*/  FFMA.FTZ R21, R21, -UR13, R140 ;  /* 0x8000000d15157c23 */ /* 0x000fe2000801008c */
[----:B------:R-:W-:Y:S01]  /*9110*/  FSEL R175, R175, -INF , !P5 ;  /* 0xff800000afaf7808 */ /* 0x000fe20006800000 */
[----:B-1----:R-:W-:Y:S01]  /*9120*/  HMMA.16816.F32 R164, R24, R8, R164 ;  /* 0x0000000818a4723c */ /* 0x002fe200000018a4 */
[----:B------:R-:W-:-:S02]  /*9130*/  ISETP.GT.AND P5, PT, R197, R7, PT ;  /* 0x00000007c500720c */ /* 0x000fc40003fa4270 */
[----:B------:R-:W-:Y:S02]  /*9140*/  FSEL R204, R175, -INF , !P0 ;  /* 0xff800000afcc7808 */ /* 0x000fe40004000000 */
[----:B------:R-:W-:Y:S02]  /*9150*/  ISETP.GE.AND P0, PT, R7, R196, PT ;  /* 0x000000c40700720c */ /* 0x000fe40003f06270 */
[----:B------:R-:W-:Y:S01]  /*9160*/  FSEL R21, R21, -INF , !P5 ;  /* 0xff80000015157808 */ /* 0x000fe20006800000 */
        /* <DEDUP_REMOVED lines=13> */
[----:B------:R-:W-:-:S02]  /*9240*/  IABS R170, R170 ;  /* 0x000000aa00aa7213 */ /* 0x000fc40000000000 */
[----:B------:R-:W-:Y:S02]  /*9250*/  FSEL R174, R142, -INF , !P5 ;  /* 0xff8000008eae7808 */ /* 0x000fe40006800000 */
[----:B------:R-:W-:Y:S02]  /*9260*/  I2FP.F32.S32 R8, R189 ;  /* 0x000000bd00087245 */ /* 0x000fe40000201400 */
[----:B------:R-:W-:Y:S02]  /*9270*/  ISETP.GE.AND P5, PT, R7, R196, PT ;  /* 0x000000c40700720c */ /* 0x000fe40003fa6270 */
[----:B------:R-:W-:Y:S01]  /*9280*/  FSEL R22, R22, -INF , !P0 ;  /* 0xff80000016167808 */ /* 0x000fe20004000000 */
[----:B------:R-:W-:Y:S01]  /*9290*/  FFMA.FTZ R143, R8, -UR13, R143 ;  /* 0x8000000d088f7c23 */ /* 0x000fe2000801008f */
[----:B------:R-:W-:Y:S02]  /*92a0*/  I2FP.F32.S32 R9, R170 ;  /* 0x000000aa00097245 */ /* 0x000fe40000201400 */
[----:B------:R-:W-:-:S02]  /*92b0*/  FSEL R170, R22, -INF , !P5 ;  /* 0xff80000016aa7808 */ /* 0x000fc40006800000 */
[----:B------:R-:W-:Y:S01]  /*92c0*/  ISETP.GE.AND P0, PT, R7, R194, PT ;  /* 0x000000c20700720c */ /* 0x000fe20003f06270 */
[----:B------:R-:W-:Y:S01]  /*92d0*/  FFMA.FTZ R9, R9, -UR13, R164 ;  /* 0x8000000d09097c23 */ /* 0x000fe200080100a4 */
[----:B------:R-:W-:Y:S01]  /*92e0*/  ISETP.GT.AND P5, PT, R195, R7, PT ;  /* 0x00000007c300720c */ /* 0x000fe20003fa4270 */
[----:B------:R-:W-:Y:S01]  /*92f0*/  VIADD R7, R14, 0xffffffa0 ;  /* 0xffffffa00e077836 */ /* 0x000fe20000000000 */
[----:B------:R-:W-:Y:S02]  /*9300*/  IABS R188, R188 ;  /* 0x000000bc00bc7213 */ /* 0x000fe40000000000 */
[----:B------:R-:W-:Y:S02]  /*9310*/  FSEL R143, R143, -INF , !P5 ;  /* 0xff8000008f8f7808 */ /* 0x000fe40006800000 */
[----:B------:R-:W-:Y:S02]  /*9320*/  ISETP.GT.AND P5, PT, R197, R7, PT ;  /* 0x00000007c500720c */ /* 0x000fe40003fa4270 */
[----:B------:R-:W-:-:S02]  /*9330*/  FSEL R202, R143, -INF , !P0 ;  /* 0xff8000008fca7808 */ /* 0x000fc40004000000 */
[----:B------:R-:W-:Y:S02]  /*9340*/  FSEL R180, R9, -INF , !P5 ;  /* 0xff80000009b47808 */ /* 0x000fe40006800000 */
[----:B------:R-:W-:Y:S02]  /*9350*/  ISETP.GE.AND P0, PT, R7, R196, PT ;  /* 0x000000c40700720c */ /* 0x000fe40003f06270 */
[----:B------:R-:W-:Y:S02]  /*9360*/  I2FP.F32.S32 R9, R188 ;  /* 0x000000bc00097245 */ /* 0x000fe40000201400 */
[----:B------:R-:W-:Y:S02]  /*9370*/  IABS R179, R179 ;  /* 0x000000b300b37213 */ /* 0x000fe40000000000 */
[----:B------:R-:W-:Y:S01]  /*9380*/  FSEL R180, R180, -INF , !P0 ;  /* 0xff800000b4b47808 */ /* 0x000fe20004000000 */
[----:B------:R-:W-:Y:S01]  /*9390*/  FFMA.FTZ R9, R9, -UR13, R166 ;  /* 0x8000000d09097c23 */ /* 0x000fe200080100a6 */
[----:B------:R-:W-:-:S02]  /*93a0*/  ISETP.GE.AND P5, PT, R7, R194, PT ;  /* 0x000000c20700720c */ /* 0x000fc40003fa6270 */
[----:B------:R-:W-:Y:S02]  /*93b0*/  I2FP.F32.S32 R10, R179 ;  /* 0x000000b3000a7245 */ /* 0x000fe40000201400 */
[----:B------:R-:W-:Y:S01]  /*93c0*/  ISETP.GT.AND P0, PT, R195, R7, PT ;  /* 0x00000007c300720c */ /* 0x000fe20003f04270 */
[----:B------:R-:W-:Y:S01]  /*93d0*/  VIADD R7, R14, 0xffffffa1 ;  /* 0xffffffa10e077836 */ /* 0x000fe20000000000 */
[----:B------:R-:W-:Y:S01]  /*93e0*/  IABS R8, R178 ;  /* 0x000000b200087213 */ /* 0x000fe20000000000 */
[----:B------:R-:W-:Y:S01]  /*93f0*/  FFMA.FTZ R10, R10, -UR13, R165 ;  /* 0x8000000d0a0a7c23 */ /* 0x000fe200080100a5 */
[----:B------:R-:W-:Y:S02]  /*9400*/  IABS R138, R138 ;  /* 0x0000008a008a7213 */ /* 0x000fe40000000000 */
[----:B------:R-:W-:Y:S02]  /*9410*/  FSEL R9, R9, -INF , !P0 ;  /* 0xff80000009097808 */ /* 0x000fe40004000000 */
[----:B------:R-:W-:Y:S01]  /*9420*/  I2FP.F32.S32 R8, R8 ;  /* 0x0000000800087245 */ /* 0x000fe20000201400 */
[----:B------:R-:W-:Y:S01]  /*9430*/  IMAD.MOV.U32 R11, RZ, RZ, R138 ;  /* 0x000000ffff0b7224 */ /* 0x000fe200078e008a */
[----:B------:R-:W-:-:S02]  /*9440*/  ISETP.GT.AND P0, PT, R197, R7, PT ;  /* 0x00000007c500720c */ /* 0x000fc40003f04270 */
[----:B------:R-:W-:Y:S01]  /*9450*/  FSEL R138, R9, -INF , !P5 ;  /* 0xff800000098a7808 */ /* 0x000fe20006800000 */
[----:B------:R-:W-:Y:S01]  /*9460*/  FFMA.FTZ R8, R8, -UR13, R167 ;  /* 0x8000000d08087c23 */ /* 0x000fe200080100a7 */
[----:B------:R-:W-:Y:S02]  /*9470*/  ISETP.GE.AND P5, PT, R7, R196, PT ;  /* 0x000000c40700720c */ /* 0x000fe40003fa6270 */
[----:B------:R-:W-:Y:S01]  /*9480*/  FSEL R190, R10, -INF , !P0 ;  /* 0xff8000000abe7808 */ /* 0x000fe20004000000 */
[----:B------:R-:W-:Y:S01]  /*9490*/  VIADD R10, R14, 0xffffffa8 ;  /* 0xffffffa80e0a7836 */ /* 0x000fe20000000000 */
[----:B------:R-:W-:Y:S02]  /*94a0*/  I2FP.F32.S32 R11, R11 ;  /* 0x0000000b000b7245 */ /* 0x000fe40000201400 */
[----:B------:R-:W-:Y:S02]  /*94b0*/  ISETP.GT.AND P0, PT, R195, R7, PT ;  /* 0x00000007c300720c */ /* 0x000fe40003f04270 */
[----:B------:R-:W-:Y:S01]  /*94c0*/  FSEL R190, R190, -INF , !P5 ;  /* 0xff800000bebe7808 */ /* 0x000fe20006800000 */
[----:B------:R-:W-:Y:S01]  /*94d0*/  FFMA.FTZ R11, R11, -UR13, R160 ;  /* 0x8000000d0b0b7c23 */ /* 0x000fe200080100a0 */
[----:B------:R-:W-:-:S02]  /*94e0*/  ISETP.GE.AND P5, PT, R7, R194, PT ;  /* 0x000000c20700720c */ /* 0x000fc40003fa6270 */
[----:B------:R-:W-:Y:S02]  /*94f0*/  FSEL R8, R8, -INF , !P0 ;  /* 0xff80000008087808 */ /* 0x000fe40004000000 */
[----:B------:R-:W-:Y:S02]  /*9500*/  IABS R7, R136 ;  /* 0x0000008800077213 */ /* 0x000fe40000000000 */
[----:B------:R-:W-:Y:S02]  /*9510*/  IABS R177, R177 ;  /* 0x000000b100b17213 */ /* 0x000fe40000000000 */
[----:B------:R-:W-:Y:S02]  /*9520*/  ISETP.GT.AND P0, PT, R197, R10, PT ;  /* 0x0000000ac500720c */ /* 0x000fe40003f04270 */
[----:B------:R-:W-:Y:S01]  /*9530*/  FSEL R136, R8, -INF , !P5 ;  /* 0xff80000008887808 */ /* 0x000fe20006800000 */
[----:B------:R-:W-:Y:S01]  /*9540*/  IMAD.MOV.U32 R8, RZ, RZ, R7 ;  /* 0x000000ffff087224 */ /* 0x000fe200078e0007 */
[----:B------:R-:W-:-:S02]  /*9550*/  I2FP.F32.S32 R9, R177 ;  /* 0x000000b100097245 */ /* 0x000fc40000201400 */
[----:B------:R-:W-:Y:S02]  /*9560*/  ISETP.GE.AND P5, PT, R10, R196, PT ;  /* 0x000000c40a00720c */ /* 0x000fe40003fa6270 */
[----:B------:R-:W-:Y:S01]  /*9570*/  FSEL R11, R11, -INF , !P0 ;  /* 0xff8000000b0b7808 */ /* 0x000fe20004000000 */
[----:B------:R-:W-:Y:S01]  /*9580*/  FFMA.FTZ R9, R9, -UR13, R162 ;  /* 0x8000000d09097c23 */ /* 0x000fe200080100a2 */
[----:B------:R-:W-:Y:S02]  /*9590*/  IABS R176, R176 ;  /* 0x000000b000b07213 */ /* 0x000fe40000000000 */
[----:B------:R-:W-:Y:S02]  /*95a0*/  I2FP.F32.S32 R8, R8 ;  /* 0x0000000800087245 */ /* 0x000fe40000201400 */
[----:B------:R-:W-:Y:S01]  /*95b0*/  FSEL R188, R11, -INF , !P5 ;  /* 0xff8000000bbc7808 */ /* 0x000fe20006800000 */
[----:B------:R-:W-:Y:S01]  /*95c0*/  IMAD.MOV.U32 R7, RZ, RZ, R176 ;  /* 0x000000ffff077224 */ /* 0x000fe200078e00b0 */
[----:B------:R-:W-:Y:S01]  /*95d0*/  ISETP.GT.AND P5, PT, R195, R10, PT ;  /* 0x0000000ac300720c */ /* 0x000fe20003fa4270 */
[----:B------:R-:W-:Y:S01]  /*95e0*/  FFMA.FTZ R8, R8, -UR13, R161 ;  /* 0x8000000d08087c23 */ /* 0x000fe200080100a1 */
[----:B------:R-:W-:-:S02]  /*95f0*/  ISETP.GE.AND P0, PT, R10, R194, PT ;  /* 0x000000c20a00720c */ /* 0x000fc40003f06270 */
[----:B------:R-:W-:Y:S02]  /*9600*/  FSEL R9, R9, -INF , !P5 ;  /* 0xff80000009097808 */ /* 0x000fe40006800000 */
[----:B------:R-:W-:Y:S02]  /*9610*/  ISETP.GT.AND P5, PT, R197, R5, PT ;  /* 0x00000005c500720c */ /* 0x000fe40003fa4270 */
[----:B------:R-:W-:Y:S02]  /*9620*/  FSEL R178, R9, -INF , !P0 ;  /* 0xff80000009b27808 */ /* 0x000fe40004000000 */
[----:B------:R-:W-:Y:S02]  /*9630*/  I2FP.F32.S32 R4, R7 ;  /* 0x0000000700047245 */ /* 0x000fe40000201400 */
[----:B------:R-:W-:Y:S02]  /*9640*/  ISETP.GE.AND P0, PT, R5, R196, PT ;  /* 0x000000c40500720c */ /* 0x000fe40003f06270 */
[----:B------:R-:W-:Y:S01]  /*9650*/  FSEL R8, R8, -INF , !P5 ;  /* 0xff80000008087808 */ /* 0x000fe20006800000 */
[----:B------:R-:W-:Y:S01]  /*9660*/  FFMA.FTZ R4, R4, -UR13, R163 ;  /* 0x8000000d04047c23 */ /* 0x000fe200080100a3 */
[----:B------:R-:W-:-:S02]  /*9670*/  IABS R171, R171 ;  /* 0x000000ab00ab7213 */ /* 0x000fc40000000000 */
[----:B------:R-:W-:Y:S02]  /*9680*/  FSEL R192, R8, -INF , !P0 ;  /* 0xff80000008c07808 */ /* 0x000fe40004000000 */
[----:B------:R-:W-:Y:S02]  /*9690*/  ISETP.GE.AND P5, PT, R5, R194, PT ;  /* 0x000000c20500720c */ /* 0x000fe40003fa6270 */
[----:B------:R-:W-:Y:S01]  /*96a0*/  I2FP.F32.S32 R7, R171 ;  /* 0x000000ab00077245 */ /* 0x000fe20000201400 */
[----:B------:R-:W-:Y:S01]  /*96b0*/  BAR.SYNC.DEFER_BLOCKING 0x0 ;  /* 0x0000000000007b1d */ /* 0x000fe20000010000 */
[----:B------:R-:W-:Y:S01]  /*96c0*/  ISETP.GT.AND P0, PT, R195, R5, PT ;  /* 0x00000005c300720c */ /* 0x000fe20003f04270 */
[----:B------:R-:W-:Y:S01]  /*96d0*/  VIADD R5, R14, 0xffffffb0 ;  /* 0xffffffb00e057836 */ /* 0x000fe20000000000 */
[----:B------:R-:W-:Y:S01]  /*96e0*/  IABS R169, R169 ;  /* 0x000000a900a97213 */ /* 0x000fe20000000000 */
[----:B------:R-:W-:Y:S01]  /*96f0*/  FFMA.FTZ R7, R7, -UR13, R156 ;  /* 0x8000000d07077c23 */ /* 0x000fe2000801009c */
[----:B------:R-:W-:-:S02]  /*9700*/  FSEL R4, R4, -INF , !P0 ;  /* 0xff80000004047808 */ /* 0x000fc40004000000 */
        /* <DEDUP_REMOVED lines=9> */
[----:B------:R-:W-:Y:S02]  /*97a0*/  I2FP.F32.S32 R4, R151 ;  /* 0x0000009700047245 */ /* 0x000fe40000201400 */
[----:B------:R-:W-:Y:S01]  /*97b0*/  ISETP.GT.AND P5, PT, R195, R5, PT ;  /* 0x00000005c300720c */ /* 0x000fe20003fa4270 */
[----:B------:R-:W-:Y:S01]  /*97c0*/  VIADD R5, R14, 0xffffffb1 ;  /* 0xffffffb10e057836 */ /* 0x000fe20000000000 */
[----:B------:R-:W-:Y:S01]  /*97d0*/  IABS R137, R137 ;  /* 0x0000008900897213 */ /* 0x000fe20000000000 */
[----:B------:R-:W-:Y:S01]  /*97e0*/  FFMA.FTZ R4, R4, -UR13, R157 ;  /* 0x8000000d04047c23 */ /* 0x000fe2000801009d */
[----:B------:R-:W-:Y:S01]  /*97f0*/  FSEL R140, R158, -INF , !P5 ;  /* 0xff8000009e8c7808 */ /* 0x000fe20006800000 */
[----:B------:R-:W-:Y:S01]  /*9800*/  VIADD R14, R14, 0xffffffb9 ;  /* 0xffffffb90e0e7836 */ /* 0x000fe20000000000 */
[----:B------:R-:W-:-:S02]  /*9810*/  ISETP.GT.AND P5, PT, R197, R5, PT ;  /* 0x00000005c500720c */ /* 0x000fc40003fa4270 */
[----:B------:R-:W-:Y:S02]  /*9820*/  FSEL R140, R140, -INF , !P0 ;  /* 0xff8000008c8c7808 */ /* 0x000fe40004000000 */
[----:B------:R-:W-:Y:S02]  /*9830*/  I2FP.F32.S32 R8, R137 ;  /* 0x0000008900087245 */ /* 0x000fe40000201400 */
[----:B------:R-:W-:Y:S02]  /*9840*/  ISETP.GE.AND P0, PT, R5, R196, PT ;  /* 0x000000c40500720c */ /* 0x000fe40003f06270 */
[----:B------:R-:W-:Y:S01]  /*9850*/  FSEL R164, R4, -INF , !P5 ;  /* 0xff80000004a47808 */ /* 0x000fe20006800000 */
[----:B------:R-:W-:Y:S01]  /*9860*/  FFMA.FTZ R8, R8, -UR13, R159 ;  /* 0x8000000d08087c23 */ /* 0x000fe2000801009f */
[----:B------:R-:W-:Y:S02]  /*9870*/  IABS R139, R139 ;  /* 0x0000008b008b7213 */ /* 0x000fe40000000000 */
[----:B------:R-:W-:-:S02]  /*9880*/  FSEL R164, R164, -INF , !P0 ;  /* 0xff800000a4a47808 */ /* 0x000fc40004000000 */
[----:B------:R-:W-:Y:S02]  /*9890*/  I2FP.F32.S32 R4, R139 ;  /* 0x0000008b00047245 */ /* 0x000fe40000201400 */
[----:B------:R-:W-:Y:S02]  /*98a0*/  ISETP.GT.AND P0, PT, R195, R5, PT ;  /* 0x00000005c300720c */ /* 0x000fe40003f04270 */
[----:B------:R-:W-:Y:S01]  /*98b0*/  IABS R15, R15 ;  /* 0x0000000f000f7213 */ /* 0x000fe20000000000 */
[----:B------:R-:W-:Y:S01]  /*98c0*/  FFMA.FTZ R4, R4, -UR13, R153 ;  /* 0x8000000d04047c23 */ /* 0x000fe20008010099 */
[----:B------:R-:W-:Y:S02]  /*98d0*/  FSEL R142, R8, -INF , !P0 ;  /* 0xff800000088e7808 */ /* 0x000fe40004000000 */
[----:B------:R-:W-:Y:S02]  /*98e0*/  ISETP.GE.AND P5, PT, R5, R194, PT ;  /* 0x000000c20500720c */ /* 0x000fe40003fa6270 */
[----:B------:R-:W-:-:S02]  /*98f0*/  I2FP.F32.S32 R8, R15 ;  /* 0x0000000f00087245 */ /* 0x000fc40000201400 */
[----:B------:R-:W-:Y:S02]  /*9900*/  ISETP.GT.AND P0, PT, R197, R14, PT ;  /* 0x0000000ec500720c */ /* 0x000fe40003f04270 */
[----:B------:R-:W-:Y:S01]  /*9910*/  FSEL R142, R142, -INF , !P5 ;  /* 0xff8000008e8e7808 */ /* 0x000fe20006800000 */
[----:B------:R-:W-:Y:S01]  /*9920*/  FFMA.FTZ R8, R8, -UR13, R155 ;  /* 0x8000000d08087c23 */ /* 0x000fe2000801009b */
[----:B------:R-:W-:Y:S02]  /*9930*/  ISETP.GE.AND P5, PT, R14, R196, PT ;  /* 0x000000c40e00720c */ /* 0x000fe40003fa6270 */
[----:B------:R-:W-:Y:S02]  /*9940*/  FSEL R4, R4, -INF , !P0 ;  /* 0xff80000004047808 */ /* 0x000fe40004000000 */
[----:B------:R-:W-:Y:S02]  /*9950*/  ISETP.GT.AND P0, PT, R195, R14, PT ;  /* 0x0000000ec300720c */ /* 0x000fe40003f04270 */
[----:B------:R-:W-:-:S02]  /*9960*/  FSEL R141, R4, -INF , !P5 ;  /* 0xff800000048d7808 */ /* 0x000fc40006800000 */
[----:B------:R-:W-:Y:S02]  /*9970*/  ISETP.GE.AND P5, PT, R14, R194, PT ;  /* 0x000000c20e00720c */ /* 0x000fe40003fa6270 */
[----:B------:R-:W-:-:S04]  /*9980*/  FSEL R8, R8, -INF , !P0 ;  /* 0xff80000008087808 */ /* 0x000fc80004000000 */
[----:B------:R-:W-:Y:S01]  /*9990*/  FSEL R160, R8, -INF , !P5 ;  /* 0xff80000008a07808 */ /* 0x000fe20006800000 */
[----:B------:R-:W-:Y:S06]  /*99a0*/  BRA.U !UP0, `(.L_x_5042) ;  /* 0x00000009083c7547 */ /* 0x000fec000b800000 */
[----:B------:R-:W-:Y:S05]  /*99b0*/  BRA.U !UP1, `(.L_x_5043) ;  /* 0x0000000109fc7547 */ /* 0x000fea000b800000 */
[----:B------:R-:W1:Y:S01]  /*99c0*/  LDC R11, c[0x0][0x4f0] ;  /* 0x00013c00ff0b7b82 */ /* 0x000e620000000800 */
[----:B------:R-:W-:Y:S02]  /*99d0*/  UIADD3 UR6, UPT, UPT, UR4, -0x40, URZ ;  /* 0xffffffc004067890 */ /* 0x000fe4000fffe0ff */
[----:B------:R-:W-:-:S04]  /*99e0*/  UIADD3 UR4, UPT, UPT, UR4, -0x80, URZ ;  /* 0xffffff8004047890 */ /* 0x000fc8000fffe0ff */
        /* <DEDUP_REMOVED lines=11> */
[----:B------:R-:W-:-:S04]  /*9aa0*/  MOV R4, UR4 ;  /* 0x0000000400047c02 */ /* 0x000fc80008000f00 */
[----:B------:R-:W-:Y:S01]  /*9ab0*/  IABS R4, R4 ;  /* 0x0000000400047213 */ /* 0x000fe20000000000 */
[----:B------:R-:W-:-:S04]  /*9ac0*/  IMAD.HI.U32 R7, R9, R8, RZ ;  /* 0x0000000809077227 */ /* 0x000fc800078e00ff */
[----:B------:R-:W-:-:S04]  /*9ad0*/  IMAD.MOV R5, RZ, RZ, -R7 ;  /* 0x000000ffff057224 */ /* 0x000fc800078e0a07 */
[----:B------:R-:W-:Y:S02]  /*9ae0*/  IMAD R5, R10, R5, R8 ;  /* 0x000000050a057224 */ /* 0x000fe400078e0208 */
[----:B------:R-:W-:-:S03]  /*9af0*/  IMAD.HI.U32 R8, R9, R4, RZ ;  /* 0x0000000409087227 */ /* 0x000fc600078e00ff */
[----:B------:R-:W-:Y:S02]  /*9b00*/  ISETP.GT.U32.AND P0, PT, R10, R5, PT ;  /* 0x000000050a00720c */ /* 0x000fe40003f04070 */
[----:B------:R-:W-:-:S05]  /*9b10*/  IADD3 R9, PT, PT, -R8, RZ, RZ ;  /* 0x000000ff08097210 */ /* 0x000fca0007ffe1ff */
[C---:B------:R-:W-:Y:S01]  /*9b20*/  IMAD R9, R10.reuse, R9, R4 ;  /* 0x000000090a097224 */ /* 0x040fe200078e0204 */
[----:B------:R-:W-:Y:S01]  /*9b30*/  LOP3.LUT R4, R11, UR6, RZ, 0x3c, !PT ;  /* 0x000000060b047c12 */ /* 0x000fe2000f8e3cff */
[----:B------:R-:W1:Y:S04]  /*9b40*/  LDCU.64 UR6, c[0x0][0x3a0] ;  /* 0x00007400ff0677ac */ /* 0x000e680008000a00 */
[----:B------:R-:W-:Y:S01]  /*9b50*/  @!P0 VIADD R7, R7, 0x1 ;  /* 0x0000000107078836 */ /* 0x000fe20000000000 */
[-C--:B------:R-:W-:Y:S02]  /*9b60*/  @!P0 IADD3 R5, PT, PT, R5, -R10.reuse, RZ ;  /* 0x8000000a05058210 */ /* 0x080fe40007ffe0ff */
[----:B------:R-:W-:Y:S02]  /*9b70*/  ISETP.GT.U32.AND P0, PT, R10, R9, PT ;  /* 0x000000090a00720c */ /* 0x000fe40003f04070 */
[----:B------:R-:W-:-:S02]  /*9b80*/  ISETP.GE.U32.AND P5, PT, R5, R10, PT ;  /* 0x0000000a0500720c */ /* 0x000fc40003fa6070 */
[----:B------:R-:W-:-:S09]  /*9b90*/  LOP3.LUT R5, R11, UR4, RZ, 0x3c, !PT ;  /* 0x000000040b057c12 */ /* 0x000fd2000f8e3cff */
        /* <DEDUP_REMOVED lines=14> */
[----:B------:R-:W2:Y:S03]  /*9c80*/  LDG.E R4, desc[UR14][R12.64] ;  /* 0x0000000e0c047981 */ /* 0x000ea6000c1e1900 */
[----:B------:R-:W-:-:S05]  /*9c90*/  IMAD.WIDE R14, R8, 0x4, R206 ;  /* 0x00000004080e7825 */ /* 0x000fca00078e02ce */
[----:B------:R-:W2:Y:S01]  /*9ca0*/  LDG.E R7, desc[UR14][R14.64] ;  /* 0x0000000e0e077981 */ /* 0x000ea2000c1e1900 */
[----:B------:R-:W-:-:S04]  /*9cb0*/  IMAD.IADD R8, R5, 0x1, -R8 ;  /* 0x0000000105087824 */ /* 0x000fc800078e0a08 */
[----:B------:R-:W-:-:S05]  /*9cc0*/  IMAD R11, R8, R11, -0x40 ;  /* 0xffffffc0080b7424 */ /* 0x000fca00078e020b */
[----:B------:R-:W-:Y:S01]  /*9cd0*/  SHF.R.S32.HI R5, RZ, 0x1f, R11 ;  /* 0x0000001fff057819 */ /* 0x000fe2000001140b */
[----:B------:R-:W-:-:S04]  /*9ce0*/  IMAD.WIDE.U32 R8, R11, UR12, RZ ;  /* 0x0000000c0b087c25 */ /* 0x000fc8000f8e00ff */
[----:B------:R-:W-:-:S04]  /*9cf0*/  IMAD R5, R5, UR12, RZ ;  /* 0x0000000c05057c24 */ /* 0x000fc8000f8e02ff */
[----:B------:R-:W-:-:S04]  /*9d00*/  IMAD R5, R11, R134, R5 ;  /* 0x000000860b057224 */ /* 0x000fc800078e0205 */
[----:B------:R-:W-:Y:S01]  /*9d10*/  IMAD.IADD R9, R9, 0x1, R5 ;  /* 0x0000000109097824 */ /* 0x000fe200078e0205 */
[----:B--2---:R-:W-:-:S04]  /*9d20*/  IADD3 R4, PT, PT, R7, -R4, RZ ;  /* 0x8000000407047210 */ /* 0x004fc80007ffe0ff */
[----:B------:R-:W-:Y:S01]  /*9d30*/  SHF.R.S32.HI R7, RZ, 0x1f, R4 ;  /* 0x0000001fff077819 */ /* 0x000fe20000011404 */
[----:B-1----:R-:W-:-:S04]  /*9d40*/  IMAD.WIDE.U32 R8, R4, UR6, R8 ;  /* 0x0000000604087c25 */ /* 0x002fc8000f8e0008 */
[----:B------:R-:W-:-:S04]  /*9d50*/  IMAD R7, R7, UR6, RZ ;  /* 0x0000000607077c24 */ /* 0x000fc8000f8e02ff */
[----:B------:R-:W-:Y:S01]  /*9d60*/  IMAD R7, R4, UR7, R7 ;  /* 0x0000000704077c24 */ /* 0x000fe2000f8e0207 */
[----:B------:R-:W-:-:S04]  /*9d70*/  LEA R198, P0, R8, R198, 0x1 ;  /* 0x000000c608c67211 */ /* 0x000fc800078008ff */
[----:B------:R-:W-:-:S04]  /*9d80*/  IADD3 R7, PT, PT, R9, R7, RZ ;  /* 0x0000000709077210 */ /* 0x000fc80007ffe0ff */
[----:B------:R-:W-:Y:S01]  /*9d90*/  LEA.HI.X R199, R8, R199, R7, 0x1, P0 ;  /* 0x000000c708c77211 */ /* 0x000fe200000f0c07 */
[----:B------:R-:W-:Y:S06]  /*9da0*/  BRA `(.L_x_5044) ;  /* 0x00000000001c7947 */ /* 0x000fec0003800000 */
.L_x_5043:
[----:B------:R-:W-:Y:S01]  /*9db0*/  UMOV UR6, URZ ;  /* 0x000000ff00067c82 */ /* 0x000fe20008000000 */
[----:B------:R-:W-:Y:S01]  /*9dc0*/  USHF.L.U32 UR4, UR12, 0x6, URZ ;  /* 0x000000060c047899 */ /* 0x000fe200080006ff */
[----:B------:R-:W-:-:S05]  /*9dd0*/  IADD3 R5, P0, PT, RZ, -UR6, RZ ;  /* 0x80000006ff057c10 */ /* 0x000fca000ff1e0ff */
[----:B------:R-:W-:-:S05]  /*9de0*/  IMAD.X R4, RZ, RZ, ~UR4, P0 ;  /* 0x80000004ff047e24 */ /* 0x000fca00080e06ff */
[----:B------:R-:W-:-:S04]  /*9df0*/  SHF.R.S64 R5, R5, 0x1f, R4 ;  /* 0x0000001f05057819 */ /* 0x000fc80000001004 */
[----:B------:R-:W-:-:S04]  /*9e00*/  IADD3 R198, P0, PT, R5, R198, RZ ;  /* 0x000000c605c67210 */ /* 0x000fc80007f1e0ff */
[----:B------:R-:W-:-:S09]  /*9e10*/  LEA.HI.X.SX32 R199, R4, R199, 0x1, P0 ;  /* 0x000000c704c77211 */ /* 0x000fd200000f0eff */
.L_x_5044:
[----:B------:R-:W-:Y:S01]  /*9e20*/  IMAD.U32 R7, RZ, RZ, UR12 ;  /* 0x0000000cff077e24 */ /* 0x000fe2000f8e00ff */
[----:B------:R-:W-:Y:S01]  /*9e30*/  USHF.L.U32 UR4, UR12, 0x5, URZ ;  /* 0x000000050c047899 */ /* 0x000fe200080006ff */
[----:B------:R-:W-:Y:S01]  /*9e40*/  IMAD.U32 R4, RZ, RZ, UR12 ;  /* 0x0000000cff047e24 */ /* 0x000fe2000f8e00ff */
[----:B------:R-:W-:Y:S01]  /*9e50*/  @!PT LDS RZ, [RZ] ;  /* 0x00000000fffff984 */ /* 0x000fe20000000800 */
[----:B------:R-:W-:Y:S01]  /*9e60*/  @!PT LDS RZ, [RZ] ;  /* 0x00000000fffff984 */ /* 0x000fe20000000800 */
[----:B------:R-:W-:Y:S01]  /*9e70*/  @!PT LDS RZ, [RZ] ;  /* 0x00000000fffff984 */ /* 0x000fe20000000800 */
[----:B------:R1:W-:Y:S01]  /*9e80*/  @!P4 LDGSTS.E.BYPASS.LTC128B.128 [R215+0x6000], desc[UR14][R198.64] ;  /* 0x06000000c6d7cfae */ /* 0x0003e2000b981a0e */
[----:B------:R-:W-:Y:S01]  /*9e90*/  IMAD.U32 R5, RZ, RZ, UR12 ;  /* 0x0000000cff057e24 */ /* 0x000fe2000f8e00ff */
[----:B------:R-:W-:Y:S02]  /*9ea0*/  LEA R8, P0, R7, R198, 0x5 ;  /* 0x000000c607087211 */ /* 0x000fe400078028ff */
[----:B------:R1:W-:Y:S02]  /*9eb0*/  @P4 STS.128 [R215+0x6000], RZ ;  /* 0x006000ffd7004388 */ /* 0x0003e40000000c00 */
[--C-:B------:R-:W-:Y:S02]  /*9ec0*/  LEA.HI.X R9, R4, R199, R134.reuse, 0x5, P0 ;  /* 0x000000c704097211 */ /* 0x100fe400000f2c86 */
[----:B------:R-:W-:Y:S01]  /*9ed0*/  SHF.L.U64.HI R5, R5, 0x5, R134 ;  /* 0x0000000505057819 */ /* 0x000fe20000010286 */
[----:B------:R-:W-:Y:S01]  /*9ee0*/  @!PT LDS RZ, [RZ] ;  /* 0x00000000fffff984 */ /* 0x000fe20000000800 */
[----:B------:R-:W-:Y:S01]  /*9ef0*/  @!PT LDS RZ, [RZ] ;  /* 0x00000000fffff984 */ /* 0x000fe20000000800 */
[----:B------:R-:W-:Y:S01]  /*9f00*/  @!PT LDS RZ, [RZ] ;  /* 0x00000000fffff984 */ /* 0x000fe20000000800 */
[----:B------:R1:W-:Y:S01]  /*9f10*/  @!P3 LDGSTS.E.BYPASS.LTC128B.128 [R215+0x8000], desc[UR14][R198.64+0x80] ;  /* 0x08000080c6d7bfae */ /* 0x0003e2000b981a0e */
[----:B------:R-:W-:-:S03]  /*9f20*/  IADD3 R10, P0, PT, R8, UR4, RZ ;  /* 0x00000004080a7c10 */ /* 0x000fc6000ff1e0ff */
[----:B------:R1:W-:Y:S02]  /*9f30*/  @P3 STS.128 [R215+0x8000], RZ ;  /* 0x008000ffd7003388 */ /* 0x0003e40000000c00 */
[C---:B------:R-:W-:Y:S01]  /*9f40*/  IMAD.X R11, R5.reuse, 0x1, R9, P0 ;  /* 0x00000001050b7824 */ /* 0x040fe200000e0609 */
[----:B------:R-:W-:Y:S01]  /*9f50*/  IADD3 R4, P0, PT, R10, UR4, RZ ;  /* 0x000000040a047c10 */ /* 0x000fe2000ff1e0ff */
[----:B------:R-:W-:Y:S01]  /*9f60*/  @!PT LDS RZ, [RZ] ;  /* 0x00000000fffff984 */ /* 0x000fe20000000800 */
[----:B------:R-:W-:Y:S01]  /*9f70*/  @!PT LDS RZ, [RZ] ;  /* 0x00000000fffff984 */ /* 0x000fe20000000800 */
[----:B------:R-:W-:Y:S01]  /*9f80*/  @!PT LDS RZ, [RZ] ;  /* 0x00000000fffff984 */ /* 0x000fe20000000800 */
[----:B------:R1:W-:Y:S04]  /*9f90*/  @!P1 LDGSTS.E.BYPASS.LTC128B.128 [R215+0xa000], desc[UR14][R198.64+0x100] ;  /* 0x0a000100c6d79fae */ /* 0x0003e8000b981a0e */
        /* <DEDUP_REMOVED lines=48> */
.L_x_5042:
[----:B------:R-:W-:Y:S01]  /*a2a0*/  FMNMX3.FTZ R7, R132, R6, R30, !PT ;  /* 0x0000000684077276 */ /* 0x000fe2000781001e */
[----:B------:R-:W2:Y:S01]  /*a2b0*/  LDCU UR4, c[0x0][0x45c] ;  /* 0x00008b80ff0477ac */ /* 0x000ea20008000800 */
[----:B-1----:R-:W-:Y:S02]  /*a2c0*/  FMNMX3.FTZ R5, R3, R28, R216, !PT ;  /* 0x0000001c03057276 */ /* 0x002fe400078100d8 */
[----:B------:R-:W-:Y:S01]  /*a2d0*/  FMNMX3.FTZ R7, R7, R152, R146, !PT ;  /* 0x0000009807077276 */ /* 0x000fe20007810092 */
[----:B------:R-:W-:Y:S01]  /*a2e0*/  @UP0 UIADD3 UR12, UPT, UPT, UR18, -0x3, URZ ;  /* 0xfffffffd120c0890 */ /* 0x000fe2000fffe0ff */
[----:B------:R-:W-:Y:S01]  /*a2f0*/  FMNMX3.FTZ R5, R5, R32, R20, !PT ;  /* 0x0000002005057276 */ /* 0x000fe20007810014 */
[----:B------:R-:W-:Y:S01]  /*a300*/  UMOV UR14, UR10 ;  /* 0x0000000a000e7c82 */ /* 0x000fe20008000000 */
        /* <DEDUP_REMOVED lines=12> */
[----:B------:R-:W-:Y:S01]  /*a3d0*/  LEA R162, R135, UR5, 0x1 ;  /* 0x0000000587a27c11 */ /* 0x000fe2000f8e08ff */
[----:B------:R-:W1:Y:S01]  /*a3e0*/  SHFL.BFLY PT, R4, R7, 0x2, 0x1f ;  /* 0x0c401f0007047f89 */ /* 0x000e6200000e0000 */
[----:B------:R-:W-:-:S02]  /*a3f0*/  SEL R133, R133, 0xffffffe0, !P6 ;  /* 0xffffffe085857807 */ /* 0x000fc40007000000 */
[C---:B------:R-:W-:Y:S01]  /*a400*/  IADD3 R16, PT, PT, R162.reuse, 0xc000, RZ ;  /* 0x0000c000a2107810 */ /* 0x040fe20007ffe0ff */
[----:B------:R-:W3:Y:S01]  /*a410*/  SHFL.BFLY PT, R5, R8, 0x2, 0x1f ;  /* 0x0c401f0008057f89 */ /* 0x000ee200000e0000 */
[----:B------:R-:W-:Y:S02]  /*a420*/  IADD3 R157, PT, PT, R162, 0xc040, RZ ;  /* 0x0000c040a29d7810 */ /* 0x000fe40007ffe0ff */
[----:B------:R-:W-:Y:S01]  /*a430*/  @P2 IADD3 R157, PT, PT, R16, -0x40, RZ ;  /* 0xffffffc0109d2810 */ /* 0x000fe20007ffe0ff */
[----:B------:R-:W-:Y:S01]  /*a440*/  LDSM.16.MT88.4 R12, [R162+0xc000] ;  /* 0x00c00000a20c783b */ /* 0x000fe20000004200 */
[C---:B------:R-:W-:Y:S02]  /*a450*/  IADD3 R159, PT, PT, R133.reuse, R162, RZ ;  /* 0x000000a2859f7210 */ /* 0x040fe40007ffe0ff */
[----:B------:R-:W-:Y:S02]  /*a460*/  IADD3 R137, PT, PT, R133, R157, RZ ;  /* 0x0000009d85897210 */ /* 0x000fe40007ffe0ff */
[----:B-1----:R-:W-:-:S02]  /*a470*/  FMNMX.FTZ R4, R7, R4, !PT ;  /* 0x0000000407047209 */ /* 0x002fc40007810000 */
[----:B---3--:R-:W-:-:S03]  /*a480*/  FMNMX.FTZ R5, R8, R5, !PT ;  /* 0x0000000508057209 */ /* 0x008fc60007810000 */
[----:B------:R-:W1:Y:S04]  /*a490*/  SHFL.BFLY PT, R145, R4, 0x1, 0x1f ;  /* 0x0c201f0004917f89 */ /* 0x000e6800000e0000 */
[----:B------:R-:W3:Y:S01]  /*a4a0*/  SHFL.BFLY PT, R144, R5, 0x1, 0x1f ;  /* 0x0c201f0005907f89 */ /* 0x000ee200000e0000 */
[----:B-1----:R-:W-:-:S04]  /*a4b0*/  FMNMX.FTZ R145, R4, R145, !PT ;  /* 0x0000009104917209 */ /* 0x002fc80007810000 */
[C---:B------:R-:W-:Y:S01]  /*a4c0*/  FSETP.NEU.FTZ.AND P1, PT, R145.reuse, -INF , PT ;  /* 0xff8000009100780b */ /* 0x040fe20003f3d000 */
[----:B--2---:R-:W-:Y:S01]  /*a4d0*/  FMUL.FTZ R143, R145, UR4 ;  /* 0x00000004918f7c20 */ /* 0x004fe20008410000 */
[----:B---3--:R-:W-:Y:S02]  /*a4e0*/  FMNMX.FTZ R144, R5, R144, !PT ;  /* 0x0000009005907209 */ /* 0x008fe40007810000 */
[----:B------:R-:W-:Y:S02]  /*a4f0*/  FSEL R5, R145, RZ, P1 ;  /* 0x000000ff91057208 */ /* 0x000fe40000800000 */
[----:B------:R-:W-:Y:S01]  /*a500*/  FSEL R143, R143, RZ, P1 ;  /* 0x000000ff8f8f7208 */ /* 0x000fe20000800000 */
[C---:B------:R-:W-:Y:S01]  /*a510*/  FMUL.FTZ R161, R144.reuse, UR4 ;  /* 0x0000000490a17c20 */ /* 0x040fe20008410000 */
[----:B------:R-:W-:Y:S01]  /*a520*/  FSETP.NEU.FTZ.AND P0, PT, R144, -INF , PT ;  /* 0xff8000009000780b */ /* 0x000fe20003f1d000 */
[----:B------:R-:W-:Y:S01]  /*a530*/  FADD.FTZ R4, R132, -R5 ;  /* 0x8000000584047221 */ /* 0x000fe20000010000 */
[----:B------:R-:W-:Y:S01]  /*a540*/  PLOP3.LUT P1, PT, PT, PT, UP0, 0x80, 0x8 ;  /* 0x000000000008781c */ /* 0x000fe20003f2f008 */
[--C-:B------:R-:W-:Y:S01]  /*a550*/  FFMA.FTZ R158, R6, UR4, -R143.reuse ;  /* 0x00000004069e7c23 */ /* 0x100fe2000801088f */
[----:B------:R-:W-:Y:S01]  /*a560*/  FSEL R6, R144, RZ, P0 ;  /* 0x000000ff90067208 */ /* 0x000fe20000000000 */
[----:B------:R-:W-:Y:S01]  /*a570*/  FMUL.FTZ R155, R4, UR4 ;  /* 0x00000004049b7c20 */ /* 0x000fe20008410000 */
[----:B------:R-:W-:Y:S01]  /*a580*/  FSEL R161, R161, RZ, P0 ;  /* 0x000000ffa1a17208 */ /* 0x000fe20000000000 */
[--C-:B------:R-:W-:Y:S01]  /*a590*/  FFMA.FTZ R154, R152, UR4, -R143.reuse ;  /* 0x00000004989a7c23 */ /* 0x100fe2000801088f */
[--C-:B------:R-:W-:Y:S01]  /*a5a0*/  FFMA.FTZ R151, R30, UR4, -R143.reuse ;  /* 0x000000041e977c23 */ /* 0x100fe2000801088f */
[----:B------:R-:W-:Y:S01]  /*a5b0*/  FADD.FTZ R3, R3, -R6 ;  /* 0x8000000603037221 */ /* 0x000fe20000010000 */
[----:B------:R-:W-:Y:S01]  /*a5c0*/  FFMA.FTZ R147, R146, UR4, -R143 ;  /* 0x0000000492937c23 */ /* 0x000fe2000801088f */
[----:B------:R-:W1:Y:S01]  /*a5d0*/  MUFU.EX2 R155, R155 ;  /* 0x0000009b009b7308 */ /* 0x000e620000000800 */
[--C-:B------:R-:W-:Y:S01]  /*a5e0*/  FFMA.FTZ R152, R28, UR4, -R161.reuse ;  /* 0x000000041c987c23 */ /* 0x100fe200080108a1 */
[----:B------:R-:W-:Y:S01]  /*a5f0*/  FMUL.FTZ R3, R3, UR4 ;  /* 0x0000000403037c20 */ /* 0x000fe20008410000 */
[----:B------:R-:W2:Y:S01]  /*a600*/  LDSM.16.MT88.4 R28, [R157] ;  /* 0x000000009d1c783b */ /* 0x000ea20000004200 */
[--C-:B------:R-:W-:Y:S01]  /*a610*/  FFMA.FTZ R153, R32, UR4, -R161.reuse ;  /* 0x0000000420997c23 */ /* 0x100fe200080108a1 */
[--C-:B------:R-:W-:Y:S01]  /*a620*/  FFMA.FTZ R146, R216, UR4, -R161.reuse ;  /* 0x00000004d8927c23 */ /* 0x100fe200080108a1 */
[--C-:B------:R-:W-:Y:S01]  /*a630*/  FFMA.FTZ R156, R20, UR4, -R161.reuse ;  /* 0x00000004149c7c23 */ /* 0x100fe200080108a1 */
[--C-:B------:R-:W-:Y:S01]  /*a640*/  FFMA.FTZ R167, R172, UR4, -R161.reuse ;  /* 0x00000004aca77c23 */ /* 0x100fe200080108a1 */
[----:B------:R-:W3:Y:S01]  /*a650*/  MUFU.EX2 R3, R3 ;  /* 0x0000000300037308 */ /* 0x000ee20000000800 */
[----:B------:R-:W-:Y:S01]  /*a660*/  LDSM.16.MT88.4 R20, [R159+0xc000] ;  /* 0x00c000009f14783b */ /* 0x000fe20000004200 */
[----:B------:R-:W-:Y:S01]  /*a670*/  FFMA.FTZ R169, R174, UR4, -R161 ;  /* 0x00000004aea97c23 */ /* 0x000fe200080108a1 */
[--C-:B------:R-:W-:Y:S01]  /*a680*/  FFMA.FTZ R168, R168, UR4, -R143.reuse ;  /* 0x00000004a8a87c23 */ /* 0x100fe2000801088f */
[--C-:B------:R-:W-:Y:S01]  /*a690*/  FFMA.FTZ R163, R208, UR4, -R143.reuse ;  /* 0x00000004d0a37c23 */ /* 0x100fe2000801088f */
[--C-:B------:R-:W-:Y:S01]  /*a6a0*/  FFMA.FTZ R165, R214, UR4, -R143.reuse ;  /* 0x00000004d6a57c23 */ /* 0x100fe2000801088f */
[----:B------:R-:W-:Y:S01]  /*a6b0*/  FFMA.FTZ R170, R170, UR4, -R143 ;  /* 0x00000004aaaa7c23 */ /* 0x000fe2000801088f */
[--C-:B------:R-:W-:Y:S01]  /*a6c0*/  FFMA.FTZ R172, R204, UR4, -R161.reuse ;  /* 0x00000004ccac7c23 */ /* 0x100fe200080108a1 */
[----:B------:R-:W-:Y:S01]  /*a6d0*/  MUFU.EX2 R158, R158 ;  /* 0x0000009e009e7308 */ /* 0x000fe20000000800 */
[-C--:B-1----:R-:W-:Y:S01]  /*a6e0*/  FMUL.FTZ R32, R108, R155.reuse ;  /* 0x0000009b6c207220 */ /* 0x082fe20000410000 */
[-C--:B------:R-:W-:Y:S01]  /*a6f0*/  FMUL.FTZ R33, R109, R155.reuse ;  /* 0x0000009b6d217220 */ /* 0x080fe20000410000 */
[-C--:B------:R-:W-:Y:S01]  /*a700*/  FMUL.FTZ R24, R112, R155.reuse ;  /* 0x0000009b70187220 */ /* 0x080fe20000410000 */
[-C--:B------:R-:W-:Y:S01]  /*a710*/  FMUL.FTZ R25, R113, R155.reuse ;  /* 0x0000009b71197220 */ /* 0x080fe20000410000 */
[-C--:B------:R-:W-:Y:S01]  /*a720*/  FMUL.FTZ R36, R36, R155.reuse ;  /* 0x0000009b24247220 */ /* 0x080fe20000410000 */
[-C--:B------:R-:W-:Y:S01]  /*a730*/  FMUL.FTZ R37, R37, R155.reuse ;  /* 0x0000009b25257220 */ /* 0x080fe20000410000 */
[----:B------:R-:W-:Y:S01]  /*a740*/  FMUL.FTZ R40, R40, R155 ;  /* 0x0000009b28287220 */ /* 0x000fe20000410000 */
[----:B------:R-:W1:Y:S01]  /*a750*/  MUFU.EX2 R151, R151 ;  /* 0x0000009700977308 */ /* 0x000e620000000800 */
[-C--:B---3--:R-:W-:Y:S01]  /*a760*/  FMUL.FTZ R34, R110, R3.reuse ;  /* 0x000000036e227220 */ /* 0x088fe20000410000 */
[-C--:B------:R-:W-:Y:S01]  /*a770*/  FMUL.FTZ R35, R111, R3.reuse ;  /* 0x000000036f237220 */ /* 0x080fe20000410000 */
[-C--:B------:R-:W-:Y:S01]  /*a780*/  FMUL.FTZ R26, R114, R3.reuse ;  /* 0x00000003721a7220 */ /* 0x080fe20000410000 */
[----:B------:R-:W3:Y:S01]  /*a790*/  LDSM.16.MT88.4 R108, [R162+0xe000] ;  /* 0x00e00000a26c783b */ /* 0x000ee20000004200 */
[-C--:B------:R-:W-:Y:S01]  /*a7a0*/  FMUL.FTZ R27, R115, R3.reuse ;  /* 0x00000003731b7220 */ /* 0x080fe20000410000 */
[-C--:B------:R-:W-:Y:S01]  /*a7b0*/  FMUL.FTZ R38, R38, R3.reuse ;  /* 0x0000000326267220 */ /* 0x080fe20000410000 */
[----:B------:R-:W-:Y:S01]  /*a7c0*/  FMUL.FTZ R39, R39, R3 ;  /* 0x0000000327277220 */ /* 0x000fe20000410000 */
[----:B------:R-:W-:Y:S01]  /*a7d0*/  MUFU.EX2 R154, R154 ;  /* 0x0000009a009a7308 */ /* 0x000fe20000000800 */
[----:B------:R-:W-:Y:S01]  /*a7e0*/  FMUL.FTZ R41, R41, R155 ;  /* 0x0000009b29297220 */ /* 0x000fe20000410000 */
[-C--:B------:R-:W-:Y:S01]  /*a7f0*/  FMUL.FTZ R42, R42, R3.reuse ;  /* 0x000000032a2a7220 */ /* 0x080fe20000410000 */
[----:B------:R-:W-:Y:S01]  /*a800*/  FMUL.FTZ R43, R43, R3 ;  /* 0x000000032b2b7220 */ /* 0x000fe20000410000 */
[----:B------:R-:W4:Y:S01]  /*a810*/  LDSM.16.MT88.4 R112, [R159+0xe000] ;  /* 0x00e000009f70783b */ /* 0x000f220000004200 */
[-C--:B------:R-:W-:Y:S01]  /*a820*/  FMUL.FTZ R52, R52, R155.reuse ;  /* 0x0000009b34347220 */ /* 0x080fe20000410000 */
[----:B------:R-:W-:Y:S01]  /*a830*/  FMUL.FTZ R53, R53, R155 ;  /* 0x0000009b35357220 */ /* 0x000fe20000410000 */
[-C--:B------:R-:W-:Y:S01]  /*a840*/  FMUL.FTZ R54, R54, R3.reuse ;  /* 0x0000000336367220 */ /* 0x080fe20000410000 */
[----:B------:R-:W5:Y:S01]  /*a850*/  MUFU.EX2 R147, R147 ;  /* 0x0000009300937308 */ /* 0x000f620000000800 */
[----:B-1----:R-:W-:Y:S01]  /*a860*/  F2FP.F16.F32.PACK_AB R4, R151, R158 ;  /* 0x0000009e9704723e */ /* 0x002fe200000000ff */
        /* <DEDUP_REMOVED lines=22> */
[----:B------:R-:W-:Y:S01]  /*a9d0*/  MUFU.EX2 R153, R153 ;  /* 0x0000009900997308 */ /* 0x000fe20000000800 */
[-C--:B------:R-:W-:Y:S01]  /*a9e0*/  FMUL.FTZ R66, R66, R3.reuse ;  /* 0x0000000342427220 */ /* 0x080fe20000410000 */
[----:B------:R-:W-:Y:S01]  /*a9f0*/  FMUL.FTZ R67, R67, R3 ;  /* 0x0000000343437220 */ /* 0x000fe20000410000 */
[-C--:B------:R-:W-:Y:S01]  /*aa00*/  FMUL.FTZ R16, R120, R155.reuse ;  /* 0x0000009b78107220 */ /* 0x080fe20000410000 */
[----:B------:R-:W-:Y:S01]  /*aa10*/  FMUL.FTZ R17, R121, R155 ;  /* 0x0000009b79117220 */ /* 0x000fe20000410000 */
[-C--:B------:R-:W-:Y:S01]  /*aa20*/  FMUL.FTZ R18, R122, R3.reuse ;  /* 0x000000037a127220 */ /* 0x080fe20000410000 */
[----:B------:R-:W-:Y:S01]  /*aa30*/  FMUL.FTZ R19, R123, R3 ;  /* 0x000000037b137220 */ /* 0x000fe20000410000 */
[-C--:B------:R-:W-:Y:S01]  /*aa40*/  FMUL.FTZ R76, R76, R155.reuse ;  /* 0x0000009b4c4c7220 */ /* 0x080fe20000410000 */
[----:B------:R-:W5:Y:S01]  /*aa50*/  MUFU.EX2 R156, R156 ;  /* 0x0000009c009c7308 */ /* 0x000f620000000800 */
[----:B-1----:R-:W-:Y:S01]  /*aa60*/  F2FP.F16.F32.PACK_AB R5, R146, R152 ;  /* 0x000000989205723e */ /* 0x002fe200000000ff */
[----:B------:R-:W-:Y:S01]  /*aa70*/  LDSM.16.MT88.4 R120, [R137] ;  /* 0x000000008978783b */ /* 0x000fe20000004200 */
        /* <DEDUP_REMOVED lines=13> */
[----:B------:R-:W-:Y:S01]  /*ab50*/  FMUL.FTZ R126, R126, R3 ;  /* 0x000000037e7e7220 */ /* 0x000fe20000410000 */
[----:B-----5:R-:W-:Y:S01]  /*ab60*/  F2FP.F16.F32.PACK_AB R7, R156, R153 ;  /* 0x000000999c07723e */ /* 0x020fe200000000ff */
[----:B------:R-:W-:Y:S01]  /*ab70*/  FMUL.FTZ R127, R127, R3 ;  /* 0x000000037f7f7220 */ /* 0x000fe20000410000 */
[-C--:B------:R-:W-:Y:S01]  /*ab80*/  FMUL.FTZ R116, R116, R155.reuse ;  /* 0x0000009b74747220 */ /* 0x080fe20000410000 */
[----:B------:R-:W-:Y:S01]  /*ab90*/  FMUL.FTZ R117, R117, R155 ;  /* 0x0000009b75757220 */ /* 0x000fe20000410000 */
[-C--:B------:R-:W-:Y:S01]  /*aba0*/  FMUL.FTZ R118, R118, R3.reuse ;  /* 0x0000000376767220 */ /* 0x080fe20000410000 */
[----:B------:R-:W-:Y:S01]  /*abb0*/  FMUL.FTZ R119, R119, R3 ;  /* 0x0000000377777220 */ /* 0x000fe20000410000 */
[-C--:B------:R-:W-:Y:S01]  /*abc0*/  FMUL.FTZ R68, R68, R155.reuse ;  /* 0x0000009b44447220 */ /* 0x080fe20000410000 */
[C---:B--2---:R-:W-:Y:S01]  /*abd0*/  HMMA.16816.F32 R24, R4.reuse, R28, R24 ;  /* 0x0000001c0418723c */ /* 0x044fe20000001818 */
        /* <DEDUP_REMOVED lines=13> */
[----:B------:R-:W1:Y:S01]  /*acb0*/  LDSM.16.MT88.4 R104, [R157+0x2000] ;  /* 0x002000009d68783b */ /* 0x000e620000004200 */
        /* <DEDUP_REMOVED lines=14> */
[----:B------:R-:W-:Y:S01]  /*ada0*/  FFMA.FTZ R174, R202, UR4, -R161 ;  /* 0x00000004caae7c23 */ /* 0x000fe200080108a1 */
[----:B------:R-:W-:Y:S01]  /*adb0*/  MUFU.EX2 R168, R168 ;  /* 0x000000a800a87308 */ /* 0x000fe20000000800 */
[-C--:B------:R-:W-:Y:S01]  /*adc0*/  FMUL.FTZ R92, R92, R155.reuse ;  /* 0x0000009b5c5c7220 */ /* 0x080fe20000410000 */
[C---:B----4-:R-:W-:Y:S01]  /*add0*/  HMMA.16816.F32 R44, R4.reuse, R112, R44 ;  /* 0x00000070042c723c */ /* 0x050fe2000000182c */
[----:B------:R-:W-:Y:S01]  /*ade0*/  FMUL.FTZ R93, R93, R155 ;  /* 0x0000009b5d5d7220 */ /* 0x000fe20000410000 */
[-C--:B------:R-:W-:Y:S01]  /*adf0*/  FMUL.FTZ R94, R94, R3.reuse ;  /* 0x000000035e5e7220 */ /* 0x080fe20000410000 */
[----:B------:R-:W-:Y:S01]  /*ae00*/  FMUL.FTZ R95, R95, R3 ;  /* 0x000000035f5f7220 */ /* 0x000fe20000410000 */
[-C--:B------:R-:W-:Y:S01]  /*ae10*/  FMUL.FTZ R96, R96, R155.reuse ;  /* 0x0000009b60607220 */ /* 0x080fe20000410000 */
[----:B------:R-:W-:Y:S01]  /*ae20*/  FMUL.FTZ R97, R97, R155 ;  /* 0x0000009b61617220 */ /* 0x000fe20000410000 */
[----:B------:R-:W3:Y:S01]  /*ae30*/  MUFU.EX2 R163, R163 ;  /* 0x000000a300a37308 */ /* 0x000ee20000000800 */
[-C--:B------:R-:W-:Y:S01]  /*ae40*/  FMUL.FTZ R98, R98, R3.reuse ;  /* 0x0000000362627220 */ /* 0x080fe20000410000 */
[C---:B------:R-:W-:Y:S01]  /*ae50*/  HMMA.16816.F32 R48, R4.reuse, R114, R48 ;  /* 0x000000720430723c */ /* 0x040fe20000001830 */
[----:B------:R-:W-:Y:S01]  /*ae60*/  LDSM.16.MT88.4 R112, [R162+0x10000] ;  /* 0x01000000a270783b */ /* 0x000fe20000004200 */
[----:B------:R-:W-:Y:S01]  /*ae70*/  FMUL.FTZ R99, R99, R3 ;  /* 0x0000000363637220 */ /* 0x000fe20000410000 */
[--C-:B------:R-:W-:Y:S01]  /*ae80*/  FFMA.FTZ R171, R180, UR4, -R143.reuse ;  /* 0x00000004b4ab7c23 */ /* 0x100fe2000801088f */
[--C-:B------:R-:W-:Y:S01]  /*ae90*/  FFMA.FTZ R180, R190, UR4, -R143.reuse ;  /* 0x00000004beb47c23 */ /* 0x100fe2000801088f */
[----:B------:R-:W-:Y:S01]  /*aea0*/  LDSM.16.MT88.4 R132, [R162+0xc800] ;  /* 0x00c80000a284783b */ /* 0x000fe20000004200 */
[----:B------:R-:W-:Y:S01]  /*aeb0*/  MUFU.EX2 R165, R165 ;  /* 0x000000a500a57308 */ /* 0x000fe20000000800 */
[--C-:B------:R-:W-:Y:S01]  /*aec0*/  FFMA.FTZ R173, R188, UR4, -R143.reuse ;  /* 0x00000004bcad7c23 */ /* 0x100fe2000801088f */
[C---:B------:R-:W-:Y:S01]  /*aed0*/  HMMA.16816.F32 R8, R4.reuse, R12, R8 ;  /* 0x0000000c0408723c */ /* 0x040fe20000001808 */
[----:B------:R-:W-:Y:S01]  /*aee0*/  LDSM.16.MT88.4 R128, [R157+0x800] ;  /* 0x000800009d80783b */ /* 0x000fe20000004200 */
[----:B------:R-:W-:Y:S01]  /*aef0*/  FFMA.FTZ R188, R192, UR4, -R143 ;  /* 0x00000004c0bc7c23 */ /* 0x000fe2000801088f */
[--C-:B------:R-:W-:Y:S01]  /*af00*/  FFMA.FTZ R175, R138, UR4, -R161.reuse ;  /* 0x000000048aaf7c23 */ /* 0x100fe200080108a1 */
[--C-:B------:R-:W-:Y:S01]  /*af10*/  FFMA.FTZ R190, R136, UR4, -R161.reuse ;  /* 0x0000000488be7c23 */ /* 0x100fe200080108a1 */
[--C-:B------:R-:W-:Y:S01]  /*af20*/  FFMA.FTZ R177, R178, UR4, -R161.reuse ;  /* 0x00000004b2b17c23 */ /* 0x100fe200080108a1 */
[----:B------:R-:W-:Y:S01]  /*af30*/  MUFU.EX2 R170, R170 ;  /* 0x000000aa00aa7308 */ /* 0x000fe20000000800 */
[----:B------:R-:W-:Y:S01]  /*af40*/  FFMA.FTZ R176, R176, UR4, -R161 ;  /* 0x00000004b0b07c23 */ /* 0x000fe200080108a1 */
[C---:B-1----:R-:W-:Y:S01]  /*af50*/  HMMA.16816.F32 R52, R4.reuse, R104, R52 ;  /* 0x000000680434723c */ /* 0x042fe20000001834 */
[--C-:B------:R-:W-:Y:S01]  /*af60*/  FFMA.FTZ R189, R164, UR4, -R143.reuse ;  /* 0x00000004a4bd7c23 */ /* 0x100fe2000801088f */
[--C-:B------:R-:W-:Y:S01]  /*af70*/  FFMA.FTZ R166, R166, UR4, -R143.reuse ;  /* 0x00000004a6a67c23 */ /* 0x100fe2000801088f */
[--C-:B------:R-:W-:Y:S01]  /*af80*/  FFMA.FTZ R150, R150, UR4, -R143.reuse ;  /* 0x0000000496967c23 */ /* 0x100fe2000801088f */
[----:B------:R-:W-:Y:S01]  /*af90*/  FFMA.FTZ R191, R141, UR4, -R143 ;  /* 0x000000048dbf7c23 */ /* 0x000fe2000801088f */
[--C-:B------:R-:W-:Y:S01]  /*afa0*/  FFMA.FTZ R164, R140, UR4, -R161.reuse ;  /* 0x000000048ca47c23 */ /* 0x100fe200080108a1 */
[----:B------:R-:W-:Y:S01]  /*afb0*/  MUFU.EX2 R167, R167 ;  /* 0x000000a700a77308 */ /* 0x000fe20000000800 */
[--C-:B------:R-:W-:Y:S01]  /*afc0*/  FFMA.FTZ R193, R142, UR4, -R161.reuse ;  /* 0x000000048ec17c23 */ /* 0x100fe200080108a1 */
[C---:B------:R-:W-:Y:S01]  /*afd0*/  HMMA.16816.F32 R56, R4.reuse, R106, R56 ;  /* 0x0000006a0438723c */ /* 0x040fe20000001838 */
[----:B------:R-:W1:Y:S01]  /*afe0*/  LDSM.16.MT88.4 R104, [R159+0x10000] ;  /* 0x010000009f68783b */ /* 0x000e620000004200 */
[--C-:B------:R-:W-:Y:S01]  /*aff0*/  FFMA.FTZ R149, R149, UR4, -R161.reuse ;  /* 0x0000000495957c23 */ /* 0x100fe200080108a1 */
[----:B------:R-:W-:Y:S01]  /*b000*/  FFMA.FTZ R160, R160, UR4, -R161 ;  /* 0x00000004a0a07c23 */ /* 0x000fe200080108a1 */
[----:B------:R-:W-:Y:S01]  /*b010*/  FFMA.FTZ R158, R213, R155, R158 ;  /* 0x0000009bd59e7223 */ /* 0x000fe2000001009e */
[----:B------:R-:W-:Y:S01]  /*b020*/  FFMA.FTZ R3, R211, R3, R152 ;  /* 0x00000003d3037223 */ /* 0x000fe20000010098 */
[----:B------:R-:W4:Y:S01]  /*b030*/  MUFU.EX2 R172, R172 ;  /* 0x000000ac00ac7308 */ /* 0x000f220000000800 */
[----:B------:R-:W-:Y:S01]  /*b040*/  LDSM.16.MT88.4 R140, [R162+0xf800] ;  /* 0x00f80000a28c783b */ /* 0x000fe20000004200 */
[----:B--2---:R-:W-:Y:S01]  /*b050*/  HMMA.16816.F32 R60, R4, R108, R60 ;  /* 0x0000006c043c723c */ /* 0x004fe2000000183c */
[----:B------:R-:W-:Y:S01]  /*b060*/  FADD.FTZ R151, R151, R158 ;  /* 0x0000009e97977221 */ /* 0x000fe20000010000 */
[----:B------:R-:W-:Y:S01]  /*b070*/  FADD.FTZ R146, R146, R3 ;  /* 0x0000000392927221 */ /* 0x000fe20000010000 */
[----:B------:R-:W-:-:S02]  /*b080*/  PLOP3.LUT P0, PT, PT, PT, UP0, 0x80, 0x8 ;  /* 0x000000000008781c */ /* 0x000fc40003f0f008 */
[----:B------:R-:W-:Y:S01]  /*b090*/  FADD.FTZ R154, R154, R151 ;  /* 0x000000979a9a7221 */ /* 0x000fe20000010000 */
[----:B------:R-:W-:Y:S01]  /*b0a0*/  MUFU.EX2 R169, R169 ;  /* 0x000000a900a97308 */ /* 0x000fe20000000800 */
[----:B------:R-:W-:Y:S01]  /*b0b0*/  FADD.FTZ R153, R153, R146 ;  /* 0x0000009299997221 */ /* 0x000fe20000010000 */
[----:B------:R-:W-:Y:S01]  /*b0c0*/  HMMA.16816.F32 R64, R4, R110, R64 ;  /* 0x0000006e0440723c */ /* 0x000fe20000001840 */
[----:B------:R-:W2:Y:S01]  /*b0d0*/  LDSM.16.MT88.4 R108, [R157+0x4000] ;  /* 0x004000009d6c783b */ /* 0x000ea20000004200 */
[----:B------:R-:W-:Y:S01]  /*b0e0*/  FADD.FTZ R147, R147, R154 ;  /* 0x0000009a93937221 */ /* 0x000fe20000010000 */
[----:B------:R-:W-:-:S03]  /*b0f0*/  FADD.FTZ R156, R156, R153 ;  /* 0x000000999c9c7221 */ /* 0x000fc60000010000 */
[----:B------:R-:W5:Y:S02]  /*b100*/  MUFU.EX2 R174, R174 ;  /* 0x000000ae00ae7308 */ /* 0x000f640000000800 */
[C---:B------:R-:W-:Y:S06]  /*b110*/  HMMA.16816.F32 R16, R4.reuse, R20, R16 ;  /* 0x000000140410723c */ /* 0x040fec0000001810 */
[----:B------:R-:W-:Y:S02]  /*b120*/  MUFU.EX2 R171, R171 ;  /* 0x000000ab00ab7308 */ /* 0x000fe40000000800 */
[C---:B------:R-:W-:Y:S01]  /*b130*/  HMMA.16816.F32 R12, R4.reuse, R14, R124 ;  /* 0x0000000e040c723c */ /* 0x040fe2000000187c */
[----:B------:R-:W-:Y:S05]  /*b140*/  LDSM.16.MT88.4 R124, [R137+0x800] ;  /* 0x00080000897c783b */ /* 0x000fea0000004200 */
[----:B------:R-:W5:Y:S02]  /*b150*/  MUFU.EX2 R180, R180 ;  /* 0x000000b400b47308 */ /* 0x000f640000000800 */
[C---:B------:R-:W-:Y:S01]  /*b160*/  HMMA.16816.F32 R20, R4.reuse, R22, R116 ;  /* 0x000000160414723c */ /* 0x040fe20000001874 */
[----:B------:R-:W-:Y:S05]  /*b170*/  LDSM.16.MT88.4 R116, [R159+0xe800] ;  /* 0x00e800009f74783b */ /* 0x000fea0000004200 */
[----:B------:R-:W-:Y:S02]  /*b180*/  MUFU.EX2 R173, R173 ;  /* 0x000000ad00ad7308 */ /* 0x000fe40000000800 */
[C---:B-1----:R-:W-:Y:S06]  /*b190*/  HMMA.16816.F32 R76, R4.reuse, R104, R76 ;  /* 0x00000068044c723c */ /* 0x042fec000000184c */
[----:B------:R-:W-:Y:S02]  /*b1a0*/  MUFU.EX2 R188, R188 ;  /* 0x000000bc00bc7308 */ /* 0x000fe40000000800 */
[C---:B------:R-:W-:Y:S01]  /*b1b0*/  HMMA.16816.F32 R80, R4.reuse, R106, R80 ;  /* 0x0000006a0450723c */ /* 0x040fe20000001850 */
[----:B------:R-:W1:Y:S05]  /*b1c0*/  LDSM.16.MT88.4 R104, [R137+0x4000] ;  /* 0x004000008968783b */ /* 0x000e6a0000004200 */
[----:B------:R-:W-:Y:S02]  /*b1d0*/  MUFU.EX2 R175, R175 ;  /* 0x000000af00af7308 */ /* 0x000fe40000000800 */
[C---:B------:R-:W-:Y:S06]  /*b1e0*/  HMMA.16816.F32 R68, R4.reuse, R112, R68 ;  /* 0x000000700444723c */ /* 0x040fec0000001844 */
[----:B------:R-:W5:Y:S02]  /*b1f0*/  MUFU.EX2 R190, R190 ;  /* 0x000000be00be7308 */ /* 0x000f640000000800 */
[C---:B------:R-:W-:Y:S01]  /*b200*/  HMMA.16816.F32 R72, R4.reuse, R114, R72 ;  /* 0x000000720448723c */ /* 0x040fe20000001848 */
[----:B------:R-:W5:Y:S05]  /*b210*/  LDSM.16.MT88.4 R112, [R159+0xc800] ;  /* 0x00c800009f70783b */ /* 0x000f6a0000004200 */
[----:B------:R-:W-:Y:S02]  /*b220*/  MUFU.EX2 R177, R177 ;  /* 0x000000b100b17308 */ /* 0x000fe40000000800 */
[C---:B--2---:R-:W-:Y:S06]  /*b230*/  HMMA.16816.F32 R84, R4.reuse, R108, R84 ;  /* 0x0000006c0454723c */ /* 0x044fec0000001854 */
[----:B------:R-:W2:Y:S02]  /*b240*/  MUFU.EX2 R176, R176 ;  /* 0x000000b000b07308 */ /* 0x000ea40000000800 */
[C---:B------:R-:W-:Y:S01]  /*b250*/  HMMA.16816.F32 R88, R4.reuse, R110, R88 ;  /* 0x0000006e0458723c */ /* 0x040fe20000001858 */
[----:B------:R-:W2:Y:S05]  /*b260*/  LDSM.16.MT88.4 R108, [R157+0x2800] ;  /* 0x002800009d6c783b */ /* 0x000eaa0000004200 */
[----:B------:R-:W-:Y:S02]  /*b270*/  MUFU.EX2 R166, R166 ;  /* 0x000000a600a67308 */ /* 0x000fe40000000800 */
[C---:B------:R-:W-:Y:S06]  /*b280*/  HMMA.16816.F32 R32, R4.reuse, R120, R32 ;  /* 0x000000780420723c */ /* 0x040fec0000001820 */
[----:B------:R-:W2:Y:S02]  /*b290*/  MUFU.EX2 R189, R189 ;  /* 0x000000bd00bd7308 */ /* 0x000ea40000000800 */
[C---:B------:R-:W-:Y:S01]  /*b2a0*/  HMMA.16816.F32 R100, R4.reuse, R122, R100 ;  /* 0x0000007a0464723c */ /* 0x040fe20000001864 */
[----:B------:R-:W2:Y:S05]  /*b2b0*/  LDSM.16.MT88.4 R120, [R162+0xe800] ;  /* 0x00e80000a278783b */ /* 0x000eaa0000004200 */
[----:B------:R-:W-:Y:S02]  /*b2c0*/  MUFU.EX2 R150, R150 ;  /* 0x0000009600967308 */ /* 0x000fe40000000800 */
[C---:B-1----:R-:W-:Y:S06]  /*b2d0*/  HMMA.16816.F32 R92, R4.reuse, R104, R92 ;  /* 0x00000068045c723c */ /* 0x042fec000000185c */
[----:B------:R-:W-:Y:S02]  /*b2e0*/  MUFU.EX2 R191, R191 ;  /* 0x000000bf00bf7308 */ /* 0x000fe40000000800 */
[----:B------:R-:W-:Y:S01]  /*b2f0*/  HMMA.16816.F32 R4, R4, R106, R96 ;  /* 0x0000006a0404723c */ /* 0x000fe20000001860 */
[----:B---3--:R-:W-:Y:S01]  /*b300*/  F2FP.F16.F32.PACK_AB R96, R163, R168 ;  /* 0x000000a8a360723e */ /* 0x008fe200000000ff */
[----:B------:R-:W1:Y:S01]  /*b310*/  LDSM.16.MT88.4 R104, [R137+0x2800] ;  /* 0x002800008968783b */ /* 0x000e620000004200 */
[----:B----4-:R-:W-:Y:S01]  /*b320*/  F2FP.F16.F32.PACK_AB R97, R172, R167 ;  /* 0x000000a7ac61723e */ /* 0x010fe200000000ff */
[----:B------:R-:W-:Y:S01]  /*b330*/  FADD.FTZ R168, R168, R147 ;  /* 0x00000093a8a87221 */ /* 0x000fe20000010000 */
[----:B------:R-:W-:Y:S01]  /*b340*/  F2FP.F16.F32.PACK_AB R98, R170, R165 ;  /* 0x000000a5aa62723e */ /* 0x000fe200000000ff */
[----:B------:R-:W-:Y:S01]  /*b350*/  MUFU.EX2 R164, R164 ;  /* 0x000000a400a47308 */ /* 0x000fe20000000800 */
[----:B-----5:R-:W-:Y:S01]  /*b360*/  F2FP.F16.F32.PACK_AB R99, R174, R169 ;  /* 0x000000a9ae63723e */ /* 0x020fe200000000ff */
[----:B------:R-:W-:Y:S01]  /*b370*/  FADD.FTZ R167, R167, R156 ;  /* 0x0000009ca7a77221 */ /* 0x000fe20000010000 */
[----:B------:R-:W-:-:S03]  /*b380*/  FADD.FTZ R168, R163, R168 ;  /* 0x000000a8a3a87221 */ /* 0x000fc60000010000 */
[----:B------:R-:W-:Y:S01]  /*b390*/  FADD.FTZ R172, R172, R167 ;  /* 0x000000a7acac7221 */ /* 0x000fe20000010000 */
[----:B------:R-:W-:Y:S01]  /*b3a0*/  FADD.FTZ R165, R165, R168 ;  /* 0x000000a8a5a57221 */ /* 0x000fe20000010000 */
[----:B------:R-:W-:Y:S01]  /*b3b0*/  HMMA.16816.F32 R16, R96, R112, R16 ;  /* 0x000000706010723c */ /* 0x000fe20000001810 */
[----:B------:R-:W3:Y:S01]  /*b3c0*/  MUFU.EX2 R193, R193 ;  /* 0x000000c100c17308 */ /* 0x000ee20000000800 */
[----:B------:R-:W-:Y:S01]  /*b3d0*/  FADD.FTZ R169, R169, R172 ;  /* 0x000000aca9a97221 */ /* 0x000fe20000010000 */
[----:B------:R-:W-:-:S03]  /*b3e0*/  FADD.FTZ R170, R170, R165 ;  /* 0x000000a5aaaa7221 */ /* 0x000fc60000010000 */
[----:B------:R-:W-:Y:S02]  /*b3f0*/  FADD.FTZ R174, R174, R169 ;  /* 0x000000a9aeae7221 */ /* 0x000fe40000010000 */
[C---:B------:R-:W-:Y:S01]  /*b400*/  HMMA.16816.F32 R20, R96.reuse, R114, R20 ;  /* 0x000000726014723c */ /* 0x040fe20000001814 */
[----:B------:R-:W4:Y:S01]  /*b410*/  LDSM.16.MT88.4 R112, [R162+0x10800] ;  /* 0x01080000a270783b */ /* 0x000f220000004200 */
[----:B------:R-:W-:Y:S06]  /*b420*/  MUFU.EX2 R149, R149 ;  /* 0x0000009500957308 */ /* 0x000fec0000000800 */
[C---:B------:R-:W-:Y:S02]  /*b430*/  HMMA.16816.F32 R32, R96.reuse, R124, R32 ;  /* 0x0000007c6020723c */ /* 0x040fe40000001820 */
[----:B------:R-:W5:Y:S06]  /*b440*/  MUFU.EX2 R160, R160 ;  /* 0x000000a000a07308 */ /* 0x000f6c0000000800 */
[C---:B------:R-:W-:Y:S01]  /*b450*/  HMMA.16816.F32 R100, R96.reuse, R126, R100 ;  /* 0x0000007e6064723c */ /* 0x040fe20000001864 */
[----:B------:R-:W3:Y:S07]  /*b460*/  LDSM.16.MT88.4 R124, [R159+0x10800] ;  /* 0x010800009f7c783b */ /* 0x000eee0000004200 */
[C---:B------:R-:W-:Y:S08]  /*b470*/  HMMA.16816.F32 R44, R96.reuse, R116, R44 ;  /* 0x00000074602c723c */ /* 0x040ff0000000182c */
[C---:B------:R-:W-:Y:S01]  /*b480*/  HMMA.16816.F32 R48, R96.reuse, R118, R48 ;  /* 0x000000766030723c */ /* 0x040fe20000001830 */
[----:B------:R-:W5:Y:S07]  /*b490*/  LDSM.16.MT88.4 R116, [R157+0x4800] ;  /* 0x004800009d74783b */ /* 0x000f6e0000004200 */
[C---:B--2---:R-:W-:Y:S08]  /*b4a0*/  HMMA.16816.F32 R52, R96.reuse, R108, R52 ;  /* 0x0000006c6034723c */ /* 0x044ff00000001834 */
[C---:B------:R-:W-:Y:S01]  /*b4b0*/  HMMA.16816.F32 R56, R96.reuse, R110, R56 ;  /* 0x0000006e6038723c */ /* 0x040fe20000001838 */
[----:B------:R-:W2:Y:S04]  /*b4c0*/  LDSM.16.MT88.4 R108, [R137+0x4800] ;  /* 0x00480000896c783b */ /* 0x000ea80000004200 */
[----:B------:R-:W-:Y:S03]  /*b4d0*/  LDSM.16.MT88.4 R136, [R162+0xd000] ;  /* 0x00d00000a288783b */ /* 0x000fe60000004200 */
[C---:B------:R-:W-:Y:S08]  /*b4e0*/  HMMA.16816.F32 R36, R96.reuse, R120, R36 ;  /* 0x000000786024723c */ /* 0x040ff00000001824 */
[C---:B------:R-:W-:Y:S01]  /*b4f0*/  HMMA.16816.F32 R40, R96.reuse, R122, R40 ;  /* 0x0000007a6028723c */ /* 0x040fe20000001828 */
[----:B------:R-:W2:Y:S07]  /*b500*/  LDSM.16.MT88.4 R120, [R162+0xf000] ;  /* 0x00f00000a278783b */ /* 0x000eae0000004200 */
[----:B-1----:R-:W-:Y:S01]  /*b510*/  HMMA.16816.F32 R60, R96, R104, R60 ;  /* 0x00000068603c723c */ /* 0x002fe2000000183c */
[----:B------:R-:W-:-:S04]  /*b520*/  MOV R104, 0x20 ;  /* 0x0000002000687802 */ /* 0x000fc80000000f00 */
[----:B------:R-:W-:-:S03]  /*b530*/  SEL R104, R104, 0xffffffe0, !P6 ;  /* 0xffffffe068687807 */ /* 0x000fc60007000000 */
[----:B------:R-:W-:Y:S01]  /*b540*/  HMMA.16816.F32 R8, R96, R132, R8 ;  /* 0x000000846008723c */ /* 0x000fe20000001808 */
[----:B------:R-:W-:-:S07]  /*b550*/  IADD3 R179, PT, PT, R104, R157, RZ ;  /* 0x0000009d68b37210 */ /* 0x000fce0007ffe0ff */
[C---:B------:R-:W-:Y:S01]  /*b560*/  HMMA.16816.F32 R12, R96.reuse, R134, R12 ;  /* 0x00000086600c723c */ /* 0x040fe2000000180c */
[----:B------:R-:W-:Y:S07]  /*b570*/  LDSM.16.MT88.4 R132, [R159+0xd000] ;  /* 0x00d000009f84783b */ /* 0x000fee0000004200 */
[C---:B------:R-:W-:Y:S08]  /*b580*/  HMMA.16816.F32 R24, R96.reuse, R128, R24 ;  /* 0x000000806018723c */ /* 0x040ff00000001818 */
[C---:B------:R-:W-:Y:S01]  /*b590*/  HMMA.16816.F32 R28, R96.reuse, R130, R28 ;  /* 0x00000082601c723c */ /* 0x040fe2000000181c */
[----:B------:R-:W-:Y:S07]  /*b5a0*/  LDSM.16.MT88.4 R128, [R157+0x1000] ;  /* 0x001000009d80783b */ /* 0x000fee0000004200 */
        /* <DEDUP_REMOVED lines=8> */
[C---:B-----5:R-:W-:Y:S08]  /*b630*/  HMMA.16816.F32 R84, R96.reuse, R116, R84 ;  /* 0x000000746054723c */ /* 0x060ff00000001854 */
[C---:B------:R-:W-:Y:S01]  /*b640*/  HMMA.16816.F32 R88, R96.reuse, R118, R88 ;  /* 0x000000766058723c */ /* 0x040fe20000001858 */
[----:B------:R-:W-:Y:S07]  /*b650*/  LDSM.16.MT88.4 R116, [R159+0xf000] ;  /* 0x00f000009f74783b */ /* 0x000fee0000004200 */
[----:B--2---:R-:W-:Y:S01]  /*b660*/  HMMA.16816.F32 R92, R96, R108, R92 ;  /* 0x0000006c605c723c */ /* 0x004fe2000000185c */
[----:B------:R-:W-:Y:S01]  /*b670*/  F2FP.F16.F32.PACK_AB R108, R180, R171 ;  /* 0x000000abb46c723e */ /* 0x000fe200000000ff */
[----:B------:R-:W-:Y:S01]  /*b680*/  FADD.FTZ R171, R171, R170 ;  /* 0x000000aaabab7221 */ /* 0x000fe20000010000 */
[----:B------:R-:W-:Y:S01]  /*b690*/  F2FP.F16.F32.PACK_AB R109, R190, R175 ;  /* 0x000000afbe6d723e */ /* 0x000fe200000000ff */
[----:B------:R-:W-:-:S02]  /*b6a0*/  FADD.FTZ R175, R175, R174 ;  /* 0x000000aeafaf7221 */ /* 0x000fc40000010000 */
[----:B------:R-:W-:Y:S02]  /*b6b0*/  FADD.FTZ R180, R180, R171 ;  /* 0x000000abb4b47221 */ /* 0x000fe40000010000 */
[----:B------:R-:W-:Y:S01]  /*b6c0*/  HMMA.16816.F32 R4, R96, R110, R4 ;  /* 0x0000006e6004723c */ /* 0x000fe20000001804 */
[----:B------:R-:W2:Y:S01]  /*b6d0*/  LDSM.16.MT88.4 R96, [R162+0x11000] ;  /* 0x01100000a260783b */ /* 0x000ea20000004200 */
[----:B------:R-:W-:Y:S01]  /*b6e0*/  F2FP.F16.F32.PACK_AB R110, R188, R173 ;  /* 0x000000adbc6e723e */ /* 0x000fe200000000ff */
[----:B------:R-:W-:Y:S01]  /*b6f0*/  FADD.FTZ R190, R190, R175 ;  /* 0x000000afbebe7221 */ /* 0x000fe20000010000 */
[----:B------:R-:W-:Y:S01]  /*b700*/  F2FP.F16.F32.PACK_AB R111, R176, R177 ;  /* 0x000000b1b06f723e */ /* 0x000fe200000000ff */
[----:B------:R-:W-:Y:S02]  /*b710*/  FADD.FTZ R173, R173, R180 ;  /* 0x000000b4adad7221 */ /* 0x000fe40000010000 */
[----:B------:R-:W-:Y:S02]  /*b720*/  FADD.FTZ R3, R177, R190 ;  /* 0x000000beb1037221 */ /* 0x000fe40000010000 */
[----:B------:R-:W-:-:S02]  /*b730*/  FADD.FTZ R173, R188, R173 ;  /* 0x000000adbcad7221 */ /* 0x000fc40000010000 */
[----:B------:R-:W-:Y:S01]  /*b740*/  HMMA.16816.F32 R36, R108, R120, R36 ;  /* 0x000000786c24723c */ /* 0x000fe20000001824 */
[----:B------:R-:W-:-:S07]  /*b750*/  FADD.FTZ R3, R176, R3 ;  /* 0x00000003b0037221 */ /* 0x000fce0000010000 */
[C---:B------:R-:W-:Y:S01]  /*b760*/  HMMA.16816.F32 R40, R108.reuse, R122, R40 ;  /* 0x0000007a6c28723c */ /* 0x040fe20000001828 */
[----:B------:R-:W3:Y:S07]  /*b770*/  LDSM.16.MT88.4 R120, [R159+0x11000] ;  /* 0x011000009f78783b */ /* 0x000eee0000004200 */
[C---:B-1----:R-:W-:Y:S08]  /*b780*/  HMMA.16816.F32 R32, R108.reuse, R124, R32 ;  /* 0x0000007c6c20723c */ /* 0x042ff00000001820 */
[C---:B------:R-:W-:Y:S01]  /*b790*/  HMMA.16816.F32 R100, R108.reuse, R126, R100 ;  /* 0x0000007e6c64723c */ /* 0x040fe20000001864 */
[----:B------:R-:W-:Y:S07]  /*b7a0*/  LDSM.16.MT88.4 R124, [R162+0xd800] ;  /* 0x00d80000a27c783b */ /* 0x000fee0000004200 */
[C---:B--2---:R-:W-:Y:S08]  /*b7b0*/  HMMA.16816.F32 R68, R108.reuse, R96, R68 ;  /* 0x000000606c44723c */ /* 0x044ff00000001844 */
        /* <DEDUP_REMOVED lines=15> */
[C---:B-1----:R-:W-:Y:S01]  /*b8b0*/  HMMA.16816.F32 R92, R108.reuse, R96, R92 ;  /* 0x000000606c5c723c */ /* 0x042fe2000000185c */
[----:B------:R-:W-:Y:S01]  /*b8c0*/  F2FP.F16.F32.PACK_AB R96, R189, R166 ;  /* 0x000000a6bd60723e */ /* 0x000fe200000000ff */
[----:B------:R-:W-:Y:S01]  /*b8d0*/  FADD.FTZ R166, R166, R173 ;  /* 0x000000ada6a67221 */ /* 0x000fe20000010000 */
[----:B------:R-:W-:Y:S01]  /*b8e0*/  F2FP.F16.F32.PACK_AB R97, R193, R164 ;  /* 0x000000a4c161723e */ /* 0x000fe200000000ff */
[----:B------:R-:W-:Y:S01]  /*b8f0*/  FADD.FTZ R164, R164, R3 ;  /* 0x00000003a4a47221 */ /* 0x000fe20000010000 */
[-C--:B------:R-:W-:Y:S01]  /*b900*/  MOV R3, R144.reuse ;  /* 0x0000009000037202 */ /* 0x080fe20000000f00 */
[----:B------:R-:W-:Y:S01]  /*b910*/  FADD.FTZ R189, R189, R166 ;  /* 0x000000a6bdbd7221 */ /* 0x000fe20000010000 */
[----:B------:R-:W-:Y:S01]  /*b920*/  @P1 MOV R3, R144 ;  /* 0x0000009000031202 */ /* 0x000fe20000000f00 */
[----:B------:R-:W-:Y:S01]  /*b930*/  HMMA.16816.F32 R4, R108, R98, R4 ;  /* 0x000000626c04723c */ /* 0x000fe20000001804 */
[----:B------:R-:W-:Y:S01]  /*b940*/  F2FP.F16.F32.PACK_AB R98, R191, R150 ;  /* 0x00000096bf62723e */ /* 0x000fe200000000ff */
[----:B------:R-:W-:Y:S01]  /*b950*/  FADD.FTZ R164, R193, R164 ;  /* 0x000000a4c1a47221 */ /* 0x000fe20000010000 */
[----:B------:R-:W-:Y:S01]  /*b960*/  F2FP.F16.F32.PACK_AB R99, R160, R149 ;  /* 0x00000095a063723e */ /* 0x000fe200000000ff */
[----:B------:R-:W-:-:S02]  /*b970*/  FADD.FTZ R150, R150, R189 ;  /* 0x000000bd96967221 */ /* 0x000fc40000010000 */
[----:B------:R-:W-:Y:S02]  /*b980*/  FADD.FTZ R149, R149, R164 ;  /* 0x000000a495957221 */ /* 0x000fe40000010000 */
[----:B------:R-:W-:Y:S01]  /*b990*/  HMMA.16816.F32 R24, R108, R128, R24 ;  /* 0x000000806c18723c */ /* 0x000fe20000001818 */
[----:B------:R-:W-:Y:S01]  /*b9a0*/  FADD.FTZ R213, R191, R150 ;  /* 0x00000096bfd57221 */ /* 0x000fe20000010000 */
[----:B------:R-:W-:-:S06]  /*b9b0*/  FADD.FTZ R211, R160, R149 ;  /* 0x00000095a0d37221 */ /* 0x000fcc0000010000 */
[C---:B------:R-:W-:Y:S08]  /*b9c0*/  HMMA.16816.F32 R28, R108.reuse, R130, R28 ;  /* 0x000000826c1c723c */ /* 0x040ff0000000181c */
[C---:B------:R-:W-:Y:S08]  /*b9d0*/  HMMA.16816.F32 R52, R108.reuse, R112, R52 ;  /* 0x000000706c34723c */ /* 0x040ff00000001834 */
[C---:B------:R-:W-:Y:S01]  /*b9e0*/  HMMA.16816.F32 R56, R108.reuse, R114, R56 ;  /* 0x000000726c38723c */ /* 0x040fe20000001838 */
[----:B------:R-:W1:Y:S07]  /*b9f0*/  LDSM.16.MT88.4 R112, [R159+0x11800] ;  /* 0x011800009f70783b */ /* 0x000e6e0000004200 */
[C---:B------:R-:W-:Y:S01]  /*ba00*/  HMMA.16816.F32 R20, R108.reuse, R134, R20 ;  /* 0x000000866c14723c */ /* 0x040fe20000001814 */
[----:B------:R-:W-:Y:S07]  /*ba10*/  LDSM.16.MT88.4 R132, [R157+0x3800] ;  /* 0x003800009d84783b */ /* 0x000fee0000004200 */
[C---:B--2---:R-:W-:Y:S08]  /*ba20*/  HMMA.16816.F32 R84, R108.reuse, R104, R84 ;  /* 0x000000686c54723c */ /* 0x044ff00000001854 */
[----:B------:R-:W-:Y:S01]  /*ba30*/  HMMA.16816.F32 R88, R108, R106, R88 ;  /* 0x0000006a6c58723c */ /* 0x000fe20000001858 */
[----:B------:R-:W2:Y:S04]  /*ba40*/  LDSM.16.MT88.4 R108, [R157+0x1800] ;  /* 0x001800009d6c783b */ /* 0x000ea80000004200 */
[----:B------:R-:W5:Y:S03]  /*ba50*/  LDSM.16.MT88.4 R104, [R157+0x5800] ;  /* 0x005800009d68783b */ /* 0x000f660000004200 */
[C---:B------:R-:W-:Y:S01]  /*ba60*/  HMMA.16816.F32 R128, R96.reuse, R124, R8 ;  /* 0x0000007c6080723c */ /* 0x040fe20000001808 */
[----:B------:R-:W5:Y:S07]  /*ba70*/  LDSM.16.MT88.4 R8, [R179+0x1800] ;  /* 0x00180000b308783b */ /* 0x000f6e0000004200 */
[C---:B---3--:R-:W-:Y:S08]  /*ba80*/  HMMA.16816.F32 R68, R96.reuse, R120, R68 ;  /* 0x000000786044723c */ /* 0x048ff00000001844 */
[C---:B------:R-:W-:Y:S08]  /*ba90*/  HMMA.16816.F32 R72, R96.reuse, R122, R72 ;  /* 0x0000007a6048723c */ /* 0x040ff00000001848 */
[C---:B------:R-:W-:Y:S01]  /*baa0*/  HMMA.16816.F32 R124, R96.reuse, R126, R12 ;  /* 0x0000007e607c723c */ /* 0x040fe2000000180c */
[----:B------:R-:W3:Y:S07]  /*bab0*/  LDSM.16.MT88.4 R12, [R179+0x3800] ;  /* 0x00380000b30c783b */ /* 0x000eee0000004200 */
[C---:B----4-:R-:W-:Y:S01]  /*bac0*/  HMMA.16816.F32 R120, R96.reuse, R116, R16 ;  /* 0x000000746078723c */ /* 0x050fe20000001810 */
[----:B------:R-:W4:Y:S07]  /*bad0*/  LDSM.16.MT88.4 R16, [R179+0x5800] ;  /* 0x00580000b310783b */ /* 0x000f2e0000004200 */
[C---:B-1----:R-:W-:Y:S08]  /*bae0*/  HMMA.16816.F32 R76, R96.reuse, R112, R76 ;  /* 0x00000070604c723c */ /* 0x042ff0000000184c */
[C---:B------:R-:W-:Y:S08]  /*baf0*/  HMMA.16816.F32 R80, R96.reuse, R114, R80 ;  /* 0x000000726050723c */ /* 0x040ff00000001850 */
[C---:B--2---:R-:W-:Y:S08]  /*bb00*/  HMMA.16816.F32 R112, R96.reuse, R108, R24 ;  /* 0x0000006c6070723c */ /* 0x044ff00000001818 */
        /* <DEDUP_REMOVED lines=12> */
[C---:B------:R-:W-:Y:S08]  /*bbd0*/  HMMA.16816.F32 R104, R96.reuse, R8, R32 ;  /* 0x000000086068723c */ /* 0x040ff00000001820 */
[C---:B------:R-:W-:Y:S08]  /*bbe0*/  HMMA.16816.F32 R100, R96.reuse, R10, R100 ;  /* 0x0000000a6064723c */ /* 0x040ff00000001864 */
[C---:B---3--:R-:W-:Y:S08]  /*bbf0*/  HMMA.16816.F32 R60, R96.reuse, R12, R60 ;  /* 0x0000000c603c723c */ /* 0x048ff0000000183c */
[C---:B------:R-:W-:Y:S08]  /*bc00*/  HMMA.16816.F32 R64, R96.reuse, R14, R64 ;  /* 0x0000000e6040723c */ /* 0x040ff00000001840 */
[C---:B----4-:R-:W-:Y:S08]  /*bc10*/  HMMA.16816.F32 R92, R96.reuse, R16, R92 ;  /* 0x00000010605c723c */ /* 0x050ff0000000185c */
[----:B------:R-:W-:Y:S01]  /*bc20*/  HMMA.16816.F32 R96, R96, R18, R4 ;  /* 0x000000126060723c */ /* 0x000fe20000001804 */
[----:B------:R-:W-:-:S04]  /*bc30*/  NOP ;  /* 0x0000000000007918 */ /* 0x000fc80000000000 */
[----:B------:R-:W-:-:S15]  /*bc40*/  BRA.U UP0, `(.L_x_5045) ;  /* 0x0000000100047547 */ /* 0x000fde000b800000 */
.L_x_5039:
[----:B------:R-:W-:-:S12]  /*bc50*/  UIADD3 UR12, UPT, UPT, UR14, -0x1, URZ ;  /* 0xffffffff0e0c7890 */ /* 0x000fd8000fffe0ff */
.L_x_5045:
[----:B------:R-:W-:Y:S01]  /*bc60*/  UISETP.GE.AND UP0, UPT, UR12, UR16, UPT ;  /* 0x000000100c00728c */ /* 0x000fe2000bf06270 */
[----:B------:R-:W-:Y:S01]  /*bc70*/  MOV R180, 0x20 ;  /* 0x0000002000b47802 */ /* 0x000fe20000000f00 */
[----:B------:R-:W1:Y:S07]  /*bc80*/  LDCU.64 UR14, c[0x0][0x358] ;  /* 0x00006b00ff0e77ac */ /* 0x000e6e0008000a00 */
[----:B------:R-:W-:Y:S05]  /*bc90*/  BRA.U !UP0, `(.L_x_5046) ;  /* 0x0000004508fc7547 */ /* 0x000fea000b800000 */
[----:B------:R-:W2:Y:S01]  /*bca0*/  S2UR UR5, SR_CgaCtaId ;  /* 0x00000000000579c3 */ /* 0x000ea20000008800 */
[----:B------:R-:W-:Y:S01]  /*bcb0*/  USHF.L.U32 UR18, UR12, 0x6, URZ ;  /* 0x000000060c127899 */ /* 0x000fe200080006ff */
[----:B------:R-:W-:Y:S01]  /*bcc0*/  LOP3.LUT R187, R2, R187, RZ, 0x3c, !PT ;  /* 0x000000bb02bb7212 */ /* 0x000fe200078e3cff */
[----:B------:R-:W-:Y:S01]  /*bcd0*/  UISETP.NE.U32.AND UP0, UPT, UR8, URZ, UPT ;  /* 0x000000ff0800728c */ /* 0x000fe2000bf05070 */
[----:B------:R-:W-:Y:S01]  /*bce0*/  IADD3 R205, PT, PT, R0, UR20, R181 ;  /* 0x0000001400cd7c10 */ /* 0x000fe2000fffe0b5 */
[----:B------:R-:W-:Y:S01]  /*bcf0*/  IMAD.MOV.U32 R181, RZ, RZ, 0x20 ;  /* 0x00000020ffb57424 */ /* 0x000fe200078e00ff */
[----:B------:R-:W-:Y:S01]  /*bd00*/  UMOV UR8, 0x400 ;  /* 0x0000040000087882 */ /* 0x000fe20000000000 */
[----:B------:R-:W-:Y:S01]  /*bd10*/  LOP3.LUT R0, R148, UR18, RZ, 0xfc, !PT ;  /* 0x0000001294007c12 */ /* 0x000fe2000f8efcff */
[----:B------:R-:W3:Y:S01]  /*bd20*/  S2UR UR19, SR_CgaCtaId ;  /* 0x00000000001379c3 */ /* 0x000ee20000008800 */
[----:B------:R-:W-:Y:S01]  /*bd30*/  LOP3.LUT R182, R187, 0x200, R182, 0xf8, !PT ;  /* 0x00000200bbb67812 */ /* 0x000fe200078ef8b6 */
[----:B------:R-:W-:Y:S01]  /*bd40*/  UISETP.NE.AND.EX UP0, UPT, UR9, URZ, UPT, UP0 ;  /* 0x000000ff0900728c */ /* 0x000fe2000bf05300 */
[----:B------:R-:W-:Y:S01]  /*bd50*/  IMAD.U32 R5, RZ, RZ, UR18 ;  /* 0x00000012ff057e24 */ /* 0x000fe2000f8e00ff */
[----:B------:R-:W-:Y:S01]  /*bd60*/  IADD3 R205, PT, PT, R205, -UR17, -R0 ;  /* 0x80000011cdcd7c10 */ /* 0x000fe2000fffe800 */
[----:B------:R-:W-:Y:S01]  /*bd70*/  IMAD.MOV.U32 R2, RZ, RZ, R3 ;  /* 0x000000ffff027224 */ /* 0x000fe200078e0003 */
[----:B------:R-:W-:Y:S01]  /*bd80*/  SEL R181, R181, 0xffffffe0, !P6 ;  /* 0xffffffe0b5b57807 */ /* 0x000fe20007000000 */
[----:B------:R-:W-:Y:S01]  /*bd90*/  IMAD.MOV.U32 R0, RZ, RZ, R132 ;  /* 0x000000ffff007224 */ /* 0x000fe200078e0084 */
[----:B------:R-:W-:Y:S01]  /*bda0*/  LOP3.LUT R204, R5, 0x20, R148, 0xfe, !PT ;  /* 0x0000002005cc7812 */ /* 0x000fe200078efe94 */
[----:B------:R-:W-:Y:S01]  /*bdb0*/  IMAD.MOV.U32 R202, RZ, RZ, RZ ;  /* 0x000000ffffca7224 */ /* 0x000fe200078e00ff */
[----:B------:R-:W-:Y:S01]  /*bdc0*/  PLOP3.LUT P3, PT, PT, PT, UP0, 0x80, 0x8 ;  /* 0x000000000008781c */ /* 0x000fe20003f6f008 */
[----:B------:R-:W-:Y:S01]  /*bdd0*/  VIADD R205, R205, 0x8 ;  /* 0x00000008cdcd7836 */ /* 0x000fe20000000000 */
[----:B------:R-:W-:Y:S01]  /*bde0*/  UMOV UR20, 0x400 ;  /* 0x0000040000147882 */ /* 0x000fe20000000000 */
[----:B------:R-:W-:Y:S01]  /*bdf0*/  UIADD3 UR12, UPT, UPT, UR12, 0x1, URZ ;  /* 0x000000010c0c7890 */ /* 0x000fe2000fffe0ff */
[----:B------:R-:W4:Y:S01]  /*be00*/  LDCU UR10, c[0x0][0x440] ;  /* 0x00008800ff0a77ac */ /* 0x000f220008000800 */
[----:B--2---:R-:W-:Y:S01]  /*be10*/  ULEA UR5, UR5, UR8, 0x18 ;  /* 0x0000000805057291 */ /* 0x004fe2000f8ec0ff */
[----:B------:R-:W2:Y:S05]  /*be20*/  LDCU UR4, c[0x0][0x45c] ;  /* 0x00008b80ff0477ac */ /* 0x000eaa0008000800 */
[----:B------:R-:W-:Y:S01]  /*be30*/  LEA R182, R182, UR5, 0x1 ;  /* 0x00000005b6b67c11 */ /* 0x000fe2000f8e08ff */
[----:B------:R-:W1:Y:S04]  /*be40*/  LDCU.64 UR6, c[0x0][0x3a0] ;  /* 0x00007400ff0677ac */ /* 0x000e680008000a00 */
[----:B------:R-:W-:Y:S01]  /*be50*/  IMAD.IADD R181, R181, 0x1, R182 ;  /* 0x00000001b5b57824 */ /* 0x000fe200078e02b6 */
[----:B------:R-:W1:Y:S01]  /*be60*/  LDCU.64 UR8, c[0x0][0x3a8] ;  /* 0x00007500ff0877ac */ /* 0x000e620008000a00 */
[----:B------:R-:W-:-:S02]  /*be70*/  VIADD R209, R182, 0xc000 ;  /* 0x0000c000b6d17836 */ /* 0x000fc40000000000 */
[----:B------:R-:W-:Y:S01]  /*be80*/  VIADD R208, R182, 0xc040 ;  /* 0x0000c040b6d07836 */ /* 0x000fe20000000000 */
[----:B------:R-:W-:Y:S02]  /*be90*/  UIADD3 UR18, UPT, UPT, UR18, 0x40, URZ ;  /* 0x0000004012127890 */ /* 0x000fe4000fffe0ff */
[----:B---34-:R-:W-:-:S12]  /*bea0*/  ULEA UR5, UR19, UR20, 0x18 ;  /* 0x0000001413057291 */ /* 0x018fd8000f8ec0ff */
.L_x_5050:
[----:B------:R-:W-:Y:S01]  /*beb0*/  @!P3 IADD3 R5, P0, PT, RZ, -R202, RZ ;  /* 0x800000caff05b210 */ /* 0x000fe20007f1e0ff */
[----:B------:R-:W3:Y:S01]  /*bec0*/  S2R R185, SR_TID.X ;  /* 0x0000000000b97919 */ /* 0x000ee20000002100 */
[----:B------:R-:W4:Y:S01]  /*bed0*/  @!P3 LDC R168, c[0x0][0x3c0] ;  /* 0x0000f000ffa8bb82 */ /* 0x000f220000000800 */
[----:B------:R-:W-:Y:S07]  /*bee0*/  DEPBAR.LE SB0, 0x0 ;  /* 0x000080000000791a */ /* 0x000fee0000000000 */
[----:B------:R-:W1:Y:S08]  /*bef0*/  LDC R171, c[0x0][0x3c4] ;  /* 0x0000f100ffab7b82 */ /* 0x000e700000000800 */
[----:B------:R-:W-:Y:S01]  /*bf00*/  BAR.SYNC.DEFER_BLOCKING 0x0 ;  /* 0x0000000000007b1d */ /* 0x000fe20000010000 */
[C---:B---3--:R-:W-:Y:S01]  /*bf10*/  LOP3.LUT R10, R185.reuse, 0x38, RZ, 0xc0, !PT ;  /* 0x00000038b90a7812 */ /* 0x048fe200078ec0ff */
[C---:B------:R-:W-:Y:S01]  /*bf20*/  IMAD.SHL.U32 R9, R185.reuse, 0x8, RZ ;  /* 0x00000008b9097824 */ /* 0x040fe200078e00ff */
[----:B------:R-:W-:Y:S01]  /*bf30*/  SHF.R.U32.HI R186, RZ, 0x1, R185 ;  /* 0x00000001ffba7819 */ /* 0x000fe200000116b9 */
[C---:B------:R-:W-:Y:S02]  /*bf40*/  IMAD.SHL.U32 R4, R185.reuse, 0x40, RZ ;  /* 0x00000040b9047824 */ /* 0x040fe400078e00ff */
[----:B------:R-:W-:Y:S01]  /*bf50*/  IMAD.SHL.U32 R7, R185, 0x20, RZ ;  /* 0x00000020b9077824 */ /* 0x000fe200078e00ff */
[--C-:B------:R-:W-:Y:S02]  /*bf60*/  LOP3.LUT R10, R10, 0x1f8, R9.reuse, 0x78, !PT ;  /* 0x000001f80a0a7812 */ /* 0x100fe400078e7809 */
[----:B------:R-:W-:Y:S02]  /*bf70*/  LOP3.LUT R184, R9, 0x38, RZ, 0xc0, !PT ;  /* 0x0000003809b87812 */ /* 0x000fe400078ec0ff */
[----:B------:R-:W-:Y:S01]  /*bf80*/  LOP3.LUT R215, R10, 0x1e00, R9, 0xf8, !PT ;  /* 0x00001e000ad77812 */ /* 0x000fe200078ef809 */
[----:B----4-:R-:W-:Y:S01]  /*bf90*/  @!P3 IMAD.SHL.U32 R10, R168, 0x40, RZ ;  /* 0x00000040a80ab824 */ /* 0x010fe200078e00ff */
        /* <DEDUP_REMOVED lines=16> */
[----:B------:R-:W-:Y:S02]  /*c0a0*/  ISETP.GE.AND P5, PT, R184, UR10, PT ;  /* 0x0000000ab8007c0c */ /* 0x000fe4000bfa6270 */
[----:B------:R-:W-:Y:S02]  /*c0b0*/  ISETP.GE.AND P4, PT, R212, UR10, PT ;  /* 0x0000000ad4007c0c */ /* 0x000fe4000bf86270 */
[----:B------:R-:W-:Y:S02]  /*c0c0*/  ISETP.GE.AND P1, PT, R210, UR10, PT ;  /* 0x0000000ad2007c0c */ /* 0x000fe4000bf26270 */
[----:B------:R-:W-:Y:S01]  /*c0d0*/  LEA R215, R215, UR5, 0x1 ;  /* 0x00000005d7d77c11 */ /* 0x000fe2000f8e08ff */
[----:B-1----:R-:W-:Y:S10]  /*c0e0*/  @!P3 BRA `(.L_x_5047) ;  /* 0x0000000000f8b947 */ /* 0x002ff40003800000 */
[----:B------:R-:W1:Y:S01]  /*c0f0*/  LDC R9, c[0x0][0x4f0] ;  /* 0x00013c00ff097b82 */ /* 0x000e620000000800 */
[----:B------:R-:W-:Y:S07]  /*c100*/  UIADD3 UR17, UPT, UPT, UR18, -0x40, URZ ;  /* 0xffffffc012117890 */ /* 0x000fee000fffe0ff */
[----:B------:R-:W3:Y:S01]  /*c110*/  LDC.64 R168, c[0x0][0x3c0] ;  /* 0x0000f000ffa87b82 */ /* 0x000ee20000000a00 */
        /* <DEDUP_REMOVED lines=28> */
[C---:B------:R-:W-:Y:S04]  /*c2e0*/  LOP3.LUT R6, R9.reuse, UR17, RZ, 0x3c, !PT ;  /* 0x0000001109067c12 */ /* 0x040fe8000f8e3cff */
        /* <DEDUP_REMOVED lines=15> */
[----:B------:R-:W4:Y:S03]  /*c3e0*/  LDG.E R11, desc[UR14][R18.64] ;  /* 0x0000000e120b7981 */ /* 0x000f26000c1e1900 */
[----:B------:R-:W-:Y:S01]  /*c3f0*/  SHF.R.S32.HI R13, RZ, 0x1f, R9 ;  /* 0x0000001fff0d7819 */ /* 0x000fe20000011409 */
[----:B------:R-:W4:Y:S04]  /*c400*/  LDG.E R6, desc[UR14][R16.64] ;  /* 0x0000000e10067981 */ /* 0x000f28000c1e1900 */
[-C--:B---3--:R-:W-:Y:S02]  /*c410*/  IMAD R4, R13, R168.reuse, RZ ;  /* 0x000000a80d047224 */ /* 0x088fe400078e02ff */
[C---:B------:R-:W-:Y:S04]  /*c420*/  IMAD.WIDE.U32 R12, R9.reuse, R168, RZ ;  /* 0x000000a8090c7225 */ /* 0x040fe800078e00ff */
[----:B------:R-:W-:Y:S05]  /*c430*/  IMAD R4, R9, R169, R4 ;  /* 0x000000a909047224 */ /* 0x000fea00078e0204 */
[----:B------:R-:W-:Y:S01]  /*c440*/  IADD3 R13, PT, PT, R13, R4, RZ ;  /* 0x000000040d0d7210 */ /* 0x000fe20007ffe0ff */
[----:B----4-:R-:W-:Y:S04]  /*c450*/  IMAD.IADD R11, R11, 0x1, -R6 ;  /* 0x000000010b0b7824 */ /* 0x010fe800078e0a06 */
[C---:B------:R-:W-:Y:S01]  /*c460*/  IMAD.WIDE.U32 R12, R11.reuse, UR8, R12 ;  /* 0x000000080b0c7c25 */ /* 0x040fe2000f8e000c */
[----:B------:R-:W-:Y:S02]  /*c470*/  SHF.R.S32.HI R6, RZ, 0x1f, R11 ;  /* 0x0000001fff067819 */ /* 0x000fe4000001140b */
[----:B------:R-:W-:Y:S03]  /*c480*/  LEA R200, P0, R12, R7, 0x1 ;  /* 0x000000070cc87211 */ /* 0x000fe600078008ff */
[----:B------:R-:W-:Y:S04]  /*c490*/  IMAD R6, R6, UR8, RZ ;  /* 0x0000000806067c24 */ /* 0x000fe8000f8e02ff */
[----:B------:R-:W-:Y:S04]  /*c4a0*/  IMAD R6, R11, UR9, R6 ;  /* 0x000000090b067c24 */ /* 0x000fe8000f8e0206 */
[----:B------:R-:W-:Y:S05]  /*c4b0*/  IMAD.IADD R6, R13, 0x1, R6 ;  /* 0x000000010d067824 */ /* 0x000fea00078e0206 */
[----:B------:R-:W-:Y:S07]  /*c4c0*/  LEA.HI.X R201, R12, R5, R6, 0x1, P0 ;  /* 0x000000050cc97211 */ /* 0x000fee00000f0c06 */
.L_x_5047:
        /* <DEDUP_REMOVED lines=20> */
[C---:B------:R-:W-:Y:S01]  /*c610*/  LOP3.LUT P2, RZ, R185.reuse, 0x4, RZ, 0xc0, !PT ;  /* 0x00000004b9ff7812 */ /* 0x040fe2000784c0ff */
[----:B------:R-:W-:Y:S01]  /*c620*/  UIADD3 UR12, UPT, UPT, UR12, -0x1, URZ ;  /* 0xffffffff0c0c7890 */ /* 0x000fe2000fffe0ff */
[----:B------:R-:W-:Y:S01]  /*c630*/  @!PT LDS RZ, [RZ] ;  /* 0x00000000fffff984 */ /* 0x000fe20000000800 */
[----:B------:R-:W-:Y:S01]  /*c640*/  @!PT LDS RZ, [RZ] ;  /* 0x00000000fffff984 */ /* 0x000fe20000000800 */
[----:B------:R-:W-:Y:S01]  /*c650*/  @!PT LDS RZ, [RZ] ;  /* 0x00000000fffff984 */ /* 0x000fe20000000800 */
[----:B------:R-:W-:Y:S01]  /*c660*/  @!P1 LDGSTS.E.BYPASS.LTC128B.128 [R215+0x10000], desc[UR14][R200.64+0x100] ;  /* 0x10000100c8d79fae */ /* 0x000fe2000b981a0e */
[----:B------:R-:W-:Y:S01]  /*c670*/  IMAD.X R177, R170, 0x1, R169, P0 ;  /* 0x00000001aab17824 */ /* 0x000fe200000e06a9 */
[----:B------:R-:W-:Y:S01]  /*c680*/  LOP3.LUT P0, RZ, R185, 0x2, RZ, 0xc0, !PT ;  /* 0x00000002b9ff7812 */ /* 0x000fe2000780c0ff */
[----:B------:R-:W-:Y:S01]  /*c690*/  UISETP.GT.AND UP0, UPT, UR12, UR16, UPT ;  /* 0x000000100c00728c */ /* 0x000fe2000bf04270 */
[----:B------:R-:W-:Y:S01]  /*c6a0*/  @P1 STS.128 [R215+0x10000], RZ ;  /* 0x010000ffd7001388 */ /* 0x000fe20000000c00 */
[----:B------:R-:W-:Y:S02]  /*c6b0*/  SEL R3, R3, 0xffffffc0, !P2 ;  /* 0xffffffc003037807 */ /* 0x000fe40005000000 */
[----:B------:R-:W-:Y:S01]  /*c6c0*/  SEL R187, R180, 0xffffffe0, !P0 ;  /* 0xffffffe0b4bb7807 */ /* 0x000fe20004000000 */
[----:B------:R-:W-:Y:S01]  /*c6d0*/  @!PT LDS RZ, [RZ] ;  /* 0x00000000fffff984 */ /* 0x000fe20000000800 */
[----:B------:R-:W-:Y:S01]  /*c6e0*/  @!PT LDS RZ, [RZ] ;  /* 0x00000000fffff984 */ /* 0x000fe20000000800 */
[----:B------:R-:W-:Y:S01]  /*c6f0*/  @!PT LDS RZ, [RZ] ;  /* 0x00000000fffff984 */ /* 0x000fe20000000800 */
[----:B------:R-:W-:Y:S02]  /*c700*/  @!P5 LDGSTS.E.BYPASS.LTC128B.128 [R215+0xc800], desc[UR14][R174.64] ;  /* 0x0c800000aed7dfae */ /* 0x000fe4000b981a0e */
[--C-:B------:R-:W-:Y:S01]  /*c710*/  IMAD.IADD R192, R3, 0x1, R172.reuse ;  /* 0x0000000103c07824 */ /* 0x100fe200078e02ac */
[C---:B------:R-:W-:Y:S01]  /*c720*/  IADD3 R189, PT, PT, R190.reuse, R187, RZ ;  /* 0x000000bbbebd7210 */ /* 0x040fe20007ffe0ff */
[----:B------:R-:W-:Y:S01]  /*c730*/  @P5 STS.128 [R215+0xc800], RZ ;  /* 0x00c800ffd7005388 */ /* 0x000fe20000000c00 */
[C---:B------:R-:W-:Y:S02]  /*c740*/  IMAD.IADD R191, R187.reuse, 0x1, R172 ;  /* 0x00000001bbbf7824 */ /* 0x040fe400078e02ac */
[----:B------:R-:W-:Y:S01]  /*c750*/  IMAD.IADD R190, R190, 0x1, R3 ;  /* 0x00000001bebe7824 */ /* 0x000fe200078e0203 */
[----:B------:R-:W-:Y:S01]  /*c760*/  @!PT LDS RZ, [RZ] ;  /* 0x00000000fffff984 */ /* 0x000fe20000000800 */
[----:B------:R-:W-:Y:S01]  /*c770*/  @!PT LDS RZ, [RZ] ;  /* 0x00000000fffff984 */ /* 0x000fe20000000800 */
[----:B------:R-:W-:Y:S01]  /*c780*/  @!PT LDS RZ, [RZ] ;  /* 0x00000000fffff984 */ /* 0x000fe20000000800 */
[----:B------:R-:W-:Y:S01]  /*c790*/  @!P4 LDGSTS.E.BYPASS.LTC128B.128 [R215+0xe800], desc[UR14][R174.64+0x80] ;  /* 0x0e800080aed7cfae */ /* 0x000fe2000b981a0e */
[C---:B------:R-:W-:Y:S02]  /*c7a0*/  IADD3 R188, PT, PT, R187.reuse, R192, RZ ;  /* 0x000000c0bbbc7210 */ /* 0x040fe40007ffe0ff */
        /* <DEDUP_REMOVED lines=39> */
[----:B------:R-:W5:Y:S04]  /*ca20*/  LDSM.16.M88.4 R140, [R193+UR5+0x6800] ;  /* 0x00680005c18c783b */ /* 0x000f680008000200 */
[----:B------:R-:W2:Y:S04]  /*ca30*/  LDSM.16.M88.4 R144, [R193+UR5+0x7000] ;  /* 0x00700005c190783b */ /* 0x000ea80008000200 */
[----:B------:R-:W0:Y:S04]  /*ca40*/  LDGDEPBAR ;  /* 0x00000000000079af */ /* 0x000e280000000000 */
[----:B------:R-:W2:Y:S04]  /*ca50*/  LDSM.16.M88.4 R148, [R193+UR5+0x7800] ;  /* 0x00780005c194783b */ /* 0x000ea80008000200 */
[----:B------:R-:W-:Y:S04]  /*ca60*/  LDSM.16.M88.4 R152, [R191] ;  /* 0x00000000bf98783b */ /* 0x000fe80000000200 */
[----:B------:R-:W2:Y:S04]  /*ca70*/  LDSM.16.M88.4 R156, [R189+0x6000] ;  /* 0x00600000bd9c783b */ /* 0x000ea80000000200 */
[----:B------:R-:W2:Y:S04]  /*ca80*/  LDSM.16.M88.4 R160, [R189+0x6800] ;  /* 0x00680000bda0783b */ /* 0x000ea80000000200 */
[----:B------:R-:W-:Y:S04]  /*ca90*/  LDSM.16.M88.4 R164, [R3+0x6000] ;  /* 0x0060000003a4783b */ /* 0x000fe80000000200 */
[----:B-1----:R-:W-:Y:S01]  /*caa0*/  LDSM.16.M88.4 R168, [R189+0x8000] ;  /* 0x00800000bda8783b */ /* 0x002fe20000000200 */
[C---:B----4-:R-:W-:Y:S03]  /*cab0*/  HMMA.16816.F32 R4, R132.reuse, R136, RZ ;  /* 0x000000888404723c */ /* 0x050fe600000018ff */
[----:B---3--:R-:W-:Y:S05]  /*cac0*/  LDSM.16.M88.4 R176, [R193+UR5+0xa000] ;  /* 0x00a00005c1b0783b */ /* 0x008fea0008000200 */
[C---:B------:R-:W-:Y:S01]  /*cad0*/  HMMA.16816.F32 R8, R132.reuse, R138, RZ ;  /* 0x0000008a8408723c */ /* 0x040fe200000018ff */
[----:B------:R-:W1:Y:S07]  /*cae0*/  LDSM.16.M88.4 R136, [R189+0x7000] ;  /* 0x00700000bd88783b */ /* 0x000e6e0000000200 */
[C---:B-----5:R-:W-:Y:S08]  /*caf0*/  HMMA.16816.F32 R12, R132.reuse, R140, RZ ;  /* 0x0000008c840c723c */ /* 0x060ff000000018ff */
[C---:B------:R-:W-:Y:S01]  /*cb00*/  HMMA.16816.F32 R16, R132.reuse, R142, RZ ;  /* 0x0000008e8410723c */ /* 0x040fe200000018ff */
[----:B------:R-:W-:Y:S07]  /*cb10*/  LDSM.16.M88.4 R140, [R192] ;  /* 0x00000000c08c783b */ /* 0x000fee0000000200 */
[C---:B--2---:R-:W-:Y:S08]  /*cb20*/  HMMA.16816.F32 R20, R132.reuse, R144, RZ ;  /* 0x000000908414723c */ /* 0x044ff000000018ff */
        /* <DEDUP_REMOVED lines=175> */
[----:B------:R-:W-:Y:S03]  /*d620*/  IADD3 R137, PT, PT, -R139, RZ, RZ ;  /* 0x000000ff8b897210 */ /* 0x000fe60007ffe1ff */
        /* <DEDUP_REMOVED lines=44> */
.L_x_5049:
        /* <DEDUP_REMOVED lines=69> */
.L_x_5048:
[C---:B------:R-:W-:Y:S01]  /*dd40*/  VIADD R3, R205.reuse, 0xfffffff8 ;  /* 0xfffffff8cd037836 */ /* 0x040fe20000000000 */
[----:B-1----:R-:W-:Y:S01]  /*dd50*/  IABS R133, R205 ;  /* 0x000000cd00857213 */ /* 0x002fe20000000000 */
[C---:B------:R-:W-:Y:S01]  /*dd60*/  VIADD R132, R205.reuse, 0xffffffff ;  /* 0xffffffffcd847836 */ /* 0x040fe20000000000 */
[----:B------:R-:W-:Y:S01]  /*dd70*/  IADD3 R134, PT, PT, R205, -0x9, RZ ;  /* 0xfffffff7cd867810 */ /* 0x000fe20007ffe0ff */
[C---:B------:R-:W-:Y:S01]  /*dd80*/  VIADD R135, R204.reuse, 0xffffffe0 ;  /* 0xffffffe0cc877836 */ /* 0x040fe20000000000 */
[----:B------:R-:W-:Y:S01]  /*dd90*/  IABS R3, R3 ;  /* 0x0000000300037213 */ /* 0x000fe20000000000 */
[----:B------:R-:W-:Y:S01]  /*dda0*/  VIADD R140, R204, 0xffffffe8 ;  /* 0xffffffe8cc8c7836 */ /* 0x000fe20000000000 */
[----:B------:R-:W-:Y:S01]  /*ddb0*/  IABS R132, R132 ;  /* 0x0000008400847213 */ /* 0x000fe20000000000 */
[----:B------:R-:W-:Y:S01]  /*ddc0*/  UISETP.GT.AND UP0, UPT, UR12, UR16, UPT ;  /* 0x000000100c00728c */ /* 0x000fe2000bf04270 */
[----:B------:R-:W-:Y:S01]  /*ddd0*/  I2FP.F32.S32 R3, R3 ;  /* 0x0000000300037245 */ /* 0x000fe20000201400 */
[----:B------:R-:W-:Y:S01]  /*dde0*/  UIADD3 UR18, UPT, UPT, UR18, -0x40, URZ ;  /* 0xffffffc012127890 */ /* 0x000fe2000fffe0ff */
[----:B------:R-:W-:Y:S02]  /*ddf0*/  I2FP.F32.S32 R133, R133 ;  /* 0x0000008500857245 */ /* 0x000fe40000201400 */
[----:B------:R-:W-:Y:S01]  /*de00*/  I2FP.F32.S32 R132, R132 ;  /* 0x0000008400847245 */ /* 0x000fe20000201400 */
[C---:B------:R-:W-:Y:S01]  /*de10*/  FFMA.FTZ R4, R3.reuse, -UR13, R4 ;  /* 0x8000000d03047c23 */ /* 0x040fe20008010004 */
[----:B------:R-:W-:Y:S01]  /*de20*/  FFMA.FTZ R10, R3, -UR13, R10 ;  /* 0x8000000d030a7c23 */ /* 0x000fe2000801000a */
[----:B------:R-:W-:Y:S02]  /*de30*/  VIADD R3, R205, 0xffffffe8 ;  /* 0xffffffe8cd037836 */ /* 0x000fe40000000000 */
[----:B------:R-:W-:Y:S01]  /*de40*/  FFMA.FTZ R6, R133, -UR13, R6 ;  /* 0x8000000d85067c23 */ /* 0x000fe20008010006 */
[----:B------:R-:W-:Y:S01]  /*de50*/  IABS R134, R134 ;  /* 0x0000008600867213 */ /* 0x000fe20000000000 */
[----:B------:R-:W-:Y:S01]  /*de60*/  FFMA.FTZ R7, R132, -UR13, R7 ;  /* 0x8000000d84077c23 */ /* 0x000fe20008010007 */
[----:B------:R-:W-:Y:S01]  /*de70*/  ISETP.GE.AND P0, PT, R135, R194, PT ;  /* 0x000000c28700720c */ /* 0x000fe20003f06270 */
[C---:B------:R-:W-:Y:S01]  /*de80*/  VIADD R133, R205.reuse, 0xfffffff0 ;  /* 0xfffffff0cd857836 */ /* 0x040fe20000000000 */
[----:B------:R-:W-:Y:S01]  /*de90*/  IABS R3, R3 ;  /* 0x0000000300037213 */ /* 0x000fe20000000000 */
[----:B------:R-:W-:Y:S01]  /*dea0*/  VIADD R132, R205, 0xffffffe7 ;  /* 0xffffffe7cd847836 */ /* 0x000fe20000000000 */
[-C--:B------:R-:W-:Y:S02]  /*deb0*/  ISETP.GT.AND P1, PT, R195, R135.reuse, PT ;  /* 0x00000087c300720c */ /* 0x080fe40003f24270 */
[----:B------:R-:W-:Y:S02]  /*dec0*/  ISETP.GT.AND P5, PT, R197, R135, PT ;  /* 0x00000087c500720c */ /* 0x000fe40003fa4270 */
[----:B------:R-:W-:Y:S02]  /*ded0*/  ISETP.GE.AND P6, PT, R135, R196, PT ;  /* 0x000000c48700720c */ /* 0x000fe40003fc6270 */
[----:B------:R-:W-:Y:S02]  /*dee0*/  IADD3 R135, PT, PT, R205, -0x11, RZ ;  /* 0xffffffefcd877810 */ /* 0x000fe40007ffe0ff */
[----:B------:R-:W-:Y:S02]  /*def0*/  I2FP.F32.S32 R3, R3 ;  /* 0x0000000300037245 */ /* 0x000fe40000201400 */
[----:B------:R-:W-:Y:S02]  /*df00*/  I2FP.F32.S32 R134, R134 ;  /* 0x0000008600867245 */ /* 0x000fe40000201400 */
[----:B------:R-:W-:Y:S01]  /*df10*/  IABS R135, R135 ;  /* 0x0000008700877213 */ /* 0x000fe20000000000 */
[C---:B------:R-:W-:Y:S01]  /*df20*/  FFMA.FTZ R12, R3.reuse, -UR13, R12 ;  /* 0x8000000d030c7c23 */ /* 0x040fe2000801000c */
[----:B------:R-:W-:Y:S01]  /*df30*/  IABS R133, R133 ;  /* 0x0000008500857213 */ /* 0x000fe20000000000 */
[C---:B------:R-:W-:Y:S01]  /*df40*/  FFMA.FTZ R5, R134.reuse, -UR13, R5 ;  /* 0x8000000d86057c23 */ /* 0x040fe20008010005 */
[----:B------:R-:W-:Y:S01]  /*df50*/  IABS R132, R132 ;  /* 0x0000008400847213 */ /* 0x000fe20000000000 */
[----:B------:R-:W-:Y:S01]  /*df60*/  FFMA.FTZ R11, R134, -UR13, R11 ;  /* 0x8000000d860b7c23 */ /* 0x000fe2000801000b */
[----:B------:R-:W-:Y:S01]  /*df70*/  FFMA.FTZ R18, R3, -UR13, R18 ;  /* 0x8000000d03127c23 */ /* 0x000fe20008010012 */
[----:B------:R-:W-:Y:S01]  /*df80*/  I2FP.F32.S32 R133, R133 ;  /* 0x0000008500857245 */ /* 0x000fe20000201400 */
[----:B------:R-:W-:Y:S01]  /*df90*/  VIADD R3, R205, 0xffffffe0 ;  /* 0xffffffe0cd037836 */ /* 0x000fe20000000000 */
[----:B------:R-:W-:Y:S01]  /*dfa0*/  I2FP.F32.S32 R134, R135 ;  /* 0x0000008700867245 */ /* 0x000fe20000201400 */
[----:B------:R-:W-:Y:S01]  /*dfb0*/  VIADD R135, R204, 0xfffffff0 ;  /* 0xfffffff0cc877836 */ /* 0x000fe20000000000 */
[----:B------:R-:W-:Y:S01]  /*dfc0*/  I2FP.F32.S32 R132, R132 ;  /* 0x0000008400847245 */ /* 0x000fe20000201400 */
[C---:B------:R-:W-:Y:S01]  /*dfd0*/  FFMA.FTZ R14, R133.reuse, -UR13, R14 ;  /* 0x8000000d850e7c23 */ /* 0x040fe2000801000e */
[----:B------:R-:W-:Y:S01]  /*dfe0*/  FFMA.FTZ R8, R133, -UR13, R8 ;  /* 0x8000000d85087c23 */ /* 0x000fe20008010008 */
[C---:B------:R-:W-:Y:S01]  /*dff0*/  FFMA.FTZ R15, R134.reuse, -UR13, R15 ;  /* 0x8000000d860f7c23 */ /* 0x040fe2000801000f */
[----:B------:R-:W-:Y:S01]  /*e000*/  FFMA.FTZ R9, R134, -UR13, R9 ;  /* 0x8000000d86097c23 */ /* 0x000fe20008010009 */
[----:B------:R-:W-:Y:S01]  /*e010*/  IABS R3, R3 ;  /* 0x0000000300037213 */ /* 0x000fe20000000000 */
[C---:B------:R-:W-:Y:S01]  /*e020*/  FFMA.FTZ R13, R132.reuse, -UR13, R13 ;  /* 0x8000000d840d7c23 */ /* 0x040fe2000801000d */
[C---:B------:R-:W-:Y:S01]  /*e030*/  IADD3 R136, PT, PT, R205.reuse, -0x21, RZ ;  /* 0xffffffdfcd887810 */ /* 0x040fe20007ffe0ff */
[----:B------:R-:W-:Y:S01]  /*e040*/  FFMA.FTZ R19, R132, -UR13, R19 ;  /* 0x8000000d84137c23 */ /* 0x000fe20008010013 */
[C---:B------:R-:W-:Y:S01]  /*e050*/  VIADD R133, R205.reuse, 0xffffffd8 ;  /* 0xffffffd8cd857836 */ /* 0x040fe20000000000 */
[C---:B------:R-:W-:Y:S01]  /*e060*/  IADD3 R132, PT, PT, R205.reuse, -0x29, RZ ;  /* 0xffffffd7cd847810 */ /* 0x040fe20007ffe0ff */
[----:B------:R-:W-:Y:S01]  /*e070*/  VIADD R134, R205, 0xffffffc0 ;  /* 0xffffffc0cd867836 */ /* 0x000fe20000000000 */
[----:B------:R-:W-:Y:S02]  /*e080*/  I2FP.F32.S32 R3, R3 ;  /* 0x0000000300037245 */ /* 0x000fe40000201400 */
[----:B------:R-:W-:Y:S02]  /*e090*/  IABS R136, R136 ;  /* 0x0000008800887213 */ /* 0x000fe40000000000 */
[----:B------:R-:W-:Y:S01]  /*e0a0*/  IABS R133, R133 ;  /* 0x0000008500857213 */ /* 0x000fe20000000000 */
[C---:B------:R-:W-:Y:S01]  /*e0b0*/  FFMA.FTZ R22, R3.reuse, -UR13, R22 ;  /* 0x8000000d03167c23 */ /* 0x040fe20008010016 */
[----:B------:R-:W-:Y:S01]  /*e0c0*/  IABS R132, R132 ;  /* 0x0000008400847213 */ /* 0x000fe20000000000 */
[----:B------:R-:W-:Y:S01]  /*e0d0*/  FFMA.FTZ R16, R3, -UR13, R16 ;  /* 0x8000000d03107c23 */ /* 0x000fe20008010010 */
[----:B------:R-:W-:Y:S02]  /*e0e0*/  IABS R134, R134 ;  /* 0x0000008600867213 */ /* 0x000fe40000000000 */
[----:B------:R-:W-:Y:S02]  /*e0f0*/  I2FP.F32.S32 R136, R136 ;  /* 0x0000008800887245 */ /* 0x000fe40000201400 */
[----:B------:R-:W-:Y:S02]  /*e100*/  I2FP.F32.S32 R133, R133 ;  /* 0x0000008500857245 */ /* 0x000fe40000201400 */
[----:B------:R-:W-:Y:S01]  /*e110*/  I2FP.F32.S32 R132, R132 ;  /* 0x0000008400847245 */ /* 0x000fe20000201400 */
[C---:B------:R-:W-:Y:S01]  /*e120*/  FFMA.FTZ R17, R136.reuse, -UR13, R17 ;  /* 0x8000000d88117c23 */ /* 0x040fe20008010011 */
[----:B------:R-:W-:Y:S01]  /*e130*/  I2FP.F32.S32 R3, R134 ;  /* 0x0000008600037245 */ /* 0x000fe20000201400 */
[C---:B------:R-:W-:Y:S02]  /*e140*/  VIADD R134, R205.reuse, 0xffffffcf ;  /* 0xffffffcfcd867836 */ /* 0x040fe40000000000 */
[----:B------:R-:W-:Y:S01]  /*e150*/  FFMA.FTZ R23, R136, -UR13, R23 ;  /* 0x8000000d88177c23 */ /* 0x000fe20008010017 */
[----:B------:R-:W-:Y:S02]  /*e160*/  VIADD R136, R205, 0xffffffbf ;  /* 0xffffffbfcd887836 */ /* 0x000fe40000000000 */
[C---:B------:R-:W-:Y:S01]  /*e170*/  FFMA.FTZ R20, R133.reuse, -UR13, R20 ;  /* 0x8000000d85147c23 */ /* 0x040fe20008010014 */
[----:B------:R-:W-:Y:S01]  /*e180*/  FFMA.FTZ R26, R133, -UR13, R26 ;  /* 0x8000000d851a7c23 */ /* 0x000fe2000801001a */
[C---:B------:R-:W-:Y:S01]  /*e190*/  FFMA.FTZ R21, R132.reuse, -UR13, R21 ;  /* 0x8000000d84157c23 */ /* 0x040fe20008010015 */
[----:B------:R-:W-:Y:S01]  /*e1a0*/  FFMA.FTZ R27, R132, -UR13, R27 ;  /* 0x8000000d841b7c23 */ /* 0x000fe2000801001b */
[----:B------:R-:W-:Y:S01]  /*e1b0*/  IADD3 R142, PT, PT, R204, -0x1f, RZ ;  /* 0xffffffe1cc8e7810 */ /* 0x000fe20007ffe0ff */
[----:B------:R-:W-:Y:S01]  /*e1c0*/  VIADD R132, R205, 0xffffffc7 ;  /* 0xffffffc7cd847836 */ /* 0x000fe20000000000 */
[----:B------:R-:W-:Y:S01]  /*e1d0*/  IABS R134, R134 ;  /* 0x0000008600867213 */ /* 0x000fe20000000000 */
[----:B------:R-:W-:Y:S01]  /*e1e0*/  FFMA.FTZ R32, R3, -UR13, R32 ;  /* 0x8000000d03207c23 */ /* 0x000fe20008010020 */
[----:B------:R-:W-:Y:S02]  /*e1f0*/  IADD3 R133, PT, PT, R205, -0x30, RZ ;  /* 0xffffffd0cd857810 */ /* 0x000fe40007ffe0ff */
[----:B------:R-:W-:Y:S02]  /*e200*/  IABS R136, R136 ;  /* 0x0000008800887213 */ /* 0x000fe40000000000 */
[----:B------:R-:W-:Y:S02]  /*e210*/  I2FP.F32.S32 R134, R134 ;  /* 0x0000008600867245 */ /* 0x000fe40000201400 */
[----:B------:R-:W-:Y:S02]  /*e220*/  ISETP.GT.AND P4, PT, R197, R142, PT ;  /* 0x0000008ec500720c */ /* 0x000fe40003f84270 */
[----:B------:R-:W-:Y:S01]  /*e230*/  IABS R133, R133 ;  /* 0x0000008500857213 */ /* 0x000fe20000000000 */
[----:B------:R-:W-:Y:S01]  /*e240*/  FFMA.FTZ R31, R134, -UR13, R31 ;  /* 0x8000000d861f7c23 */ /* 0x000fe2000801001f */
[----:B------:R-:W-:Y:S01]  /*e250*/  IADD3 R137, PT, PT, R204, -0x17, RZ ;  /* 0xffffffe9cc897810 */ /* 0x000fe20007ffe0ff */
[----:B------:R-:W-:Y:S01]  /*e260*/  FFMA.FTZ R25, R134, -UR13, R25 ;  /* 0x8000000d86197c23 */ /* 0x000fe20008010019 */
[----:B------:R-:W-:Y:S02]  /*e270*/  IABS R132, R132 ;  /* 0x0000008400847213 */ /* 0x000fe40000000000 */
[----:B------:R-:W-:Y:S02]  /*e280*/  I2FP.F32.S32 R136, R136 ;  /* 0x0000008800887245 */ /* 0x000fe40000201400 */
[----:B------:R-:W-:Y:S02]  /*e290*/  FSEL R141, R4, -INF , !P5 ;  /* 0xff800000048d7808 */ /* 0x000fe40006800000 */
[----:B------:R-:W-:Y:S01]  /*e2a0*/  FSEL R139, R5, -INF , !P4 ;  /* 0xff800000058b7808 */ /* 0x000fe20006000000 */
[----:B------:R-:W-:Y:S01]  /*e2b0*/  FFMA.FTZ R33, R136, -UR13, R33 ;  /* 0x8000000d88217c23 */ /* 0x000fe20008010021 */
[----:B------:R-:W-:Y:S02]  /*e2c0*/  I2FP.F32.S32 R133, R133 ;  /* 0x0000008500857245 */ /* 0x000fe40000201400 */
[----:B------:R-:W-:Y:S02]  /*e2d0*/  ISETP.GT.AND P5, PT, R197, R137, PT ;  /* 0x00000089c500720c */ /* 0x000fe40003fa4270 */
[----:B------:R-:W-:Y:S01]  /*e2e0*/  I2FP.F32.S32 R132, R132 ;  /* 0x0000008400847245 */ /* 0x000fe20000201400 */
[----:B------:R-:W-:Y:S01]  /*e2f0*/  FFMA.FTZ R30, R133, -UR13, R30 ;  /* 0x8000000d851e7c23 */ /* 0x000fe2000801001e */
[----:B------:R-:W-:Y:S01]  /*e300*/  ISETP.GT.AND P4, PT, R195, R142, PT ;  /* 0x0000008ec300720c */ /* 0x000fe20003f84270 */
[----:B------:R-:W-:Y:S01]  /*e310*/  FFMA.FTZ R24, R133, -UR13, R24 ;  /* 0x8000000d85187c23 */ /* 0x000fe20008010018 */
[----:B------:R-:W-:Y:S01]  /*e320*/  IADD3 R134, PT, PT, R204, -0xf, RZ ;  /* 0xfffffff1cc867810 */ /* 0x000fe20007ffe0ff */
[C---:B------:R-:W-:Y:S01]  /*e330*/  FFMA.FTZ R29, R132.reuse, -UR13, R29 ;  /* 0x8000000d841d7c23 */ /* 0x040fe2000801001d */
[----:B------:R-:W-:Y:S01]  /*e340*/  FSEL R136, R7, -INF , !P4 ;  /* 0xff80000007887808 */ /* 0x000fe20006000000 */
[----:B------:R-:W-:Y:S01]  /*e350*/  FFMA.FTZ R35, R132, -UR13, R35 ;  /* 0x8000000d84237c23 */ /* 0x000fe20008010023 */
[----:B------:R-:W-:Y:S01]  /*e360*/  FSEL R5, R9, -INF , !P5 ;  /* 0xff80000009057808 */ /* 0x000fe20006800000 */
[C---:B------:R-:W-:Y:S01]  /*e370*/  VIADD R133, R204.reuse, 0xfffffff8 ;  /* 0xfffffff8cc857836 */ /* 0x040fe20000000000 */
[----:B------:R-:W-:Y:S02]  /*e380*/  ISETP.GT.AND P4, PT, R195, R140, PT ;  /* 0x0000008cc300720c */ /* 0x000fe40003f84270 */
[----:B------:R-:W-:Y:S02]  /*e390*/  ISETP.GT.AND P5, PT, R197, R134, PT ;  /* 0x00000086c500720c */ /* 0x000fe40003fa4270 */
[----:B------:R-:W-:Y:S02]  /*e3a0*/  IADD3 R132, PT, PT, R204, -0x7, RZ ;  /* 0xfffffff9cc847810 */ /* 0x000fe40007ffe0ff */
[----:B------:R-:W-:Y:S02]  /*e3b0*/  FSEL R173, R13, -INF , !P5 ;  /* 0xff8000000dad7808 */ /* 0x000fe40006800000 */
[----:B------:R-:W-:Y:S01]  /*e3c0*/  FSEL R9, R10, -INF , !P4 ;  /* 0xff8000000a097808 */ /* 0x000fe20006000000 */
[----:B------:R-:W-:Y:S01]  /*e3d0*/  VIADD R10, R204, 0x9 ;  /* 0x00000009cc0a7836 */ /* 0x000fe20000000000 */
[C---:B------:R-:W-:Y:S02]  /*e3e0*/  ISETP.GT.AND P4, PT, R197.reuse, R132, PT ;  /* 0x00000084c500720c */ /* 0x040fe40003f84270 */
[----:B------:R-:W-:Y:S02]  /*e3f0*/  ISETP.GT.AND P5, PT, R197, R133, PT ;  /* 0x00000085c500720c */ /* 0x000fe40003fa4270 */
[----:B------:R-:W-:Y:S02]  /*e400*/  FSEL R177, R17, -INF , !P4 ;  /* 0xff80000011b17808 */ /* 0x000fe40006000000 */
[----:B------:R-:W-:Y:S01]  /*e410*/  FSEL R193, R16, -INF , !P5 ;  /* 0xff80000010c17808 */ /* 0x000fe20006800000 */
[----:B------:R-:W-:Y:S01]  /*e420*/  VIADD R16, R204, 0x1 ;  /* 0x00000001cc107836 */ /* 0x000fe20000000000 */
[----:B------:R-:W-:Y:S01]  /*e430*/  FSEL R143, R6, -INF , !P1 ;  /* 0xff800000068f7808 */ /* 0x000fe20004800000 */
[----:B------:R-:W-:Y:S01]  /*e440*/  VIADD R6, R204, 0x11 ;  /* 0x00000011cc067836 */ /* 0x000fe20000000000 */
[----:B------:R-:W-:Y:S02]  /*e450*/  ISETP.GT.AND P4, PT, R195, R134, PT ;  /* 0x00000086c300720c */ /* 0x000fe40003f84270 */
[----:B------:R-:W-:Y:S02]  /*e460*/  ISETP.GT.AND P1, PT, R197, R140, PT ;  /* 0x0000008cc500720c */ /* 0x000fe40003f24270 */
[----:B------:R-:W-:Y:S02]  /*e470*/  FSEL R175, R15, -INF , !P4 ;  /* 0xff8000000faf7808 */ /* 0x000fe40006000000 */
[----:B------:R-:W-:Y:S02]  /*e480*/  FSEL R138, R8, -INF , !P1 ;  /* 0xff800000088a7808 */ /* 0x000fe40004800000 */
[C---:B------:R-:W-:Y:S02]  /*e490*/  ISETP.GT.AND P4, PT, R197.reuse, R16, PT ;  /* 0x00000010c500720c */ /* 0x040fe40003f84270 */
[----:B------:R-:W-:Y:S02]  /*e4a0*/  ISETP.GT.AND P1, PT, R197, R135, PT ;  /* 0x00000087c500720c */ /* 0x000fe40003f24270 */
[----:B------:R-:W-:Y:S02]  /*e4b0*/  FSEL R21, R21, -INF , !P4 ;  /* 0xff80000015157808 */ /* 0x000fe40006000000 */
[----:B------:R-:W-:Y:S02]  /*e4c0*/  FSEL R219, R12, -INF , !P1 ;  /* 0xff8000000cdb7808 */ /* 0x000fe40004800000 */
[----:B------:R-:W-:Y:S02]  /*e4d0*/  ISETP.GT.AND P4, PT, R195, R133, PT ;  /* 0x00000085c300720c */ /* 0x000fe40003f84270 */
[----:B------:R-:W-:Y:S02]  /*e4e0*/  IADD3 R12, PT, PT, R204, 0x8, RZ ;  /* 0x00000008cc0c7810 */ /* 0x000fe40007ffe0ff */
[----:B------:R-:W-:Y:S02]  /*e4f0*/  IADD3 R3, PT, PT, R205, -0x38, RZ ;  /* 0xffffffc8cd037810 */ /* 0x000fe40007ffe0ff */
[----:B------:R-:W-:Y:S02]  /*e500*/  FSEL R18, R18, -INF , !P4 ;  /* 0xff80000012127808 */ /* 0x000fe40006000000 */
[----:B------:R-:W-:Y:S02]  /*e510*/  ISETP.GT.AND P4, PT, R197, R12, PT ;  /* 0x0000000cc500720c */ /* 0x000fe40003f84270 */
[----:B------:R-:W-:Y:S02]  /*e520*/  IABS R3, R3 ;  /* 0x0000000300037213 */ /* 0x000fe40000000000 */
[C---:B------:R-:W-:Y:S02]  /*e530*/  ISETP.GT.AND P1, PT, R195.reuse, R137, PT ;  /* 0x00000089c300720c */ /* 0x040fe40003f24270 */
[----:B------:R-:W-:Y:S02]  /*e540*/  FSEL R24, R24, -INF , !P4 ;  /* 0xff80000018187808 */ /* 0x000fe40006000000 */
[----:B------:R-:W-:Y:S02]  /*e550*/  I2FP.F32.S32 R3, R3 ;  /* 0x0000000300037245 */ /* 0x000fe40000201400 */
[C---:B------:R-:W-:Y:S02]  /*e560*/  ISETP.GT.AND P5, PT, R195.reuse, R135, PT ;  /* 0x00000087c300720c */ /* 0x040fe40003fa4270 */
[----:B------:R-:W-:Y:S01]  /*e570*/  ISETP.GT.AND P4, PT, R195, R16, PT ;  /* 0x00000010c300720c */ /* 0x000fe20003f84270 */
[----:B------:R-:W-:Y:S01]  /*e580*/  FFMA.FTZ R28, R3, -UR13, R28 ;  /* 0x8000000d031c7c23 */ /* 0x000fe2000801001c */
[----:B------:R-:W-:Y:S01]  /*e590*/  FSEL R7, R11, -INF , !P1 ;  /* 0xff8000000b077808 */ /* 0x000fe20004800000 */
[----:B------:R-:W-:Y:S01]  /*e5a0*/  FFMA.FTZ R34, R3, -UR13, R34 ;  /* 0x8000000d03227c23 */ /* 0x000fe20008010022 */
[-C--:B------:R-:W-:Y:S01]  /*e5b0*/  ISETP.GT.AND P1, PT, R197, R204.reuse, PT ;  /* 0x000000ccc500720c */ /* 0x080fe20003f24270 */
[----:B------:R-:W-:Y:S01]  /*e5c0*/  VIADD R3, R204, 0x19 ;  /* 0x00000019cc037836 */ /* 0x000fe20000000000 */
[----:B------:R-:W-:Y:S02]  /*e5d0*/  FSEL R14, R14, -INF , !P5 ;  /* 0xff8000000e0e7808 */ /* 0x000fe40006800000 */
[----:B------:R-:W-:Y:S02]  /*e5e0*/  FSEL R23, R23, -INF , !P4 ;  /* 0xff80000017177808 */ /* 0x000fe40006000000 */
[----:B------:R-:W-:Y:S02]  /*e5f0*/  ISETP.GT.AND P5, PT, R195, R204, PT ;  /* 0x000000ccc300720c */ /* 0x000fe40003fa4270 */
[----:B------:R-:W-:Y:S02]  /*e600*/  ISETP.GT.AND P4, PT, R197, R6, PT ;  /* 0x00000006c500720c */ /* 0x000fe40003f84270 */
[----:B------:R-:W-:Y:S02]  /*e610*/  IADD3 R4, PT, PT, R204, 0x18, RZ ;  /* 0x00000018cc047810 */ /* 0x000fe40007ffe0ff */
[----:B------:R-:W-:Y:S02]  /*e620*/  FSEL R20, R20, -INF , !P1 ;  /* 0xff80000014147808 */ /* 0x000fe40004800000 */
[----:B------:R-:W-:Y:S02]  /*e630*/  ISETP.GT.AND P1, PT, R195, R132, PT ;  /* 0x00000084c300720c */ /* 0x000fe40003f24270 */
[----:B------:R-:W-:Y:S02]  /*e640*/  FSEL R22, R22, -INF , !P5 ;  /* 0xff80000016167808 */ /* 0x000fe40006800000 */
[----:B------:R-:W-:Y:S02]  /*e650*/  FSEL R29, R29, -INF , !P4 ;  /* 0xff8000001d1d7808 */ /* 0x000fe40006000000 */
[----:B------:R-:W-:Y:S02]  /*e660*/  FSEL R15, R143, -INF , !P0 ;  /* 0xff8000008f0f7808 */ /* 0x000fe40004000000 */
[----:B------:R-:W-:Y:S02]  /*e670*/  ISETP.GT.AND P5, PT, R195, R12, PT ;  /* 0x0000000cc300720c */ /* 0x000fe40003fa4270 */
[CC--:B------:R-:W-:Y:S02]  /*e680*/  ISETP.GT.AND P0, PT, R197.reuse, R3.reuse, PT ;  /* 0x00000003c500720c */ /* 0x0c0fe40003f04270 */
[----:B------:R-:W-:Y:S02]  /*e690*/  ISETP.GT.AND P4, PT, R197, R4, PT ;  /* 0x00000004c500720c */ /* 0x000fe40003f84270 */
[----:B------:R-:W-:Y:S02]  /*e6a0*/  IADD3 R8, PT, PT, R204, 0x10, RZ ;  /* 0x00000010cc087810 */ /* 0x000fe40007ffe0ff */
[----:B------:R-:W-:Y:S02]  /*e6b0*/  FSEL R179, R19, -INF , !P1 ;  /* 0xff80000013b37808 */ /* 0x000fe40004800000 */
[----:B------:R-:W-:Y:S02]  /*e6c0*/  ISETP.GT.AND P1, PT, R197, R10, PT ;  /* 0x0000000ac500720c */ /* 0x000fe40003f24270 */
[----:B------:R-:W-:Y:S02]  /*e6d0*/  FSEL R26, R26, -INF , !P5 ;  /* 0xff8000001a1a7808 */ /* 0x000fe40006800000 */
[----:B------:R-:W-:Y:S02]  /*e6e0*/  FSEL R32, R32, -INF , !P4 ;  /* 0xff80000020207808 */ /* 0x000fe40006000000 */
[----:B------:R-:W-:Y:S02]  /*e6f0*/  FSEL R33, R33, -INF , !P0 ;  /* 0xff80000021217808 */ /* 0x000fe40004000000 */
[C---:B------:R-:W-:Y:S02]  /*e700*/  ISETP.GT.AND P5, PT, R195.reuse, R8, PT ;  /* 0x00000008c300720c */ /* 0x040fe40003fa4270 */
[C---:B------:R-:W-:Y:S02]  /*e710*/  ISETP.GT.AND P0, PT, R195.reuse, R3, PT ;  /* 0x00000003c300720c */ /* 0x040fe40003f04270 */
[----:B------:R-:W-:Y:S02]  /*e720*/  ISETP.GT.AND P4, PT, R195, R4, PT ;  /* 0x00000004c300720c */ /* 0x000fe40003f84270 */
[----:B------:R-:W-:Y:S02]  /*e730*/  FSEL R25, R25, -INF , !P1 ;  /* 0xff80000019197808 */ /* 0x000fe40004800000 */
[----:B------:R-:W-:Y:S02]  /*e740*/  ISETP.GT.AND P1, PT, R197, R8, PT ;  /* 0x00000008c500720c */ /* 0x000fe40003f24270 */
[----:B------:R-:W-:Y:S02]  /*e750*/  FSEL R30, R30, -INF , !P5 ;  /* 0xff8000001e1e7808 */ /* 0x000fe40006800000 */
[----:B------:R-:W-:Y:S02]  /*e760*/  FSEL R34, R34, -INF , !P4 ;  /* 0xff80000022227808 */ /* 0x000fe40006000000 */
[----:B------:R-:W-:Y:S02]  /*e770*/  FSEL R35, R35, -INF , !P0 ;  /* 0xff80000023237808 */ /* 0x000fe40004000000 */
[C---:B------:R-:W-:Y:S02]  /*e780*/  ISETP.GE.AND P4, PT, R140.reuse, R196, PT ;  /* 0x000000c48c00720c */ /* 0x040fe40003f86270 */
[----:B------:R-:W-:Y:S02]  /*e790*/  ISETP.GE.AND P0, PT, R140, R194, PT ;  /* 0x000000c28c00720c */ /* 0x000fe40003f06270 */
[----:B------:R-:W-:Y:S02]  /*e7a0*/  ISETP.GE.AND P5, PT, R142, R196, PT ;  /* 0x000000c48e00720c */ /* 0x000fe40003fa6270 */
[----:B------:R-:W-:Y:S02]  /*e7b0*/  FSEL R28, R28, -INF , !P1 ;  /* 0xff8000001c1c7808 */ /* 0x000fe40004800000 */
[----:B------:R-:W-:Y:S02]  /*e7c0*/  ISETP.GT.AND P1, PT, R195, R10, PT ;  /* 0x0000000ac300720c */ /* 0x000fe40003f24270 */
[----:B------:R-:W-:Y:S02]  /*e7d0*/  FSEL R17, R139, -INF , !P5 ;  /* 0xff8000008b117808 */ /* 0x000fe40006800000 */
[----:B------:R-:W-:Y:S02]  /*e7e0*/  FSEL R11, R138, -INF , !P4 ;  /* 0xff8000008a0b7808 */ /* 0x000fe40006000000 */
[----:B------:R-:W-:Y:S02]  /*e7f0*/  FSEL R9, R9, -INF , !P0 ;  /* 0xff80000009097808 */ /* 0x000fe40004000000 */
[----:B------:R-:W-:Y:S02]  /*e800*/  ISETP.GE.AND P5, PT, R137, R194, PT ;  /* 0x000000c28900720c */ /* 0x000fe40003fa6270 */
[-C--:B------:R-:W-:Y:S02]  /*e810*/  ISETP.GE.AND P4, PT, R135, R196.reuse, PT ;  /* 0x000000c48700720c */ /* 0x080fe40003f86270 */
        /* <DEDUP_REMOVED lines=8> */
[-C--:B------:R-:W-:Y:S02]  /*e8a0*/  ISETP.GE.AND P5, PT, R133, R194.reuse, PT ;  /* 0x000000c28500720c */ /* 0x080fe40003fa6270 */
[----:B------:R-:W-:Y:S02]  /*e8b0*/  FSEL R31, R31, -INF , !P1 ;  /* 0xff8000001f1f7808 */ /* 0x000fe40004800000 */
[----:B------:R-:W-:Y:S02]  /*e8c0*/  ISETP.GE.AND P1, PT, R142, R194, PT ;  /* 0x000000c28e00720c */ /* 0x000fe40003f26270 */
[----:B------:R-:W-:Y:S02]  /*e8d0*/  FSEL R163, R21, -INF , !P0 ;  /* 0xff80000015a37808 */ /* 0x000fe40004000000 */
[----:B------:R-:W-:Y:S02]  /*e8e0*/  FSEL R19, R141, -INF , !P6 ;  /* 0xff8000008d137808 */ /* 0x000fe40007000000 */
[----:B------:R-:W-:Y:S02]  /*e8f0*/  FSEL R175, R175, -INF , !P4 ;  /* 0xff800000afaf7808 */ /* 0x000fe40006000000 */
[----:B------:R-:W-:Y:S02]  /*e900*/  FSEL R191, R18, -INF , !P5 ;  /* 0xff80000012bf7808 */ /* 0x000fe40006800000 */
[-C--:B------:R-:W-:Y:S02]  /*e910*/  ISETP.GE.AND P0, PT, R12, R196.reuse, PT ;  /* 0x000000c40c00720c */ /* 0x080fe40003f06270 */
[----:B------:R-:W-:Y:S02]  /*e920*/  ISETP.GE.AND P6, PT, R137, R196, PT ;  /* 0x000000c48900720c */ /* 0x000fe40003fc6270 */
[----:B------:R-:W-:Y:S02]  /*e930*/  ISETP.GE.AND P4, PT, R16, R194, PT ;  /* 0x000000c21000720c */ /* 0x000fe40003f86270 */
[----:B------:R-:W-:Y:S02]  /*e940*/  ISETP.GE.AND P5, PT, R10, R196, PT ;  /* 0x000000c40a00720c */ /* 0x000fe40003fa6270 */
[----:B------:R-:W-:Y:S02]  /*e950*/  FSEL R13, R136, -INF , !P1 ;  /* 0xff800000880d7808 */ /* 0x000fe40004800000 */
[-C--:B------:R-:W-:Y:S02]  /*e960*/  ISETP.GE.AND P1, PT, R135, R194.reuse, PT ;  /* 0x000000c28700720c */ /* 0x080fe40003f26270 */
[----:B------:R-:W-:Y:S02]  /*e970*/  FSEL R157, R24, -INF , !P0 ;  /* 0xff800000189d7808 */ /* 0x000fe40004000000 */
        /* <DEDUP_REMOVED lines=8> */
[----:B------:R-:W-:Y:S02]  /*ea00*/  FSEL R217, R14, -INF , !P1 ;  /* 0xff8000000ed97808 */ /* 0x000fe40004800000 */
[CC--:B------:R-:W-:Y:S01]  /*ea10*/  ISETP.GE.AND P1, PT, R204.reuse, R196.reuse, PT ;  /* 0x000000c4cc00720c */ /* 0x0c0fe20003f26270 */
[----:B------:R-:W-:Y:S01]  /*ea20*/  VIADD R204, R204, 0xffffffc0 ;  /* 0xffffffc0cccc7836 */ /* 0x000fe20000000000 */
[----:B------:R-:W-:Y:S02]  /*ea30*/  FSEL R161, R22, -INF , !P0 ;  /* 0xff80000016a17808 */ /* 0x000fe40004000000 */
[----:B------:R-:W-:Y:S02]  /*ea40*/  FSEL R149, R28, -INF , !P5 ;  /* 0xff8000001c957808 */ /* 0x000fe40006800000 */
[----:B------:R-:W-:Y:S02]  /*ea50*/  FSEL R173, R173, -INF , !P6 ;  /* 0xff800000adad7808 */ /* 0x000fe40007000000 */
[----:B------:R-:W-:Y:S02]  /*ea60*/  ISETP.GE.AND P0, PT, R6, R196, PT ;  /* 0x000000c40600720c */ /* 0x000fe40003f06270 */
[----:B------:R-:W-:Y:S02]  /*ea70*/  FMNMX3.FTZ R8, R8, R11, R5, !PT ;  /* 0x0000000b08087276 */ /* 0x000fe40007810005 */
[----:B------:R-:W-:Y:S02]  /*ea80*/  ISETP.GE.AND P5, PT, R6, R194, PT ;  /* 0x000000c20600720c */ /* 0x000fe40003fa6270 */
[----:B------:R-:W-:Y:S02]  /*ea90*/  ISETP.GE.AND P6, PT, R133, R196, PT ;  /* 0x000000c48500720c */ /* 0x000fe40003fc6270 */
[----:B------:R-:W-:Y:S02]  /*eaa0*/  FMNMX3.FTZ R6, R2, R15, R13, !PT ;  /* 0x0000000f02067276 */ /* 0x000fe4000781000d */
[----:B------:R-:W-:Y:S02]  /*eab0*/  FSEL R189, R20, -INF , !P1 ;  /* 0xff80000014bd7808 */ /* 0x000fe40004800000 */
[-C--:B------:R-:W-:Y:S02]  /*eac0*/  ISETP.GE.AND P1, PT, R12, R194.reuse, PT ;  /* 0x000000c20c00720c */ /* 0x080fe40003f26270 */
[----:B------:R-:W-:Y:S02]  /*ead0*/  FSEL R193, R193, -INF , !P6 ;  /* 0xff800000c1c17808 */ /* 0x000fe40007000000 */
[----:B------:R-:W-:Y:S02]  /*eae0*/  FMNMX3.FTZ R8, R8, R219, R173, !PT ;  /* 0x000000db08087276 */ /* 0x000fe400078100ad */
[----:B------:R-:W-:Y:S02]  /*eaf0*/  ISETP.GE.AND P6, PT, R132, R194, PT ;  /* 0x000000c28400720c */ /* 0x000fe40003fc6270 */
[----:B------:R-:W-:Y:S02]  /*eb00*/  FMNMX3.FTZ R6, R6, R9, R7, !PT ;  /* 0x0000000906067276 */ /* 0x000fe40007810007 */
[----:B------:R-:W-:Y:S02]  /*eb10*/  FSEL R147, R29, -INF , !P0 ;  /* 0xff8000001d937808 */ /* 0x000fe40004000000 */
[----:B------:R-:W-:Y:S02]  /*eb20*/  FSEL R153, R26, -INF , !P1 ;  /* 0xff8000001a997808 */ /* 0x000fe40004800000 */
[----:B------:R-:W-:Y:S02]  /*eb30*/  ISETP.GE.AND P0, PT, R4, R196, PT ;  /* 0x000000c40400720c */ /* 0x000fe40003f06270 */
[----:B------:R-:W-:Y:S02]  /*eb40*/  FMNMX3.FTZ R8, R8, R193, R177, !PT ;  /* 0x000000c108087276 */ /* 0x000fe400078100b1 */
[-C--:B------:R-:W-:Y:S02]  /*eb50*/  ISETP.GE.AND P1, PT, R4, R194.reuse, PT ;  /* 0x000000c20400720c */ /* 0x080fe40003f26270 */
[----:B------:R-:W-:Y:S02]  /*eb60*/  FSEL R179, R179, -INF , !P6 ;  /* 0xff800000b3b37808 */ /* 0x000fe40007000000 */
[----:B------:R-:W-:Y:S02]  /*eb70*/  FMNMX3.FTZ R4, R6, R217, R175, !PT ;  /* 0x000000d906047276 */ /* 0x000fe400078100af */
[----:B------:R-:W-:Y:S02]  /*eb80*/  ISETP.GE.AND P6, PT, R10, R194, PT ;  /* 0x000000c20a00720c */ /* 0x000fe40003fc6270 */
[----:B------:R-:W-:Y:S02]  /*eb90*/  FMNMX3.FTZ R6, R8, R189, R163, !PT ;  /* 0x000000bd08067276 */ /* 0x000fe400078100a3 */
[----:B------:R-:W-:Y:S02]  /*eba0*/  FMNMX3.FTZ R4, R4, R191, R179, !PT ;  /* 0x000000bf04047276 */ /* 0x000fe400078100b3 */
[----:B------:R-:W-:Y:S02]  /*ebb0*/  FSEL R151, R27, -INF , !P6 ;  /* 0xff8000001b977808 */ /* 0x000fe40007000000 */
[----:B------:R-:W-:Y:S02]  /*ebc0*/  FMNMX3.FTZ R6, R6, R157, R155, !PT ;  /* 0x0000009d06067276 */ /* 0x000fe4000781009b */
[C---:B------:R-:W-:Y:S02]  /*ebd0*/  ISETP.GE.AND P6, PT, R3.reuse, R196, PT ;  /* 0x000000c40300720c */ /* 0x040fe40003fc6270 */
        /* <DEDUP_REMOVED lines=13> */
[----:B------:R-:W-:Y:S01]  /*ecb0*/  MOV R164, R208 ;  /* 0x000000d000a47202 */ /* 0x000fe20000000f00 */
[----:B------:R-:W-:Y:S01]  /*ecc0*/  @P2 VIADD R164, R209, 0xffffffc0 ;  /* 0xffffffc0d1a42836 */ /* 0x000fe20000000000 */
[----:B------:R-:W-:Y:S02]  /*ecd0*/  FMNMX3.FTZ R6, R3, R134, R133, !PT ;  /* 0x0000008603067276 */ /* 0x000fe40007810085 */
[----:B------:R-:W-:Y:S02]  /*ece0*/  IADD3 R205, PT, PT, R205, 0x40, RZ ;  /* 0x00000040cdcd7810 */ /* 0x000fe40007ffe0ff */
        /* <DEDUP_REMOVED lines=66> */
[----:B------:R-:W-:Y:S05]  /*f110*/  LDSM.16.MT88.4 R152, [R164+0x3800] ;  /* 0x00380000a498783b */ /* 0x000fea0000004200 */
[----:B------:R-:W-:Y:S03]  /*f120*/  MUFU.EX2 R135, R135 ;  /* 0x0000008700877308 */ /* 0x000fe60000000800 */
[----:B------:R-:W-:Y:S07]  /*f130*/  LDSM.16.MT88.4 R160, [R182+0x11800] ;  /* 0x01180000b6a0783b */ /* 0x000fee0000004200 */
        /* <DEDUP_REMOVED lines=308> */
[----:B------:R-:W-:Y:S11]  /*10480*/  BRA.U UP0, `(.L_x_5050) ;  /* 0xffffffb900887547 */ /* 0x000ff6000b83ffff */
.L_x_5046:
[----:B------:R-:W2:Y:S01]  /*10490*/  SHFL.BFLY PT, R8, R213, 0x2, 0x1f ;  /* 0x0c401f00d5087f89 */ /* 0x000ea200000e0000 */
[C---:B------:R-:W-:Y:S01]  /*104a0*/  LOP3.LUT P3, RZ, R185.reuse, 0x10, RZ, 0xc0, !PT ;  /* 0x00000010b9ff7812 */ /* 0x040fe2000786c0ff */
[----:B------:R-:W3:Y:S01]  /*104b0*/  S2UR UR6, SR_CTAID.X ;  /* 0x00000000000679c3 */ /* 0x000ee20000002500 */
[C---:B------:R-:W-:Y:S01]  /*104c0*/  LOP3.LUT P4, RZ, R185.reuse, 0x8, RZ, 0xc0, !PT ;  /* 0x00000008b9ff7812 */ /* 0x040fe2000788c0ff */
[----:B------:R-:W4:Y:S01]  /*104d0*/  SHFL.BFLY PT, R0, R211, 0x2, 0x1f ;  /* 0x0c401f00d3007f89 */ /* 0x000f2200000e0000 */
[----:B------:R-:W-:Y:S01]  /*104e0*/  LOP3.LUT P5, RZ, R185, 0x3, RZ, 0xc0, !PT ;  /* 0x00000003b9ff7812 */ /* 0x000fe200078ac0ff */
[----:B------:R-:W-:Y:S01]  /*104f0*/  BSSY.RECONVERGENT B0, `(.L_x_5051) ;  /* 0x000010f000007945 */ /* 0x000fe20003800200 */
[----:B------:R-:W-:Y:S02]  /*10500*/  SEL R180, R180, 0xffffffe0, !P4 ;  /* 0xffffffe0b4b47807 */ /* 0x000fe40006000000 */
[----:B------:R-:W-:Y:S01]  /*10510*/  SHF.R.U32.HI R18, RZ, 0x2, R185 ;  /* 0x00000002ff127819 */ /* 0x000fe200000116b9 */
[----:B--2---:R-:W-:Y:S01]  /*10520*/  FADD.FTZ R8, R8, R213 ;  /* 0x000000d508087221 */ /* 0x004fe20000010000 */
[----:B---3--:R-:W-:Y:S01]  /*10530*/  USHF.L.U32 UR6, UR6, 0x6, URZ ;  /* 0x0000000606067899 */ /* 0x008fe200080006ff */
[----:B----4-:R-:W-:-:S03]  /*10540*/  FADD.FTZ R9, R0, R211 ;  /* 0x000000d300097221 */ /* 0x010fc60000010000 */
[----:B------:R-:W2:Y:S01]  /*10550*/  SHFL.BFLY PT, R5, R8, 0x1, 0x1f ;  /* 0x0c201f0008057f89 */ /* 0x000ea200000e0000 */
[----:B------:R-:W-:-:S03]  /*10560*/  SHF.L.U32 R0, R185, 0x1, RZ ;  /* 0x00000001b9007819 */ /* 0x000fc600000006ff */
[----:B------:R-:W3:Y:S01]  /*10570*/  SHFL.BFLY PT, R2, R9, 0x1, 0x1f ;  /* 0x0c201f0009027f89 */ /* 0x000ee200000e0000 */
[----:B------:R-:W-:Y:S01]  /*10580*/  LOP3.LUT R183, R183, 0x6, R0, 0xf8, !PT ;  /* 0x00000006b7b77812 */ /* 0x000fe200078ef800 */
[----:B--2---:R-:W-:Y:S01]  /*10590*/  FADD.FTZ R4, R8, R5 ;  /* 0x0000000508047221 */ /* 0x004fe20000010000 */
[----:B------:R-:W-:Y:S01]  /*105a0*/  SHF.L.U32 R5, R185, 0x4, RZ ;  /* 0x00000004b9057819 */ /* 0x000fe200000006ff */
[----:B---3--:R-:W-:Y:S02]  /*105b0*/  FADD.FTZ R2, R9, R2 ;  /* 0x0000000209027221 */ /* 0x008fe40000010000 */
[----:B------:R-:W2:Y:S01]  /*105c0*/  MUFU.RCP R7, R4 ;  /* 0x0000000400077308 */ /* 0x000ea20000001000 */
[----:B------:R-:W-:Y:S02]  /*105d0*/  LOP3.LUT R5, R5, 0x1c0, RZ, 0xc0, !PT ;  /* 0x000001c005057812 */ /* 0x000fe400078ec0ff */
[----:B------:R-:W-:Y:S02]  /*105e0*/  FSETP.NE.FTZ.AND P1, PT, R4, RZ, PT ;  /* 0x000000ff0400720b */ /* 0x000fe40003f35000 */
[----:B------:R-:W-:-:S02]  /*105f0*/  LOP3.LUT R0, R5, 0x38, R0, 0xf8, !PT ;  /* 0x0000003805007812 */ /* 0x000fc400078ef800 */
[----:B------:R-:W-:Y:S01]  /*10600*/  FSETP.NE.FTZ.AND P0, PT, R2, RZ, PT ;  /* 0x000000ff0200720b */ /* 0x000fe20003f15000 */
[----:B------:R-:W3:Y:S01]  /*10610*/  MUFU.RCP R6, R2 ;  /* 0x0000000200067308 */ /* 0x000ee20000001000 */
[----:B------:R-:W-:Y:S02]  /*10620*/  LOP3.LUT R0, R183, R0, RZ, 0xfc, !PT ;  /* 0x00000000b7007212 */ /* 0x000fe400078efcff */
[----:B------:R-:W-:Y:S02]  /*10630*/  MOV R5, 0x10 ;  /* 0x0000001000057802 */ /* 0x000fe40000000f00 */
[----:B------:R-:W-:Y:S02]  /*10640*/  LEA R9, R0, UR5, 0x1 ;  /* 0x0000000500097c11 */ /* 0x000fe4000f8e08ff */
[----:B------:R-:W-:Y:S01]  /*10650*/  SEL R5, R5, 0xfffffff0, !P2 ;  /* 0xfffffff005057807 */ /* 0x000fe20005000000 */
[----:B------:R-:W4:Y:S01]  /*10660*/  LDC.U8 R0, c[0x0][0x548] ;  /* 0x00015200ff007b82 */ /* 0x000f220000000000 */
[----:B--2---:R-:W-:Y:S01]  /*10670*/  FSEL R7, R7, 1, P1 ;  /* 0x3f80000007077808 */ /* 0x004fe20000800000 */
[----:B------:R-:W-:Y:S01]  /*10680*/  @P1 MUFU.LG2 R16, R4 ;  /* 0x0000000400101308 */ /* 0x000fe20000000c00 */
[----:B------:R-:W-:-:S02]  /*10690*/  IADD3 R15, PT, PT, R9, 0x40, RZ ;  /* 0x00000040090f7810 */ /* 0x000fc40007ffe0ff */
[----:B------:R-:W-:Y:S01]  /*106a0*/  IADD3 R13, PT, PT, R9, R180, RZ ;  /* 0x000000b4090d7210 */ /* 0x000fe20007ffe0ff */
        /* <DEDUP_REMOVED lines=21> */
[----:B------:R-:W-:Y:S01]  /*10800*/  @P3 IADD3 R15, PT, PT, R9, -0x40, RZ ;  /* 0xffffffc0090f3810 */ /* 0x000fe20007ffe0ff */
[C---:B------:R-:W-:Y:S01]  /*10810*/  FMUL.FTZ R108, R7.reuse, R108 ;  /* 0x0000006c076c7220 */ /* 0x040fe20000410000 */
        /* <DEDUP_REMOVED lines=143> */
[----:B------:R-:W2:Y:S01]  /*11110*/  @P0 LDC R10, c[0x0][0x458] ;  /* 0x00011600ff0a0b82 */ /* 0x000ea20000000800 */
        /* <DEDUP_REMOVED lines=20> */
[----:B----4-:R-:W-:Y:S01]  /*11260*/  ISETP.NE.AND P4, PT, R0, RZ, PT ;  /* 0x000000ff0000720c */ /* 0x010fe20003f85270 */
[----:B------:R-:W-:Y:S03]  /*11270*/  STS [R9+0x4000], R68 ;  /* 0x0040004409007388 */ /* 0x000fe60000000800 */
[C---:B------:R-:W-:Y:S01]  /*11280*/  ISETP.NE.OR P2, PT, R203.reuse, -0x1, !P4 ;  /* 0xffffffffcb00780c */ /* 0x040fe20006745670 */
[----:B------:R3:W-:Y:S04]  /*11290*/  STS [R9+0x4400], R70 ;  /* 0x0044004609007388 */ /* 0x0007e80000000800 */
[----:B------:R-:W-:Y:S02]  /*112a0*/  STS [R11+0x4000], R72 ;  /* 0x004000480b007388 */ /* 0x000fe40000000800 */
[----:B------:R-:W4:Y:S02]  /*112b0*/  @!P3 LDC.64 R22, c[0x0][0x400] ;  /* 0x00010000ff16bb82 */ /* 0x000f240000000a00 */
[----:B------:R5:W-:Y:S04]  /*112c0*/  STS [R11+0x4400], R74 ;  /* 0x0044004a0b007388 */ /* 0x000be80000000800 */
[----:B------:R-:W-:Y:S04]  /*112d0*/  STS [R13+0x4000], R76 ;  /* 0x0040004c0d007388 */ /* 0x000fe80000000800 */
[----:B------:R-:W-:Y:S04]  /*112e0*/  STS [R13+0x4400], R78 ;  /* 0x0044004e0d007388 */ /* 0x000fe80000000800 */
[----:B------:R-:W-:Y:S04]  /*112f0*/  STS [R17+0x4000], R80 ;  /* 0x0040005011007388 */ /* 0x000fe80000000800 */
[----:B------:R1:W-:Y:S01]  /*11300*/  STS [R17+0x4400], R82 ;  /* 0x0044005211007388 */ /* 0x0003e20000000800 */
[----:B---3--:R-:W3:Y:S03]  /*11310*/  @P3 LDC.64 R8, c[0x0][0x408] ;  /* 0x00010200ff083b82 */ /* 0x008ee60000000a00 */
[----:B------:R-:W-:Y:S04]  /*11320*/  STS [R15+0x4000], R84 ;  /* 0x004000540f007388 */ /* 0x000fe80000000800 */
[----:B------:R-:W-:Y:S01]  /*11330*/  STS [R15+0x4400], R86 ;  /* 0x004400560f007388 */ /* 0x000fe20000000800 */
[----:B-----5:R-:W5:Y:S03]  /*11340*/  @!P4 LDC R11, c[0x0][0x3e0] ;  /* 0x0000f800ff0bcb82 */ /* 0x020f660000000800 */
[----:B------:R-:W-:Y:S04]  /*11350*/  STS [R21+0x4000], R88 ;  /* 0x0040005815007388 */ /* 0x000fe80000000800 */
[----:B------:R2:W-:Y:S04]  /*11360*/  STS [R21+0x4400], R90 ;  /* 0x0044005a15007388 */ /* 0x0005e80000000800 */
[----:B------:R-:W-:Y:S04]  /*11370*/  STS [R19+0x4000], R92 ;  /* 0x0040005c13007388 */ /* 0x000fe80000000800 */
[----:B------:R4:W-:Y:S01]  /*11380*/  STS [R19+0x4400], R94 ;  /* 0x0044005e13007388 */ /* 0x0009e20000000800 */
[----:B-1----:R-:W1:Y:S01]  /*11390*/  LDC R17, c[0x0][0x434] ;  /* 0x00010d00ff117b82 */ /* 0x002e620000000800 */
[----:B---3--:R-:W-:Y:S01]  /*113a0*/  @P3 IMAD.WIDE.U32 R26, R203, R8, RZ ;  /* 0x00000008cb1a3225 */ /* 0x008fe200078e00ff */
[----:B------:R-:W-:Y:S01]  /*113b0*/  MOV R8, 0x7f800000 ;  /* 0x7f80000000087802 */ /* 0x000fe20000000f00 */
[----:B------:R3:W-:Y:S04]  /*113c0*/  STS [R5+0x4000], R7 ;  /* 0x0040000705007388 */ /* 0x0007e80000000800 */
[----:B------:R5:W-:Y:S01]  /*113d0*/  STS [R5+0x4400], R98 ;  /* 0x0044006205007388 */ /* 0x000be20000000800 */
[----:B------:R-:W-:Y:S08]  /*113e0*/  BAR.SYNC.DEFER_BLOCKING 0x0 ;  /* 0x0000000000007b1d */ /* 0x000ff00000010000 */
[----:B--2---:R-:W2:Y:S01]  /*113f0*/  @P1 LDC R21, c[0x0][0x458] ;  /* 0x00011600ff151b82 */ /* 0x004ea20000000800 */
[----:B------:R-:W1:Y:S01]  /*11400*/  S2R R6, SR_CTAID.Y ;  /* 0x0000000000067919 */ /* 0x000e620000002600 */
[----:B------:R-:W1:Y:S01]  /*11410*/  S2R R0, SR_CTAID.Z ;  /* 0x0000000000007919 */ /* 0x000e620000002700 */
[----:B----4-:R-:W-:-:S05]  /*11420*/  LOP3.LUT R19, R186, 0x30, RZ, 0xc0, !PT ;  /* 0x00000030ba137812 */ /* 0x010fca00078ec0ff */
[----:B---3--:R-:W3:Y:S01]  /*11430*/  @P4 LDC R7, c[0x0][0x454] ;  /* 0x00011500ff074b82 */ /* 0x008ee20000000800 */
[----:B------:R-:W-:Y:S01]  /*11440*/  LOP3.LUT R18, R19, 0x7, R18, 0xf8, !PT ;  /* 0x0000000713127812 */ /* 0x000fe200078ef812 */
[----:B------:R4:W3:Y:S06]  /*11450*/  LDS.128 R12, [R215+0x1800] ;  /* 0x00180000d70c7984 */ /* 0x0008ec0000000c00 */
[----:B-----5:R-:W4:Y:S01]  /*11460*/  LDC.64 R4, c[0x0][0x408] ;  /* 0x00010200ff047b82 */ /* 0x020f220000000a00 */
[----:B-1----:R-:W-:-:S04]  /*11470*/  @!P3 IMAD.WIDE.U32 R24, R6, R22, RZ ;  /* 0x000000160618b225 */ /* 0x002fc800078e00ff */
        /* <DEDUP_REMOVED lines=8> */
[----:B--2---:R-:W-:Y:S01]  /*11500*/  @P1 FFMA.FTZ R8, R132, R21, R11 ;  /* 0x0000001584081223 */ /* 0x004fe2000001000b */
[----:B---3--:R-:W-:Y:S01]  /*11510*/  @P4 IMAD R20, R0, R7, R203 ;  /* 0x0000000700144224 */ /* 0x008fe200078e02cb */
[----:B------:R-:W-:Y:S06]  /*11520*/  @P5 BRA `(.L_x_5052) ;  /* 0x00000000002c5947 */ /* 0x000fec0003800000 */
[----:B------:R-:W1:Y:S01]  /*11530*/  LDCU.64 UR4, c[0x0][0x420] ;  /* 0x00008400ff0477ac */ /* 0x000e620008000a00 */
[----:B------:R-:W-:Y:S01]  /*11540*/  VIADD R3, R20, UR6 ;  /* 0x0000000614037c36 */ /* 0x000fe20008000000 */
[C---:B------:R-:W-:Y:S01]  /*11550*/  ISETP.GE.AND P2, PT, R18.reuse, UR11, PT ;  /* 0x0000000b12007c0c */ /* 0x040fe2000bf46270 */
[----:B------:R-:W-:-:S03]  /*11560*/  VIADD R6, R18, 0x8 ;  /* 0x0000000812067836 */ /* 0x000fc60000000000 */
[C---:B------:R-:W-:Y:S02]  /*11570*/  IADD3 R2, P0, PT, R3.reuse, R18, RZ ;  /* 0x0000001203027210 */ /* 0x040fe40007f1e0ff */
[----:B------:R-:W-:Y:S02]  /*11580*/  ISETP.GE.AND P1, PT, R6, UR11, PT ;  /* 0x0000000b06007c0c */ /* 0x000fe4000bf26270 */
[----:B------:R-:W-:Y:S02]  /*11590*/  LEA.HI.X.SX32 R3, R3, RZ, 0x1, P0 ;  /* 0x000000ff03037211 */ /* 0x000fe400000f0eff */
[----:B-1----:R-:W-:-:S04]  /*115a0*/  LEA R6, P0, R2, UR4, 0x2 ;  /* 0x0000000402067c11 */ /* 0x002fc8000f8010ff */
[----:B------:R-:W-:-:S05]  /*115b0*/  LEA.HI.X R7, R2, UR5, R3, 0x2, P0 ;  /* 0x0000000502077c11 */ /* 0x000fca00080f1403 */
[----:B------:R1:W-:Y:S04]  /*115c0*/  @!P2 STG.E desc[UR14][R6.64], R8 ;  /* 0x000000080600a986 */ /* 0x0003e8000c10190e */
[----:B------:R1:W-:Y:S02]  /*115d0*/  @!P1 STG.E desc[UR14][R6.64+0x20], R9 ;  /* 0x0000200906009986 */ /* 0x0003e4000c10190e */
.L_x_5052:
[----:B------:R-:W-:Y:S05]  /*115e0*/  BSYNC.RECONVERGENT B0 ;  /* 0x0000000000007941 */ /* 0x000fea0003800200 */
.L_x_5051:
[----:B------:R-:W-:Y:S01]  /*115f0*/  MOV R3, RZ ;  /* 0x000000ff00037202 */ /* 0x000fe20000000f00 */
[----:B------:R-:W-:Y:S01]  /*11600*/  IMAD.MOV.U32 R2, RZ, RZ, R184 ;  /* 0x000000ffff027224 */ /* 0x000fe200078e00b8 */
[----:B------:R2:W3:Y:S01]  /*11610*/  LDS.128 R16, [R215+0x2000] ;  /* 0x00200000d7107984 */ /* 0x0004e20000000c00 */
[----:B------:R-:W-:Y:S01]  /*11620*/  @P3 IMAD.MOV.U32 R24, RZ, RZ, R26 ;  /* 0x000000ffff183224 */ /* 0x000fe200078e001a */
[----:B------:R-:W5:Y:S01]  /*11630*/  LDCU.64 UR4, c[0x0][0x410] ;  /* 0x00008200ff0477ac */ /* 0x000f620008000a00 */
[----:B-1--4-:R-:W-:Y:S01]  /*11640*/  IMAD.WIDE.U32 R8, R4, UR6, R2 ;  /* 0x0000000604087c25 */ /* 0x012fe2000f8e0002 */
[----:B------:R-:W-:Y:S01]  /*11650*/  SHF.R.U32.HI R2, RZ, 0x3, R185 ;  /* 0x00000003ff027819 */ /* 0x000fe200000116b9 */
[----:B------:R-:W-:Y:S02]  /*11660*/  BSSY.RECONVERGENT B0, `(.L_x_5053) ;  /* 0x000001d000007945 */ /* 0x000fe40003800200 */
[----:B------:R-:W-:Y:S01]  /*11670*/  IMAD R6, R5, UR6, R9 ;  /* 0x0000000605067c24 */ /* 0x000fe2000f8e0209 */
[----:B------:R-:W-:Y:S01]  /*11680*/  IADD3 R24, P0, PT, R24, R8, RZ ;  /* 0x0000000818187210 */ /* 0x000fe20007f1e0ff */
[C---:B------:R-:W-:Y:S01]  /*11690*/  VIADD R7, R2.reuse, 0x20 ;  /* 0x0000002002077836 */ /* 0x040fe20000000000 */
[----:B------:R-:W-:-:S02]  /*116a0*/  IADD3 R8, PT, PT, R2, 0x10, RZ ;  /* 0x0000001002087810 */ /* 0x000fc40007ffe0ff */
[----:B------:R-:W-:Y:S01]  /*116b0*/  ISETP.GE.AND P3, PT, R2, UR11, PT ;  /* 0x0000000b02007c0c */ /* 0x000fe2000bf66270 */
[----:B------:R-:W-:Y:S01]  /*116c0*/  IMAD.X R25, R23, 0x1, R6, P0 ;  /* 0x0000000117197824 */ /* 0x000fe200000e0606 */
[----:B------:R-:W-:Y:S01]  /*116d0*/  ISETP.GE.AND P2, PT, R8, UR11, PT ;  /* 0x0000000b08007c0c */ /* 0x000fe2000bf46270 */
[----:B------:R2:W1:Y:S01]  /*116e0*/  LDS.128 R20, [R215] ;  /* 0x00000000d7147984 */ /* 0x0004620000000c00 */
[----:B------:R-:W-:Y:S02]  /*116f0*/  ISETP.GE.AND P1, PT, R7, UR11, PT ;  /* 0x0000000b07007c0c */ /* 0x000fe4000bf26270 */
[----:B------:R-:W-:Y:S01]  /*11700*/  IADD3 R3, PT, PT, R2, 0x30, RZ ;  /* 0x0000003002037810 */ /* 0x000fe20007ffe0ff */
[----:B------:R2:W4:Y:S01]  /*11710*/  LDS.128 R8, [R215+0x4000] ;  /* 0x00400000d7087984 */ /* 0x0005220000000c00 */
[----:B-----5:R-:W-:Y:S02]  /*11720*/  IMAD.WIDE.U32 R6, R0, UR4, R24 ;  /* 0x0000000400067c25 */ /* 0x020fe4000f8e0018 */
[----:B------:R-:W-:-:S02]  /*11730*/  ISETP.GE.AND P0, PT, R3, UR11, PT ;  /* 0x0000000b03007c0c */ /* 0x000fc4000bf06270 */
[----:B------:R-:W-:Y:S01]  /*11740*/  IMAD R25, R0, UR5, R7 ;  /* 0x0000000500197c24 */ /* 0x000fe2000f8e0207 */
[----:B------:R-:W-:Y:S10]  /*11750*/  @P3 BRA `(.L_x_5054) ;  /* 0x0000000000343947 */ /* 0x000ff40003800000 */
[----:B------:R-:W5:Y:S01]  /*11760*/  LDCU UR6, c[0x0][0x440] ;  /* 0x00008800ff0677ac */ /* 0x000f620008000800 */
[----:B------:R-:W-:Y:S01]  /*11770*/  IMAD.MOV.U32 R24, RZ, RZ, R6 ;  /* 0x000000ffff187224 */ /* 0x000fe200078e0006 */
[----:B------:R-:W3:Y:S03]  /*11780*/  LDCU.64 UR4, c[0x0][0x3f0] ;  /* 0x00007e00ff0477ac */ /* 0x000ee60008000a00 */
[----:B------:R-:W-:-:S04]  /*11790*/  IMAD.WIDE.U32 R28, R2, R4, R24 ;  /* 0x00000004021c7225 */ /* 0x000fc800078e0018 */
[----:B------:R-:W-:Y:S01]  /*117a0*/  IMAD R0, R2, R5, R29 ;  /* 0x0000000502007224 */ /* 0x000fe200078e021d */
[----:B-----5:R-:W-:Y:S02]  /*117b0*/  ISETP.GE.AND P5, PT, R184, UR6, PT ;  /* 0x00000006b8007c0c */ /* 0x020fe4000bfa6270 */
[----:B------:R-:W-:Y:S02]  /*117c0*/  ISETP.GE.AND P4, PT, R212, UR6, PT ;  /* 0x00000006d4007c0c */ /* 0x000fe4000bf86270 */
[----:B------:R-:W-:Y:S02]  /*117d0*/  ISETP.GE.AND P3, PT, R210, UR6, PT ;  /* 0x00000006d2007c0c */ /* 0x000fe4000bf66270 */
[----:B---3--:R-:W-:-:S04]  /*117e0*/  LEA R26, P6, R28, UR4, 0x1 ;  /* 0x000000041c1a7c11 */ /* 0x008fc8000f8c08ff */
[----:B------:R-:W-:-:S05]  /*117f0*/  LEA.HI.X R27, R28, UR5, R0, 0x1, P6 ;  /* 0x000000051c1b7c11 */ /* 0x000fca000b0f0c00 */
[----:B-1----:R1:W-:Y:S04]  /*11800*/  @!P5 STG.E.128 desc[UR14][R26.64], R20 ;  /* 0x000000141a00d986 */ /* 0x0023e8000c101d0e */
[----:B------:R1:W-:Y:S04]  /*11810*/  @!P4 STG.E.128 desc[UR14][R26.64+0x80], R16 ;  /* 0x000080101a00c986 */ /* 0x0003e8000c101d0e */
[----:B----4-:R1:W-:Y:S02]  /*11820*/  @!P3 STG.E.128 desc[UR14][R26.64+0x100], R8 ;  /* 0x000100081a00b986 */ /* 0x0103e4000c101d0e */
.L_x_5054:
[----:B------:R-:W-:Y:S05]  /*11830*/  BSYNC.RECONVERGENT B0 ;  /* 0x0000000000007941 */ /* 0x000fea0003800200 */
.L_x_5053:
[----:B-1----:R1:W1:Y:S01]  /*11840*/  LDS.128 R20, [R215+0x800] ;  /* 0x00080000d7147984 */ /* 0x0022620000000c00 */
[----:B------:R-:W-:Y:S03]  /*11850*/  BSSY.RECONVERGENT B0, `(.L_x_5055) ;  /* 0x0000016000007945 */ /* 0x000fe60003800200 */
[----:B---3--:R3:W1:Y:S04]  /*11860*/  LDS.128 R16, [R215+0x2800] ;  /* 0x00280000d7107984 */ /* 0x0086680000000c00 */
[----:B----4-:R3:W4:Y:S01]  /*11870*/  LDS.128 R8, [R215+0x4800] ;  /* 0x00480000d7087984 */ /* 0x0107220000000c00 */
        /* <DEDUP_REMOVED lines=18> */
[----:B----4-:R1:W-:Y:S02]  /*119a0*/  @!P2 STG.E.128 desc[UR14][R28.64+0x100], R8 ;  /* 0x000100081c00a986 */ /* 0x0103e4000c101d0e */
.L_x_5056:
[----:B------:R-:W-:Y:S05]  /*119b0*/  BSYNC.RECONVERGENT B0 ;  /* 0x0000000000007941 */ /* 0x000fea0003800200 */
.L_x_5055:
        /* <DEDUP_REMOVED lines=23> */
.L_x_5058:
[----:B------:R-:W-:Y:S05]  /*11b30*/  BSYNC.RECONVERGENT B0 ;  /* 0x0000000000007941 */ /* 0x000fea0003800200 */
.L_x_5057:
[----:B-1----:R1:W1:Y:S01]  /*11b40*/  LDS.128 R8, [R215+0x3800] ;  /* 0x00380000d7087984 */ /* 0x0022620000000c00 */
[----:B------:R-:W-:Y:S05]  /*11b50*/  @P0 EXIT ;  /* 0x000000000000094d */ /* 0x000fea0003800000 */
[----:B------:R1:W2:Y:S01]  /*11b60*/  LDS.128 R16, [R215+0x5800] ;  /* 0x00580000d7107984 */ /* 0x0002a20000000c00 */
        /* <DEDUP_REMOVED lines=15> */
[----:B-1----:R3:W-:Y:S01]  /*11c60*/  @!P1 STG.E.128 desc[UR14][R2.64+0x80], R8 ;  /* 0x0000800802009986 */ /* 0x0027e2000c101d0e */
[----:B------:R-:W-:Y:S05]  /*11c70*/  @P0 EXIT ;  /* 0x000000000000094d */ /* 0x000fea0003800000 */
[----:B--2---:R-:W-:Y:S01]  /*11c80*/  STG.E.128 desc[UR14][R2.64+0x100], R16 ;  /* 0x0001001002007986 */ /* 0x004fe2000c101d0e */
[----:B------:R-:W-:Y:S05]  /*11c90*/  EXIT ;  /* 0x000000000000794d */ /* 0x000fea0003800000 */
.L_x_5059:
        /* <DEDUP_REMOVED lines=14> */
.L_x_6923:


//--------------------- .text._ZN5flash24flash_fwd_splitkv_kernelI23Flash_fwd_kernel_traitsILi192ELi64ELi64ELi4ELb0ELb0EN7cutlass6half_tE19Flash_kernel_traitsILi192ELi64ELi64ELi4ES3_EELb0ELb1ELb1ELb0ELb0ELb1ELb0ELb0EEEvNS_16Flash_fwd_paramsE --------------------------
	.section	.text._ZN5flash24flash_fwd_splitkv_kernelI23Flash_fwd_kernel_traitsILi192ELi64ELi64ELi4ELb0ELb0EN7cutlass6half_tE19Flash_kernel_traitsILi192ELi64ELi64ELi4ES3_EELb0ELb1ELb1ELb0ELb0ELb1ELb0ELb0EEEvNS_16Flash_fwd_paramsE,"ax",@progbits
	.align	128
        .global         _ZN5flash24flash_fwd_splitkv_kernelI23Flash_fwd_kernel_traitsILi192ELi64ELi64ELi4ELb0ELb0EN7cutlass6half_tE19Flash_kernel_traitsILi192ELi64ELi64ELi4ES3_EELb0ELb1ELb1ELb0ELb0ELb1ELb0ELb0EEEvNS_16Flash_fwd_paramsE
        .type           _ZN5flash24flash_fwd_splitkv_kernelI23Flash_fwd_kernel_traitsILi192ELi64ELi64ELi4ELb0ELb0EN7cutlass6half_tE19Flash_kernel_traitsILi192ELi64ELi64ELi4ES3_EELb0ELb1ELb1ELb0ELb0ELb1ELb0ELb0EEEvNS_16Flash_fwd_paramsE,@function
        .size           _ZN5flash24flash_fwd_splitkv_kernelI23Flash_fwd_kernel_traitsILi192ELi64ELi64ELi4ELb0ELb0EN7cutlass6half_tE19Flash_kernel_traitsILi192ELi64ELi64ELi4ES3_EELb0ELb1ELb1ELb0ELb0ELb1ELb0ELb0EEEvNS_16Flash_fwd_paramsE,(.L_x_6924 - _ZN5flash24flash_fwd_splitkv_kernelI23Flash_fwd_kernel_traitsILi192ELi64ELi64ELi4ELb0ELb0EN7cutlass6half_tE19Flash_kernel_traitsILi192ELi64ELi64ELi4ES3_EELb0ELb1ELb1ELb0ELb0ELb1ELb0ELb0EEEvNS_16Flash_fwd_paramsE)
        .other          _ZN5flash24flash_fwd_splitkv_kernelI23Flash_fwd_kernel_traitsILi192ELi64ELi64ELi4ELb0ELb0EN7cutlass6half_tE19Flash_kernel_traitsILi192ELi64ELi64ELi4ES3_EELb0ELb1ELb1ELb0ELb0ELb1ELb0ELb0EEEvNS_16Flash_fwd_paramsE,@"STO_CUDA_ENTRY STV_DEFAULT"
_ZN5flash24flash_fwd_splitkv_kernelI23Flash_fwd_kernel_traitsILi192ELi64ELi64ELi4ELb0ELb0EN7cutlass6half_tE19Flash_kernel_traitsILi192ELi64ELi64ELi4ES3_EELb0ELb1ELb1ELb0ELb0ELb1ELb0ELb0EEEvNS_16Flash_fwd_paramsE:
.text._ZN5flash24flash_fwd_splitkv_kernelI23Flash_fwd_kernel_traitsILi192ELi64ELi64ELi4ELb0ELb0EN7cutlass6half_tE19Flash_kernel_traitsILi192ELi64ELi64ELi4ES3_EELb0ELb1ELb1ELb0ELb0ELb1ELb0ELb0EEEvNS_16Flash_fwd_paramsE:
        /* <DEDUP_REMOVED lines=75> */
.L_x_5060:
        /* <DEDUP_REMOVED lines=86> */
.L_x_5063:
[----:B------:R-:W-:Y:S05]  /*0a10*/  BSYNC.RECONVERGENT B0 ;  /* 0x0000000000007941 */ /* 0x000fea0003800200 */
.L_x_5062:
        /* <DEDUP_REMOVED lines=20> */
.L_x_5065:
[----:B------:R-:W-:Y:S05]  /*0b60*/  BSYNC.RECONVERGENT B0 ;  /* 0x0000000000007941 */ /* 0x000fea0003800200 */
.L_x_5064:
        /* <DEDUP_REMOVED lines=20> */
.L_x_5067:
[----:B------:R-:W-:Y:S05]  /*0cb0*/  BSYNC.RECONVERGENT B0 ;  /* 0x0000000000007941 */ /* 0x000fea0003800200 */
.L_x_5066:
        /* <DEDUP_REMOVED lines=19> */
.L_x_5069:
[----:B------:R-:W-:Y:S05]  /*0df0*/  BSYNC.RECONVERGENT B0 ;  /* 0x0000000000007941 */ /* 0x000fea0003800200 */
.L_x_5068:
        /* <DEDUP_REMOVED lines=21> */
.L_x_5061:
        /* <DEDUP_REMOVED lines=13> */
.L_x_5070:
        /* <DEDUP_REMOVED lines=100> */
.L_x_5071:
        /* <DEDUP_REMOVED lines=17> */
.L_x_5073:
[----:B------:R-:W1:Y:S01]  /*1770*/  LDCU.64 UR12, c[0x0][0x3b8] ;  /* 0x00007700ff0c77ac */ /* 0x000e620008000a00 */
[----:B------:R-:W-:Y:S01]  /*1780*/  UIADD3 UR5, UPT, UPT, UR6, UR14, URZ ;  /* 0x0000000e06057290 */ /* 0x000fe2000fffe0ff */
[----:B-1----:R-:W-:-:S03]  /*1790*/  MOV R180, UR13 ;  /* 0x0000000d00b47c02 */ /* 0x002fc60008000f00 */
[----:B------:R-:W-:Y:S01]  /*17a0*/  UIMAD.WIDE.U32 UR28, UR5, UR12, URZ ;  /* 0x0000000c051c72a5 */ /* 0x000fe2000f8e00ff */
[----:B------:R-:W-:-:S13]  /*17b0*/  R2UR UR4, R180 ;  /* 0x00000000b40472ca */ /* 0x000fda00000e0000 */
[----:B------:R-:W-:-:S04]  /*17c0*/  UIMAD UR4, UR5, UR4, URZ ;  /* 0x00000004050472a4 */ /* 0x000fc8000f8e02ff */
[----:B------:R-:W-:-:S12]  /*17d0*/  UIADD3 UR13, UPT, UPT, UR29, UR4, URZ ;  /* 0x000000041d0d7290 */ /* 0x000fd8000fffe0ff */
.L_x_5074:
        /* <DEDUP_REMOVED lines=16> */
.L_x_5075:
[----:B------:R-:W1:Y:S01]  /*18e0*/  LDCU.64 UR10, c[0x0][0x3c0] ;  /* 0x00007800ff0a77ac */ /* 0x000e620008000a00 */
[----:B------:R-:W-:Y:S01]  /*18f0*/  UIADD3 UR6, UPT, UPT, UR6, UR14, URZ ;  /* 0x0000000e06067290 */ /* 0x000fe2000fffe0ff */
[----:B-1----:R-:W-:-:S03]  /*1900*/  MOV R146, UR11 ;  /* 0x0000000b00927c02 */ /* 0x002fc60008000f00 */
[----:B------:R-:W-:Y:S01]  /*1910*/  UIMAD.WIDE.U32 UR14, UR6, UR10, URZ ;  /* 0x0000000a060e72a5 */ /* 0x000fe2000f8e00ff */
[----:B------:R-:W-:-:S13]  /*1920*/  R2UR UR4, R146 ;  /* 0x00000000920472ca */ /* 0x000fda00000e0000 */
[----:B------:R-:W-:-:S04]  /*1930*/  UIMAD UR4, UR6, UR4, URZ ;  /* 0x00000004060472a4 */ /* 0x000fc8000f8e02ff */
[----:B------:R-:W-:-:S12]  /*1940*/  UIADD3 UR5, UPT, UPT, UR15, UR4, URZ ;  /* 0x000000040f057290 */ /* 0x000fd8000fffe0ff */
.L_x_5076:
        /* <DEDUP_REMOVED lines=55> */
.L_x_5072:
        /* <DEDUP_REMOVED lines=83> */
.L_x_5079:
[----:B------:R2:W-:Y:S02]  /*21f0*/  STS.128 [R217+0x4000], RZ ;  /* 0x004000ffd9007388 */ /* 0x0005e40000000c00 */
.L_x_5078:
[----:B------:R-:W-:Y:S05]  /*2200*/  BSYNC.RECONVERGENT B0 ;  /* 0x0000000000007941 */ /* 0x000fea0003800200 */
.L_x_5077:
        /* <DEDUP_REMOVED lines=36> */
.L_x_5082:
[----:B------:R4:W-:Y:S02]  /*2450*/  STS.128 [R217+0x4800], RZ ;  /* 0x004800ffd9007388 */ /* 0x0009e40000000c00 */
.L_x_5081:
[----:B------:R-:W-:Y:S05]  /*2460*/  BSYNC.RECONVERGENT B0 ;  /* 0x0000000000007941 */ /* 0x000fea0003800200 */
.L_x_5080:
        /* <DEDUP_REMOVED lines=36> */
.L_x_5085:
[----:B------:R3:W-:Y:S02]  /*26b0*/  STS.128 [R217+0x5000], RZ ;  /* 0x005000ffd9007388 */ /* 0x0007e40000000c00 */
.L_x_5084:
[----:B------:R-:W-:Y:S05]  /*26c0*/  BSYNC.RECONVERGENT B0 ;  /* 0x0000000000007941 */ /* 0x000fea0003800200 */
.L_x_5083:
        /* <DEDUP_REMOVED lines=35> */
.L_x_5088:
[----:B------:R3:W-:Y:S02]  /*2900*/  STS.128 [R217+0x5800], RZ ;  /* 0x005800ffd9007388 */ /* 0x0007e40000000c00 */
.L_x_5087:
[----:B------:R-:W-:Y:S05]  /*2910*/  BSYNC.RECONVERGENT B0 ;  /* 0x0000000000007941 */ /* 0x000fea0003800200 */
.L_x_5086:
        /* <DEDUP_REMOVED lines=29> */
.L_x_5091:
[----:B------:R1:W-:Y:S02]  /*2af0*/  STS.128 [R217+0xa000], RZ ;  /* 0x00a000ffd9007388 */ /* 0x0003e40000000c00 */
.L_x_5090:
[----:B------:R-:W-:Y:S05]  /*2b00*/  BSYNC.RECONVERGENT B0 ;  /* 0x0000000000007941 */ /* 0x000fea0003800200 */
.L_x_5089:
        /* <DEDUP_REMOVED lines=29> */
.L_x_5094:
[----:B------:R3:W-:Y:S02]  /*2ce0*/  STS.128 [R217+0xa800], RZ ;  /* 0x00a800ffd9007388 */ /* 0x0007e40000000c00 */
.L_x_5093:
[----:B------:R-:W-:Y:S05]  /*2cf0*/  BSYNC.RECONVERGENT B0 ;  /* 0x0000000000007941 */ /* 0x000fea0003800200 */
.L_x_5092:
        /* <DEDUP_REMOVED lines=27> */
.L_x_5097:
[----:B------:R3:W-:Y:S02]  /*2eb0*/  STS.128 [R217+0xb000], RZ ;  /* 0x00b000ffd9007388 */ /* 0x0007e40000000c00 */
.L_x_5096:
[----:B------:R-:W-:Y:S05]  /*2ec0*/  BSYNC.RECONVERGENT B0 ;  /* 0x0000000000007941 */ /* 0x000fea0003800200 */
.L_x_5095:
[----:B-1-3--:R-:W1:Y:S01]  /*2ed0*/  LDC.64 R4, c[0x0][0x538] ;  /* 0x00014e00ff047b82 */ /* 0x00ae620000000a00 */
[----:B------:R-:W-:Y:S01]  /*2ee0*/  ISETP.GE.AND P0, PT, R0, UR15, PT ;  /* 0x0000000f00007c0c */ /* 0x000fe2000bf06270 */
[----:B------:R-:W-:-:S12]  /*2ef0*/  BSSY.RECONVERGENT B0, `(.L_x_5098) ;  /* 0x000001a000007945 */ /* 0x000fd80003800200 */
[----:B------:R-:W-:Y:S05]  /*2f00*/  @P0 BRA `(.L_x_5099) ;  /* 0x0000000000600947 */ /* 0x000fea0003800000 */
[----:B------:R-:W3:Y:S01]  /*2f10*/  LDCU UR6, c[0x0][0x440] ;  /* 0x00008800ff0677ac */ /* 0x000ee20008000800 */
[----:B------:R-:W-:Y:S01]  /*2f20*/  MOV R198, R200 ;  /* 0x000000c800c67202 */ /* 0x000fe20000000f00 */
[----:B------:R-:W-:Y:S02]  /*2f30*/  IMAD.U32 R7, RZ, RZ, UR12 ;  /* 0x0000000cff077e24 */ /* 0x000fe4000f8e00ff */
[----:B------:R-:W-:Y:S02]  /*2f40*/  IMAD R8, R180, 0x60, RZ ;  /* 0x00000060b4087824 */ /* 0x000fe400078e02ff */
[----:B------:R-:W-:-:S04]  /*2f50*/  IMAD.WIDE.U32 R10, R7, 0x60, R198 ;  /* 0x00000060070a7825 */ /* 0x000fc800078e00c6 */
[----:B------:R-:W-:Y:S01]  /*2f60*/  IMAD.IADD R11, R11, 0x1, R8 ;  /* 0x000000010b0b7824 */ /* 0x000fe200078e0208 */
        /* <DEDUP_REMOVED lines=18> */
.L_x_5099:
[----:B------:R-:W-:Y:S05]  /*3090*/  BSYNC.RECONVERGENT B0 ;  /* 0x0000000000007941 */ /* 0x000fea0003800200 */
.L_x_5098:
        /* <DEDUP_REMOVED lines=49> */
.L_x_5102:
[----:B------:R3:W-:Y:S01]  /*33b0*/  STS.128 [R217+0x10000], RZ ;  /* 0x010000ffd9007388 */ /* 0x0007e20000000c00 */
[----:B------:R-:W-:Y:S05]  /*33c0*/  BRA `(.L_x_5103) ;  /* 0x00000000000c7947 */ /* 0x000fea0003800000 */
.L_x_5101:
[----:B------:R1:W-:Y:S04]  /*33d0*/  STS.128 [R217+0xc000], RZ ;  /* 0x00c000ffd9007388 */ /* 0x0003e80000000c00 */
[----:B------:R1:W-:Y:S04]  /*33e0*/  STS.128 [R217+0xe000], RZ ;  /* 0x00e000ffd9007388 */ /* 0x0003e80000000c00 */
[----:B------:R1:W-:Y:S02]  /*33f0*/  STS.128 [R217+0x10000], RZ ;  /* 0x010000ffd9007388 */ /* 0x0003e40000000c00 */
.L_x_5103:
[----:B------:R-:W-:Y:S05]  /*3400*/  BSYNC.RECONVERGENT B0 ;  /* 0x0000000000007941 */ /* 0x000fea0003800200 */
.L_x_5100:
        /* <DEDUP_REMOVED lines=32> */
.L_x_5106:
[----:B------:R1:W-:Y:S02]  /*3610*/  STS.128 [R217+0x10800], RZ ;  /* 0x010800ffd9007388 */ /* 0x0003e40000000c00 */
.L_x_5105:
[----:B------:R-:W-:Y:S05]  /*3620*/  BSYNC.RECONVERGENT B0 ;  /* 0x0000000000007941 */ /* 0x000fea0003800200 */
.L_x_5104:
        /* <DEDUP_REMOVED lines=30> */
.L_x_5109:
[----:B------:R1:W-:Y:S02]  /*3810*/  STS.128 [R217+0x11000], RZ ;  /* 0x011000ffd9007388 */ /* 0x0003e40000000c00 */
.L_x_5108:
[----:B------:R-:W-:Y:S05]  /*3820*/  BSYNC.RECONVERGENT B0 ;  /* 0x0000000000007941 */ /* 0x000fea0003800200 */
.L_x_5107:
        /* <DEDUP_REMOVED lines=35> */
.L_x_5112:
[----:B------:R1:W-:Y:S02]  /*3a60*/  STS.128 [R217+0x11800], RZ ;  /* 0x011800ffd9007388 */ /* 0x0003e40000000c00 */
.L_x_5111:
[----:B------:R-:W-:Y:S05]  /*3a70*/  BSYNC.RECONVERGENT B0 ;  /* 0x0000000000007941 */ /* 0x000fea0003800200 */
.L_x_5110:
[----:B------:R-:W-:Y:S01]  /*3a80*/  LOP3.LUT R4, R2, R5, RZ, 0x3c, !PT ;  /* 0x0000000502047212 */ /* 0x000fe200078e3cff */
[----:B------:R-:W-:Y:S01]  /*3a90*/  IMAD.MOV.U32 R92, RZ, RZ, 0x20 ;  /* 0x00000020ff5c7424 */ /* 0x000fe200078e00ff */
[----:B------:R-:W-:Y:S01]  /*3aa0*/  LOP3.LUT R193, R182, 0x400, RZ, 0xc0, !PT ;  /* 0x00000400b6c17812 */ /* 0x000fe200078ec0ff */
[----:B------:R-:W-:Y:S01]  /*3ab0*/  IMAD.MOV.U32 R134, RZ, RZ, 0x40 ;  /* 0x00000040ff867424 */ /* 0x000fe200078e00ff */
[----:B------:R-:W-:Y:S01]  /*3ac0*/  LEA R101, R101, UR5, 0x1 ;  /* 0x0000000565657c11 */ /* 0x000fe2000f8e08ff */
[----:B------:R-:W5:Y:S01]  /*3ad0*/  LDCU UR6, c[0x0][0x50c] ;  /* 0x0000a180ff0677ac */ /* 0x000f620008000800 */
[C---:B------:R-:W-:Y:S01]  /*3ae0*/  LOP3.LUT P6, RZ, R185.reuse, 0x2, RZ, 0xc0, !PT ;  /* 0x00000002b9ff7812 */ /* 0x040fe200078cc0ff */
[----:B------:R-:W-:Y:S01]  /*3af0*/  IMAD R193, R4, 0x2, R193 ;  /* 0x0000000204c17824 */ /* 0x000fe200078e02c1 */
[----:B------:R-:W-:Y:S01]  /*3b00*/  LOP3.LUT P2, RZ, R185, 0x4, RZ, 0xc0, !PT ;  /* 0x00000004b9ff7812 */ /* 0x000fe2000784c0ff */
[----:B------:R-:W-:Y:S01]  /*3b10*/  LDSM.16.M88.4 R40, [R101] ;  /* 0x000000006528783b */ /* 0x000fe20000000200 */
[----:B------:R-:W-:Y:S01]  /*3b20*/  SEL R92, R92, 0xffffffe0, !P6 ;  /* 0xffffffe05c5c7807 */ /* 0x000fe20007000000 */
[----:B------:R-:W-:Y:S01]  /*3b30*/  VIADD R95, R193, UR5 ;  /* 0x00000005c15f7c36 */ /* 0x000fe20008000000 */
[----:B------:R-:W-:Y:S01]  /*3b40*/  SEL R134, R134, 0xffffffc0, !P2 ;  /* 0xffffffc086867807 */ /* 0x000fe20005000000 */
[----:B------:R-:W2:Y:S01]  /*3b50*/  LDSM.16.M88.4 R64, [R193+UR5+0x6000] ;  /* 0x00600005c140783b */ /* 0x000ea20008000200 */
[----:B------:R-:W-:Y:S01]  /*3b60*/  UIADD3 UR21, UPT, UPT, UR25, UR21, -UR17 ;  /* 0x0000001519157290 */ /* 0x000fe2000fffe811 */
[--C-:B------:R-:W-:Y:S01]  /*3b70*/  IMAD.IADD R100, R101, 0x1, R92.reuse ;  /* 0x0000000165647824 */ /* 0x100fe200078e025c */
[----:B------:R-:W-:Y:S01]  /*3b80*/  IADD3 R192, PT, PT, R0, UR24, R181 ;  /* 0x0000001800c07c10 */ /* 0x000fe2000fffe0b5 */
[----:B------:R-:W3:Y:S01]  /*3b90*/  LDSM.16.M88.4 R56, [R193+UR5+0x6800] ;  /* 0x00680005c138783b */ /* 0x000ee20008000200 */
[----:B------:R-:W-:Y:S01]  /*3ba0*/  IMAD.IADD R98, R95, 0x1, R92 ;  /* 0x000000015f627824 */ /* 0x000fe200078e025c */
[----:B------:R-:W-:Y:S01]  /*3bb0*/  LOP3.LUT R144, R96, 0x6, RZ, 0xc0, !PT ;  /* 0x0000000660907812 */ /* 0x000fe200078ec0ff */
[--C-:B------:R-:W-:Y:S01]  /*3bc0*/  IMAD.IADD R99, R101, 0x1, R134.reuse ;  /* 0x0000000165637824 */ /* 0x100fe200078e0286 */
[----:B------:R-:W4:Y:S01]  /*3bd0*/  LDSM.16.M88.4 R48, [R193+UR5+0x7000] ;  /* 0x00700005c130783b */ /* 0x000f220008000200 */
[----:B------:R-:W-:Y:S01]  /*3be0*/  IMAD.IADD R95, R95, 0x1, R134 ;  /* 0x000000015f5f7824 */ /* 0x000fe200078e0286 */
[----:B------:R-:W-:Y:S01]  /*3bf0*/  UISETP.GT.U32.AND UP0, UPT, UR14, UR16, UPT ;  /* 0x000000100e00728c */ /* 0x000fe2000bf04070 */
[C---:B------:R-:W-:Y:S01]  /*3c00*/  IMAD.IADD R97, R92.reuse, 0x1, R99 ;  /* 0x000000015c617824 */ /* 0x040fe200078e0263 */
[----:B------:R-:W5:Y:S01]  /*3c10*/  LDSM.16.M88.4 R24, [R193+UR5+0x7800] ;  /* 0x00780005c118783b */ /* 0x000f620008000200 */
[----:B------:R-:W-:-:S02]  /*3c20*/  IMAD.IADD R3, R92, 0x1, R95 ;  /* 0x000000015c037824 */ /* 0x000fc400078e025f */
[----:B------:R-:W-:Y:S01]  /*3c30*/  IMAD.U32 R195, RZ, RZ, UR25 ;  /* 0x00000019ffc37e24 */ /* 0x000fe2000f8e00ff */
[----:B------:R-:W-:Y:S04]  /*3c40*/  LDSM.16.M88.4 R12, [R100] ;  /* 0x00000000640c783b */ /* 0x000fe80000000200 */
[----:B-1----:R-:W1:Y:S04]  /*3c50*/  LDSM.16.M88.4 R4, [R98+0x6000] ;  /* 0x006000006204783b */ /* 0x002e680000000200 */
[----:B------:R-:W1:Y:S04]  /*3c60*/  LDSM.16.M88.4 R32, [R98+0x6800] ;  /* 0x006800006220783b */ /* 0x000e680000000200 */
[----:B------:R-:W1:Y:S04]  /*3c70*/  LDSM.16.M88.4 R20, [R98+0x7000] ;  /* 0x007000006214783b */ /* 0x000e680000000200 */
[----:B------:R-:W-:Y:S04]  /*3c80*/  LDSM.16.M88.4 R8, [R99] ;  /* 0x000000006308783b */ /* 0x000fe80000000200 */
[----:B------:R-:W1:Y:S01]  /*3c90*/  LDSM.16.M88.4 R28, [R95+0x6000] ;  /* 0x006000005f1c783b */ /* 0x000e620000000200 */
        /* <DEDUP_REMOVED lines=8> */
[----:B------:R-:W-:Y:S01]  /*3d20*/  LDSM.16.M88.4 R88, [R193+UR5+0x8800] ;  /* 0x00880005c158783b */ /* 0x000fe20008000200 */
[C---:B----4-:R-:W-:Y:S03]  /*3d30*/  HMMA.16816.F32 R52, R40.reuse, R48, RZ ;  /* 0x000000302834723c */ /* 0x050fe600000018ff */
[----:B------:R-:W-:Y:S04]  /*3d40*/  LDSM.16.M88.4 R84, [R98+0x8000] ;  /* 0x008000006254783b */ /* 0x000fe80000000200 */
[----:B------:R-:W0:Y:S01]  /*3d50*/  LDGDEPBAR ;  /* 0x00000000000079af */ /* 0x000e220000000000 */
[C---:B------:R-:W-:Y:S08]  /*3d60*/  HMMA.16816.F32 R56, R40.reuse, R58, RZ ;  /* 0x0000003a2838723c */ /* 0x040ff000000018ff */
[C---:B------:R-:W-:Y:S08]  /*3d70*/  HMMA.16816.F32 R48, R40.reuse, R50, RZ ;  /* 0x000000322830723c */ /* 0x040ff000000018ff */
[C---:B-----5:R-:W-:Y:S08]  /*3d80*/  HMMA.16816.F32 R44, R40.reuse, R24, RZ ;  /* 0x00000018282c723c */ /* 0x060ff000000018ff */
[----:B------:R-:W-:Y:S01]  /*3d90*/  HMMA.16816.F32 R40, R40, R26, RZ ;  /* 0x0000001a2828723c */ /* 0x000fe200000018ff */
[----:B------:R-:W2:Y:S07]  /*3da0*/  LDSM.16.M88.4 R24, [R98+0x7800] ;  /* 0x007800006218783b */ /* 0x000eae0000000200 */
[C---:B-1----:R-:W-:Y:S08]  /*3db0*/  HMMA.16816.F32 R16, R12.reuse, R4, R16 ;  /* 0x000000040c10723c */ /* 0x042ff00000001810 */
[C---:B------:R-:W-:Y:S01]  /*3dc0*/  HMMA.16816.F32 R64, R12.reuse, R6, R64 ;  /* 0x000000060c40723c */ /* 0x040fe20000001840 */
[----:B------:R-:W1:Y:S07]  /*3dd0*/  LDSM.16.M88.4 R4, [R97] ;  /* 0x000000006104783b */ /* 0x000e6e0000000200 */
[C---:B------:R-:W-:Y:S08]  /*3de0*/  HMMA.16816.F32 R60, R12.reuse, R32, R60 ;  /* 0x000000200c3c723c */ /* 0x040ff0000000183c */
[C---:B------:R-:W-:Y:S01]  /*3df0*/  HMMA.16816.F32 R56, R12.reuse, R34, R56 ;  /* 0x000000220c38723c */ /* 0x040fe20000001838 */
[----:B------:R-:W-:Y:S07]  /*3e00*/  LDSM.16.M88.4 R32, [R193+UR5+0x8000] ;  /* 0x00800005c120783b */ /* 0x000fee0008000200 */
[C---:B------:R-:W-:Y:S08]  /*3e10*/  HMMA.16816.F32 R52, R12.reuse, R20, R52 ;  /* 0x000000140c34723c */ /* 0x040ff00000001834 */
[----:B------:R-:W-:Y:S01]  /*3e20*/  HMMA.16816.F32 R48, R12, R22, R48 ;  /* 0x000000160c30723c */ /* 0x000fe20000001830 */
[----:B------:R-:W3:Y:S07]  /*3e30*/  LDSM.16.M88.4 R20, [R101+0x2000] ;  /* 0x002000006514783b */ /* 0x000eee0000000200 */
[----:B------:R-:W-:Y:S08]  /*3e40*/  HMMA.16816.F32 R16, R8, R28, R16 ;  /* 0x0000001c0810723c */ /* 0x000ff00000001810 */
[C---:B--2---:R-:W-:Y:S08]  /*3e50*/  HMMA.16816.F32 R44, R12.reuse, R24, R44 ;  /* 0x000000180c2c723c */ /* 0x044ff0000000182c */
[----:B------:R-:W-:Y:S01]  /*3e60*/  HMMA.16816.F32 R40, R12, R26, R40 ;  /* 0x0000001a0c28723c */ /* 0x000fe20000001828 */
[----:B------:R-:W-:Y:S04]  /*3e70*/  LDSM.16.M88.4 R24, [R3+0x7800] ;  /* 0x007800000318783b */ /* 0x000fe80000000200 */
[----:B------:R-:W-:Y:S03]  /*3e80*/  LDSM.16.M88.4 R12, [R100+0x2000] ;  /* 0x00200000640c783b */ /* 0x000fe60000000200 */
[C---:B------:R-:W-:Y:S01]  /*3e90*/  HMMA.16816.F32 R64, R8.reuse, R30, R64 ;  /* 0x0000001e0840723c */ /* 0x040fe20000001840 */
[----:B------:R-:W2:Y:S07]  /*3ea0*/  LDSM.16.M88.4 R28, [R3+0x7000] ;  /* 0x00700000031c783b */ /* 0x000eae0000000200 */
[C---:B------:R-:W-:Y:S08]  /*3eb0*/  HMMA.16816.F32 R60, R8.reuse, R80, R60 ;  /* 0x00000050083c723c */ /* 0x040ff0000000183c */
[----:B------:R-:W-:Y:S01]  /*3ec0*/  HMMA.16816.F32 R56, R8, R82, R56 ;  /* 0x000000520838723c */ /* 0x000fe20000001838 */
[----:B------:R-:W4:Y:S07]  /*3ed0*/  LDSM.16.M88.4 R80, [R193+UR5+0x9000] ;  /* 0x00900005c150783b */ /* 0x000f2e0008000200 */
[----:B-1----:R-:W-:Y:S08]  /*3ee0*/  HMMA.16816.F32 R16, R4, R76, R16 ;  /* 0x0000004c0410723c */ /* 0x002ff00000001810 */
[C---:B------:R-:W-:Y:S08]  /*3ef0*/  HMMA.16816.F32 R52, R8.reuse, R72, R52 ;  /* 0x000000480834723c */ /* 0x040ff00000001834 */
[C---:B------:R-:W-:Y:S01]  /*3f00*/  HMMA.16816.F32 R48, R8.reuse, R74, R48 ;  /* 0x0000004a0830723c */ /* 0x040fe20000001830 */
[----:B------:R-:W-:Y:S07]  /*3f10*/  LDSM.16.M88.4 R72, [R95+0x8000] ;  /* 0x008000005f48783b */ /* 0x000fee0000000200 */
[C---:B------:R-:W-:Y:S08]  /*3f20*/  HMMA.16816.F32 R44, R8.reuse, R68, R44 ;  /* 0x00000044082c723c */ /* 0x040ff0000000182c */
[----:B------:R-:W-:Y:S01]  /*3f30*/  HMMA.16816.F32 R40, R8, R70, R40 ;  /* 0x000000460828723c */ /* 0x000fe20000001828 */
[----:B------:R-:W1:Y:S04]  /*3f40*/  LDSM.16.M88.4 R68, [R193+UR5+0x9800] ;  /* 0x00980005c144783b */ /* 0x000e680008000200 */
[----:B------:R-:W-:Y:S03]  /*3f50*/  LDSM.16.M88.4 R8, [R99+0x2000] ;  /* 0x002000006308783b */ /* 0x000fe60000000200 */
[C---:B------:R-:W-:Y:S01]  /*3f60*/  HMMA.16816.F32 R64, R4.reuse, R78, R64 ;  /* 0x0000004e0440723c */ /* 0x040fe20000001840 */
[----:B------:R-:W5:Y:S07]  /*3f70*/  LDSM.16.M88.4 R76, [R98+0x8800] ;  /* 0x00880000624c783b */ /* 0x000f6e0000000200 */
[C---:B------:R-:W-:Y:S08]  /*3f80*/  HMMA.16816.F32 R60, R4.reuse, R36, R60 ;  /* 0x00000024043c723c */ /* 0x040ff0000000183c */
[----:B------:R-:W-:Y:S01]  /*3f90*/  HMMA.16816.F32 R56, R4, R38, R56 ;  /* 0x000000260438723c */ /* 0x000fe20000001838 */
[----:B------:R-:W-:Y:S07]  /*3fa0*/  LDSM.16.M88.4 R36, [R95+0x8800] ;  /* 0x008800005f24783b */ /* 0x000fee0000000200 */
[----:B---3--:R-:W-:Y:S08]  /*3fb0*/  HMMA.16816.F32 R16, R20, R32, R16 ;  /* 0x000000201410723c */ /* 0x008ff00000001810 */
[C---:B--2---:R-:W-:Y:S08]  /*3fc0*/  HMMA.16816.F32 R52, R4.reuse, R28, R52 ;  /* 0x0000001c0434723c */ /* 0x044ff00000001834 */
[C---:B------:R-:W-:Y:S01]  /*3fd0*/  HMMA.16816.F32 R48, R4.reuse, R30, R48 ;  /* 0x0000001e0430723c */ /* 0x040fe20000001830 */
[----:B------:R-:W2:Y:S07]  /*3fe0*/  LDSM.16.M88.4 R28, [R98+0x9000] ;  /* 0x00900000621c783b */ /* 0x000eae0000000200 */
[C---:B------:R-:W-:Y:S08]  /*3ff0*/  HMMA.16816.F32 R44, R4.reuse, R24, R44 ;  /* 0x00000018042c723c */ /* 0x040ff0000000182c */
[----:B------:R-:W-:Y:S01]  /*4000*/  HMMA.16816.F32 R40, R4, R26, R40 ;  /* 0x0000001a0428723c */ /* 0x000fe20000001828 */
[----:B------:R-:W3:Y:S04]  /*4010*/  LDSM.16.M88.4 R24, [R98+0x9800] ;  /* 0x009800006218783b */ /* 0x000ee80000000200 */
[----:B------:R-:W-:Y:S03]  /*4020*/  LDSM.16.M88.4 R4, [R97+0x2000] ;  /* 0x002000006104783b */ /* 0x000fe60000000200 */
[C---:B------:R-:W-:Y:S01]  /*4030*/  HMMA.16816.F32 R64, R20.reuse, R34, R64 ;  /* 0x000000221440723c */ /* 0x040fe20000001840 */
[----:B------:R-:W3:Y:S07]  /*4040*/  LDSM.16.M88.4 R32, [R3+0x8000] ;  /* 0x008000000320783b */ /* 0x000eee0000000200 */
[C---:B------:R-:W-:Y:S08]  /*4050*/  HMMA.16816.F32 R60, R20.reuse, R88, R60 ;  /* 0x00000058143c723c */ /* 0x040ff0000000183c */
[----:B------:R-:W-:Y:S01]  /*4060*/  HMMA.16816.F32 R56, R20, R90, R56 ;  /* 0x0000005a1438723c */ /* 0x000fe20000001838 */
[----:B------:R-:W-:Y:S07]  /*4070*/  LDSM.16.M88.4 R88, [R193+UR5+0xa000] ;  /* 0x00a00005c158783b */ /* 0x000fee0008000200 */
[----:B------:R-:W-:Y:S08]  /*4080*/  HMMA.16816.F32 R16, R12, R84, R16 ;  /* 0x000000540c10723c */ /* 0x000ff00000001810 */
[C---:B----4-:R-:W-:Y:S08]  /*4090*/  HMMA.16816.F32 R52, R20.reuse, R80, R52 ;  /* 0x000000501434723c */ /* 0x050ff00000001834 */
[C---:B------:R-:W-:Y:S01]  /*40a0*/  HMMA.16816.F32 R48, R20.reuse, R82, R48 ;  /* 0x000000521430723c */ /* 0x040fe20000001830 */
[----:B------:R-:W-:Y:S07]  /*40b0*/  LDSM.16.M88.4 R80, [R101+0x4000] ;  /* 0x004000006550783b */ /* 0x000fee0000000200 */
[C---:B-1----:R-:W-:Y:S08]  /*40c0*/  HMMA.16816.F32 R44, R20.reuse, R68, R44 ;  /* 0x00000044142c723c */ /* 0x042ff0000000182c */
[----:B------:R-:W-:Y:S01]  /*40d0*/  HMMA.16816.F32 R40, R20, R70, R40 ;  /* 0x000000461428723c */ /* 0x000fe20000001828 */
[----:B------:R-:W1:Y:S04]  /*40e0*/  LDSM.16.M88.4 R68, [R95+0x9000] ;  /* 0x009000005f44783b */ /* 0x000e680000000200 */
[----:B------:R-:W4:Y:S03]  /*40f0*/  LDSM.16.M88.4 R20, [R95+0x9800] ;  /* 0x009800005f14783b */ /* 0x000f260000000200 */
[C---:B-----5:R-:W-:Y:S08]  /*4100*/  HMMA.16816.F32 R60, R12.reuse, R76, R60 ;  /* 0x0000004c0c3c723c */ /* 0x060ff0000000183c */
[----:B------:R-:W-:Y:S01]  /*4110*/  HMMA.16816.F32 R56, R12, R78, R56 ;  /* 0x0000004e0c38723c */ /* 0x000fe20000001838 */
[----:B------:R-:W-:Y:S07]  /*4120*/  LDSM.16.M88.4 R76, [R193+UR5+0xa800] ;  /* 0x00a80005c14c783b */ /* 0x000fee0008000200 */
[----:B------:R-:W-:Y:S08]  /*4130*/  HMMA.16816.F32 R16, R8, R72, R16 ;  /* 0x000000480810723c */ /* 0x000ff00000001810 */
[C---:B------:R-:W-:Y:S01]  /*4140*/  HMMA.16816.F32 R64, R12.reuse, R86, R64 ;  /* 0x000000560c40723c */ /* 0x040fe20000001840 */
[----:B------:R-:W-:Y:S07]  /*4150*/  LDSM.16.M88.4 R84, [R98+0xa000] ;  /* 0x00a000006254783b */ /* 0x000fee0000000200 */
[C---:B--2---:R-:W-:Y:S08]  /*4160*/  HMMA.16816.F32 R52, R12.reuse, R28, R52 ;  /* 0x0000001c0c34723c */ /* 0x044ff00000001834 */
[C---:B------:R-:W-:Y:S01]  /*4170*/  HMMA.16816.F32 R48, R12.reuse, R30, R48 ;  /* 0x0000001e0c30723c */ /* 0x040fe20000001830 */
[----:B------:R-:W2:Y:S07]  /*4180*/  LDSM.16.M88.4 R28, [R3+0x8800] ;  /* 0x00880000031c783b */ /* 0x000eae0000000200 */
[C---:B---3--:R-:W-:Y:S08]  /*4190*/  HMMA.16816.F32 R44, R12.reuse, R24, R44 ;  /* 0x000000180c2c723c */ /* 0x048ff0000000182c */
[----:B------:R-:W-:Y:S01]  /*41a0*/  HMMA.16816.F32 R40, R12, R26, R40 ;  /* 0x0000001a0c28723c */ /* 0x000fe20000001828 */
[----:B------:R-:W3:Y:S04]  /*41b0*/  LDSM.16.M88.4 R24, [R3+0x9000] ;  /* 0x009000000318783b */ /* 0x000ee80000000200 */
[----:B------:R-:W5:Y:S03]  /*41c0*/  LDSM.16.M88.4 R12, [R3+0x9800] ;  /* 0x00980000030c783b */ /* 0x000f660000000200 */
[C---:B------:R-:W-:Y:S08]  /*41d0*/  HMMA.16816.F32 R60, R8.reuse, R36, R60 ;  /* 0x00000024083c723c */ /* 0x040ff0000000183c */
[----:B------:R-:W-:Y:S01]  /*41e0*/  HMMA.16816.F32 R56, R8, R38, R56 ;  /* 0x000000260838723c */ /* 0x000fe20000001838 */
[----:B------:R-:W5:Y:S07]  /*41f0*/  LDSM.16.M88.4 R36, [R100+0x4000] ;  /* 0x004000006424783b */ /* 0x000f6e0000000200 */
[----:B------:R-:W-:Y:S08]  /*4200*/  HMMA.16816.F32 R16, R4, R32, R16 ;  /* 0x000000200410723c */ /* 0x000ff00000001810 */
[C---:B------:R-:W-:Y:S01]  /*4210*/  HMMA.16816.F32 R64, R8.reuse, R74, R64 ;  /* 0x0000004a0840723c */ /* 0x040fe20000001840 */
[----:B------:R-:W-:Y:S07]  /*4220*/  LDSM.16.M88.4 R72, [R193+UR5+0xb000] ;  /* 0x00b00005c148783b */ /* 0x000fee0008000200 */
[C---:B-1----:R-:W-:Y:S08]  /*4230*/  HMMA.16816.F32 R52, R8.reuse, R68, R52 ;  /* 0x000000440834723c */ /* 0x042ff00000001834 */
[C---:B------:R-:W-:Y:S01]  /*4240*/  HMMA.16816.F32 R48, R8.reuse, R70, R48 ;  /* 0x000000460830723c */ /* 0x040fe20000001830 */
[----:B------:R-:W-:Y:S07]  /*4250*/  LDSM.16.M88.4 R68, [R193+UR5+0xb800] ;  /* 0x00b80005c144783b */ /* 0x000fee0008000200 */
[C---:B----4-:R-:W-:Y:S08]  /*4260*/  HMMA.16816.F32 R44, R8.reuse, R20, R44 ;  /* 0x00000014082c723c */ /* 0x050ff0000000182c */
[----:B------:R-:W-:Y:S01]  /*4270*/  HMMA.16816.F32 R40, R8, R22, R40 ;  /* 0x000000160828723c */ /* 0x000fe20000001828 */
[----:B------:R-:W-:Y:S04]  /*4280*/  LDSM.16.M88.4 R8, [R99+0x4000] ;  /* 0x004000006308783b */ /* 0x000fe80000000200 */
[----:B------:R-:W1:Y:S03]  /*4290*/  LDSM.16.M88.4 R20, [R95+0xa000] ;  /* 0x00a000005f14783b */ /* 0x000e660000000200 */
[----:B------:R-:W-:Y:S08]  /*42a0*/  HMMA.16816.F32 R16, R80, R88, R16 ;  /* 0x000000585010723c */ /* 0x000ff00000001810 */
[C---:B------:R-:W-:Y:S01]  /*42b0*/  HMMA.16816.F32 R64, R4.reuse, R34, R64 ;  /* 0x000000220440723c */ /* 0x040fe20000001840 */
[----:B------:R-:W-:Y:S07]  /*42c0*/  LDSM.16.M88.4 R32, [R98+0xa800] ;  /* 0x00a800006220783b */ /* 0x000fee0000000200 */
[C---:B--2---:R-:W-:Y:S08]  /*42d0*/  HMMA.16816.F32 R60, R4.reuse, R28, R60 ;  /* 0x0000001c043c723c */ /* 0x044ff0000000183c */
[C---:B------:R-:W-:Y:S01]  /*42e0*/  HMMA.16816.F32 R56, R4.reuse, R30, R56 ;  /* 0x0000001e0438723c */ /* 0x040fe20000001838 */
[----:B------:R-:W-:Y:S07]  /*42f0*/  LDSM.16.M88.4 R28, [R98+0xb000] ;  /* 0x00b00000621c783b */ /* 0x000fee0000000200 */
[C---:B---3--:R-:W-:Y:S08]  /*4300*/  HMMA.16816.F32 R52, R4.reuse, R24, R52 ;  /* 0x000000180434723c */ /* 0x048ff00000001834 */
[C---:B------:R-:W-:Y:S01]  /*4310*/  HMMA.16816.F32 R48, R4.reuse, R26, R48 ;  /* 0x0000001a0430723c */ /* 0x040fe20000001830 */
[----:B------:R-:W-:Y:S07]  /*4320*/  LDSM.16.M88.4 R24, [R98+0xb800] ;  /* 0x00b800006218783b */ /* 0x000fee0000000200 */
[C---:B-----5:R-:W-:Y:S08]  /*4330*/  HMMA.16816.F32 R44, R4.reuse, R12, R44 ;  /* 0x0000000c042c723c */ /* 0x060ff0000000182c */
[----:B------:R-:W-:Y:S01]  /*4340*/  HMMA.16816.F32 R40, R4, R14, R40 ;  /* 0x0000000e0428723c */ /* 0x000fe20000001828 */
[----:B------:R-:W-:Y:S04]  /*4350*/  LDSM.16.M88.4 R4, [R97+0x4000] ;  /* 0x004000006104783b */ /* 0x000fe80000000200 */
[----:B------:R-:W2:Y:S03]  /*4360*/  LDSM.16.M88.4 R12, [R3+0xa000] ;  /* 0x00a00000030c783b */ /* 0x000ea60000000200 */
[----:B------:R-:W-:Y:S08]  /*4370*/  HMMA.16816.F32 R16, R36, R84, R16 ;  /* 0x000000542410723c */ /* 0x000ff00000001810 */
[C---:B------:R-:W-:Y:S08]  /*4380*/  HMMA.16816.F32 R64, R80.reuse, R90, R64 ;  /* 0x0000005a5040723c */ /* 0x040ff00000001840 */
[----:B------:R-:W-:Y:S08]  /*4390*/  HMMA.16816.F32 R60, R80, R76, R60 ;  /* 0x0000004c503c723c */ /* 0x000ff0000000183c */
[----:B-1----:R-:W-:Y:S08]  /*43a0*/  HMMA.16816.F32 R16, R8, R20, R16 ;  /* 0x000000140810723c */ /* 0x002ff00000001810 */
[----:B------:R-:W-:Y:S08]  /*43b0*/  HMMA.16816.F32 R64, R36, R86, R64 ;  /* 0x000000562440723c */ /* 0x000ff00000001840 */
[----:B------:R-:W-:Y:S08]  /*43c0*/  HMMA.16816.F32 R44, R80, R68, R44 ;  /* 0x00000044502c723c */ /* 0x000ff0000000182c */
[----:B--2---:R-:W-:Y:S01]  /*43d0*/  HMMA.16816.F32 R16, R4, R12, R16 ;  /* 0x0000000c0410723c */ /* 0x004fe20000001810 */
[----:B------:R-:W-:-:S02]  /*43e0*/  VIADD R12, R192, UR21 ;  /* 0x00000015c00c7c36 */ /* 0x000fc40008000000 */
[----:B------:R-:W-:-:S03]  /*43f0*/  VIADD R192, R192, UR25 ;  /* 0x00000019c0c07c36 */ /* 0x000fc60008000000 */
[--C-:B------:R-:W-:Y:S01]  /*4400*/  VIADDMNMX R197, R12, 0x1, R195.reuse, PT ;  /* 0x000000010cc57846 */ /* 0x100fe200038001c3 */
[----:B------:R-:W-:Y:S01]  /*4410*/  VIADD R198, R192, -UR19 ;  /* 0x80000013c0c67c36 */ /* 0x000fe20008000000 */
[----:B------:R-:W-:Y:S01]  /*4420*/  HMMA.16816.F32 R60, R36, R32, R60 ;  /* 0x00000020243c723c */ /* 0x000fe2000000183c */
[----:B------:R-:W-:Y:S01]  /*4430*/  VIADD R32, R144, UR28 ;  /* 0x0000001c90207c36 */ /* 0x000fe20008000000 */
[----:B------:R-:W-:Y:S01]  /*4440*/  VIADDMNMX R195, R12, 0x9, R195, PT ;  /* 0x000000090cc37846 */ /* 0x000fe200038001c3 */
[----:B------:R-:W-:Y:S02]  /*4450*/  VIADD R33, R192, 0x8 ;  /* 0x00000008c0217836 */ /* 0x000fe40000000000 */
[----:B------:R-:W-:Y:S01]  /*4460*/  VIADD R12, R32, UR17 ;  /* 0x00000011200c7c36 */ /* 0x000fe20008000000 */
[----:B------:R-:W-:Y:S01]  /*4470*/  ISETP.GT.AND P4, PT, R198, R32, PT ;  /* 0x00000020c600720c */ /* 0x000fe20003f84270 */
[----:B------:R-:W-:Y:S01]  /*4480*/  VIADD R21, R32, 0x1 ;  /* 0x0000000120157836 */ /* 0x000fe20000000000 */
[----:B------:R-:W-:Y:S01]  /*4490*/  HMMA.16816.F32 R56, R80, R78, R56 ;  /* 0x0000004e5038723c */ /* 0x000fe20000001838 */
[----:B------:R-:W-:-:S02]  /*44a0*/  IMAD.IADD R20, R192, 0x1, -R12 ;  /* 0x00000001c0147824 */ /* 0x000fc400078e0a0c */
[----:B------:R-:W-:Y:S01]  /*44b0*/  FMUL.FTZ R13, R16, UR6 ;  /* 0x00000006100d7c20 */ /* 0x000fe20008410000 */
[----:B------:R-:W-:Y:S01]  /*44c0*/  FMUL.FTZ R16, R18, UR6 ;  /* 0x0000000612107c20 */ /* 0x000fe20008410000 */
[----:B------:R-:W-:Y:S01]  /*44d0*/  FMUL.FTZ R17, R17, UR6 ;  /* 0x0000000611117c20 */ /* 0x000fe20008410000 */
[----:B------:R-:W-:Y:S01]  /*44e0*/  IABS R20, R20 ;  /* 0x0000001400147213 */ /* 0x000fe20000000000 */
[----:B------:R-:W-:Y:S01]  /*44f0*/  FMUL.FTZ R19, R19, UR6 ;  /* 0x0000000613137c20 */ /* 0x000fe20008410000 */
[C---:B------:R-:W-:Y:S01]  /*4500*/  HMMA.16816.F32 R52, R80.reuse, R72, R52 ;  /* 0x000000485034723c */ /* 0x040fe20000001834 */
[----:B------:R-:W1:Y:S01]  /*4510*/  MUFU.TANH R13, R13 ;  /* 0x0000000d000d7308 */ /* 0x000e620000002400 */
[----:B------:R-:W-:Y:S01]  /*4520*/  VIADD R196, R33, -UR19 ;  /* 0x8000001321c47c36 */ /* 0x000fe20008000000 */
[----:B------:R-:W-:Y:S01]  /*4530*/  ISETP.GT.AND P5, PT, R198, R21, PT ;  /* 0x00000015c600720c */ /* 0x000fe20003fa4270 */
[----:B------:R-:W-:Y:S01]  /*4540*/  IMAD.MOV.U32 R18, RZ, RZ, R20 ;  /* 0x000000ffff127224 */ /* 0x000fe200078e0014 */
[----:B------:R-:W-:Y:S01]  /*4550*/  ISETP.GE.AND P3, PT, R21, R197, PT ;  /* 0x000000c51500720c */ /* 0x000fe20003f66270 */
[----:B------:R-:W-:Y:S01]  /*4560*/  IMAD.IADD R20, R33, 0x1, -R12 ;  /* 0x0000000121147824 */ /* 0x000fe200078e0a0c */
[----:B------:R-:W-:Y:S01]  /*4570*/  ISETP.GE.AND P1, PT, R21, R195, PT ;  /* 0x000000c31500720c */ /* 0x000fe20003f26270 */
[----:B------:R-:W-:Y:S01]  /*4580*/  HMMA.16816.F32 R48, R80, R74, R48 ;  /* 0x0000004a5030723c */ /* 0x000fe20000001830 */
[----:B------:R-:W-:Y:S01]  /*4590*/  I2FP.F32.S32 R18, R18 ;  /* 0x0000001200127245 */ /* 0x000fe20000201400 */
[----:B------:R-:W2:Y:S01]  /*45a0*/  MUFU.TANH R16, R16 ;  /* 0x0000001000107308 */ /* 0x000ea20000002400 */
[----:B------:R-:W-:-:S02]  /*45b0*/  IABS R20, R20 ;  /* 0x0000001400147213 */ /* 0x000fc40000000000 */
[----:B------:R-:W-:-:S03]  /*45c0*/  ISETP.GT.AND P0, PT, R196, R21, PT ;  /* 0x00000015c400720c */ /* 0x000fc60003f04270 */
[----:B------:R-:W-:Y:S01]  /*45d0*/  HMMA.16816.F32 R68, R80, R70, R40 ;  /* 0x000000465044723c */ /* 0x000fe20000001828 */
[----:B------:R-:W3:Y:S01]  /*45e0*/  LDSM.16.M88.4 R40, [R95+0xa800] ;  /* 0x00a800005f28783b */ /* 0x000ee20000000200 */
[----:B------:R-:W4:Y:S06]  /*45f0*/  MUFU.TANH R17, R17 ;  /* 0x0000001100117308 */ /* 0x000f2c0000002400 */
[----:B------:R-:W-:Y:S01]  /*4600*/  HMMA.16816.F32 R64, R8, R22, R64 ;  /* 0x000000160840723c */ /* 0x000fe20000001840 */
[----:B-1----:R-:W-:Y:S01]  /*4610*/  FFMA.FTZ R22, R18, -UR13, R13 ;  /* 0x8000000d12167c23 */ /* 0x002fe2000801000d */
[----:B------:R-:W-:-:S04]  /*4620*/  I2FP.F32.S32 R23, R20 ;  /* 0x0000001400177245 */ /* 0x000fc80000201400 */
[----:B------:R-:W-:Y:S01]  /*4630*/  FSEL R22, R22, -INF , !P4 ;  /* 0xff80000016167808 */ /* 0x000fe20006000000 */
[----:B--2---:R-:W-:Y:S01]  /*4640*/  FFMA.FTZ R16, R23, -UR13, R16 ;  /* 0x8000000d17107c23 */ /* 0x004fe20008010010 */
[----:B------:R-:W-:Y:S01]  /*4650*/  HMMA.16816.F32 R56, R36, R34, R56 ;  /* 0x000000222438723c */ /* 0x000fe20000001838 */
[----:B------:R-:W-:-:S04]  /*4660*/  ISETP.GE.AND P4, PT, R32, R197, PT ;  /* 0x000000c52000720c */ /* 0x000fc80003f86270 */
[----:B------:R-:W-:Y:S02]  /*4670*/  FSEL R35, R22, -INF , !P4 ;  /* 0xff80000016237808 */ /* 0x000fe40006000000 */
[----:B------:R-:W-:Y:S01]  /*4680*/  ISETP.GT.AND P4, PT, R196, R32, PT ;  /* 0x00000020c400720c */ /* 0x000fe20003f84270 */
[----:B------:R-:W-:Y:S03]  /*4690*/  HMMA.16816.F32 R52, R36, R28, R52 ;  /* 0x0000001c2434723c */ /* 0x000fe60000001834 */
[----:B------:R-:W-:Y:S02]  /*46a0*/  FSEL R34, R16, -INF , !P4 ;  /* 0xff80000010227808 */ /* 0x000fe40006000000 */
[----:B------:R-:W-:-:S03]  /*46b0*/  ISETP.GE.AND P4, PT, R32, R195, PT ;  /* 0x000000c32000720c */ /* 0x000fc60003f86270 */
[----:B------:R-:W-:Y:S01]  /*46c0*/  HMMA.16816.F32 R48, R36, R30, R48 ;  /* 0x0000001e2430723c */ /* 0x000fe20000001830 */
[----:B------:R-:W-:-:S07]  /*46d0*/  FSEL R34, R34, -INF , !P4 ;  /* 0xff80000022227808 */ /* 0x000fce0006000000 */
[C---:B------:R-:W-:Y:S08]  /*46e0*/  HMMA.16816.F32 R44, R36.reuse, R24, R44 ;  /* 0x00000018242c723c */ /* 0x040ff0000000182c */
[----:B------:R-:W-:Y:S01]  /*46f0*/  HMMA.16816.F32 R68, R36, R26, R68 ;  /* 0x0000001a2444723c */ /* 0x000fe20000001844 */
[----:B------:R-:W-:Y:S01]  /*4700*/  VIADD R39, R32, 0x38 ;  /* 0x0000003820277836 */ /* 0x000fe20000000000 */
[----:B------:R-:W1:Y:S03]  /*4710*/  MUFU.TANH R36, R19 ;  /* 0x0000001300247308 */ /* 0x000e660000002400 */
[----:B------:R-:W-:-:S03]  /*4720*/  VIADD R72, R39, UR17 ;  /* 0x0000001127487c36 */ /* 0x000fc60008000000 */
[----:B------:R-:W-:Y:S01]  /*4730*/  HMMA.16816.F32 R64, R4, R14, R64 ;  /* 0x0000000e0440723c */ /* 0x000fe20000001840 */
[----:B------:R-:W2:Y:S01]  /*4740*/  LDSM.16.M88.4 R12, [R3+0xa800] ;  /* 0x00a80000030c783b */ /* 0x000ea20000000200 */
[--C-:B------:R-:W-:Y:S02]  /*4750*/  IADD3 R18, PT, PT, R192, 0x37, -R72.reuse ;  /* 0x00000037c0127810 */ /* 0x100fe40007ffe848 */
[----:B------:R-:W-:Y:S02]  /*4760*/  IADD3 R21, PT, PT, R33, 0x37, -R72 ;  /* 0x0000003721157810 */ /* 0x000fe40007ffe848 */
[----:B------:R-:W-:Y:S02]  /*4770*/  IABS R18, R18 ;  /* 0x0000001200127213 */ /* 0x000fe40000000000 */
[----:B------:R-:W-:Y:S01]  /*4780*/  IABS R21, R21 ;  /* 0x0000001500157213 */ /* 0x000fe20000000000 */
[----:B---3--:R-:W-:Y:S01]  /*4790*/  HMMA.16816.F32 R60, R8, R40, R60 ;  /* 0x00000028083c723c */ /* 0x008fe2000000183c */
[----:B------:R-:W-:-:S02]  /*47a0*/  I2FP.F32.S32 R18, R18 ;  /* 0x0000001200127245 */ /* 0x000fc40000201400 */
[----:B------:R-:W-:Y:S02]  /*47b0*/  I2FP.F32.S32 R21, R21 ;  /* 0x0000001500157245 */ /* 0x000fe40000201400 */
[----:B------:R-:W-:Y:S01]  /*47c0*/  IADD3 R20, PT, PT, R33, 0x30, -R72 ;  /* 0x0000003021147810 */ /* 0x000fe20007ffe848 */
[----:B----4-:R-:W-:Y:S01]  /*47d0*/  FFMA.FTZ R18, R18, -UR13, R17 ;  /* 0x8000000d12127c23 */ /* 0x010fe20008010011 */
[----:B------:R-:W-:Y:S02]  /*47e0*/  VIADD R17, R32, 0x8 ;  /* 0x0000000820117836 */ /* 0x000fe40000000000 */
[----:B-1----:R-:W-:Y:S01]  /*47f0*/  FFMA.FTZ R36, R21, -UR13, R36 ;  /* 0x8000000d15247c23 */ /* 0x002fe20008010024 */
[----:B------:R-:W-:Y:S01]  /*4800*/  IABS R20, R20 ;  /* 0x0000001400147213 */ /* 0x000fe20000000000 */
[----:B------:R-:W-:Y:S01]  /*4810*/  FMUL.FTZ R64, R64, UR6 ;  /* 0x0000000640407c20 */ /* 0x000fe20008410000 */
[----:B------:R-:W-:Y:S01]  /*4820*/  FMUL.FTZ R66, R66, UR6 ;  /* 0x0000000642427c20 */ /* 0x000fe20008410000 */
[----:B------:R-:W-:Y:S01]  /*4830*/  FSEL R37, R18, -INF , !P5 ;  /* 0xff80000012257808 */ /* 0x000fe20006800000 */
[----:B------:R-:W-:Y:S01]  /*4840*/  FMUL.FTZ R67, R67, UR6 ;  /* 0x0000000643437c20 */ /* 0x000fe20008410000 */
[----:B------:R-:W1:Y:S01]  /*4850*/  MUFU.TANH R16, R64 ;  /* 0x0000004000107308 */ /* 0x000e620000002400 */
[----:B------:R-:W-:Y:S01]  /*4860*/  IADD3 R19, PT, PT, R192, 0x30, -R72 ;  /* 0x00000030c0137810 */ /* 0x000fe20007ffe848 */
[----:B------:R-:W-:Y:S01]  /*4870*/  HMMA.16816.F32 R56, R8, R42, R56 ;  /* 0x0000002a0838723c */ /* 0x000fe20000001838 */
[----:B------:R-:W-:-:S02]  /*4880*/  FSEL R37, R37, -INF , !P3 ;  /* 0xff80000025257808 */ /* 0x000fc40005800000 */
[----:B------:R-:W-:Y:S02]  /*4890*/  FSEL R36, R36, -INF , !P0 ;  /* 0xff80000024247808 */ /* 0x000fe40004000000 */
[----:B------:R-:W-:Y:S01]  /*48a0*/  ISETP.GT.AND P4, PT, R198, R17, PT ;  /* 0x00000011c600720c */ /* 0x000fe20003f84270 */
[----:B------:R-:W3:Y:S01]  /*48b0*/  MUFU.TANH R18, R66 ;  /* 0x0000004200127308 */ /* 0x000ee20000002400 */
[C---:B------:R-:W-:Y:S02]  /*48c0*/  ISETP.GE.AND P5, PT, R17.reuse, R197, PT ;  /* 0x000000c51100720c */ /* 0x040fe40003fa6270 */
[----:B------:R-:W-:Y:S02]  /*48d0*/  ISETP.GE.AND P3, PT, R17, R195, PT ;  /* 0x000000c31100720c */ /* 0x000fe40003f66270 */
[----:B------:R-:W-:Y:S01]  /*48e0*/  ISETP.GT.AND P0, PT, R196, R17, PT ;  /* 0x00000011c400720c */ /* 0x000fe20003f04270 */
[----:B------:R-:W-:Y:S01]  /*48f0*/  IMAD.MOV.U32 R17, RZ, RZ, R20 ;  /* 0x000000ffff117224 */ /* 0x000fe200078e0014 */
[----:B------:R-:W-:-:S02]  /*4900*/  IABS R19, R19 ;  /* 0x0000001300137213 */ /* 0x000fc40000000000 */
[----:B------:R-:W-:Y:S01]  /*4910*/  IADD3 R20, PT, PT, R33, 0x2f, -R72 ;  /* 0x0000002f21147810 */ /* 0x000fe20007ffe848 */
[C---:B--2---:R-:W-:Y:S01]  /*4920*/  HMMA.16816.F32 R60, R4.reuse, R12, R60 ;  /* 0x0000000c043c723c */ /* 0x044fe2000000183c */
[----:B------:R-:W-:Y:S01]  /*4930*/  I2FP.F32.S32 R19, R19 ;  /* 0x0000001300137245 */ /* 0x000fe20000201400 */
[----:B------:R-:W-:Y:S01]  /*4940*/  FMUL.FTZ R12, R65, UR6 ;  /* 0x00000006410c7c20 */ /* 0x000fe20008410000 */
[----:B------:R-:W-:Y:S01]  /*4950*/  I2FP.F32.S32 R17, R17 ;  /* 0x0000001100117245 */ /* 0x000fe20000201400 */
[----:B------:R-:W-:Y:S01]  /*4960*/  VIADD R13, R32, 0x9 ;  /* 0x00000009200d7836 */ /* 0x000fe20000000000 */
[----:B------:R-:W-:Y:S01]  /*4970*/  FSEL R36, R36, -INF , !P1 ;  /* 0xff80000024247808 */ /* 0x000fe20004800000 */
[----:B-1----:R-:W-:Y:S01]  /*4980*/  FFMA.FTZ R19, R19, -UR13, R16 ;  /* 0x8000000d13137c23 */ /* 0x002fe20008010010 */
[----:B------:R-:W-:Y:S01]  /*4990*/  IADD3 R22, PT, PT, R33, 0x28, -R72 ;  /* 0x0000002821167810 */ /* 0x000fe20007ffe848 */
[----:B---3--:R-:W-:Y:S01]  /*49a0*/  FFMA.FTZ R18, R17, -UR13, R18 ;  /* 0x8000000d11127c23 */ /* 0x008fe20008010012 */
[----:B------:R-:W-:Y:S01]  /*49b0*/  IADD3 R17, PT, PT, R192, 0x2f, -R72 ;  /* 0x0000002fc0117810 */ /* 0x000fe20007ffe848 */
[----:B------:R-:W1:Y:S01]  /*49c0*/  MUFU.TANH R16, R67 ;  /* 0x0000004300107308 */ /* 0x000e620000002400 */
[----:B------:R-:W-:Y:S01]  /*49d0*/  FSEL R41, R19, -INF , !P4 ;  /* 0xff80000013297808 */ /* 0x000fe20006000000 */
[----:B------:R-:W-:Y:S01]  /*49e0*/  HMMA.16816.F32 R56, R4, R14, R56 ;  /* 0x0000000e0438723c */ /* 0x000fe20000001838 */
[----:B------:R-:W-:-:S02]  /*49f0*/  IABS R17, R17 ;  /* 0x0000001100117213 */ /* 0x000fc40000000000 */
[----:B------:R-:W-:Y:S02]  /*4a00*/  IABS R19, R20 ;  /* 0x0000001400137213 */ /* 0x000fe40000000000 */
[----:B------:R-:W-:Y:S01]  /*4a10*/  FSEL R41, R41, -INF , !P5 ;  /* 0xff80000029297808 */ /* 0x000fe20006800000 */
[----:B------:R-:W-:Y:S01]  /*4a20*/  IMAD.MOV.U32 R21, RZ, RZ, R17 ;  /* 0x000000ffff157224 */ /* 0x000fe200078e0011 */
[----:B------:R-:W2:Y:S01]  /*4a30*/  MUFU.TANH R12, R12 ;  /* 0x0000000c000c7308 */ /* 0x000ea20000002400 */
[----:B------:R-:W-:Y:S01]  /*4a40*/  IMAD.MOV.U32 R17, RZ, RZ, R19 ;  /* 0x000000ffff117224 */ /* 0x000fe200078e0013 */
[----:B------:R-:W-:Y:S01]  /*4a50*/  FSEL R40, R18, -INF , !P0 ;  /* 0xff80000012287808 */ /* 0x000fe20004000000 */
[----:B------:R-:W-:Y:S01]  /*4a60*/  FMUL.FTZ R20, R60, UR6 ;  /* 0x000000063c147c20 */ /* 0x000fe20008410000 */
[----:B------:R-:W-:Y:S02]  /*4a70*/  ISETP.GT.AND P1, PT, R198, R13, PT ;  /* 0x0000000dc600720c */ /* 0x000fe40003f24270 */
[----:B------:R-:W-:-:S02]  /*4a80*/  ISETP.GE.AND P4, PT, R13, R197, PT ;  /* 0x000000c50d00720c */ /* 0x000fc40003f86270 */
[----:B------:R-:W-:Y:S01]  /*4a90*/  ISETP.GE.AND P5, PT, R13, R195, PT ;  /* 0x000000c30d00720c */ /* 0x000fe20003fa6270 */
[----:B------:R-:W-:Y:S01]  /*4aa0*/  MUFU.TANH R20, R20 ;  /* 0x0000001400147308 */ /* 0x000fe20000002400 */
[----:B------:R-:W-:Y:S02]  /*4ab0*/  ISETP.GT.AND P0, PT, R196, R13, PT ;  /* 0x0000000dc400720c */ /* 0x000fe40003f04270 */
[----:B------:R-:W-:Y:S02]  /*4ac0*/  I2FP.F32.S32 R13, R17 ;  /* 0x00000011000d7245 */ /* 0x000fe40000201400 */
[----:B------:R-:W-:Y:S02]  /*4ad0*/  I2FP.F32.S32 R21, R21 ;  /* 0x0000001500157245 */ /* 0x000fe40000201400 */
[----:B------:R-:W-:Y:S01]  /*4ae0*/  IABS R22, R22 ;  /* 0x0000001600167213 */ /* 0x000fe20000000000 */
[----:B-1----:R-:W-:Y:S01]  /*4af0*/  FFMA.FTZ R38, R13, -UR13, R16 ;  /* 0x8000000d0d267c23 */ /* 0x002fe20008010010 */
[----:B------:R-:W-:Y:S01]  /*4b00*/  FMUL.FTZ R13, R62, UR6 ;  /* 0x000000063e0d7c20 */ /* 0x000fe20008410000 */
[----:B------:R-:W1:Y:S01]  /*4b10*/  LDSM.16.M88.4 R16, [R95+0xb000] ;  /* 0x00b000005f10783b */ /* 0x000e620000000200 */
[----:B--2---:R-:W-:Y:S01]  /*4b20*/  FFMA.FTZ R21, R21, -UR13, R12 ;  /* 0x8000000d15157c23 */ /* 0x004fe2000801000c */
[----:B------:R-:W-:Y:S01]  /*4b30*/  VIADD R12, R32, 0x10 ;  /* 0x00000010200c7836 */ /* 0x000fe20000000000 */
[----:B------:R-:W-:-:S02]  /*4b40*/  FSEL R40, R40, -INF , !P3 ;  /* 0xff80000028287808 */ /* 0x000fc40005800000 */
[----:B------:R-:W2:Y:S01]  /*4b50*/  MUFU.TANH R13, R13 ;  /* 0x0000000d000d7308 */ /* 0x000ea20000002400 */
[----:B------:R-:W-:Y:S02]  /*4b60*/  FSEL R43, R21, -INF , !P1 ;  /* 0xff800000152b7808 */ /* 0x000fe40004800000 */
[----:B------:R-:W-:Y:S02]  /*4b70*/  FSEL R38, R38, -INF , !P0 ;  /* 0xff80000026267808 */ /* 0x000fe40004000000 */
[----:B------:R-:W-:Y:S02]  /*4b80*/  FSEL R43, R43, -INF , !P4 ;  /* 0xff8000002b2b7808 */ /* 0x000fe40006000000 */
[----:B------:R-:W-:Y:S02]  /*4b90*/  ISETP.GT.AND P3, PT, R198, R12, PT ;  /* 0x0000000cc600720c */ /* 0x000fe40003f64270 */
[----:B------:R-:W-:Y:S02]  /*4ba0*/  IADD3 R23, PT, PT, R192, 0x28, -R72 ;  /* 0x00000028c0177810 */ /* 0x000fe40007ffe848 */
[----:B------:R-:W-:-:S02]  /*4bb0*/  ISETP.GE.AND P1, PT, R12, R197, PT ;  /* 0x000000c50c00720c */ /* 0x000fc40003f26270 */
[----:B------:R-:W-:Y:S02]  /*4bc0*/  ISETP.GE.AND P4, PT, R12, R195, PT ;  /* 0x000000c30c00720c */ /* 0x000fe40003f86270 */
[----:B------:R-:W-:Y:S02]  /*4bd0*/  ISETP.GT.AND P0, PT, R196, R12, PT ;  /* 0x0000000cc400720c */ /* 0x000fe40003f04270 */
[----:B------:R-:W-:Y:S01]  /*4be0*/  I2FP.F32.S32 R12, R22 ;  /* 0x00000016000c7245 */ /* 0x000fe20000201400 */
[----:B------:R-:W-:Y:S01]  /*4bf0*/  FMUL.FTZ R22, R61, UR6 ;  /* 0x000000063d167c20 */ /* 0x000fe20008410000 */
[----:B------:R-:W-:Y:S01]  /*4c00*/  IABS R21, R23 ;  /* 0x0000001700157213 */ /* 0x000fe20000000000 */
[----:B------:R-:W-:Y:S01]  /*4c10*/  FMUL.FTZ R23, R63, UR6 ;  /* 0x000000063f177c20 */ /* 0x000fe20008410000 */
[--C-:B------:R-:W-:Y:S01]  /*4c20*/  IADD3 R24, PT, PT, R192, 0x27, -R72.reuse ;  /* 0x00000027c0187810 */ /* 0x100fe20007ffe848 */
[----:B--2---:R-:W-:Y:S01]  /*4c30*/  FFMA.FTZ R26, R12, -UR13, R13 ;  /* 0x8000000d0c1a7c23 */ /* 0x004fe2000801000d */
[----:B------:R-:W-:Y:S01]  /*4c40*/  I2FP.F32.S32 R21, R21 ;  /* 0x0000001500157245 */ /* 0x000fe20000201400 */
[----:B------:R-:W2:Y:S01]  /*4c50*/  LDSM.16.M88.4 R12, [R3+0xb000] ;  /* 0x00b00000030c783b */ /* 0x000ea20000000200 */
[----:B------:R-:W3:Y:S01]  /*4c60*/  MUFU.TANH R22, R22 ;  /* 0x0000001600167308 */ /* 0x000ee20000002400 */
[----:B------:R-:W-:-:S02]  /*4c70*/  IADD3 R25, PT, PT, R33, 0x27, -R72 ;  /* 0x0000002721197810 */ /* 0x000fc40007ffe848 */
[----:B------:R-:W-:Y:S01]  /*4c80*/  FFMA.FTZ R21, R21, -UR13, R20 ;  /* 0x8000000d15157c23 */ /* 0x000fe20008010014 */
[----:B------:R-:W-:Y:S01]  /*4c90*/  IABS R24, R24 ;  /* 0x0000001800187213 */ /* 0x000fe20000000000 */
[----:B------:R-:W-:Y:S01]  /*4ca0*/  VIADD R20, R32, 0x11 ;  /* 0x0000001120147836 */ /* 0x000fe20000000000 */
[----:B------:R-:W-:Y:S02]  /*4cb0*/  IABS R25, R25 ;  /* 0x0000001900197213 */ /* 0x000fe40000000000 */
[----:B------:R-:W4:Y:S01]  /*4cc0*/  MUFU.TANH R23, R23 ;  /* 0x0000001700177308 */ /* 0x000f220000002400 */
[----:B------:R-:W-:Y:S01]  /*4cd0*/  FSEL R27, R21, -INF , !P3 ;  /* 0xff800000151b7808 */ /* 0x000fe20005800000 */
[----:B------:R-:W-:Y:S01]  /*4ce0*/  IMAD.MOV.U32 R21, RZ, RZ, R24 ;  /* 0x000000ffff157224 */ /* 0x000fe200078e0018 */
[----:B------:R-:W-:Y:S01]  /*4cf0*/  FSEL R38, R38, -INF , !P5 ;  /* 0xff80000026267808 */ /* 0x000fe20006800000 */
[----:B------:R-:W-:Y:S01]  /*4d00*/  IMAD.MOV.U32 R24, RZ, RZ, R25 ;  /* 0x000000ffff187224 */ /* 0x000fe200078e0019 */
[----:B------:R-:W-:Y:S01]  /*4d10*/  FSEL R27, R27, -INF , !P1 ;  /* 0xff8000001b1b7808 */ /* 0x000fe20004800000 */
[----:B-1----:R-:W-:Y:S01]  /*4d20*/  HMMA.16816.F32 R52, R8, R16, R52 ;  /* 0x000000100834723c */ /* 0x002fe20000001834 */
[----:B------:R-:W-:Y:S01]  /*4d30*/  I2FP.F32.S32 R21, R21 ;  /* 0x0000001500157245 */ /* 0x000fe20000201400 */
[----:B------:R-:W-:Y:S01]  /*4d40*/  FMUL.FTZ R16, R56, UR6 ;  /* 0x0000000638107c20 */ /* 0x000fe20008410000 */
[----:B------:R-:W-:Y:S01]  /*4d50*/  FSEL R26, R26, -INF , !P0 ;  /* 0xff8000001a1a7808 */ /* 0x000fe20004000000 */
[----:B------:R-:W-:Y:S01]  /*4d60*/  VIADD R17, R32, 0x18 ;  /* 0x0000001820117836 */ /* 0x000fe20000000000 */
[----:B------:R-:W-:Y:S01]  /*4d70*/  ISETP.GT.AND P5, PT, R198, R20, PT ;  /* 0x00000014c600720c */ /* 0x000fe20003fa4270 */
[----:B---3--:R-:W-:Y:S01]  /*4d80*/  FFMA.FTZ R21, R21, -UR13, R22 ;  /* 0x8000000d15157c23 */ /* 0x008fe20008010016 */
[C---:B------:R-:W-:Y:S01]  /*4d90*/  ISETP.GE.AND P3, PT, R20.reuse, R197, PT ;  /* 0x000000c51400720c */ /* 0x040fe20003f66270 */
[----:B------:R-:W1:Y:S01]  /*4da0*/  MUFU.TANH R16, R16 ;  /* 0x0000001000107308 */ /* 0x000e620000002400 */
[----:B------:R-:W-:-:S02]  /*4db0*/  ISETP.GE.AND P1, PT, R20, R195, PT ;  /* 0x000000c31400720c */ /* 0x000fc40003f26270 */
[----:B------:R-:W-:Y:S02]  /*4dc0*/  ISETP.GT.AND P0, PT, R196, R20, PT ;  /* 0x00000014c400720c */ /* 0x000fe40003f04270 */
[----:B------:R-:W-:Y:S02]  /*4dd0*/  I2FP.F32.S32 R20, R24 ;  /* 0x0000001800147245 */ /* 0x000fe40000201400 */
[--C-:B------:R-:W-:Y:S02]  /*4de0*/  IADD3 R22, PT, PT, R33, 0x20, -R72.reuse ;  /* 0x0000002021167810 */ /* 0x100fe40007ffe848 */
[----:B------:R-:W-:Y:S01]  /*4df0*/  IADD3 R24, PT, PT, R192, 0x20, -R72 ;  /* 0x00000020c0187810 */ /* 0x000fe20007ffe848 */
[----:B----4-:R-:W-:Y:S01]  /*4e00*/  FFMA.FTZ R23, R20, -UR13, R23 ;  /* 0x8000000d14177c23 */ /* 0x010fe20008010017 */
[----:B------:R-:W-:Y:S01]  /*4e10*/  FSEL R25, R21, -INF , !P5 ;  /* 0xff80000015197808 */ /* 0x000fe20006800000 */
[----:B------:R-:W-:Y:S01]  /*4e20*/  FMUL.FTZ R20, R58, UR6 ;  /* 0x000000063a147c20 */ /* 0x000fe20008410000 */
[----:B------:R-:W-:-:S02]  /*4e30*/  IABS R22, R22 ;  /* 0x0000001600167213 */ /* 0x000fc40000000000 */
[----:B------:R-:W-:Y:S02]  /*4e40*/  IABS R21, R24 ;  /* 0x0000001800157213 */ /* 0x000fe40000000000 */
[----:B------:R-:W-:Y:S01]  /*4e50*/  FSEL R26, R26, -INF , !P4 ;  /* 0xff8000001a1a7808 */ /* 0x000fe20006000000 */
[----:B------:R-:W3:Y:S01]  /*4e60*/  MUFU.TANH R20, R20 ;  /* 0x0000001400147308 */ /* 0x000ee20000002400 */
[----:B------:R-:W-:Y:S01]  /*4e70*/  FSEL R25, R25, -INF , !P3 ;  /* 0xff80000019197808 */ /* 0x000fe20005800000 */
[----:B--2---:R-:W-:Y:S01]  /*4e80*/  HMMA.16816.F32 R52, R4, R12, R52 ;  /* 0x0000000c0434723c */ /* 0x004fe20000001834 */
[----:B------:R-:W-:Y:S01]  /*4e90*/  FSEL R24, R23, -INF , !P0 ;  /* 0xff80000017187808 */ /* 0x000fe20004000000 */
[----:B------:R-:W-:Y:S01]  /*4ea0*/  FMUL.FTZ R12, R57, UR6 ;  /* 0x00000006390c7c20 */ /* 0x000fe20008410000 */
[----:B------:R-:W-:Y:S01]  /*4eb0*/  ISETP.GT.AND P4, PT, R198, R17, PT ;  /* 0x00000011c600720c */ /* 0x000fe20003f84270 */
[----:B------:R-:W-:Y:S01]  /*4ec0*/  VIADD R13, R32, 0x19 ;  /* 0x00000019200d7836 */ /* 0x000fe20000000000 */
[----:B------:R-:W-:-:S02]  /*4ed0*/  ISETP.GE.AND P5, PT, R17, R197, PT ;  /* 0x000000c51100720c */ /* 0x000fc40003fa6270 */
[----:B------:R-:W-:Y:S01]  /*4ee0*/  ISETP.GE.AND P3, PT, R17, R195, PT ;  /* 0x000000c31100720c */ /* 0x000fe20003f66270 */
[----:B------:R-:W2:Y:S01]  /*4ef0*/  MUFU.TANH R12, R12 ;  /* 0x0000000c000c7308 */ /* 0x000ea20000002400 */
[----:B------:R-:W-:Y:S01]  /*4f00*/  ISETP.GT.AND P0, PT, R196, R17, PT ;  /* 0x00000011c400720c */ /* 0x000fe20003f04270 */
[----:B------:R-:W-:Y:S01]  /*4f10*/  IMAD.MOV.U32 R17, RZ, RZ, R22 ;  /* 0x000000ffff117224 */ /* 0x000fe200078e0016 */
[----:B------:R-:W-:Y:S02]  /*4f20*/  I2FP.F32.S32 R21, R21 ;  /* 0x0000001500157245 */ /* 0x000fe40000201400 */
[----:B------:R-:W-:Y:S02]  /*4f30*/  IADD3 R22, PT, PT, R33, 0x1f, -R72 ;  /* 0x0000001f21167810 */ /* 0x000fe40007ffe848 */
[----:B------:R-:W-:Y:S01]  /*4f40*/  I2FP.F32.S32 R23, R17 ;  /* 0x0000001100177245 */ /* 0x000fe20000201400 */
[----:B------:R-:W-:Y:S01]  /*4f50*/  FMUL.FTZ R17, R59, UR6 ;  /* 0x000000063b117c20 */ /* 0x000fe20008410000 */
[----:B-1----:R-:W-:Y:S01]  /*4f60*/  FFMA.FTZ R16, R21, -UR13, R16 ;  /* 0x8000000d15107c23 */ /* 0x002fe20008010010 */
[----:B------:R-:W-:Y:S01]  /*4f70*/  IADD3 R21, PT, PT, R192, 0x1f, -R72 ;  /* 0x0000001fc0157810 */ /* 0x000fe20007ffe848 */
[----:B------:R-:W-:Y:S01]  /*4f80*/  FMUL.FTZ R52, R52, UR6 ;  /* 0x0000000634347c20 */ /* 0x000fe20008410000 */
[----:B---3--:R-:W-:Y:S01]  /*4f90*/  FFMA.FTZ R20, R23, -UR13, R20 ;  /* 0x8000000d17147c23 */ /* 0x008fe20008010014 */
[----:B------:R-:W-:Y:S01]  /*4fa0*/  FSEL R24, R24, -INF , !P1 ;  /* 0xff80000018187808 */ /* 0x000fe20004800000 */
[----:B------:R-:W1:Y:S01]  /*4fb0*/  MUFU.TANH R17, R17 ;  /* 0x0000001100117308 */ /* 0x000e620000002400 */
[----:B------:R-:W-:Y:S01]  /*4fc0*/  FSEL R31, R16, -INF , !P4 ;  /* 0xff800000101f7808 */ /* 0x000fe20006000000 */
[----:B------:R-:W-:Y:S01]  /*4fd0*/  FMUL.FTZ R55, R55, UR6 ;  /* 0x0000000637377c20 */ /* 0x000fe20008410000 */
[----:B------:R-:W-:-:S02]  /*4fe0*/  IABS R21, R21 ;  /* 0x0000001500157213 */ /* 0x000fc40000000000 */
[----:B------:R-:W-:Y:S02]  /*4ff0*/  IABS R16, R22 ;  /* 0x0000001600107213 */ /* 0x000fe40000000000 */
[----:B------:R-:W-:Y:S02]  /*5000*/  I2FP.F32.S32 R29, R21 ;  /* 0x00000015001d7245 */ /* 0x000fe40000201400 */
[----:B------:R-:W-:Y:S02]  /*5010*/  FSEL R28, R20, -INF , !P0 ;  /* 0xff800000141c7808 */ /* 0x000fe40004000000 */
[----:B------:R-:W-:Y:S01]  /*5020*/  I2FP.F32.S32 R16, R16 ;  /* 0x0000001000107245 */ /* 0x000fe20000201400 */
[----:B------:R-:W-:Y:S01]  /*5030*/  HMMA.16816.F32 R20, R8, R18, R48 ;  /* 0x000000120814723c */ /* 0x000fe20000001830 */
[----:B------:R-:W-:Y:S01]  /*5040*/  FMUL.FTZ R48, R54, UR6 ;  /* 0x0000000636307c20 */ /* 0x000fe20008410000 */
[----:B--2---:R-:W-:Y:S01]  /*5050*/  FFMA.FTZ R29, R29, -UR13, R12 ;  /* 0x8000000d1d1d7c23 */ /* 0x004fe2000801000c */
[----:B------:R-:W-:Y:S01]  /*5060*/  ISETP.GT.AND P1, PT, R198, R13, PT ;  /* 0x0000000dc600720c */ /* 0x000fe20003f24270 */
[----:B------:R-:W2:Y:S01]  /*5070*/  MUFU.TANH R12, R52 ;  /* 0x00000034000c7308 */ /* 0x000ea20000002400 */
[----:B-1----:R-:W-:Y:S01]  /*5080*/  FFMA.FTZ R30, R16, -UR13, R17 ;  /* 0x8000000d101e7c23 */ /* 0x002fe20008010011 */
[----:B------:R-:W-:Y:S01]  /*5090*/  FSEL R31, R31, -INF , !P5 ;  /* 0xff8000001f1f7808 */ /* 0x000fe20006800000 */
[----:B------:R-:W1:Y:S01]  /*50a0*/  LDSM.16.M88.4 R16, [R95+0xb800] ;  /* 0x00b800005f10783b */ /* 0x000e620000000200 */
[--C-:B------:R-:W-:Y:S01]  /*50b0*/  IADD3 R49, PT, PT, R192, 0x18, -R72.reuse ;  /* 0x00000018c0317810 */ /* 0x100fe20007ffe848 */
[----:B------:R-:W-:Y:S01]  /*50c0*/  VIADD R50, R32, 0x21 ;  /* 0x0000002120327836 */ /* 0x000fe20000000000 */
[----:B------:R-:W-:-:S02]  /*50d0*/  IADD3 R42, PT, PT, R33, 0x18, -R72 ;  /* 0x00000018212a7810 */ /* 0x000fc40007ffe848 */
[----:B------:R-:W3:Y:S01]  /*50e0*/  MUFU.TANH R48, R48 ;  /* 0x0000003000307308 */ /* 0x000ee20000002400 */
[C---:B------:R-:W-:Y:S02]  /*50f0*/  ISETP.GE.AND P4, PT, R13.reuse, R197, PT ;  /* 0x000000c50d00720c */ /* 0x040fe40003f86270 */
[----:B------:R-:W-:Y:S02]  /*5100*/  ISETP.GE.AND P5, PT, R13, R195, PT ;  /* 0x000000c30d00720c */ /* 0x000fe40003fa6270 */
[----:B------:R-:W-:Y:S01]  /*5110*/  ISETP.GT.AND P0, PT, R196, R13, PT ;  /* 0x0000000dc400720c */ /* 0x000fe20003f04270 */
[----:B------:R-:W-:Y:S01]  /*5120*/  VIADD R13, R32, 0x20 ;  /* 0x00000020200d7836 */ /* 0x000fe20000000000 */
[----:B------:R-:W-:Y:S01]  /*5130*/  FSEL R29, R29, -INF , !P1 ;  /* 0xff8000001d1d7808 */ /* 0x000fe20004800000 */
[----:B------:R-:W-:Y:S01]  /*5140*/  HMMA.16816.F32 R20, R4, R14, R20 ;  /* 0x0000000e0414723c */ /* 0x000fe20000001814 */
[----:B------:R-:W-:Y:S02]  /*5150*/  IABS R49, R49 ;  /* 0x0000003100317213 */ /* 0x000fe40000000000 */
[----:B------:R-:W-:-:S02]  /*5160*/  IABS R42, R42 ;  /* 0x0000002a002a7213 */ /* 0x000fc40000000000 */
[----:B------:R-:W-:Y:S02]  /*5170*/  FSEL R28, R28, -INF , !P3 ;  /* 0xff8000001c1c7808 */ /* 0x000fe40005800000 */
[----:B------:R-:W-:Y:S02]  /*5180*/  FSEL R29, R29, -INF , !P4 ;  /* 0xff8000001d1d7808 */ /* 0x000fe40006000000 */
[----:B------:R-:W-:Y:S02]  /*5190*/  FSEL R30, R30, -INF , !P0 ;  /* 0xff8000001e1e7808 */ /* 0x000fe40004000000 */
[----:B------:R-:W-:Y:S02]  /*51a0*/  ISETP.GT.AND P3, PT, R198, R13, PT ;  /* 0x0000000dc600720c */ /* 0x000fe40003f64270 */
[C---:B------:R-:W-:Y:S02]  /*51b0*/  ISETP.GE.AND P1, PT, R13.reuse, R197, PT ;  /* 0x000000c50d00720c */ /* 0x040fe40003f26270 */
[----:B------:R-:W-:-:S02]  /*51c0*/  ISETP.GE.AND P4, PT, R13, R195, PT ;  /* 0x000000c30d00720c */ /* 0x000fc40003f86270 */
[----:B------:R-:W-:Y:S02]  /*51d0*/  ISETP.GT.AND P0, PT, R196, R13, PT ;  /* 0x0000000dc400720c */ /* 0x000fe40003f04270 */
[----:B------:R-:W-:Y:S01]  /*51e0*/  I2FP.F32.S32 R49, R49 ;  /* 0x0000003100317245 */ /* 0x000fe20000201400 */
[----:B------:R-:W-:Y:S01]  /*51f0*/  FMUL.FTZ R20, R20, UR6 ;  /* 0x0000000614147c20 */ /* 0x000fe20008410000 */
[----:B------:R-:W-:Y:S01]  /*5200*/  I2FP.F32.S32 R13, R42 ;  /* 0x0000002a000d7245 */ /* 0x000fe20000201400 */
[----:B------:R-:W-:Y:S01]  /*5210*/  FMUL.FTZ R42, R53, UR6 ;  /* 0x00000006352a7c20 */ /* 0x000fe20008410000 */
[----:B------:R-:W-:Y:S01]  /*5220*/  IADD3 R51, PT, PT, R192, 0x17, -R72 ;  /* 0x00000017c0337810 */ /* 0x000fe20007ffe848 */
[----:B--2---:R-:W-:Y:S01]  /*5230*/  FFMA.FTZ R49, R49, -UR13, R12 ;  /* 0x8000000d31317c23 */ /* 0x004fe2000801000c */
[----:B------:R-:W-:Y:S01]  /*5240*/  IADD3 R52, PT, PT, R33, 0x17, -R72 ;  /* 0x0000001721347810 */ /* 0x000fe20007ffe848 */
[----:B---3--:R-:W-:Y:S01]  /*5250*/  FFMA.FTZ R140, R13, -UR13, R48 ;  /* 0x8000000d0d8c7c23 */ /* 0x008fe20008010030 */
[----:B------:R-:W-:Y:S01]  /*5260*/  IABS R51, R51 ;  /* 0x0000003300337213 */ /* 0x000fe20000000000 */
[----:B------:R2:W3:Y:S01]  /*5270*/  LDSM.16.M88.4 R12, [R3+0xb800] ;  /* 0x00b80000030c783b */ /* 0x0004e20000000200 */
[----:B------:R-:W4:Y:S01]  /*5280*/  MUFU.TANH R42, R42 ;  /* 0x0000002a002a7308 */ /* 0x000f220000002400 */
[----:B------:R-:W-:Y:S01]  /*5290*/  FSEL R49, R49, -INF , !P3 ;  /* 0xff80000031317808 */ /* 0x000fe20005800000 */
[C---:B-1----:R-:W-:Y:S01]  /*52a0*/  HMMA.16816.F32 R44, R8.reuse, R16, R44 ;  /* 0x00000010082c723c */ /* 0x042fe2000000182c */
[----:B------:R-:W-:Y:S01]  /*52b0*/  FMUL.FTZ R17, R22, UR6 ;  /* 0x0000000616117c20 */ /* 0x000fe20008410000 */
[----:B------:R-:W-:Y:S01]  /*52c0*/  FSEL R30, R30, -INF , !P5 ;  /* 0xff8000001e1e7808 */ /* 0x000fe20006800000 */
[----:B------:R-:W-:Y:S01]  /*52d0*/  VIADD R16, R32, 0x28 ;  /* 0x0000002820107836 */ /* 0x000fe20000000000 */
[----:B------:R-:W-:Y:S01]  /*52e0*/  FSEL R143, R49, -INF , !P1 ;  /* 0xff800000318f7808 */ /* 0x000fe20004800000 */
[----:B------:R-:W-:Y:S01]  /*52f0*/  FMUL.FTZ R21, R21, UR6 ;  /* 0x0000000615157c20 */ /* 0x000fe20008410000 */
[----:B------:R-:W1:Y:S01]  /*5300*/  MUFU.TANH R48, R55 ;  /* 0x0000003700307308 */ /* 0x000e620000002400 */
[----:B------:R-:W-:Y:S01]  /*5310*/  I2FP.F32.S32 R49, R51 ;  /* 0x0000003300317245 */ /* 0x000fe20000201400 */
[----:B------:R-:W-:Y:S01]  /*5320*/  FMUL.FTZ R23, R23, UR6 ;  /* 0x0000000617177c20 */ /* 0x000fe20008410000 */
[----:B------:R-:W-:Y:S01]  /*5330*/  ISETP.GT.AND P5, PT, R198, R50, PT ;  /* 0x00000032c600720c */ /* 0x000fe20003fa4270 */
[----:B------:R-:W-:Y:S01]  /*5340*/  HMMA.16816.F32 R68, R8, R18, R68 ;  /* 0x000000120844723c */ /* 0x000fe20000001844 */
[----:B------:R-:W-:Y:S01]  /*5350*/  IADD3 R22, PT, PT, R33, 0x10, -R72 ;  /* 0x0000001021167810 */ /* 0x000fe20007ffe848 */
[----:B------:R-:W-:Y:S01]  /*5360*/  VIADD R10, R32, 0x30 ;  /* 0x00000030200a7836 */ /* 0x000fe20000000000 */
[----:B------:R-:W-:Y:S01]  /*5370*/  FSEL R140, R140, -INF , !P0 ;  /* 0xff8000008c8c7808 */ /* 0x000fe20004000000 */
[----:B------:R-:W5:Y:S01]  /*5380*/  MUFU.TANH R17, R17 ;  /* 0x0000001100117308 */ /* 0x000f620000002400 */
[----:B----4-:R-:W-:Y:S01]  /*5390*/  FFMA.FTZ R42, R49, -UR13, R42 ;  /* 0x8000000d312a7c23 */ /* 0x010fe2000801002a */
[----:B------:R-:W-:Y:S01]  /*53a0*/  ISETP.GE.AND P3, PT, R50, R197, PT ;  /* 0x000000c53200720c */ /* 0x000fe20003f66270 */
[----:B------:R-:W-:-:S04]  /*53b0*/  DEPBAR.LE SB0, 0x0 ;  /* 0x000080000000791a */ /* 0x000fc80000000000 */
[----:B--2---:R-:W-:Y:S01]  /*53c0*/  IABS R3, R52 ;  /* 0x0000003400037213 */ /* 0x004fe20000000000 */
[----:B------:R-:W-:Y:S01]  /*53d0*/  MUFU.TANH R21, R21 ;  /* 0x0000001500157308 */ /* 0x000fe20000002400 */
[----:B------:R-:W-:Y:S02]  /*53e0*/  ISETP.GT.AND P0, PT, R196, R50, PT ;  /* 0x00000032c400720c */ /* 0x000fe40003f04270 */
[----:B------:R-:W-:Y:S02]  /*53f0*/  I2FP.F32.S32 R3, R3 ;  /* 0x0000000300037245 */ /* 0x000fe40000201400 */
[----:B------:R-:W-:Y:S02]  /*5400*/  FSEL R42, R42, -INF , !P5 ;  /* 0xff8000002a2a7808 */ /* 0x000fe40006800000 */
[----:B------:R-:W-:Y:S01]  /*5410*/  IABS R22, R22 ;  /* 0x0000001600167213 */ /* 0x000fe20000000000 */
[----:B-1----:R-:W-:Y:S01]  /*5420*/  FFMA.FTZ R48, R3, -UR13, R48 ;  /* 0x8000000d03307c23 */ /* 0x002fe20008010030 */
[----:B------:R-:W-:Y:S01]  /*5430*/  FSEL R140, R140, -INF , !P4 ;  /* 0xff8000008c8c7808 */ /* 0x000fe20006000000 */
[----:B------:R1:W2:Y:S01]  /*5440*/  MUFU.TANH R3, R20 ;  /* 0x0000001400037308 */ /* 0x0002a20000002400 */
[----:B------:R-:W-:-:S02]  /*5450*/  FSEL R141, R42, -INF , !P3 ;  /* 0xff8000002a8d7808 */ /* 0x000fc40005800000 */
[----:B------:R-:W-:Y:S02]  /*5460*/  FSEL R138, R48, -INF , !P0 ;  /* 0xff800000308a7808 */ /* 0x000fe40004000000 */
[-C--:B------:R-:W-:Y:S01]  /*5470*/  ISETP.GT.AND P4, PT, R198, R16.reuse, PT ;  /* 0x00000010c600720c */ /* 0x080fe20003f84270 */
[C---:B---3--:R-:W-:Y:S01]  /*5480*/  HMMA.16816.F32 R44, R4.reuse, R12, R44 ;  /* 0x0000000c042c723c */ /* 0x048fe2000000182c */
[----:B------:R-:W-:Y:S02]  /*5490*/  IADD3 R49, PT, PT, R192, 0x10, -R72 ;  /* 0x00000010c0317810 */ /* 0x000fe40007ffe848 */
[C---:B------:R-:W-:Y:S02]  /*54a0*/  ISETP.GE.AND P5, PT, R16.reuse, R197, PT ;  /* 0x000000c51000720c */ /* 0x040fe40003fa6270 */
[----:B------:R-:W-:Y:S02]  /*54b0*/  ISETP.GE.AND P3, PT, R16, R195, PT ;  /* 0x000000c31000720c */ /* 0x000fe40003f66270 */
[----:B------:R-:W-:Y:S01]  /*54c0*/  ISETP.GT.AND P0, PT, R196, R16, PT ;  /* 0x00000010c400720c */ /* 0x000fe20003f04270 */
[----:B------:R-:W-:Y:S01]  /*54d0*/  IMAD.MOV.U32 R16, RZ, RZ, R22 ;  /* 0x000000ffff107224 */ /* 0x000fe200078e0016 */
[----:B------:R-:W-:Y:S01]  /*54e0*/  IADD3 R13, PT, PT, R33, 0xf, -R72 ;  /* 0x0000000f210d7810 */ /* 0x000fe20007ffe848 */
[----:B------:R-:W-:Y:S01]  /*54f0*/  HMMA.16816.F32 R68, R4, R14, R68 ;  /* 0x0000000e0444723c */ /* 0x000fe20000001844 */
[----:B-1----:R-:W-:-:S02]  /*5500*/  IABS R20, R49 ;  /* 0x0000003100147213 */ /* 0x002fc40000000000 */
[----:B------:R-:W-:Y:S02]  /*5510*/  I2FP.F32.S32 R16, R16 ;  /* 0x0000001000107245 */ /* 0x000fe40000201400 */
[----:B------:R-:W-:Y:S02]  /*5520*/  I2FP.F32.S32 R20, R20 ;  /* 0x0000001400147245 */ /* 0x000fe40000201400 */
[----:B------:R-:W-:Y:S01]  /*5530*/  ISETP.GE.AND P1, PT, R50, R195, PT ;  /* 0x000000c33200720c */ /* 0x000fe20003f26270 */
[----:B-----5:R-:W-:Y:S01]  /*5540*/  FFMA.FTZ R17, R16, -UR13, R17 ;  /* 0x8000000d10117c23 */ /* 0x020fe20008010011 */
[----:B------:R-:W-:Y:S01]  /*5550*/  IADD3 R12, PT, PT, R192, 0xf, -R72 ;  /* 0x0000000fc00c7810 */ /* 0x000fe20007ffe848 */
[----:B------:R-:W1:Y:S01]  /*5560*/  MUFU.TANH R16, R23 ;  /* 0x0000001700107308 */ /* 0x000e620000002400 */
[----:B--2---:R-:W-:Y:S01]  /*5570*/  FFMA.FTZ R20, R20, -UR13, R3 ;  /* 0x8000000d14147c23 */ /* 0x004fe20008010003 */
[----:B------:R-:W-:Y:S01]  /*5580*/  VIADD R3, R32, 0x29 ;  /* 0x0000002920037836 */ /* 0x000fe20000000000 */
[----:B------:R-:W-:Y:S01]  /*5590*/  IABS R13, R13 ;  /* 0x0000000d000d7213 */ /* 0x000fe20000000000 */
[----:B------:R-:W-:Y:S01]  /*55a0*/  FMUL.FTZ R44, R44, UR6 ;  /* 0x000000062c2c7c20 */ /* 0x000fe20008410000 */
[----:B------:R-:W-:Y:S01]  /*55b0*/  FSEL R138, R138, -INF , !P1 ;  /* 0xff8000008a8a7808 */ /* 0x000fe20004800000 */
[----:B------:R-:W-:Y:S01]  /*55c0*/  FMUL.FTZ R9, R46, UR6 ;  /* 0x000000062e097c20 */ /* 0x000fe20008410000 */
[----:B------:R-:W-:Y:S01]  /*55d0*/  FSEL R20, R20, -INF , !P4 ;  /* 0xff80000014147808 */ /* 0x000fe20006000000 */
[----:B------:R-:W-:Y:S01]  /*55e0*/  FMUL.FTZ R45, R45, UR6 ;  /* 0x000000062d2d7c20 */ /* 0x000fe20008410000 */
[----:B------:R-:W-:Y:S01]  /*55f0*/  IABS R12, R12 ;  /* 0x0000000c000c7213 */ /* 0x000fe20000000000 */
[----:B------:R-:W-:Y:S01]  /*5600*/  FMUL.FTZ R47, R47, UR6 ;  /* 0x000000062f2f7c20 */ /* 0x000fe20008410000 */
[----:B------:R-:W-:Y:S01]  /*5610*/  FSEL R139, R20, -INF , !P5 ;  /* 0xff800000148b7808 */ /* 0x000fe20006800000 */
[----:B------:R-:W-:Y:S01]  /*5620*/  MUFU.TANH R9, R9 ;  /* 0x0000000900097308 */ /* 0x000fe20000002400 */
[----:B------:R-:W-:Y:S01]  /*5630*/  FSEL R136, R17, -INF , !P0 ;  /* 0xff80000011887808 */ /* 0x000fe20004000000 */
[----:B------:R-:W-:Y:S01]  /*5640*/  FMUL.FTZ R70, R70, UR6 ;  /* 0x0000000646467c20 */ /* 0x000fe20008410000 */
[----:B------:R-:W-:Y:S01]  /*5650*/  ISETP.GT.AND P1, PT, R198, R3, PT ;  /* 0x00000003c600720c */ /* 0x000fe20003f24270 */
[----:B------:R-:W-:Y:S01]  /*5660*/  FMUL.FTZ R68, R68, UR6 ;  /* 0x0000000644447c20 */ /* 0x000fe20008410000 */
[----:B------:R-:W-:Y:S01]  /*5670*/  ISETP.GE.AND P4, PT, R3, R197, PT ;  /* 0x000000c50300720c */ /* 0x000fe20003f86270 */
[----:B------:R-:W-:Y:S01]  /*5680*/  FMUL.FTZ R69, R69, UR6 ;  /* 0x0000000645457c20 */ /* 0x000fe20008410000 */
[----:B------:R-:W-:Y:S01]  /*5690*/  ISETP.GE.AND P5, PT, R3, R195, PT ;  /* 0x000000c30300720c */ /* 0x000fe20003fa6270 */
[----:B------:R-:W-:Y:S01]  /*56a0*/  MUFU.TANH R45, R45 ;  /* 0x0000002d002d7308 */ /* 0x000fe20000002400 */
[----:B------:R-:W-:Y:S01]  /*56b0*/  ISETP.GT.AND P0, PT, R196, R3, PT ;  /* 0x00000003c400720c */ /* 0x000fe20003f04270 */
[----:B------:R-:W-:Y:S01]  /*56c0*/  FMUL.FTZ R71, R71, UR6 ;  /* 0x0000000647477c20 */ /* 0x000fe20008410000 */
[----:B------:R-:W-:-:S02]  /*56d0*/  I2FP.F32.S32 R3, R13 ;  /* 0x0000000d00037245 */ /* 0x000fc40000201400 */
[----:B------:R-:W-:Y:S02]  /*56e0*/  I2FP.F32.S32 R12, R12 ;  /* 0x0000000c000c7245 */ /* 0x000fe40000201400 */
[----:B------:R-:W-:Y:S01]  /*56f0*/  IADD3 R11, PT, PT, R192, 0x8, -R72 ;  /* 0x00000008c00b7810 */ /* 0x000fe20007ffe848 */
[----:B-1----:R-:W-:Y:S01]  /*5700*/  FFMA.FTZ R16, R3, -UR13, R16 ;  /* 0x8000000d03107c23 */ /* 0x002fe20008010010 */
[----:B------:R-:W-:Y:S01]  /*5710*/  IADD3 R8, PT, PT, R33, 0x8, -R72 ;  /* 0x0000000821087810 */ /* 0x000fe20007ffe848 */
[----:B------:R-:W1:Y:S01]  /*5720*/  MUFU.TANH R3, R44 ;  /* 0x0000002c00037308 */ /* 0x000e620000002400 */
[----:B------:R-:W-:Y:S01]  /*5730*/  FFMA.FTZ R12, R12, -UR13, R21 ;  /* 0x8000000d0c0c7c23 */ /* 0x000fe20008010015 */
[----:B------:R-:W-:Y:S02]  /*5740*/  IABS R11, R11 ;  /* 0x0000000b000b7213 */ /* 0x000fe40000000000 */
[----:B------:R-:W-:Y:S02]  /*5750*/  FSEL R136, R136, -INF , !P3 ;  /* 0xff80000088887808 */ /* 0x000fe40005800000 */
[----:B------:R-:W-:-:S02]  /*5760*/  FSEL R12, R12, -INF , !P1 ;  /* 0xff8000000c0c7808 */ /* 0x000fc40004800000 */
[----:B------:R-:W-:Y:S01]  /*5770*/  FSEL R174, R16, -INF , !P0 ;  /* 0xff80000010ae7808 */ /* 0x000fe20004000000 */
[----:B------:R-:W2:Y:S01]  /*5780*/  MUFU.TANH R47, R47 ;  /* 0x0000002f002f7308 */ /* 0x000ea20000002400 */
[----:B------:R-:W-:Y:S02]  /*5790*/  FSEL R137, R12, -INF , !P4 ;  /* 0xff8000000c897808 */ /* 0x000fe40006000000 */
[-C--:B------:R-:W-:Y:S02]  /*57a0*/  ISETP.GT.AND P3, PT, R198, R10.reuse, PT ;  /* 0x0000000ac600720c */ /* 0x080fe40003f64270 */
[C---:B------:R-:W-:Y:S02]  /*57b0*/  ISETP.GE.AND P1, PT, R10.reuse, R197, PT ;  /* 0x000000c50a00720c */ /* 0x040fe40003f26270 */
[----:B------:R-:W-:Y:S01]  /*57c0*/  ISETP.GE.AND P4, PT, R10, R195, PT ;  /* 0x000000c30a00720c */ /* 0x000fe20003f86270 */
[----:B------:R-:W3:Y:S01]  /*57d0*/  MUFU.TANH R70, R70 ;  /* 0x0000004600467308 */ /* 0x000ee20000002400 */
[----:B------:R-:W-:-:S02]  /*57e0*/  ISETP.GT.AND P0, PT, R196, R10, PT ;  /* 0x0000000ac400720c */ /* 0x000fc40003f04270 */
[----:B------:R-:W-:Y:S02]  /*57f0*/  IABS R8, R8 ;  /* 0x0000000800087213 */ /* 0x000fe40000000000 */
[----:B------:R-:W-:Y:S02]  /*5800*/  I2FP.F32.S32 R10, R11 ;  /* 0x0000000b000a7245 */ /* 0x000fe40000201400 */
[----:B------:R-:W-:Y:S01]  /*5810*/  I2FP.F32.S32 R8, R8 ;  /* 0x0000000800087245 */ /* 0x000fe20000201400 */
[----:B------:R-:W4:Y:S01]  /*5820*/  MUFU.TANH R68, R68 ;  /* 0x0000004400447308 */ /* 0x000f220000002400 */
[--C-:B------:R-:W-:Y:S01]  /*5830*/  IADD3 R5, PT, PT, R192, 0x7, -R72.reuse ;  /* 0x00000007c0057810 */ /* 0x100fe20007ffe848 */
[----:B-1----:R-:W-:Y:S01]  /*5840*/  FFMA.FTZ R10, R10, -UR13, R3 ;  /* 0x8000000d0a0a7c23 */ /* 0x002fe20008010003 */
[----:B------:R-:W-:Y:S02]  /*5850*/  VIADD R3, R32, 0x31 ;  /* 0x0000003120037836 */ /* 0x000fe40000000000 */
[----:B------:R-:W-:Y:S01]  /*5860*/  FFMA.FTZ R8, R8, -UR13, R9 ;  /* 0x8000000d08087c23 */ /* 0x000fe20008010009 */
[----:B------:R-:W-:Y:S01]  /*5870*/  IABS R5, R5 ;  /* 0x0000000500057213 */ /* 0x000fe20000000000 */
[----:B------:R-:W-:Y:S01]  /*5880*/  VIADD R32, R32, 0x39 ;  /* 0x0000003920207836 */ /* 0x000fe20000000000 */
[----:B------:R-:W-:Y:S01]  /*5890*/  FSEL R10, R10, -INF , !P3 ;  /* 0xff8000000a0a7808 */ /* 0x000fe20005800000 */
[----:B------:R-:W1:Y:S01]  /*58a0*/  MUFU.TANH R69, R69 ;  /* 0x0000004500457308 */ /* 0x000e620000002400 */
[----:B------:R-:W-:-:S02]  /*58b0*/  IADD3 R4, PT, PT, R33, 0x7, -R72 ;  /* 0x0000000721047810 */ /* 0x000fc40007ffe848 */
[----:B------:R-:W-:Y:S02]  /*58c0*/  FSEL R174, R174, -INF , !P5 ;  /* 0xff800000aeae7808 */ /* 0x000fe40006800000 */
[----:B------:R-:W-:Y:S02]  /*58d0*/  FSEL R133, R10, -INF , !P1 ;  /* 0xff8000000a857808 */ /* 0x000fe40004800000 */
[----:B------:R-:W-:Y:S01]  /*58e0*/  FSEL R8, R8, -INF , !P0 ;  /* 0xff80000008087808 */ /* 0x000fe20004000000 */
[----:B------:R-:W5:Y:S01]  /*58f0*/  MUFU.TANH R71, R71 ;  /* 0x0000004700477308 */ /* 0x000f620000002400 */
[----:B------:R-:W-:Y:S01]  /*5900*/  BAR.SYNC.DEFER_BLOCKING 0x0 ;  /* 0x0000000000007b1d */ /* 0x000fe20000010000 */
[----:B------:R-:W-:Y:S02]  /*5910*/  ISETP.GT.AND P5, PT, R198, R3, PT ;  /* 0x00000003c600720c */ /* 0x000fe40003fa4270 */
[C---:B------:R-:W-:Y:S02]  /*5920*/  ISETP.GE.AND P3, PT, R3.reuse, R197, PT ;  /* 0x000000c50300720c */ /* 0x040fe40003f66270 */
[----:B------:R-:W-:-:S02]  /*5930*/  ISETP.GE.AND P1, PT, R3, R195, PT ;  /* 0x000000c30300720c */ /* 0x000fc40003f26270 */
[----:B------:R-:W-:Y:S01]  /*5940*/  ISETP.GT.AND P0, PT, R196, R3, PT ;  /* 0x00000003c400720c */ /* 0x000fe20003f04270 */
[C-C-:B------:R-:W-:Y:S01]  /*5950*/  IMAD.IADD R3, R33.reuse, 0x1, -R72.reuse ;  /* 0x0000000121037824 */ /* 0x140fe200078e0a48 */
[----:B------:R-:W-:Y:S01]  /*5960*/  I2FP.F32.S32 R6, R5 ;  /* 0x0000000500067245 */ /* 0x000fe20000201400 */
[--C-:B------:R-:W-:Y:S01]  /*5970*/  IMAD.IADD R5, R192, 0x1, -R72.reuse ;  /* 0x00000001c0057824 */ /* 0x100fe200078e0a48 */
[----:B------:R-:W-:Y:S02]  /*5980*/  IABS R4, R4 ;  /* 0x0000000400047213 */ /* 0x000fe40000000000 */
[--C-:B------:R-:W-:Y:S01]  /*5990*/  IADD3 R33, PT, PT, R33, -0x1, -R72.reuse ;  /* 0xffffffff21217810 */ /* 0x100fe20007ffe848 */
[----:B------:R-:W-:Y:S01]  /*59a0*/  FFMA.FTZ R6, R6, -UR13, R45 ;  /* 0x8000000d06067c23 */ /* 0x000fe2000801002d */
[----:B------:R-:W-:Y:S02]  /*59b0*/  I2FP.F32.S32 R4, R4 ;  /* 0x0000000400047245 */ /* 0x000fe40000201400 */
[----:B------:R-:W-:-:S02]  /*59c0*/  IADD3 R72, PT, PT, R192, -0x1, -R72 ;  /* 0xffffffffc0487810 */ /* 0x000fc40007ffe848 */
[----:B------:R-:W-:Y:S01]  /*59d0*/  IABS R3, R3 ;  /* 0x0000000300037213 */ /* 0x000fe20000000000 */
[----:B--2---:R-:W-:Y:S01]  /*59e0*/  FFMA.FTZ R4, R4, -UR13, R47 ;  /* 0x8000000d04047c23 */ /* 0x004fe2000801002f */
[----:B------:R-:W-:Y:S02]  /*59f0*/  FSEL R6, R6, -INF , !P5 ;  /* 0xff80000006067808 */ /* 0x000fe40006800000 */
[----:B------:R-:W-:Y:S02]  /*5a00*/  IABS R5, R5 ;  /* 0x0000000500057213 */ /* 0x000fe40000000000 */
[----:B------:R-:W-:Y:S02]  /*5a10*/  IABS R72, R72 ;  /* 0x0000004800487213 */ /* 0x000fe40000000000 */
[----:B------:R-:W-:Y:S02]  /*5a20*/  I2FP.F32.S32 R3, R3 ;  /* 0x0000000300037245 */ /* 0x000fe40000201400 */
[----:B------:R-:W-:-:S02]  /*5a30*/  IABS R33, R33 ;  /* 0x0000002100217213 */ /* 0x000fc40000000000 */
[----:B------:R-:W-:Y:S01]  /*5a40*/  FSEL R177, R6, -INF , !P3 ;  /* 0xff80000006b17808 */ /* 0x000fe20005800000 */
[----:B---3--:R-:W-:Y:S01]  /*5a50*/  FFMA.FTZ R3, R3, -UR13, R70 ;  /* 0x8000000d03037c23 */ /* 0x008fe20008010046 */
[----:B------:R-:W-:Y:S02]  /*5a60*/  I2FP.F32.S32 R5, R5 ;  /* 0x0000000500057245 */ /* 0x000fe40000201400 */
[----:B------:R-:W-:Y:S02]  /*5a70*/  I2FP.F32.S32 R72, R72 ;  /* 0x0000004800487245 */ /* 0x000fe40000201400 */
[----:B------:R-:W-:Y:S01]  /*5a80*/  FSEL R4, R4, -INF , !P0 ;  /* 0xff80000004047808 */ /* 0x000fe20004000000 */
[----:B----4-:R-:W-:Y:S01]  /*5a90*/  FFMA.FTZ R5, R5, -UR13, R68 ;  /* 0x8000000d05057c23 */ /* 0x010fe20008010044 */
[----:B------:R-:W-:Y:S01]  /*5aa0*/  I2FP.F32.S32 R6, R33 ;  /* 0x0000002100067245 */ /* 0x000fe20000201400 */
[----:B-1----:R-:W-:Y:S01]  /*5ab0*/  FFMA.FTZ R69, R72, -UR13, R69 ;  /* 0x8000000d48457c23 */ /* 0x002fe20008010045 */
[----:B------:R-:W-:-:S02]  /*5ac0*/  ISETP.GT.AND P0, PT, R196, R39, PT ;  /* 0x00000027c400720c */ /* 0x000fc40003f04270 */
[----:B------:R-:W-:Y:S01]  /*5ad0*/  FSEL R178, R8, -INF , !P4 ;  /* 0xff80000008b27808 */ /* 0x000fe20006000000 */
[----:B-----5:R-:W-:Y:S01]  /*5ae0*/  FFMA.FTZ R6, R6, -UR13, R71 ;  /* 0x8000000d06067c23 */ /* 0x020fe20008010047 */
        /* <DEDUP_REMOVED lines=28> */
.L_x_5114:
        /* <DEDUP_REMOVED lines=61> */
.L_x_5115:
        /* <DEDUP_REMOVED lines=14> */
[--C-:B------:R-:W-:Y:S02]  /*6160*/  @!P4 IMAD.MOV.U32 R201, RZ, RZ, R199.reuse ;  /* 0x000000ffffc9c224 */ /* 0x100fe400078e00c7 */
[----:B------:R-:W-:Y:S02]  /*6170*/  @!P3 IMAD.MOV.U32 R6, RZ, RZ, R200 ;  /* 0x000000ffff06b224 */ /* 0x000fe400078e00c8 */
[--C-:B------:R-:W-:Y:S01]  /*6180*/  @!P3 IMAD.MOV.U32 R7, RZ, RZ, R199.reuse ;  /* 0x000000ffff07b224 */ /* 0x100fe200078e00c7 */
        /* <DEDUP_REMOVED lines=62> */
.L_x_5113:
[----:B--2---:R-:W-:Y:S01]  /*6570*/  FMNMX3.FTZ R6, R35, R37, R41, !PT ;  /* 0x0000002523067276 */ /* 0x004fe20007810029 */
[----:B------:R-:W1:Y:S01]  /*6580*/  LDCU UR4, c[0x0][0x45c] ;  /* 0x00008b80ff0477ac */ /* 0x000e620008000800 */
[----:B------:R-:W-:Y:S02]  /*6590*/  FMNMX3.FTZ R7, R34, R36, R40, !PT ;  /* 0x0000002422077276 */ /* 0x000fe40007810028 */
        /* <DEDUP_REMOVED lines=23> */
[----:B------:R-:W-:Y:S01]  /*6710*/  LDSM.16.MT88.4 R116, [R190+0xc000] ;  /* 0x00c00000be74783b */ /* 0x000fe20000004200 */
[----:B------:R-:W-:-:S03]  /*6720*/  IADD3 R179, PT, PT, R92, R189, RZ ;  /* 0x000000bd5cb37210 */ /* 0x000fc60007ffe0ff */
        /* <DEDUP_REMOVED lines=31> */
[----:B------:R-:W1:Y:S01]  /*6920*/  LDSM.16.MT88.4 R40, [R161+0xe000] ;  /* 0x00e00000a128783b */ /* 0x000e620000004200 */
        /* <DEDUP_REMOVED lines=9> */
[----:B------:R-:W3:Y:S01]  /*69c0*/  LDSM.16.MT88.4 R12, [R161+0xe800] ;  /* 0x00e80000a10c783b */ /* 0x000ee20000004200 */
        /* <DEDUP_REMOVED lines=11> */
[----:B------:R-:W-:Y:S01]  /*6a80*/  LDSM.16.MT88.4 R24, [R179+0xc800] ;  /* 0x00c80000b318783b */ /* 0x000fe20000004200 */
[----:B------:R-:W-:Y:S01]  /*6a90*/  FFMA.FTZ R175, R175, UR4, -R188 ;  /* 0x00000004afaf7c23 */ /* 0x000fe200080108bc */
[--C-:B------:R-:W-:Y:S01]  /*6aa0*/  FFMA.FTZ R176, R176, UR4, -R169.reuse ;  /* 0x00000004b0b07c23 */ /* 0x100fe200080108a9 */
[----:B------:R-:W4:Y:S01]  /*6ab0*/  MUFU.EX2 R155, R155 ;  /* 0x0000009b009b7308 */ /* 0x000f220000000800 */
[----:B--2---:R-:W-:Y:S01]  /*6ac0*/  F2FP.F16.F32.PACK_AB R96, R159, R162 ;  /* 0x000000a29f60723e */ /* 0x004fe200000000ff */
[----:B------:R-:W-:Y:S01]  /*6ad0*/  LDSM.16.MT88.4 R28, [R161+0xc800] ;  /* 0x00c80000a11c783b */ /* 0x000fe20000004200 */
[--C-:B------:R-:W-:Y:S01]  /*6ae0*/  FFMA.FTZ R172, R172, UR4, -R169.reuse ;  /* 0x00000004acac7c23 */ /* 0x100fe200080108a9 */
[----:B------:R-:W-:Y:S01]  /*6af0*/  FFMA.FTZ R213, R168, UR4, -R169 ;  /* 0x00000004a8d57c23 */ /* 0x000fe200080108a9 */
[----:B------:R-:W-:Y:S01]  /*6b00*/  FADD.FTZ R159, R162, R159 ;  /* 0x0000009fa29f7221 */ /* 0x000fe20000010000 */
[----:B------:R-:W-:Y:S02]  /*6b10*/  LDSM.16.MT88.4 R32, [R190+0xe800] ;  /* 0x00e80000be20783b */ /* 0x000fe40000004200 */
[----:B------:R-:W-:Y:S02]  /*6b20*/  MUFU.EX2 R160, R160 ;  /* 0x000000a000a07308 */ /* 0x000fe40000000800 */
[----:B------:R-:W-:Y:S04]  /*6b30*/  LDSM.16.MT88.4 R140, [R190+0xd000] ;  /* 0x00d00000be8c783b */ /* 0x000fe80000004200 */
[----:B------:R-:W-:Y:S02]  /*6b40*/  LDSM.16.MT88.4 R136, [R190+0xf000] ;  /* 0x00f00000be88783b */ /* 0x000fe40000004200 */
        /* <DEDUP_REMOVED lines=27> */
[----:B------:R-:W5:Y:S01]  /*6d00*/  MUFU.EX2 R164, R164 ;  /* 0x000000a400a47308 */ /* 0x000f620000000800 */
[C---:B-1----:R-:W-:Y:S07]  /*6d10*/  HMMA.16816.F32 R36, R96.reuse, R40, RZ ;  /* 0x000000286024723c */ /* 0x042fee00000018ff */
        /* <DEDUP_REMOVED lines=40> */
[C---:B-----5:R-:W-:Y:S08]  /*6fa0*/  HMMA.16816.F32 R112, R4.reuse, R16, R112 ;  /* 0x000000100470723c */ /* 0x060ff00000001870 */
[C---:B------:R-:W-:Y:S01]  /*6fb0*/  HMMA.16816.F32 R108, R4.reuse, R18, R108 ;  /* 0x00000012046c723c */ /* 0x040fe2000000186c */
[----:B------:R-:W4:Y:S07]  /*6fc0*/  LDSM.16.MT88.4 R16, [R161+0x10800] ;  /* 0x01080000a110783b */ /* 0x000f2e0000004200 */
[C---:B------:R-:W-:Y:S08]  /*6fd0*/  HMMA.16816.F32 R76, R4.reuse, R20, R76 ;  /* 0x00000014044c723c */ /* 0x040ff0000000184c */
[C---:B--2---:R-:W-:Y:S08]  /*6fe0*/  HMMA.16816.F32 R52, R4.reuse, R8, R52 ;  /* 0x000000080434723c */ /* 0x044ff00000001834 */
[C---:B------:R-:W-:Y:S01]  /*6ff0*/  HMMA.16816.F32 R56, R4.reuse, R10, R56 ;  /* 0x0000000a0438723c */ /* 0x040fe20000001838 */
[----:B------:R-:W2:Y:S07]  /*7000*/  LDSM.16.MT88.4 R8, [R179+0x10800] ;  /* 0x01080000b308783b */ /* 0x000eae0000004200 */
[C---:B------:R-:W-:Y:S01]  /*7010*/  HMMA.16816.F32 R80, R4.reuse, R22, R80 ;  /* 0x000000160450723c */ /* 0x040fe20000001850 */
[----:B------:R-:W5:Y:S07]  /*7020*/  LDSM.16.MT88.4 R20, [R179+0xe800] ;  /* 0x00e80000b314783b */ /* 0x000f6e0000004200 */
[C---:B---3--:R-:W-:Y:S08]  /*7030*/  HMMA.16816.F32 R84, R4.reuse, R12, R84 ;  /* 0x0000000c0454723c */ /* 0x048ff00000001854 */
[C---:B------:R-:W-:Y:S01]  /*7040*/  HMMA.16816.F32 R88, R4.reuse, R14, R88 ;  /* 0x0000000e0458723c */ /* 0x040fe20000001858 */
[----:B------:R-:W3:Y:S07]  /*7050*/  LDSM.16.MT88.4 R12, [R179+0xd000] ;  /* 0x00d00000b30c783b */ /* 0x000eee0000004200 */
        /* <DEDUP_REMOVED lines=11> */
[C---:B------:R-:W-:Y:S01]  /*7110*/  HMMA.16816.F32 R48, R4.reuse, R34, R48 ;  /* 0x000000220430723c */ /* 0x040fe20000001830 */
[----:B------:R4:W-:Y:S07]  /*7120*/  LDSM.16.MT88.4 R32, [R190+0x11000] ;  /* 0x01100000be20783b */ /* 0x0009ee0000004200 */
[C---:B------:R-:W-:Y:S01]  /*7130*/  HMMA.16816.F32 R124, R4.reuse, R30, R124 ;  /* 0x0000001e047c723c */ /* 0x040fe2000000187c */
[----:B------:R-:W-:Y:S07]  /*7140*/  LDSM.16.MT88.4 R28, [R189+0xd000] ;  /* 0x00d00000bd1c783b */ /* 0x000fee0000004200 */
[C---:B-----5:R-:W-:Y:S08]  /*7150*/  HMMA.16816.F32 R60, R4.reuse, R20, R60 ;  /* 0x00000014043c723c */ /* 0x060ff0000000183c */
[----:B------:R-:W-:Y:S01]  /*7160*/  HMMA.16816.F32 R64, R4, R22, R64 ;  /* 0x000000160440723c */ /* 0x000fe20000001840 */
[----:B------:R-:W-:Y:S01]  /*7170*/  F2FP.F16.F32.PACK_AB R4, R164, R163 ;  /* 0x000000a3a404723e */ /* 0x000fe200000000ff */
[----:B------:R5:W-:Y:S01]  /*7180*/  LDSM.16.MT88.4 R20, [R179+0xf000] ;  /* 0x00f00000b314783b */ /* 0x000be20000004200 */
[----:B-1----:R-:W-:Y:S01]  /*7190*/  F2FP.F16.F32.PACK_AB R5, R170, R167 ;  /* 0x000000a7aa05723e */ /* 0x002fe200000000ff */
[----:B----4-:R-:W-:Y:S01]  /*71a0*/  FFMA.FTZ R190, R177, UR4, -R188 ;  /* 0x00000004b1be7c23 */ /* 0x010fe200080108bc */
[----:B------:R-:W-:-:S02]  /*71b0*/  F2FP.F16.F32.PACK_AB R6, R166, R165 ;  /* 0x000000a5a606723e */ /* 0x000fc400000000ff */
[----:B------:R-:W-:-:S03]  /*71c0*/  F2FP.F16.F32.PACK_AB R7, R174, R171 ;  /* 0x000000abae07723e */ /* 0x000fc600000000ff */
[----:B------:R-:W-:Y:S04]  /*71d0*/  MUFU.EX2 R190, R190 ;  /* 0x000000be00be7308 */ /* 0x000fe80000000800 */
[C---:B---3--:R-:W-:Y:S08]  /*71e0*/  HMMA.16816.F32 R104, R4.reuse, R12, R104 ;  /* 0x0000000c0468723c */ /* 0x048ff00000001868 */
[----:B------:R-:W-:Y:S01]  /*71f0*/  HMMA.16816.F32 R100, R4, R14, R100 ;  /* 0x0000000e0464723c */ /* 0x000fe20000001864 */
[----:B------:R-:W1:Y:S01]  /*7200*/  LDSM.16.MT88.4 R12, [R161+0xf000] ;  /* 0x00f00000a10c783b */ /* 0x000e620000004200 */
[--C-:B-----5:R-:W-:Y:S01]  /*7210*/  FFMA.FTZ R179, R133, UR4, -R188.reuse ;  /* 0x0000000485b37c23 */ /* 0x120fe200080108bc */
[----:B------:R-:W-:Y:S01]  /*7220*/  MOV R133, 0x20 ;  /* 0x0000002000857802 */ /* 0x000fe20000000f00 */
[----:B------:R-:W-:Y:S01]  /*7230*/  FFMA.FTZ R188, R173, UR4, -R188 ;  /* 0x00000004adbc7c23 */ /* 0x000fe200080108bc */
[----:B------:R-:W-:-:S03]  /*7240*/  FFMA.FTZ R173, R178, UR4, -R169 ;  /* 0x00000004b2ad7c23 */ /* 0x000fc600080108a9 */
[----:B--2---:R-:W-:Y:S01]  /*7250*/  HMMA.16816.F32 R84, R4, R8, R84 ;  /* 0x000000080454723c */ /* 0x004fe20000001854 */
[C---:B------:R-:W-:Y:S01]  /*7260*/  SEL R177, R133.reuse, 0xffffffe0, !P6 ;  /* 0xffffffe085b17807 */ /* 0x040fe20007000000 */
[----:B------:R-:W2:Y:S01]  /*7270*/  MUFU.EX2 R179, R179 ;  /* 0x000000b300b37308 */ /* 0x000ea20000000800 */
[----:B------:R-:W-:-:S04]  /*7280*/  SEL R178, R133, 0xffffffe0, !P6 ;  /* 0xffffffe085b27807 */ /* 0x000fc80007000000 */
[-C--:B------:R-:W-:Y:S01]  /*7290*/  IADD3 R178, PT, PT, R178, R161.reuse, RZ ;  /* 0x000000a1b2b27210 */ /* 0x080fe20007ffe0ff */
[C---:B------:R-:W-:Y:S01]  /*72a0*/  HMMA.16816.F32 R88, R4.reuse, R10, R88 ;  /* 0x0000000a0458723c */ /* 0x040fe20000001858 */
[----:B------:R-:W3:Y:S01]  /*72b0*/  LDSM.16.MT88.4 R8, [R161+0x11000] ;  /* 0x01100000a108783b */ /* 0x000ee20000004200 */
[----:B------:R-:W-:Y:S06]  /*72c0*/  MUFU.EX2 R188, R188 ;  /* 0x000000bc00bc7308 */ /* 0x000fec0000000800 */
[----:B------:R-:W-:Y:S01]  /*72d0*/  HMMA.16816.F32 R128, R4, R16, R128 ;  /* 0x000000100480723c */ /* 0x000fe20000001880 */
[----:B------:R-:W-:Y:S01]  /*72e0*/  IADD3 R16, PT, PT, R134, R161, RZ ;  /* 0x000000a186107210 */ /* 0x000fe20007ffe0ff */
[----:B------:R-:W4:Y:S03]  /*72f0*/  MUFU.EX2 R173, R173 ;  /* 0x000000ad00ad7308 */ /* 0x000f260000000800 */
[----:B------:R-:W-:-:S03]  /*7300*/  IADD3 R177, PT, PT, R177, R16, RZ ;  /* 0x00000010b1b17210 */ /* 0x000fc60007ffe0ff */
[C---:B------:R-:W-:Y:S02]  /*7310*/  HMMA.16816.F32 R124, R4.reuse, R18, R124 ;  /* 0x00000012047c723c */ /* 0x040fe4000000187c */
[----:B------:R-:W5:Y:S06]  /*7320*/  LDSM.16.MT88.4 R16, [R177+0x11000] ;  /* 0x01100000b110783b */ /* 0x000f6c0000004200 */
[C---:B------:R-:W-:Y:S08]  /*7330*/  HMMA.16816.F32 R44, R4.reuse, R136, R44 ;  /* 0x00000088042c723c */ /* 0x040ff0000000182c */
[C---:B-1----:R-:W-:Y:S08]  /*7340*/  HMMA.16816.F32 R36, R4.reuse, R12, R36 ;  /* 0x0000000c0424723c */ /* 0x042ff00000001824 */
[C---:B------:R-:W-:Y:S01]  /*7350*/  HMMA.16816.F32 R40, R4.reuse, R14, R40 ;  /* 0x0000000e0428723c */ /* 0x040fe20000001828 */
[----:B------:R-:W1:Y:S07]  /*7360*/  LDSM.16.MT88.4 R12, [R191+0xd800] ;  /* 0x00d80000bf0c783b */ /* 0x000e6e0000004200 */
[C---:B---3--:R-:W-:Y:S08]  /*7370*/  HMMA.16816.F32 R68, R4.reuse, R8, R68 ;  /* 0x000000080444723c */ /* 0x048ff00000001844 */
[C---:B------:R-:W-:Y:S01]  /*7380*/  HMMA.16816.F32 R72, R4.reuse, R10, R72 ;  /* 0x0000000a0448723c */ /* 0x040fe20000001848 */
[----:B------:R-:W3:Y:S07]  /*7390*/  LDSM.16.MT88.4 R8, [R178+0xf800] ;  /* 0x00f80000b208783b */ /* 0x000eee0000004200 */
[C---:B-----5:R-:W-:Y:S08]  /*73a0*/  HMMA.16816.F32 R92, R4.reuse, R16, R92 ;  /* 0x00000010045c723c */ /* 0x060ff0000000185c */
[C---:B------:R-:W-:Y:S01]  /*73b0*/  HMMA.16816.F32 R96, R4.reuse, R18, R96 ;  /* 0x000000120460723c */ /* 0x040fe20000001860 */
[----:B------:R-:W5:Y:S07]  /*73c0*/  LDSM.16.MT88.4 R16, [R161+0x11800] ;  /* 0x01180000a110783b */ /* 0x000f6e0000004200 */
[C---:B------:R-:W-:Y:S01]  /*73d0*/  HMMA.16816.F32 R48, R4.reuse, R138, R48 ;  /* 0x0000008a0430723c */ /* 0x040fe20000001830 */
[----:B------:R-:W-:Y:S07]  /*73e0*/  LDSM.16.MT88.4 R136, [R191+0x11800] ;  /* 0x01180000bf88783b */ /* 0x000fee0000004200 */
        /* <DEDUP_REMOVED lines=16> */
[----:B----4-:R-:W-:-:S02]  /*74f0*/  F2FP.F16.F32.PACK_AB R5, R176, R173 ;  /* 0x000000adb005723e */ /* 0x010fc400000000ff */
[----:B------:R-:W-:Y:S02]  /*7500*/  F2FP.F16.F32.PACK_AB R6, R188, R175 ;  /* 0x000000afbc06723e */ /* 0x000fe400000000ff */
[----:B------:R-:W-:-:S07]  /*7510*/  F2FP.F16.F32.PACK_AB R7, R213, R172 ;  /* 0x000000acd507723e */ /* 0x000fce00000000ff */
[C---:B-1----:R-:W-:Y:S08]  /*7520*/  HMMA.16816.F32 R112, R4.reuse, R12, R112 ;  /* 0x0000000c0470723c */ /* 0x042ff00000001870 */
        /* <DEDUP_REMOVED lines=116> */
.L_x_5117:
[----:B------:R-:W-:Y:S01]  /*7c70*/  UMOV UR7, URZ ;  /* 0x000000ff00077c82 */ /* 0x000fe20008000000 */
[----:B------:R-:W-:Y:S01]  /*7c80*/  USHF.L.U32 UR6, UR10, 0x6, URZ ;  /* 0x000000060a067899 */ /* 0x000fe200080006ff */
[----:B------:R-:W-:-:S05]  /*7c90*/  IADD3 R5, P0, PT, RZ, -UR7, RZ ;  /* 0x80000007ff057c10 */ /* 0x000fca000ff1e0ff */
[----:B------:R-:W-:-:S05]  /*7ca0*/  IMAD.X R4, RZ, RZ, ~UR6, P0 ;  /* 0x80000006ff047e24 */ /* 0x000fca00080e06ff */
[----:B------:R-:W-:-:S04]  /*7cb0*/  SHF.R.S64 R5, R5, 0x1f, R4 ;  /* 0x0000001f05057819 */ /* 0x000fc80000001004 */
[----:B------:R-:W-:-:S04]  /*7cc0*/  IADD3 R202, P0, PT, R5, R202, RZ ;  /* 0x000000ca05ca7210 */ /* 0x000fc80007f1e0ff */
[----:B------:R-:W-:-:S09]  /*7cd0*/  LEA.HI.X.SX32 R203, R4, R203, 0x1, P0 ;  /* 0x000000cb04cb7211 */ /* 0x000fd200000f0eff */
.L_x_5118:
        /* <DEDUP_REMOVED lines=19> */
[----:B------:R-:W-:Y:S01]  /*7e10*/  ISETP.GE.AND P1, PT, R212, UR6, PT ;  /* 0x00000006d4007c0c */ /* 0x000fe2000bf26270 */
[----:B------:R-:W2:Y:S01]  /*7e20*/  LDCU UR6, c[0x0][0x50c] ;  /* 0x0000a180ff0677ac */ /* 0x000ea20008000800 */
        /* <DEDUP_REMOVED lines=10> */
[----:B------:R-:W-:Y:S02]  /*7ed0*/  @P4 STS.128 [R217+0xc000], RZ ;  /* 0x00c000ffd9004388 */ /* 0x000fe40000000c00 */
[----:B------:R-:W-:-:S02]  /*7ee0*/  IMAD.X R7, R7, 0x1, R11, P0 ;  /* 0x0000000107077824 */ /* 0x000fc400000e060b */
[----:B------:R-:W-:Y:S01]  /*7ef0*/  @!PT LDS RZ, [RZ] ;  /* 0x00000000fffff984 */ /* 0x000fe20000000800 */
[----:B------:R-:W-:Y:S01]  /*7f00*/  @!PT LDS RZ, [RZ] ;  /* 0x00000000fffff984 */ /* 0x000fe20000000800 */
[----:B------:R-:W-:Y:S01]  /*7f10*/  @!PT LDS RZ, [RZ] ;  /* 0x00000000fffff984 */ /* 0x000fe20000000800 */
[----:B------:R-:W-:Y:S01]  /*7f20*/  @!P3 LDGSTS.E.BYPASS.LTC128B.128 [R217+0xe000], desc[UR14][R202.64+0x80] ;  /* 0x0e000080cad9bfae */ /* 0x000fe2000b981a0e */
[C-C-:B------:R-:W-:Y:S02]  /*7f30*/  IMAD.IADD R206, R169.reuse, 0x1, R211.reuse ;  /* 0x00000001a9ce7824 */ /* 0x140fe400078e02d3 */
        /* <DEDUP_REMOVED lines=36> */
[----:B------:R-:W-:Y:S01]  /*8180*/  @!P1 LDGSTS.E.BYPASS.LTC128B.128 [R217+0x11000], desc[UR14][R10.64+0x100] ;  /* 0x110001000ad99fae */ /* 0x000fe2000b981a0e */
[----:B-1----:R-:W-:-:S03]  /*8190*/  VIADD R8, R193, UR5 ;  /* 0x00000005c1087c36 */ /* 0x002fc60008000000 */
[----:B------:R-:W-:Y:S01]  /*81a0*/  @P1 STS.128 [R217+0x11000], RZ ;  /* 0x011000ffd9001388 */ /* 0x000fe20000000c00 */
[----:B------:R-:W-:-:S03]  /*81b0*/  IMAD.IADD R201, R8, 0x1, R169 ;  /* 0x0000000108c97824 */ /* 0x000fc600078e02a9 */
[----:B------:R-:W-:Y:S01]  /*81c0*/  @!PT LDS RZ, [RZ] ;  /* 0x00000000fffff984 */ /* 0x000fe20000000800 */
[----:B------:R-:W-:Y:S01]  /*81d0*/  @!PT LDS RZ, [RZ] ;  /* 0x00000000fffff984 */ /* 0x000fe20000000800 */
[----:B------:R-:W-:Y:S01]  /*81e0*/  @!PT LDS RZ, [RZ] ;  /* 0x00000000fffff984 */ /* 0x000fe20000000800 */
[----:B------:R-:W-:Y:S01]  /*81f0*/  @!P4 LDGSTS.E.BYPASS.LTC128B.128 [R217+0xd800], desc[UR14][R6.64] ;  /* 0x0d80000006d9cfae */ /* 0x000fe2000b981a0e */
[----:B------:R-:W-:-:S03]  /*8200*/  IMAD.IADD R134, R8, 0x1, R134 ;  /* 0x0000000108867824 */ /* 0x000fc600078e0286 */
[----:B------:R-:W-:Y:S01]  /*8210*/  @P4 STS.128 [R217+0xd800], RZ ;  /* 0x00d800ffd9004388 */ /* 0x000fe20000000c00 */
[----:B------:R-:W-:-:S03]  /*8220*/  IMAD.IADD R194, R169, 0x1, R134 ;  /* 0x00000001a9c27824 */ /* 0x000fc600078e0286 */
        /* <DEDUP_REMOVED lines=14> */
[----:B------:R-:W-:Y:S04]  /*8310*/  LDSM.16.M88.4 R12, [R206] ;  /* 0x00000000ce0c783b */ /* 0x000fe80000000200 */
[----:B-1----:R-:W1:Y:S04]  /*8320*/  LDSM.16.M88.4 R4, [R193+UR5+0x7800] ;  /* 0x00780005c104783b */ /* 0x002e680008000200 */
[----:B------:R-:W2:Y:S04]  /*8330*/  LDSM.16.M88.4 R148, [R201+0x6000] ;  /* 0x00600000c994783b */ /* 0x000ea80000000200 */
[----:B------:R-:W2:Y:S04]  /*8340*/  LDSM.16.M88.4 R144, [R201+0x6800] ;  /* 0x00680000c990783b */ /* 0x000ea80000000200 */
[----:B------:R-:W2:Y:S04]  /*8350*/  LDSM.16.M88.4 R152, [R201+0x7000] ;  /* 0x00700000c998783b */ /* 0x000ea80000000200 */
[----:B------:R-:W2:Y:S04]  /*8360*/  LDSM.16.M88.4 R136, [R201+0x7800] ;  /* 0x00780000c988783b */ /* 0x000ea80000000200 */
[----:B------:R-:W-:Y:S01]  /*8370*/  LDSM.16.M88.4 R140, [R204] ;  /* 0x00000000cc8c783b */ /* 0x000fe20000000200 */
[C---:B---3--:R-:W-:Y:S03]  /*8380*/  HMMA.16816.F32 R32, R16.reuse, R28, RZ ;  /* 0x0000001c1020723c */ /* 0x048fe600000018ff */
[----:B------:R-:W3:Y:S04]  /*8390*/  LDSM.16.M88.4 R8, [R134+0x6000] ;  /* 0x006000008608783b */ /* 0x000ee80000000200 */
[----:B------:R-:W-:Y:S01]  /*83a0*/  LDSM.16.M88.4 R172, [R194+0x7800] ;  /* 0x00780000c2ac783b */ /* 0x000fe20000000200 */
[C---:B----4-:R-:W-:Y:S03]  /*83b0*/  HMMA.16816.F32 R24, R16.reuse, R20, RZ ;  /* 0x000000141018723c */ /* 0x050fe600000018ff */
[----:B------:R-:W-:Y:S04]  /*83c0*/  LDSM.16.M88.4 R168, [R193+UR5+0x8800] ;  /* 0x00880005c1a8783b */ /* 0x000fe80008000200 */
[----:B------:R-:W-:Y:S01]  /*83d0*/  LDSM.16.M88.4 R188, [R193+UR5+0xa800] ;  /* 0x00a80005c1bc783b */ /* 0x000fe20008000200 */
[C---:B-----5:R-:W-:Y:S03]  /*83e0*/  HMMA.16816.F32 R164, R16.reuse, R160, RZ ;  /* 0x000000a010a4723c */ /* 0x060fe600000018ff */
[----:B------:R-:W-:Y:S04]  /*83f0*/  LDSM.16.M88.4 R176, [R193+UR5+0xb800] ;  /* 0x00b80005c1b0783b */ /* 0x000fe80008000200 */
        /* <DEDUP_REMOVED lines=15> */
[----:B------:R-:W-:Y:S07]  /*84f0*/  LDSM.16.M88.4 R152, [R193+UR5+0x9000] ;  /* 0x00900005c198783b */ /* 0x000fee0008000200 */
[C---:B------:R-:W-:Y:S08]  /*8500*/  HMMA.16816.F32 R156, R12.reuse, R136, R156 ;  /* 0x000000880c9c723c */ /* 0x040ff0000000189c */
[----:B------:R-:W-:Y:S01]  /*8510*/  HMMA.16816.F32 R16, R12, R138, R16 ;  /* 0x0000008a0c10723c */ /* 0x000fe20000001810 */
[----:B------:R-:W-:Y:S04]  /*8520*/  LDSM.16.M88.4 R12, [R207] ;  /* 0x00000000cf0c783b */ /* 0x000fe80000000200 */
[----:B------:R-:W5:Y:S03]  /*8530*/  LDSM.16.M88.4 R136, [R194+0x6000] ;  /* 0x00600000c288783b */ /* 0x000f660000000200 */
        /* <DEDUP_REMOVED lines=8> */
[----:B------:R-:W-:Y:S07]  /*85c0*/  LDSM.16.M88.4 R148, [R193+UR5+0x9800] ;  /* 0x00980005c194783b */ /* 0x000fee0008000200 */
[C---:B----4-:R-:W-:Y:S08]  /*85d0*/  HMMA.16816.F32 R156, R140.reuse, R144, R156 ;  /* 0x000000908c9c723c */ /* 0x050ff0000000189c */
[----:B------:R-:W-:Y:S01]  /*85e0*/  HMMA.16816.F32 R16, R140, R146, R16 ;  /* 0x000000928c10723c */ /* 0x000fe20000001810 */
[----:B------:R-:W-:Y:S04]  /*85f0*/  LDSM.16.M88.4 R140, [R211+0x2000] ;  /* 0x00200000d38c783b */ /* 0x000fe80000000200 */
[----:B------:R-:W2:Y:S03]  /*8600*/  LDSM.16.M88.4 R144, [R193+UR5+0x8000] ;  /* 0x00800005c190783b */ /* 0x000ea60008000200 */
[C---:B-----5:R-:W-:Y:S08]  /*8610*/  HMMA.16816.F32 R32, R12.reuse, R136, R32 ;  /* 0x000000880c20723c */ /* 0x060ff00000001820 */
[C---:B------:R-:W-:Y:S01]  /*8620*/  HMMA.16816.F32 R28, R12.reuse, R138, R28 ;  /* 0x0000008a0c1c723c */ /* 0x040fe2000000181c */
[----:B------:R-:W-:Y:S07]  /*8630*/  LDSM.16.M88.4 R136, [R201+0x8800] ;  /* 0x00880000c988783b */ /* 0x000fee0000000200 */
        /* <DEDUP_REMOVED lines=28> */
[----:B------:R-:W4:Y:S07]  /*8800*/  LDSM.16.M88.4 R136, [R134+0x9000] ;  /* 0x009000008688783b */ /* 0x000f2e0000000200 */
[C---:B---3--:R-:W-:Y:S08]  /*8810*/  HMMA.16816.F32 R164, R8.reuse, R12, R164 ;  /* 0x0000000c08a4723c */ /* 0x048ff000000018a4 */
[C---:B------:R-:W-:Y:S01]  /*8820*/  HMMA.16816.F32 R160, R8.reuse, R14, R160 ;  /* 0x0000000e08a0723c */ /* 0x040fe200000018a0 */
[----:B------:R-:W3:Y:S07]  /*8830*/  LDSM.16.M88.4 R12, [R134+0x9800] ;  /* 0x00980000860c783b */ /* 0x000eee0000000200 */
[C---:B--2---:R-:W-:Y:S08]  /*8840*/  HMMA.16816.F32 R156, R8.reuse, R144, R156 ;  /* 0x00000090089c723c */ /* 0x044ff0000000189c */
[----:B------:R-:W-:Y:S01]  /*8850*/  HMMA.16816.F32 R16, R8, R146, R16 ;  /* 0x000000920810723c */ /* 0x000fe20000001810 */
[----:B------:R-:W-:Y:S04]  /*8860*/  LDSM.16.M88.4 R8, [R207+0x2000] ;  /* 0x00200000cf08783b */ /* 0x000fe80000000200 */
[----:B------:R-:W-:Y:S03]  /*8870*/  LDSM.16.M88.4 R144, [R194+0x8000] ;  /* 0x00800000c290783b */ /* 0x000fe60000000200 */
[C---:B-1----:R-:W-:Y:S08]  /*8880*/  HMMA.16816.F32 R24, R4.reuse, R140, R24 ;  /* 0x0000008c0418723c */ /* 0x042ff00000001818 */
[C---:B------:R-:W-:Y:S01]  /*8890*/  HMMA.16816.F32 R20, R4.reuse, R142, R20 ;  /* 0x0000008e0414723c */ /* 0x040fe20000001814 */
[----:B------:R-:W1:Y:S07]  /*88a0*/  LDSM.16.M88.4 R140, [R194+0x8800] ;  /* 0x00880000c28c783b */ /* 0x000e6e0000000200 */
[C---:B----4-:R-:W-:Y:S08]  /*88b0*/  HMMA.16816.F32 R164, R4.reuse, R136, R164 ;  /* 0x0000008804a4723c */ /* 0x050ff000000018a4 */
[C---:B------:R-:W-:Y:S01]  /*88c0*/  HMMA.16816.F32 R160, R4.reuse, R138, R160 ;  /* 0x0000008a04a0723c */ /* 0x040fe200000018a0 */
[----:B------:R-:W2:Y:S07]  /*88d0*/  LDSM.16.M88.4 R136, [R194+0x9000] ;  /* 0x00900000c288783b */ /* 0x000eae0000000200 */
[C---:B---3--:R-:W-:Y:S08]  /*88e0*/  HMMA.16816.F32 R156, R4.reuse, R12, R156 ;  /* 0x0000000c049c723c */ /* 0x048ff0000000189c */
[C---:B------:R-:W-:Y:S01]  /*88f0*/  HMMA.16816.F32 R16, R4.reuse, R14, R16 ;  /* 0x0000000e0410723c */ /* 0x040fe20000001810 */
[----:B------:R-:W3:Y:S07]  /*8900*/  LDSM.16.M88.4 R12, [R194+0x9800] ;  /* 0x00980000c20c783b */ /* 0x000eee0000000200 */
[C---:B------:R-:W-:Y:S08]  /*8910*/  HMMA.16816.F32 R32, R4.reuse, R148, R32 ;  /* 0x000000940420723c */ /* 0x040ff00000001820 */
[----:B------:R-:W-:Y:S01]  /*8920*/  HMMA.16816.F32 R28, R4, R150, R28 ;  /* 0x00000096041c723c */ /* 0x000fe2000000181c */
[----:B------:R-:W4:Y:S04]  /*8930*/  LDSM.16.M88.4 R4, [R193+UR5+0xa000] ;  /* 0x00a00005c104783b */ /* 0x000f280008000200 */
[----:B------:R-:W5:Y:S03]  /*8940*/  LDSM.16.M88.4 R148, [R201+0xa000] ;  /* 0x00a00000c994783b */ /* 0x000f660000000200 */
[C---:B-1----:R-:W-:Y:S08]  /*8950*/  HMMA.16816.F32 R24, R8.reuse, R140, R24 ;  /* 0x0000008c0818723c */ /* 0x042ff00000001818 */
[C---:B------:R-:W-:Y:S08]  /*8960*/  HMMA.16816.F32 R32, R8.reuse, R144, R32 ;  /* 0x000000900820723c */ /* 0x040ff00000001820 */
[C---:B------:R-:W-:Y:S01]  /*8970*/  HMMA.16816.F32 R28, R8.reuse, R146, R28 ;  /* 0x00000092081c723c */ /* 0x040fe2000000181c */
[----:B------:R-:W-:Y:S07]  /*8980*/  LDSM.16.M88.4 R144, [R201+0xa800] ;  /* 0x00a80000c990783b */ /* 0x000fee0000000200 */
[C---:B------:R-:W-:Y:S01]  /*8990*/  HMMA.16816.F32 R20, R8.reuse, R142, R20 ;  /* 0x0000008e0814723c */ /* 0x040fe20000001814 */
[----:B------:R-:W-:Y:S07]  /*89a0*/  LDSM.16.M88.4 R140, [R201+0xb000] ;  /* 0x00b00000c98c783b */ /* 0x000fee0000000200 */
[C---:B--2---:R-:W-:Y:S08]  /*89b0*/  HMMA.16816.F32 R164, R8.reuse, R136, R164 ;  /* 0x0000008808a4723c */ /* 0x044ff000000018a4 */
[C---:B------:R-:W-:Y:S01]  /*89c0*/  HMMA.16816.F32 R160, R8.reuse, R138, R160 ;  /* 0x0000008a08a0723c */ /* 0x040fe200000018a0 */
[----:B------:R-:W1:Y:S07]  /*89d0*/  LDSM.16.M88.4 R136, [R201+0xb800] ;  /* 0x00b80000c988783b */ /* 0x000e6e0000000200 */
[C---:B---3--:R-:W-:Y:S08]  /*89e0*/  HMMA.16816.F32 R16, R8.reuse, R14, R16 ;  /* 0x0000000e0810723c */ /* 0x048ff00000001810 */
[----:B------:R-:W-:Y:S01]  /*89f0*/  HMMA.16816.F32 R156, R8, R12, R156 ;  /* 0x0000000c089c723c */ /* 0x000fe2000000189c */
[----:B------:R-:W-:Y:S04]  /*8a00*/  LDSM.16.M88.4 R12, [R204+0x4000] ;  /* 0x00400000cc0c783b */ /* 0x000fe80000000200 */
[----:B------:R-:W2:Y:S03]  /*8a10*/  LDSM.16.M88.4 R8, [R134+0xa000] ;  /* 0x00a000008608783b */ /* 0x000ea60000000200 */
[C---:B----4-:R-:W-:Y:S08]  /*8a20*/  HMMA.16816.F32 R32, R172.reuse, R4, R32 ;  /* 0x00000004ac20723c */ /* 0x050ff00000001820 */
[C---:B------:R-:W-:Y:S01]  /*8a30*/  HMMA.16816.F32 R28, R172.reuse, R6, R28 ;  /* 0x00000006ac1c723c */ /* 0x040fe2000000181c */
[----:B------:R-:W3:Y:S07]  /*8a40*/  LDSM.16.M88.4 R4, [R134+0xb800] ;  /* 0x00b800008604783b */ /* 0x000eee0000000200 */
[C---:B------:R-:W-:Y:S08]  /*8a50*/  HMMA.16816.F32 R24, R172.reuse, R188, R24 ;  /* 0x000000bcac18723c */ /* 0x040ff00000001818 */
[C---:B------:R-:W-:Y:S08]  /*8a60*/  HMMA.16816.F32 R16, R172.reuse, R178, R16 ;  /* 0x000000b2ac10723c */ /* 0x040ff00000001810 */
[C---:B------:R-:W-:Y:S08]  /*8a70*/  HMMA.16816.F32 R20, R172.reuse, R190, R20 ;  /* 0x000000beac14723c */ /* 0x040ff00000001814 */
[C---:B------:R-:W-:Y:S08]  /*8a80*/  HMMA.16816.F32 R164, R172.reuse, R168, R164 ;  /* 0x000000a8aca4723c */ /* 0x040ff000000018a4 */
[C---:B------:R-:W-:Y:S01]  /*8a90*/  HMMA.16816.F32 R160, R172.reuse, R170, R160 ;  /* 0x000000aaaca0723c */ /* 0x040fe200000018a0 */
[----:B------:R-:W-:Y:S07]  /*8aa0*/  LDSM.16.M88.4 R168, [R207+0x4000] ;  /* 0x00400000cfa8783b */ /* 0x000fee0000000200 */
[----:B------:R-:W-:Y:S08]  /*8ab0*/  HMMA.16816.F32 R156, R172, R176, R156 ;  /* 0x000000b0ac9c723c */ /* 0x000ff0000000189c */
[C---:B-----5:R-:W-:Y:S01]  /*8ac0*/  HMMA.16816.F32 R172, R152.reuse, R148, R32 ;  /* 0x0000009498ac723c */ /* 0x060fe20000001820 */
[----:B------:R-:W4:Y:S07]  /*8ad0*/  LDSM.16.M88.4 R32, [R194+0xa000] ;  /* 0x00a00000c220783b */ /* 0x000f2e0000000200 */
[C---:B-1----:R-:W-:Y:S01]  /*8ae0*/  HMMA.16816.F32 R176, R152.reuse, R138, R16 ;  /* 0x0000008a98b0723c */ /* 0x042fe20000001810 */
[----:B------:R-:W1:Y:S07]  /*8af0*/  LDSM.16.M88.4 R16, [R194+0xb800] ;  /* 0x00b80000c210783b */ /* 0x000e6e0000000200 */
[----:B------:R-:W-:Y:S01]  /*8b00*/  HMMA.16816.F32 R24, R152, R144, R24 ;  /* 0x000000909818723c */ /* 0x000fe20000001818 */
[----:B------:R-:W-:-:S05]  /*8b10*/  IMAD.SHL.U32 R144, R185, 0x2, RZ ;  /* 0x00000002b9907824 */ /* 0x000fca00078e00ff */
[----:B------:R-:W-:Y:S02]  /*8b20*/  LOP3.LUT R144, R144, 0x6, RZ, 0xc0, !PT ;  /* 0x0000000690907812 */ /* 0x000fe400078ec0ff */
[C---:B--2---:R-:W-:Y:S08]  /*8b30*/  HMMA.16816.F32 R172, R12.reuse, R8, R172 ;  /* 0x000000080cac723c */ /* 0x044ff000000018ac */
[----:B---3--:R-:W-:Y:S01]  /*8b40*/  HMMA.16816.F32 R176, R12, R6, R176 ;  /* 0x000000060cb0723c */ /* 0x008fe200000018b0 */
[----:B------:R-:W-:-:S04]  /*8b50*/  IMAD.U32 R7, RZ, RZ, UR18 ;  /* 0x00000012ff077e24 */ /* 0x000fc8000f8e00ff */
[----:B------:R-:W-:-:S03]  /*8b60*/  IMAD R6, R7, 0x40, R144 ;  /* 0x0000004007067824 */ /* 0x000fc600078e0290 */
[----:B------:R-:W-:Y:S01]  /*8b70*/  HMMA.16816.F32 R28, R152, R150, R28 ;  /* 0x00000096981c723c */ /* 0x000fe2000000181c */
[----:B------:R-:W-:-:S05]  /*8b80*/  VIADD R7, R6, UR17 ;  /* 0x0000001106077c36 */ /* 0x000fca0008000000 */
[C-C-:B------:R-:W-:Y:S02]  /*8b90*/  IADD3 R9, PT, PT, R192.reuse, 0x80, -R7.reuse ;  /* 0x00000080c0097810 */ /* 0x140fe40007ffe807 */
[C---:B----4-:R-:W-:Y:S01]  /*8ba0*/  HMMA.16816.F32 R172, R168.reuse, R32, R172 ;  /* 0x00000020a8ac723c */ /* 0x050fe200000018ac */
[C-C-:B------:R-:W-:Y:S02]  /*8bb0*/  IADD3 R216, PT, PT, R192.reuse, 0x78, -R7.reuse ;  /* 0x00000078c0d87810 */ /* 0x140fe40007ffe807 */
[----:B------:R-:W-:Y:S02]  /*8bc0*/  IABS R9, R9 ;  /* 0x0000000900097213 */ /* 0x000fe40000000000 */
[C-C-:B------:R-:W-:Y:S02]  /*8bd0*/  IADD3 R210, PT, PT, R192.reuse, 0x77, -R7.reuse ;  /* 0x00000077c0d27810 */ /* 0x140fe40007ffe807 */
[----:B------:R-:W-:Y:S01]  /*8be0*/  I2FP.F32.S32 R9, R9 ;  /* 0x0000000900097245 */ /* 0x000fe20000201400 */
[----:B-1----:R-:W-:Y:S01]  /*8bf0*/  HMMA.16816.F32 R176, R168, R18, R176 ;  /* 0x00000012a8b0723c */ /* 0x002fe200000018b0 */
[----:B------:R-:W-:-:S02]  /*8c00*/  IADD3 R206, PT, PT, R192, 0x70, -R7 ;  /* 0x00000070c0ce7810 */ /* 0x000fc40007ffe807 */
[C-C-:B------:R-:W-:Y:S02]  /*8c10*/  IADD3 R201, PT, PT, R192.reuse, 0x6f, -R7.reuse ;  /* 0x0000006fc0c97810 */ /* 0x140fe40007ffe807 */
[C-C-:B------:R-:W-:Y:S02]  /*8c20*/  IADD3 R193, PT, PT, R192.reuse, 0x68, -R7.reuse ;  /* 0x00000068c0c17810 */ /* 0x140fe40007ffe807 */
[C-C-:B------:R-:W-:Y:S01]  /*8c30*/  IADD3 R191, PT, PT, R192.reuse, 0x67, -R7.reuse ;  /* 0x00000067c0bf7810 */ /* 0x140fe20007ffe807 */
[----:B------:R-:W-:Y:S01]  /*8c40*/  HMMA.16816.F32 R28, R12, R10, R28 ;  /* 0x0000000a0c1c723c */ /* 0x000fe2000000181c */
[C---:B------:R-:W-:Y:S01]  /*8c50*/  VIADD R10, R192.reuse, 0x8 ;  /* 0x00000008c00a7836 */ /* 0x040fe20000000000 */
[--C-:B------:R-:W-:Y:S01]  /*8c60*/  IADD3 R189, PT, PT, R192, 0x60, -R7.reuse ;  /* 0x00000060c0bd7810 */ /* 0x100fe20007ffe807 */
[----:B------:R-:W-:Y:S01]  /*8c70*/  FMUL.FTZ R8, R172, UR6 ;  /* 0x00000006ac087c20 */ /* 0x000fe20008410000 */
[----:B------:R-:W-:Y:S01]  /*8c80*/  FMUL.FTZ R32, R174, UR6 ;  /* 0x00000006ae207c20 */ /* 0x000fe20008410000 */
[C-C-:B------:R-:W-:Y:S01]  /*8c90*/  IADD3 R138, PT, PT, R192.reuse, 0x5f, -R7.reuse ;  /* 0x0000005fc08a7810 */ /* 0x140fe20007ffe807 */
[----:B------:R-:W-:Y:S01]  /*8ca0*/  FMUL.FTZ R175, R175, UR6 ;  /* 0x00000006afaf7c20 */ /* 0x000fe20008410000 */
[C-C-:B------:R-:W-:Y:S01]  /*8cb0*/  IADD3 R19, PT, PT, R192.reuse, 0x4f, -R7.reuse ;  /* 0x0000004fc0137810 */ /* 0x140fe20007ffe807 */
[C---:B------:R-:W-:Y:S01]  /*8cc0*/  HMMA.16816.F32 R20, R152.reuse, R146, R20 ;  /* 0x000000929814723c */ /* 0x040fe20000001814 */
[----:B------:R-:W1:Y:S01]  /*8cd0*/  MUFU.TANH R8, R8 ;  /* 0x0000000800087308 */ /* 0x000e620000002400 */
[--C-:B------:R-:W-:Y:S01]  /*8ce0*/  IADD3 R147, PT, PT, R192, 0x58, -R7.reuse ;  /* 0x00000058c0937810 */ /* 0x100fe20007ffe807 */
[----:B------:R-:W-:Y:S01]  /*8cf0*/  FMUL.FTZ R178, R178, UR6 ;  /* 0x00000006b2b27c20 */ /* 0x000fe20008410000 */
[C-C-:B------:R-:W-:Y:S01]  /*8d00*/  IADD3 R146, PT, PT, R192.reuse, 0x57, -R7.reuse ;  /* 0x00000057c0927810 */ /* 0x140fe20007ffe807 */
[----:B------:R-:W-:Y:S01]  /*8d10*/  FMUL.FTZ R177, R177, UR6 ;  /* 0x00000006b1b17c20 */ /* 0x000fe20008410000 */
[C-C-:B------:R-:W-:Y:S01]  /*8d20*/  IADD3 R33, PT, PT, R192.reuse, 0x48, -R7.reuse ;  /* 0x00000048c0217810 */ /* 0x140fe20007ffe807 */
[----:B------:R-:W-:Y:S01]  /*8d30*/  FMUL.FTZ R179, R179, UR6 ;  /* 0x00000006b3b37c20 */ /* 0x000fe20008410000 */
[----:B------:R-:W-:Y:S01]  /*8d40*/  HMMA.16816.F32 R164, R152, R140, R164 ;  /* 0x0000008c98a4723c */ /* 0x000fe200000018a4 */
[C-C-:B------:R-:W-:Y:S01]  /*8d50*/  IADD3 R140, PT, PT, R192.reuse, 0x7f, -R7.reuse ;  /* 0x0000007fc08c7810 */ /* 0x140fe20007ffe807 */
[----:B------:R-:W2:Y:S01]  /*8d60*/  MUFU.TANH R32, R32 ;  /* 0x0000002000207308 */ /* 0x000ea20000002400 */
[----:B------:R-:W-:-:S02]  /*8d70*/  IADD3 R141, PT, PT, R192, 0x50, -R7 ;  /* 0x00000050c08d7810 */ /* 0x000fc40007ffe807 */
[--C-:B------:R-:W-:Y:S02]  /*8d80*/  IADD3 R18, PT, PT, R192, 0x47, -R7.reuse ;  /* 0x00000047c0127810 */ /* 0x100fe40007ffe807 */
[C-C-:B------:R-:W-:Y:S01]  /*8d90*/  IADD3 R148, PT, PT, R10.reuse, 0x80, -R7.reuse ;  /* 0x000000800a947810 */ /* 0x140fe20007ffe807 */
[C---:B------:R-:W-:Y:S01]  /*8da0*/  HMMA.16816.F32 R160, R152.reuse, R142, R160 ;  /* 0x0000008e98a0723c */ /* 0x040fe200000018a0 */
[C-C-:B------:R-:W-:Y:S01]  /*8db0*/  IADD3 R145, PT, PT, R10.reuse, 0x7f, -R7.reuse ;  /* 0x0000007f0a917810 */ /* 0x140fe20007ffe807 */
[----:B------:R-:W-:Y:S01]  /*8dc0*/  MUFU.TANH R178, R178 ;  /* 0x000000b200b27308 */ /* 0x000fe20000002400 */
[C-C-:B------:R-:W-:Y:S02]  /*8dd0*/  IADD3 R211, PT, PT, R10.reuse, 0x78, -R7.reuse ;  /* 0x000000780ad37810 */ /* 0x140fe40007ffe807 */
[C-C-:B------:R-:W-:Y:S02]  /*8de0*/  IADD3 R207, PT, PT, R10.reuse, 0x77, -R7.reuse ;  /* 0x000000770acf7810 */ /* 0x140fe40007ffe807 */
[C-C-:B------:R-:W-:Y:S01]  /*8df0*/  IADD3 R204, PT, PT, R10.reuse, 0x70, -R7.reuse ;  /* 0x000000700acc7810 */ /* 0x140fe20007ffe807 */
[----:B------:R-:W-:Y:S01]  /*8e00*/  HMMA.16816.F32 R156, R152, R136, R156 ;  /* 0x00000088989c723c */ /* 0x000fe2000000189c */
[C-C-:B------:R-:W-:Y:S01]  /*8e10*/  IADD3 R192, PT, PT, R10.reuse, 0x6f, -R7.reuse ;  /* 0x0000006f0ac07810 */ /* 0x140fe20007ffe807 */
[----:B-1----:R-:W-:Y:S01]  /*8e20*/  FFMA.FTZ R137, R9, -UR13, R8 ;  /* 0x8000000d09897c23 */ /* 0x002fe20008010008 */
[--C-:B------:R-:W-:Y:S01]  /*8e30*/  IADD3 R172, PT, PT, R10, 0x68, -R7.reuse ;  /* 0x000000680aac7810 */ /* 0x100fe20007ffe807 */
[----:B------:R-:W-:Y:S01]  /*8e40*/  VIADD R152, R6, 0xffffff80 ;  /* 0xffffff8006987836 */ /* 0x000fe20000000000 */
[--C-:B------:R-:W-:Y:S01]  /*8e50*/  IADD3 R190, PT, PT, R10, 0x67, -R7.reuse ;  /* 0x000000670abe7810 */ /* 0x100fe20007ffe807 */
[----:B------:R-:W-:Y:S01]  /*8e60*/  FMUL.FTZ R136, R176, UR6 ;  /* 0x00000006b0887c20 */ /* 0x000fe20008410000 */
[C-C-:B------:R-:W-:Y:S01]  /*8e70*/  IADD3 R188, PT, PT, R10.reuse, 0x60, -R7.reuse ;  /* 0x000000600abc7810 */ /* 0x140fe20007ffe807 */
[----:B------:R-:W-:Y:S01]  /*8e80*/  HMMA.16816.F32 R28, R168, R34, R28 ;  /* 0x00000022a81c723c */ /* 0x000fe2000000181c */
[C-C-:B------:R-:W-:Y:S01]  /*8e90*/  IADD3 R151, PT, PT, R10.reuse, 0x5f, -R7.reuse ;  /* 0x0000005f0a977810 */ /* 0x140fe20007ffe807 */
[----:B------:R-:W-:Y:S01]  /*8ea0*/  MUFU.TANH R175, R175 ;  /* 0x000000af00af7308 */ /* 0x000fe20000002400 */
[----:B------:R-:W-:-:S02]  /*8eb0*/  IADD3 R149, PT, PT, R10, 0x58, -R7 ;  /* 0x000000580a957810 */ /* 0x000fc40007ffe807 */
[C-C-:B------:R-:W-:Y:S02]  /*8ec0*/  IADD3 R143, PT, PT, R10.reuse, 0x57, -R7.reuse ;  /* 0x000000570a8f7810 */ /* 0x140fe40007ffe807 */
[C-C-:B------:R-:W-:Y:S02]  /*8ed0*/  IADD3 R142, PT, PT, R10.reuse, 0x50, -R7.reuse ;  /* 0x000000500a8e7810 */ /* 0x140fe40007ffe807 */
[C-C-:B------:R-:W-:Y:S01]  /*8ee0*/  IADD3 R139, PT, PT, R10.reuse, 0x4f, -R7.reuse ;  /* 0x0000004f0a8b7810 */ /* 0x140fe20007ffe807 */
[----:B------:R-:W1:Y:S01]  /*8ef0*/  MUFU.TANH R136, R136 ;  /* 0x0000008800887308 */ /* 0x000e620000002400 */
[C-C-:B------:R-:W-:Y:S01]  /*8f00*/  IADD3 R150, PT, PT, R10.reuse, 0x48, -R7.reuse ;  /* 0x000000480a967810 */ /* 0x140fe20007ffe807 */
[----:B------:R-:W-:Y:S01]  /*8f10*/  HMMA.16816.F32 R156, R12, R4, R156 ;  /* 0x000000040c9c723c */ /* 0x000fe2000000189c */
[----:B------:R-:W-:Y:S01]  /*8f20*/  IADD3 R7, PT, PT, R10, 0x47, -R7 ;  /* 0x000000470a077810 */ /* 0x000fe20007ffe807 */
[----:B------:R-:W-:Y:S01]  /*8f30*/  VIADD R4, R6, 0xffffffa1 ;  /* 0xffffffa106047836 */ /* 0x000fe20000000000 */
[----:B------:R-:W3:Y:S01]  /*8f40*/  LDSM.16.M88.4 R8, [R134+0xa800] ;  /* 0x00a800008608783b */ /* 0x000ee20000000200 */
[----:B------:R-:W-:-:S02]  /*8f50*/  IABS R153, R33 ;  /* 0x0000002100997213 */ /* 0x000fc40000000000 */
[----:B------:R-:W-:Y:S01]  /*8f60*/  ISETP.GT.AND P5, PT, R198, R152, PT ;  /* 0x00000098c600720c */ /* 0x000fe20003fa4270 */
[----:B------:R-:W-:Y:S01]  /*8f70*/  FMUL.FTZ R29, R29, UR6 ;  /* 0x000000061d1d7c20 */ /* 0x000fe20008410000 */
[----:B------:R-:W-:Y:S01]  /*8f80*/  IABS R33, R148 ;  /* 0x0000009400217213 */ /* 0x000fe20000000000 */
[----:B------:R-:W-:Y:S01]  /*8f90*/  FMUL.FTZ R30, R30, UR6 ;  /* 0x000000061e1e7c20 */ /* 0x000fe20008410000 */
[----:B------:R-:W-:Y:S01]  /*8fa0*/  ISETP.GE.AND P0, PT, R152, R197, PT ;  /* 0x000000c59800720c */ /* 0x000fe20003f06270 */
[----:B------:R-:W-:Y:S01]  /*8fb0*/  MUFU.TANH R177, R177 ;  /* 0x000000b100b17308 */ /* 0x000fe20000002400 */
[----:B------:R-:W-:Y:S02]  /*8fc0*/  FSEL R148, R137, -INF , !P5 ;  /* 0xff80000089947808 */ /* 0x000fe40006800000 */
[----:B------:R-:W-:Y:S02]  /*8fd0*/  I2FP.F32.S32 R33, R33 ;  /* 0x0000002100217245 */ /* 0x000fe40000201400 */
[----:B------:R-:W-:-:S02]  /*8fe0*/  FSEL R148, R148, -INF , !P0 ;  /* 0xff80000094947808 */ /* 0x000fc40004000000 */
[----:B------:R-:W-:Y:S01]  /*8ff0*/  ISETP.GE.AND P5, PT, R152, R195, PT ;  /* 0x000000c39800720c */ /* 0x000fe20003fa6270 */
[----:B------:R-:W-:Y:S01]  /*9000*/  MUFU.TANH R179, R179 ;  /* 0x000000b300b37308 */ /* 0x000fe20000002400 */
[----:B------:R-:W-:Y:S01]  /*9010*/  ISETP.GT.AND P0, PT, R196, R152, PT ;  /* 0x00000098c400720c */ /* 0x000fe20003f04270 */
[----:B--2---:R-:W-:Y:S01]  /*9020*/  FFMA.FTZ R152, R33, -UR13, R32 ;  /* 0x8000000d21987c23 */ /* 0x004fe20008010020 */
[----:B------:R-:W-:Y:S01]  /*9030*/  I2FP.F32.S32 R137, R153 ;  /* 0x0000009900897245 */ /* 0x000fe20000201400 */
[----:B------:R-:W2:Y:S01]  /*9040*/  LDSM.16.M88.4 R32, [R194+0xa800] ;  /* 0x00a80000c220783b */ /* 0x000ea20000000200 */
[----:B------:R-:W-:Y:S01]  /*9050*/  IABS R154, R150 ;  /* 0x00000096009a7213 */ /* 0x000fe20000000000 */
[----:B------:R-:W-:Y:S01]  /*9060*/  HMMA.16816.F32 R156, R168, R16, R156 ;  /* 0x00000010a89c723c */ /* 0x000fe2000000189c */
[----:B------:R-:W-:Y:S01]  /*9070*/  FSEL R152, R152, -INF , !P0 ;  /* 0xff80000098987808 */ /* 0x000fe20004000000 */
[----:B-1----:R-:W-:Y:S01]  /*9080*/  FFMA.FTZ R153, R137, -UR13, R136 ;  /* 0x8000000d89997c23 */ /* 0x002fe20008010088 */
[----:B------:R-:W-:Y:S01]  /*9090*/  FMUL.FTZ R136, R173, UR6 ;  /* 0x00000006ad887c20 */ /* 0x000fe20008410000 */
[----:B------:R-:W-:Y:S01]  /*90a0*/  VIADD R137, R6, 0xffffffb8 ;  /* 0xffffffb806897836 */ /* 0x000fe20000000000 */
[----:B------:R-:W-:-:S02]  /*90b0*/  FSEL R150, R152, -INF , !P5 ;  /* 0xff80000098967808 */ /* 0x000fc40006800000 */
[----:B------:R-:W-:Y:S01]  /*90c0*/  IABS R152, R140 ;  /* 0x0000008c00987213 */ /* 0x000fe20000000000 */
[----:B------:R-:W-:Y:S01]  /*90d0*/  IMAD.MOV.U32 R140, RZ, RZ, R154 ;  /* 0x000000ffff8c7224 */ /* 0x000fe200078e009a */
[----:B------:R-:W1:Y:S01]  /*90e0*/  MUFU.TANH R136, R136 ;  /* 0x0000008800887308 */ /* 0x000e620000002400 */
[----:B------:R-:W-:Y:S02]  /*90f0*/  ISETP.GT.AND P0, PT, R198, R137, PT ;  /* 0x00000089c600720c */ /* 0x000fe40003f04270 */
[----:B------:R-:W-:Y:S02]  /*9100*/  ISETP.GE.AND P5, PT, R137, R197, PT ;  /* 0x000000c58900720c */ /* 0x000fe40003fa6270 */
[----:B------:R-:W-:Y:S02]  /*9110*/  FSEL R154, R153, -INF , !P0 ;  /* 0xff800000999a7808 */ /* 0x000fe40004000000 */
[----:B------:R-:W-:Y:S01]  /*9120*/  I2FP.F32.S32 R153, R140 ;  /* 0x0000008c00997245 */ /* 0x000fe20000201400 */
[----:B---3--:R-:W-:Y:S01]  /*9130*/  HMMA.16816.F32 R24, R12, R8, R24 ;  /* 0x000000080c18723c */ /* 0x008fe20000001818 */
[----:B------:R-:W-:Y:S01]  /*9140*/  FMUL.FTZ R9, R28, UR6 ;  /* 0x000000061c097c20 */ /* 0x000fe20008410000 */
[----:B------:R-:W-:-:S02]  /*9150*/  FSEL R140, R154, -INF , !P5 ;  /* 0xff8000009a8c7808 */ /* 0x000fc40006800000 */
[----:B------:R-:W-:Y:S01]  /*9160*/  FFMA.FTZ R178, R153, -UR13, R178 ;  /* 0x8000000d99b27c23 */ /* 0x000fe200080100b2 */
[----:B------:R-:W-:Y:S01]  /*9170*/  ISETP.GE.AND P0, PT, R137, R195, PT ;  /* 0x000000c38900720c */ /* 0x000fe20003f06270 */
[----:B------:R-:W-:Y:S01]  /*9180*/  VIADD R8, R6, 0xffffff81 ;  /* 0xffffff8106087836 */ /* 0x000fe20000000000 */
[----:B------:R-:W-:Y:S01]  /*9190*/  ISETP.GT.AND P5, PT, R196, R137, PT ;  /* 0x00000089c400720c */ /* 0x000fe20003fa4270 */
[----:B------:R-:W3:Y:S01]  /*91a0*/  MUFU.TANH R9, R9 ;  /* 0x0000000900097308 */ /* 0x000ee20000002400 */
[----:B------:R-:W-:Y:S01]  /*91b0*/  I2FP.F32.S32 R137, R152 ;  /* 0x0000009800897245 */ /* 0x000fe20000201400 */
[----:B------:R-:W-:Y:S01]  /*91c0*/  HMMA.16816.F32 R20, R12, R10, R20 ;  /* 0x0000000a0c14723c */ /* 0x000fe20000001814 */
[----:B------:R-:W-:Y:S01]  /*91d0*/  FSEL R178, R178, -INF , !P5 ;  /* 0xff800000b2b27808 */ /* 0x000fe20006800000 */
[----:B------:R-:W-:Y:S01]  /*91e0*/  FMUL.FTZ R156, R156, UR6 ;  /* 0x000000069c9c7c20 */ /* 0x000fe20008410000 */
[----:B------:R-:W-:Y:S01]  /*91f0*/  ISETP.GT.AND P5, PT, R198, R8, PT ;  /* 0x00000008c600720c */ /* 0x000fe20003fa4270 */
[----:B-1----:R-:W-:Y:S01]  /*9200*/  FFMA.FTZ R136, R137, -UR13, R136 ;  /* 0x8000000d89887c23 */ /* 0x002fe20008010088 */
[----:B------:R-:W-:Y:S01]  /*9210*/  IABS R137, R145 ;  /* 0x0000009100897213 */ /* 0x000fe20000000000 */
[----:B------:R-:W-:Y:S01]  /*9220*/  FMUL.FTZ R158, R158, UR6 ;  /* 0x000000069e9e7c20 */ /* 0x000fe20008410000 */
[----:B------:R-:W-:Y:S01]  /*9230*/  FSEL R145, R178, -INF , !P0 ;  /* 0xff800000b2917808 */ /* 0x000fe20004000000 */
[----:B------:R-:W-:Y:S01]  /*9240*/  FMUL.FTZ R157, R157, UR6 ;  /* 0x000000069d9d7c20 */ /* 0x000fe20008410000 */
[----:B------:R-:W-:Y:S01]  /*9250*/  IABS R28, R216 ;  /* 0x000000d8001c7213 */ /* 0x000fe20000000000 */
[----:B------:R-:W-:Y:S01]  /*9260*/  FMUL.FTZ R159, R159, UR6 ;  /* 0x000000069f9f7c20 */ /* 0x000fe20008410000 */
[----:B------:R-:W-:Y:S01]  /*9270*/  ISETP.GE.AND P0, PT, R8, R197, PT ;  /* 0x000000c50800720c */ /* 0x000fe20003f06270 */
[----:B--2---:R-:W-:Y:S01]  /*9280*/  HMMA.16816.F32 R24, R168, R32, R24 ;  /* 0x00000020a818723c */ /* 0x004fe20000001818 */
[----:B------:R-:W-:Y:S01]  /*9290*/  FSEL R152, R136, -INF , !P5 ;  /* 0xff80000088987808 */ /* 0x000fe20006800000 */
[----:B------:R-:W-:Y:S01]  /*92a0*/  MUFU.TANH R158, R158 ;  /* 0x0000009e009e7308 */ /* 0x000fe20000002400 */
[----:B------:R-:W-:-:S02]  /*92b0*/  I2FP.F32.S32 R136, R137 ;  /* 0x0000008900887245 */ /* 0x000fc40000201400 */
[----:B------:R-:W-:Y:S01]  /*92c0*/  I2FP.F32.S32 R32, R28 ;  /* 0x0000001c00207245 */ /* 0x000fe20000201400 */
[----:B------:R-:W-:Y:S01]  /*92d0*/  FMUL.FTZ R28, R31, UR6 ;  /* 0x000000061f1c7c20 */ /* 0x000fe20008410000 */
[----:B------:R-:W-:Y:S01]  /*92e0*/  FSEL R152, R152, -INF , !P0 ;  /* 0xff80000098987808 */ /* 0x000fe20004000000 */
[----:B------:R-:W-:Y:S01]  /*92f0*/  FFMA.FTZ R136, R136, -UR13, R175 ;  /* 0x8000000d88887c23 */ /* 0x000fe200080100af */
[----:B------:R-:W-:Y:S01]  /*9300*/  ISETP.GE.AND P5, PT, R8, R195, PT ;  /* 0x000000c30800720c */ /* 0x000fe20003fa6270 */
[----:B------:R-:W-:Y:S01]  /*9310*/  VIADD R31, R6, 0xffffff88 ;  /* 0xffffff88061f7836 */ /* 0x000fe20000000000 */
[----:B------:R-:W-:Y:S01]  /*9320*/  ISETP.GT.AND P0, PT, R196, R8, PT ;  /* 0x00000008c400720c */ /* 0x000fe20003f04270 */
[----:B---3--:R-:W-:Y:S01]  /*9330*/  FFMA.FTZ R33, R32, -UR13, R9 ;  /* 0x8000000d20217c23 */ /* 0x008fe20008010009 */
[----:B------:R1:W2:Y:S01]  /*9340*/  MUFU.TANH R8, R29 ;  /* 0x0000001d00087308 */ /* 0x0002a20000002400 */
[----:B------:R-:W-:Y:S01]  /*9350*/  IABS R210, R210 ;  /* 0x000000d200d27213 */ /* 0x000fe20000000000 */
[----:B------:R-:W-:Y:S01]  /*9360*/  HMMA.16816.F32 R20, R168, R34, R20 ;  /* 0x00000022a814723c */ /* 0x000fe20000001814 */
[----:B------:R-:W-:-:S02]  /*9370*/  FSEL R32, R136, -INF , !P0 ;  /* 0xff80000088207808 */ /* 0x000fc40004000000 */
[----:B------:R-:W-:Y:S01]  /*9380*/  ISETP.GT.AND P0, PT, R198, R31, PT ;  /* 0x0000001fc600720c */ /* 0x000fe20003f04270 */
[----:B------:R-:W-:Y:S01]  /*9390*/  FMUL.FTZ R25, R25, UR6 ;  /* 0x0000000619197c20 */ /* 0x000fe20008410000 */
[----:B------:R-:W-:Y:S01]  /*93a0*/  FSEL R32, R32, -INF , !P5 ;  /* 0xff80000020207808 */ /* 0x000fe20006800000 */
[----:B------:R3:W4:Y:S01]  /*93b0*/  MUFU.TANH R9, R30 ;  /* 0x0000001e00097308 */ /* 0x0007220000002400 */
[----:B------:R-:W-:Y:S01]  /*93c0*/  IABS R211, R211 ;  /* 0x000000d300d37213 */ /* 0x000fe20000000000 */
[----:B------:R-:W-:Y:S01]  /*93d0*/  FMUL.FTZ R27, R27, UR6 ;  /* 0x000000061b1b7c20 */ /* 0x000fe20008410000 */
[----:B------:R-:W-:Y:S02]  /*93e0*/  ISETP.GE.AND P5, PT, R31, R197, PT ;  /* 0x000000c51f00720c */ /* 0x000fe40003fa6270 */
[----:B------:R-:W-:Y:S02]  /*93f0*/  FSEL R33, R33, -INF , !P0 ;  /* 0xff80000021217808 */ /* 0x000fe40004000000 */
[----:B------:R-:W-:Y:S01]  /*9400*/  ISETP.GE.AND P0, PT, R31, R195, PT ;  /* 0x000000c31f00720c */ /* 0x000fe20003f06270 */
[----:B------:R-:W-:Y:S01]  /*9410*/  MUFU.TANH R28, R28 ;  /* 0x0000001c001c7308 */ /* 0x000fe20000002400 */
[----:B-1----:R-:W-:-:S02]  /*9420*/  I2FP.F32.S32 R29, R210 ;  /* 0x000000d2001d7245 */ /* 0x002fc40000201400 */
[----:B------:R-:W-:Y:S01]  /*9430*/  FSEL R154, R33, -INF , !P5 ;  /* 0xff800000219a7808 */ /* 0x000fe20006800000 */
[----:B------:R-:W-:Y:S01]  /*9440*/  VIADD R33, R6, 0xffffff89 ;  /* 0xffffff8906217836 */ /* 0x000fe20000000000 */
[----:B------:R-:W-:Y:S01]  /*9450*/  ISETP.GT.AND P5, PT, R196, R31, PT ;  /* 0x0000001fc400720c */ /* 0x000fe20003fa4270 */
[----:B--2---:R-:W-:Y:S01]  /*9460*/  FFMA.FTZ R31, R29, -UR13, R8 ;  /* 0x8000000d1d1f7c23 */ /* 0x004fe20008010008 */
[----:B------:R-:W-:Y:S01]  /*9470*/  FMUL.FTZ R29, R24, UR6 ;  /* 0x00000006181d7c20 */ /* 0x000fe20008410000 */
[----:B------:R-:W-:Y:S01]  /*9480*/  IABS R136, R207 ;  /* 0x000000cf00887213 */ /* 0x000fe20000000000 */
[----:B------:R-:W-:Y:S01]  /*9490*/  MUFU.TANH R25, R25 ;  /* 0x0000001900197308 */ /* 0x000fe20000002400 */
[----:B---3--:R-:W-:Y:S01]  /*94a0*/  I2FP.F32.S32 R30, R211 ;  /* 0x000000d3001e7245 */ /* 0x008fe20000201400 */
[----:B------:R-:W-:Y:S01]  /*94b0*/  FMUL.FTZ R21, R21, UR6 ;  /* 0x0000000615157c20 */ /* 0x000fe20008410000 */
[----:B------:R-:W-:Y:S01]  /*94c0*/  IABS R201, R201 ;  /* 0x000000c900c97213 */ /* 0x000fe20000000000 */
[----:B------:R-:W-:Y:S01]  /*94d0*/  FMUL.FTZ R23, R23, UR6 ;  /* 0x0000000617177c20 */ /* 0x000fe20008410000 */
[----:B------:R-:W-:Y:S01]  /*94e0*/  IABS R35, R204 ;  /* 0x000000cc00237213 */ /* 0x000fe20000000000 */
[----:B----4-:R-:W-:Y:S01]  /*94f0*/  FFMA.FTZ R30, R30, -UR13, R9 ;  /* 0x8000000d1e1e7c23 */ /* 0x010fe20008010009 */
[----:B------:R-:W-:Y:S01]  /*9500*/  IABS R172, R172 ;  /* 0x000000ac00ac7213 */ /* 0x000fe20000000000 */
[----:B------:R1:W2:Y:S01]  /*9510*/  LDSM.16.M88.4 R8, [R134+0xb000] ;  /* 0x00b000008608783b */ /* 0x0002a20000000200 */
[----:B------:R-:W3:Y:S01]  /*9520*/  MUFU.TANH R29, R29 ;  /* 0x0000001d001d7308 */ /* 0x000ee20000002400 */
[----:B------:R-:W-:-:S02]  /*9530*/  I2FP.F32.S32 R35, R35 ;  /* 0x0000002300237245 */ /* 0x000fc40000201400 */
[----:B------:R-:W-:Y:S02]  /*9540*/  FSEL R24, R30, -INF , !P5 ;  /* 0xff8000001e187808 */ /* 0x000fe40006800000 */
[----:B------:R-:W-:Y:S02]  /*9550*/  ISETP.GT.AND P5, PT, R198, R33, PT ;  /* 0x00000021c600720c */ /* 0x000fe40003fa4270 */
[----:B------:R-:W-:Y:S01]  /*9560*/  IABS R30, R206 ;  /* 0x000000ce001e7213 */ /* 0x000fe20000000000 */
[----:B------:R-:W-:Y:S01]  /*9570*/  MUFU.TANH R27, R27 ;  /* 0x0000001b001b7308 */ /* 0x000fe20000002400 */
[----:B------:R-:W-:Y:S02]  /*9580*/  FSEL R220, R31, -INF , !P5 ;  /* 0xff8000001fdc7808 */ /* 0x000fe40006800000 */
[----:B------:R-:W-:Y:S02]  /*9590*/  I2FP.F32.S32 R30, R30 ;  /* 0x0000001e001e7245 */ /* 0x000fe40000201400 */
[----:B------:R-:W-:-:S02]  /*95a0*/  I2FP.F32.S32 R31, R136 ;  /* 0x00000088001f7245 */ /* 0x000fc40000201400 */
[----:B------:R-:W-:Y:S01]  /*95b0*/  FSEL R24, R24, -INF , !P0 ;  /* 0xff80000018187808 */ /* 0x000fe20004000000 */
[----:B------:R-:W-:Y:S01]  /*95c0*/  MUFU.TANH R23, R23 ;  /* 0x0000001700177308 */ /* 0x000fe20000002400 */
[----:B---3--:R-:W-:Y:S01]  /*95d0*/  FFMA.FTZ R34, R30, -UR13, R29 ;  /* 0x8000000d1e227c23 */ /* 0x008fe2000801001d */
[C---:B------:R-:W-:Y:S02]  /*95e0*/  ISETP.GE.AND P0, PT, R33.reuse, R197, PT ;  /* 0x000000c52100720c */ /* 0x040fe40003f06270 */
[----:B------:R-:W-:Y:S01]  /*95f0*/  ISETP.GE.AND P5, PT, R33, R195, PT ;  /* 0x000000c32100720c */ /* 0x000fe20003fa6270 */
[----:B-1----:R-:W-:Y:S01]  /*9600*/  FMUL.FTZ R134, R26, UR6 ;  /* 0x000000061a867c20 */ /* 0x002fe20008410000 */
[----:B------:R-:W-:Y:S01]  /*9610*/  FFMA.FTZ R26, R31, -UR13, R28 ;  /* 0x8000000d1f1a7c23 */ /* 0x000fe2000801001c */
[----:B------:R-:W-:Y:S01]  /*9620*/  FSEL R220, R220, -INF , !P0 ;  /* 0xff800000dcdc7808 */ /* 0x000fe20004000000 */
[----:B------:R-:W1:Y:S01]  /*9630*/  LDSM.16.M88.4 R28, [R194+0xb000] ;  /* 0x00b00000c21c783b */ /* 0x000e620000000200 */
[----:B------:R-:W-:Y:S01]  /*9640*/  ISETP.GT.AND P0, PT, R196, R33, PT ;  /* 0x00000021c400720c */ /* 0x000fe20003f04270 */
[----:B------:R-:W-:Y:S01]  /*9650*/  VIADD R33, R6, 0xffffff90 ;  /* 0xffffff9006217836 */ /* 0x000fe20000000000 */
[----:B------:R-:W3:Y:S01]  /*9660*/  MUFU.TANH R134, R134 ;  /* 0x0000008600867308 */ /* 0x000ee20000002400 */
[----:B------:R-:W-:Y:S01]  /*9670*/  IABS R191, R191 ;  /* 0x000000bf00bf7213 */ /* 0x000fe20000000000 */
[----:B------:R-:W-:-:S04]  /*9680*/  DEPBAR.LE SB0, 0x0 ;  /* 0x000080000000791a */ /* 0x000fc80000000000 */
[----:B------:R-:W-:Y:S02]  /*9690*/  FSEL R26, R26, -INF , !P0 ;  /* 0xff8000001a1a7808 */ /* 0x000fe40004000000 */
[----:B------:R-:W-:Y:S01]  /*96a0*/  ISETP.GT.AND P0, PT, R198, R33, PT ;  /* 0x00000021c600720c */ /* 0x000fe20003f04270 */
[----:B------:R-:W-:Y:S01]  /*96b0*/  MUFU.TANH R157, R157 ;  /* 0x0000009d009d7308 */ /* 0x000fe20000002400 */
[----:B------:R-:W-:Y:S01]  /*96c0*/  FSEL R26, R26, -INF , !P5 ;  /* 0xff8000001a1a7808 */ /* 0x000fe20006800000 */
[----:B--2---:R-:W-:Y:S01]  /*96d0*/  HMMA.16816.F32 R164, R12, R8, R164 ;  /* 0x000000080ca4723c */ /* 0x004fe200000018a4 */
[----:B------:R-:W-:Y:S01]  /*96e0*/  FSEL R206, R34, -INF , !P0 ;  /* 0xff80000022ce7808 */ /* 0x000fe20004000000 */
[----:B------:R-:W-:Y:S01]  /*96f0*/  IMAD.MOV.U32 R34, RZ, RZ, R201 ;  /* 0x000000ffff227224 */ /* 0x000fe200078e00c9 */
[----:B------:R-:W-:Y:S01]  /*9700*/  ISETP.GE.AND P5, PT, R33, R197, PT ;  /* 0x000000c52100720c */ /* 0x000fe20003fa6270 */
[----:B------:R-:W-:Y:S01]  /*9710*/  FMUL.FTZ R9, R20, UR6 ;  /* 0x0000000614097c20 */ /* 0x000fe20008410000 */
[----:B------:R-:W-:-:S02]  /*9720*/  VIADD R8, R6, 0xffffff91 ;  /* 0xffffff9106087836 */ /* 0x000fc40000000000 */
[----:B---3--:R-:W-:Y:S01]  /*9730*/  FFMA.FTZ R134, R35, -UR13, R134 ;  /* 0x8000000d23867c23 */ /* 0x008fe20008010086 */
[----:B------:R-:W-:Y:S01]  /*9740*/  FSEL R206, R206, -INF , !P5 ;  /* 0xff800000cece7808 */ /* 0x000fe20006800000 */
[----:B------:R-:W-:Y:S01]  /*9750*/  HMMA.16816.F32 R160, R12, R10, R160 ;  /* 0x0000000a0ca0723c */ /* 0x000fe200000018a0 */
[----:B------:R-:W-:Y:S01]  /*9760*/  I2FP.F32.S32 R34, R34 ;  /* 0x0000002200227245 */ /* 0x000fe20000201400 */
[----:B------:R-:W2:Y:S01]  /*9770*/  MUFU.TANH R9, R9 ;  /* 0x0000000900097308 */ /* 0x000ea20000002400 */
[----:B------:R-:W-:Y:S01]  /*9780*/  ISETP.GT.AND P5, PT, R196, R33, PT ;  /* 0x00000021c400720c */ /* 0x000fe20003fa4270 */
[----:B------:R-:W-:Y:S01]  /*9790*/  VIADD R10, R6, 0xffffff99 ;  /* 0xffffff99060a7836 */ /* 0x000fe20000000000 */
[----:B------:R-:W-:Y:S01]  /*97a0*/  ISETP.GE.AND P0, PT, R33, R195, PT ;  /* 0x000000c32100720c */ /* 0x000fe20003f06270 */
[----:B------:R-:W-:Y:S01]  /*97b0*/  FFMA.FTZ R25, R34, -UR13, R25 ;  /* 0x8000000d22197c23 */ /* 0x000fe20008010019 */
[----:B------:R-:W-:Y:S02]  /*97c0*/  FSEL R134, R134, -INF , !P5 ;  /* 0xff80000086867808 */ /* 0x000fe40006800000 */
[----:B------:R-:W-:Y:S01]  /*97d0*/  ISETP.GT.AND P5, PT, R198, R8, PT ;  /* 0x00000008c600720c */ /* 0x000fe20003fa4270 */
[----:B------:R-:W-:Y:S01]  /*97e0*/  MUFU.TANH R159, R159 ;  /* 0x0000009f009f7308 */ /* 0x000fe20000002400 */
[----:B------:R-:W-:-:S02]  /*97f0*/  FSEL R134, R134, -INF , !P0 ;  /* 0xff80000086867808 */ /* 0x000fc40004000000 */
[----:B------:R-:W-:Y:S02]  /*9800*/  IABS R20, R192 ;  /* 0x000000c000147213 */ /* 0x000fe40000000000 */
[----:B------:R-:W-:Y:S02]  /*9810*/  ISETP.GE.AND P0, PT, R8, R197, PT ;  /* 0x000000c50800720c */ /* 0x000fe40003f06270 */
[----:B------:R-:W-:Y:S01]  /*9820*/  IABS R33, R193 ;  /* 0x000000c100217213 */ /* 0x000fe20000000000 */
[----:B-1----:R-:W-:Y:S01]  /*9830*/  HMMA.16816.F32 R164, R168, R28, R164 ;  /* 0x0000001ca8a4723c */ /* 0x002fe200000018a4 */
[----:B------:R-:W-:Y:S01]  /*9840*/  FSEL R216, R25, -INF , !P5 ;  /* 0xff80000019d87808 */ /* 0x000fe20006800000 */
[----:B------:R-:W-:Y:S01]  /*9850*/  FMUL.FTZ R25, R22, UR6 ;  /* 0x0000000616197c20 */ /* 0x000fe20008410000 */
[----:B------:R-:W-:Y:S02]  /*9860*/  I2FP.F32.S32 R20, R20 ;  /* 0x0000001400147245 */ /* 0x000fe40000201400 */
[----:B------:R-:W-:-:S02]  /*9870*/  FSEL R216, R216, -INF , !P0 ;  /* 0xff800000d8d87808 */ /* 0x000fc40004000000 */
[----:B------:R-:W-:Y:S01]  /*9880*/  I2FP.F32.S32 R22, R33 ;  /* 0x0000002100167245 */ /* 0x000fe20000201400 */
[----:B------:R-:W-:Y:S01]  /*9890*/  FFMA.FTZ R20, R20, -UR13, R27 ;  /* 0x8000000d14147c23 */ /* 0x000fe2000801001b */
[----:B------:R-:W-:Y:S01]  /*98a0*/  ISETP.GE.AND P5, PT, R8, R195, PT ;  /* 0x000000c30800720c */ /* 0x000fe20003fa6270 */
[----:B------:R-:W-:Y:S01]  /*98b0*/  HMMA.16816.F32 R160, R168, R30, R160 ;  /* 0x0000001ea8a0723c */ /* 0x000fe200000018a0 */
[----:B------:R-:W-:Y:S01]  /*98c0*/  ISETP.GT.AND P0, PT, R196, R8, PT ;  /* 0x00000008c400720c */ /* 0x000fe20003f04270 */
[----:B--2---:R-:W-:Y:S01]  /*98d0*/  FFMA.FTZ R27, R22, -UR13, R9 ;  /* 0x8000000d161b7c23 */ /* 0x004fe20008010009 */
[----:B------:R1:W2:Y:S01]  /*98e0*/  MUFU.TANH R8, R25 ;  /* 0x0000001900087308 */ /* 0x0002a20000002400 */
[----:B------:R-:W-:Y:S01]  /*98f0*/  VIADD R22, R6, 0xffffff98 ;  /* 0xffffff9806167836 */ /* 0x000fe20000000000 */
[----:B------:R-:W-:Y:S02]  /*9900*/  FSEL R20, R20, -INF , !P0 ;  /* 0xff80000014147808 */ /* 0x000fe40004000000 */
[----:B------:R-:W-:-:S02]  /*9910*/  IABS R11, R189 ;  /* 0x000000bd000b7213 */ /* 0x000fc40000000000 */
[----:B------:R-:W-:Y:S01]  /*9920*/  ISETP.GT.AND P0, PT, R198, R22, PT ;  /* 0x00000016c600720c */ /* 0x000fe20003f04270 */
[----:B------:R-:W-:Y:S01]  /*9930*/  FMUL.FTZ R164, R164, UR6 ;  /* 0x00000006a4a47c20 */ /* 0x000fe20008410000 */
[----:B------:R-:W3:Y:S01]  /*9940*/  MUFU.TANH R9, R21 ;  /* 0x0000001500097308 */ /* 0x000ee20000002400 */
[----:B------:R-:W-:Y:S01]  /*9950*/  I2FP.F32.S32 R11, R11 ;  /* 0x0000000b000b7245 */ /* 0x000fe20000201400 */
[----:B------:R-:W-:Y:S01]  /*9960*/  FMUL.FTZ R167, R167, UR6 ;  /* 0x00000006a7a77c20 */ /* 0x000fe20008410000 */
[----:B------:R-:W-:Y:S02]  /*9970*/  FSEL R27, R27, -INF , !P0 ;  /* 0xff8000001b1b7808 */ /* 0x000fe40004000000 */
[----:B------:R-:W-:Y:S02]  /*9980*/  ISETP.GE.AND P0, PT, R22, R195, PT ;  /* 0x000000c31600720c */ /* 0x000fe40003f06270 */
[----:B------:R-:W-:Y:S01]  /*9990*/  IABS R138, R138 ;  /* 0x0000008a008a7213 */ /* 0x000fe20000000000 */
[----:B------:R-:W-:Y:S01]  /*99a0*/  FMUL.FTZ R5, R160, UR6 ;  /* 0x00000006a0057c20 */ /* 0x000fe20008410000 */
[----:B-1----:R-:W-:Y:S01]  /*99b0*/  IMAD.MOV.U32 R25, RZ, RZ, R172 ;  /* 0x000000ffff197224 */ /* 0x002fe200078e00ac */
[----:B------:R-:W-:Y:S01]  /*99c0*/  FSEL R172, R20, -INF , !P5 ;  /* 0xff80000014ac7808 */ /* 0x000fe20006800000 */
[----:B------:R-:W-:Y:S01]  /*99d0*/  MUFU.TANH R167, R167 ;  /* 0x000000a700a77308 */ /* 0x000fe20000002400 */
[----:B------:R-:W-:Y:S01]  /*99e0*/  ISETP.GE.AND P5, PT, R22, R197, PT ;  /* 0x000000c51600720c */ /* 0x000fe20003fa6270 */
[----:B------:R-:W-:Y:S01]  /*99f0*/  FMUL.FTZ R162, R162, UR6 ;  /* 0x00000006a2a27c20 */ /* 0x000fe20008410000 */
[----:B------:R-:W-:Y:S01]  /*9a00*/  I2FP.F32.S32 R25, R25 ;  /* 0x0000001900197245 */ /* 0x000fe20000201400 */
[----:B------:R-:W-:Y:S01]  /*9a10*/  FMUL.FTZ R161, R161, UR6 ;  /* 0x00000006a1a17c20 */ /* 0x000fe20008410000 */
[----:B------:R-:W-:Y:S01]  /*9a20*/  FSEL R218, R27, -INF , !P5 ;  /* 0xff8000001bda7808 */ /* 0x000fe20006800000 */
[----:B------:R-:W-:Y:S01]  /*9a30*/  FMUL.FTZ R163, R163, UR6 ;  /* 0x00000006a3a37c20 */ /* 0x000fe20008410000 */
[----:B------:R-:W-:Y:S01]  /*9a40*/  ISETP.GT.AND P5, PT, R196, R22, PT ;  /* 0x00000016c400720c */ /* 0x000fe20003fa4270 */
[----:B--2---:R-:W-:Y:S01]  /*9a50*/  FFMA.FTZ R8, R25, -UR13, R8 ;  /* 0x8000000d19087c23 */ /* 0x004fe20008010008 */
[----:B------:R-:W-:Y:S01]  /*9a60*/  I2FP.F32.S32 R20, R191 ;  /* 0x000000bf00147245 */ /* 0x000fe20000201400 */
[----:B------:R-:W-:Y:S01]  /*9a70*/  MUFU.TANH R5, R5 ;  /* 0x0000000500057308 */ /* 0x000fe20000002400 */
[----:B------:R-:W-:-:S02]  /*9a80*/  IABS R151, R151 ;  /* 0x0000009700977213 */ /* 0x000fc40000000000 */
[----:B------:R-:W-:Y:S01]  /*9a90*/  FSEL R174, R8, -INF , !P5 ;  /* 0xff80000008ae7808 */ /* 0x000fe20006800000 */
[----:B---3--:R-:W-:Y:S01]  /*9aa0*/  FFMA.FTZ R9, R20, -UR13, R9 ;  /* 0x8000000d14097c23 */ /* 0x008fe20008010009 */
[----:B------:R-:W-:Y:S02]  /*9ab0*/  ISETP.GT.AND P5, PT, R198, R10, PT ;  /* 0x0000000ac600720c */ /* 0x000fe40003fa4270 */
[----:B------:R-:W-:Y:S01]  /*9ac0*/  IABS R20, R190 ;  /* 0x000000be00147213 */ /* 0x000fe20000000000 */
[----:B------:R-:W1:Y:S01]  /*9ad0*/  MUFU.TANH R8, R164 ;  /* 0x000000a400087308 */ /* 0x000e620000002400 */
[----:B------:R-:W-:Y:S01]  /*9ae0*/  FSEL R210, R9, -INF , !P5 ;  /* 0xff80000009d27808 */ /* 0x000fe20006800000 */
[----:B------:R-:W-:Y:S01]  /*9af0*/  FMUL.FTZ R9, R166, UR6 ;  /* 0x00000006a6097c20 */ /* 0x000fe20008410000 */
[----:B------:R-:W-:Y:S02]  /*9b00*/  FSEL R174, R174, -INF , !P0 ;  /* 0xff800000aeae7808 */ /* 0x000fe40004000000 */
[----:B------:R-:W-:-:S02]  /*9b10*/  ISETP.GE.AND P0, PT, R10, R197, PT ;  /* 0x000000c50a00720c */ /* 0x000fc40003f06270 */
[----:B------:R-:W-:Y:S01]  /*9b20*/  I2FP.F32.S32 R20, R20 ;  /* 0x0000001400147245 */ /* 0x000fe20000201400 */
[----:B------:R-:W2:Y:S01]  /*9b30*/  MUFU.TANH R9, R9 ;  /* 0x0000000900097308 */ /* 0x000ea20000002400 */
[----:B------:R-:W-:Y:S02]  /*9b40*/  FSEL R210, R210, -INF , !P0 ;  /* 0xff800000d2d27808 */ /* 0x000fe40004000000 */
[----:B------:R-:W-:Y:S01]  /*9b50*/  ISETP.GE.AND P5, PT, R10, R195, PT ;  /* 0x000000c30a00720c */ /* 0x000fe20003fa6270 */
[----:B------:R-:W-:Y:S01]  /*9b60*/  FFMA.FTZ R23, R20, -UR13, R23 ;  /* 0x8000000d14177c23 */ /* 0x000fe20008010017 */
[----:B------:R-:W-:Y:S01]  /*9b70*/  ISETP.GT.AND P0, PT, R196, R10, PT ;  /* 0x0000000ac400720c */ /* 0x000fe20003f04270 */
[----:B------:R-:W-:Y:S01]  /*9b80*/  VIADD R10, R6, 0xffffffa0 ;  /* 0xffffffa0060a7836 */ /* 0x000fe20000000000 */
[----:B------:R-:W-:Y:S01]  /*9b90*/  IABS R20, R188 ;  /* 0x000000bc00147213 */ /* 0x000fe20000000000 */
[----:B------:R-:W-:Y:S01]  /*9ba0*/  MUFU.TANH R161, R161 ;  /* 0x000000a100a17308 */ /* 0x000fe20000002400 */
[----:B-1----:R-:W-:Y:S01]  /*9bb0*/  FFMA.FTZ R11, R11, -UR13, R8 ;  /* 0x8000000d0b0b7c23 */ /* 0x002fe20008010008 */
[----:B------:R-:W-:Y:S01]  /*9bc0*/  FMUL.FTZ R8, R165, UR6 ;  /* 0x00000006a5087c20 */ /* 0x000fe20008410000 */
[----:B------:R-:W-:-:S02]  /*9bd0*/  FSEL R23, R23, -INF , !P0 ;  /* 0xff80000017177808 */ /* 0x000fc40004000000 */
[----:B------:R-:W-:Y:S02]  /*9be0*/  ISETP.GT.AND P0, PT, R198, R10, PT ;  /* 0x0000000ac600720c */ /* 0x000fe40003f04270 */
[----:B------:R-:W-:Y:S01]  /*9bf0*/  FSEL R204, R23, -INF , !P5 ;  /* 0xff80000017cc7808 */ /* 0x000fe20006800000 */
[----:B------:R-:W1:Y:S01]  /*9c00*/  MUFU.TANH R8, R8 ;  /* 0x0000000800087308 */ /* 0x000e620000002400 */
[----:B------:R-:W-:Y:S01]  /*9c10*/  FSEL R21, R11, -INF , !P0 ;  /* 0xff8000000b157808 */ /* 0x000fe20004000000 */
[----:B------:R-:W-:Y:S01]  /*9c20*/  IMAD.MOV.U32 R11, RZ, RZ, R138 ;  /* 0x000000ffff0b7224 */ /* 0x000fe200078e008a */
[----:B------:R-:W-:Y:S02]  /*9c30*/  I2FP.F32.S32 R20, R20 ;  /* 0x0000001400147245 */ /* 0x000fe40000201400 */
[----:B------:R-:W-:Y:S02]  /*9c40*/  ISETP.GE.AND P5, PT, R10, R197, PT ;  /* 0x000000c50a00720c */ /* 0x000fe40003fa6270 */
[----:B------:R-:W-:Y:S01]  /*9c50*/  I2FP.F32.S32 R11, R11 ;  /* 0x0000000b000b7245 */ /* 0x000fe20000201400 */
[----:B--2---:R-:W-:Y:S01]  /*9c60*/  FFMA.FTZ R9, R20, -UR13, R9 ;  /* 0x8000000d14097c23 */ /* 0x004fe20008010009 */
[----:B------:R-:W-:Y:S01]  /*9c70*/  FSEL R138, R21, -INF , !P5 ;  /* 0xff800000158a7808 */ /* 0x000fe20006800000 */
[----:B------:R-:W-:Y:S01]  /*9c80*/  MUFU.TANH R163, R163 ;  /* 0x000000a300a37308 */ /* 0x000fe20000002400 */
[----:B------:R-:W-:-:S02]  /*9c90*/  ISETP.GT.AND P5, PT, R196, R10, PT ;  /* 0x0000000ac400720c */ /* 0x000fc40003fa4270 */
[----:B------:R-:W-:Y:S02]  /*9ca0*/  ISETP.GE.AND P0, PT, R10, R195, PT ;  /* 0x000000c30a00720c */ /* 0x000fe40003f06270 */
[----:B------:R-:W-:Y:S01]  /*9cb0*/  FSEL R9, R9, -INF , !P5 ;  /* 0xff80000009097808 */ /* 0x000fe20006800000 */
[----:B-1----:R-:W-:Y:S01]  /*9cc0*/  FFMA.FTZ R8, R11, -UR13, R8 ;  /* 0x8000000d0b087c23 */ /* 0x002fe20008010008 */
[----:B------:R-:W-:Y:S02]  /*9cd0*/  ISETP.GT.AND P5, PT, R198, R4, PT ;  /* 0x00000004c600720c */ /* 0x000fe40003fa4270 */
[----:B------:R-:W-:Y:S02]  /*9ce0*/  FSEL R136, R9, -INF , !P0 ;  /* 0xff80000009887808 */ /* 0x000fe40004000000 */
[----:B------:R-:W-:Y:S02]  /*9cf0*/  ISETP.GE.AND P0, PT, R4, R197, PT ;  /* 0x000000c50400720c */ /* 0x000fe40003f06270 */
[----:B------:R-:W-:-:S02]  /*9d00*/  FSEL R8, R8, -INF , !P5 ;  /* 0xff80000008087808 */ /* 0x000fc40006800000 */
[----:B------:R-:W-:Y:S02]  /*9d10*/  ISETP.GE.AND P5, PT, R4, R195, PT ;  /* 0x000000c30400720c */ /* 0x000fe40003fa6270 */
[----:B------:R-:W-:Y:S02]  /*9d20*/  FSEL R190, R8, -INF , !P0 ;  /* 0xff80000008be7808 */ /* 0x000fe40004000000 */
[----:B------:R-:W-:Y:S01]  /*9d30*/  ISETP.GT.AND P0, PT, R196, R4, PT ;  /* 0x00000004c400720c */ /* 0x000fe20003f04270 */
[----:B------:R-:W-:Y:S01]  /*9d40*/  IMAD.MOV.U32 R4, RZ, RZ, R151 ;  /* 0x000000ffff047224 */ /* 0x000fe200078e0097 */
[----:B------:R-:W-:Y:S01]  /*9d50*/  IABS R9, R147 ;  /* 0x0000009300097213 */ /* 0x000fe20000000000 */
[----:B------:R-:W1:Y:S01]  /*9d60*/  MUFU.TANH R8, R162 ;  /* 0x000000a200087308 */ /* 0x000e620000002400 */
[----:B------:R-:W-:Y:S02]  /*9d70*/  IABS R149, R149 ;  /* 0x0000009500957213 */ /* 0x000fe40000000000 */
[----:B------:R-:W-:-:S02]  /*9d80*/  I2FP.F32.S32 R4, R4 ;  /* 0x0000000400047245 */ /* 0x000fc40000201400 */
[----:B------:R-:W-:Y:S02]  /*9d90*/  I2FP.F32.S32 R10, R9 ;  /* 0x00000009000a7245 */ /* 0x000fe40000201400 */
[----:B------:R-:W-:Y:S01]  /*9da0*/  I2FP.F32.S32 R149, R149 ;  /* 0x0000009500957245 */ /* 0x000fe20000201400 */
[----:B------:R-:W-:Y:S01]  /*9db0*/  FFMA.FTZ R4, R4, -UR13, R167 ;  /* 0x8000000d04047c23 */ /* 0x000fe200080100a7 */
[----:B------:R-:W-:Y:S01]  /*9dc0*/  IABS R146, R146 ;  /* 0x0000009200927213 */ /* 0x000fe20000000000 */
[----:B------:R-:W-:Y:S01]  /*9dd0*/  FFMA.FTZ R10, R10, -UR13, R5 ;  /* 0x8000000d0a0a7c23 */ /* 0x000fe20008010005 */
[----:B------:R-:W-:Y:S01]  /*9de0*/  VIADD R5, R6, 0xffffffa8 ;  /* 0xffffffa806057836 */ /* 0x000fe20000000000 */
[----:B------:R-:W-:Y:S02]  /*9df0*/  IABS R143, R143 ;  /* 0x0000008f008f7213 */ /* 0x000fe40000000000 */
[----:B------:R-:W-:Y:S02]  /*9e00*/  FSEL R4, R4, -INF , !P0 ;  /* 0xff80000004047808 */ /* 0x000fe40004000000 */
[----:B------:R-:W-:Y:S01]  /*9e10*/  ISETP.GT.AND P0, PT, R198, R5, PT ;  /* 0x00000005c600720c */ /* 0x000fe20003f04270 */
[----:B-1----:R-:W-:Y:S01]  /*9e20*/  FFMA.FTZ R8, R149, -UR13, R8 ;  /* 0x8000000d95087c23 */ /* 0x002fe20008010008 */
[----:B------:R-:W-:-:S02]  /*9e30*/  FSEL R188, R4, -INF , !P5 ;  /* 0xff80000004bc7808 */ /* 0x000fc40006800000 */
[C---:B------:R-:W-:Y:S02]  /*9e40*/  ISETP.GE.AND P5, PT, R5.reuse, R197, PT ;  /* 0x000000c50500720c */ /* 0x040fe40003fa6270 */
[----:B------:R-:W-:Y:S02]  /*9e50*/  FSEL R10, R10, -INF , !P0 ;  /* 0xff8000000a0a7808 */ /* 0x000fe40004000000 */
[----:B------:R-:W-:Y:S02]  /*9e60*/  ISETP.GE.AND P0, PT, R5, R195, PT ;  /* 0x000000c30500720c */ /* 0x000fe40003f06270 */
[----:B------:R-:W-:Y:S02]  /*9e70*/  FSEL R194, R10, -INF , !P5 ;  /* 0xff8000000ac27808 */ /* 0x000fe40006800000 */
[----:B------:R-:W-:Y:S01]  /*9e80*/  ISETP.GT.AND P5, PT, R196, R5, PT ;  /* 0x00000005c400720c */ /* 0x000fe20003fa4270 */
[----:B------:R-:W-:Y:S01]  /*9e90*/  VIADD R5, R6, 0xffffffa9 ;  /* 0xffffffa906057836 */ /* 0x000fe20000000000 */
[----:B------:R-:W-:-:S02]  /*9ea0*/  I2FP.F32.S32 R4, R146 ;  /* 0x0000009200047245 */ /* 0x000fc40000201400 */
[----:B------:R-:W-:Y:S02]  /*9eb0*/  FSEL R178, R8, -INF , !P5 ;  /* 0xff80000008b27808 */ /* 0x000fe40006800000 */
[----:B------:R-:W1:Y:S01]  /*9ec0*/  MUFU.TANH R8, R156 ;  /* 0x0000009c00087308 */ /* 0x000e620000002400 */
[----:B------:R-:W-:Y:S01]  /*9ed0*/  FFMA.FTZ R4, R4, -UR13, R161 ;  /* 0x8000000d04047c23 */ /* 0x000fe200080100a1 */
[----:B------:R-:W-:Y:S02]  /*9ee0*/  ISETP.GT.AND P5, PT, R198, R5, PT ;  /* 0x00000005c600720c */ /* 0x000fe40003fa4270 */
[----:B------:R-:W-:Y:S02]  /*9ef0*/  FSEL R178, R178, -INF , !P0 ;  /* 0xff800000b2b27808 */ /* 0x000fe40004000000 */
[----:B------:R-:W-:Y:S02]  /*9f00*/  I2FP.F32.S32 R10, R143 ;  /* 0x0000008f000a7245 */ /* 0x000fe40000201400 */
[----:B------:R-:W-:-:S02]  /*9f10*/  ISETP.GE.AND P0, PT, R5, R197, PT ;  /* 0x000000c50500720c */ /* 0x000fc40003f06270 */
[----:B------:R-:W-:Y:S01]  /*9f20*/  IABS R141, R141 ;  /* 0x0000008d008d7213 */ /* 0x000fe20000000000 */
[----:B------:R-:W-:Y:S01]  /*9f30*/  FFMA.FTZ R10, R10, -UR13, R163 ;  /* 0x8000000d0a0a7c23 */ /* 0x000fe200080100a3 */
[----:B------:R-:W-:Y:S02]  /*9f40*/  FSEL R4, R4, -INF , !P5 ;  /* 0xff80000004047808 */ /* 0x000fe40006800000 */
[----:B------:R-:W-:Y:S02]  /*9f50*/  I2FP.F32.S32 R141, R141 ;  /* 0x0000008d008d7245 */ /* 0x000fe40000201400 */
[----:B------:R-:W-:Y:S01]  /*9f60*/  FSEL R192, R4, -INF , !P0 ;  /* 0xff80000004c07808 */ /* 0x000fe20004000000 */
[----:B------:R-:W-:Y:S01]  /*9f70*/  VIADD R4, R6, 0xffffffb0 ;  /* 0xffffffb006047836 */ /* 0x000fe20000000000 */
[----:B------:R-:W-:Y:S01]  /*9f80*/  ISETP.GT.AND P0, PT, R196, R5, PT ;  /* 0x00000005c400720c */ /* 0x000fe20003f04270 */
[----:B-1----:R-:W-:Y:S01]  /*9f90*/  FFMA.FTZ R8, R141, -UR13, R8 ;  /* 0x8000000d8d087c23 */ /* 0x002fe20008010008 */
[----:B------:R-:W-:Y:S01]  /*9fa0*/  BAR.SYNC.DEFER_BLOCKING 0x0 ;  /* 0x0000000000007b1d */ /* 0x000fe20000010000 */
[----:B------:R-:W-:-:S02]  /*9fb0*/  ISETP.GE.AND P5, PT, R5, R195, PT ;  /* 0x000000c30500720c */ /* 0x000fc40003fa6270 */
[----:B------:R-:W-:Y:S02]  /*9fc0*/  FSEL R10, R10, -INF , !P0 ;  /* 0xff8000000a0a7808 */ /* 0x000fe40004000000 */
[----:B------:R-:W-:Y:S02]  /*9fd0*/  ISETP.GT.AND P0, PT, R198, R4, PT ;  /* 0x00000004c600720c */ /* 0x000fe40003f04270 */
[----:B------:R-:W-:Y:S02]  /*9fe0*/  IABS R142, R142 ;  /* 0x0000008e008e7213 */ /* 0x000fe40000000000 */
[----:B------:R-:W-:Y:S02]  /*9ff0*/  FSEL R176, R10, -INF , !P5 ;  /* 0xff8000000ab07808 */ /* 0x000fe40006800000 */
[----:B------:R-:W-:Y:S02]  /*a000*/  ISETP.GE.AND P5, PT, R4, R197, PT ;  /* 0x000000c50400720c */ /* 0x000fe40003fa6270 */
[----:B------:R-:W-:-:S02]  /*a010*/  FSEL R164, R8, -INF , !P0 ;  /* 0xff80000008a47808 */ /* 0x000fc40004000000 */
[----:B------:R-:W-:Y:S02]  /*a020*/  I2FP.F32.S32 R5, R142 ;  /* 0x0000008e00057245 */ /* 0x000fe40000201400 */
[----:B------:R-:W-:Y:S02]  /*a030*/  IABS R19, R19 ;  /* 0x0000001300137213 */ /* 0x000fe40000000000 */
        /* <DEDUP_REMOVED lines=13> */
[----:B------:R-:W-:Y:S02]  /*a110*/  IABS R18, R18 ;  /* 0x0000001200127213 */ /* 0x000fe40000000000 */
[----:B------:R-:W-:Y:S01]  /*a120*/  ISETP.GE.AND P0, PT, R4, R197, PT ;  /* 0x000000c50400720c */ /* 0x000fe20003f06270 */
[----:B------:R-:W-:Y:S01]  /*a130*/  FFMA.FTZ R10, R10, -UR13, R159 ;  /* 0x8000000d0a0a7c23 */ /* 0x000fe2000801009f */
[----:B------:R-:W-:Y:S02]  /*a140*/  FSEL R8, R8, -INF , !P5 ;  /* 0xff80000008087808 */ /* 0x000fe40006800000 */
[----:B------:R-:W-:-:S02]  /*a150*/  I2FP.F32.S32 R18, R18 ;  /* 0x0000001200127245 */ /* 0x000fc40000201400 */
[----:B------:R-:W-:Y:S02]  /*a160*/  FSEL R166, R8, -INF , !P0 ;  /* 0xff80000008a67808 */ /* 0x000fe40004000000 */
[----:B------:R-:W-:Y:S01]  /*a170*/  ISETP.GT.AND P0, PT, R196, R4, PT ;  /* 0x00000004c400720c */ /* 0x000fe20003f04270 */
[----:B------:R-:W-:Y:S01]  /*a180*/  FFMA.FTZ R18, R18, -UR13, R177 ;  /* 0x8000000d12127c23 */ /* 0x000fe200080100b1 */
[----:B------:R-:W-:Y:S02]  /*a190*/  IABS R7, R7 ;  /* 0x0000000700077213 */ /* 0x000fe40000000000 */
[----:B------:R-:W-:Y:S02]  /*a1a0*/  ISETP.GE.AND P5, PT, R4, R195, PT ;  /* 0x000000c30400720c */ /* 0x000fe40003fa6270 */
[----:B------:R-:W-:Y:S02]  /*a1b0*/  FSEL R10, R10, -INF , !P0 ;  /* 0xff8000000a0a7808 */ /* 0x000fe40004000000 */
[----:B------:R-:W-:-:S02]  /*a1c0*/  I2FP.F32.S32 R4, R7 ;  /* 0x0000000700047245 */ /* 0x000fc40000201400 */
[-C--:B------:R-:W-:Y:S02]  /*a1d0*/  ISETP.GT.AND P0, PT, R198, R6.reuse, PT ;  /* 0x00000006c600720c */ /* 0x080fe40003f04270 */
        /* <DEDUP_REMOVED lines=21> */
[----:B-1----:R-:W-:-:S04]  /*a330*/  IMAD.MOV R4, RZ, RZ, -R5 ;  /* 0x000000ffff047224 */ /* 0x002fc800078e0a05 */
[----:B------:R-:W-:Y:S02]  /*a340*/  IMAD R7, R4, R9, RZ ;  /* 0x0000000904077224 */ /* 0x000fe400078e02ff */
[----:B------:R-:W-:-:S04]  /*a350*/  IMAD.MOV.U32 R4, RZ, RZ, RZ ;  /* 0x000000ffff047224 */ /* 0x000fc800078e00ff */
[----:B------:R-:W-:-:S04]  /*a360*/  IMAD.HI.U32 R7, R5, R7, R4 ;  /* 0x0000000705077227 */ /* 0x000fc800078e0004 */
[----:B------:R-:W-:Y:S02]  /*a370*/  IMAD.U32 R4, RZ, RZ, UR4 ;  /* 0x00000004ff047e24 */ /* 0x000fe4000f8e00ff */
[----:B------:R-:W-:-:S03]  /*a380*/  IMAD.HI.U32 R6, R7, R8, RZ ;  /* 0x0000000807067227 */ /* 0x000fc600078e00ff */
[----:B------:R-:W-:Y:S02]  /*a390*/  IABS R4, R4 ;  /* 0x0000000400047213 */ /* 0x000fe40000000000 */
[----:B------:R-:W-:-:S03]  /*a3a0*/  IADD3 R5, PT, PT, -R6, RZ, RZ ;  /* 0x000000ff06057210 */ /* 0x000fc60007ffe1ff */
[----:B------:R-:W-:-:S04]  /*a3b0*/  IMAD.HI.U32 R7, R7, R4, RZ ;  /* 0x0000000407077227 */ /* 0x000fc800078e00ff */
[----:B------:R-:W-:Y:S02]  /*a3c0*/  IMAD R8, R9, R5, R8 ;  /* 0x0000000509087224 */ /* 0x000fe400078e0208 */
[----:B------:R-:W-:-:S03]  /*a3d0*/  IMAD.MOV R5, RZ, RZ, -R7 ;  /* 0x000000ffff057224 */ /* 0x000fc600078e0a07 */
[C---:B------:R-:W-:Y:S01]  /*a3e0*/  ISETP.GT.U32.AND P0, PT, R9.reuse, R8, PT ;  /* 0x000000080900720c */ /* 0x040fe20003f04070 */
[----:B------:R-:W-:Y:S01]  /*a3f0*/  IMAD R4, R9, R5, R4 ;  /* 0x0000000509047224 */ /* 0x000fe200078e0204 */
[----:B------:R-:W-:-:S11]  /*a400*/  LOP3.LUT R5, R10, UR4, RZ, 0x3c, !PT ;  /* 0x000000040a057c12 */ /* 0x000fd6000f8e3cff */
        /* <DEDUP_REMOVED lines=8> */
[----:B------:R-:W-:Y:S01]  /*a490*/  LOP3.LUT R4, R10, UR6, RZ, 0x3c, !PT ;  /* 0x000000060a047c12 */ /* 0x000fe2000f8e3cff */
[----:B------:R-:W1:Y:S03]  /*a4a0*/  LDCU.64 UR6, c[0x0][0x3a0] ;  /* 0x00007400ff0677ac */ /* 0x000e660008000a00 */
[----:B------:R-:W-:-:S02]  /*a4b0*/  ISETP.GE.AND P0, PT, R4, RZ, PT ;  /* 0x000000ff0400720c */ /* 0x000fc40003f06270 */
[----:B------:R-:W-:-:S05]  /*a4c0*/  LOP3.LUT R4, RZ, R10, RZ, 0x33, !PT ;  /* 0x0000000aff047212 */ /* 0x000fca00078e33ff */
[----:B------:R-:W-:Y:S01]  /*a4d0*/  @P5 VIADD R7, R7, 0x1 ;  /* 0x0000000107075836 */ /* 0x000fe20000000000 */
[----:B------:R-:W-:Y:S02]  /*a4e0*/  ISETP.GE.AND P5, PT, R5, RZ, PT ;  /* 0x000000ff0500720c */ /* 0x000fe40003fa6270 */
[----:B------:R-:W-:-:S05]  /*a4f0*/  MOV R5, R6 ;  /* 0x0000000600057202 */ /* 0x000fca0000000f00 */
[----:B------:R-:W-:Y:S01]  /*a500*/  @!P0 IMAD.MOV R5, RZ, RZ, -R5 ;  /* 0x000000ffff058224 */ /* 0x000fe200078e0a05 */
[----:B------:R-:W-:-:S04]  /*a510*/  ISETP.NE.AND P0, PT, R10, RZ, PT ;  /* 0x000000ff0a00720c */ /* 0x000fc80003f05270 */
[----:B------:R-:W-:Y:S02]  /*a520*/  SEL R5, R4, R5, !P0 ;  /* 0x0000000504057207 */ /* 0x000fe40004000000 */
[----:B------:R-:W-:-:S03]  /*a530*/  @!P5 IADD3 R7, PT, PT, -R7, RZ, RZ ;  /* 0x000000ff0707d210 */ /* 0x000fc60007ffe1ff */
[----:B------:R-:W-:Y:S01]  /*a540*/  IMAD.WIDE R8, R5, 0x4, R208 ;  /* 0x0000000405087825 */ /* 0x000fe200078e02d0 */
[----:B------:R-:W-:-:S04]  /*a550*/  SEL R6, R4, R7, !P0 ;  /* 0x0000000704067207 */ /* 0x000fc80004000000 */
[----:B------:R-:W2:Y:S01]  /*a560*/  LDG.E R4, desc[UR14][R8.64] ;  /* 0x0000000e08047981 */ /* 0x000ea2000c1e1900 */
[----:B------:R-:W-:-:S05]  /*a570*/  IMAD.WIDE R12, R6, 0x4, R208 ;  /* 0x00000004060c7825 */ /* 0x000fca00078e02d0 */
[----:B------:R-:W2:Y:S01]  /*a580*/  LDG.E R7, desc[UR14][R12.64] ;  /* 0x0000000e0c077981 */ /* 0x000ea2000c1e1900 */
[----:B------:R-:W-:-:S04]  /*a590*/  IMAD.IADD R5, R5, 0x1, -R6 ;  /* 0x0000000105057824 */ /* 0x000fc800078e0a06 */
[----:B------:R-:W-:-:S05]  /*a5a0*/  IMAD R10, R5, R10, -0x40 ;  /* 0xffffffc0050a7424 */ /* 0x000fca00078e020a */
[----:B------:R-:W-:-:S05]  /*a5b0*/  SHF.R.S32.HI R5, RZ, 0x1f, R10 ;  /* 0x0000001fff057819 */ /* 0x000fca000001140a */
[----:B------:R-:W-:-:S04]  /*a5c0*/  IMAD R5, R5, UR12, RZ ;  /* 0x0000000c05057c24 */ /* 0x000fc8000f8e02ff */
[C---:B------:R-:W-:Y:S02]  /*a5d0*/  IMAD R5, R10.reuse, R180, R5 ;  /* 0x000000b40a057224 */ /* 0x040fe400078e0205 */
[----:B------:R-:W-:-:S04]  /*a5e0*/  IMAD.WIDE.U32 R10, R10, UR12, RZ ;  /* 0x0000000c0a0a7c25 */ /* 0x000fc8000f8e00ff */
        /* <DEDUP_REMOVED lines=10> */
.L_x_5120:
[----:B------:R-:W-:Y:S01]  /*a690*/  UMOV UR6, URZ ;  /* 0x000000ff00067c82 */ /* 0x000fe20008000000 */
[----:B------:R-:W-:Y:S01]  /*a6a0*/  USHF.L.U32 UR4, UR12, 0x6, URZ ;  /* 0x000000060c047899 */ /* 0x000fe200080006ff */
[----:B------:R-:W-:-:S05]  /*a6b0*/  IADD3 R5, P0, PT, RZ, -UR6, RZ ;  /* 0x80000006ff057c10 */ /* 0x000fca000ff1e0ff */
[----:B------:R-:W-:-:S05]  /*a6c0*/  IMAD.X R4, RZ, RZ, ~UR4, P0 ;  /* 0x80000004ff047e24 */ /* 0x000fca00080e06ff */
[----:B------:R-:W-:-:S04]  /*a6d0*/  SHF.R.S64 R5, R5, 0x1f, R4 ;  /* 0x0000001f05057819 */ /* 0x000fc80000001004 */
[----:B------:R-:W-:-:S04]  /*a6e0*/  IADD3 R200, P0, PT, R5, R200, RZ ;  /* 0x000000c805c87210 */ /* 0x000fc80007f1e0ff */
[----:B------:R-:W-:-:S09]  /*a6f0*/  LEA.HI.X.SX32 R199, R4, R199, 0x1, P0 ;  /* 0x000000c704c77211 */ /* 0x000fd200000f0eff */
.L_x_5121:
[----:B------:R-:W-:Y:S01]  /*a700*/  @!P4 IMAD.MOV.U32 R201, RZ, RZ, R199 ;  /* 0x000000ffffc9c224 */ /* 0x000fe200078e00c7 */
[----:B------:R-:W-:Y:S01]  /*a710*/  USHF.L.U32 UR4, UR12, 0x5, URZ ;  /* 0x000000050c047899 */ /* 0x000fe200080006ff */
[----:B------:R-:W-:Y:S01]  /*a720*/  IMAD.U32 R7, RZ, RZ, UR12 ;  /* 0x0000000cff077e24 */ /* 0x000fe2000f8e00ff */
[----:B------:R-:W-:Y:S01]  /*a730*/  MOV R5, UR12 ;  /* 0x0000000c00057c02 */ /* 0x000fe20008000f00 */
[----:B------:R-:W-:Y:S01]  /*a740*/  IMAD.U32 R4, RZ, RZ, UR12 ;  /* 0x0000000cff047e24 */ /* 0x000fe2000f8e00ff */
[----:B------:R-:W-:Y:S01]  /*a750*/  @!PT LDS RZ, [RZ] ;  /* 0x00000000fffff984 */ /* 0x000fe20000000800 */
[----:B------:R-:W-:Y:S01]  /*a760*/  @!PT LDS RZ, [RZ] ;  /* 0x00000000fffff984 */ /* 0x000fe20000000800 */
[----:B------:R-:W-:Y:S01]  /*a770*/  @!PT LDS RZ, [RZ] ;  /* 0x00000000fffff984 */ /* 0x000fe20000000800 */
[----:B------:R1:W-:Y:S02]  /*a780*/  @!P4 LDGSTS.E.BYPASS.LTC128B.128 [R217+0x6000], desc[UR14][R200.64] ;  /* 0x06000000c8d9cfae */ /* 0x0003e4000b981a0e */
[----:B------:R-:W-:Y:S02]  /*a790*/  LEA R6, P0, R7, R200, 0x5 ;  /* 0x000000c807067211 */ /* 0x000fe400078028ff */
[----:B------:R2:W-:Y:S01]  /*a7a0*/  @P4 STS.128 [R217+0x6000], RZ ;  /* 0x006000ffd9004388 */ /* 0x0005e20000000c00 */
[----:B------:R-:W-:-:S02]  /*a7b0*/  SHF.L.U64.HI R5, R5, 0x5, R180 ;  /* 0x0000000505057819 */ /* 0x000fc400000102b4 */
[----:B------:R-:W-:Y:S02]  /*a7c0*/  LEA.HI.X R7, R4, R199, R180, 0x5, P0 ;  /* 0x000000c704077211 */ /* 0x000fe400000f2cb4 */
[----:B------:R-:W-:-:S04]  /*a7d0*/  IADD3 R8, P0, PT, R6, UR4, RZ ;  /* 0x0000000406087c10 */ /* 0x000fc8000ff1e0ff */
[----:B------:R-:W-:Y:S02]  /*a7e0*/  IADD3.X R9, PT, PT, R5, R7, RZ, P0, !PT ;  /* 0x0000000705097210 */ /* 0x000fe400007fe4ff */
[----:B------:R-:W-:-:S04]  /*a7f0*/  IADD3 R4, P0, PT, R8, UR4, RZ ;  /* 0x0000000408047c10 */ /* 0x000fc8000ff1e0ff */
        /* <DEDUP_REMOVED lines=59> */
.L_x_5119:
[----:B--2---:R-:W-:Y:S01]  /*abb0*/  FMNMX3.FTZ R7, R132, R148, R152, !PT ;  /* 0x0000009484077276 */ /* 0x004fe20007810098 */
[----:B------:R-:W1:Y:S01]  /*abc0*/  LDCU UR4, c[0x0][0x45c] ;  /* 0x00008b80ff0477ac */ /* 0x000e620008000800 */
[----:B------:R-:W-:Y:S02]  /*abd0*/  FMNMX3.FTZ R5, R3, R150, R32, !PT ;  /* 0x0000009603057276 */ /* 0x000fe40007810020 */
        /* <DEDUP_REMOVED lines=17> */
[----:B------:R-:W2:Y:S03]  /*acf0*/  SHFL.BFLY PT, R4, R7, 0x2, 0x1f ;  /* 0x0c401f0007047f89 */ /* 0x000ea600000e0000 */
[C---:B------:R-:W-:Y:S01]  /*ad00*/  IADD3 R16, PT, PT, R161.reuse, 0xc000, RZ ;  /* 0x0000c000a1107810 */ /* 0x040fe20007ffe0ff */
[----:B------:R-:W3:Y:S01]  /*ad10*/  SHFL.BFLY PT, R5, R6, 0x2, 0x1f ;  /* 0x0c401f0006057f89 */ /* 0x000ee200000e0000 */
[----:B------:R-:W-:-:S02]  /*ad20*/  IADD3 R157, PT, PT, R161, 0xc040, RZ ;  /* 0x0000c040a19d7810 */ /* 0x000fc40007ffe0ff */
[----:B------:R-:W-:Y:S01]  /*ad30*/  @P2 IADD3 R157, PT, PT, R16, -0x40, RZ ;  /* 0xffffffc0109d2810 */ /* 0x000fe20007ffe0ff */
[----:B------:R-:W-:Y:S04]  /*ad40*/  LDSM.16.MT88.4 R12, [R161+0xc000] ;  /* 0x00c00000a10c783b */ /* 0x000fe80000004200 */
[----:B------:R-:W-:Y:S01]  /*ad50*/  LDSM.16.MT88.4 R28, [R157] ;  /* 0x000000009d1c783b */ /* 0x000fe20000004200 */
[----:B--2---:R-:W-:Y:S02]  /*ad60*/  FMNMX.FTZ R4, R7, R4, !PT ;  /* 0x0000000407047209 */ /* 0x004fe40007810000 */
[----:B---3--:R-:W-:-:S03]  /*ad70*/  FMNMX.FTZ R5, R6, R5, !PT ;  /* 0x0000000506057209 */ /* 0x008fc60007810000 */
[----:B------:R-:W2:Y:S04]  /*ad80*/  SHFL.BFLY PT, R147, R4, 0x1, 0x1f ;  /* 0x0c201f0004937f89 */ /* 0x000ea800000e0000 */
[----:B------:R-:W3:Y:S01]  /*ad90*/  SHFL.BFLY PT, R146, R5, 0x1, 0x1f ;  /* 0x0c201f0005927f89 */ /* 0x000ee200000e0000 */
[----:B--2---:R-:W-:Y:S02]  /*ada0*/  FMNMX.FTZ R147, R4, R147, !PT ;  /* 0x0000009304937209 */ /* 0x004fe40007810000 */
[----:B---3--:R-:W-:-:S03]  /*adb0*/  FMNMX.FTZ R146, R5, R146, !PT ;  /* 0x0000009205927209 */ /* 0x008fc60007810000 */
[C---:B-1----:R-:W-:Y:S01]  /*adc0*/  FMUL.FTZ R143, R147.reuse, UR4 ;  /* 0x00000004938f7c20 */ /* 0x042fe20008410000 */
[C---:B------:R-:W-:Y:S02]  /*add0*/  FSETP.NEU.FTZ.AND P1, PT, R147.reuse, -INF , PT ;  /* 0xff8000009300780b */ /* 0x040fe40003f3d000 */
[C---:B------:R-:W-:Y:S01]  /*ade0*/  FSETP.NEU.FTZ.AND P0, PT, R146.reuse, -INF , PT ;  /* 0xff8000009200780b */ /* 0x040fe20003f1d000 */
[C---:B------:R-:W-:Y:S01]  /*adf0*/  FMUL.FTZ R159, R146.reuse, UR4 ;  /* 0x00000004929f7c20 */ /* 0x040fe20008410000 */
[----:B------:R-:W-:Y:S02]  /*ae00*/  FSEL R5, R147, RZ, P1 ;  /* 0x000000ff93057208 */ /* 0x000fe40000800000 */
[----:B------:R-:W-:Y:S02]  /*ae10*/  FSEL R6, R146, RZ, P0 ;  /* 0x000000ff92067208 */ /* 0x000fe40000000000 */
[----:B------:R-:W-:Y:S01]  /*ae20*/  FSEL R143, R143, RZ, P1 ;  /* 0x000000ff8f8f7208 */ /* 0x000fe20000800000 */
[----:B------:R-:W-:Y:S01]  /*ae30*/  FADD.FTZ R4, R132, -R5 ;  /* 0x8000000584047221 */ /* 0x000fe20000010000 */
[----:B------:R-:W-:Y:S01]  /*ae40*/  FSEL R159, R159, RZ, P0 ;  /* 0x000000ff9f9f7208 */ /* 0x000fe20000000000 */
[----:B------:R-:W-:Y:S01]  /*ae50*/  FADD.FTZ R3, R3, -R6 ;  /* 0x8000000603037221 */ /* 0x000fe20000010000 */
[----:B------:R-:W-:Y:S01]  /*ae60*/  PLOP3.LUT P1, PT, PT, PT, UP0, 0x80, 0x8 ;  /* 0x000000000008781c */ /* 0x000fe20003f2f008 */
[----:B------:R-:W-:Y:S01]  /*ae70*/  FMUL.FTZ R155, R4, UR4 ;  /* 0x00000004049b7c20 */ /* 0x000fe20008410000 */
[--C-:B------:R-:W-:Y:S01]  /*ae80*/  FFMA.FTZ R156, R148, UR4, -R143.reuse ;  /* 0x00000004949c7c23 */ /* 0x100fe2000801088f */
[----:B------:R-:W-:Y:S01]  /*ae90*/  FMUL.FTZ R3, R3, UR4 ;  /* 0x0000000403037c20 */ /* 0x000fe20008410000 */
[--C-:B------:R-:W-:Y:S01]  /*aea0*/  FFMA.FTZ R151, R152, UR4, -R143.reuse ;  /* 0x0000000498977c23 */ /* 0x100fe2000801088f */
[----:B------:R-:W-:Y:S01]  /*aeb0*/  FFMA.FTZ R152, R154, UR4, -R143 ;  /* 0x000000049a987c23 */ /* 0x000fe2000801088f */
[----:B------:R-:W-:Y:S01]  /*aec0*/  FFMA.FTZ R148, R32, UR4, -R159 ;  /* 0x0000000420947c23 */ /* 0x000fe2000801089f */
[----:B------:R-:W1:Y:S01]  /*aed0*/  MUFU.EX2 R155, R155 ;  /* 0x0000009b009b7308 */ /* 0x000e620000000800 */
[----:B------:R-:W-:Y:S01]  /*aee0*/  FFMA.FTZ R149, R220, UR4, -R143 ;  /* 0x00000004dc957c23 */ /* 0x000fe2000801088f */
[--C-:B------:R-:W-:Y:S01]  /*aef0*/  FFMA.FTZ R150, R150, UR4, -R159.reuse ;  /* 0x0000000496967c23 */ /* 0x100fe2000801089f */
[--C-:B------:R-:W-:Y:S01]  /*af00*/  FFMA.FTZ R153, R24, UR4, -R159.reuse ;  /* 0x0000000418997c23 */ /* 0x100fe2000801089f */
[--C-:B------:R-:W-:Y:S01]  /*af10*/  FFMA.FTZ R154, R26, UR4, -R159.reuse ;  /* 0x000000041a9a7c23 */ /* 0x100fe2000801089f */
[----:B------:R-:W-:Y:S01]  /*af20*/  SEL R24, R133, 0xffffffe0, !P6 ;  /* 0xffffffe085187807 */ /* 0x000fe20007000000 */
[----:B------:R-:W-:Y:S01]  /*af30*/  FFMA.FTZ R169, R174, UR4, -R159 ;  /* 0x00000004aea97c23 */ /* 0x000fe2000801089f */
[--C-:B------:R-:W-:Y:S01]  /*af40*/  FFMA.FTZ R168, R206, UR4, -R143.reuse ;  /* 0x00000004cea87c23 */ /* 0x100fe2000801088f */
[----:B------:R-:W2:Y:S01]  /*af50*/  MUFU.EX2 R3, R3 ;  /* 0x0000000300037308 */ /* 0x000ea20000000800 */
[----:B------:R-:W-:Y:S01]  /*af60*/  IADD3 R158, PT, PT, R24, R161, RZ ;  /* 0x000000a1189e7210 */ /* 0x000fe20007ffe0ff */
[--C-:B------:R-:W-:Y:S01]  /*af70*/  FFMA.FTZ R163, R216, UR4, -R143.reuse ;  /* 0x00000004d8a37c23 */ /* 0x100fe2000801088f */
[----:B------:R-:W-:Y:S01]  /*af80*/  IADD3 R137, PT, PT, R24, R157, RZ ;  /* 0x0000009d18897210 */ /* 0x000fe20007ffe0ff */
[--C-:B------:R-:W-:Y:S01]  /*af90*/  FFMA.FTZ R165, R218, UR4, -R143.reuse ;  /* 0x00000004daa57c23 */ /* 0x100fe2000801088f */
[----:B------:R-:W-:Y:S01]  /*afa0*/  FFMA.FTZ R170, R210, UR4, -R143 ;  /* 0x00000004d2aa7c23 */ /* 0x000fe2000801088f */
[----:B------:R-:W-:Y:S01]  /*afb0*/  LDSM.16.MT88.4 R20, [R158+0xc000] ;  /* 0x00c000009e14783b */ /* 0x000fe20000004200 */
        /* <DEDUP_REMOVED lines=13> */
[----:B------:R-:W2:Y:S01]  /*b090*/  LDSM.16.MT88.4 R108, [R161+0xe000] ;  /* 0x00e00000a16c783b */ /* 0x000ea20000004200 */
[-C--:B------:R-:W-:Y:S01]  /*b0a0*/  FMUL.FTZ R27, R115, R3.reuse ;  /* 0x00000003731b7220 */ /* 0x080fe20000410000 */
[-C--:B------:R-:W-:Y:S01]  /*b0b0*/  FMUL.FTZ R38, R38, R3.reuse ;  /* 0x0000000326267220 */ /* 0x080fe20000410000 */
[----:B------:R-:W-:Y:S01]  /*b0c0*/  FMUL.FTZ R39, R39, R3 ;  /* 0x0000000327277220 */ /* 0x000fe20000410000 */
[----:B------:R-:W-:Y:S01]  /*b0d0*/  MUFU.EX2 R152, R152 ;  /* 0x0000009800987308 */ /* 0x000fe20000000800 */
[----:B------:R-:W-:Y:S01]  /*b0e0*/  FMUL.FTZ R41, R41, R155 ;  /* 0x0000009b29297220 */ /* 0x000fe20000410000 */
[-C--:B------:R-:W-:Y:S01]  /*b0f0*/  FMUL.FTZ R42, R42, R3.reuse ;  /* 0x000000032a2a7220 */ /* 0x080fe20000410000 */
[----:B------:R-:W-:Y:S01]  /*b100*/  FMUL.FTZ R43, R43, R3 ;  /* 0x000000032b2b7220 */ /* 0x000fe20000410000 */
[----:B------:R-:W3:Y:S01]  /*b110*/  LDSM.16.MT88.4 R112, [R158+0xe000] ;  /* 0x00e000009e70783b */ /* 0x000ee20000004200 */
        /* <DEDUP_REMOVED lines=20> */
[----:B----4-:R-:W-:Y:S01]  /*b260*/  F2FP.F16.F32.PACK_AB R6, R149, R152 ;  /* 0x000000989506723e */ /* 0x010fe200000000ff */
        /* <DEDUP_REMOVED lines=14> */
[----:B------:R-:W4:Y:S01]  /*b350*/  MUFU.EX2 R154, R154 ;  /* 0x0000009a009a7308 */ /* 0x000f220000000800 */
        /* <DEDUP_REMOVED lines=16> */
[----:B----4-:R-:W-:Y:S01]  /*b460*/  F2FP.F16.F32.PACK_AB R7, R154, R153 ;  /* 0x000000999a07723e */ /* 0x010fe200000000ff */
        /* <DEDUP_REMOVED lines=35> */
[--C-:B------:R-:W-:Y:S01]  /*b6a0*/  FFMA.FTZ R172, R172, UR4, -R159.reuse ;  /* 0x00000004acac7c23 */ /* 0x100fe2000801089f */
[----:B------:R-:W-:Y:S01]  /*b6b0*/  FFMA.FTZ R174, R204, UR4, -R159 ;  /* 0x00000004ccae7c23 */ /* 0x000fe2000801089f */
[----:B------:R-:W-:Y:S01]  /*b6c0*/  MUFU.EX2 R168, R168 ;  /* 0x000000a800a87308 */ /* 0x000fe20000000800 */
[C---:B---3--:R-:W-:Y:S01]  /*b6d0*/  HMMA.16816.F32 R44, R4.reuse, R112, R44 ;  /* 0x00000070042c723c */ /* 0x048fe2000000182c */
[-C--:B------:R-:W-:Y:S01]  /*b6e0*/  FMUL.FTZ R92, R92, R155.reuse ;  /* 0x0000009b5c5c7220 */ /* 0x080fe20000410000 */
[----:B------:R-:W-:Y:S01]  /*b6f0*/  FMUL.FTZ R93, R93, R155 ;  /* 0x0000009b5d5d7220 */ /* 0x000fe20000410000 */
[-C--:B------:R-:W-:Y:S01]  /*b700*/  FMUL.FTZ R94, R94, R3.reuse ;  /* 0x000000035e5e7220 */ /* 0x080fe20000410000 */
[----:B------:R-:W-:Y:S01]  /*b710*/  FMUL.FTZ R95, R95, R3 ;  /* 0x000000035f5f7220 */ /* 0x000fe20000410000 */
[-C--:B------:R-:W-:Y:S01]  /*b720*/  FMUL.FTZ R96, R96, R155.reuse ;  /* 0x0000009b60607220 */ /* 0x080fe20000410000 */
[----:B------:R-:W-:Y:S01]  /*b730*/  FMUL.FTZ R97, R97, R155 ;  /* 0x0000009b61617220 */ /* 0x000fe20000410000 */
[----:B------:R-:W3:Y:S01]  /*b740*/  MUFU.EX2 R163, R163 ;  /* 0x000000a300a37308 */ /* 0x000ee20000000800 */
[C---:B------:R-:W-:Y:S01]  /*b750*/  HMMA.16816.F32 R48, R4.reuse, R114, R48 ;  /* 0x000000720430723c */ /* 0x040fe20000001830 */
[----:B------:R-:W-:Y:S01]  /*b760*/  LDSM.16.MT88.4 R112, [R161+0x10000] ;  /* 0x01000000a170783b */ /* 0x000fe20000004200 */
[-C--:B------:R-:W-:Y:S01]  /*b770*/  FMUL.FTZ R98, R98, R3.reuse ;  /* 0x0000000362627220 */ /* 0x080fe20000410000 */
[----:B------:R-:W-:Y:S01]  /*b780*/  FMUL.FTZ R99, R99, R3 ;  /* 0x0000000363637220 */ /* 0x000fe20000410000 */
[--C-:B------:R-:W-:Y:S01]  /*b790*/  FFMA.FTZ R180, R190, UR4, -R143.reuse ;  /* 0x00000004beb47c23 */ /* 0x100fe2000801088f */
[----:B------:R-:W-:Y:S01]  /*b7a0*/  LDSM.16.MT88.4 R132, [R161+0xc800] ;  /* 0x00c80000a184783b */ /* 0x000fe20000004200 */
[--C-:B------:R-:W-:Y:S01]  /*b7b0*/  FFMA.FTZ R171, R138, UR4, -R143.reuse ;  /* 0x000000048aab7c23 */ /* 0x100fe2000801088f */
[----:B------:R-:W-:Y:S01]  /*b7c0*/  MUFU.EX2 R165, R165 ;  /* 0x000000a500a57308 */ /* 0x000fe20000000800 */
[C---:B------:R-:W-:Y:S01]  /*b7d0*/  HMMA.16816.F32 R8, R4.reuse, R12, R8 ;  /* 0x0000000c0408723c */ /* 0x040fe20000001808 */
[----:B------:R-:W-:Y:S01]  /*b7e0*/  LDSM.16.MT88.4 R128, [R157+0x800] ;  /* 0x000800009d80783b */ /* 0x000fe20000004200 */
[--C-:B------:R-:W-:Y:S01]  /*b7f0*/  FFMA.FTZ R173, R194, UR4, -R143.reuse ;  /* 0x00000004c2ad7c23 */ /* 0x100fe2000801088f */
[----:B------:R-:W-:Y:S01]  /*b800*/  FFMA.FTZ R190, R192, UR4, -R143 ;  /* 0x00000004c0be7c23 */ /* 0x000fe2000801088f */
[--C-:B------:R-:W-:Y:S01]  /*b810*/  FFMA.FTZ R175, R136, UR4, -R159.reuse ;  /* 0x0000000488af7c23 */ /* 0x100fe2000801089f */
[--C-:B------:R-:W-:Y:S01]  /*b820*/  FFMA.FTZ R188, R188, UR4, -R159.reuse ;  /* 0x00000004bcbc7c23 */ /* 0x100fe2000801089f */
[--C-:B------:R-:W-:Y:S01]  /*b830*/  FFMA.FTZ R177, R178, UR4, -R159.reuse ;  /* 0x00000004b2b17c23 */ /* 0x100fe2000801089f */
[----:B------:R-:W-:Y:S01]  /*b840*/  MUFU.EX2 R170, R170 ;  /* 0x000000aa00aa7308 */ /* 0x000fe20000000800 */
[C---:B-1----:R-:W-:Y:S01]  /*b850*/  HMMA.16816.F32 R52, R4.reuse, R104, R52 ;  /* 0x000000680434723c */ /* 0x042fe20000001834 */
[----:B------:R-:W-:Y:S01]  /*b860*/  FFMA.FTZ R176, R176, UR4, -R159 ;  /* 0x00000004b0b07c23 */ /* 0x000fe2000801089f */
[--C-:B------:R-:W-:Y:S01]  /*b870*/  FFMA.FTZ R189, R166, UR4, -R143.reuse ;  /* 0x00000004a6bd7c23 */ /* 0x100fe2000801088f */
[--C-:B------:R-:W-:Y:S01]  /*b880*/  FFMA.FTZ R164, R164, UR4, -R143.reuse ;  /* 0x00000004a4a47c23 */ /* 0x100fe2000801088f */
[--C-:B------:R-:W-:Y:S01]  /*b890*/  FFMA.FTZ R166, R140, UR4, -R143.reuse ;  /* 0x000000048ca67c23 */ /* 0x100fe2000801088f */
[----:B------:R-:W-:Y:S01]  /*b8a0*/  FFMA.FTZ R191, R141, UR4, -R143 ;  /* 0x000000048dbf7c23 */ /* 0x000fe2000801088f */
[--C-:B------:R-:W-:Y:S01]  /*b8b0*/  FFMA.FTZ R162, R162, UR4, -R159.reuse ;  /* 0x00000004a2a27c23 */ /* 0x100fe2000801089f */
[----:B------:R-:W-:Y:S01]  /*b8c0*/  MUFU.EX2 R167, R167 ;  /* 0x000000a700a77308 */ /* 0x000fe20000000800 */
[C---:B------:R-:W-:Y:S01]  /*b8d0*/  HMMA.16816.F32 R56, R4.reuse, R106, R56 ;  /* 0x0000006a0438723c */ /* 0x040fe20000001838 */
[----:B------:R-:W1:Y:S01]  /*b8e0*/  LDSM.16.MT88.4 R104, [R158+0x10000] ;  /* 0x010000009e68783b */ /* 0x000e620000004200 */
[--C-:B------:R-:W-:Y:S01]  /*b8f0*/  FFMA.FTZ R193, R142, UR4, -R159.reuse ;  /* 0x000000048ec17c23 */ /* 0x100fe2000801089f */
[--C-:B------:R-:W-:Y:S01]  /*b900*/  FFMA.FTZ R145, R145, UR4, -R159.reuse ;  /* 0x0000000491917c23 */ /* 0x100fe2000801089f */
[----:B------:R-:W-:Y:S01]  /*b910*/  FFMA.FTZ R160, R160, UR4, -R159 ;  /* 0x00000004a0a07c23 */ /* 0x000fe2000801089f */
[----:B------:R-:W-:Y:S01]  /*b920*/  FFMA.FTZ R156, R215, R155, R156 ;  /* 0x0000009bd79c7223 */ /* 0x000fe2000001009c */
[----:B------:R-:W-:Y:S01]  /*b930*/  FFMA.FTZ R3, R213, R3, R150 ;  /* 0x00000003d5037223 */ /* 0x000fe20000010096 */
[----:B------:R-:W4:Y:S01]  /*b940*/  MUFU.EX2 R172, R172 ;  /* 0x000000ac00ac7308 */ /* 0x000f220000000800 */
[----:B--2---:R-:W-:Y:S01]  /*b950*/  HMMA.16816.F32 R60, R4, R108, R60 ;  /* 0x0000006c043c723c */ /* 0x004fe2000000183c */
[----:B------:R-:W-:Y:S01]  /*b960*/  LDSM.16.MT88.4 R140, [R161+0xf800] ;  /* 0x00f80000a18c783b */ /* 0x000fe20000004200 */
[----:B------:R-:W-:Y:S01]  /*b970*/  FADD.FTZ R151, R151, R156 ;  /* 0x0000009c97977221 */ /* 0x000fe20000010000 */
[----:B------:R-:W-:Y:S01]  /*b980*/  FADD.FTZ R148, R148, R3 ;  /* 0x0000000394947221 */ /* 0x000fe20000010000 */
[----:B------:R-:W-:-:S02]  /*b990*/  PLOP3.LUT P0, PT, PT, PT, UP0, 0x80, 0x8 ;  /* 0x000000000008781c */ /* 0x000fc40003f0f008 */
[----:B------:R-:W-:Y:S01]  /*b9a0*/  FADD.FTZ R152, R152, R151 ;  /* 0x0000009798987221 */ /* 0x000fe20000010000 */
[----:B------:R-:W-:Y:S01]  /*b9b0*/  MUFU.EX2 R169, R169 ;  /* 0x000000a900a97308 */ /* 0x000fe20000000800 */
[----:B------:R-:W-:Y:S01]  /*b9c0*/  HMMA.16816.F32 R64, R4, R110, R64 ;  /* 0x0000006e0440723c */ /* 0x000fe20000001840 */
[----:B------:R-:W2:Y:S01]  /*b9d0*/  LDSM.16.MT88.4 R108, [R157+0x4000] ;  /* 0x004000009d6c783b */ /* 0x000ea20000004200 */
[----:B------:R-:W-:Y:S01]  /*b9e0*/  FADD.FTZ R153, R153, R148 ;  /* 0x0000009499997221 */ /* 0x000fe20000010000 */
[----:B------:R-:W-:-:S03]  /*b9f0*/  FADD.FTZ R149, R149, R152 ;  /* 0x0000009895957221 */ /* 0x000fc60000010000 */
[----:B------:R-:W-:Y:S01]  /*ba00*/  FADD.FTZ R154, R154, R153 ;  /* 0x000000999a9a7221 */ /* 0x000fe20000010000 */
[----:B------:R-:W5:Y:S01]  /*ba10*/  MUFU.EX2 R174, R174 ;  /* 0x000000ae00ae7308 */ /* 0x000f620000000800 */
[C---:B------:R-:W-:Y:S07]  /*ba20*/  HMMA.16816.F32 R16, R4.reuse, R20, R16 ;  /* 0x000000140410723c */ /* 0x040fee0000001810 */
[----:B------:R-:W-:Y:S01]  /*ba30*/  MUFU.EX2 R171, R171 ;  /* 0x000000ab00ab7308 */ /* 0x000fe20000000800 */
[C---:B------:R-:W-:Y:S01]  /*ba40*/  HMMA.16816.F32 R12, R4.reuse, R14, R124 ;  /* 0x0000000e040c723c */ /* 0x040fe2000000187c */
[----:B------:R-:W-:Y:S06]  /*ba50*/  LDSM.16.MT88.4 R124, [R137+0x800] ;  /* 0x00080000897c783b */ /* 0x000fec0000004200 */
[----:B------:R-:W5:Y:S01]  /*ba60*/  MUFU.EX2 R180, R180 ;  /* 0x000000b400b47308 */ /* 0x000f620000000800 */
[C---:B------:R-:W-:Y:S01]  /*ba70*/  HMMA.16816.F32 R20, R4.reuse, R22, R116 ;  /* 0x000000160414723c */ /* 0x040fe20000001874 */
[----:B------:R-:W-:Y:S06]  /*ba80*/  LDSM.16.MT88.4 R116, [R158+0xe800] ;  /* 0x00e800009e74783b */ /* 0x000fec0000004200 */
[----:B------:R-:W-:Y:S01]  /*ba90*/  MUFU.EX2 R173, R173 ;  /* 0x000000ad00ad7308 */ /* 0x000fe20000000800 */
[C---:B-1----:R-:W-:Y:S07]  /*baa0*/  HMMA.16816.F32 R76, R4.reuse, R104, R76 ;  /* 0x00000068044c723c */ /* 0x042fee000000184c */
[----:B------:R-:W-:Y:S01]  /*bab0*/  MUFU.EX2 R190, R190 ;  /* 0x000000be00be7308 */ /* 0x000fe20000000800 */
[C---:B------:R-:W-:Y:S01]  /*bac0*/  HMMA.16816.F32 R80, R4.reuse, R106, R80 ;  /* 0x0000006a0450723c */ /* 0x040fe20000001850 */
[----:B------:R-:W1:Y:S06]  /*bad0*/  LDSM.16.MT88.4 R104, [R137+0x4000] ;  /* 0x004000008968783b */ /* 0x000e6c0000004200 */
[----:B------:R-:W-:Y:S01]  /*bae0*/  MUFU.EX2 R175, R175 ;  /* 0x000000af00af7308 */ /* 0x000fe20000000800 */
[C---:B------:R-:W-:Y:S07]  /*baf0*/  HMMA.16816.F32 R68, R4.reuse, R112, R68 ;  /* 0x000000700444723c */ /* 0x040fee0000001844 */
[----:B------:R-:W5:Y:S01]  /*bb00*/  MUFU.EX2 R188, R188 ;  /* 0x000000bc00bc7308 */ /* 0x000f620000000800 */
[C---:B------:R-:W-:Y:S01]  /*bb10*/  HMMA.16816.F32 R72, R4.reuse, R114, R72 ;  /* 0x000000720448723c */ /* 0x040fe20000001848 */
[----:B------:R-:W5:Y:S06]  /*bb20*/  LDSM.16.MT88.4 R112, [R158+0xc800] ;  /* 0x00c800009e70783b */ /* 0x000f6c0000004200 */
[----:B------:R-:W-:Y:S01]  /*bb30*/  MUFU.EX2 R177, R177 ;  /* 0x000000b100b17308 */ /* 0x000fe20000000800 */
[C---:B--2---:R-:W-:Y:S07]  /*bb40*/  HMMA.16816.F32 R84, R4.reuse, R108, R84 ;  /* 0x0000006c0454723c */ /* 0x044fee0000001854 */
[----:B------:R-:W2:Y:S01]  /*bb50*/  MUFU.EX2 R176, R176 ;  /* 0x000000b000b07308 */ /* 0x000ea20000000800 */
[C---:B------:R-:W-:Y:S01]  /*bb60*/  HMMA.16816.F32 R88, R4.reuse, R110, R88 ;  /* 0x0000006e0458723c */ /* 0x040fe20000001858 */
[----:B------:R-:W2:Y:S06]  /*bb70*/  LDSM.16.MT88.4 R108, [R157+0x2800] ;  /* 0x002800009d6c783b */ /* 0x000eac0000004200 */
[----:B------:R-:W-:Y:S01]  /*bb80*/  MUFU.EX2 R164, R164 ;  /* 0x000000a400a47308 */ /* 0x000fe20000000800 */
[C---:B------:R-:W-:Y:S07]  /*bb90*/  HMMA.16816.F32 R32, R4.reuse, R120, R32 ;  /* 0x000000780420723c */ /* 0x040fee0000001820 */
[----:B------:R-:W2:Y:S01]  /*bba0*/  MUFU.EX2 R189, R189 ;  /* 0x000000bd00bd7308 */ /* 0x000ea20000000800 */
[C---:B------:R-:W-:Y:S01]  /*bbb0*/  HMMA.16816.F32 R100, R4.reuse, R122, R100 ;  /* 0x0000007a0464723c */ /* 0x040fe20000001864 */
[----:B------:R-:W2:Y:S06]  /*bbc0*/  LDSM.16.MT88.4 R120, [R161+0xe800] ;  /* 0x00e80000a178783b */ /* 0x000eac0000004200 */
[----:B------:R-:W-:Y:S01]  /*bbd0*/  MUFU.EX2 R166, R166 ;  /* 0x000000a600a67308 */ /* 0x000fe20000000800 */
[C---:B-1----:R-:W-:Y:S07]  /*bbe0*/  HMMA.16816.F32 R92, R4.reuse, R104, R92 ;  /* 0x00000068045c723c */ /* 0x042fee000000185c */
[----:B------:R-:W-:Y:S01]  /*bbf0*/  MUFU.EX2 R191, R191 ;  /* 0x000000bf00bf7308 */ /* 0x000fe20000000800 */
[----:B------:R-:W-:Y:S01]  /*bc00*/  HMMA.16816.F32 R4, R4, R106, R96 ;  /* 0x0000006a0404723c */ /* 0x000fe20000001860 */
[----:B---3--:R-:W-:Y:S01]  /*bc10*/  F2FP.F16.F32.PACK_AB R96, R163, R168 ;  /* 0x000000a8a360723e */ /* 0x008fe200000000ff */
[----:B------:R-:W1:Y:S01]  /*bc20*/  LDSM.16.MT88.4 R104, [R137+0x2800] ;  /* 0x002800008968783b */ /* 0x000e620000004200 */
[----:B----4-:R-:W-:Y:S01]  /*bc30*/  F2FP.F16.F32.PACK_AB R97, R172, R167 ;  /* 0x000000a7ac61723e */ /* 0x010fe200000000ff */
[----:B------:R-:W-:Y:S01]  /*bc40*/  FADD.FTZ R168, R168, R149 ;  /* 0x00000095a8a87221 */ /* 0x000fe20000010000 */
[----:B------:R-:W-:Y:S01]  /*bc50*/  F2FP.F16.F32.PACK_AB R98, R170, R165 ;  /* 0x000000a5aa62723e */ /* 0x000fe200000000ff */
[----:B------:R-:W-:Y:S01]  /*bc60*/  FADD.FTZ R167, R167, R154 ;  /* 0x0000009aa7a77221 */ /* 0x000fe20000010000 */
[----:B-----5:R-:W-:Y:S01]  /*bc70*/  F2FP.F16.F32.PACK_AB R99, R174, R169 ;  /* 0x000000a9ae63723e */ /* 0x020fe200000000ff */
[----:B------:R-:W-:Y:S01]  /*bc80*/  MUFU.EX2 R162, R162 ;  /* 0x000000a200a27308 */ /* 0x000fe20000000800 */
[----:B------:R-:W-:Y:S01]  /*bc90*/  FADD.FTZ R168, R163, R168 ;  /* 0x000000a8a3a87221 */ /* 0x000fe20000010000 */
[----:B------:R-:W-:-:S03]  /*bca0*/  FADD.FTZ R172, R172, R167 ;  /* 0x000000a7acac7221 */ /* 0x000fc60000010000 */
[----:B------:R-:W-:Y:S01]  /*bcb0*/  FADD.FTZ R165, R165, R168 ;  /* 0x000000a8a5a57221 */ /* 0x000fe20000010000 */
[----:B------:R-:W-:Y:S01]  /*bcc0*/  HMMA.16816.F32 R16, R96, R112, R16 ;  /* 0x000000706010723c */ /* 0x000fe20000001810 */
[----:B------:R-:W-:Y:S01]  /*bcd0*/  FADD.FTZ R169, R169, R172 ;  /* 0x000000aca9a97221 */ /* 0x000fe20000010000 */
[----:B------:R-:W3:Y:S01]  /*bce0*/  MUFU.EX2 R193, R193 ;  /* 0x000000c100c17308 */ /* 0x000ee20000000800 */
[----:B------:R-:W-:Y:S02]  /*bcf0*/  FADD.FTZ R170, R170, R165 ;  /* 0x000000a5aaaa7221 */ /* 0x000fe40000010000 */
[----:B------:R-:W-:-:S03]  /*bd00*/  FADD.FTZ R174, R174, R169 ;  /* 0x000000a9aeae7221 */ /* 0x000fc60000010000 */
        /* <DEDUP_REMOVED lines=133> */
.L_x_5116:
[----:B------:R-:W-:-:S12]  /*c560*/  UIADD3 UR18, UPT, UPT, UR14, -0x1, URZ ;  /* 0xffffffff0e127890 */ /* 0x000fd8000fffe0ff */
.L_x_5122:
        /* <DEDUP_REMOVED lines=30> */
[----:B------:R-:W1:Y:S04]  /*c750*/  LDCU UR4, c[0x0][0x45c] ;  /* 0x00008b80ff0477ac */ /* 0x000e680008000800 */
[----:B------:R-:W-:Y:S01]  /*c760*/  IMAD.IADD R181, R181, 0x1, R182 ;  /* 0x00000001b5b57824 */ /* 0x000fe200078e02b6 */
[----:B------:R-:W1:Y:S01]  /*c770*/  LDCU.64 UR6, c[0x0][0x3a0] ;  /* 0x00007400ff0677ac */ /* 0x000e620008000a00 */
[----:B------:R-:W-:-:S02]  /*c780*/  VIADD R211, R182, 0xc000 ;  /* 0x0000c000b6d37836 */ /* 0x000fc40000000000 */
[----:B------:R-:W-:Y:S01]  /*c790*/  VIADD R210, R182, 0xc040 ;  /* 0x0000c040b6d27836 */ /* 0x000fe20000000000 */
[----:B------:R-:W1:Y:S01]  /*c7a0*/  LDCU.64 UR8, c[0x0][0x3a8] ;  /* 0x00007500ff0877ac */ /* 0x000e620008000a00 */
[----:B------:R-:W-:Y:S02]  /*c7b0*/  UIADD3 UR19, UPT, UPT, UR19, 0x40, URZ ;  /* 0x0000004013137890 */ /* 0x000fe4000fffe0ff */
[----:B--234-:R-:W-:-:S12]  /*c7c0*/  ULEA UR5, UR21, UR20, 0x18 ;  /* 0x0000001415057291 */ /* 0x01cfd8000f8ec0ff */
.L_x_5127:
[----:B------:R-:W-:Y:S01]  /*c7d0*/  @!P3 IADD3 R5, P0, PT, RZ, -R204, RZ ;  /* 0x800000ccff05b210 */ /* 0x000fe20007f1e0ff */
[----:B------:R-:W2:Y:S01]  /*c7e0*/  S2R R185, SR_TID.X ;  /* 0x0000000000b97919 */ /* 0x000ea20000002100 */
[----:B------:R-:W3:Y:S01]  /*c7f0*/  @!P3 LDC R176, c[0x0][0x3c0] ;  /* 0x0000f000ffb0bb82 */ /* 0x000ee20000000800 */
[----:B------:R-:W-:Y:S07]  /*c800*/  DEPBAR.LE SB0, 0x0 ;  /* 0x000080000000791a */ /* 0x000fee0000000000 */
[----:B------:R-:W4:Y:S08]  /*c810*/  LDC R179, c[0x0][0x3c4] ;  /* 0x0000f100ffb37b82 */ /* 0x000f300000000800 */
[----:B------:R-:W-:Y:S01]  /*c820*/  BAR.SYNC.DEFER_BLOCKING 0x0 ;  /* 0x0000000000007b1d */ /* 0x000fe20000010000 */
[C---:B--2---:R-:W-:Y:S01]  /*c830*/  LOP3.LUT R10, R185.reuse, 0x38, RZ, 0xc0, !PT ;  /* 0x00000038b90a7812 */ /* 0x044fe200078ec0ff */
[C---:B------:R-:W-:Y:S01]  /*c840*/  IMAD.SHL.U32 R9, R185.reuse, 0x8, RZ ;  /* 0x00000008b9097824 */ /* 0x040fe200078e00ff */
[----:B------:R-:W-:Y:S01]  /*c850*/  SHF.R.U32.HI R186, RZ, 0x1, R185 ;  /* 0x00000001ffba7819 */ /* 0x000fe200000116b9 */
[C---:B------:R-:W-:Y:S02]  /*c860*/  IMAD.SHL.U32 R4, R185.reuse, 0x40, RZ ;  /* 0x00000040b9047824 */ /* 0x040fe400078e00ff */
[----:B------:R-:W-:Y:S01]  /*c870*/  IMAD.SHL.U32 R7, R185, 0x20, RZ ;  /* 0x00000020b9077824 */ /* 0x000fe200078e00ff */
[--C-:B------:R-:W-:Y:S02]  /*c880*/  LOP3.LUT R10, R10, 0x1f8, R9.reuse, 0x78, !PT ;  /* 0x000001f80a0a7812 */ /* 0x100fe400078e7809 */
[----:B------:R-:W-:Y:S02]  /*c890*/  LOP3.LUT R184, R9, 0x38, RZ, 0xc0, !PT ;  /* 0x0000003809b87812 */ /* 0x000fe400078ec0ff */
[----:B------:R-:W-:Y:S01]  /*c8a0*/  LOP3.LUT R217, R10, 0x1e00, R9, 0xf8, !PT ;  /* 0x00001e000ad97812 */ /* 0x000fe200078ef809 */
[----:B---3--:R-:W-:Y:S01]  /*c8b0*/  @!P3 IMAD.SHL.U32 R10, R176, 0x40, RZ ;  /* 0x00000040b00ab824 */ /* 0x008fe200078e00ff */
        /* <DEDUP_REMOVED lines=20> */
[----:B----4-:R-:W-:Y:S10]  /*ca00*/  @!P3 BRA `(.L_x_5124) ;  /* 0x0000000000f8b947 */ /* 0x010ff40003800000 */
[----:B------:R-:W2:Y:S01]  /*ca10*/  LDC R9, c[0x0][0x4f0] ;  /* 0x00013c00ff097b82 */ /* 0x000ea20000000800 */
[----:B------:R-:W-:Y:S07]  /*ca20*/  UIADD3 UR17, UPT, UPT, UR19, -0x40, URZ ;  /* 0xffffffc013117890 */ /* 0x000fee000fffe0ff */
[----:B------:R-:W3:Y:S01]  /*ca30*/  LDC.64 R176, c[0x0][0x3c0] ;  /* 0x0000f000ffb07b82 */ /* 0x000ee20000000a00 */
[----:B------:R-:W-:Y:S05]  /*ca40*/  IMAD.U32 R13, RZ, RZ, UR17 ;  /* 0x00000011ff0d7e24 */ /* 0x000fea000f8e00ff */
[----:B------:R-:W-:Y:S02]  /*ca50*/  IABS R13, R13 ;  /* 0x0000000d000d7213 */ /* 0x000fe40000000000 */
[----:B--2---:R-:W-:Y:S04]  /*ca60*/  IABS R6, R9 ;  /* 0x0000000900067213 */ /* 0x004fe80000000000 */
        /* <DEDUP_REMOVED lines=41> */
[----:B-1----:R-:W2:Y:S03]  /*cd00*/  LDG.E R11, desc[UR14][R18.64] ;  /* 0x0000000e120b7981 */ /* 0x002ea6000c1e1900 */
[----:B------:R-:W-:Y:S01]  /*cd10*/  SHF.R.S32.HI R13, RZ, 0x1f, R9 ;  /* 0x0000001fff0d7819 */ /* 0x000fe20000011409 */
[----:B------:R-:W2:Y:S04]  /*cd20*/  LDG.E R6, desc[UR14][R16.64] ;  /* 0x0000000e10067981 */ /* 0x000ea8000c1e1900 */
[-C--:B---3--:R-:W-:Y:S02]  /*cd30*/  IMAD R4, R13, R176.reuse, RZ ;  /* 0x000000b00d047224 */ /* 0x088fe400078e02ff */
        /* <DEDUP_REMOVED lines=11> */
.L_x_5124:
[----:B------:R-:W-:Y:S01]  /*cdf0*/  @!PT LDS RZ, [RZ] ;  /* 0x00000000fffff984 */ /* 0x000fe20000000800 */
[----:B------:R-:W-:Y:S01]  /*ce00*/  @!PT LDS RZ, [RZ] ;  /* 0x00000000fffff984 */ /* 0x000fe20000000800 */
[----:B------:R-:W-:Y:S01]  /*ce10*/  @!PT LDS RZ, [RZ] ;  /* 0x00000000fffff984 */ /* 0x000fe20000000800 */
[----:B-1----:R-:W-:Y:S01]  /*ce20*/  @!P5 LDGSTS.E.BYPASS.LTC128B.128 [R217+0xc000], desc[UR14][R202.64] ;  /* 0x0c000000cad9dfae */ /* 0x002fe2000b981a0e */
[C---:B------:R-:W-:Y:S01]  /*ce30*/  LEA R218, P0, R176.reuse, R202, 0x5 ;  /* 0x000000cab0da7211 */ /* 0x040fe200078028ff */
[----:B------:R-:W-:Y:S01]  /*ce40*/  UIADD3 UR18, UPT, UPT, UR18, -0x1, URZ ;  /* 0xffffffff12127890 */ /* 0x000fe2000fffe0ff */
[C---:B------:R-:W-:Y:S02]  /*ce50*/  SHF.L.U32 R177, R176.reuse, 0x5, RZ ;  /* 0x00000005b0b17819 */ /* 0x040fe400000006ff */
[----:B------:R-:W-:Y:S01]  /*ce60*/  @P5 STS.128 [R217+0xc000], RZ ;  /* 0x00c000ffd9005388 */ /* 0x000fe20000000c00 */
[C-C-:B------:R-:W-:Y:S01]  /*ce70*/  LEA.HI.X R219, R176.reuse, R203, R179.reuse, 0x5, P0 ;  /* 0x000000cbb0db7211 */ /* 0x140fe200000f2cb3 */
[----:B------:R-:W-:Y:S01]  /*ce80*/  UISETP.GT.AND UP0, UPT, UR18, UR16, UPT ;  /* 0x000000101200728c */ /* 0x000fe2000bf04270 */
        /* <DEDUP_REMOVED lines=74> */
[----:B------:R-:W3:Y:S05]  /*d330*/  LDSM.16.M88.4 R136, [R193+UR5+0x6000] ;  /* 0x00600005c188783b */ /* 0x000eea0008000200 */
[----:B------:R-:W4:Y:S05]  /*d340*/  LDSM.16.M88.4 R140, [R193+UR5+0x6800] ;  /* 0x00680005c18c783b */ /* 0x000f2a0008000200 */
[----:B------:R-:W5:Y:S05]  /*d350*/  LDSM.16.M88.4 R144, [R193+UR5+0x7000] ;  /* 0x00700005c190783b */ /* 0x000f6a0008000200 */
[----:B------:R-:W0:Y:S05]  /*d360*/  LDGDEPBAR ;  /* 0x00000000000079af */ /* 0x000e2a0000000000 */
[----:B------:R-:W2:Y:S05]  /*d370*/  LDSM.16.M88.4 R148, [R193+UR5+0x7800] ;  /* 0x00780005c194783b */ /* 0x000eaa0008000200 */
[----:B------:R-:W-:Y:S05]  /*d380*/  LDSM.16.M88.4 R152, [R192] ;  /* 0x00000000c098783b */ /* 0x000fea0000000200 */
[----:B------:R-:W2:Y:S05]  /*d390*/  LDSM.16.M88.4 R156, [R191+0x6000] ;  /* 0x00600000bf9c783b */ /* 0x000eaa0000000200 */
[----:B------:R-:W2:Y:S05]  /*d3a0*/  LDSM.16.M88.4 R160, [R191+0x6800] ;  /* 0x00680000bfa0783b */ /* 0x000eaa0000000200 */
[----:B------:R-:W2:Y:S01]  /*d3b0*/  LDSM.16.M88.4 R164, [R191+0x7000] ;  /* 0x00700000bfa4783b */ /* 0x000ea20000000200 */
[C---:B---3--:R-:W-:Y:S04]  /*d3c0*/  HMMA.16816.F32 R4, R132.reuse, R136, RZ ;  /* 0x000000888404723c */ /* 0x048fe800000018ff */
[----:B------:R-:W-:Y:S04]  /*d3d0*/  LDSM.16.M88.4 R168, [R190] ;  /* 0x00000000bea8783b */ /* 0x000fe80000000200 */
[C---:B------:R-:W-:Y:S01]  /*d3e0*/  HMMA.16816.F32 R8, R132.reuse, R138, RZ ;  /* 0x0000008a8408723c */ /* 0x040fe200000018ff */
[----:B------:R-:W3:Y:S05]  /*d3f0*/  LDSM.16.M88.4 R136, [R191+0x7800] ;  /* 0x00780000bf88783b */ /* 0x000eea0000000200 */
[----:B------:R-:W3:Y:S02]  /*d400*/  LDSM.16.M88.4 R172, [R188+0x6000] ;  /* 0x00600000bcac783b */ /* 0x000ee40000000200 */
[C---:B----4-:R-:W-:Y:S03]  /*d410*/  HMMA.16816.F32 R12, R132.reuse, R140, RZ ;  /* 0x0000008c840c723c */ /* 0x050fe600000018ff */
[----:B-1----:R-:W-:Y:S05]  /*d420*/  LDSM.16.M88.4 R176, [R191+0x8000] ;  /* 0x00800000bfb0783b */ /* 0x002fea0000000200 */
[C---:B------:R-:W-:Y:S01]  /*d430*/  HMMA.16816.F32 R16, R132.reuse, R142, RZ ;  /* 0x0000008e8410723c */ /* 0x040fe200000018ff */
[----:B------:R-:W-:Y:S07]  /*d440*/  LDSM.16.M88.4 R140, [R188+0x7000] ;  /* 0x00700000bc8c783b */ /* 0x000fee0000000200 */
[C---:B-----5:R-:W-:Y:S08]  /*d450*/  HMMA.16816.F32 R20, R132.reuse, R144, RZ ;  /* 0x000000908414723c */ /* 0x060ff000000018ff */
        /* <DEDUP_REMOVED lines=15> */
[C---:B---3--:R-:W-:Y:S08]  /*d550*/  HMMA.16816.F32 R28, R152.reuse, R136, R28 ;  /* 0x00000088981c723c */ /* 0x048ff0000000181c */
        /* <DEDUP_REMOVED lines=150> */
[----:B------:R5:W1:Y:S01]  /*dec0*/  MUFU.TANH R153, R236 ;  /* 0x000000ec00997308 */ /* 0x000a620000002400 */
[C---:B--2---:R-:W-:Y:S09]  /*ded0*/  HMMA.16816.F32 R28, R160.reuse, R132, R28 ;  /* 0x00000084a01c723c */ /* 0x044ff2000000181c */
[----:B------:R2:W1:Y:S01]  /*dee0*/  MUFU.TANH R151, R201 ;  /* 0x000000c900977308 */ /* 0x0004620000002400 */
        /* <DEDUP_REMOVED lines=9> */
[----:B-----5:R-:W-:Y:S01]  /*df80*/  FMUL.FTZ R236, R34, UR10 ;  /* 0x0000000a22ec7c20 */ /* 0x020fe20008410000 */
[----:B--2---:R-:W-:Y:S06]  /*df90*/  FMUL.FTZ R201, R35, UR10 ;  /* 0x0000000a23c97c20 */ /* 0x004fec0008410000 */
        /* <DEDUP_REMOVED lines=41> */
[----:B------:R-:W-:Y:S02]  /*e230*/  IMAD.U32 R7, RZ, RZ, UR20 ;  /* 0x00000014ff077e24 */ /* 0x000fe4000f8e00ff */
[----:B------:R-:W-:Y:S03]  /*e240*/  MOV R8, UR17 ;  /* 0x0000001100087c02 */ /* 0x000fe60008000f00 */
[----:B------:R-:W-:Y:S02]  /*e250*/  IABS R7, R7 ;  /* 0x0000000700077213 */ /* 0x000fe40000000000 */
        /* <DEDUP_REMOVED lines=58> */
.L_x_5126:
[----:B-1----:R-:W-:Y:S01]  /*e600*/  @!P5 IMAD.MOV.U32 R201, RZ, RZ, R199 ;  /* 0x000000ffffc9d224 */ /* 0x002fe200078e00c7 */
        /* <DEDUP_REMOVED lines=71> */
.L_x_5125:
[C---:B--2---:R-:W-:Y:S01]  /*ea80*/  VIADD R4, R207.reuse, 0xffffffff ;  /* 0xffffffffcf047836 */ /* 0x044fe20000000000 */
[----:B------:R-:W-:Y:S01]  /*ea90*/  IABS R5, R207 ;  /* 0x000000cf00057213 */ /* 0x000fe20000000000 */
[C---:B------:R-:W-:Y:S01]  /*eaa0*/  VIADD R3, R207.reuse, 0xfffffff8 ;  /* 0xfffffff8cf037836 */ /* 0x040fe20000000000 */
[C---:B------:R-:W-:Y:S01]  /*eab0*/  IADD3 R6, PT, PT, R206.reuse, -0x20, RZ ;  /* 0xffffffe0ce067810 */ /* 0x040fe20007ffe0ff */
[C---:B------:R-:W-:Y:S01]  /*eac0*/  VIADD R8, R207.reuse, 0xfffffff7 ;  /* 0xfffffff7cf087836 */ /* 0x040fe20000000000 */
[----:B------:R-:W-:Y:S01]  /*ead0*/  IABS R4, R4 ;  /* 0x0000000400047213 */ /* 0x000fe20000000000 */
[C---:B------:R-:W-:Y:S01]  /*eae0*/  VIADD R19, R206.reuse, 0xffffffe8 ;  /* 0xffffffe8ce137836 */ /* 0x040fe20000000000 */
[----:B------:R-:W-:Y:S01]  /*eaf0*/  IABS R3, R3 ;  /* 0x0000000300037213 */ /* 0x000fe20000000000 */
[C---:B------:R-:W-:Y:S01]  /*eb00*/  VIADD R14, R206.reuse, 0x1 ;  /* 0x00000001ce0e7836 */ /* 0x040fe20000000000 */
[----:B------:R-:W-:Y:S01]  /*eb10*/  I2FP.F32.S32 R4, R4 ;  /* 0x0000000400047245 */ /* 0x000fe20000201400 */
[C---:B------:R-:W-:Y:S01]  /*eb20*/  VIADD R18, R206.reuse, 0xfffffff8 ;  /* 0xfffffff8ce127836 */ /* 0x040fe20000000000 */
[----:B------:R-:W-:Y:S01]  /*eb30*/  I2FP.F32.S32 R3, R3 ;  /* 0x0000000300037245 */ /* 0x000fe20000201400 */
[----:B------:R-:W-:Y:S01]  /*eb40*/  VIADD R21, R206, 0xfffffff0 ;  /* 0xfffffff0ce157836 */ /* 0x000fe20000000000 */
[----:B------:R-:W-:Y:S01]  /*eb50*/  I2FP.F32.S32 R5, R5 ;  /* 0x0000000500057245 */ /* 0x000fe20000201400 */
[----:B-1----:R-:W-:Y:S01]  /*eb60*/  FFMA.FTZ R179, R4, -UR13, R179 ;  /* 0x8000000d04b37c23 */ /* 0x002fe200080100b3 */
[----:B------:R-:W-:Y:S02]  /*eb70*/  VIADD R4, R207, 0xffffffe8 ;  /* 0xffffffe8cf047836 */ /* 0x000fe40000000000 */
[C---:B------:R-:W-:Y:S01]  /*eb80*/  FFMA.FTZ R219, R3.reuse, -UR13, R219 ;  /* 0x8000000d03db7c23 */ /* 0x040fe200080100db */
[----:B------:R-:W-:Y:S01]  /*eb90*/  FFMA.FTZ R176, R3, -UR13, R176 ;  /* 0x8000000d03b07c23 */ /* 0x000fe200080100b0 */
[----:B------:R-:W-:Y:S02]  /*eba0*/  VIADD R3, R207, 0xfffffff0 ;  /* 0xfffffff0cf037836 */ /* 0x000fe40000000000 */
[----:B------:R-:W-:Y:S01]  /*ebb0*/  FFMA.FTZ R178, R5, -UR13, R178 ;  /* 0x8000000d05b27c23 */ /* 0x000fe200080100b2 */
[----:B------:R-:W-:Y:S01]  /*ebc0*/  IABS R4, R4 ;  /* 0x0000000400047213 */ /* 0x000fe20000000000 */
[----:B------:R-:W-:Y:S01]  /*ebd0*/  VIADD R10, R206, 0x9 ;  /* 0x00000009ce0a7836 */ /* 0x000fe20000000000 */
[C---:B------:R-:W-:Y:S01]  /*ebe0*/  IADD3 R5, PT, PT, R207.reuse, -0x11, RZ ;  /* 0xffffffefcf057810 */ /* 0x040fe20007ffe0ff */
[----:B------:R-:W-:Y:S01]  /*ebf0*/  UISETP.GT.AND UP0, UPT, UR18, UR16, UPT ;  /* 0x000000101200728c */ /* 0x000fe2000bf04270 */
[----:B------:R-:W-:Y:S01]  /*ec00*/  IABS R8, R8 ;  /* 0x0000000800087213 */ /* 0x000fe20000000000 */
[----:B------:R-:W-:Y:S01]  /*ec10*/  UIADD3 UR19, UPT, UPT, UR19, -0x40, URZ ;  /* 0xffffffc013137890 */ /* 0x000fe2000fffe0ff */
[----:B------:R-:W-:Y:S02]  /*ec20*/  I2FP.F32.S32 R4, R4 ;  /* 0x0000000400047245 */ /* 0x000fe40000201400 */
[----:B------:R-:W-:Y:S02]  /*ec30*/  ISETP.GE.AND P0, PT, R6, R195, PT ;  /* 0x000000c30600720c */ /* 0x000fe40003f06270 */
[-C--:B------:R-:W-:Y:S01]  /*ec40*/  ISETP.GT.AND P1, PT, R196, R6.reuse, PT ;  /* 0x00000006c400720c */ /* 0x080fe20003f24270 */
[----:B------:R-:W-:Y:S01]  /*ec50*/  FFMA.FTZ R221, R4, -UR13, R221 ;  /* 0x8000000d04dd7c23 */ /* 0x000fe200080100dd */
[----:B------:R-:W-:Y:S01]  /*ec60*/  ISETP.GT.AND P5, PT, R198, R6, PT ;  /* 0x00000006c600720c */ /* 0x000fe20003fa4270 */
[----:B------:R-:W-:Y:S01]  /*ec70*/  FFMA.FTZ R227, R4, -UR13, R227 ;  /* 0x8000000d04e37c23 */ /* 0x000fe200080100e3 */
[----:B------:R-:W-:Y:S01]  /*ec80*/  ISETP.GE.AND P6, PT, R6, R197, PT ;  /* 0x000000c50600720c */ /* 0x000fe20003fc6270 */
[C---:B------:R-:W-:Y:S01]  /*ec90*/  VIADD R6, R207.reuse, 0xffffffe7 ;  /* 0xffffffe7cf067836 */ /* 0x040fe20000000000 */
[----:B------:R-:W-:Y:S01]  /*eca0*/  IABS R3, R3 ;  /* 0x0000000300037213 */ /* 0x000fe20000000000 */
[----:B------:R-:W-:Y:S01]  /*ecb0*/  VIADD R4, R207, 0xffffffe0 ;  /* 0xffffffe0cf047836 */ /* 0x000fe20000000000 */
[----:B------:R-:W-:Y:S02]  /*ecc0*/  IABS R5, R5 ;  /* 0x0000000500057213 */ /* 0x000fe40000000000 */
[----:B------:R-:W-:Y:S02]  /*ecd0*/  I2FP.F32.S32 R8, R8 ;  /* 0x0000000800087245 */ /* 0x000fe40000201400 */
[----:B------:R-:W-:Y:S02]  /*ece0*/  I2FP.F32.S32 R3, R3 ;  /* 0x0000000300037245 */ /* 0x000fe40000201400 */
[----:B------:R-:W-:Y:S01]  /*ecf0*/  IADD3 R22, PT, PT, R206, -0x1f, RZ ;  /* 0xffffffe1ce167810 */ /* 0x000fe20007ffe0ff */
[----:B------:R-:W-:Y:S01]  /*ed00*/  FFMA.FTZ R177, R8, -UR13, R177 ;  /* 0x8000000d08b17c23 */ /* 0x000fe200080100b1 */
[----:B------:R-:W-:Y:S01]  /*ed10*/  I2FP.F32.S32 R5, R5 ;  /* 0x0000000500057245 */ /* 0x000fe20000201400 */
[C---:B------:R-:W-:Y:S01]  /*ed20*/  FFMA.FTZ R223, R3.reuse, -UR13, R223 ;  /* 0x8000000d03df7c23 */ /* 0x040fe200080100df */
[----:B------:R-:W-:Y:S01]  /*ed30*/  IABS R6, R6 ;  /* 0x0000000600067213 */ /* 0x000fe20000000000 */
[----:B------:R-:W-:Y:S01]  /*ed40*/  FFMA.FTZ R216, R3, -UR13, R216 ;  /* 0x8000000d03d87c23 */ /* 0x000fe200080100d8 */
[----:B------:R-:W-:Y:S01]  /*ed50*/  ISETP.GT.AND P4, PT, R198, R22, PT ;  /* 0x00000016c600720c */ /* 0x000fe20003f84270 */
[C---:B------:R-:W-:Y:S01]  /*ed60*/  FFMA.FTZ R218, R5.reuse, -UR13, R218 ;  /* 0x8000000d05da7c23 */ /* 0x040fe200080100da */
[----:B------:R-:W-:Y:S01]  /*ed70*/  FFMA.FTZ R224, R5, -UR13, R224 ;  /* 0x8000000d05e07c23 */ /* 0x000fe200080100e0 */
[----:B------:R-:W-:Y:S01]  /*ed80*/  I2FP.F32.S32 R3, R6 ;  /* 0x0000000600037245 */ /* 0x000fe20000201400 */
[C---:B------:R-:W-:Y:S01]  /*ed90*/  VIADD R5, R207.reuse, 0xffffffc0 ;  /* 0xffffffc0cf057836 */ /* 0x040fe20000000000 */
[C---:B------:R-:W-:Y:S01]  /*eda0*/  IADD3 R7, PT, PT, R207.reuse, -0x21, RZ ;  /* 0xffffffdfcf077810 */ /* 0x040fe20007ffe0ff */
[----:B------:R-:W-:Y:S01]  /*edb0*/  VIADD R6, R207, 0xffffffd8 ;  /* 0xffffffd8cf067836 */ /* 0x000fe20000000000 */
[----:B------:R-:W-:Y:S01]  /*edc0*/  IABS R4, R4 ;  /* 0x0000000400047213 */ /* 0x000fe20000000000 */
[----:B------:R-:W-:Y:S01]  /*edd0*/  FFMA.FTZ R222, R3, -UR13, R222 ;  /* 0x8000000d03de7c23 */ /* 0x000fe200080100de */
[----:B------:R-:W-:Y:S01]  /*ede0*/  FSEL R17, R177, -INF , !P4 ;  /* 0xff800000b1117808 */ /* 0x000fe20006000000 */
[----:B------:R-:W-:Y:S01]  /*edf0*/  FFMA.FTZ R228, R3, -UR13, R228 ;  /* 0x8000000d03e47c23 */ /* 0x000fe200080100e4 */
[----:B------:R-:W-:Y:S01]  /*ee00*/  ISETP.GT.AND P4, PT, R196, R22, PT ;  /* 0x00000016c400720c */ /* 0x000fe20003f84270 */
[----:B------:R-:W-:Y:S01]  /*ee10*/  FFMA.FTZ R220, R8, -UR13, R220 ;  /* 0x8000000d08dc7c23 */ /* 0x000fe200080100dc */
[----:B------:R-:W-:Y:S01]  /*ee20*/  IABS R7, R7 ;  /* 0x0000000700077213 */ /* 0x000fe20000000000 */
[C---:B------:R-:W-:Y:S01]  /*ee30*/  VIADD R8, R207.reuse, 0xffffffcf ;  /* 0xffffffcfcf087836 */ /* 0x040fe20000000000 */
[----:B------:R-:W-:Y:S02]  /*ee40*/  I2FP.F32.S32 R4, R4 ;  /* 0x0000000400047245 */ /* 0x000fe40000201400 */
[----:B------:R-:W-:Y:S02]  /*ee50*/  IABS R5, R5 ;  /* 0x0000000500057213 */ /* 0x000fe40000000000 */
[----:B------:R-:W-:Y:S01]  /*ee60*/  IADD3 R3, PT, PT, R207, -0x29, RZ ;  /* 0xffffffd7cf037810 */ /* 0x000fe20007ffe0ff */
[C---:B------:R-:W-:Y:S01]  /*ee70*/  FFMA.FTZ R231, R4.reuse, -UR13, R231 ;  /* 0x8000000d04e77c23 */ /* 0x040fe200080100e7 */
[----:B------:R-:W-:Y:S01]  /*ee80*/  FSEL R13, R179, -INF , !P4 ;  /* 0xff800000b30d7808 */ /* 0x000fe20006000000 */
[----:B------:R-:W-:Y:S01]  /*ee90*/  FFMA.FTZ R225, R4, -UR13, R225 ;  /* 0x8000000d04e17c23 */ /* 0x000fe200080100e1 */
[----:B------:R-:W-:Y:S02]  /*eea0*/  I2FP.F32.S32 R7, R7 ;  /* 0x0000000700077245 */ /* 0x000fe40000201400 */
[----:B------:R-:W-:Y:S02]  /*eeb0*/  ISETP.GT.AND P4, PT, R196, R19, PT ;  /* 0x00000013c400720c */ /* 0x000fe40003f84270 */
[----:B------:R-:W-:Y:S01]  /*eec0*/  IADD3 R16, PT, PT, R206, -0x7, RZ ;  /* 0xfffffff9ce107810 */ /* 0x000fe20007ffe0ff */
[----:B------:R-:W-:Y:S01]  /*eed0*/  FFMA.FTZ R226, R7, -UR13, R226 ;  /* 0x8000000d07e27c23 */ /* 0x000fe200080100e2 */
[----:B------:R-:W-:Y:S01]  /*eee0*/  I2FP.F32.S32 R4, R5 ;  /* 0x0000000500047245 */ /* 0x000fe20000201400 */
[----:B------:R-:W-:Y:S01]  /*eef0*/  VIADD R5, R207, 0xffffffbf ;  /* 0xffffffbfcf057836 */ /* 0x000fe20000000000 */
[----:B------:R-:W-:Y:S01]  /*ef00*/  IABS R3, R3 ;  /* 0x0000000300037213 */ /* 0x000fe20000000000 */
[----:B------:R-:W-:Y:S01]  /*ef10*/  FFMA.FTZ R232, R7, -UR13, R232 ;  /* 0x8000000d07e87c23 */ /* 0x000fe200080100e8 */
[----:B------:R-:W-:Y:S01]  /*ef20*/  FSEL R9, R219, -INF , !P4 ;  /* 0xff800000db097808 */ /* 0x000fe20006000000 */
[----:B------:R-:W-:Y:S01]  /*ef30*/  FFMA.FTZ R141, R4, -UR13, R141 ;  /* 0x8000000d048d7c23 */ /* 0x000fe2000801008d */
[----:B------:R-:W-:Y:S01]  /*ef40*/  ISETP.GT.AND P4, PT, R198, R16, PT ;  /* 0x00000010c600720c */ /* 0x000fe20003f84270 */
[----:B------:R-:W-:Y:S01]  /*ef50*/  VIADD R4, R207, 0xffffffc7 ;  /* 0xffffffc7cf047836 */ /* 0x000fe20000000000 */
[----:B------:R-:W-:Y:S02]  /*ef60*/  I2FP.F32.S32 R3, R3 ;  /* 0x0000000300037245 */ /* 0x000fe40000201400 */
[----:B------:R-:W-:Y:S02]  /*ef70*/  IADD3 R20, PT, PT, R206, -0xf, RZ ;  /* 0xfffffff1ce147810 */ /* 0x000fe40007ffe0ff */
[----:B------:R-:W-:Y:S01]  /*ef80*/  IABS R6, R6 ;  /* 0x0000000600067213 */ /* 0x000fe20000000000 */
[C---:B------:R-:W-:Y:S01]  /*ef90*/  FFMA.FTZ R230, R3.reuse, -UR13, R230 ;  /* 0x8000000d03e67c23 */ /* 0x040fe200080100e6 */
[----:B------:R-:W-:Y:S01]  /*efa0*/  IABS R5, R5 ;  /* 0x0000000500057213 */ /* 0x000fe20000000000 */
[----:B------:R-:W-:Y:S01]  /*efb0*/  FFMA.FTZ R151, R3, -UR13, R151 ;  /* 0x8000000d03977c23 */ /* 0x000fe20008010097 */
[----:B------:R-:W-:Y:S02]  /*efc0*/  FSEL R177, R226, -INF , !P4 ;  /* 0xff800000e2b17808 */ /* 0x000fe40006000000 */
[----:B------:R-:W-:Y:S02]  /*efd0*/  IADD3 R11, PT, PT, R206, -0x17, RZ ;  /* 0xffffffe9ce0b7810 */ /* 0x000fe40007ffe0ff */
[----:B------:R-:W-:Y:S02]  /*efe0*/  ISETP.GT.AND P4, PT, R196, R20, PT ;  /* 0x00000014c400720c */ /* 0x000fe40003f84270 */
[----:B------:R-:W-:Y:S02]  /*eff0*/  I2FP.F32.S32 R6, R6 ;  /* 0x0000000600067245 */ /* 0x000fe40000201400 */
[----:B------:R-:W-:Y:S02]  /*f000*/  I2FP.F32.S32 R5, R5 ;  /* 0x0000000500057245 */ /* 0x000fe40000201400 */
[----:B------:R-:W-:Y:S01]  /*f010*/  IADD3 R3, PT, PT, R207, -0x30, RZ ;  /* 0xffffffd0cf037810 */ /* 0x000fe20007ffe0ff */
[----:B------:R-:W-:Y:S01]  /*f020*/  FFMA.FTZ R153, R6, -UR13, R153 ;  /* 0x8000000d06997c23 */ /* 0x000fe20008010099 */
[----:B------:R-:W-:Y:S01]  /*f030*/  FSEL R176, R176, -INF , !P5 ;  /* 0xff800000b0b07808 */ /* 0x000fe20006800000 */
[----:B------:R-:W-:Y:S01]  /*f040*/  FFMA.FTZ R229, R6, -UR13, R229 ;  /* 0x8000000d06e57c23 */ /* 0x000fe200080100e5 */
[----:B------:R-:W-:Y:S01]  /*f050*/  ISETP.GT.AND P5, PT, R198, R11, PT ;  /* 0x0000000bc600720c */ /* 0x000fe20003fa4270 */
[----:B------:R-:W-:Y:S01]  /*f060*/  FFMA.FTZ R140, R5, -UR13, R140 ;  /* 0x8000000d058c7c23 */ /* 0x000fe2000801008c */
[----:B------:R-:W-:Y:S02]  /*f070*/  FSEL R175, R224, -INF , !P4 ;  /* 0xff800000e0af7808 */ /* 0x000fe40006000000 */
[----:B------:R-:W-:Y:S02]  /*f080*/  ISETP.GT.AND P4, PT, R198, R14, PT ;  /* 0x0000000ec600720c */ /* 0x000fe40003f84270 */
[----:B------:R-:W-:Y:S02]  /*f090*/  IABS R3, R3 ;  /* 0x0000000300037213 */ /* 0x000fe40000000000 */
[----:B------:R-:W-:Y:S02]  /*f0a0*/  IADD3 R6, PT, PT, R207, -0x38, RZ ;  /* 0xffffffc8cf067810 */ /* 0x000fe40007ffe0ff */
[----:B------:R-:W-:Y:S02]  /*f0b0*/  FSEL R15, R178, -INF , !P1 ;  /* 0xff800000b20f7808 */ /* 0x000fe40004800000 */
[----:B------:R-:W-:Y:S02]  /*f0c0*/  FSEL R5, R218, -INF , !P5 ;  /* 0xff800000da057808 */ /* 0x000fe40006800000 */
[C---:B------:R-:W-:Y:S02]  /*f0d0*/  ISETP.GT.AND P5, PT, R198.reuse, R20, PT ;  /* 0x00000014c600720c */ /* 0x040fe40003fa4270 */
[----:B------:R-:W-:Y:S02]  /*f0e0*/  ISETP.GT.AND P1, PT, R198, R19, PT ;  /* 0x00000013c600720c */ /* 0x000fe40003f24270 */
[----:B------:R-:W-:Y:S02]  /*f0f0*/  FSEL R163, R230, -INF , !P4 ;  /* 0xff800000e6a37808 */ /* 0x000fe40006000000 */
[----:B------:R-:W-:Y:S02]  /*f100*/  I2FP.F32.S32 R3, R3 ;  /* 0x0000000300037245 */ /* 0x000fe40000201400 */
[----:B------:R-:W-:Y:S02]  /*f110*/  ISETP.GT.AND P4, PT, R196, R18, PT ;  /* 0x00000012c400720c */ /* 0x000fe40003f84270 */
[----:B------:R-:W-:Y:S01]  /*f120*/  IABS R6, R6 ;  /* 0x0000000600067213 */ /* 0x000fe20000000000 */
[C---:B------:R-:W-:Y:S01]  /*f130*/  FFMA.FTZ R234, R3.reuse, -UR13, R234 ;  /* 0x8000000d03ea7c23 */ /* 0x040fe200080100ea */
[----:B------:R-:W-:Y:S01]  /*f140*/  IADD3 R12, PT, PT, R206, 0x8, RZ ;  /* 0x00000008ce0c7810 */ /* 0x000fe20007ffe0ff */
[----:B------:R-:W-:Y:S01]  /*f150*/  FFMA.FTZ R145, R3, -UR13, R145 ;  /* 0x8000000d03917c23 */ /* 0x000fe20008010091 */
[----:B------:R-:W-:Y:S01]  /*f160*/  FSEL R216, R216, -INF , !P1 ;  /* 0xff800000d8d87808 */ /* 0x000fe20004800000 */
[----:B------:R-:W-:Y:S01]  /*f170*/  VIADD R3, R206, 0x19 ;  /* 0x00000019ce037836 */ /* 0x000fe20000000000 */
[----:B------:R-:W-:Y:S02]  /*f180*/  FSEL R173, R222, -INF , !P5 ;  /* 0xff800000dead7808 */ /* 0x000fe40006800000 */
[CC--:B------:R-:W-:Y:S02]  /*f190*/  ISETP.GT.AND P1, PT, R198.reuse, R21.reuse, PT ;  /* 0x00000015c600720c */ /* 0x0c0fe40003f24270 */
[C---:B------:R-:W-:Y:S02]  /*f1a0*/  ISETP.GT.AND P5, PT, R198.reuse, R18, PT ;  /* 0x00000012c600720c */ /* 0x040fe40003fa4270 */
[----:B------:R-:W-:Y:S02]  /*f1b0*/  FSEL R191, R227, -INF , !P4 ;  /* 0xff800000e3bf7808 */ /* 0x000fe40006000000 */
[----:B------:R-:W-:Y:S02]  /*f1c0*/  I2FP.F32.S32 R6, R6 ;  /* 0x0000000600067245 */ /* 0x000fe40000201400 */
[----:B------:R-:W-:Y:S02]  /*f1d0*/  ISETP.GT.AND P4, PT, R198, R12, PT ;  /* 0x0000000cc600720c */ /* 0x000fe40003f84270 */
[----:B------:R-:W-:Y:S01]  /*f1e0*/  IABS R4, R4 ;  /* 0x0000000400047213 */ /* 0x000fe20000000000 */
[C---:B------:R-:W-:Y:S01]  /*f1f0*/  FFMA.FTZ R235, R6.reuse, -UR13, R235 ;  /* 0x8000000d06eb7c23 */ /* 0x040fe200080100eb */
[----:B------:R-:W-:Y:S01]  /*f200*/  FSEL R221, R221, -INF , !P1 ;  /* 0xff800000dddd7808 */ /* 0x000fe20004800000 */
[----:B------:R-:W-:Y:S01]  /*f210*/  FFMA.FTZ R134, R6, -UR13, R134 ;  /* 0x8000000d06867c23 */ /* 0x000fe20008010086 */
[----:B------:R-:W-:Y:S01]  /*f220*/  FSEL R193, R225, -INF , !P5 ;  /* 0xff800000e1c17808 */ /* 0x000fe20006800000 */
[----:B------:R-:W-:Y:S01]  /*f230*/  VIADD R6, R206, 0x11 ;  /* 0x00000011ce067836 */ /* 0x000fe20000000000 */
[C---:B------:R-:W-:Y:S02]  /*f240*/  ISETP.GT.AND P5, PT, R196.reuse, R21, PT ;  /* 0x00000015c400720c */ /* 0x040fe40003fa4270 */
[----:B------:R-:W-:Y:S02]  /*f250*/  ISETP.GT.AND P1, PT, R196, R11, PT ;  /* 0x0000000bc400720c */ /* 0x000fe40003f24270 */
[----:B------:R-:W-:Y:S02]  /*f260*/  FSEL R157, R234, -INF , !P4 ;  /* 0xff800000ea9d7808 */ /* 0x000fe40006000000 */
[----:B------:R-:W-:Y:S02]  /*f270*/  I2FP.F32.S32 R4, R4 ;  /* 0x0000000400047245 */ /* 0x000fe40000201400 */
[----:B------:R-:W-:Y:S02]  /*f280*/  IABS R8, R8 ;  /* 0x0000000800087213 */ /* 0x000fe40000000000 */
[----:B------:R-:W-:Y:S01]  /*f290*/  ISETP.GT.AND P4, PT, R196, R14, PT ;  /* 0x0000000ec400720c */ /* 0x000fe20003f84270 */
[----:B------:R-:W-:Y:S01]  /*f2a0*/  FFMA.FTZ R147, R4, -UR13, R147 ;  /* 0x8000000d04937c23 */ /* 0x000fe20008010093 */
[----:B------:R-:W-:Y:S01]  /*f2b0*/  FSEL R7, R220, -INF , !P1 ;  /* 0xff800000dc077808 */ /* 0x000fe20004800000 */
[----:B------:R-:W-:Y:S01]  /*f2c0*/  FFMA.FTZ R133, R4, -UR13, R133 ;  /* 0x8000000d04857c23 */ /* 0x000fe20008010085 */
[----:B------:R-:W-:Y:S02]  /*f2d0*/  FSEL R201, R223, -INF , !P5 ;  /* 0xff800000dfc97808 */ /* 0x000fe40006800000 */
[-C--:B------:R-:W-:Y:S02]  /*f2e0*/  ISETP.GT.AND P5, PT, R196, R206.reuse, PT ;  /* 0x000000cec400720c */ /* 0x080fe40003fa4270 */
[----:B------:R-:W-:Y:S02]  /*f2f0*/  ISETP.GT.AND P1, PT, R198, R206, PT ;  /* 0x000000cec600720c */ /* 0x000fe40003f24270 */
[----:B------:R-:W-:Y:S02]  /*f300*/  I2FP.F32.S32 R8, R8 ;  /* 0x0000000800087245 */ /* 0x000fe40000201400 */
[----:B------:R-:W-:Y:S02]  /*f310*/  FSEL R159, R232, -INF , !P4 ;  /* 0xff800000e89f7808 */ /* 0x000fe40006000000 */
[----:B------:R-:W-:Y:S01]  /*f320*/  ISETP.GT.AND P4, PT, R198, R6, PT ;  /* 0x00000006c600720c */ /* 0x000fe20003f84270 */
[----:B------:R-:W-:Y:S01]  /*f330*/  FFMA.FTZ R233, R8, -UR13, R233 ;  /* 0x8000000d08e97c23 */ /* 0x000fe200080100e9 */
[----:B------:R-:W-:Y:S01]  /*f340*/  IADD3 R4, PT, PT, R206, 0x18, RZ ;  /* 0x00000018ce047810 */ /* 0x000fe20007ffe0ff */
[----:B------:R-:W-:Y:S01]  /*f350*/  FFMA.FTZ R143, R8, -UR13, R143 ;  /* 0x8000000d088f7c23 */ /* 0x000fe2000801008f */
[----:B------:R-:W-:Y:S02]  /*f360*/  FSEL R161, R231, -INF , !P5 ;  /* 0xff800000e7a17808 */ /* 0x000fe40006800000 */
[----:B------:R-:W-:Y:S02]  /*f370*/  FSEL R189, R229, -INF , !P1 ;  /* 0xff800000e5bd7808 */ /* 0x000fe40004800000 */
[C---:B------:R-:W-:Y:S02]  /*f380*/  ISETP.GT.AND P5, PT, R196.reuse, R12, PT ;  /* 0x0000000cc400720c */ /* 0x040fe40003fa4270 */
[----:B------:R-:W-:Y:S02]  /*f390*/  ISETP.GT.AND P1, PT, R196, R16, PT ;  /* 0x00000010c400720c */ /* 0x000fe40003f24270 */
[----:B------:R-:W-:Y:S02]  /*f3a0*/  FSEL R15, R15, -INF , !P0 ;  /* 0xff8000000f0f7808 */ /* 0x000fe40004000000 */
[----:B------:R-:W-:Y:S02]  /*f3b0*/  FSEL R147, R147, -INF , !P4 ;  /* 0xff80000093937808 */ /* 0x000fe40006000000 */
[----:B------:R-:W-:Y:S02]  /*f3c0*/  IADD3 R8, PT, PT, R206, 0x10, RZ ;  /* 0x00000010ce087810 */ /* 0x000fe40007ffe0ff */
[CC--:B------:R-:W-:Y:S02]  /*f3d0*/  ISETP.GT.AND P0, PT, R198.reuse, R3.reuse, PT ;  /* 0x00000003c600720c */ /* 0x0c0fe40003f04270 */
[----:B------:R-:W-:Y:S02]  /*f3e0*/  ISETP.GT.AND P4, PT, R198, R4, PT ;  /* 0x00000004c600720c */ /* 0x000fe40003f84270 */
[----:B------:R-:W-:Y:S02]  /*f3f0*/  FSEL R153, R153, -INF , !P5 ;  /* 0xff80000099997808 */ /* 0x000fe40006800000 */
[----:B------:R-:W-:Y:S02]  /*f400*/  FSEL R179, R228, -INF , !P1 ;  /* 0xff800000e4b37808 */ /* 0x000fe40004800000 */
        /* <DEDUP_REMOVED lines=8> */
[-C--:B------:R-:W-:Y:S02]  /*f490*/  ISETP.GE.AND P5, PT, R22, R197.reuse, PT ;  /* 0x000000c51600720c */ /* 0x080fe40003fa6270 */
[----:B------:R-:W-:Y:S02]  /*f4a0*/  ISETP.GT.AND P1, PT, R198, R8, PT ;  /* 0x00000008c600720c */ /* 0x000fe40003f24270 */
[----:B------:R-:W-:Y:S02]  /*f4b0*/  FSEL R134, R134, -INF , !P4 ;  /* 0xff80000086867808 */ /* 0x000fe40006000000 */
[----:B------:R-:W-:Y:S02]  /*f4c0*/  FSEL R133, R133, -INF , !P0 ;  /* 0xff80000085857808 */ /* 0x000fe40004000000 */
[C---:B------:R-:W-:Y:S02]  /*f4d0*/  ISETP.GE.AND P4, PT, R19.reuse, R197, PT ;  /* 0x000000c51300720c */ /* 0x040fe40003f86270 */
[----:B------:R-:W-:Y:S02]  /*f4e0*/  ISETP.GE.AND P0, PT, R19, R195, PT ;  /* 0x000000c31300720c */ /* 0x000fe40003f06270 */
[----:B------:R-:W-:Y:S02]  /*f4f0*/  FSEL R149, R235, -INF , !P1 ;  /* 0xff800000eb957808 */ /* 0x000fe40004800000 */
[----:B------:R-:W-:Y:S02]  /*f500*/  FSEL R19, R176, -INF , !P6 ;  /* 0xff800000b0137808 */ /* 0x000fe40007000000 */
[----:B------:R-:W-:Y:S02]  /*f510*/  FSEL R17, R17, -INF , !P5 ;  /* 0xff80000011117808 */ /* 0x000fe40006800000 */
[----:B------:R-:W-:Y:S02]  /*f520*/  ISETP.GT.AND P1, PT, R196, R10, PT ;  /* 0x0000000ac400720c */ /* 0x000fe40003f24270 */
[C---:B------:R-:W-:Y:S02]  /*f530*/  ISETP.GE.AND P6, PT, R11.reuse, R197, PT ;  /* 0x000000c50b00720c */ /* 0x040fe40003fc6270 */
[----:B------:R-:W-:Y:S02]  /*f540*/  ISETP.GE.AND P5, PT, R11, R195, PT ;  /* 0x000000c30b00720c */ /* 0x000fe40003fa6270 */
[----:B------:R-:W-:Y:S02]  /*f550*/  FSEL R11, R216, -INF , !P4 ;  /* 0xff800000d80b7808 */ /* 0x000fe40006000000 */
[----:B------:R-:W-:Y:S02]  /*f560*/  FSEL R9, R9, -INF , !P0 ;  /* 0xff80000009097808 */ /* 0x000fe40004000000 */
        /* <DEDUP_REMOVED lines=8> */
[----:B------:R-:W-:Y:S02]  /*f5f0*/  ISETP.GE.AND P0, PT, R14, R197, PT ;  /* 0x000000c50e00720c */ /* 0x000fe40003f06270 */
[-C--:B------:R-:W-:Y:S02]  /*f600*/  ISETP.GE.AND P5, PT, R18, R195.reuse, PT ;  /* 0x000000c31200720c */ /* 0x080fe40003fa6270 */
[----:B------:R-:W-:Y:S02]  /*f610*/  FSEL R143, R143, -INF , !P1 ;  /* 0xff8000008f8f7808 */ /* 0x000fe40004800000 */
[-C--:B------:R-:W-:Y:S02]  /*f620*/  ISETP.GE.AND P1, PT, R22, R195.reuse, PT ;  /* 0x000000c31600720c */ /* 0x080fe40003f26270 */
[----:B------:R-:W-:Y:S02]  /*f630*/  FSEL R163, R163, -INF , !P0 ;  /* 0xff800000a3a37808 */ /* 0x000fe40004000000 */
[----:B------:R-:W-:Y:S02]  /*f640*/  FSEL R175, R175, -INF , !P4 ;  /* 0xff800000afaf7808 */ /* 0x000fe40006000000 */
[----:B------:R-:W-:Y:S02]  /*f650*/  FSEL R191, R191, -INF , !P5 ;  /* 0xff800000bfbf7808 */ /* 0x000fe40006800000 */
[----:B------:R-:W-:Y:S02]  /*f660*/  ISETP.GE.AND P4, PT, R14, R195, PT ;  /* 0x000000c30e00720c */ /* 0x000fe40003f86270 */
[-C--:B------:R-:W-:Y:S02]  /*f670*/  ISETP.GE.AND P0, PT, R12, R197.reuse, PT ;  /* 0x000000c50c00720c */ /* 0x080fe40003f06270 */
[----:B------:R-:W-:Y:S02]  /*f680*/  ISETP.GE.AND P5, PT, R10, R197, PT ;  /* 0x000000c50a00720c */ /* 0x000fe40003fa6270 */
[----:B------:R-:W-:Y:S02]  /*f690*/  FSEL R13, R13, -INF , !P1 ;  /* 0xff8000000d0d7808 */ /* 0x000fe40004800000 */
[----:B------:R-:W-:Y:S02]  /*f6a0*/  ISETP.GE.AND P1, PT, R21, R195, PT ;  /* 0x000000c31500720c */ /* 0x000fe40003f26270 */
[----:B------:R-:W-:Y:S02]  /*f6b0*/  FSEL R157, R157, -INF , !P0 ;  /* 0xff8000009d9d7808 */ /* 0x000fe40004000000 */
[----:B------:R-:W-:Y:S02]  /*f6c0*/  FSEL R155, R155, -INF , !P5 ;  /* 0xff8000009b9b7808 */ /* 0x000fe40006800000 */
[----:B------:R-:W-:Y:S02]  /*f6d0*/  FSEL R159, R159, -INF , !P4 ;  /* 0xff8000009f9f7808 */ /* 0x000fe40006000000 */
[----:B------:R-:W-:Y:S02]  /*f6e0*/  FSEL R5, R5, -INF , !P6 ;  /* 0xff80000005057808 */ /* 0x000fe40007000000 */
[----:B------:R-:W-:Y:S02]  /*f6f0*/  ISETP.GE.AND P6, PT, R20, R197, PT ;  /* 0x000000c51400720c */ /* 0x000fe40003fc6270 */
[----:B------:R-:W-:Y:S02]  /*f700*/  ISETP.GE.AND P0, PT, R206, R195, PT ;  /* 0x000000c3ce00720c */ /* 0x000fe40003f06270 */
[C---:B------:R-:W-:Y:S02]  /*f710*/  ISETP.GE.AND P5, PT, R8.reuse, R197, PT ;  /* 0x000000c50800720c */ /* 0x040fe40003fa6270 */
[----:B------:R-:W-:Y:S02]  /*f720*/  ISETP.GE.AND P4, PT, R8, R195, PT ;  /* 0x000000c30800720c */ /* 0x000fe40003f86270 */
[----:B------:R-:W-:Y:S02]  /*f730*/  FMNMX3.FTZ R8, R0, R19, R17, !PT ;  /* 0x0000001300087276 */ /* 0x000fe40007810011 */
[----:B------:R-:W-:Y:S02]  /*f740*/  FSEL R201, R201, -INF , !P1 ;  /* 0xff800000c9c97808 */ /* 0x000fe40004800000 */
[CC--:B------:R-:W-:Y:S01]  /*f750*/  ISETP.GE.AND P1, PT, R206.reuse, R197.reuse, PT ;  /* 0x000000c5ce00720c */ /* 0x0c0fe20003f26270 */
[----:B------:R-:W-:Y:S01]  /*f760*/  VIADD R206, R206, 0xffffffc0 ;  /* 0xffffffc0cece7836 */ /* 0x000fe20000000000 */
[----:B------:R-:W-:Y:S02]  /*f770*/  FSEL R161, R161, -INF , !P0 ;  /* 0xff800000a1a17808 */ /* 0x000fe40004000000 */
[----:B------:R-:W-:Y:S02]  /*f780*/  FSEL R149, R149, -INF , !P5 ;  /* 0xff80000095957808 */ /* 0x000fe40006800000 */
        /* <DEDUP_REMOVED lines=16> */
[----:B------:R-:W-:Y:S02]  /*f890*/  ISETP.GE.AND P1, PT, R4, R195, PT ;  /* 0x000000c30400720c */ /* 0x000fe40003f26270 */
[----:B------:R-:W-:Y:S02]  /*f8a0*/  FSEL R179, R179, -INF , !P6 ;  /* 0xff800000b3b37808 */ /* 0x000fe40007000000 */
[----:B------:R-:W-:Y:S02]  /*f8b0*/  FMNMX3.FTZ R4, R6, R201, R175, !PT ;  /* 0x000000c906047276 */ /* 0x000fe400078100af */
[----:B------:R-:W-:Y:S02]  /*f8c0*/  ISETP.GE.AND P6, PT, R10, R195, PT ;  /* 0x000000c30a00720c */ /* 0x000fe40003fc6270 */
[----:B------:R-:W-:Y:S02]  /*f8d0*/  FMNMX3.FTZ R6, R8, R189, R163, !PT ;  /* 0x000000bd08067276 */ /* 0x000fe400078100a3 */
[----:B------:R-:W-:Y:S02]  /*f8e0*/  FMNMX3.FTZ R4, R4, R191, R179, !PT ;  /* 0x000000bf04047276 */ /* 0x000fe400078100b3 */
[----:B------:R-:W-:Y:S02]  /*f8f0*/  FSEL R151, R151, -INF , !P6 ;  /* 0xff80000097977808 */ /* 0x000fe40007000000 */
[----:B------:R-:W-:Y:S02]  /*f900*/  FMNMX3.FTZ R6, R6, R157, R155, !PT ;  /* 0x0000009d06067276 */ /* 0x000fe4000781009b */
[----:B------:R-:W-:Y:S02]  /*f910*/  ISETP.GE.AND P6, PT, R3, R197, PT ;  /* 0x000000c50300720c */ /* 0x000fe40003fc6270 */
        /* <DEDUP_REMOVED lines=395> */
.L_x_5123:
        /* <DEDUP_REMOVED lines=277> */
.L_x_5129:
[----:B------:R-:W-:Y:S05]  /*12320*/  BSYNC.RECONVERGENT B0 ;  /* 0x0000000000007941 */ /* 0x000fea0003800200 */
.L_x_5128:
        /* <DEDUP_REMOVED lines=36> */
.L_x_5131:
[----:B------:R-:W-:Y:S05]  /*12570*/  BSYNC.RECONVERGENT B0 ;  /* 0x0000000000007941 */ /* 0x000fea0003800200 */
.L_x_5130:
        /* <DEDUP_REMOVED lines=23> */
.L_x_5133:
[----:B------:R-:W-:Y:S05]  /*126f0*/  BSYNC.RECONVERGENT B0 ;  /* 0x0000000000007941 */ /* 0x000fea0003800200 */
.L_x_5132:
        /* <DEDUP_REMOVED lines=23> */
.L_x_5135:
[----:B------:R-:W-:Y:S05]  /*12870*/  BSYNC.RECONVERGENT B0 ;  /* 0x0000000000007941 */ /* 0x000fea0003800200 */
.L_x_5134:
        /* <DEDUP_REMOVED lines=22> */
.L_x_5136:
        /* <DEDUP_REMOVED lines=10> */
.L_x_6924:


//--------------------- .text._ZN5flash24flash_fwd_splitkv_kernelI23Flash_fwd_kernel_traitsILi192ELi64ELi64ELi4ELb0ELb0EN7cutlass6half_tE19Flash_kernel_traitsILi192ELi64ELi64ELi4ES3_EELb0ELb1ELb0ELb0ELb1ELb0ELb0ELb1EEEvNS_16Flash_fwd_paramsE --------------------------
	.section	.text._ZN5flash24flash_fwd_splitkv_kernelI23Flash_fwd_kernel_traitsILi192ELi64ELi64ELi4ELb0ELb0EN7cutlass6half_tE19Flash_kernel_traitsILi192ELi64ELi64ELi4ES3_EELb0ELb1ELb0ELb0ELb1ELb0ELb0ELb1EEEvNS_16Flash_fwd_paramsE,"ax",@progbits
	.align	128
        .global         _ZN5flash24flash_fwd_splitkv_kernelI23Flash_fwd_kernel_traitsILi192ELi64ELi64ELi4ELb0ELb0EN7cutlass6half_tE19Flash_kernel_traitsILi192ELi64ELi64ELi4ES3_EELb0ELb1ELb0ELb0ELb1ELb0ELb0ELb1EEEvNS_16Flash_fwd_paramsE
        .type           _ZN5flash24flash_fwd_splitkv_kernelI23Flash_fwd_kernel_traitsILi192ELi64ELi64ELi4ELb0ELb0EN7cutlass6half_tE19Flash_kernel_traitsILi192ELi64ELi64ELi4ES3_EELb0ELb1ELb0ELb0ELb1ELb0ELb0ELb1EEEvNS_16Flash_fwd_paramsE,@function
        .size           _ZN5flash24flash_fwd_splitkv_kernelI23Flash_fwd_kernel_traitsILi192ELi64ELi64ELi4ELb0ELb0EN7cutlass6half_tE19Flash_kernel_traitsILi192ELi64ELi64ELi4ES3_EELb0ELb1ELb0ELb0ELb1ELb0ELb0ELb1EEEvNS_16Flash_fwd_paramsE,(.L_x_6925 - _ZN5flash24flash_fwd_splitkv_kernelI23Flash_fwd_kernel_traitsILi192ELi64ELi64ELi4ELb0ELb0EN7cutlass6half_tE19Flash_kernel_traitsILi192ELi64ELi64ELi4ES3_EELb0ELb1ELb0ELb0ELb1ELb0ELb0ELb1EEEvNS_16Flash_fwd_paramsE)
        .other          _ZN5flash24flash_fwd_splitkv_kernelI23Flash_fwd_kernel_traitsILi192ELi64ELi64ELi4ELb0ELb0EN7cutlass6half_tE19Flash_kernel_traitsILi192ELi64ELi64ELi4ES3_EELb0ELb1ELb0ELb0ELb1ELb0ELb0ELb1EEEvNS_16Flash_fwd_paramsE,@"STO_CUDA_ENTRY STV_DEFAULT"
_ZN5flash24flash_fwd_splitkv_kernelI23Flash_fwd_kernel_traitsILi192ELi64ELi64ELi4ELb0ELb0EN7cutlass6half_tE19Flash_kernel_traitsILi192ELi64ELi64ELi4ES3_EELb0ELb1ELb0ELb0ELb1ELb0ELb0ELb1EEEvNS_16Flash_fwd_paramsE:
.text._ZN5flash24flash_fwd_splitkv_kernelI23Flash_fwd_kernel_traitsILi192ELi64ELi64ELi4ELb0ELb0EN7cutlass6half_tE19Flash_kernel_traitsILi192ELi64ELi64ELi4ES3_EELb0ELb1ELb0ELb0ELb1ELb0ELb0ELb1EEEvNS_16Flash_fwd_paramsE:
        /* <DEDUP_REMOVED lines=51> */
.L_x_5137:
        /* <DEDUP_REMOVED lines=9> */
[----:B------:R-:W1:Y:S02]  /*03c0*/  LDC R2, c[0x0][0x508] ;  /* 0x00014200ff027b82 */ /* 0x000e640000000800 */
[----:B------:R-:W-:-:S02]  /*03d0*/  @!P1 IMAD.IADD R74, R80, 0x1, R9 ;  /* 0x00000001504a9824 */ /* 0x000fc400078e0209 */
[----:B------:R-:W1:Y:S02]  /*03e0*/  S2R R9, SR_CTAID.Z ;  /* 0x0000000000097919 */ /* 0x000e640000002700 */
        /* <DEDUP_REMOVED lines=35> */
[----:B------:R-:W-:-:S04]  /*0620*/  IADD3 R8, PT, PT, R0, 0x10, RZ ;  /* 0x0000001000087810 */ /* 0x000fc80007ffe0ff */
[----:B------:R-:W-:Y:S02]  /*0630*/  ISETP.GE.AND P3, PT, R8, R201, PT ;  /* 0x000000c90800720c */ /* 0x000fe40003f66270 */
[----:B------:R-:W-:-:S04]  /*0640*/  IADD3 R8, PT, PT, R0, 0x30, RZ ;  /* 0x0000003000087810 */ /* 0x000fc80007ffe0ff */
[----:B------:R-:W-:Y:S01]  /*0650*/  ISETP.GE.AND P1, PT, R8, R201, PT ;  /* 0x000000c90800720c */ /* 0x000fe20003f26270 */
[----:B-1----:R-:W-:-:S04]  /*0660*/  @P0 IMAD.WIDE.U32 R12, R200, R2, RZ ;  /* 0x00000002c80c0225 */ /* 0x002fc800078e00ff */
[----:B------:R-:W-:-:S04]  /*0670*/  IMAD.WIDE.U32 R14, R76, R2, R14 ;  /* 0x000000024c0e7225 */ /* 0x000fc800078e000e */
[----:B-----5:R-:W-:Y:S01]  /*0680*/  @!P0 IMAD.WIDE.U32 R10, R5, R6, RZ ;  /* 0x00000006050a8225 */ /* 0x020fe200078e00ff */
[----:B------:R-:W-:-:S03]  /*0690*/  @P0 MOV R10, R12 ;  /* 0x0000000c000a0202 */ /* 0x000fc60000000f00 */
[----:B------:R-:W-:Y:S02]  /*06a0*/  @!P0 IMAD R7, R5, R7, R11 ;  /* 0x0000000705078224 */ /* 0x000fe400078e020b */
[-C--:B------:R-:W-:Y:S01]  /*06b0*/  @P0 IMAD R7, R200, R3.reuse, R13 ;  /* 0x00000003c8070224 */ /* 0x080fe200078e020d */
[----:B------:R-:W-:Y:S01]  /*06c0*/  IADD3 R14, P0, PT, R10, R14, RZ ;  /* 0x0000000e0a0e7210 */ /* 0x000fe20007f1e0ff */
[----:B------:R-:W-:Y:S02]  /*06d0*/  IMAD R6, R76, R3, R15 ;  /* 0x000000034c067224 */ /* 0x000fe400078e020f */
[----:B--2---:R-:W-:Y:S02]  /*06e0*/  IMAD R5, R4, UR9, R9 ;  /* 0x0000000904057c24 */ /* 0x004fe4000f8e0209 */
[C---:B------:R-:W-:Y:S01]  /*06f0*/  VIADD R10, R0.reuse, 0x20 ;  /* 0x00000020000a7836 */ /* 0x040fe20000000000 */
[----:B------:R-:W-:Y:S01]  /*0700*/  IADD3.X R15, PT, PT, R7, R6, RZ, P0, !PT ;  /* 0x00000006070f7210 */ /* 0x000fe200007fe4ff */
[----:B----4-:R-:W-:Y:S01]  /*0710*/  IMAD R5, R5, UR8, R76 ;  /* 0x0000000805057c24 */ /* 0x010fe2000f8e024c */
[----:B------:R-:W-:-:S02]  /*0720*/  ISETP.GE.AND P0, PT, R0, R201, PT ;  /* 0x000000c90000720c */ /* 0x000fc40003f06270 */
[----:B------:R-:W-:Y:S01]  /*0730*/  ISETP.GE.AND P2, PT, R10, R201, PT ;  /* 0x000000c90a00720c */ /* 0x000fe20003f46270 */
[----:B---3--:R-:W-:-:S04]  /*0740*/  IMAD.WIDE.U32 R14, R9, UR4, R14 ;  /* 0x00000004090e7c25 */ /* 0x008fc8000f8e000e */
        /* <DEDUP_REMOVED lines=11> */
.L_x_5140:
[----:B------:R-:W-:Y:S05]  /*0800*/  BSYNC.RECONVERGENT B0 ;  /* 0x0000000000007941 */ /* 0x000fea0003800200 */
.L_x_5139:
        /* <DEDUP_REMOVED lines=16> */
.L_x_5142:
[----:B------:R-:W-:Y:S05]  /*0910*/  BSYNC.RECONVERGENT B0 ;  /* 0x0000000000007941 */ /* 0x000fea0003800200 */
.L_x_5141:
        /* <DEDUP_REMOVED lines=16> */
.L_x_5144:
[----:B------:R-:W-:Y:S05]  /*0a20*/  BSYNC.RECONVERGENT B0 ;  /* 0x0000000000007941 */ /* 0x000fea0003800200 */
.L_x_5143:
        /* <DEDUP_REMOVED lines=15> */
.L_x_5146:
[----:B------:R-:W-:Y:S05]  /*0b20*/  BSYNC.RECONVERGENT B0 ;  /* 0x0000000000007941 */ /* 0x000fea0003800200 */
.L_x_5145:
        /* <DEDUP_REMOVED lines=20> */
.L_x_5138:
        /* <DEDUP_REMOVED lines=10> */
.L_x_5147:
[----:B------:R-:W-:Y:S05]  /*0d10*/  BRA.U !UP0, `(.L_x_5148) ;  /* 0x0000000508987547 */ /* 0x000fea000b800000 */
[----:B------:R-:W2:Y:S01]  /*0d20*/  LDC R7, c[0x0][0x4f0] ;  /* 0x00013c00ff077b82 */ /* 0x000ea20000000800 */
[----:B------:R-:W-:Y:S01]  /*0d30*/  LEA R0, R135, 0xffffffc0, 0x6 ;  /* 0xffffffc087007811 */ /* 0x000fe200078e30ff */
[----:B------:R-:W3:Y:S03]  /*0d40*/  LDCU.64 UR4, c[0x0][0x4e8] ;  /* 0x00009d00ff0477ac */ /* 0x000ee60008000a00 */
[----:B-1----:R-:W-:Y:S01]  /*0d50*/  IABS R2, R0 ;  /* 0x0000000000027213 */ /* 0x002fe20000000000 */
[----:B------:R-:W1:Y:S01]  /*0d60*/  LDCU.64 UR8, c[0x0][0x3a0] ;  /* 0x00007400ff0877ac */ /* 0x000e620008000a00 */
[----:B------:R-:W4:Y:S01]  /*0d70*/  LDCU.64 UR14, c[0x0][0x3b8] ;  /* 0x00007700ff0e77ac */ /* 0x000f220008000a00 */
        /* <DEDUP_REMOVED lines=9> */
[----:B---3--:R-:W-:-:S04]  /*0e10*/  IMAD.WIDE.U32 R10, R5, UR4, RZ ;  /* 0x00000004050a7c25 */ /* 0x008fc8000f8e00ff */
[----:B------:R-:W-:-:S04]  /*0e20*/  IMAD.HI.U32 R6, R3, R2, RZ ;  /* 0x0000000203067227 */ /* 0x000fc800078e00ff */
[----:B------:R-:W-:Y:S02]  /*0e30*/  IMAD.MOV R3, RZ, RZ, -R6 ;  /* 0x000000ffff037224 */ /* 0x000fe400078e0a06 */
[----:B------:R-:W-:Y:S01]  /*0e40*/  IMAD R203, R5, UR5, R11 ;  /* 0x0000000505cb7c24 */ /* 0x000fe2000f8e020b */
[----:B------:R-:W2:Y:S01]  /*0e50*/  LDCU.64 UR4, c[0x0][0x3a8] ;  /* 0x00007500ff0477ac */ /* 0x000ea20008000a00 */
[----:B------:R-:W-:Y:S01]  /*0e60*/  IMAD R3, R4, R3, R2 ;  /* 0x0000000304037224 */ /* 0x000fe200078e0202 */
[----:B------:R-:W-:-:S04]  /*0e70*/  LOP3.LUT R2, R0, R7, RZ, 0x3c, !PT ;  /* 0x0000000700027212 */ /* 0x000fc800078e3cff */
[----:B------:R-:W-:Y:S02]  /*0e80*/  ISETP.GT.U32.AND P3, PT, R4, R3, PT ;  /* 0x000000030400720c */ /* 0x000fe40003f64070 */
[----:B------:R-:W-:-:S11]  /*0e90*/  ISETP.GE.AND P1, PT, R2, RZ, PT ;  /* 0x000000ff0200720c */ /* 0x000fd60003f26270 */
[-C--:B------:R-:W-:Y:S01]  /*0ea0*/  @!P3 IADD3 R3, PT, PT, R3, -R4.reuse, RZ ;  /* 0x800000040303b210 */ /* 0x080fe20007ffe0ff */
[----:B------:R-:W-:Y:S01]  /*0eb0*/  @!P3 VIADD R6, R6, 0x1 ;  /* 0x000000010606b836 */ /* 0x000fe20000000000 */
[----:B------:R-:W-:Y:S02]  /*0ec0*/  ISETP.NE.AND P3, PT, R7, RZ, PT ;  /* 0x000000ff0700720c */ /* 0x000fe40003f65270 */
[----:B------:R-:W-:Y:S02]  /*0ed0*/  ISETP.GE.U32.AND P0, PT, R3, R4, PT ;  /* 0x000000040300720c */ /* 0x000fe40003f06070 */
[----:B------:R-:W3:Y:S11]  /*0ee0*/  LDC R4, c[0x0][0x3e8] ;  /* 0x0000fa00ff047b82 */ /* 0x000ef60000000800 */
[----:B------:R-:W-:-:S02]  /*0ef0*/  @P0 IADD3 R6, PT, PT, R6, 0x1, RZ ;  /* 0x0000000106060810 */ /* 0x000fc40007ffe0ff */
[----:B------:R-:W-:-:S03]  /*0f00*/  LEA R202, P0, R10, UR12, 0x2 ;  /* 0x0000000c0aca7c11 */ /* 0x000fc6000f8010ff */
[----:B------:R-:W-:Y:S01]  /*0f10*/  IMAD.MOV.U32 R3, RZ, RZ, R6 ;  /* 0x000000ffff037224 */ /* 0x000fe200078e0006 */
[----:B------:R-:W-:-:S04]  /*0f20*/  LEA.HI.X R203, R10, UR13, R203, 0x2, P0 ;  /* 0x0000000d0acb7c11 */ /* 0x000fc800080f14cb */
[----:B------:R-:W-:Y:S02]  /*0f30*/  @!P1 IADD3 R3, PT, PT, -R3, RZ, RZ ;  /* 0x000000ff03039210 */ /* 0x000fe40007ffe1ff */
[----:B------:R-:W-:-:S05]  /*0f40*/  @!P3 LOP3.LUT R3, RZ, R7, RZ, 0x33, !PT ;  /* 0x00000007ff03b212 */ /* 0x000fca00078e33ff */
[----:B------:R-:W-:-:S05]  /*0f50*/  IMAD.WIDE R16, R3, 0x4, R202 ;  /* 0x0000000403107825 */ /* 0x000fca00078e02ca */
[----:B------:R-:W2:Y:S01]  /*0f60*/  LDG.E R10, desc[UR6][R16.64] ;  /* 0x00000006100a7981 */ /* 0x000ea2000c1e1900 */
[----:B---3--:R-:W-:Y:S01]  /*0f70*/  IABS R2, R4 ;  /* 0x0000000400027213 */ /* 0x008fe20000000000 */
[----:B------:R-:W-:-:S03]  /*0f80*/  IMAD.MOV R3, RZ, RZ, -R3 ;  /* 0x000000ffff037224 */ /* 0x000fc600078e0a03 */
[----:B------:R-:W3:Y:S01]  /*0f90*/  I2F.RP R11, R2 ;  /* 0x00000002000b7306 */ /* 0x000ee20000209400 */
[----:B------:R-:W-:Y:S01]  /*0fa0*/  IMAD R0, R7, R3, R0 ;  /* 0x0000000307007224 */ /* 0x000fe200078e0200 */
[----:B----4-:R-:W-:-:S06]  /*0fb0*/  MOV R7, UR15 ;  /* 0x0000000f00077c02 */ /* 0x010fcc0008000f00 */
[----:B---3--:R-:W3:Y:S02]  /*0fc0*/  MUFU.RCP R12, R11 ;  /* 0x0000000b000c7308 */ /* 0x008ee40000001000 */
[----:B---3--:R-:W-:-:S06]  /*0fd0*/  VIADD R12, R12, 0xffffffe ;  /* 0x0ffffffe0c0c7836 */ /* 0x008fcc0000000000 */
[----:B------:R-:W3:Y:S02]  /*0fe0*/  F2I.FTZ.U32.TRUNC.NTZ R13, R12 ;  /* 0x0000000c000d7305 */ /* 0x000ee4000021f000 */
[----:B---3--:R-:W-:Y:S01]  /*0ff0*/  IADD3 R6, PT, PT, RZ, -R13, RZ ;  /* 0x8000000dff067210 */ /* 0x008fe20007ffe0ff */
[----:B------:R-:W-:-:S04]  /*1000*/  IMAD.MOV.U32 R12, RZ, RZ, RZ ;  /* 0x000000ffff0c7224 */ /* 0x000fc800078e00ff */
[----:B------:R-:W-:Y:S01]  /*1010*/  IMAD R8, R6, R2, RZ ;  /* 0x0000000206087224 */ /* 0x000fe200078e02ff */
[----:B------:R-:W-:-:S03]  /*1020*/  IABS R6, R9 ;  /* 0x0000000900067213 */ /* 0x000fc60000000000 */
[----:B------:R-:W-:-:S06]  /*1030*/  IMAD.HI.U32 R13, R13, R8, R12 ;  /* 0x000000080d0d7227 */ /* 0x000fcc00078e000c */
[----:B------:R-:W-:-:S05]  /*1040*/  IMAD.HI.U32 R8, R13, R6, RZ ;  /* 0x000000060d087227 */ /* 0x000fca00078e00ff */
[----:B------:R-:W-:-:S05]  /*1050*/  IADD3 R11, PT, PT, -R8, RZ, RZ ;  /* 0x000000ff080b7210 */ /* 0x000fca0007ffe1ff */
[----:B------:R-:W-:Y:S02]  /*1060*/  IMAD R13, R2, R11, R6 ;  /* 0x0000000b020d7224 */ /* 0x000fe400078e0206 */
        /* <DEDUP_REMOVED lines=11> */
[----:B-1----:R-:W-:-:S04]  /*1120*/  IMAD.WIDE.U32 R12, R10, UR8, RZ ;  /* 0x000000080a0c7c25 */ /* 0x002fc8000f8e00ff */
[C---:B------:R-:W-:Y:S02]  /*1130*/  IMAD R17, R11.reuse, UR8, RZ ;  /* 0x000000080b117c24 */ /* 0x040fe4000f8e02ff */
[----:B------:R-:W-:Y:S02]  /*1140*/  IMAD R11, R11, UR4, RZ ;  /* 0x000000040b0b7c24 */ /* 0x000fe4000f8e02ff */
        /* <DEDUP_REMOVED lines=8> */
[----:B------:R-:W-:Y:S02]  /*11d0*/  SHF.R.S32.HI R11, RZ, 0x1f, R0 ;  /* 0x0000001fff0b7819 */ /* 0x000fe40000011400 */
[----:B------:R-:W-:Y:S02]  /*11e0*/  @!P0 IADD3 R13, PT, PT, -R13, RZ, RZ ;  /* 0x000000ff0d0d8210 */ /* 0x000fe40007ffe1ff */
[----:B------:R-:W-:Y:S01]  /*11f0*/  MOV R16, R10 ;  /* 0x0000000a00107202 */ /* 0x000fe20000000f00 */
[----:B------:R-:W-:Y:S01]  /*1200*/  IMAD R10, R11, R6, RZ ;  /* 0x000000060b0a7224 */ /* 0x000fe200078e02ff */
[----:B------:R-:W-:-:S02]  /*1210*/  MOV R18, R12 ;  /* 0x0000000c00127202 */ /* 0x000fc40000000f00 */
[----:B------:R-:W-:Y:S01]  /*1220*/  SEL R12, R4, R13, !P1 ;  /* 0x0000000d040c7207 */ /* 0x000fe20004800000 */
[C---:B------:R-:W-:Y:S02]  /*1230*/  IMAD R10, R0.reuse, R7, R10 ;  /* 0x00000007000a7224 */ /* 0x040fe400078e020a */
[----:B--2---:R-:W-:Y:S01]  /*1240*/  IMAD.U32 R2, RZ, RZ, UR4 ;  /* 0x00000004ff027e24 */ /* 0x004fe2000f8e00ff */
[----:B------:R-:W-:Y:S01]  /*1250*/  MOV R3, UR5 ;  /* 0x0000000500037c02 */ /* 0x000fe20008000f00 */
[----:B------:R-:W-:-:S04]  /*1260*/  IMAD.WIDE.U32 R18, R0, R6, R18 ;  /* 0x0000000600127225 */ /* 0x000fc800078e0012 */
[-C--:B------:R-:W-:Y:S02]  /*1270*/  IMAD R11, R11, R2.reuse, RZ ;  /* 0x000000020b0b7224 */ /* 0x080fe400078e02ff */
        /* <DEDUP_REMOVED lines=16> */
.L_x_5148:
        /* <DEDUP_REMOVED lines=15> */
.L_x_5150:
[----:B------:R-:W2:Y:S01]  /*1470*/  LDC.64 R6, c[0x0][0x3b8] ;  /* 0x0000ee00ff067b82 */ /* 0x000ea20000000a00 */
[----:B-1----:R-:W-:-:S05]  /*1480*/  IADD3 R2, PT, PT, R0, R11, RZ ;  /* 0x0000000b00027210 */ /* 0x002fca0007ffe0ff */
[C---:B--2---:R-:W-:Y:S02]  /*1490*/  IMAD R17, R2.reuse, R7, RZ ;  /* 0x0000000702117224 */ /* 0x044fe400078e02ff */
[----:B------:R-:W-:-:S05]  /*14a0*/  IMAD.WIDE.U32 R2, R2, R6, RZ ;  /* 0x0000000602027225 */ /* 0x000fca00078e00ff */
[----:B------:R-:W-:Y:S02]  /*14b0*/  IADD3 R17, PT, PT, R3, R17, RZ ;  /* 0x0000001103117210 */ /* 0x000fe40007ffe0ff */
[----:B------:R-:W-:Y:S02]  /*14c0*/  MOV R16, R2 ;  /* 0x0000000200107202 */ /* 0x000fe40000000f00 */
.L_x_5151:
        /* <DEDUP_REMOVED lines=14> */
.L_x_5152:
[----:B------:R-:W1:Y:S01]  /*15b0*/  LDC.64 R2, c[0x0][0x3c0] ;  /* 0x0000f000ff027b82 */ /* 0x000e620000000a00 */
[----:B------:R-:W-:-:S05]  /*15c0*/  IADD3 R0, PT, PT, R0, R11, RZ ;  /* 0x0000000b00007210 */ /* 0x000fca0007ffe0ff */
[C---:B-1----:R-:W-:Y:S02]  /*15d0*/  IMAD R19, R0.reuse, R3, RZ ;  /* 0x0000000300137224 */ /* 0x042fe400078e02ff */
[----:B------:R-:W-:-:S05]  /*15e0*/  IMAD.WIDE.U32 R10, R0, R2, RZ ;  /* 0x00000002000a7225 */ /* 0x000fca00078e00ff */
[----:B------:R-:W-:Y:S02]  /*15f0*/  IADD3 R19, PT, PT, R11, R19, RZ ;  /* 0x000000130b137210 */ /* 0x000fe40007ffe0ff */
[----:B------:R-:W-:-:S07]  /*1600*/  MOV R18, R10 ;  /* 0x0000000a00127202 */ /* 0x000fce0000000f00 */
.L_x_5153:
[----:B-----5:R-:W1:Y:S01]  /*1610*/  LDC R4, c[0x0][0x3e8] ;  /* 0x0000fa00ff047b82 */ /* 0x020e620000000800 */
[----:B------:R-:W-:Y:S02]  /*1620*/  CS2R R202, SRZ ;  /* 0x0000000000ca7805 */ /* 0x000fe4000001ff00 */
        /* <DEDUP_REMOVED lines=28> */
[----:B------:R-:W-:-:S03]  /*17f0*/  IMAD R19, R0, R3, R19 ;  /* 0x0000000300137224 */ /* 0x000fc600078e0213 */
[----:B------:R-:W-:-:S04]  /*1800*/  @!P0 IADD3 R21, PT, PT, -R21, RZ, RZ ;  /* 0x000000ff15158210 */ /* 0x000fc80007ffe1ff */
[----:B------:R-:W-:Y:S01]  /*1810*/  SEL R14, R4, R21, !P1 ;  /* 0x00000015040e7207 */ /* 0x000fe20004800000 */
[----:B------:R-:W-:-:S03]  /*1820*/  IMAD.WIDE.U32 R20, R0, R6, R16 ;  /* 0x0000000600147225 */ /* 0x000fc600078e0010 */
[----:B------:R-:W-:Y:S01]  /*1830*/  SHF.R.S32.HI R17, RZ, 0x1f, R14 ;  /* 0x0000001fff117819 */ /* 0x000fe2000001140e */
[----:B------:R-:W-:Y:S02]  /*1840*/  IMAD R21, R0, R7, R21 ;  /* 0x0000000700157224 */ /* 0x000fe400078e0215 */
        /* <DEDUP_REMOVED lines=9> */
.L_x_5149:
        /* <DEDUP_REMOVED lines=12> */
[----:B------:R-:W-:Y:S01]  /*19a0*/  VIADD R75, R135, 0xffffffff ;  /* 0xffffffff874b7836 */ /* 0x000fe20000000000 */
[----:B------:R-:W-:Y:S01]  /*19b0*/  SHF.L.U32 R85, R134, 0x2, RZ ;  /* 0x0000000286557819 */ /* 0x000fe200000006ff */
[----:B------:R-:W-:Y:S01]  /*19c0*/  IMAD.WIDE.U32 R14, R15, 0x40, R124 ;  /* 0x000000400f0e7825 */ /* 0x000fe200078e007c */
[----:B------:R-:W-:-:S02]  /*19d0*/  SHF.L.U64.HI R72, R6, 0x4, R7 ;  /* 0x0000000406487819 */ /* 0x000fc40000010207 */
[----:B------:R-:W-:Y:S01]  /*19e0*/  LOP3.LUT R85, R85, 0x1c, RZ, 0xc0, !PT ;  /* 0x0000001c55557812 */ /* 0x000fe200078ec0ff */
[----:B------:R-:W2:Y:S01]  /*19f0*/  @!P2 LDC.64 R10, c[0x0][0x398] ;  /* 0x0000e600ff0aab82 */ /* 0x000ea20000000a00 */
[----:B------:R-:W-:Y:S01]  /*1a00*/  IMAD.SHL.U32 R73, R6, 0x10, RZ ;  /* 0x0000001006497824 */ /* 0x000fe200078e00ff */
[----:B------:R-:W-:Y:S01]  /*1a10*/  LOP3.LUT R79, R79, 0x1c0, RZ, 0xc0, !PT ;  /* 0x000001c04f4f7812 */ /* 0x000fe200078ec0ff */
[----:B------:R-:W-:Y:S02]  /*1a20*/  IMAD.SHL.U32 R81, R2, 0x10, RZ ;  /* 0x0000001002517824 */ /* 0x000fe400078e00ff */
[----:B-1----:R-:W-:-:S04]  /*1a30*/  @P2 IMAD.WIDE.U32 R22, R200, R122, RZ ;  /* 0x0000007ac8162225 */ /* 0x002fc800078e00ff */
[----:B------:R-:W-:Y:S02]  /*1a40*/  IMAD.SHL.U32 R133, R75, 0x40, RZ ;  /* 0x000000404b857824 */ /* 0x000fe400078e00ff */
[C---:B--2---:R-:W-:Y:S02]  /*1a50*/  @!P2 IMAD.WIDE.U32 R20, R5.reuse, R10, RZ ;  /* 0x0000000a0514a225 */ /* 0x044fe400078e00ff */
[----:B------:R-:W1:Y:S02]  /*1a60*/  LDC R10, c[0x0][0x450] ;  /* 0x00011400ff0a7b82 */ /* 0x000e640000000800 */
[----:B------:R-:W-:Y:S01]  /*1a70*/  @!P2 IMAD R11, R5, R11, R21 ;  /* 0x0000000b050ba224 */ /* 0x000fe200078e0215 */
[----:B------:R-:W-:Y:S01]  /*1a80*/  @!P2 MOV R17, R20 ;  /* 0x000000140011a202 */ /* 0x000fe20000000f00 */
[----:B------:R-:W-:Y:S01]  /*1a90*/  @P2 IMAD.MOV.U32 R17, RZ, RZ, R22 ;  /* 0x000000ffff112224 */ /* 0x000fe200078e0016 */
[----:B------:R-:W-:Y:S01]  /*1aa0*/  IADD3 R20, P4, PT, R24, R16, RZ ;  /* 0x0000001018147210 */ /* 0x000fe20007f9e0ff */
[----:B------:R-:W-:Y:S01]  /*1ab0*/  @P2 IMAD R11, R200, R123, R23 ;  /* 0x0000007bc80b2224 */ /* 0x000fe200078e0217 */
[----:B------:R-:W-:-:S02]  /*1ac0*/  IADD3 R16, P3, PT, R24, R18, RZ ;  /* 0x0000001218107210 */ /* 0x000fc40007f7e0ff */
[----:B------:R-:W-:Y:S01]  /*1ad0*/  IADD3 R18, P2, PT, R24, R17, RZ ;  /* 0x0000001118127210 */ /* 0x000fe20007f5e0ff */
[----:B------:R-:W-:Y:S01]  /*1ae0*/  IMAD.X R21, RZ, RZ, R13, P4 ;  /* 0x000000ffff157224 */ /* 0x000fe200020e060d */
[----:B------:R-:W-:-:S03]  /*1af0*/  IADD3.X R17, PT, PT, RZ, R12, RZ, P3, !PT ;  /* 0x0000000cff117210 */ /* 0x000fc60001ffe4ff */
[----:B------:R-:W-:Y:S02]  /*1b00*/  IMAD.X R19, RZ, RZ, R11, P2 ;  /* 0x000000ffff137224 */ /* 0x000fe400010e060b */
[----:B------:R-:W-:-:S04]  /*1b10*/  IMAD.WIDE.U32 R16, R124, R2, R16 ;  /* 0x000000027c107225 */ /* 0x000fc800078e0010 */
[----:B------:R-:W-:Y:S01]  /*1b20*/  IMAD.WIDE.U32 R12, R9, UR4, R18 ;  /* 0x00000004090c7c25 */ /* 0x000fe2000f8e0012 */
[----:B------:R-:W-:-:S03]  /*1b30*/  SHF.L.U32 R94, R16, 0x1, RZ ;  /* 0x00000001105e7819 */ /* 0x000fc600000006ff */
[----:B------:R-:W-:Y:S01]  /*1b40*/  IMAD R13, R9, UR5, R13 ;  /* 0x00000005090d7c24 */ /* 0x000fe2000f8e020d */
[----:B------:R-:W2:Y:S01]  /*1b50*/  LDCU.64 UR4, c[0x0][0x390] ;  /* 0x00007200ff0477ac */ /* 0x000ea20008000a00 */
[----:B------:R-:W-:Y:S01]  /*1b60*/  IMAD.WIDE.U32 R20, R124, R6, R20 ;  /* 0x000000067c147225 */ /* 0x000fe200078e0014 */
[----:B-1----:R-:W-:-:S03]  /*1b70*/  LEA.HI R87, R10, R10, RZ, 0x1 ;  /* 0x0000000a0a577211 */ /* 0x002fc600078f08ff */
[C---:B------:R-:W-:Y:S01]  /*1b80*/  IMAD R93, R124.reuse, R3, R17 ;  /* 0x000000037c5d7224 */ /* 0x040fe200078e0211 */
[----:B------:R-:W-:Y:S01]  /*1b90*/  SHF.R.S32.HI R3, RZ, 0x1f, R80 ;  /* 0x0000001fff037819 */ /* 0x000fe20000011450 */
[----:B------:R-:W-:Y:S01]  /*1ba0*/  IMAD R97, R124, R7, R21 ;  /* 0x000000077c617224 */ /* 0x000fe200078e0215 */
[----:B------:R-:W-:Y:S01]  /*1bb0*/  SHF.R.S32.HI R87, RZ, 0x1, R87 ;  /* 0x00000001ff577819 */ /* 0x000fe20000011457 */
[C---:B------:R-:W-:Y:S01]  /*1bc0*/  IMAD.SHL.U32 R96, R20.reuse, 0x2, RZ ;  /* 0x0000000214607824 */ /* 0x040fe200078e00ff */
[----:B------:R-:W-:Y:S01]  /*1bd0*/  LEA.HI R3, R3, R80, RZ, 0x6 ;  /* 0x0000005003037211 */ /* 0x000fe200078f30ff */
[-C--:B------:R-:W-:Y:S01]  /*1be0*/  IMAD R9, R15, R122.reuse, RZ ;  /* 0x0000007a0f097224 */ /* 0x080fe200078e02ff */
[----:B------:R-:W-:Y:S01]  /*1bf0*/  SHF.L.U64.HI R97, R20, 0x1, R97 ;  /* 0x0000000114617819 */ /* 0x000fe20000010261 */
[----:B------:R-:W-:Y:S01]  /*1c00*/  IMAD R86, R124, R87, R85 ;  /* 0x000000577c567224 */ /* 0x000fe200078e0255 */
[----:B----4-:R-:W-:Y:S01]  /*1c10*/  IADD3 R96, P2, PT, R96, UR8, RZ ;  /* 0x0000000860607c10 */ /* 0x010fe2000ff5e0ff */
[C---:B------:R-:W-:Y:S01]  /*1c20*/  IMAD R9, R14.reuse, R123, R9 ;  /* 0x0000007b0e097224 */ /* 0x040fe200078e0209 */
[----:B------:R-:W-:Y:S01]  /*1c30*/  SHF.R.S32.HI R3, RZ, 0x6, R3 ;  /* 0x00000006ff037819 */ /* 0x000fe20000011403 */
[----:B------:R-:W-:Y:S01]  /*1c40*/  IMAD.WIDE.U32 R122, R14, R122, R12 ;  /* 0x0000007a0e7a7225 */ /* 0x000fe200078e000c */
[----:B------:R-:W-:-:S02]  /*1c50*/  IADD3.X R97, PT, PT, R97, UR9, RZ, P2, !PT ;  /* 0x0000000961617c10 */ /* 0x000fc400097fe4ff */
[----:B------:R-:W-:Y:S01]  /*1c60*/  SHF.L.U64.HI R93, R16, 0x1, R93 ;  /* 0x00000001105d7819 */ /* 0x000fe2000001025d */
[----:B------:R-:W-:Y:S01]  /*1c70*/  IMAD.MOV.U32 R196, RZ, RZ, R96 ;  /* 0x000000ffffc47224 */ /* 0x000fe200078e0060 */
[----:B--2---:R-:W-:Y:S01]  /*1c80*/  IADD3 R94, P2, PT, R94, UR4, RZ ;  /* 0x000000045e5e7c10 */ /* 0x004fe2000ff5e0ff */
[----:B------:R-:W-:Y:S01]  /*1c90*/  IMAD.MOV.U32 R195, RZ, RZ, R97 ;  /* 0x000000ffffc37224 */ /* 0x000fe200078e0061 */
[----:B------:R-:W-:Y:S02]  /*1ca0*/  VIMNMX R92, PT, PT, R194, R3, !PT ;  /* 0x00000003c25c7248 */ /* 0x000fe40007fe0100 */
[----:B------:R-:W-:Y:S02]  /*1cb0*/  IADD3.X R93, PT, PT, R93, UR5, RZ, P2, !PT ;  /* 0x000000055d5d7c10 */ /* 0x000fe400097fe4ff */
[----:B------:R-:W-:Y:S02]  /*1cc0*/  ISETP.GT.U32.AND P2, PT, R135, R92, PT ;  /* 0x0000005c8700720c */ /* 0x000fe40003f44070 */
[----:B------:R-:W-:Y:S01]  /*1cd0*/  IADD3 R85, PT, PT, R85, R86, RZ ;  /* 0x0000005655557210 */ /* 0x000fe20007ffe0ff */
[----:B------:R-:W-:Y:S01]  /*1ce0*/  IMAD.MOV.U32 R199, RZ, RZ, R93 ;  /* 0x000000ffffc77224 */ /* 0x000fe200078e005d */
[----:B------:R-:W-:-:S02]  /*1cf0*/  SHF.R.S32.HI R84, RZ, 0x1f, R86 ;  /* 0x0000001fff547819 */ /* 0x000fc40000011456 */
[----:B------:R-:W-:Y:S02]  /*1d00*/  SHF.R.S32.HI R83, RZ, 0x1f, R85 ;  /* 0x0000001fff537819 */ /* 0x000fe40000011455 */
[----:B------:R-:W-:Y:S02]  /*1d10*/  MOV R198, R94 ;  /* 0x0000005e00c67202 */ /* 0x000fe40000000f00 */
[----:B------:R-:W-:-:S03]  /*1d20*/  IADD3 R78, PT, PT, R123, R9, RZ ;  /* 0x000000097b4e7210 */ /* 0x000fc60007ffe0ff */
[----:B---3--:R-:W-:Y:S05]  /*1d30*/  @!P2 BRA `(.L_x_5154) ;  /* 0x0000007c00e4a947 */ /* 0x008fea0003800000 */
[----:B------:R-:W1:Y:S01]  /*1d40*/  LDC.64 R2, c[0x0][0x4a0] ;  /* 0x00012800ff027b82 */ /* 0x000e620000000a00 */
[----:B------:R-:W2:Y:S01]  /*1d50*/  LDCU.128 UR16, c[0x0][0x4b0] ;  /* 0x00009600ff1077ac */ /* 0x000ea20008000c00 */
[----:B------:R-:W-:Y:S01]  /*1d60*/  IMAD.MOV.U32 R25, RZ, RZ, RZ ;  /* 0x000000ffff197224 */ /* 0x000fe200078e00ff */
[----:B------:R-:W-:Y:S01]  /*1d70*/  MOV R116, R133 ;  /* 0x0000008500747202 */ /* 0x000fe20000000f00 */
[----:B------:R-:W-:Y:S01]  /*1d80*/  @!P0 IMAD.MOV R8, RZ, RZ, -R8 ;  /* 0x000000ffff088224 */ /* 0x000fe200078e0a08 */
[----:B------:R-:W3:Y:S01]  /*1d90*/  LDCU.128 UR12, c[0x0][0x4c0] ;  /* 0x00009800ff0c77ac */ /* 0x000ee20008000c00 */
[----:B-----5:R-:W-:Y:S01]  /*1da0*/  IMAD.IADD R0, R133, 0x1, R0 ;  /* 0x0000000185007824 */ /* 0x020fe200078e0200 */
[--C-:B------:R-:W-:Y:S01]  /*1db0*/  SHF.R.S32.HI R27, RZ, 0x1f, R80.reuse ;  /* 0x0000001fff1b7819 */ /* 0x100fe20000011450 */
[----:B------:R-:W4:Y:S01]  /*1dc0*/  LDC.64 R110, c[0x0][0x4a8] ;  /* 0x00012a00ff6e7b82 */ /* 0x000f220000000a00 */
[----:B------:R-:W2:Y:S01]  /*1dd0*/  LDCU.128 UR8, c[0x0][0x490] ;  /* 0x00009200ff0877ac */ /* 0x000ea20008000c00 */
[----:B------:R-:W-:Y:S01]  /*1de0*/  SEL R8, R4, R8, !P1 ;  /* 0x0000000804087207 */ /* 0x000fe20004800000 */
[----:B------:R-:W-:Y:S01]  /*1df0*/  IMAD R60, R0, R87, RZ ;  /* 0x00000057003c7224 */ /* 0x000fe200078e02ff */
[C---:B------:R-:W-:Y:S01]  /*1e00*/  SHF.L.U32 R121, R87.reuse, 0x4, RZ ;  /* 0x0000000457797819 */ /* 0x040fe200000006ff */
[----:B------:R-:W4:Y:S01]  /*1e10*/  LDCU.64 UR4, c[0x0][0x488] ;  /* 0x00009100ff0477ac */ /* 0x000f220008000a00 */
[C---:B------:R-:W-:Y:S01]  /*1e20*/  IMAD R114, R87.reuse, 0x30, RZ ;  /* 0x0000003057727824 */ /* 0x040fe200078e02ff */
[----:B------:R-:W-:Y:S01]  /*1e30*/  SHF.L.U32 R112, R87, 0x5, RZ ;  /* 0x0000000557707819 */ /* 0x000fe200000006ff */
[C---:B------:R-:W-:Y:S01]  /*1e40*/  VIADD R90, R124.reuse, 0x10 ;  /* 0x000000107c5a7836 */ /* 0x040fe20000000000 */
[C---:B------:R-:W-:Y:S01]  /*1e50*/  IADD3 R89, PT, PT, R124.reuse, 0x20, RZ ;  /* 0x000000207c597810 */ /* 0x040fe20007ffe0ff */
[----:B------:R-:W-:Y:S01]  /*1e60*/  VIADD R88, R124, 0x30 ;  /* 0x000000307c587836 */ /* 0x000fe20000000000 */
[C---:B------:R-:W-:Y:S01]  /*1e70*/  LOP3.LUT R23, R24.reuse, 0x40, RZ, 0xfc, !PT ;  /* 0x0000004018177812 */ /* 0x040fe200078efcff */
[C---:B------:R-:W-:Y:S01]  /*1e80*/  IMAD R119, R135.reuse, -0x40, R80 ;  /* 0xffffffc087777824 */ /* 0x040fe200078e0250 */
[----:B------:R-:W-:Y:S01]  /*1e90*/  LOP3.LUT R22, R24, 0x80, RZ, 0xfc, !PT ;  /* 0x0000008018167812 */ /* 0x000fe200078efcff */
[----:B------:R-:W-:Y:S01]  /*1ea0*/  IMAD R117, R135, -0x40, R74 ;  /* 0xffffffc087757824 */ /* 0x000fe200078e024a */
[----:B------:R-:W-:Y:S01]  /*1eb0*/  SHF.R.S32.HI R108, RZ, 0x1f, R112 ;  /* 0x0000001fff6c7819 */ /* 0x000fe20000011470 */
[----:B-1----:R-:W-:Y:S01]  /*1ec0*/  IMAD.WIDE.U32 R6, R5, R2, R24 ;  /* 0x0000000205067225 */ /* 0x002fe200078e0018 */
[----:B------:R-:W-:-:S02]  /*1ed0*/  IADD3 R2, P0, PT, -R80, R124, RZ ;  /* 0x0000007c50027210 */ /* 0x000fc40007f1e1ff */
[----:B------:R-:W-:Y:S01]  /*1ee0*/  SHF.R.S32.HI R106, RZ, 0x1f, R114 ;  /* 0x0000001fff6a7819 */ /* 0x000fe20000011472 */
[C---:B------:R-:W-:Y:S01]  /*1ef0*/  IMAD R7, R5.reuse, R3, R7 ;  /* 0x0000000305077224 */ /* 0x040fe200078e0207 */
[----:B------:R-:W-:Y:S01]  /*1f00*/  SHF.R.S32.HI R3, RZ, 0x1f, R8 ;  /* 0x0000001fff037819 */ /* 0x000fe20000011408 */
[----:B--2---:R-:W-:-:S04]  /*1f10*/  IMAD.WIDE.U32 R10, R5, UR10, R24 ;  /* 0x0000000a050a7c25 */ /* 0x004fc8000f8e0018 */
[----:B------:R-:W-:-:S04]  /*1f20*/  IMAD.WIDE.U32 R12, R116, UR16, R6 ;  /* 0x00000010740c7c25 */ /* 0x000fc8000f8e0006 */
[C---:B---3--:R-:W-:Y:S02]  /*1f30*/  IMAD R7, R3.reuse, UR12, RZ ;  /* 0x0000000c03077c24 */ /* 0x048fe4000f8e02ff */
[----:B------:R-:W-:Y:S02]  /*1f40*/  IMAD R13, R116, UR17, R13 ;  /* 0x00000011740d7c24 */ /* 0x000fe4000f8e020d */
[C---:B------:R-:W-:Y:S02]  /*1f50*/  IMAD R4, R8.reuse, UR13, R7 ;  /* 0x0000000d08047c24 */ /* 0x040fe4000f8e0207 */
[----:B------:R-:W-:Y:S01]  /*1f60*/  IMAD.WIDE.U32 R6, R8, UR12, R12 ;  /* 0x0000000c08067c25 */ /* 0x000fe2000f8e000c */
[----:B------:R-:W1:Y:S03]  /*1f70*/  LDCU.64 UR12, c[0x0][0x4e0] ;  /* 0x00009c00ff0c77ac */ /* 0x000e660008000a00 */
[----:B------:R-:W-:-:S02]  /*1f80*/  IMAD R3, R3, UR18, RZ ;  /* 0x0000001203037c24 */ /* 0x000fc4000f8e02ff */
[----:B------:R-:W-:Y:S01]  /*1f90*/  IMAD R11, R5, UR11, R11 ;  /* 0x0000000b050b7c24 */ /* 0x000fe2000f8e020b */
[----:B------:R-:W2:Y:S01]  /*1fa0*/  LDCU.64 UR10, c[0x0][0x4d0] ;  /* 0x00009a00ff0a77ac */ /* 0x000ea20008000a00 */
[----:B------:R-:W-:Y:S01]  /*1fb0*/  IMAD.IADD R5, R7, 0x1, R4 ;  /* 0x0000000107057824 */ /* 0x000fe200078e0204 */
[----:B------:R-:W-:Y:S01]  /*1fc0*/  MOV R4, R6 ;  /* 0x0000000600047202 */ /* 0x000fe20000000f00 */
[----:B------:R-:W-:Y:S01]  /*1fd0*/  IMAD.X R27, RZ, RZ, ~R27, P0 ;  /* 0x000000ffff1b7224 */ /* 0x000fe200000e0e1b */
[----:B------:R-:W-:Y:S01]  /*1fe0*/  IADD3 R100, P0, PT, R60, R85, RZ ;  /* 0x000000553c647210 */ /* 0x000fe20007f1e0ff */
[----:B------:R-:W-:Y:S01]  /*1ff0*/  IMAD R6, R8, UR19, R3 ;  /* 0x0000001308067c24 */ /* 0x000fe2000f8e0203 */
[----:B------:R-:W-:Y:S01]  /*2000*/  SHF.R.S32.HI R3, RZ, 0x1f, R60 ;  /* 0x0000001fff037819 */ /* 0x000fe2000001143c */
[----:B----4-:R-:W-:Y:S01]  /*2010*/  IMAD.WIDE.U32 R10, R116, R110, R10 ;  /* 0x0000006e740a7225 */ /* 0x010fe200078e000a */
[----:B------:R-:W-:Y:S01]  /*2020*/  IADD3 R60, P1, PT, R60, R86, RZ ;  /* 0x000000563c3c7210 */ /* 0x000fe20007f3e0ff */
[----:B------:R-:W-:-:S02]  /*2030*/  UMOV UR19, URZ ;  /* 0x000000ff00137c82 */ /* 0x000fc40008000000 */
[C---:B------:R-:W-:Y:S01]  /*2040*/  IMAD.X R101, R3.reuse, 0x1, R83, P0 ;  /* 0x0000000103657824 */ /* 0x040fe200000e0653 */
[----:B------:R-:W-:Y:S01]  /*2050*/  IADD3.X R3, PT, PT, R3, R84, RZ, P1, !PT ;  /* 0x0000005403037210 */ /* 0x000fe20000ffe4ff */
[-C--:B------:R-:W-:Y:S02]  /*2060*/  IMAD R11, R116, R111.reuse, R11 ;  /* 0x0000006f740b7224 */ /* 0x080fe400078e020b */
[----:B------:R-:W-:Y:S01]  /*2070*/  IMAD R99, R27, UR16, RZ ;  /* 0x000000101b637c24 */ /* 0x000fe2000f8e02ff */
[----:B------:R-:W-:Y:S01]  /*2080*/  SHF.L.U64.HI R0, R60, 0x1, R3 ;  /* 0x000000013c007819 */ /* 0x000fe20000010203 */
[----:B------:R-:W-:Y:S01]  /*2090*/  IMAD.WIDE.U32 R8, R8, UR18, R10 ;  /* 0x0000001208087c25 */ /* 0x000fe2000f8e000a */
[----:B------:R-:W-:Y:S01]  /*20a0*/  SHF.L.U32 R60, R60, 0x1, RZ ;  /* 0x000000013c3c7819 */ /* 0x000fe200000006ff */
[----:B------:R-:W-:Y:S01]  /*20b0*/  USHF.L.U32 UR18, UR16, 0x6, URZ ;  /* 0x0000000610127899 */ /* 0x000fe200080006ff */
[----:B------:R-:W-:Y:S01]  /*20c0*/  SHF.L.U64.HI R101, R100, 0x1, R101 ;  /* 0x0000000164657819 */ /* 0x000fe20000010265 */
[----:B------:R-:W-:Y:S01]  /*20d0*/  IMAD.WIDE.U32 R4, R2, UR16, R4 ;  /* 0x0000001002047c25 */ /* 0x000fe2000f8e0004 */
[----:B------:R-:W-:Y:S01]  /*20e0*/  IADD3 R28, P0, PT, R60, UR14, RZ ;  /* 0x0000000e3c1c7c10 */ /* 0x000fe2000ff1e0ff */
[----:B------:R-:W3:Y:S02]  /*20f0*/  LDCU UR16, c[0x0][0x450] ;  /* 0x00008a00ff1077ac */ /* 0x000ee40008000800 */
[----:B------:R-:W-:Y:S01]  /*2100*/  IMAD R99, R2, UR17, R99 ;  /* 0x0000001102637c24 */ /* 0x000fe2000f8e0263 */
[----:B------:R-:W-:Y:S01]  /*2110*/  IADD3.X R29, PT, PT, R0, UR15, RZ, P0, !PT ;  /* 0x0000000f001d7c10 */ /* 0x000fe200087fe4ff */
[----:B------:R-:W-:Y:S01]  /*2120*/  IMAD.IADD R7, R9, 0x1, R6 ;  /* 0x0000000109077824 */ /* 0x000fe200078e0206 */
[----:B--2---:R-:W-:Y:S01]  /*2130*/  IADD3 R60, P0, PT, R60, UR10, RZ ;  /* 0x0000000a3c3c7c10 */ /* 0x004fe2000ff1e0ff */
[-C--:B------:R-:W-:Y:S01]  /*2140*/  IMAD R27, R27, R110.reuse, RZ ;  /* 0x0000006e1b1b7224 */ /* 0x080fe200078e02ff */
[----:B------:R-:W2:Y:S01]  /*2150*/  LDCU.U8 UR17, c[0x0][0x533] ;  /* 0x0000a660ff1177ac */ /* 0x000ea20008000000 */
[----:B------:R-:W-:Y:S01]  /*2160*/  IMAD.MOV.U32 R6, RZ, RZ, R8 ;  /* 0x000000ffff067224 */ /* 0x000fe200078e0008 */
[----:B------:R-:W-:Y:S01]  /*2170*/  IADD3.X R61, PT, PT, R0, UR11, RZ, P0, !PT ;  /* 0x0000000b003d7c10 */ /* 0x000fe200087fe4ff */
[----:B------:R-:W-:Y:S01]  /*2180*/  IMAD.SHL.U32 R100, R100, 0x2, RZ ;  /* 0x0000000264647824 */ /* 0x000fe200078e00ff */
[----:B------:R-:W-:Y:S01]  /*2190*/  IADD3 R0, P0, PT, RZ, -UR19, RZ ;  /* 0x80000013ff007c10 */ /* 0x000fe2000ff1e0ff */
[----:B------:R-:W-:Y:S01]  /*21a0*/  IMAD R27, R2, R111, R27 ;  /* 0x0000006f021b7224 */ /* 0x000fe200078e021b */
[----:B------:R-:W-:Y:S01]  /*21b0*/  LEA R98, P3, R4, UR8, 0x1 ;  /* 0x0000000804627c11 */ /* 0x000fe2000f8608ff */
[----:B------:R-:W-:Y:S01]  /*21c0*/  IMAD.WIDE.U32 R2, R2, R110, R6 ;  /* 0x0000006e02027225 */ /* 0x000fe200078e0006 */
[----:B------:R-:W-:-:S02]  /*21d0*/  IADD3 R102, P1, PT, R100, UR14, RZ ;  /* 0x0000000e64667c10 */ /* 0x000fc4000ff3e0ff */
[C---:B------:R-:W-:Y:S01]  /*21e0*/  SHF.L.U64.HI R111, R110.reuse, 0x4, R111 ;  /* 0x000000046e6f7819 */ /* 0x040fe2000001026f */
[C---:B------:R-:W-:Y:S01]  /*21f0*/  IMAD.SHL.U32 R107, R110.reuse, 0x40, RZ ;  /* 0x000000406e6b7824 */ /* 0x040fe200078e00ff */
[----:B------:R-:W-:Y:S01]  /*2200*/  IADD3 R27, PT, PT, R3, R27, RZ ;  /* 0x0000001b031b7210 */ /* 0x000fe20007ffe0ff */
[----:B------:R-:W-:Y:S01]  /*2210*/  IMAD.IADD R99, R5, 0x1, R99 ;  /* 0x0000000105637824 */ /* 0x000fe200078e0263 */
[----:B------:R-:W-:Y:S01]  /*2220*/  IADD3.X R3, PT, PT, RZ, ~UR18, RZ, P0, !PT ;  /* 0x80000012ff037c10 */ /* 0x000fe200087fe4ff */
[----:B------:R-:W-:Y:S01]  /*2230*/  IMAD.X R107, RZ, RZ, ~R107, P0 ;  /* 0x000000ffff6b7224 */ /* 0x000fe200000e0e6b */
[----:B------:R-:W-:Y:S01]  /*2240*/  IADD3.X R103, PT, PT, R101, UR15, RZ, P1, !PT ;  /* 0x0000000f65677c10 */ /* 0x000fe20008ffe4ff */
[----:B------:R-:W-:Y:S01]  /*2250*/  IMAD.SHL.U32 R113, R110, 0x10, RZ ;  /* 0x000000106e717824 */ /* 0x000fe200078e00ff */
[----:B------:R-:W-:Y:S01]  /*2260*/  LEA R26, P2, R2, UR4, 0x1 ;  /* 0x00000004021a7c11 */ /* 0x000fe2000f8408ff */
[----:B------:R-:W-:Y:S01]  /*2270*/  IMAD.MOV.U32 R115, RZ, RZ, R135 ;  /* 0x000000ffff737224 */ /* 0x000fe200078e0087 */
[----:B------:R-:W-:Y:S01]  /*2280*/  IADD3 R100, P1, PT, R100, UR10, RZ ;  /* 0x0000000a64647c10 */ /* 0x000fe2000ff3e0ff */
[----:B------:R-:W4:Y:S01]  /*2290*/  LDCU.64 UR14, c[0x0][0x3c0] ;  /* 0x00007800ff0e77ac */ /* 0x000f220008000a00 */
[----:B------:R-:W-:-:S02]  /*22a0*/  SHF.R.S64 R109, R0, 0x1f, R107 ;  /* 0x0000001f006d7819 */ /* 0x000fc4000000106b */
[----:B------:R-:W-:Y:S01]  /*22b0*/  SHF.R.S32.HI R110, RZ, 0x1f, R121 ;  /* 0x0000001fff6e7819 */ /* 0x000fe20000011479 */
[----:B--2---:R-:W-:Y:S01]  /*22c0*/  UISETP.NE.AND UP0, UPT, UR17, URZ, UPT ;  /* 0x000000ff1100728c */ /* 0x004fe2000bf05270 */
[----:B---3--:R-:W-:Y:S02]  /*22d0*/  MOV R31, UR16 ;  /* 0x00000010001f7c02 */ /* 0x008fe40008000f00 */
[--C-:B------:R-:W-:Y:S02]  /*22e0*/  SHF.R.S64 R105, R0, 0x1f, R3.reuse ;  /* 0x0000001f00697819 */ /* 0x100fe40000001003 */
[----:B------:R-:W-:Y:S02]  /*22f0*/  SHF.R.S32.HI R104, RZ, 0x1f, R3 ;  /* 0x0000001fff687819 */ /* 0x000fe40000011403 */
[----:B------:R-:W-:Y:S02]  /*2300*/  SHF.R.S32.HI R107, RZ, 0x1f, R107 ;  /* 0x0000001fff6b7819 */ /* 0x000fe4000001146b */
[----:B------:R-:W-:-:S02]  /*2310*/  LEA.HI.X R99, R4, UR9, R99, 0x1, P3 ;  /* 0x0000000904637c11 */ /* 0x000fc400098f0c63 */
[----:B------:R-:W-:Y:S01]  /*2320*/  LEA.HI.X R27, R2, UR5, R27, 0x1, P2 ;  /* 0x00000005021b7c11 */ /* 0x000fe200090f0c1b */
[----:B------:R-:W2:Y:S01]  /*2330*/  LDCU.64 UR4, c[0x0][0x3b8] ;  /* 0x00007700ff0477ac */ /* 0x000ea20008000a00 */
[----:B------:R-:W-:Y:S01]  /*2340*/  IADD3.X R101, PT, PT, R101, UR11, RZ, P1, !PT ;  /* 0x0000000b65657c10 */ /* 0x000fe20008ffe4ff */
[----:B-1--4-:R-:W3:Y:S06]  /*2350*/  LDCU.128 UR8, c[0x0][0x3a0] ;  /* 0x00007400ff0877ac */ /* 0x012eec0008000c00 */
.L_x_5176:
        /* <DEDUP_REMOVED lines=107> */
.L_x_5156:
        /* <DEDUP_REMOVED lines=157> */
.L_x_5160:
[----:B--23--:R-:W-:Y:S05]  /*33e0*/  BSYNC.RECONVERGENT B0 ;  /* 0x0000000000007941 */ /* 0x00cfea0003800200 */
.L_x_5159:
        /* <DEDUP_REMOVED lines=153> */
.L_x_5162:
[----:B------:R-:W-:Y:S05]  /*3d80*/  BSYNC.RECONVERGENT B0 ;  /* 0x0000000000007941 */ /* 0x000fea0003800200 */
.L_x_5161:
        /* <DEDUP_REMOVED lines=159> */
.L_x_5164:
[----:B------:R-:W-:Y:S05]  /*4780*/  BSYNC.RECONVERGENT B0 ;  /* 0x0000000000007941 */ /* 0x000fea0003800200 */
.L_x_5163:
        /* <DEDUP_REMOVED lines=162> */
.L_x_5166:
[----:B------:R-:W-:Y:S05]  /*51b0*/  BSYNC.RECONVERGENT B0 ;  /* 0x0000000000007941 */ /* 0x000fea0003800200 */
.L_x_5165:
[----:B------:R-:W2:Y:S01]  /*51c0*/  LDC R31, c[0x0][0x450] ;  /* 0x00011400ff1f7b82 */ /* 0x000ea20000000800 */
[----:B-1----:R-:W-:Y:S05]  /*51d0*/  IMAD.U32 R3, R52, -0x20, RZ ;  /* 0xffffffe034037824 */ /* 0x002fea00078e00ff */
[C---:B------:R-:W-:Y:S02]  /*51e0*/  LEA R28, P1, R3.reuse, R28, 0x1 ;  /* 0x0000001c031c7211 */ /* 0x040fe400078208ff */
[C---:B------:R-:W-:Y:S02]  /*51f0*/  LEA R60, P0, R3.reuse, R60, 0x1 ;  /* 0x0000003c033c7211 */ /* 0x040fe400078008ff */
[C---:B------:R-:W-:Y:S02]  /*5200*/  LEA.HI.X.SX32 R29, R3.reuse, R29, 0x1, P1 ;  /* 0x0000001d031d7211 */ /* 0x040fe400008f0eff */
[----:B------:R-:W-:Y:S01]  /*5210*/  LEA.HI.X.SX32 R61, R3, R61, 0x1, P0 ;  /* 0x0000003d033d7211 */ /* 0x000fe200000f0eff */
[----:B------:R-:W-:Y:S05]  /*5220*/  BRA `(.L_x_5157) ;  /* 0x0000004400287947 */ /* 0x000fea0003800000 */
.L_x_5158:
        /* <DEDUP_REMOVED lines=271> */
.L_x_5168:
[----:B--23--:R-:W-:Y:S05]  /*6320*/  BSYNC.RECONVERGENT B0 ;  /* 0x0000000000007941 */ /* 0x00cfea0003800200 */
.L_x_5167:
        /* <DEDUP_REMOVED lines=270> */
.L_x_5170:
[----:B------:R-:W-:Y:S05]  /*7410*/  BSYNC.RECONVERGENT B0 ;  /* 0x0000000000007941 */ /* 0x000fea0003800200 */
.L_x_5169:
        /* <DEDUP_REMOVED lines=272> */
.L_x_5172:
[----:B------:R-:W-:Y:S05]  /*8520*/  BSYNC.RECONVERGENT B0 ;  /* 0x0000000000007941 */ /* 0x000fea0003800200 */
.L_x_5171:
        /* <DEDUP_REMOVED lines=275> */
.L_x_5174:
[----:B------:R-:W-:Y:S05]  /*9660*/  BSYNC.RECONVERGENT B0 ;  /* 0x0000000000007941 */ /* 0x000fea0003800200 */
.L_x_5173:
[----:B------:R-:W2:Y:S01]  /*9670*/  LDC R31, c[0x0][0x450] ;  /* 0x00011400ff1f7b82 */ /* 0x000ea20000000800 */
[----:B-1----:R-:W-:Y:S05]  /*9680*/  IMAD.U32 R95, R95, -0x20, RZ ;  /* 0xffffffe05f5f7824 */ /* 0x002fea00078e00ff */
[C---:B------:R-:W-:Y:S02]  /*9690*/  LEA R102, P1, R95.reuse, R102, 0x1 ;  /* 0x000000665f667211 */ /* 0x040fe400078208ff */
[C---:B------:R-:W-:Y:S02]  /*96a0*/  LEA R100, P0, R95.reuse, R100, 0x1 ;  /* 0x000000645f647211 */ /* 0x040fe400078008ff */
[C---:B------:R-:W-:Y:S02]  /*96b0*/  LEA.HI.X.SX32 R103, R95.reuse, R103, 0x1, P1 ;  /* 0x000000675f677211 */ /* 0x040fe400008f0eff */
[----:B------:R-:W-:Y:S09]  /*96c0*/  LEA.HI.X.SX32 R101, R95, R101, 0x1, P0 ;  /* 0x000000655f657211 */ /* 0x000ff200000f0eff */
.L_x_5157:
[----:B------:R-:W-:Y:S05]  /*96d0*/  BSYNC.RECONVERGENT B1 ;  /* 0x0000000000017941 */ /* 0x000fea0003800200 */
.L_x_5155:
        /* <DEDUP_REMOVED lines=90> */
.L_x_5175:
[----:B------:R-:W-:Y:S02]  /*9c80*/  IADD3 R98, P1, PT, R98, R105, RZ ;  /* 0x0000006962627210 */ /* 0x000fe40007f3e0ff */
[----:B------:R-:W-:Y:S03]  /*9c90*/  IADD3 R26, P0, PT, R26, R109, RZ ;  /* 0x0000006d1a1a7210 */ /* 0x000fe60007f1e0ff */
[----:B------:R-:W-:Y:S02]  /*9ca0*/  IMAD.X R99, R99, 0x1, R104, P1 ;  /* 0x0000000163637824 */ /* 0x000fe400008e0668 */
[----:B------:R-:W-:Y:S01]  /*9cb0*/  IMAD.X R27, R27, 0x1, R107, P0 ;  /* 0x000000011b1b7824 */ /* 0x000fe200000e066b */
[----:B------:R-:W-:Y:S07]  /*9cc0*/  @P3 BRA `(.L_x_5176) ;  /* 0xffffff8400a43947 */ /* 0x000fee000383ffff */
.L_x_5154:
[----:B------:R-:W1:Y:S01]  /*9cd0*/  LDC R17, c[0x0][0x450] ;  /* 0x00011400ff117b82 */ /* 0x000e620000000800 */
[----:B------:R-:W-:Y:S01]  /*9ce0*/  LOP3.LUT R5, R91, 0x1f8, RZ, 0xc0, !PT ;  /* 0x000001f85b057812 */ /* 0x000fe200078ec0ff */
[----:B------:R-:W-:Y:S01]  /*9cf0*/  UMOV UR4, 0x400 ;  /* 0x0000040000047882 */ /* 0x000fe20000000000 */
[----:B------:R-:W-:Y:S02]  /*9d00*/  BSSY.RECONVERGENT B2, `(.L_x_5177) ;  /* 0x0000716000027945 */ /* 0x000fe40003800200 */
[----:B-----5:R-:W-:-:S03]  /*9d10*/  LOP3.LUT R0, R5, 0x38, R134, 0x78, !PT ;  /* 0x0000003805007812 */ /* 0x020fc600078e7886 */
        /* <DEDUP_REMOVED lines=8> */
[----:B--2---:R-:W-:-:S03]  /*9da0*/  IMAD.SHL.U32 R45, R2, 0x10, RZ ;  /* 0x00000010022d7824 */ /* 0x004fc600078e00ff */
        /* <DEDUP_REMOVED lines=33> */
.L_x_5180:
[----:B------:R-:W-:Y:S05]  /*9fc0*/  BSYNC.RECONVERGENT B0 ;  /* 0x0000000000007941 */ /* 0x000fea0003800200 */
.L_x_5179:
        /* <DEDUP_REMOVED lines=11> */
.L_x_5178:
        /* <DEDUP_REMOVED lines=23> */
[----:B------:R1:W5:Y:S01]  /*a1f0*/  LDG.E.128 R12, desc[UR6][R22.64+0x80] ;  /* 0x00008006160c7981 */ /* 0x000362000c1e1d00 */
[----:B------:R-:W2:Y:S03]  /*a200*/  LDCU.64 UR10, c[0x0][0x4c8] ;  /* 0x00009900ff0a77ac */ /* 0x000ea60008000a00 */
[----:B------:R1:W5:Y:S01]  /*a210*/  LDG.E.128 R8, desc[UR6][R22.64+0x100] ;  /* 0x0001000616087981 */ /* 0x000362000c1e1d00 */
[----:B------:R-:W3:Y:S03]  /*a220*/  LDCU.64 UR8, c[0x0][0x4d0] ;  /* 0x00009a00ff0877ac */ /* 0x000ee60008000a00 */
[----:B------:R1:W5:Y:S01]  /*a230*/  LDG.E.128 R28, desc[UR6][R22.64] ;  /* 0x00000006161c7981 */ /* 0x000362000c1e1d00 */
[----:B------:R-:W-:Y:S01]  /*a240*/  ISETP.GE.AND P2, PT, R24, R17, PT ;  /* 0x000000111800720c */ /* 0x000fe20003f46270 */
[C---:B------:R-:W-:Y:S01]  /*a250*/  IMAD.SHL.U32 R40, R18.reuse, 0x2, RZ ;  /* 0x0000000212287824 */ /* 0x040fe200078e00ff */
[----:B------:R-:W-:Y:S01]  /*a260*/  SHF.L.U64.HI R0, R18, 0x1, R26 ;  /* 0x0000000112007819 */ /* 0x000fe2000001021a */
[----:B------:R-:W-:Y:S03]  /*a270*/  BSSY.RECONVERGENT B0, `(.L_x_5185) ;  /* 0x000002e000007945 */ /* 0x000fe60003800200 */
[----:B--2---:R-:W-:-:S02]  /*a280*/  IADD3 R32, P1, PT, R40, UR10, RZ ;  /* 0x0000000a28207c10 */ /* 0x004fc4000ff3e0ff */
[----:B---3--:R-:W-:Y:S02]  /*a290*/  IADD3 R40, P0, PT, R40, UR8, RZ ;  /* 0x0000000828287c10 */ /* 0x008fe4000ff1e0ff */
[C---:B------:R-:W-:Y:S02]  /*a2a0*/  IADD3.X R33, PT, PT, R0.reuse, UR11, RZ, P1, !PT ;  /* 0x0000000b00217c10 */ /* 0x040fe40008ffe4ff */
[----:B------:R-:W-:Y:S01]  /*a2b0*/  IADD3.X R41, PT, PT, R0, UR9, RZ, P0, !PT ;  /* 0x0000000900297c10 */ /* 0x000fe200087fe4ff */
[----:B------:R-:W-:Y:S08]  /*a2c0*/  @P2 BRA `(.L_x_5186) ;  /* 0x0000000000a02947 */ /* 0x000ff00003800000 */
[----:B------:R-:W2:Y:S04]  /*a2d0*/  LDG.E.64 R4, desc[UR6][R40.64] ;  /* 0x0000000628047981 */ /* 0x000ea8000c1e1b00 */
        /* <DEDUP_REMOVED lines=39> */
.L_x_5186:
[----:B------:R-:W-:Y:S05]  /*a550*/  BSYNC.RECONVERGENT B0 ;  /* 0x0000000000007941 */ /* 0x000fea0003800200 */
.L_x_5185:
[----:B-----5:R2:W-:Y:S01]  /*a560*/  STS.128 [R217], R28 ;  /* 0x0000001cd9007388 */ /* 0x0205e20000000c00 */
[----:B------:R-:W-:Y:S01]  /*a570*/  LOP3.LUT R0, R24, 0x40, RZ, 0xfc, !PT ;  /* 0x0000004018007812 */ /* 0x000fe200078efcff */
[----:B------:R-:W-:Y:S03]  /*a580*/  BSSY.RECONVERGENT B0, `(.L_x_5187) ;  /* 0x000002a000007945 */ /* 0x000fe60003800200 */
[----:B------:R-:W-:-:S13]  /*a590*/  ISETP.GE.AND P0, PT, R0, R17, PT ;  /* 0x000000110000720c */ /* 0x000fda0003f06270 */
[----:B------:R-:W-:Y:S05]  /*a5a0*/  @P0 BRA `(.L_x_5188) ;  /* 0x00000000009c0947 */ /* 0x000fea0003800000 */
[----:B------:R-:W3:Y:S04]  /*a5b0*/  LDG.E.64 R4, desc[UR6][R40.64+0x40] ;  /* 0x0000400628047981 */ /* 0x000ee8000c1e1b00 */
[----:B------:R-:W4:Y:S01]  /*a5c0*/  LDG.E.64 R6, desc[UR6][R32.64+0x40] ;  /* 0x0000400620067981 */ /* 0x000f22000c1e1b00 */
[----:B------:R-:W-:Y:S01]  /*a5d0*/  MOV R20, R14 ;  /* 0x0000000e00147202 */ /* 0x000fe20000000f00 */
[----:B------:R-:W-:Y:S02]  /*a5e0*/  HADD2.F32 R21, -RZ, R15.H1_H1 ;  /* 0x3000000fff157230 */ /* 0x000fe40000004100 */
[--C-:B------:R-:W-:Y:S02]  /*a5f0*/  HADD2.F32 R27, -RZ, R13.reuse.H0_H0 ;  /* 0x2000000dff1b7230 */ /* 0x100fe40000004100 */
[----:B--2---:R-:W-:-:S02]  /*a600*/  HADD2.F32 R28, -RZ, R13.H1_H1 ;  /* 0x3000000dff1c7230 */ /* 0x004fc40000004100 */
[----:B------:R-:W-:Y:S02]  /*a610*/  HADD2.F32 R34, -RZ, R15.H0_H0 ;  /* 0x2000000fff227230 */ /* 0x000fe40000004100 */
[----:B---3--:R-:W-:Y:S02]  /*a620*/  HADD2.F32 R0, -RZ, R5.H1_H1 ;  /* 0x30000005ff007230 */ /* 0x008fe40000004100 */
        /* <DEDUP_REMOVED lines=31> */
.L_x_5188:
[----:B------:R-:W-:Y:S05]  /*a820*/  BSYNC.RECONVERGENT B0 ;  /* 0x0000000000007941 */ /* 0x000fea0003800200 */
.L_x_5187:
        /* <DEDUP_REMOVED lines=44> */
.L_x_5190:
[----:B------:R-:W-:Y:S05]  /*aaf0*/  BSYNC.RECONVERGENT B0 ;  /* 0x0000000000007941 */ /* 0x000fea0003800200 */
.L_x_5189:
[----:B------:R4:W-:Y:S02]  /*ab00*/  STS.128 [R217+0x4000], R8 ;  /* 0x00400008d9007388 */ /* 0x0009e40000000c00 */
.L_x_5184:
[----:B------:R-:W-:Y:S05]  /*ab10*/  BSYNC.RECONVERGENT B1 ;  /* 0x0000000000017941 */ /* 0x000fea0003800200 */
.L_x_5183:
        /* <DEDUP_REMOVED lines=13> */
[----:B---3--:R-:W-:Y:S01]  /*abf0*/  IADD3 R5, P0, PT, R37, R18, RZ ;  /* 0x0000001225057210 */ /* 0x008fe20007f1e0ff */
[----:B------:R-:W3:Y:S03]  /*ac00*/  LDCU.64 UR8, c[0x0][0x4d0] ;  /* 0x00009a00ff0877ac */ /* 0x000ee60008000a00 */
[----:B------:R-:W-:Y:S02]  /*ac10*/  SHF.L.U32 R4, R5, 0x1, RZ ;  /* 0x0000000105047819 */ /* 0x000fe400000006ff */
[----:B------:R-:W-:-:S04]  /*ac20*/  LEA.HI.X.SX32 R0, R37, R26, 0x1, P0 ;  /* 0x0000001a25007211 */ /* 0x000fc800000f0eff */
[----:B------:R-:W-:Y:S02]  /*ac30*/  SHF.L.U64.HI R0, R5, 0x1, R0 ;  /* 0x0000000105007819 */ /* 0x000fe40000010200 */
[C---:B--2---:R-:W-:Y:S02]  /*ac40*/  IADD3 R6, P1, PT, R4.reuse, UR10, RZ ;  /* 0x0000000a04067c10 */ /* 0x044fe4000ff3e0ff */
[----:B---3--:R-:W-:Y:S02]  /*ac50*/  IADD3 R4, P0, PT, R4, UR8, RZ ;  /* 0x0000000804047c10 */ /* 0x008fe4000ff1e0ff */
[C---:B------:R-:W-:Y:S02]  /*ac60*/  IADD3.X R7, PT, PT, R0.reuse, UR11, RZ, P1, !PT ;  /* 0x0000000b00077c10 */ /* 0x040fe40008ffe4ff */
[----:B------:R-:W-:-:S04]  /*ac70*/  IADD3.X R5, PT, PT, R0, UR9, RZ, P0, !PT ;  /* 0x0000000900057c10 */ /* 0x000fc800087fe4ff */
        /* <DEDUP_REMOVED lines=9> */
[----:B------:R-:W-:Y:S02]  /*ad10*/  HADD2.F32 R0, -RZ, R5.H1_H1 ;  /* 0x30000005ff007230 */ /* 0x000fe40000004100 */
[C---:B------:R-:W-:Y:S01]  /*ad20*/  FMUL.FTZ R31, R34.reuse, R27 ;  /* 0x0000001b221f7220 */ /* 0x040fe20000410000 */
[----:B------:R-:W-:Y:S02]  /*ad30*/  FMUL.FTZ R33, R34, R16 ;  /* 0x0000001022217220 */ /* 0x000fe40000410000 */
[C---:B------:R-:W-:Y:S01]  /*ad40*/  FMUL.FTZ R34, R29.reuse, R0 ;  /* 0x000000001d227220 */ /* 0x040fe20000410000 */
[----:B------:R-:W-:Y:S01]  /*ad50*/  FMUL.FTZ R29, R29, R21 ;  /* 0x000000151d1d7220 */ /* 0x000fe20000410000 */
[----:B------:R-:W-:-:S02]  /*ad60*/  HADD2.F32 R6, -RZ, R6.H0_H0 ;  /* 0x20000006ff067230 */ /* 0x000fc40000004100 */
[C---:B------:R-:W-:Y:S01]  /*ad70*/  FFMA.FTZ R34, R35.reuse, R21, -R34 ;  /* 0x0000001523227223 */ /* 0x040fe20000010822 */
[----:B------:R-:W-:Y:S01]  /*ad80*/  FFMA.FTZ R29, R35, R0, R29 ;  /* 0x00000000231d7223 */ /* 0x000fe2000001001d */
        /* <DEDUP_REMOVED lines=22> */
[----:B------:R-:W-:Y:S02]  /*aef0*/  MOV R31, R34 ;  /* 0x00000022001f7202 */ /* 0x000fe40000000f00 */
.L_x_5194:
[----:B------:R-:W-:Y:S05]  /*af00*/  BSYNC.RECONVERGENT B0 ;  /* 0x0000000000007941 */ /* 0x000fea0003800200 */
.L_x_5193:
[----:B-----5:R2:W-:Y:S01]  /*af10*/  STS.128 [R217+0x800], R28 ;  /* 0x0008001cd9007388 */ /* 0x0205e20000000c00 */
[----:B------:R-:W-:Y:S01]  /*af20*/  LOP3.LUT R0, R24, 0x40, RZ, 0xfc, !PT ;  /* 0x0000004018007812 */ /* 0x000fe200078efcff */
[----:B------:R-:W-:Y:S03]  /*af30*/  BSSY.RECONVERGENT B0, `(.L_x_5195) ;  /* 0x0000035000007945 */ /* 0x000fe60003800200 */
[----:B------:R-:W-:-:S13]  /*af40*/  ISETP.GE.AND P0, PT, R0, R17, PT ;  /* 0x000000110000720c */ /* 0x000fda0003f06270 */
[----:B------:R-:W-:Y:S05]  /*af50*/  @P0 BRA `(.L_x_5196) ;  /* 0x0000000000c80947 */ /* 0x000fea0003800000 */
[----:B------:R-:W4:Y:S01]  /*af60*/  LDCU.64 UR10, c[0x0][0x4c8] ;  /* 0x00009900ff0a77ac */ /* 0x000f220008000a00 */
[C---:B---3--:R-:W-:Y:S01]  /*af70*/  IADD3 R5, P0, PT, R37.reuse, R18, RZ ;  /* 0x0000001225057210 */ /* 0x048fe20007f1e0ff */
[----:B------:R-:W3:Y:S03]  /*af80*/  LDCU.64 UR8, c[0x0][0x4d0] ;  /* 0x00009a00ff0877ac */ /* 0x000ee60008000a00 */
[----:B------:R-:W-:Y:S02]  /*af90*/  LEA.HI.X.SX32 R4, R37, R26, 0x1, P0 ;  /* 0x0000001a25047211 */ /* 0x000fe400000f0eff */
[C---:B------:R-:W-:Y:S02]  /*afa0*/  SHF.L.U32 R0, R5.reuse, 0x1, RZ ;  /* 0x0000000105007819 */ /* 0x040fe400000006ff */
[----:B------:R-:W-:Y:S02]  /*afb0*/  SHF.L.U64.HI R4, R5, 0x1, R4 ;  /* 0x0000000105047819 */ /* 0x000fe40000010204 */
[----:B----4-:R-:W-:-:S02]  /*afc0*/  IADD3 R6, P1, PT, R0, UR10, RZ ;  /* 0x0000000a00067c10 */ /* 0x010fc4000ff3e0ff */
[----:B---3--:R-:W-:Y:S02]  /*afd0*/  IADD3 R32, P0, PT, R0, UR8, RZ ;  /* 0x0000000800207c10 */ /* 0x008fe4000ff1e0ff */
[C---:B------:R-:W-:Y:S02]  /*afe0*/  IADD3.X R7, PT, PT, R4.reuse, UR11, RZ, P1, !PT ;  /* 0x0000000b04077c10 */ /* 0x040fe40008ffe4ff */
[----:B------:R-:W-:-:S04]  /*aff0*/  IADD3.X R33, PT, PT, R4, UR9, RZ, P0, !PT ;  /* 0x0000000904217c10 */ /* 0x000fc800087fe4ff */
[----:B------:R-:W3:Y:S04]  /*b000*/  LDG.E.64 R6, desc[UR6][R6.64+0x40] ;  /* 0x0000400606067981 */ /* 0x000ee8000c1e1b00 */
[----:B------:R4:W5:Y:S01]  /*b010*/  LDG.E.64 R4, desc[UR6][R32.64+0x40] ;  /* 0x0000400620047981 */ /* 0x000962000c1e1b00 */
[--C-:B--2---:R-:W-:Y:S02]  /*b020*/  HADD2.F32 R28, -RZ, R13.reuse.H0_H0 ;  /* 0x2000000dff1c7230 */ /* 0x104fe40000004100 */
[----:B------:R-:W-:Y:S02]  /*b030*/  HADD2.F32 R30, -RZ, R13.H1_H1 ;  /* 0x3000000dff1e7230 */ /* 0x000fe40000004100 */
[--C-:B------:R-:W-:Y:S01]  /*b040*/  HADD2.F32 R21, -RZ, R15.reuse.H1_H1 ;  /* 0x3000000fff157230 */ /* 0x100fe20000004100 */
[----:B------:R-:W-:Y:S01]  /*b050*/  MOV R27, R14 ;  /* 0x0000000e001b7202 */ /* 0x000fe20000000f00 */
[----:B----4-:R-:W-:-:S02]  /*b060*/  HADD2.F32 R32, -RZ, R15.H0_H0 ;  /* 0x2000000fff207230 */ /* 0x010fc40000004100 */
[----:B---3--:R-:W-:Y:S02]  /*b070*/  HADD2.F32 R16, -RZ, R6.H1_H1 ;  /* 0x30000006ff107230 */ /* 0x008fe40000004100 */
[----:B-----5:R-:W-:Y:S02]  /*b080*/  HADD2.F32 R13, -RZ, R4.H1_H1 ;  /* 0x30000004ff0d7230 */ /* 0x020fe40000004100 */
        /* <DEDUP_REMOVED lines=31> */
.L_x_5196:
[----:B------:R-:W-:Y:S05]  /*b280*/  BSYNC.RECONVERGENT B0 ;  /* 0x0000000000007941 */ /* 0x000fea0003800200 */
.L_x_5195:
[----:B------:R4:W-:Y:S01]  /*b290*/  STS.128 [R217+0x2800], R12 ;  /* 0x0028000cd9007388 */ /* 0x0009e20000000c00 */
[----:B------:R-:W-:Y:S01]  /*b2a0*/  LOP3.LUT R0, R24, 0x80, RZ, 0xfc, !PT ;  /* 0x0000008018007812 */ /* 0x000fe200078efcff */
[----:B------:R-:W-:Y:S03]  /*b2b0*/  BSSY.RECONVERGENT B0, `(.L_x_5197) ;  /* 0x0000034000007945 */ /* 0x000fe60003800200 */
[----:B------:R-:W-:-:S13]  /*b2c0*/  ISETP.GE.AND P0, PT, R0, R17, PT ;  /* 0x000000110000720c */ /* 0x000fda0003f06270 */
[----:B------:R-:W-:Y:S05]  /*b2d0*/  @P0 BRA `(.L_x_5198) ;  /* 0x0000000000c40947 */ /* 0x000fea0003800000 */
[----:B------:R-:W5:Y:S01]  /*b2e0*/  LDCU.64 UR10, c[0x0][0x4c8] ;  /* 0x00009900ff0a77ac */ /* 0x000f620008000a00 */
[C---:B------:R-:W-:Y:S01]  /*b2f0*/  IADD3 R0, P0, PT, R37.reuse, R18, RZ ;  /* 0x0000001225007210 */ /* 0x040fe20007f1e0ff */
[----:B------:R-:W1:Y:S03]  /*b300*/  LDCU.64 UR8, c[0x0][0x4d0] ;  /* 0x00009a00ff0877ac */ /* 0x000e660008000a00 */
[----:B---3--:R-:W-:Y:S02]  /*b310*/  SHF.L.U32 R4, R0, 0x1, RZ ;  /* 0x0000000100047819 */ /* 0x008fe400000006ff */
[----:B------:R-:W-:-:S04]  /*b320*/  LEA.HI.X.SX32 R37, R37, R26, 0x1, P0 ;  /* 0x0000001a25257211 */ /* 0x000fc800000f0eff */
[----:B------:R-:W-:Y:S02]  /*b330*/  SHF.L.U64.HI R37, R0, 0x1, R37 ;  /* 0x0000000100257819 */ /* 0x000fe40000010225 */
[C---:B-----5:R-:W-:Y:S02]  /*b340*/  IADD3 R6, P1, PT, R4.reuse, UR10, RZ ;  /* 0x0000000a04067c10 */ /* 0x060fe4000ff3e0ff */
[----:B-1----:R-:W-:Y:S02]  /*b350*/  IADD3 R4, P0, PT, R4, UR8, RZ ;  /* 0x0000000804047c10 */ /* 0x002fe4000ff1e0ff */
[C---:B------:R-:W-:Y:S02]  /*b360*/  IADD3.X R7, PT, PT, R37.reuse, UR11, RZ, P1, !PT ;  /* 0x0000000b25077c10 */ /* 0x040fe40008ffe4ff */
[----:B------:R-:W-:-:S04]  /*b370*/  IADD3.X R5, PT, PT, R37, UR9, RZ, P0, !PT ;  /* 0x0000000925057c10 */ /* 0x000fc800087fe4ff */
[----:B------:R-:W3:Y:S04]  /*b380*/  LDG.E.64 R6, desc[UR6][R6.64+0x80] ;  /* 0x0000800606067981 */ /* 0x000ee8000c1e1b00 */
[----:B------:R-:W5:Y:S01]  /*b390*/  LDG.E.64 R4, desc[UR6][R4.64+0x80] ;  /* 0x0000800604047981 */ /* 0x000f62000c1e1b00 */
[----:B----4-:R-:W-:Y:S01]  /*b3a0*/  MOV R14, R10 ;  /* 0x0000000a000e7202 */ /* 0x010fe20000000f00 */
[----:B------:R-:W-:Y:S02]  /*b3b0*/  HADD2.F32 R13, -RZ, R11.H1_H1 ;  /* 0x3000000bff0d7230 */ /* 0x000fe40000004100 */
[--C-:B------:R-:W-:Y:S02]  /*b3c0*/  HADD2.F32 R15, -RZ, R9.reuse.H0_H0 ;  /* 0x20000009ff0f7230 */ /* 0x100fe40000004100 */
[----:B------:R-:W-:-:S02]  /*b3d0*/  HADD2.F32 R16, -RZ, R9.H1_H1 ;  /* 0x30000009ff107230 */ /* 0x000fc40000004100 */
[----:B--2---:R-:W-:Y:S02]  /*b3e0*/  HADD2.F32 R30, -RZ, R11.H0_H0 ;  /* 0x2000000bff1e7230 */ /* 0x004fe40000004100 */
[----:B---3--:R-:W-:Y:S02]  /*b3f0*/  HADD2.F32 R10, -RZ, R7.H1_H1 ;  /* 0x30000007ff0a7230 */ /* 0x008fe40000004100 */
[----:B-----5:R-:W-:Y:S02]  /*b400*/  HADD2.F32 R0, -RZ, R5.H1_H1 ;  /* 0x30000005ff007230 */ /* 0x020fe40000004100 */
[----:B------:R-:W-:Y:S02]  /*b410*/  HADD2.F32 R9, -RZ, R4.H1_H1 ;  /* 0x30000004ff097230 */ /* 0x000fe40000004100 */
[--C-:B------:R-:W-:Y:S02]  /*b420*/  HADD2.F32 R12, -RZ, R6.reuse.H1_H1 ;  /* 0x30000006ff0c7230 */ /* 0x100fe40000004100 */
[C---:B------:R-:W-:Y:S01]  /*b430*/  FMUL.FTZ R11, R13.reuse, R0 ;  /* 0x000000000d0b7220 */ /* 0x040fe20000410000 */
[----:B------:R-:W-:Y:S01]  /*b440*/  FMUL.FTZ R13, R13, R10 ;  /* 0x0000000a0d0d7220 */ /* 0x000fe20000410000 */
[----:B------:R-:W-:Y:S01]  /*b450*/  FMUL.FTZ R28, R16, R9 ;  /* 0x00000009101c7220 */ /* 0x000fe20000410000 */
[----:B------:R-:W-:-:S02]  /*b460*/  HADD2.F32 R6, -RZ, R6.H0_H0 ;  /* 0x20000006ff067230 */ /* 0x000fc40000004100 */
[----:B------:R-:W-:Y:S01]  /*b470*/  FMUL.FTZ R16, R16, R12 ;  /* 0x0000000c10107220 */ /* 0x000fe20000410000 */
[C---:B------:R-:W-:Y:S01]  /*b480*/  FFMA.FTZ R0, R30.reuse, R0, R13 ;  /* 0x000000001e007223 */ /* 0x040fe2000001000d */
        /* <DEDUP_REMOVED lines=22> */
.L_x_5198:
[----:B------:R-:W-:Y:S05]  /*b5f0*/  BSYNC.RECONVERGENT B0 ;  /* 0x0000000000007941 */ /* 0x000fea0003800200 */
.L_x_5197:
[----:B------:R1:W-:Y:S02]  /*b600*/  STS.128 [R217+0x4800], R8 ;  /* 0x00480008d9007388 */ /* 0x0003e40000000c00 */
.L_x_5192:
[----:B------:R-:W-:Y:S05]  /*b610*/  BSYNC.RECONVERGENT B1 ;  /* 0x0000000000017941 */ /* 0x000fea0003800200 */
.L_x_5191:
[----:B------:R-:W-:Y:S01]  /*b620*/  IADD3 R36, PT, PT, R124, 0x20, RZ ;  /* 0x000000207c247810 */ /* 0x000fe20007ffe0ff */
[----:B------:R-:W-:Y:S03]  /*b630*/  BSSY.RECONVERGENT B1, `(.L_x_5199) ;  /* 0x00000ad000017945 */ /* 0x000fe60003800200 */
[----:B------:R-:W-:-:S13]  /*b640*/  ISETP.GE.AND P0, PT, R36, R19, PT ;  /* 0x000000132400720c */ /* 0x000fda0003f06270 */
[----:B------:R-:W-:Y:S05]  /*b650*/  @P0 BRA `(.L_x_5200) ;  /* 0x0000000800a80947 */ /* 0x000fea0003800000 */
[----:B---3--:R-:W-:-:S04]  /*b660*/  LEA R4, P0, R2, R22, 0x6 ;  /* 0x0000001602047211 */ /* 0x008fc800078030ff */
[----:B------:R-:W-:-:S05]  /*b670*/  LEA.HI.X R5, R2, R23, R3, 0x6, P0 ;  /* 0x0000001702057211 */ /* 0x000fca00000f3403 */
[----:B----4-:R3:W5:Y:S04]  /*b680*/  LDG.E.128 R12, desc[UR6][R4.64+0x80] ;  /* 0x00008006040c7981 */ /* 0x010768000c1e1d00 */
[----:B-1----:R3:W5:Y:S04]  /*b690*/  LDG.E.128 R8, desc[UR6][R4.64+0x100] ;  /* 0x0001000604087981 */ /* 0x002768000c1e1d00 */
[----:B--2---:R3:W5:Y:S01]  /*b6a0*/  LDG.E.128 R28, desc[UR6][R4.64] ;  /* 0x00000006041c7981 */ /* 0x004762000c1e1d00 */
[----:B------:R-:W-:Y:S01]  /*b6b0*/  ISETP.GE.AND P0, PT, R24, R17, PT ;  /* 0x000000111800720c */ /* 0x000fe20003f06270 */
[----:B------:R-:W-:Y:S01]  /*b6c0*/  BSSY.RECONVERGENT B0, `(.L_x_5201) ;  /* 0x0000034000007945 */ /* 0x000fe20003800200 */
[----:B------:R-:W-:-:S11]  /*b6d0*/  IMAD.SHL.U32 R21, R87, 0x20, RZ ;  /* 0x0000002057157824 */ /* 0x000fd600078e00ff */
[----:B------:R-:W-:Y:S05]  /*b6e0*/  @P0 BRA `(.L_x_5202) ;  /* 0x0000000000c40947 */ /* 0x000fea0003800000 */
[----:B------:R-:W1:Y:S01]  /*b6f0*/  LDCU.64 UR10, c[0x0][0x4c8] ;  /* 0x00009900ff0a77ac */ /* 0x000e620008000a00 */
[----:B---3--:R-:W-:Y:S01]  /*b700*/  IADD3 R5, P0, PT, R21, R18, RZ ;  /* 0x0000001215057210 */ /* 0x008fe20007f1e0ff */
        /* <DEDUP_REMOVED lines=47> */
.L_x_5202:
[----:B------:R-:W-:Y:S05]  /*ba00*/  BSYNC.RECONVERGENT B0 ;  /* 0x0000000000007941 */ /* 0x000fea0003800200 */
.L_x_5201:
[----:B-----5:R1:W-:Y:S01]  /*ba10*/  STS.128 [R217+0x1000], R28 ;  /* 0x0010001cd9007388 */ /* 0x0203e20000000c00 */
[----:B------:R-:W-:Y:S01]  /*ba20*/  LOP3.LUT R0, R24, 0x40, RZ, 0xfc, !PT ;  /* 0x0000004018007812 */ /* 0x000fe200078efcff */
[----:B------:R-:W-:Y:S03]  /*ba30*/  BSSY.RECONVERGENT B0, `(.L_x_5203) ;  /* 0x0000034000007945 */ /* 0x000fe60003800200 */
[----:B------:R-:W-:-:S13]  /*ba40*/  ISETP.GE.AND P0, PT, R0, R17, PT ;  /* 0x000000110000720c */ /* 0x000fda0003f06270 */
[----:B------:R-:W-:Y:S05]  /*ba50*/  @P0 BRA `(.L_x_5204) ;  /* 0x0000000000c40947 */ /* 0x000fea0003800000 */
[----:B------:R-:W2:Y:S01]  /*ba60*/  LDCU.64 UR10, c[0x0][0x4c8] ;  /* 0x00009900ff0a77ac */ /* 0x000ea20008000a00 */
[C---:B---3--:R-:W-:Y:S01]  /*ba70*/  IADD3 R5, P0, PT, R21.reuse, R18, RZ ;  /* 0x0000001215057210 */ /* 0x048fe20007f1e0ff */
[----:B------:R-:W3:Y:S03]  /*ba80*/  LDCU.64 UR8, c[0x0][0x4d0] ;  /* 0x00009a00ff0877ac */ /* 0x000ee60008000a00 */
[----:B------:R-:W-:Y:S02]  /*ba90*/  LEA.HI.X.SX32 R4, R21, R26, 0x1, P0 ;  /* 0x0000001a15047211 */ /* 0x000fe400000f0eff */
[C---:B------:R-:W-:Y:S02]  /*baa0*/  SHF.L.U32 R0, R5.reuse, 0x1, RZ ;  /* 0x0000000105007819 */ /* 0x040fe400000006ff */
[----:B------:R-:W-:Y:S02]  /*bab0*/  SHF.L.U64.HI R4, R5, 0x1, R4 ;  /* 0x0000000105047819 */ /* 0x000fe40000010204 */
[----:B--2---:R-:W-:-:S02]  /*bac0*/  IADD3 R6, P1, PT, R0, UR10, RZ ;  /* 0x0000000a00067c10 */ /* 0x004fc4000ff3e0ff */
[----:B---3--:R-:W-:Y:S02]  /*bad0*/  IADD3 R32, P0, PT, R0, UR8, RZ ;  /* 0x0000000800207c10 */ /* 0x008fe4000ff1e0ff */
[C---:B------:R-:W-:Y:S02]  /*bae0*/  IADD3.X R7, PT, PT, R4.reuse, UR11, RZ, P1, !PT ;  /* 0x0000000b04077c10 */ /* 0x040fe40008ffe4ff */
[----:B------:R-:W-:-:S04]  /*baf0*/  IADD3.X R33, PT, PT, R4, UR9, RZ, P0, !PT ;  /* 0x0000000904217c10 */ /* 0x000fc800087fe4ff */
[----:B------:R-:W2:Y:S04]  /*bb00*/  LDG.E.64 R6, desc[UR6][R6.64+0x40] ;  /* 0x0000400606067981 */ /* 0x000ea8000c1e1b00 */
[----:B------:R-:W3:Y:S01]  /*bb10*/  LDG.E.64 R4, desc[UR6][R32.64+0x40] ;  /* 0x0000400620047981 */ /* 0x000ee2000c1e1b00 */
[----:B-1----:R-:W-:Y:S01]  /*bb20*/  MOV R28, R14 ;  /* 0x0000000e001c7202 */ /* 0x002fe20000000f00 */
[----:B------:R-:W-:Y:S02]  /*bb30*/  HADD2.F32 R27, -RZ, R15.H1_H1 ;  /* 0x3000000fff1b7230 */ /* 0x000fe40000004100 */
[--C-:B------:R-:W-:Y:S02]  /*bb40*/  HADD2.F32 R29, -RZ, R13.reuse.H0_H0 ;  /* 0x2000000dff1d7230 */ /* 0x100fe40000004100 */
[----:B------:R-:W-:-:S02]  /*bb50*/  HADD2.F32 R30, -RZ, R13.H1_H1 ;  /* 0x3000000dff1e7230 */ /* 0x000fc40000004100 */
[----:B------:R-:W-:Y:S02]  /*bb60*/  HADD2.F32 R34, -RZ, R15.H0_H0 ;  /* 0x2000000fff227230 */ /* 0x000fe40000004100 */
[----:B--2---:R-:W-:Y:S02]  /*bb70*/  HADD2.F32 R14, -RZ, R7.H1_H1 ;  /* 0x30000007ff0e7230 */ /* 0x004fe40000004100 */
[----:B---3--:R-:W-:Y:S02]  /*bb80*/  HADD2.F32 R0, -RZ, R5.H1_H1 ;  /* 0x30000005ff007230 */ /* 0x008fe40000004100 */
        /* <DEDUP_REMOVED lines=30> */
.L_x_5204:
[----:B------:R-:W-:Y:S05]  /*bd70*/  BSYNC.RECONVERGENT B0 ;  /* 0x0000000000007941 */ /* 0x000fea0003800200 */
.L_x_5203:
[----:B------:R2:W-:Y:S01]  /*bd80*/  STS.128 [R217+0x3000], R12 ;  /* 0x0030000cd9007388 */ /* 0x0005e20000000c00 */
[----:B------:R-:W-:Y:S01]  /*bd90*/  LOP3.LUT R0, R24, 0x80, RZ, 0xfc, !PT ;  /* 0x0000008018007812 */ /* 0x000fe200078efcff */
[----:B------:R-:W-:Y:S03]  /*bda0*/  BSSY.RECONVERGENT B0, `(.L_x_5205) ;  /* 0x0000034000007945 */ /* 0x000fe60003800200 */
[----:B------:R-:W-:-:S13]  /*bdb0*/  ISETP.GE.AND P0, PT, R0, R17, PT ;  /* 0x000000110000720c */ /* 0x000fda0003f06270 */
[----:B------:R-:W-:Y:S05]  /*bdc0*/  @P0 BRA `(.L_x_5206) ;  /* 0x0000000000c40947 */ /* 0x000fea0003800000 */
[----:B------:R-:W4:Y:S01]  /*bdd0*/  LDCU.64 UR10, c[0x0][0x4c8] ;  /* 0x00009900ff0a77ac */ /* 0x000f220008000a00 */
[C---:B------:R-:W-:Y:S01]  /*bde0*/  IADD3 R0, P0, PT, R21.reuse, R18, RZ ;  /* 0x0000001215007210 */ /* 0x040fe20007f1e0ff */
[----:B------:R-:W5:Y:S03]  /*bdf0*/  LDCU.64 UR8, c[0x0][0x4d0] ;  /* 0x00009a00ff0877ac */ /* 0x000f660008000a00 */
[----:B---3--:R-:W-:Y:S02]  /*be00*/  SHF.L.U32 R4, R0, 0x1, RZ ;  /* 0x0000000100047819 */ /* 0x008fe400000006ff */
[----:B------:R-:W-:-:S04]  /*be10*/  LEA.HI.X.SX32 R21, R21, R26, 0x1, P0 ;  /* 0x0000001a15157211 */ /* 0x000fc800000f0eff */
[----:B------:R-:W-:Y:S02]  /*be20*/  SHF.L.U64.HI R21, R0, 0x1, R21 ;  /* 0x0000000100157819 */ /* 0x000fe40000010215 */
[C---:B----4-:R-:W-:Y:S02]  /*be30*/  IADD3 R6, P1, PT, R4.reuse, UR10, RZ ;  /* 0x0000000a04067c10 */ /* 0x050fe4000ff3e0ff */
[----:B-----5:R-:W-:Y:S02]  /*be40*/  IADD3 R4, P0, PT, R4, UR8, RZ ;  /* 0x0000000804047c10 */ /* 0x020fe4000ff1e0ff */
[C---:B------:R-:W-:Y:S02]  /*be50*/  IADD3.X R7, PT, PT, R21.reuse, UR11, RZ, P1, !PT ;  /* 0x0000000b15077c10 */ /* 0x040fe40008ffe4ff */
[----:B------:R-:W-:-:S04]  /*be60*/  IADD3.X R5, PT, PT, R21, UR9, RZ, P0, !PT ;  /* 0x0000000915057c10 */ /* 0x000fc800087fe4ff */
[----:B------:R-:W3:Y:S04]  /*be70*/  LDG.E.64 R6, desc[UR6][R6.64+0x80] ;  /* 0x0000800606067981 */ /* 0x000ee8000c1e1b00 */
[----:B------:R-:W4:Y:S01]  /*be80*/  LDG.E.64 R4, desc[UR6][R4.64+0x80] ;  /* 0x0000800604047981 */ /* 0x000f22000c1e1b00 */
[----:B--2---:R-:W-:Y:S01]  /*be90*/  MOV R14, R10 ;  /* 0x0000000a000e7202 */ /* 0x004fe20000000f00 */
[----:B------:R-:W-:Y:S02]  /*bea0*/  HADD2.F32 R13, -RZ, R11.H1_H1 ;  /* 0x3000000bff0d7230 */ /* 0x000fe40000004100 */
[--C-:B------:R-:W-:Y:S02]  /*beb0*/  HADD2.F32 R15, -RZ, R9.reuse.H0_H0 ;  /* 0x20000009ff0f7230 */ /* 0x100fe40000004100 */
[----:B------:R-:W-:-:S02]  /*bec0*/  HADD2.F32 R16, -RZ, R9.H1_H1 ;  /* 0x30000009ff107230 */ /* 0x000fc40000004100 */
[----:B-1----:R-:W-:Y:S02]  /*bed0*/  HADD2.F32 R30, -RZ, R11.H0_H0 ;  /* 0x2000000bff1e7230 */ /* 0x002fe40000004100 */
[----:B---3--:R-:W-:Y:S02]  /*bee0*/  HADD2.F32 R10, -RZ, R7.H1_H1 ;  /* 0x30000007ff0a7230 */ /* 0x008fe40000004100 */
[----:B----4-:R-:W-:Y:S02]  /*bef0*/  HADD2.F32 R0, -RZ, R5.H1_H1 ;  /* 0x30000005ff007230 */ /* 0x010fe40000004100 */
        /* <DEDUP_REMOVED lines=30> */
.L_x_5206:
[----:B------:R-:W-:Y:S05]  /*c0e0*/  BSYNC.RECONVERGENT B0 ;  /* 0x0000000000007941 */ /* 0x000fea0003800200 */
.L_x_5205:
[----:B------:R4:W-:Y:S02]  /*c0f0*/  STS.128 [R217+0x5000], R8 ;  /* 0x00500008d9007388 */ /* 0x0009e40000000c00 */
.L_x_5200:
[----:B------:R-:W-:Y:S05]  /*c100*/  BSYNC.RECONVERGENT B1 ;  /* 0x0000000000017941 */ /* 0x000fea0003800200 */
.L_x_5199:
[----:B------:R-:W-:-:S04]  /*c110*/  IADD3 R38, PT, PT, R124, 0x30, RZ ;  /* 0x000000307c267810 */ /* 0x000fc80007ffe0ff */
[----:B------:R-:W-:-:S13]  /*c120*/  ISETP.GE.AND P0, PT, R38, R19, PT ;  /* 0x000000132600720c */ /* 0x000fda0003f06270 */
[----:B------:R-:W-:Y:S05]  /*c130*/  @P0 BRA `(.L_x_5181) ;  /* 0x0000004c00480947 */ /* 0x000fea0003800000 */
[----:B-1----:R-:W-:-:S04]  /*c140*/  IMAD.WIDE.U32 R22, R2, 0x60, R22 ;  /* 0x0000006002167825 */ /* 0x002fc800078e0016 */
[----:B------:R-:W-:Y:S01]  /*c150*/  IMAD R3, R3, 0x60, RZ ;  /* 0x0000006003037824 */ /* 0x000fe200078e02ff */
[----:B------:R-:W-:-:S04]  /*c160*/  MOV R2, R22 ;  /* 0x0000001600027202 */ /* 0x000fc80000000f00 */
[----:B------:R-:W-:-:S05]  /*c170*/  IADD3 R3, PT, PT, R3, R23, RZ ;  /* 0x0000001703037210 */ /* 0x000fca0007ffe0ff */
[----:B--234-:R1:W5:Y:S04]  /*c180*/  LDG.E.128 R12, desc[UR6][R2.64+0x80] ;  /* 0x00008006020c7981 */ /* 0x01c368000c1e1d00 */
[----:B------:R1:W5:Y:S04]  /*c190*/  LDG.E.128 R8, desc[UR6][R2.64+0x100] ;  /* 0x0001000602087981 */ /* 0x000368000c1e1d00 */
[----:B------:R1:W5:Y:S01]  /*c1a0*/  LDG.E.128 R28, desc[UR6][R2.64] ;  /* 0x00000006021c7981 */ /* 0x000362000c1e1d00 */
[----:B------:R-:W-:Y:S01]  /*c1b0*/  ISETP.GE.AND P0, PT, R24, R17, PT ;  /* 0x000000111800720c */ /* 0x000fe20003f06270 */
[----:B------:R-:W-:Y:S01]  /*c1c0*/  BSSY.RECONVERGENT B0, `(.L_x_5207) ;  /* 0x0000033000007945 */ /* 0x000fe20003800200 */
[----:B------:R-:W-:-:S11]  /*c1d0*/  IMAD R87, R87, 0x30, RZ ;  /* 0x0000003057577824 */ /* 0x000fd600078e02ff */
[----:B------:R-:W-:Y:S05]  /*c1e0*/  @P0 BRA `(.L_x_5208) ;  /* 0x0000000000c00947 */ /* 0x000fea0003800000 */
[----:B------:R-:W2:Y:S01]  /*c1f0*/  LDCU.64 UR10, c[0x0][0x4c8] ;  /* 0x00009900ff0a77ac */ /* 0x000ea20008000a00 */
[----:B-1----:R-:W-:Y:S01]  /*c200*/  IADD3 R3, P0, PT, R87, R18, RZ ;  /* 0x0000001257037210 */ /* 0x002fe20007f1e0ff */
[----:B------:R-:W1:Y:S03]  /*c210*/  LDCU.64 UR8, c[0x0][0x4d0] ;  /* 0x00009a00ff0877ac */ /* 0x000e660008000a00 */
[----:B------:R-:W-:Y:S02]  /*c220*/  SHF.L.U32 R2, R3, 0x1, RZ ;  /* 0x0000000103027819 */ /* 0x000fe400000006ff */
[----:B------:R-:W-:-:S04]  /*c230*/  LEA.HI.X.SX32 R0, R87, R26, 0x1, P0 ;  /* 0x0000001a57007211 */ /* 0x000fc800000f0eff */
[----:B------:R-:W-:Y:S02]  /*c240*/  SHF.L.U64.HI R0, R3, 0x1, R0 ;  /* 0x0000000103007819 */ /* 0x000fe40000010200 */
[C---:B--2---:R-:W-:Y:S02]  /*c250*/  IADD3 R4, P1, PT, R2.reuse, UR10, RZ ;  /* 0x0000000a02047c10 */ /* 0x044fe4000ff3e0ff */
[----:B-1----:R-:W-:Y:S02]  /*c260*/  IADD3 R2, P0, PT, R2, UR8, RZ ;  /* 0x0000000802027c10 */ /* 0x002fe4000ff1e0ff */
[C---:B------:R-:W-:Y:S02]  /*c270*/  IADD3.X R5, PT, PT, R0.reuse, UR11, RZ, P1, !PT ;  /* 0x0000000b00057c10 */ /* 0x040fe40008ffe4ff */
[----:B------:R-:W-:-:S04]  /*c280*/  IADD3.X R3, PT, PT, R0, UR9, RZ, P0, !PT ;  /* 0x0000000900037c10 */ /* 0x000fc800087fe4ff */
[----:B------:R-:W2:Y:S04]  /*c290*/  LDG.E.64 R4, desc[UR6][R4.64] ;  /* 0x0000000604047981 */ /* 0x000ea8000c1e1b00 */
[----:B------:R-:W3:Y:S01]  /*c2a0*/  LDG.E.64 R2, desc[UR6][R2.64] ;  /* 0x0000000602027981 */ /* 0x000ee2000c1e1b00 */
[----:B-----5:R-:W-:Y:S02]  /*c2b0*/  HADD2.F32 R19, -RZ, R31.H1_H1 ;  /* 0x3000001fff137230 */ /* 0x020fe40000004100 */
[----:B------:R-:W-:Y:S02]  /*c2c0*/  HADD2.F32 R23, -RZ, R29.H1_H1 ;  /* 0x3000001dff177230 */ /* 0x000fe40000004100 */
[----:B------:R-:W-:Y:S02]  /*c2d0*/  HADD2.F32 R31, -RZ, R31.H0_H0 ;  /* 0x2000001fff1f7230 */ /* 0x000fe40000004100 */
[----:B------:R-:W-:-:S02]  /*c2e0*/  HADD2.F32 R21, -RZ, R29.H0_H0 ;  /* 0x2000001dff157230 */ /* 0x000fc40000004100 */
        /* <DEDUP_REMOVED lines=8> */
[----:B------:R-:W-:Y:S01]  /*c370*/  FFMA.FTZ R22, R31, R7, -R22 ;  /* 0x000000071f167223 */ /* 0x000fe20000010816 */
[----:B------:R-:W-:Y:S01]  /*c380*/  FMUL.FTZ R23, R23, R16 ;  /* 0x0000001017177220 */ /* 0x000fe20000410000 */
[----:B------:R-:W-:Y:S01]  /*c390*/  FFMA.FTZ R19, R31, R0, R19 ;  /* 0x000000001f137223 */ /* 0x000fe20000010013 */
[----:B------:R-:W-:Y:S02]  /*c3a0*/  HADD2.F32 R7, -RZ, R28.H1_H1 ;  /* 0x3000001cff077230 */ /* 0x000fe40000004100 */
[----:B------:R-:W-:Y:S02]  /*c3b0*/  HADD2.F32 R2, -RZ, R2.H0_H0 ;  /* 0x20000002ff027230 */ /* 0x000fe40000004100 */
[----:B------:R-:W-:Y:S02]  /*c3c0*/  HADD2.F32 R3, -RZ, R3.H0_H0 ;  /* 0x20000003ff037230 */ /* 0x000fe40000004100 */
[----:B------:R-:W-:Y:S02]  /*c3d0*/  HADD2.F32 R0, -RZ, R30.H1_H1 ;  /* 0x3000001eff007230 */ /* 0x000fe40000004100 */
[----:B------:R-:W-:-:S02]  /*c3e0*/  HADD2.F32 R5, -RZ, R5.H0_H0 ;  /* 0x20000005ff057230 */ /* 0x000fc40000004100 */
[C---:B------:R-:W-:Y:S01]  /*c3f0*/  FFMA.FTZ R23, R21.reuse, R6, R23 ;  /* 0x0000000615177223 */ /* 0x040fe20000010017 */
[----:B------:R-:W-:Y:S01]  /*c400*/  FFMA.FTZ R32, R21, R16, -R32 ;  /* 0x0000001015207223 */ /* 0x000fe20000010820 */
        /* <DEDUP_REMOVED lines=14> */
.L_x_5208:
[----:B------:R-:W-:Y:S05]  /*c4f0*/  BSYNC.RECONVERGENT B0 ;  /* 0x0000000000007941 */ /* 0x000fea0003800200 */
.L_x_5207:
[----:B-----5:R2:W-:Y:S01]  /*c500*/  STS.128 [R217+0x1800], R28 ;  /* 0x0018001cd9007388 */ /* 0x0205e20000000c00 */
[----:B------:R-:W-:Y:S01]  /*c510*/  LOP3.LUT R0, R24, 0x40, RZ, 0xfc, !PT ;  /* 0x0000004018007812 */ /* 0x000fe200078efcff */
[----:B------:R-:W-:Y:S03]  /*c520*/  BSSY.RECONVERGENT B0, `(.L_x_5209) ;  /* 0x0000034000007945 */ /* 0x000fe60003800200 */
[----:B------:R-:W-:-:S13]  /*c530*/  ISETP.GE.AND P0, PT, R0, R17, PT ;  /* 0x000000110000720c */ /* 0x000fda0003f06270 */
[----:B------:R-:W-:Y:S05]  /*c540*/  @P0 BRA `(.L_x_5210) ;  /* 0x0000000000c40947 */ /* 0x000fea0003800000 */
[----:B------:R-:W3:Y:S01]  /*c550*/  LDCU.64 UR10, c[0x0][0x4c8] ;  /* 0x00009900ff0a77ac */ /* 0x000ee20008000a00 */
[C---:B-1----:R-:W-:Y:S01]  /*c560*/  IADD3 R3, P0, PT, R87.reuse, R18, RZ ;  /* 0x0000001257037210 */ /* 0x042fe20007f1e0ff */
[----:B------:R-:W2:Y:S03]  /*c570*/  LDCU.64 UR8, c[0x0][0x4d0] ;  /* 0x00009a00ff0877ac */ /* 0x000ea60008000a00 */
[----:B------:R-:W-:Y:S02]  /*c580*/  LEA.HI.X.SX32 R2, R87, R26, 0x1, P0 ;  /* 0x0000001a57027211 */ /* 0x000fe400000f0eff */
[C---:B------:R-:W-:Y:S02]  /*c590*/  SHF.L.U32 R0, R3.reuse, 0x1, RZ ;  /* 0x0000000103007819 */ /* 0x040fe400000006ff */
[----:B------:R-:W-:Y:S02]  /*c5a0*/  SHF.L.U64.HI R2, R3, 0x1, R2 ;  /* 0x0000000103027819 */ /* 0x000fe40000010202 */
[----:B---3--:R-:W-:-:S02]  /*c5b0*/  IADD3 R4, P1, PT, R0, UR10, RZ ;  /* 0x0000000a00047c10 */ /* 0x008fc4000ff3e0ff */
[----:B--2---:R-:W-:Y:S02]  /*c5c0*/  IADD3 R28, P0, PT, R0, UR8, RZ ;  /* 0x00000008001c7c10 */ /* 0x004fe4000ff1e0ff */
[C---:B------:R-:W-:Y:S02]  /*c5d0*/  IADD3.X R5, PT, PT, R2.reuse, UR11, RZ, P1, !PT ;  /* 0x0000000b02057c10 */ /* 0x040fe40008ffe4ff */
[----:B------:R-:W-:-:S04]  /*c5e0*/  IADD3.X R29, PT, PT, R2, UR9, RZ, P0, !PT ;  /* 0x00000009021d7c10 */ /* 0x000fc800087fe4ff */
[----:B------:R-:W2:Y:S04]  /*c5f0*/  LDG.E.64 R4, desc[UR6][R4.64+0x40] ;  /* 0x0000400604047981 */ /* 0x000ea8000c1e1b00 */
[----:B------:R-:W3:Y:S01]  /*c600*/  LDG.E.64 R2, desc[UR6][R28.64+0x40] ;  /* 0x000040061c027981 */ /* 0x000ee2000c1e1b00 */
[--C-:B------:R-:W-:Y:S01]  /*c610*/  HADD2.F32 R19, -RZ, R13.reuse.H0_H0 ;  /* 0x2000000dff137230 */ /* 0x100fe20000004100 */
        /* <DEDUP_REMOVED lines=36> */
.L_x_5210:
[----:B------:R-:W-:Y:S05]  /*c860*/  BSYNC.RECONVERGENT B0 ;  /* 0x0000000000007941 */ /* 0x000fea0003800200 */
.L_x_5209:
[----:B------:R3:W-:Y:S01]  /*c870*/  STS.128 [R217+0x3800], R12 ;  /* 0x0038000cd9007388 */ /* 0x0007e20000000c00 */
[----:B------:R-:W-:Y:S01]  /*c880*/  LOP3.LUT R24, R24, 0x80, RZ, 0xfc, !PT ;  /* 0x0000008018187812 */ /* 0x000fe200078efcff */
[----:B------:R-:W-:Y:S03]  /*c890*/  BSSY.RECONVERGENT B0, `(.L_x_5211) ;  /* 0x0000034000007945 */ /* 0x000fe60003800200 */
[----:B------:R-:W-:-:S13]  /*c8a0*/  ISETP.GE.AND P0, PT, R24, R17, PT ;  /* 0x000000111800720c */ /* 0x000fda0003f06270 */
        /* <DEDUP_REMOVED lines=10> */
[----:B------:R-:W-:-:S04]  /*c950*/  IADD3.X R3, PT, PT, R87, UR9, RZ, P0, !PT ;  /* 0x0000000957037c10 */ /* 0x000fc800087fe4ff */
[----:B------:R-:W4:Y:S04]  /*c960*/  LDG.E.64 R4, desc[UR6][R4.64+0x80] ;  /* 0x0000800604047981 */ /* 0x000f28000c1e1b00 */
[----:B------:R-:W5:Y:S01]  /*c970*/  LDG.E.64 R2, desc[UR6][R2.64+0x80] ;  /* 0x0000800602027981 */ /* 0x000f62000c1e1b00 */
[--C-:B---3--:R-:W-:Y:S01]  /*c980*/  HADD2.F32 R13, -RZ, R9.reuse.H0_H0 ;  /* 0x20000009ff0d7230 */ /* 0x108fe20000004100 */
[----:B------:R-:W-:Y:S01]  /*c990*/  MOV R12, R10 ;  /* 0x0000000a000c7202 */ /* 0x000fe20000000f00 */
[----:B------:R-:W-:Y:S02]  /*c9a0*/  HADD2.F32 R14, -RZ, R9.H1_H1 ;  /* 0x30000009ff0e7230 */ /* 0x000fe40000004100 */
[--C-:B------:R-:W-:Y:S02]  /*c9b0*/  HADD2.F32 R10, -RZ, R11.reuse.H1_H1 ;  /* 0x3000000bff0a7230 */ /* 0x100fe40000004100 */
[----:B------:R-:W-:-:S02]  /*c9c0*/  HADD2.F32 R15, -RZ, R11.H0_H0 ;  /* 0x2000000bff0f7230 */ /* 0x000fc40000004100 */
[----:B----4-:R-:W-:Y:S02]  /*c9d0*/  HADD2.F32 R9, -RZ, R4.H1_H1 ;  /* 0x30000004ff097230 */ /* 0x010fe40000004100 */
[----:B------:R-:W-:Y:S02]  /*c9e0*/  HADD2.F32 R7, -RZ, R5.H1_H1 ;  /* 0x30000005ff077230 */ /* 0x000fe40000004100 */
[----:B-----5:R-:W-:Y:S02]  /*c9f0*/  HADD2.F32 R6, -RZ, R2.H1_H1 ;  /* 0x30000002ff067230 */ /* 0x020fe40000004100 */
        /* <DEDUP_REMOVED lines=29> */
.L_x_5212:
[----:B------:R-:W-:Y:S05]  /*cbd0*/  BSYNC.RECONVERGENT B0 ;  /* 0x0000000000007941 */ /* 0x000fea0003800200 */
.L_x_5211:
[----:B------:R4:W-:Y:S01]  /*cbe0*/  STS.128 [R217+0x5800], R8 ;  /* 0x00580008d9007388 */ /* 0x0009e20000000c00 */
[----:B------:R-:W-:Y:S05]  /*cbf0*/  BRA `(.L_x_5181) ;  /* 0x0000004000987947 */ /* 0x000fea0003800000 */
.L_x_5182:
        /* <DEDUP_REMOVED lines=93> */
.L_x_5216:
[----:B------:R-:W-:Y:S05]  /*d1d0*/  BSYNC.RECONVERGENT B0 ;  /* 0x0000000000007941 */ /* 0x000fea0003800200 */
.L_x_5215:
        /* <DEDUP_REMOVED lines=26> */
[----:B------:R-:W-:Y:S02]  /*d380*/  HADD2.F32 R38, -RZ, R13.H1_H1 ;  /* 0x3000000dff267230 */ /* 0x000fe40000004100 */
[--C-:B------:R-:W-:Y:S02]  /*d390*/  HADD2.F32 R13, -RZ, R14.reuse.H0_H0 ;  /* 0x2000000eff0d7230 */ /* 0x100fe40000004100 */
[----:B--2---:R-:W-:-:S02]  /*d3a0*/  HADD2.F32 R40, -RZ, R14.H1_H1 ;  /* 0x3000000eff287230 */ /* 0x004fc40000004100 */
        /* <DEDUP_REMOVED lines=9> */
[----:B------:R-:W-:Y:S01]  /*d440*/  @!P1 FADD.FTZ R43, -R43, -RZ ;  /* 0x800000ff2b2b9221 */ /* 0x000fe20000010100 */
[----:B------:R-:W-:Y:S02]  /*d450*/  HADD2.F32 R5, -RZ, R5.H1_H1 ;  /* 0x30000005ff057230 */ /* 0x000fe40000004100 */
[----:B------:R-:W-:Y:S01]  /*d460*/  @!P1 FADD.FTZ R4, -R4, -RZ ;  /* 0x800000ff04049221 */ /* 0x000fe20000010100 */
[--C-:B------:R-:W-:Y:S02]  /*d470*/  HADD2.F32 R6, -RZ, R7.reuse.H1_H1 ;  /* 0x30000007ff067230 */ /* 0x100fe40000004100 */
[----:B------:R-:W-:Y:S01]  /*d480*/  FMUL.FTZ R20, R20, R15 ;  /* 0x0000000f14147220 */ /* 0x000fe20000410000 */
[----:B------:R-:W-:-:S02]  /*d490*/  HADD2.F32 R49, -RZ, R7.H0_H0 ;  /* 0x20000007ff317230 */ /* 0x000fc40000004100 */
[----:B------:R-:W-:Y:S01]  /*d4a0*/  @!P1 FADD.FTZ R5, -R5, -RZ ;  /* 0x800000ff05059221 */ /* 0x000fe20000010100 */
[----:B------:R-:W-:Y:S01]  /*d4b0*/  FMUL.FTZ R13, R13, R4 ;  /* 0x000000040d0d7220 */ /* 0x000fe20000410000 */
[----:B------:R-:W-:Y:S01]  /*d4c0*/  @!P1 FADD.FTZ R6, -R6, -RZ ;  /* 0x800000ff06069221 */ /* 0x000fe20000010100 */
[----:B----4-:R-:W-:Y:S02]  /*d4d0*/  HADD2.F32 R4, -RZ, R8.H0_H0 ;  /* 0x20000008ff047230 */ /* 0x010fe40000004100 */
[----:B------:R-:W-:Y:S01]  /*d4e0*/  FMUL.FTZ R38, R38, R5 ;  /* 0x0000000526267220 */ /* 0x000fe20000410000 */
[--C-:B------:R-:W-:Y:S02]  /*d4f0*/  HADD2.F32 R5, -RZ, R32.reuse.H0_H0 ;  /* 0x20000020ff057230 */ /* 0x100fe40000004100 */
[----:B------:R-:W-:Y:S01]  /*d500*/  FMUL.FTZ R41, R41, R6 ;  /* 0x0000000629297220 */ /* 0x000fe20000410000 */
[----:B------:R-:W-:Y:S02]  /*d510*/  HADD2.F32 R15, -RZ, R32.H1_H1 ;  /* 0x30000020ff0f7230 */ /* 0x000fe40000004100 */
[----:B------:R-:W-:Y:S01]  /*d520*/  FMUL.FTZ R36, R36, R47 ;  /* 0x0000002f24247220 */ /* 0x000fe20000410000 */
[----:B------:R-:W-:-:S02]  /*d530*/  HADD2.F32 R7, -RZ, R33.H0_H0 ;  /* 0x20000021ff077230 */ /* 0x000fc40000004100 */
[----:B------:R-:W-:Y:S01]  /*d540*/  FMUL.FTZ R12, R12, R43 ;  /* 0x0000002b0c0c7220 */ /* 0x000fe20000410000 */
[----:B------:R-:W-:Y:S02]  /*d550*/  HADD2.F32 R8, -RZ, R8.H1_H1 ;  /* 0x30000008ff087230 */ /* 0x000fe40000004100 */
[----:B------:R-:W-:Y:S01]  /*d560*/  @!P1 FADD.FTZ R51, -R51, -RZ ;  /* 0x800000ff33339221 */ /* 0x000fe20000010100 */
[----:B------:R-:W-:Y:S02]  /*d570*/  HADD2.F32 R6, -RZ, R9.H0_H0 ;  /* 0x20000009ff067230 */ /* 0x000fe40000004100 */
[----:B------:R-:W-:Y:S01]  /*d580*/  @!P1 FADD.FTZ R49, -R49, -RZ ;  /* 0x800000ff31319221 */ /* 0x000fe20000010100 */
[--C-:B------:R-:W-:Y:S02]  /*d590*/  HADD2.F32 R32, -RZ, R10.reuse.H0_H0 ;  /* 0x2000000aff207230 */ /* 0x100fe40000004100 */
[----:B------:R-:W-:Y:S01]  /*d5a0*/  FFMA.FTZ R4, R5, R4, R20 ;  /* 0x0000000405047223 */ /* 0x000fe20000010014 */
[----:B------:R-:W-:-:S02]  /*d5b0*/  HADD2.F32 R47, -RZ, R10.H1_H1 ;  /* 0x3000000aff2f7230 */ /* 0x000fc40000004100 */
[----:B------:R-:W-:Y:S01]  /*d5c0*/  FFMA.FTZ R15, R15, R8, R36 ;  /* 0x000000080f0f7223 */ /* 0x000fe20000010024 */
[----:B------:R-:W-:Y:S01]  /*d5d0*/  FFMA.FTZ R6, R7, R6, R12 ;  /* 0x0000000607067223 */ /* 0x000fe2000001000c */
[----:B------:R-:W-:Y:S02]  /*d5e0*/  HADD2.F32 R9, -RZ, R9.H1_H1 ;  /* 0x30000009ff097230 */ /* 0x000fe40000004100 */
[----:B------:R-:W-:Y:S01]  /*d5f0*/  FMUL.FTZ R40, R40, R51 ;  /* 0x0000003328287220 */ /* 0x000fe20000410000 */
[--C-:B------:R-:W-:Y:S02]  /*d600*/  HADD2.F32 R43, -RZ, R11.reuse.H0_H0 ;  /* 0x2000000bff2b7230 */ /* 0x100fe40000004100 */
[----:B------:R-:W-:Y:S01]  /*d610*/  FMUL.FTZ R14, R14, R49 ;  /* 0x000000310e0e7220 */ /* 0x000fe20000410000 */
        /* <DEDUP_REMOVED lines=15> */
.L_x_5218:
[----:B------:R-:W-:Y:S05]  /*d710*/  BSYNC.RECONVERGENT B0 ;  /* 0x0000000000007941 */ /* 0x000fea0003800200 */
.L_x_5217:
        /* <DEDUP_REMOVED lines=27> */
[--C-:B------:R-:W-:Y:S02]  /*d8d0*/  HADD2.F32 R13, -RZ, R14.reuse.H0_H0 ;  /* 0x2000000eff0d7230 */ /* 0x100fe40000004100 */
[----:B------:R-:W-:-:S02]  /*d8e0*/  HADD2.F32 R34, -RZ, R14.H1_H1 ;  /* 0x3000000eff227230 */ /* 0x000fc40000004100 */
[--C-:B------:R-:W-:Y:S02]  /*d8f0*/  HADD2.F32 R14, -RZ, R15.reuse.H0_H0 ;  /* 0x2000000fff0e7230 */ /* 0x100fe40000004100 */
[----:B------:R-:W-:Y:S02]  /*d900*/  HADD2.F32 R35, -RZ, R15.H1_H1 ;  /* 0x3000000fff237230 */ /* 0x000fe40000004100 */
[--C-:B--2---:R-:W-:Y:S02]  /*d910*/  HADD2.F32 R15, -RZ, R4.reuse.H0_H0 ;  /* 0x20000004ff0f7230 */ /* 0x104fe40000004100 */
        /* <DEDUP_REMOVED lines=15> */
[----:B------:R-:W-:Y:S01]  /*da10*/  FMUL.FTZ R13, R13, R4 ;  /* 0x000000040d0d7220 */ /* 0x000fe20000410000 */
[----:B------:R-:W-:Y:S01]  /*da20*/  @!P1 FADD.FTZ R6, -R6, -RZ ;  /* 0x800000ff06069221 */ /* 0x000fe20000010100 */
[----:B-----5:R-:W-:Y:S02]  /*da30*/  HADD2.F32 R4, -RZ, R8.H0_H0 ;  /* 0x20000008ff047230 */ /* 0x020fe40000004100 */
        /* <DEDUP_REMOVED lines=33> */
.L_x_5220:
[----:B------:R-:W-:Y:S05]  /*dc50*/  BSYNC.RECONVERGENT B0 ;  /* 0x0000000000007941 */ /* 0x000fea0003800200 */
.L_x_5219:
[----:B------:R4:W-:Y:S02]  /*dc60*/  STS.128 [R217+0x4000], R28 ;  /* 0x0040001cd9007388 */ /* 0x0009e40000000c00 */
.L_x_5214:
[----:B------:R-:W-:Y:S05]  /*dc70*/  BSYNC.RECONVERGENT B1 ;  /* 0x0000000000017941 */ /* 0x000fea0003800200 */
.L_x_5213:
        /* <DEDUP_REMOVED lines=91> */
.L_x_5224:
[----:B------:R-:W-:Y:S05]  /*e230*/  BSYNC.RECONVERGENT B0 ;  /* 0x0000000000007941 */ /* 0x000fea0003800200 */
.L_x_5223:
[----:B-----5:R2:W-:Y:S01]  /*e240*/  STS.128 [R217+0x800], R40 ;  /* 0x00080028d9007388 */ /* 0x0205e20000000c00 */
[----:B------:R-:W-:Y:S01]  /*e250*/  LOP3.LUT R4, R24, 0x40, RZ, 0xfc, !PT ;  /* 0x0000004018047812 */ /* 0x000fe200078efcff */
[----:B------:R-:W-:Y:S03]  /*e260*/  BSSY.RECONVERGENT B0, `(.L_x_5225) ;  /* 0x0000053000007945 */ /* 0x000fe60003800200 */
[----:B------:R-:W-:-:S13]  /*e270*/  ISETP.GE.AND P0, PT, R4, R17, PT ;  /* 0x000000110400720c */ /* 0x000fda0003f06270 */
        /* <DEDUP_REMOVED lines=20> */
[----:B------:R-:W-:Y:S01]  /*e3c0*/  MOV R36, R34 ;  /* 0x0000002200247202 */ /* 0x000fe20000000f00 */
[--C-:B----4-:R-:W-:Y:S02]  /*e3d0*/  HADD2.F32 R34, -RZ, R12.reuse.H0_H0 ;  /* 0x2000000cff227230 */ /* 0x110fe40000004100 */
[----:B--2---:R-:W-:Y:S02]  /*e3e0*/  HADD2.F32 R40, -RZ, R12.H1_H1 ;  /* 0x3000000cff287230 */ /* 0x004fe40000004100 */
        /* <DEDUP_REMOVED lines=24> */
[----:B-----5:R-:W-:Y:S02]  /*e570*/  HADD2.F32 R4, -RZ, R8.H0_H0 ;  /* 0x20000008ff047230 */ /* 0x020fe40000004100 */
        /* <DEDUP_REMOVED lines=33> */
.L_x_5226:
[----:B------:R-:W-:Y:S05]  /*e790*/  BSYNC.RECONVERGENT B0 ;  /* 0x0000000000007941 */ /* 0x000fea0003800200 */
.L_x_5225:
[----:B------:R4:W-:Y:S01]  /*e7a0*/  STS.128 [R217+0x2800], R32 ;  /* 0x00280020d9007388 */ /* 0x0009e20000000c00 */
[----:B------:R-:W-:Y:S01]  /*e7b0*/  LOP3.LUT R4, R24, 0x80, RZ, 0xfc, !PT ;  /* 0x0000008018047812 */ /* 0x000fe200078efcff */
[----:B------:R-:W-:Y:S03]  /*e7c0*/  BSSY.RECONVERGENT B0, `(.L_x_5227) ;  /* 0x0000053000007945 */ /* 0x000fe60003800200 */
[----:B------:R-:W-:-:S13]  /*e7d0*/  ISETP.GE.AND P0, PT, R4, R17, PT ;  /* 0x000000110400720c */ /* 0x000fda0003f06270 */
[----:B------:R-:W-:Y:S05]  /*e7e0*/  @P0 BRA `(.L_x_5228) ;  /* 0x0000000400400947 */ /* 0x000fea0003800000 */
[----:B------:R-:W5:Y:S01]  /*e7f0*/  LDCU.64 UR8, c[0x0][0x4d0] ;  /* 0x00009a00ff0877ac */ /* 0x000f620008000a00 */
        /* <DEDUP_REMOVED lines=23> */
[----:B------:R-:W-:-:S02]  /*e970*/  HADD2.F32 R13, -RZ, R14.H0_H0 ;  /* 0x2000000eff0d7230 */ /* 0x000fc40000004100 */
[----:B------:R-:W-:Y:S02]  /*e980*/  HADD2.F32 R35, -RZ, R14.H1_H1 ;  /* 0x3000000eff237230 */ /* 0x000fe40000004100 */
[--C-:B------:R-:W-:Y:S02]  /*e990*/  HADD2.F32 R14, -RZ, R15.reuse.H0_H0 ;  /* 0x2000000fff0e7230 */ /* 0x100fe40000004100 */
[----:B------:R-:W-:Y:S02]  /*e9a0*/  HADD2.F32 R36, -RZ, R15.H1_H1 ;  /* 0x3000000fff247230 */ /* 0x000fe40000004100 */
[--C-:B--2---:R-:W-:Y:S02]  /*e9b0*/  HADD2.F32 R15, -RZ, R4.reuse.H0_H0 ;  /* 0x20000004ff0f7230 */ /* 0x104fe40000004100 */
[----:B------:R-:W-:Y:S02]  /*e9c0*/  HADD2.F32 R37, -RZ, R5.H0_H0 ;  /* 0x20000005ff257230 */ /* 0x000fe40000004100 */
[----:B------:R-:W-:-:S02]  /*e9d0*/  HADD2.F32 R4, -RZ, R4.H1_H1 ;  /* 0x30000004ff047230 */ /* 0x000fc40000004100 */
[----:B------:R-:W-:Y:S01]  /*e9e0*/  @!P0 FADD.FTZ R15, -R15, -RZ ;  /* 0x800000ff0f0f8221 */ /* 0x000fe20000010100 */
[----:B------:R-:W-:Y:S02]  /*e9f0*/  HADD2.F32 R5, -RZ, R5.H1_H1 ;  /* 0x30000005ff057230 */ /* 0x000fe40000004100 */
[----:B------:R-:W-:Y:S01]  /*ea00*/  @!P0 FADD.FTZ R37, -R37, -RZ ;  /* 0x800000ff25258221 */ /* 0x000fe20000010100 */
[--C-:B---3--:R-:W-:Y:S02]  /*ea10*/  HADD2.F32 R38, -RZ, R6.reuse.H0_H0 ;  /* 0x20000006ff267230 */ /* 0x108fe40000004100 */
        /* <DEDUP_REMOVED lines=9> */
[----:B------:R-:W-:Y:S02]  /*eab0*/  HADD2.F32 R4, -RZ, R8.H0_H0 ;  /* 0x20000008ff047230 */ /* 0x000fe40000004100 */
        /* <DEDUP_REMOVED lines=35> */
.L_x_5228:
[----:B------:R-:W-:Y:S05]  /*ecf0*/  BSYNC.RECONVERGENT B0 ;  /* 0x0000000000007941 */ /* 0x000fea0003800200 */
.L_x_5227:
[----:B------:R1:W-:Y:S02]  /*ed00*/  STS.128 [R217+0x4800], R28 ;  /* 0x0048001cd9007388 */ /* 0x0003e40000000c00 */
.L_x_5222:
[----:B------:R-:W-:Y:S05]  /*ed10*/  BSYNC.RECONVERGENT B1 ;  /* 0x0000000000017941 */ /* 0x000fea0003800200 */
.L_x_5221:
        /* <DEDUP_REMOVED lines=28> */
[----:B------:R-:W4:Y:S01]  /*eee0*/  LDG.E.128 R4, desc[UR6][R4.64] ;  /* 0x0000000604047981 */ /* 0x000f22000c1e1d00 */
[----:B-1----:R-:W-:-:S04]  /*eef0*/  IADD3 R10, P1, PT, R9, UR8, RZ ;  /* 0x00000008090a7c10 */ /* 0x002fc8000ff3e0ff */
        /* <DEDUP_REMOVED lines=27> */
[----:B---3--:R-:W-:Y:S02]  /*f0b0*/  HADD2.F32 R4, -RZ, R8.H0_H0 ;  /* 0x20000008ff047230 */ /* 0x008fe40000004100 */
        /* <DEDUP_REMOVED lines=35> */
.L_x_5232:
[----:B------:R-:W-:Y:S05]  /*f2f0*/  BSYNC.RECONVERGENT B0 ;  /* 0x0000000000007941 */ /* 0x000fea0003800200 */
.L_x_5231:
[----:B-----5:R1:W-:Y:S01]  /*f300*/  STS.128 [R217+0x1000], R40 ;  /* 0x00100028d9007388 */ /* 0x0203e20000000c00 */
[----:B------:R-:W-:Y:S01]  /*f310*/  LOP3.LUT R4, R24, 0x40, RZ, 0xfc, !PT ;  /* 0x0000004018047812 */ /* 0x000fe200078efcff */
[----:B------:R-:W-:Y:S03]  /*f320*/  BSSY.RECONVERGENT B0, `(.L_x_5233) ;  /* 0x0000053000007945 */ /* 0x000fe60003800200 */
[----:B------:R-:W-:-:S13]  /*f330*/  ISETP.GE.AND P0, PT, R4, R17, PT ;  /* 0x000000110400720c */ /* 0x000fda0003f06270 */
        /* <DEDUP_REMOVED lines=16> */
[----:B------:R-:W5:Y:S01]  /*f440*/  LDG.E.128 R4, desc[UR6][R4.64+0x80] ;  /* 0x0000800604047981 */ /* 0x000f62000c1e1d00 */
[----:B----4-:R-:W-:-:S04]  /*f450*/  IADD3 R10, P1, PT, R9, UR8, RZ ;  /* 0x00000008090a7c10 */ /* 0x010fc8000ff3e0ff */
[----:B------:R-:W-:-:S06]  /*f460*/  IADD3.X R11, PT, PT, R8, UR9, RZ, P1, !PT ;  /* 0x00000009080b7c10 */ /* 0x000fcc0008ffe4ff */
[----:B------:R-:W4:Y:S01]  /*f470*/  LDG.E.128 R8, desc[UR6][R10.64+0x80] ;  /* 0x000080060a087981 */ /* 0x000f22000c1e1d00 */
[----:B-1----:R-:W-:Y:S01]  /*f480*/  MOV R40, R34 ;  /* 0x0000002200287202 */ /* 0x002fe20000000f00 */
        /* <DEDUP_REMOVED lines=8> */
[--C-:B-----5:R-:W-:Y:S02]  /*f510*/  HADD2.F32 R15, -RZ, R4.reuse.H0_H0 ;  /* 0x20000004ff0f7230 */ /* 0x120fe40000004100 */
        /* <DEDUP_REMOVED lines=15> */
[----:B----4-:R-:W-:Y:S02]  /*f610*/  HADD2.F32 R4, -RZ, R8.H0_H0 ;  /* 0x20000008ff047230 */ /* 0x010fe40000004100 */
        /* <DEDUP_REMOVED lines=35> */
.L_x_5234:
[----:B------:R-:W-:Y:S05]  /*f850*/  BSYNC.RECONVERGENT B0 ;  /* 0x0000000000007941 */ /* 0x000fea0003800200 */
.L_x_5233:
[----:B------:R2:W-:Y:S01]  /*f860*/  STS.128 [R217+0x3000], R32 ;  /* 0x00300020d9007388 */ /* 0x0005e20000000c00 */
        /* <DEDUP_REMOVED lines=42> */
[----:B-1----:R-:W-:-:S02]  /*fb10*/  HADD2.F32 R40, -RZ, R7.H1_H1 ;  /* 0x30000007ff287230 */ /* 0x002fc40000004100 */
[----:B------:R-:W-:Y:S01]  /*fb20*/  FMUL.FTZ R33, R33, R4 ;  /* 0x0000000421217220 */ /* 0x000fe20000410000 */
[----:B------:R-:W-:Y:S02]  /*fb30*/  HADD2.F32 R41, -RZ, R7.H0_H0 ;  /* 0x20000007ff297230 */ /* 0x000fe40000004100 */
[----:B------:R-:W-:Y:S01]  /*fb40*/  @!P0 FADD.FTZ R6, -R6, -RZ ;  /* 0x800000ff06068221 */ /* 0x000fe20000010100 */
[----:B------:R-:W-:Y:S01]  /*fb50*/  FMUL.FTZ R34, R34, R5 ;  /* 0x0000000522227220 */ /* 0x000fe20000410000 */
[----:B------:R-:W-:Y:S02]  /*fb60*/  HADD2.F32 R5, -RZ, R28.H0_H0 ;  /* 0x2000001cff057230 */ /* 0x000fe40000004100 */
[----:B------:R-:W-:Y:S01]  /*fb70*/  @!P0 FADD.FTZ R38, -R38, -RZ ;  /* 0x800000ff26268221 */ /* 0x000fe20000010100 */
[----:B-----5:R-:W-:Y:S02]  /*fb80*/  HADD2.F32 R4, -RZ, R8.H0_H0 ;  /* 0x20000008ff047230 */ /* 0x020fe40000004100 */
[----:B------:R-:W-:Y:S01]  /*fb90*/  FMUL.FTZ R35, R35, R6 ;  /* 0x0000000623237220 */ /* 0x000fe20000410000 */
[----:B------:R-:W-:-:S02]  /*fba0*/  HADD2.F32 R28, -RZ, R28.H1_H1 ;  /* 0x3000001cff1c7230 */ /* 0x000fc40000004100 */
[----:B------:R-:W-:Y:S01]  /*fbb0*/  FMUL.FTZ R30, R30, R15 ;  /* 0x0000000f1e1e7220 */ /* 0x000fe20000410000 */
[----:B------:R-:W-:Y:S02]  /*fbc0*/  HADD2.F32 R8, -RZ, R8.H1_H1 ;  /* 0x30000008ff087230 */ /* 0x000fe40000004100 */
[----:B------:R-:W-:Y:S01]  /*fbd0*/  FMUL.FTZ R12, R12, R39 ;  /* 0x000000270c0c7220 */ /* 0x000fe20000410000 */
[----:B------:R-:W-:Y:S02]  /*fbe0*/  HADD2.F32 R7, -RZ, R29.H0_H0 ;  /* 0x2000001dff077230 */ /* 0x000fe40000004100 */
[----:B------:R-:W-:Y:S01]  /*fbf0*/  @!P0 FADD.FTZ R40, -R40, -RZ ;  /* 0x800000ff28288221 */ /* 0x000fe20000010100 */
[----:B------:R-:W-:Y:S02]  /*fc00*/  HADD2.F32 R6, -RZ, R9.H0_H0 ;  /* 0x20000009ff067230 */ /* 0x000fe40000004100 */
[----:B------:R-:W-:Y:S01]  /*fc10*/  @!P0 FADD.FTZ R41, -R41, -RZ ;  /* 0x800000ff29298221 */ /* 0x000fe20000010100 */
[----:B------:R-:W-:Y:S01]  /*fc20*/  FMUL.FTZ R13, R13, R38 ;  /* 0x000000260d0d7220 */ /* 0x000fe20000410000 */
[----:B------:R-:W-:Y:S01]  /*fc30*/  FFMA.FTZ R33, R28, R8, R33 ;  /* 0x000000081c217223 */ /* 0x000fe20000010021 */
[----:B------:R-:W-:Y:S01]  /*fc40*/  FMUL.FTZ R37, R37, R40 ;  /* 0x0000002825257220 */ /* 0x000fe20000410000 */
[----:B------:R-:W-:-:S02]  /*fc50*/  HADD2.F32 R38, -RZ, R10.H0_H0 ;  /* 0x2000000aff267230 */ /* 0x000fc40000004100 */
[----:B------:R-:W-:Y:S01]  /*fc60*/  FFMA.FTZ R4, R5, R4, R30 ;  /* 0x0000000405047223 */ /* 0x000fe2000001001e */
[----:B------:R-:W-:Y:S01]  /*fc70*/  FFMA.FTZ R6, R7, R6, R12 ;  /* 0x0000000607067223 */ /* 0x000fe2000001000c */
[----:B------:R-:W-:Y:S02]  /*fc80*/  HADD2.F32 R8, -RZ, R32.H0_H0 ;  /* 0x20000020ff087230 */ /* 0x000fe40000004100 */
[----:B------:R-:W-:Y:S01]  /*fc90*/  FMUL.FTZ R14, R14, R41 ;  /* 0x000000290e0e7220 */ /* 0x000fe20000410000 */
[----:B------:R-:W-:Y:S01]  /*fca0*/  HADD2.F32 R9, -RZ, R9.H1_H1 ;  /* 0x30000009ff097230 */ /* 0x000fe20000004100 */
[----:B------:R-:W-:Y:S01]  /*fcb0*/  F2FP.F16.F32.PACK_AB R28, R33, R4 ;  /* 0x00000004211c723e */ /* 0x000fe200000000ff */
[----:B------:R-:W-:Y:S02]  /*fcc0*/  HADD2.F32 R10, -RZ, R10.H1_H1 ;  /* 0x3000000aff0a7230 */ /* 0x000fe40000004100 */
[----:B------:R-:W-:Y:S01]  /*fcd0*/  FFMA.FTZ R8, R8, R38, R13 ;  /* 0x0000002608087223 */ /* 0x000fe2000001000d */
[----:B------:R-:W-:-:S02]  /*fce0*/  HADD2.F32 R15, -RZ, R11.H0_H0 ;  /* 0x2000000bff0f7230 */ /* 0x000fc40000004100 */
[----:B------:R-:W-:Y:S02]  /*fcf0*/  HADD2.F32 R40, -RZ, R11.H1_H1 ;  /* 0x3000000bff287230 */ /* 0x000fe40000004100 */
[----:B------:R-:W-:Y:S02]  /*fd00*/  HADD2.F32 R29, -RZ, R29.H1_H1 ;  /* 0x3000001dff1d7230 */ /* 0x000fe40000004100 */
[----:B------:R-:W-:Y:S02]  /*fd10*/  HADD2.F32 R32, -RZ, R32.H1_H1 ;  /* 0x30000020ff207230 */ /* 0x000fe40000004100 */
[--C-:B------:R-:W-:Y:S02]  /*fd20*/  HADD2.F32 R5, -RZ, R31.reuse.H0_H0 ;  /* 0x2000001fff057230 */ /* 0x100fe40000004100 */
[----:B------:R-:W-:Y:S01]  /*fd30*/  FFMA.FTZ R9, R29, R9, R34 ;  /* 0x000000091d097223 */ /* 0x000fe20000010022 */
[----:B------:R-:W-:Y:S02]  /*fd40*/  HADD2.F32 R12, -RZ, R31.H1_H1 ;  /* 0x3000001fff0c7230 */ /* 0x000fe40000004100 */
[----:B------:R-:W-:Y:S01]  /*fd50*/  FFMA.FTZ R35, R32, R10, R35 ;  /* 0x0000000a20237223 */ /* 0x000fe20000010023 */
[----:B------:R-:W-:Y:S01]  /*fd60*/  FFMA.FTZ R5, R5, R15, R14 ;  /* 0x0000000f05057223 */ /* 0x000fe2000001000e */
[----:B------:R-:W-:Y:S01]  /*fd70*/  F2FP.F16.F32.PACK_AB R29, R9, R6 ;  /* 0x00000006091d723e */ /* 0x000fe200000000ff */
[----:B------:R-:W-:-:S02]  /*fd80*/  FFMA.FTZ R12, R12, R40, R37 ;  /* 0x000000280c0c7223 */ /* 0x000fc40000010025 */
[----:B------:R-:W-:-:S03]  /*fd90*/  F2FP.F16.F32.PACK_AB R30, R35, R8 ;  /* 0x00000008231e723e */ /* 0x000fc600000000ff */
[----:B------:R-:W-:-:S03]  /*fda0*/  F2FP.F16.F32.PACK_AB R31, R12, R5 ;  /* 0x000000050c1f723e */ /* 0x000fc600000000ff */
.L_x_5236:
[----:B------:R-:W-:Y:S05]  /*fdb0*/  BSYNC.RECONVERGENT B0 ;  /* 0x0000000000007941 */ /* 0x000fea0003800200 */
.L_x_5235:
[----:B------:R4:W-:Y:S02]  /*fdc0*/  STS.128 [R217+0x5000], R28 ;  /* 0x0050001cd9007388 */ /* 0x0009e40000000c00 */
.L_x_5230:
[----:B------:R-:W-:Y:S05]  /*fdd0*/  BSYNC.RECONVERGENT B1 ;  /* 0x0000000000017941 */ /* 0x000fea0003800200 */
.L_x_5229:
[----:B---3--:R-:W-:-:S04]  /*fde0*/  IADD3 R38, PT, PT, R124, 0x30, RZ ;  /* 0x000000307c267810 */ /* 0x008fc80007ffe0ff */
[----:B------:R-:W-:-:S13]  /*fdf0*/  ISETP.GE.AND P0, PT, R38, R27, PT ;  /* 0x0000001b2600720c */ /* 0x000fda0003f06270 */
[----:B------:R-:W-:Y:S05]  /*fe00*/  @P0 BRA `(.L_x_5181) ;  /* 0x0000001000140947 */ /* 0x000fea0003800000 */
[----:B-1----:R-:W-:-:S04]  /*fe10*/  IMAD.WIDE.U32 R22, R2, 0x60, R22 ;  /* 0x0000006002167825 */ /* 0x002fc800078e0016 */
[----:B------:R-:W-:-:S05]  /*fe20*/  IMAD R3, R3, 0x60, RZ ;  /* 0x0000006003037824 */ /* 0x000fca00078e02ff */
[----:B------:R-:W-:-:S05]  /*fe30*/  IADD3 R23, PT, PT, R3, R23, RZ ;  /* 0x0000001703177210 */ /* 0x000fca0007ffe0ff */
[----:B--2-4-:R1:W5:Y:S04]  /*fe40*/  LDG.E.128 R32, desc[UR6][R22.64+0x80] ;  /* 0x0000800616207981 */ /* 0x014368000c1e1d00 */
[----:B------:R1:W5:Y:S04]  /*fe50*/  LDG.E.128 R28, desc[UR6][R22.64+0x100] ;  /* 0x00010006161c7981 */ /* 0x000368000c1e1d00 */
[----:B------:R1:W5:Y:S01]  /*fe60*/  LDG.E.128 R40, desc[UR6][R22.64] ;  /* 0x0000000616287981 */ /* 0x000362000c1e1d00 */
[----:B------:R-:W-:Y:S01]  /*fe70*/  ISETP.GE.AND P0, PT, R24, R17, PT ;  /* 0x000000111800720c */ /* 0x000fe20003f06270 */
[----:B------:R-:W-:Y:S01]  /*fe80*/  BSSY.RECONVERGENT B0, `(.L_x_5237) ;  /* 0x0000052000007945 */ /* 0x000fe20003800200 */
[----:B------:R-:W-:-:S11]  /*fe90*/  IMAD R3, R26, 0x30, RZ ;  /* 0x000000301a037824 */ /* 0x000fd600078e02ff */
        /* <DEDUP_REMOVED lines=37> */
[----:B------:R-:W-:Y:S01]  /*100f0*/  FMUL.FTZ R2, R2, R15 ;  /* 0x0000000f02027220 */ /* 0x000fe20000410000 */
[----:B------:R-:W-:Y:S02]  /*10100*/  HADD2.F32 R6, -RZ, R6.H1_H1 ;  /* 0x30000006ff067230 */ /* 0x000fe40000004100 */
[----:B------:R-:W-:Y:S01]  /*10110*/  @!P0 FADD.FTZ R4, -R4, -RZ ;  /* 0x800000ff04048221 */ /* 0x000fe20000010100 */
[----:B------:R-:W-:-:S02]  /*10120*/  HADD2.F32 R46, -RZ, R7.H1_H1 ;  /* 0x30000007ff2e7230 */ /* 0x000fc40000004100 */
[----:B------:R-:W-:Y:S01]  /*10130*/  @!P0 FADD.FTZ R5, -R5, -RZ ;  /* 0x800000ff05058221 */ /* 0x000fe20000010100 */
[----:B------:R-:W-:Y:S01]  /*10140*/  @!P0 FADD.FTZ R44, -R44, -RZ ;  /* 0x800000ff2c2c8221 */ /* 0x000fe20000010100 */
[----:B------:R-:W-:Y:S01]  /*10150*/  @!P0 FADD.FTZ R6, -R6, -RZ ;  /* 0x800000ff06068221 */ /* 0x000fe20000010100 */
[----:B------:R-:W-:Y:S01]  /*10160*/  FMUL.FTZ R13, R13, R4 ;  /* 0x000000040d0d7220 */ /* 0x000fe20000410000 */
[----:B------:R-:W-:Y:S01]  /*10170*/  FMUL.FTZ R14, R14, R5 ;  /* 0x000000050e0e7220 */ /* 0x000fe20000410000 */
[----:B-----5:R-:W-:Y:S02]  /*10180*/  HADD2.F32 R5, -RZ, R40.H0_H0 ;  /* 0x20000028ff057230 */ /* 0x020fe40000004100 */
[----:B------:R-:W-:Y:S01]  /*10190*/  FMUL.FTZ R37, R37, R6 ;  /* 0x0000000625257220 */ /* 0x000fe20000410000 */
[----:B---3--:R-:W-:Y:S02]  /*101a0*/  HADD2.F32 R4, -RZ, R8.H0_H0 ;  /* 0x20000008ff047230 */ /* 0x008fe40000004100 */
[----:B------:R-:W-:Y:S01]  /*101b0*/  FMUL.FTZ R26, R26, R47 ;  /* 0x0000002f1a1a7220 */ /* 0x000fe20000410000 */
[----:B------:R-:W-:-:S02]  /*101c0*/  HADD2.F32 R15, -RZ, R40.H1_H1 ;  /* 0x30000028ff0f7230 */ /* 0x000fc40000004100 */
[----:B------:R-:W-:Y:S01]  /*101d0*/  FMUL.FTZ R12, R12, R45 ;  /* 0x0000002d0c0c7220 */ /* 0x000fe20000410000 */
[----:B------:R-:W-:Y:S02]  /*101e0*/  HADD2.F32 R7, -RZ, R41.H0_H0 ;  /* 0x20000029ff077230 */ /* 0x000fe40000004100 */
[----:B------:R-:W-:Y:S01]  /*101f0*/  @!P0 FADD.FTZ R46, -R46, -RZ ;  /* 0x800000ff2e2e8221 */ /* 0x000fe20000010100 */
[----:B------:R-:W-:Y:S02]  /*10200*/  HADD2.F32 R8, -RZ, R8.H1_H1 ;  /* 0x30000008ff087230 */ /* 0x000fe40000004100 */
[----:B------:R-:W-:Y:S01]  /*10210*/  FMUL.FTZ R27, R27, R44 ;  /* 0x0000002c1b1b7220 */ /* 0x000fe20000410000 */
[--C-:B------:R-:W-:Y:S02]  /*10220*/  HADD2.F32 R6, -RZ, R9.reuse.H0_H0 ;  /* 0x20000009ff067230 */ /* 0x100fe40000004100 */
[----:B------:R-:W-:Y:S01]  /*10230*/  FFMA.FTZ R2, R5, R4, R2 ;  /* 0x0000000405027223 */ /* 0x000fe20000010002 */
[----:B------:R-:W-:Y:S01]  /*10240*/  FMUL.FTZ R39, R39, R46 ;  /* 0x0000002e27277220 */ /* 0x000fe20000410000 */
[----:B------:R-:W-:-:S02]  /*10250*/  HADD2.F32 R44, -RZ, R9.H1_H1 ;  /* 0x30000009ff2c7230 */ /* 0x000fc40000004100 */
[----:B------:R-:W-:Y:S01]  /*10260*/  FFMA.FTZ R15, R15, R8, R26 ;  /* 0x000000080f0f7223 */ /* 0x000fe2000001001a */
[----:B------:R-:W-:Y:S02]  /*10270*/  HADD2.F32 R40, -RZ, R10.H0_H0 ;  /* 0x2000000aff287230 */ /* 0x000fe40000004100 */
[----:B------:R-:W-:Y:S01]  /*10280*/  FFMA.FTZ R6, R7, R6, R12 ;  /* 0x0000000607067223 */ /* 0x000fe2000001000c */
[----:B------:R-:W-:Y:S02]  /*10290*/  HADD2.F32 R4, -RZ, R42.H0_H0 ;  /* 0x2000002aff047230 */ /* 0x000fe40000004100 */
[----:B------:R-:W-:Y:S02]  /*102a0*/  HADD2.F32 R10, -RZ, R10.H1_H1 ;  /* 0x3000000aff0a7230 */ /* 0x000fe40000004100 */
[--C-:B------:R-:W-:Y:S02]  /*102b0*/  HADD2.F32 R9, -RZ, R11.reuse.H0_H0 ;  /* 0x2000000bff097230 */ /* 0x100fe40000004100 */
[----:B------:R-:W-:Y:S01]  /*102c0*/  FFMA.FTZ R4, R4, R40, R13 ;  /* 0x0000002804047223 */ /* 0x000fe2000001000d */
[----:B------:R-:W-:Y:S01]  /*102d0*/  HADD2.F32 R46, -RZ, R11.H1_H1 ;  /* 0x3000000bff2e7230 */ /* 0x000fe20000004100 */
[----:B------:R-:W-:Y:S01]  /*102e0*/  F2FP.F16.F32.PACK_AB R40, R15, R2 ;  /* 0x000000020f28723e */ /* 0x000fe200000000ff */
[----:B------:R-:W-:-:S02]  /*102f0*/  HADD2.F32 R8, -RZ, R41.H1_H1 ;  /* 0x30000029ff087230 */ /* 0x000fc40000004100 */
        /* <DEDUP_REMOVED lines=10> */
.L_x_5238:
[----:B------:R-:W-:Y:S05]  /*103a0*/  BSYNC.RECONVERGENT B0 ;  /* 0x0000000000007941 */ /* 0x000fea0003800200 */
.L_x_5237:
[----:B-----5:R2:W-:Y:S01]  /*103b0*/  STS.128 [R217+0x1800], R40 ;  /* 0x00180028d9007388 */ /* 0x0205e20000000c00 */
[----:B------:R-:W-:Y:S01]  /*103c0*/  LOP3.LUT R2, R24, 0x40, RZ, 0xfc, !PT ;  /* 0x0000004018027812 */ /* 0x000fe200078efcff */
[----:B------:R-:W-:Y:S03]  /*103d0*/  BSSY.RECONVERGENT B0, `(.L_x_5239) ;  /* 0x0000052000007945 */ /* 0x000fe60003800200 */
[----:B------:R-:W-:-:S13]  /*103e0*/  ISETP.GE.AND P0, PT, R2, R17, PT ;  /* 0x000000110200720c */ /* 0x000fda0003f06270 */
[----:B------:R-:W-:Y:S05]  /*103f0*/  @P0 BRA `(.L_x_5240) ;  /* 0x00000004003c0947 */ /* 0x000fea0003800000 */
[----:B------:R-:W3:Y:S01]  /*10400*/  LDCU.64 UR8, c[0x0][0x4d0] ;  /* 0x00009a00ff0877ac */ /* 0x000ee20008000a00 */
        /* <DEDUP_REMOVED lines=23> */
[----:B------:R-:W-:-:S02]  /*10580*/  HADD2.F32 R37, -RZ, R14.H1_H1 ;  /* 0x3000000eff257230 */ /* 0x000fc40000004100 */
[--C-:B------:R-:W-:Y:S02]  /*10590*/  HADD2.F32 R14, -RZ, R15.reuse.H0_H0 ;  /* 0x2000000fff0e7230 */ /* 0x100fe40000004100 */
[----:B------:R-:W-:Y:S02]  /*105a0*/  HADD2.F32 R39, -RZ, R15.H1_H1 ;  /* 0x3000000fff277230 */ /* 0x000fe40000004100 */
[--C-:B-----5:R-:W-:Y:S02]  /*105b0*/  HADD2.F32 R15, -RZ, R4.reuse.H0_H0 ;  /* 0x20000004ff0f7230 */ /* 0x120fe40000004100 */
[----:B--2---:R-:W-:Y:S02]  /*105c0*/  HADD2.F32 R43, -RZ, R4.H1_H1 ;  /* 0x30000004ff2b7230 */ /* 0x004fe40000004100 */
        /* <DEDUP_REMOVED lines=16> */
[----:B------:R-:W-:Y:S02]  /*106d0*/  HADD2.F32 R5, -RZ, R32.H0_H0 ;  /* 0x20000020ff057230 */ /* 0x000fe40000004100 */
[----:B------:R-:W-:Y:S01]  /*106e0*/  FMUL.FTZ R37, R37, R6 ;  /* 0x0000000625257220 */ /* 0x000fe20000410000 */
[----:B----4-:R-:W-:Y:S02]  /*106f0*/  HADD2.F32 R4, -RZ, R8.H0_H0 ;  /* 0x20000008ff047230 */ /* 0x010fe40000004100 */
        /* <DEDUP_REMOVED lines=31> */
.L_x_5240:
[----:B------:R-:W-:Y:S05]  /*108f0*/  BSYNC.RECONVERGENT B0 ;  /* 0x0000000000007941 */ /* 0x000fea0003800200 */
.L_x_5239:
        /* <DEDUP_REMOVED lines=37> */
[----:B------:R-:W-:Y:S01]  /*10b50*/  @!P0 FADD.FTZ R18, -R18, -RZ ;  /* 0x800000ff12128221 */ /* 0x000fe20000010100 */
        /* <DEDUP_REMOVED lines=12> */
[----:B------:R-:W-:Y:S01]  /*10c20*/  FMUL.FTZ R14, R14, R5 ;  /* 0x000000050e0e7220 */ /* 0x000fe20000410000 */
[----:B------:R-:W-:Y:S01]  /*10c30*/  FMUL.FTZ R17, R17, R6 ;  /* 0x0000000611117220 */ /* 0x000fe20000410000 */
[----:B-----5:R-:W-:Y:S02]  /*10c40*/  HADD2.F32 R4, -RZ, R8.H0_H0 ;  /* 0x20000008ff047230 */ /* 0x020fe40000004100 */
[----:B------:R-:W-:Y:S01]  /*10c50*/  FMUL.FTZ R12, R12, R21 ;  /* 0x000000150c0c7220 */ /* 0x000fe20000410000 */
[--C-:B------:R-:W-:Y:S02]  /*10c60*/  HADD2.F32 R5, -RZ, R28.reuse.H0_H0 ;  /* 0x2000001cff057230 */ /* 0x100fe40000004100 */
[----:B------:R-:W-:Y:S01]  /*10c70*/  FMUL.FTZ R2, R2, R19 ;  /* 0x0000001302027220 */ /* 0x000fe20000410000 */
[----:B------:R-:W-:-:S02]  /*10c80*/  HADD2.F32 R15, -RZ, R28.H1_H1 ;  /* 0x3000001cff0f7230 */ /* 0x000fc40000004100 */
[----:B------:R-:W-:Y:S01]  /*10c90*/  FMUL.FTZ R13, R13, R18 ;  /* 0x000000120d0d7220 */ /* 0x000fe20000410000 */
[----:B------:R-:W-:Y:S02]  /*10ca0*/  HADD2.F32 R7, -RZ, R29.H0_H0 ;  /* 0x2000001dff077230 */ /* 0x000fe40000004100 */
[----:B------:R-:W-:Y:S01]  /*10cb0*/  FFMA.FTZ R0, R5, R4, R0 ;  /* 0x0000000405007223 */ /* 0x000fe20000010000 */
[----:B------:R-:W-:Y:S02]  /*10cc0*/  HADD2.F32 R8, -RZ, R8.H1_H1 ;  /* 0x30000008ff087230 */ /* 0x000fe40000004100 */
[----:B------:R-:W-:Y:S01]  /*10cd0*/  FMUL.FTZ R16, R16, R23 ;  /* 0x0000001710107220 */ /* 0x000fe20000410000 */
[--C-:B------:R-:W-:Y:S02]  /*10ce0*/  HADD2.F32 R6, -RZ, R9.reuse.H0_H0 ;  /* 0x20000009ff067230 */ /* 0x100fe40000004100 */
[----:B------:R-:W-:Y:S02]  /*10cf0*/  HADD2.F32 R22, -RZ, R9.H1_H1 ;  /* 0x30000009ff167230 */ /* 0x000fe40000004100 */
[----:B------:R-:W-:Y:S01]  /*10d00*/  FFMA.FTZ R15, R15, R8, R12 ;  /* 0x000000080f0f7223 */ /* 0x000fe2000001000c */
[----:B------:R-:W-:-:S02]  /*10d10*/  HADD2.F32 R18, -RZ, R10.H0_H0 ;  /* 0x2000000aff127230 */ /* 0x000fc40000004100 */
[----:B------:R-:W-:Y:S01]  /*10d20*/  FFMA.FTZ R2, R7, R6, R2 ;  /* 0x0000000607027223 */ /* 0x000fe20000010002 */
[----:B------:R-:W-:Y:S02]  /*10d30*/  HADD2.F32 R19, -RZ, R10.H1_H1 ;  /* 0x3000000aff137230 */ /* 0x000fe40000004100 */
[--C-:B------:R-:W-:Y:S01]  /*10d40*/  HADD2.F32 R9, -RZ, R11.reuse.H0_H0 ;  /* 0x2000000bff097230 */ /* 0x100fe20000004100 */
[----:B------:R-:W-:Y:S01]  /*10d50*/  F2FP.F16.F32.PACK_AB R28, R15, R0 ;  /* 0x000000000f1c723e */ /* 0x000fe200000000ff */
        /* <DEDUP_REMOVED lines=14> */
.L_x_5242:
[----:B------:R-:W-:Y:S05]  /*10e40*/  BSYNC.RECONVERGENT B0 ;  /* 0x0000000000007941 */ /* 0x000fea0003800200 */
.L_x_5241:
[----:B------:R4:W-:Y:S02]  /*10e50*/  STS.128 [R217+0x5800], R28 ;  /* 0x0058001cd9007388 */ /* 0x0009e40000000c00 */
.L_x_5181:
[----:B------:R-:W-:Y:S05]  /*10e60*/  BSYNC.RECONVERGENT B2 ;  /* 0x0000000000027941 */ /* 0x000fea0003800200 */
.L_x_5177:
[----:B-1-3--:R-:W-:Y:S01]  /*10e70*/  IMAD.IADD R7, R74, 0x1, -R133 ;  /* 0x000000014a077824 */ /* 0x00afe200078e0a85 */
[----:B------:R-:W-:Y:S01]  /*10e80*/  SHF.R.U32.HI R186, RZ, 0x1, R134 ;  /* 0x00000001ffba7819 */ /* 0x000fe20000011686 */
[C---:B------:R-:W-:Y:S01]  /*10e90*/  IMAD.SHL.U32 R144, R134.reuse, 0x8, RZ ;  /* 0x0000000886907824 */ /* 0x040fe200078e00ff */
[----:B------:R-:W1:Y:S01]  /*10ea0*/  LDCU UR4, c[0x0][0x508] ;  /* 0x0000a100ff0477ac */ /* 0x000e620008000800 */
[----:B------:R-:W-:Y:S01]  /*10eb0*/  IMAD.SHL.U32 R184, R134, 0x20, RZ ;  /* 0x0000002086b87824 */ /* 0x000fe200078e00ff */
[-C--:B------:R-:W-:Y:S01]  /*10ec0*/  ISETP.GE.AND P3, PT, R38, R7.reuse, PT ;  /* 0x000000072600720c */ /* 0x080fe20003f66270 */
[----:B------:R-:W-:Y:S01]  /*10ed0*/  IMAD.SHL.U32 R145, R134, 0x40, RZ ;  /* 0x0000004086917824 */ /* 0x000fe200078e00ff */
[-C--:B------:R-:W-:Y:S01]  /*10ee0*/  ISETP.GE.AND P4, PT, R36, R7.reuse, PT ;  /* 0x000000072400720c */ /* 0x080fe20003f86270 */
[----:B------:R-:W-:Y:S01]  /*10ef0*/  IMAD.MOV.U32 R183, RZ, RZ, 0x20 ;  /* 0x00000020ffb77424 */ /* 0x000fe200078e00ff */
[-C--:B------:R-:W-:Y:S01]  /*10f00*/  ISETP.GE.AND P5, PT, R20, R7.reuse, PT ;  /* 0x000000071400720c */ /* 0x080fe20003fa6270 */
[----:B------:R-:W-:Y:S01]  /*10f10*/  IMAD.MOV.U32 R152, RZ, RZ, 0x40 ;  /* 0x00000040ff987424 */ /* 0x000fe200078e00ff */
[----:B------:R-:W-:-:S02]  /*10f20*/  ISETP.GE.AND P6, PT, R124, R7, PT ;  /* 0x000000077c00720c */ /* 0x000fc40003fc6270 */
[----:B------:R-:W-:Y:S02]  /*10f30*/  ISETP.GE.AND P2, PT, R38, R7, PT ;  /* 0x000000072600720c */ /* 0x000fe40003f46270 */
[----:B------:R-:W-:Y:S02]  /*10f40*/  LOP3.LUT R182, R144, 0x38, RZ, 0xc0, !PT ;  /* 0x0000003890b67812 */ /* 0x000fe400078ec0ff */
[----:B------:R-:W-:Y:S01]  /*10f50*/  LOP3.LUT R0, R186, 0x8, RZ, 0xc0, !PT ;  /* 0x00000008ba007812 */ /* 0x000fe200078ec0ff */
[----:B------:R-:W3:Y:S01]  /*10f60*/  @!P3 LDC.64 R2, c[0x0][0x3b8] ;  /* 0x0000ee00ff02bb82 */ /* 0x000ee20000000a00 */
[----:B------:R-:W-:Y:S01]  /*10f70*/  @!P3 IMAD.MOV.U32 R197, RZ, RZ, R195 ;  /* 0x000000ffffc5b224 */ /* 0x000fe200078e00c3 */
[----:B------:R-:W-:Y:S02]  /*10f80*/  LOP3.LUT R184, R184, 0x7c00, RZ, 0xc0, !PT ;  /* 0x00007c00b8b87812 */ /* 0x000fe400078ec0ff */
[----:B--2-4-:R-:W-:Y:S02]  /*10f90*/  @!P5 LEA R12, P1, R73, R196, 0x1 ;  /* 0x000000c4490cd211 */ /* 0x014fe400078208ff */
[----:B------:R-:W-:-:S02]  /*10fa0*/  LOP3.LUT R0, R182, R79, R0, 0x1e, !PT ;  /* 0x0000004fb6007212 */ /* 0x000fc400078e1e00 */
[----:B------:R-:W2:Y:S01]  /*10fb0*/  @!P4 LDC.64 R4, c[0x0][0x3b8] ;  /* 0x0000ee00ff04cb82 */ /* 0x000ea20000000a00 */
[----:B------:R-:W-:Y:S02]  /*10fc0*/  @!P5 LEA.HI.X R13, R73, R195, R72, 0x1, P1 ;  /* 0x000000c3490dd211 */ /* 0x000fe400008f0c48 */
[----:B------:R-:W-:Y:S02]  /*10fd0*/  ISETP.GE.AND P1, PT, R36, R7, PT ;  /* 0x000000072400720c */ /* 0x000fe40003f26270 */
[----:B------:R-:W-:Y:S02]  /*10fe0*/  LOP3.LUT R79, R79, 0x8, R134, 0x78, !PT ;  /* 0x000000084f4f7812 */ /* 0x000fe400078e7886 */
[----:B------:R-:W-:Y:S02]  /*10ff0*/  LOP3.LUT R146, R145, 0x400, RZ, 0xc0, !PT ;  /* 0x0000040091927812 */ /* 0x000fe400078ec0ff */
[----:B------:R-:W-:-:S05]  /*11000*/  LOP3.LUT R79, R79, R182, RZ, 0x3c, !PT ;  /* 0x000000b64f4f7212 */ /* 0x000fca00078e3cff */
[----:B------:R-:W-:Y:S02]  /*11010*/  IMAD R88, R79, 0x2, R146 ;  /* 0x000000024f587824 */ /* 0x000fe400078e0292 */
[----:B---3--:R-:W-:-:S04]  /*11020*/  @!P3 IMAD.WIDE.U32 R8, R2, 0x60, R196 ;  /* 0x000000600208b825 */ /* 0x008fc800078e00c4 */
[----:B------:R-:W-:Y:S02]  /*11030*/  @!P6 IMAD.MOV.U32 R197, RZ, RZ, R195 ;  /* 0x000000ffffc5e224 */ /* 0x000fe400078e00c3 */
[----:B------:R-:W-:Y:S01]  /*11040*/  @!P3 IMAD R3, R3, 0x60, RZ ;  /* 0x000000600303b824 */ /* 0x000fe200078e02ff */
[C---:B--2---:R-:W-:Y:S02]  /*11050*/  @!P4 LEA R10, P0, R4.reuse, R196, 0x6 ;  /* 0x000000c4040ac211 */ /* 0x044fe400078030ff */
[----:B------:R-:W-:Y:S01]  /*11060*/  @!PT LDS RZ, [RZ] ;  /* 0x00000000fffff984 */ /* 0x000fe20000000800 */
[----:B------:R-:W-:Y:S01]  /*11070*/  @!PT LDS RZ, [RZ] ;  /* 0x00000000fffff984 */ /* 0x000fe20000000800 */
[----:B------:R-:W-:Y:S01]  /*11080*/  @!PT LDS RZ, [RZ] ;  /* 0x00000000fffff984 */ /* 0x000fe20000000800 */
[----:B------:R-:W-:Y:S01]  /*11090*/  @!P6 LDGSTS.E.BYPASS.LTC128B.128 [R217+0x6000], desc[UR6][R196.64] ;  /* 0x06000000c4d9efae */ /* 0x000fe2000b981a06 */
[----:B------:R-:W-:Y:S01]  /*110a0*/  @!P3 IMAD.IADD R15, R3, 0x1, R9 ;  /* 0x00000001030fb824 */ /* 0x000fe200078e0209 */
[----:B------:R-:W-:Y:S02]  /*110b0*/  @!P4 LEA.HI.X R11, R4, R195, R5, 0x6, P0 ;  /* 0x000000c3040bc211 */ /* 0x000fe400000f3405 */
[----:B------:R-:W-:Y:S01]  /*110c0*/  @!P6 LDGSTS.E.BYPASS.LTC128B.128 [R217+0x8000], desc[UR6][R196.64+0x80] ;  /* 0x08000080c4d9efae */ /* 0x000fe2000b981a06 */
[----:B------:R-:W-:Y:S01]  /*110d0*/  @!P3 IMAD.MOV.U32 R14, RZ, RZ, R8 ;  /* 0x000000ffff0eb224 */ /* 0x000fe200078e0008 */
[----:B------:R-:W2:Y:S01]  /*110e0*/  @!P1 LDC.64 R2, c[0x0][0x3c0] ;  /* 0x0000f000ff029b82 */ /* 0x000ea20000000a00 */
[----:B------:R-:W-:Y:S01]  /*110f0*/  VIADD R79, R88, UR5 ;  /* 0x00000005584f7c36 */ /* 0x000fe20008000000 */
[----:B------:R-:W-:Y:S04]  /*11100*/  @!P6 LDGSTS.E.BYPASS.LTC128B.128 [R217+0xa000], desc[UR6][R196.64+0x100] ;  /* 0x0a000100c4d9efae */ /* 0x000fe8000b981a06 */
[----:B------:R-:W-:Y:S02]  /*11110*/  @!P5 LDGSTS.E.BYPASS.LTC128B.128 [R217+0x6800], desc[UR6][R12.64] ;  /* 0x068000000cd9dfae */ /* 0x000fe4000b981a06 */
[----:B------:R-:W3:Y:S02]  /*11120*/  @!P2 LDC.64 R4, c[0x0][0x3c0] ;  /* 0x0000f000ff04ab82 */ /* 0x000ee40000000a00 */
[----:B------:R-:W-:Y:S04]  /*11130*/  @!P5 LDGSTS.E.BYPASS.LTC128B.128 [R217+0x8800], desc[UR6][R12.64+0x80] ;  /* 0x088000800cd9dfae */ /* 0x000fe8000b981a06 */
[----:B------:R-:W-:Y:S01]  /*11140*/  @!P5 LDGSTS.E.BYPASS.LTC128B.128 [R217+0xa800], desc[UR6][R12.64+0x100] ;  /* 0x0a8001000cd9dfae */ /* 0x000fe2000b981a06 */
[----:B------:R-:W-:-:S03]  /*11150*/  LOP3.LUT P5, RZ, R134, 0x2, RZ, 0xc0, !PT ;  /* 0x0000000286ff7812 */ /* 0x000fc600078ac0ff */
[----:B------:R-:W-:Y:S01]  /*11160*/  @!P4 LDGSTS.E.BYPASS.LTC128B.128 [R217+0x7000], desc[UR6][R10.64] ;  /* 0x070000000ad9cfae */ /* 0x000fe2000b981a06 */
[----:B------:R-:W-:-:S03]  /*11170*/  SEL R168, R183, 0xffffffe0, !P5 ;  /* 0xffffffe0b7a87807 */ /* 0x000fc60006800000 */
[----:B------:R-:W-:Y:S02]  /*11180*/  @!P4 LDGSTS.E.BYPASS.LTC128B.128 [R217+0x9000], desc[UR6][R10.64+0x80] ;  /* 0x090000800ad9cfae */ /* 0x000fe4000b981a06 */
[----:B------:R-:W-:Y:S02]  /*11190*/  IMAD.IADD R78, R79, 0x1, R168 ;  /* 0x000000014f4e7824 */ /* 0x000fe400078e02a8 */
[----:B------:R2:W-:Y:S04]  /*111a0*/  @!P4 LDGSTS.E.BYPASS.LTC128B.128 [R217+0xb000], desc[UR6][R10.64+0x100] ;  /* 0x0b0001000ad9cfae */ /* 0x0005e8000b981a06 */
[----:B------:R-:W-:Y:S01]  /*111b0*/  @!P3 LDGSTS.E.BYPASS.LTC128B.128 [R217+0x7800], desc[UR6][R14.64] ;  /* 0x078000000ed9bfae */ /* 0x000fe2000b981a06 */
[----:B---3--:R-:W-:-:S03]  /*111c0*/  @!P2 IMAD R5, R5, 0x60, RZ ;  /* 0x000000600505a824 */ /* 0x008fc600078e02ff */
[----:B------:R-:W-:Y:S04]  /*111d0*/  @!P3 LDGSTS.E.BYPASS.LTC128B.128 [R217+0x9800], desc[UR6][R14.64+0x80] ;  /* 0x098000800ed9bfae */ /* 0x000fe8000b981a06 */
[----:B------:R-:W-:Y:S01]  /*111e0*/  @!P3 LDGSTS.E.BYPASS.LTC128B.128 [R217+0xb800], desc[UR6][R14.64+0x100] ;  /* 0x0b8001000ed9bfae */ /* 0x000fe2000b981a06 */
[----:B------:R-:W-:Y:S01]  /*111f0*/  ISETP.GE.AND P3, PT, R20, R7, PT ;  /* 0x000000071400720c */ /* 0x000fe20003f66270 */
[----:B------:R-:W-:Y:S02]  /*11200*/  @!P2 IMAD.WIDE.U32 R6, R4, 0x60, R198 ;  /* 0x000000600406a825 */ /* 0x000fe400078e00c6 */
[----:B------:R-:W0:Y:S02]  /*11210*/  LDGDEPBAR ;  /* 0x00000000000079af */ /* 0x000e240000000000 */
[----:B------:R-:W-:-:S08]  /*11220*/  @!P2 IMAD.IADD R7, R5, 0x1, R7 ;  /* 0x000000010507a824 */ /* 0x000fd000078e0207 */
[----:B------:R-:W-:-:S04]  /*11230*/  @!P3 LEA R8, P0, R81, R198, 0x1 ;  /* 0x000000c65108b211 */ /* 0x000fc800078008ff */
[----:B------:R-:W-:Y:S02]  /*11240*/  @!P3 LEA.HI.X R9, R81, R199, R82, 0x1, P0 ;  /* 0x000000c75109b211 */ /* 0x000fe400000f0c52 */
[----:B--2---:R-:W-:-:S04]  /*11250*/  @!P1 LEA R10, P0, R2, R198, 0x6 ;  /* 0x000000c6020a9211 */ /* 0x004fc800078030ff */
[----:B------:R-:W-:Y:S02]  /*11260*/  @!P1 LEA.HI.X R11, R2, R199, R3, 0x6, P0 ;  /* 0x000000c7020b9211 */ /* 0x000fe400000f3403 */
[----:B------:R-:W-:Y:S01]  /*11270*/  ISETP.GT.AND P0, PT, R75, R194, PT ;  /* 0x000000c24b00720c */ /* 0x000fe20003f04270 */
        /* <DEDUP_REMOVED lines=29> */
[----:B--2---:R-:W-:-:S03]  /*11450*/  LOP3.LUT R9, R184, 0x200, R145, 0xf8, !PT ;  /* 0x00000200b8097812 */ /* 0x004fc600078ef891 */
[----:B------:R-:W-:Y:S02]  /*11460*/  @P2 STS.128 [R217+0xd800], RZ ;  /* 0x00d800ffd9002388 */ /* 0x000fe40000000c00 */
[----:B------:R-:W-:Y:S02]  /*11470*/  IMAD.IADD R9, R0, 0x1, R9 ;  /* 0x0000000100097824 */ /* 0x000fe400078e0209 */
[----:B------:R-:W-:Y:S03]  /*11480*/  @P2 STS.128 [R217+0xf800], RZ ;  /* 0x00f800ffd9002388 */ /* 0x000fe60000000c00 */
[----:B------:R-:W-:Y:S01]  /*11490*/  LEA R89, R9, UR5, 0x1 ;  /* 0x0000000509597c11 */ /* 0x000fe2000f8e08ff */
[----:B------:R-:W-:Y:S04]  /*114a0*/  @P2 STS.128 [R217+0x11800], RZ ;  /* 0x011800ffd9002388 */ /* 0x000fe80000000c00 */
[----:B------:R-:W-:Y:S01]  /*114b0*/  @!PT LDS RZ, [RZ] ;  /* 0x00000000fffff984 */ /* 0x000fe20000000800 */
[----:B------:R-:W-:Y:S01]  /*114c0*/  @!PT LDS RZ, [RZ] ;  /* 0x00000000fffff984 */ /* 0x000fe20000000800 */
[----:B------:R-:W-:Y:S01]  /*114d0*/  @!PT LDS RZ, [RZ] ;  /* 0x00000000fffff984 */ /* 0x000fe20000000800 */
[----:B------:R-:W-:Y:S01]  /*114e0*/  @!P2 LDGSTS.E.BYPASS.LTC128B.128 [R217+0xd800], desc[UR6][R6.64] ;  /* 0x0d80000006d9afae */ /* 0x000fe2000b981a06 */
[----:B------:R-:W-:-:S03]  /*114f0*/  IMAD.IADD R84, R89, 0x1, R168 ;  /* 0x0000000159547824 */ /* 0x000fc600078e02a8 */
        /* <DEDUP_REMOVED lines=12> */
[----:B------:R-:W1:Y:S04]  /*115c0*/  LDSM.16.M88.4 R16, [R88+UR5+0x7800] ;  /* 0x007800055810783b */ /* 0x000e680008000200 */
[----:B------:R-:W-:Y:S04]  /*115d0*/  LDSM.16.M88.4 R12, [R84] ;  /* 0x00000000540c783b */ /* 0x000fe80000000200 */
[----:B--2---:R-:W2:Y:S04]  /*115e0*/  LDSM.16.M88.4 R4, [R78+0x6000] ;  /* 0x006000004e04783b */ /* 0x004ea80000000200 */
[----:B------:R-:W2:Y:S04]  /*115f0*/  LDSM.16.M88.4 R8, [R78+0x6800] ;  /* 0x006800004e08783b */ /* 0x000ea80000000200 */
[----:B------:R-:W2:Y:S04]  /*11600*/  LDSM.16.M88.4 R56, [R78+0x7000] ;  /* 0x007000004e38783b */ /* 0x000ea80000000200 */
[----:B------:R-:W2:Y:S04]  /*11610*/  LDSM.16.M88.4 R52, [R78+0x7800] ;  /* 0x007800004e34783b */ /* 0x000ea80000000200 */
[----:B------:R-:W-:Y:S01]  /*11620*/  LDSM.16.M88.4 R20, [R79+0x6000] ;  /* 0x006000004f14783b */ /* 0x000fe20000000200 */
[C---:B---3--:R-:W-:Y:S03]  /*11630*/  HMMA.16816.F32 R48, R80.reuse, R44, RZ ;  /* 0x0000002c5030723c */ /* 0x048fe600000018ff */
[----:B------:R-:W-:Y:S04]  /*11640*/  LDSM.16.M88.4 R68, [R79+0x7800] ;  /* 0x007800004f44783b */ /* 0x000fe80000000200 */
[----:B------:R-:W-:Y:S01]  /*11650*/  LDSM.16.M88.4 R60, [R2+0x7000] ;  /* 0x00700000023c783b */ /* 0x000fe20000000200 */
[C---:B----4-:R-:W-:Y:S03]  /*11660*/  HMMA.16816.F32 R40, R80.reuse, R36, RZ ;  /* 0x000000245028723c */ /* 0x050fe600000018ff */
[----:B------:R-:W-:Y:S04]  /*11670*/  LDSM.16.M88.4 R64, [R2+0x6800] ;  /* 0x006800000240783b */ /* 0x000fe80000000200 */
[----:B------:R-:W0:Y:S01]  /*11680*/  LDGDEPBAR ;  /* 0x00000000000079af */ /* 0x000e220000000000 */
[C---:B------:R-:W-:Y:S08]  /*11690*/  HMMA.16816.F32 R44, R80.reuse, R46, RZ ;  /* 0x0000002e502c723c */ /* 0x040ff000000018ff */
[C---:B------:R-:W-:Y:S08]  /*116a0*/  HMMA.16816.F32 R36, R80.reuse, R38, RZ ;  /* 0x000000265024723c */ /* 0x040ff000000018ff */
[C---:B-----5:R-:W-:Y:S08]  /*116b0*/  HMMA.16816.F32 R32, R80.reuse, R28, RZ ;  /* 0x0000001c5020723c */ /* 0x060ff000000018ff */
[C---:B------:R-:W-:Y:S08]  /*116c0*/  HMMA.16816.F32 R28, R80.reuse, R30, RZ ;  /* 0x0000001e501c723c */ /* 0x040ff000000018ff */
[C---:B-1----:R-:W-:Y:S08]  /*116d0*/  HMMA.16816.F32 R24, R80.reuse, R16, RZ ;  /* 0x000000105018723c */ /* 0x042ff000000018ff */
[----:B------:R-:W-:Y:S01]  /*116e0*/  HMMA.16816.F32 R80, R80, R18, RZ ;  /* 0x000000125050723c */ /* 0x000fe200000018ff */
[----:B------:R-:W-:Y:S07]  /*116f0*/  LDSM.16.M88.4 R16, [R79+0x6800] ;  /* 0x006800004f10783b */ /* 0x000fee0000000200 */
[C---:B--2---:R-:W-:Y:S08]  /*11700*/  HMMA.16816.F32 R48, R12.reuse, R4, R48 ;  /* 0x000000040c30723c */ /* 0x044ff00000001830 */
[C---:B------:R-:W-:Y:S01]  /*11710*/  HMMA.16816.F32 R44, R12.reuse, R6, R44 ;  /* 0x000000060c2c723c */ /* 0x040fe2000000182c */
[----:B------:R-:W1:Y:S07]  /*11720*/  LDSM.16.M88.4 R4, [R93] ;  /* 0x000000005d04783b */ /* 0x000e6e0000000200 */
[C---:B------:R-:W-:Y:S08]  /*11730*/  HMMA.16816.F32 R40, R12.reuse, R8, R40 ;  /* 0x000000080c28723c */ /* 0x040ff00000001828 */
[C---:B------:R-:W-:Y:S01]  /*11740*/  HMMA.16816.F32 R36, R12.reuse, R10, R36 ;  /* 0x0000000a0c24723c */ /* 0x040fe20000001824 */
[----:B------:R-:W2:Y:S07]  /*11750*/  LDSM.16.M88.4 R8, [R79+0x7000] ;  /* 0x007000004f08783b */ /* 0x000eae0000000200 */
[C---:B------:R-:W-:Y:S08]  /*11760*/  HMMA.16816.F32 R32, R12.reuse, R56, R32 ;  /* 0x000000380c20723c */ /* 0x040ff00000001820 */
[C---:B------:R-:W-:Y:S01]  /*11770*/  HMMA.16816.F32 R28, R12.reuse, R58, R28 ;  /* 0x0000003a0c1c723c */ /* 0x040fe2000000181c */
[----:B------:R-:W-:Y:S07]  /*11780*/  LDSM.16.M88.4 R56, [R88+UR5+0x8800] ;  /* 0x008800055838783b */ /* 0x000fee0008000200 */
[C---:B------:R-:W-:Y:S08]  /*11790*/  HMMA.16816.F32 R24, R12.reuse, R52, R24 ;  /* 0x000000340c18723c */ /* 0x040ff00000001818 */
[----:B------:R-:W-:Y:S01]  /*117a0*/  HMMA.16816.F32 R80, R12, R54, R80 ;  /* 0x000000360c50723c */ /* 0x000fe20000001850 */
[----:B------:R-:W-:Y:S04]  /*117b0*/  LDSM.16.M88.4 R12, [R3] ;  /* 0x00000000030c783b */ /* 0x000fe80000000200 */
[----:B------:R-:W3:Y:S03]  /*117c0*/  LDSM.16.M88.4 R52, [R2+0x6000] ;  /* 0x006000000234783b */ /* 0x000ee60000000200 */
        /* <DEDUP_REMOVED lines=8> */
[----:B------:R-:W2:Y:S07]  /*11850*/  LDSM.16.M88.4 R8, [R88+UR5+0x8000] ;  /* 0x008000055808783b */ /* 0x000eae0008000200 */
[C---:B------:R-:W-:Y:S08]  /*11860*/  HMMA.16816.F32 R24, R4.reuse, R68, R24 ;  /* 0x000000440418723c */ /* 0x040ff00000001818 */
[----:B------:R-:W-:Y:S01]  /*11870*/  HMMA.16816.F32 R80, R4, R70, R80 ;  /* 0x000000460450723c */ /* 0x000fe20000001850 */
[----:B------:R-:W4:Y:S04]  /*11880*/  LDSM.16.M88.4 R4, [R88+UR5+0x9000] ;  /* 0x009000055804783b */ /* 0x000f280008000200 */
[----:B------:R-:W-:Y:S03]  /*11890*/  LDSM.16.M88.4 R68, [R78+0x9800] ;  /* 0x009800004e44783b */ /* 0x000fe60000000200 */
[C---:B---3--:R-:W-:Y:S08]  /*118a0*/  HMMA.16816.F32 R48, R12.reuse, R52, R48 ;  /* 0x000000340c30723c */ /* 0x048ff00000001830 */
[C---:B------:R-:W-:Y:S01]  /*118b0*/  HMMA.16816.F32 R44, R12.reuse, R54, R44 ;  /* 0x000000360c2c723c */ /* 0x040fe2000000182c */
[----:B------:R-:W3:Y:S07]  /*118c0*/  LDSM.16.M88.4 R52, [R88+UR5+0x9800] ;  /* 0x009800055834783b */ /* 0x000eee0008000200 */
[C---:B------:R-:W-:Y:S08]  /*118d0*/  HMMA.16816.F32 R32, R12.reuse, R60, R32 ;  /* 0x0000003c0c20723c */ /* 0x040ff00000001820 */
[C---:B------:R-:W-:Y:S01]  /*118e0*/  HMMA.16816.F32 R28, R12.reuse, R62, R28 ;  /* 0x0000003e0c1c723c */ /* 0x040fe2000000181c */
[----:B------:R-:W-:Y:S07]  /*118f0*/  LDSM.16.M88.4 R60, [R3+0x2000] ;  /* 0x00200000033c783b */ /* 0x000fee0000000200 */
[C---:B-1----:R-:W-:Y:S08]  /*11900*/  HMMA.16816.F32 R24, R12.reuse, R20, R24 ;  /* 0x000000140c18723c */ /* 0x042ff00000001818 */
[----:B------:R-:W-:Y:S01]  /*11910*/  HMMA.16816.F32 R80, R12, R22, R80 ;  /* 0x000000160c50723c */ /* 0x000fe20000001850 */
[----:B------:R-:W-:Y:S07]  /*11920*/  LDSM.16.M88.4 R20, [R78+0x8000] ;  /* 0x008000004e14783b */ /* 0x000fee0000000200 */
[C---:B--2---:R-:W-:Y:S08]  /*11930*/  HMMA.16816.F32 R48, R16.reuse, R8, R48 ;  /* 0x000000081030723c */ /* 0x044ff00000001830 */
[C---:B------:R-:W-:Y:S01]  /*11940*/  HMMA.16816.F32 R44, R16.reuse, R10, R44 ;  /* 0x0000000a102c723c */ /* 0x040fe2000000182c */
[----:B------:R-:W1:Y:S04]  /*11950*/  LDSM.16.M88.4 R8, [R84+0x2000] ;  /* 0x002000005408783b */ /* 0x000e680000000200 */
[----:B------:R-:W-:Y:S03]  /*11960*/  LDSM.16.M88.4 R84, [R84+0x4000] ;  /* 0x004000005454783b */ /* 0x000fe60000000200 */
[C---:B----4-:R-:W-:Y:S08]  /*11970*/  HMMA.16816.F32 R32, R16.reuse, R4, R32 ;  /* 0x000000041020723c */ /* 0x050ff00000001820 */
[----:B------:R-:W-:Y:S01]  /*11980*/  HMMA.16816.F32 R28, R16, R6, R28 ;  /* 0x00000006101c723c */ /* 0x000fe2000000181c */
[----:B------:R-:W2:Y:S07]  /*11990*/  LDSM.16.M88.4 R4, [R78+0x9000] ;  /* 0x009000004e04783b */ /* 0x000eae0000000200 */
[C---:B------:R-:W-:Y:S08]  /*119a0*/  HMMA.16816.F32 R40, R12.reuse, R64, R40 ;  /* 0x000000400c28723c */ /* 0x040ff00000001828 */
[----:B------:R-:W-:Y:S01]  /*119b0*/  HMMA.16816.F32 R36, R12, R66, R36 ;  /* 0x000000420c24723c */ /* 0x000fe20000001824 */
[----:B------:R-:W4:Y:S04]  /*119c0*/  LDSM.16.M88.4 R12, [R78+0x8800] ;  /* 0x008800004e0c783b */ /* 0x000f280000000200 */
[----:B------:R-:W-:Y:S03]  /*119d0*/  LDSM.16.M88.4 R64, [R79+0x8000] ;  /* 0x008000004f40783b */ /* 0x000fe60000000200 */
[C---:B---3--:R-:W-:Y:S08]  /*119e0*/  HMMA.16816.F32 R24, R16.reuse, R52, R24 ;  /* 0x000000341018723c */ /* 0x048ff00000001818 */
[C---:B------:R-:W-:Y:S08]  /*119f0*/  HMMA.16816.F32 R40, R16.reuse, R56, R40 ;  /* 0x000000381028723c */ /* 0x040ff00000001828 */
[C---:B------:R-:W-:Y:S01]  /*11a00*/  HMMA.16816.F32 R36, R16.reuse, R58, R36 ;  /* 0x0000003a1024723c */ /* 0x040fe20000001824 */
[----:B------:R-:W-:Y:S07]  /*11a10*/  LDSM.16.M88.4 R56, [R79+0x8800] ;  /* 0x008800004f38783b */ /* 0x000fee0000000200 */
[----:B------:R-:W-:Y:S01]  /*11a20*/  HMMA.16816.F32 R80, R16, R54, R80 ;  /* 0x000000361050723c */ /* 0x000fe20000001850 */
[----:B------:R-:W3:Y:S04]  /*11a30*/  LDSM.16.M88.4 R16, [R93+0x2000] ;  /* 0x002000005d10783b */ /* 0x000ee80000000200 */
[----:B------:R-:W5:Y:S03]  /*11a40*/  LDSM.16.M88.4 R52, [R79+0x9000] ;  /* 0x009000004f34783b */ /* 0x000f660000000200 */
[C---:B-1----:R-:W-:Y:S08]  /*11a50*/  HMMA.16816.F32 R48, R8.reuse, R20, R48 ;  /* 0x000000140830723c */ /* 0x042ff00000001830 */
[C---:B------:R-:W-:Y:S01]  /*11a60*/  HMMA.16816.F32 R44, R8.reuse, R22, R44 ;  /* 0x00000016082c723c */ /* 0x040fe2000000182c */
[----:B------:R-:W1:Y:S07]  /*11a70*/  LDSM.16.M88.4 R20, [R79+0x9800] ;  /* 0x009800004f14783b */ /* 0x000e6e0000000200 */
        /* <DEDUP_REMOVED lines=8> */
[----:B------:R-:W4:Y:S04]  /*11b00*/  LDSM.16.M88.4 R8, [R2+0x9000] ;  /* 0x009000000208783b */ /* 0x000f280000000200 */
[----:B------:R-:W-:Y:S03]  /*11b10*/  LDSM.16.M88.4 R68, [R93+0x4000] ;  /* 0x004000005d44783b */ /* 0x000fe60000000200 */
[C---:B---3--:R-:W-:Y:S08]  /*11b20*/  HMMA.16816.F32 R48, R16.reuse, R64, R48 ;  /* 0x000000401030723c */ /* 0x048ff00000001830 */
[C---:B------:R-:W-:Y:S01]  /*11b30*/  HMMA.16816.F32 R44, R16.reuse, R66, R44 ;  /* 0x00000042102c723c */ /* 0x040fe2000000182c */
[----:B------:R-:W3:Y:S07]  /*11b40*/  LDSM.16.M88.4 R64, [R2+0x9800] ;  /* 0x009800000240783b */ /* 0x000eee0000000200 */
[C---:B------:R-:W-:Y:S08]  /*11b50*/  HMMA.16816.F32 R40, R16.reuse, R56, R40 ;  /* 0x000000381028723c */ /* 0x040ff00000001828 */
[C---:B------:R-:W-:Y:S01]  /*11b60*/  HMMA.16816.F32 R36, R16.reuse, R58, R36 ;  /* 0x0000003a1024723c */ /* 0x040fe20000001824 */
[----:B------:R-:W-:Y:S07]  /*11b70*/  LDSM.16.M88.4 R56, [R88+UR5+0xa000] ;  /* 0x00a000055838783b */ /* 0x000fee0008000200 */
[C---:B-----5:R-:W-:Y:S08]  /*11b80*/  HMMA.16816.F32 R32, R16.reuse, R52, R32 ;  /* 0x000000341020723c */ /* 0x060ff00000001820 */
[C---:B------:R-:W-:Y:S01]  /*11b90*/  HMMA.16816.F32 R28, R16.reuse, R54, R28 ;  /* 0x00000036101c723c */ /* 0x040fe2000000181c */
[----:B------:R-:W-:Y:S07]  /*11ba0*/  LDSM.16.M88.4 R52, [R88+UR5+0xb000] ;  /* 0x00b000055834783b */ /* 0x000fee0008000200 */
[C---:B-1----:R-:W-:Y:S08]  /*11bb0*/  HMMA.16816.F32 R24, R16.reuse, R20, R24 ;  /* 0x000000141018723c */ /* 0x042ff00000001818 */
[----:B------:R-:W-:Y:S01]  /*11bc0*/  HMMA.16816.F32 R80, R16, R22, R80 ;  /* 0x000000161050723c */ /* 0x000fe20000001850 */
[----:B------:R-:W-:Y:S04]  /*11bd0*/  LDSM.16.M88.4 R16, [R89+0x4000] ;  /* 0x004000005910783b */ /* 0x000fe80000000200 */
[----:B------:R-:W-:Y:S03]  /*11be0*/  LDSM.16.M88.4 R20, [R88+UR5+0xb800] ;  /* 0x00b800055814783b */ /* 0x000fe60008000200 */
[C---:B--2---:R-:W-:Y:S08]  /*11bf0*/  HMMA.16816.F32 R48, R60.reuse, R4, R48 ;  /* 0x000000043c30723c */ /* 0x044ff00000001830 */
[C---:B------:R-:W-:Y:S01]  /*11c00*/  HMMA.16816.F32 R44, R60.reuse, R6, R44 ;  /* 0x000000063c2c723c */ /* 0x040fe2000000182c */
[----:B------:R-:W1:Y:S04]  /*11c10*/  LDSM.16.M88.4 R4, [R88+UR5+0xa800] ;  /* 0x00a800055804783b */ /* 0x000e680008000200 */
[----:B------:R-:W-:Y:S03]  /*11c20*/  LDSM.16.M88.4 R88, [R78+0xb800] ;  /* 0x00b800004e58783b */ /* 0x000fe60000000200 */
[C---:B----4-:R-:W-:Y:S08]  /*11c30*/  HMMA.16816.F32 R40, R60.reuse, R12, R40 ;  /* 0x0000000c3c28723c */ /* 0x050ff00000001828 */
[C---:B------:R-:W-:Y:S01]  /*11c40*/  HMMA.16816.F32 R36, R60.reuse, R14, R36 ;  /* 0x0000000e3c24723c */ /* 0x040fe20000001824 */
[----:B------:R-:W2:Y:S07]  /*11c50*/  LDSM.16.M88.4 R12, [R78+0xa000] ;  /* 0x00a000004e0c783b */ /* 0x000eae0000000200 */
[C---:B------:R-:W-:Y:S08]  /*11c60*/  HMMA.16816.F32 R32, R60.reuse, R8, R32 ;  /* 0x000000083c20723c */ /* 0x040ff00000001820 */
[C---:B------:R-:W-:Y:S01]  /*11c70*/  HMMA.16816.F32 R28, R60.reuse, R10, R28 ;  /* 0x0000000a3c1c723c */ /* 0x040fe2000000181c */
[----:B------:R-:W4:Y:S07]  /*11c80*/  LDSM.16.M88.4 R8, [R78+0xa800] ;  /* 0x00a800004e08783b */ /* 0x000f2e0000000200 */
[----:B---3--:R-:W-:Y:S08]  /*11c90*/  HMMA.16816.F32 R24, R60, R64, R24 ;  /* 0x000000403c18723c */ /* 0x008ff00000001818 */
[C---:B-1----:R-:W-:Y:S08]  /*11ca0*/  HMMA.16816.F32 R40, R16.reuse, R4, R40 ;  /* 0x000000041028723c */ /* 0x042ff00000001828 */
[----:B------:R-:W-:Y:S01]  /*11cb0*/  HMMA.16816.F32 R36, R16, R6, R36 ;  /* 0x000000061024723c */ /* 0x000fe20000001824 */
[----:B------:R-:W1:Y:S07]  /*11cc0*/  LDSM.16.M88.4 R4, [R78+0xb000] ;  /* 0x00b000004e04783b */ /* 0x000e6e0000000200 */
[----:B------:R-:W-:Y:S01]  /*11cd0*/  HMMA.16816.F32 R80, R60, R66, R80 ;  /* 0x000000423c50723c */ /* 0x000fe20000001850 */
[----:B------:R-:W3:Y:S04]  /*11ce0*/  LDSM.16.M88.4 R64, [R79+0xa000] ;  /* 0x00a000004f40783b */ /* 0x000ee80000000200 */
[----:B------:R-:W5:Y:S03]  /*11cf0*/  LDSM.16.M88.4 R60, [R79+0xa800] ;  /* 0x00a800004f3c783b */ /* 0x000f660000000200 */
[C---:B------:R-:W-:Y:S08]  /*11d00*/  HMMA.16816.F32 R48, R16.reuse, R56, R48 ;  /* 0x000000381030723c */ /* 0x040ff00000001830 */
[C---:B------:R-:W-:Y:S01]  /*11d10*/  HMMA.16816.F32 R44, R16.reuse, R58, R44 ;  /* 0x0000003a102c723c */ /* 0x040fe2000000182c */
[----:B------:R-:W5:Y:S07]  /*11d20*/  LDSM.16.M88.4 R56, [R79+0xb000] ;  /* 0x00b000004f38783b */ /* 0x000f6e0000000200 */
[C---:B------:R-:W-:Y:S08]  /*11d30*/  HMMA.16816.F32 R32, R16.reuse, R52, R32 ;  /* 0x000000341020723c */ /* 0x040ff00000001820 */
[C---:B------:R-:W-:Y:S01]  /*11d40*/  HMMA.16816.F32 R28, R16.reuse, R54, R28 ;  /* 0x00000036101c723c */ /* 0x040fe2000000181c */
[----:B------:R-:W5:Y:S07]  /*11d50*/  LDSM.16.M88.4 R52, [R79+0xb800] ;  /* 0x00b800004f34783b */ /* 0x000f6e0000000200 */
[C---:B------:R-:W-:Y:S08]  /*11d60*/  HMMA.16816.F32 R24, R16.reuse, R20, R24 ;  /* 0x000000141018723c */ /* 0x040ff00000001818 */
[----:B------:R-:W-:Y:S01]  /*11d70*/  HMMA.16816.F32 R80, R16, R22, R80 ;  /* 0x000000161050723c */ /* 0x000fe20000001850 */
[----:B------:R1:W-:Y:S04]  /*11d80*/  LDSM.16.M88.4 R20, [R3+0x4000] ;  /* 0x004000000314783b */ /* 0x0003e80000000200 */
[----:B------:R-:W5:Y:S03]  /*11d90*/  LDSM.16.M88.4 R16, [R2+0xa000] ;  /* 0x00a000000210783b */ /* 0x000f660000000200 */
[C---:B--2---:R-:W-:Y:S08]  /*11da0*/  HMMA.16816.F32 R48, R84.reuse, R12, R48 ;  /* 0x0000000c5430723c */ /* 0x044ff00000001830 */
[C---:B------:R-:W-:Y:S01]  /*11db0*/  HMMA.16816.F32 R44, R84.reuse, R14, R44 ;  /* 0x0000000e542c723c */ /* 0x040fe2000000182c */
[----:B------:R-:W2:Y:S07]  /*11dc0*/  LDSM.16.M88.4 R12, [R2+0xa800] ;  /* 0x00a80000020c783b */ /* 0x000eae0000000200 */
[----:B----4-:R-:W-:Y:S01]  /*11dd0*/  HMMA.16816.F32 R40, R84, R8, R40 ;  /* 0x000000085428723c */ /* 0x010fe20000001828 */
[----:B-1----:R-:W-:-:S04]  /*11de0*/  SHF.R.U32.HI R3, RZ, 0x2, R134 ;  /* 0x00000002ff037819 */ /* 0x002fc80000011686 */
[----:B------:R-:W-:-:S03]  /*11df0*/  LOP3.LUT R3, R3, 0x7, RZ, 0xc0, !PT ;  /* 0x0000000703037812 */ /* 0x000fc600078ec0ff */
[C---:B------:R-:W-:Y:S01]  /*11e00*/  HMMA.16816.F32 R36, R84.reuse, R10, R36 ;  /* 0x0000000a5424723c */ /* 0x040fe20000001824 */
[----:B------:R-:W1:Y:S07]  /*11e10*/  LDSM.16.M88.4 R8, [R2+0xb000] ;  /* 0x00b000000208783b */ /* 0x000e6e0000000200 */
[C---:B------:R-:W-:Y:S08]  /*11e20*/  HMMA.16816.F32 R32, R84.reuse, R4, R32 ;  /* 0x000000045420723c */ /* 0x040ff00000001820 */
[----:B------:R-:W-:Y:S01]  /*11e30*/  HMMA.16816.F32 R28, R84, R6, R28 ;  /* 0x00000006541c723c */ /* 0x000fe2000000181c */
[----:B------:R4:W1:Y:S01]  /*11e40*/  LDSM.16.M88.4 R4, [R2+0xb800] ;  /* 0x00b800000204783b */ /* 0x0008620000000200 */
[----:B------:R-:W-:-:S06]  /*11e50*/  DEPBAR.LE SB0, 0x0 ;  /* 0x000080000000791a */ /* 0x000fcc0000000000 */
[C---:B------:R-:W-:Y:S08]  /*11e60*/  HMMA.16816.F32 R24, R84.reuse, R88, R24 ;  /* 0x000000585418723c */ /* 0x040ff00000001818 */
[----:B------:R-:W-:Y:S08]  /*11e70*/  HMMA.16816.F32 R80, R84, R90, R80 ;  /* 0x0000005a5450723c */ /* 0x000ff00000001850 */
[----:B---3--:R-:W-:Y:S01]  /*11e80*/  HMMA.16816.F32 R48, R68, R64, R48 ;  /* 0x000000404430723c */ /* 0x008fe20000001830 */
[----:B----4-:R-:W-:-:S04]  /*11e90*/  LOP3.LUT R2, R186, 0x1f0, RZ, 0xc0, !PT ;  /* 0x000001f0ba027812 */ /* 0x010fc800078ec0ff */
[----:B------:R-:W-:Y:S02]  /*11ea0*/  IADD3 R2, PT, PT, R3, R2, R76 ;  /* 0x0000000203027210 */ /* 0x000fe40007ffe04c */
[----:B------:R-:W-:Y:S01]  /*11eb0*/  IADD3 R3, PT, PT, R74, UR4, -R201 ;  /* 0x000000044a037c10 */ /* 0x000fe2000fffe8c9 */
[----:B------:R-:W-:Y:S01]  /*11ec0*/  HMMA.16816.F32 R44, R68, R66, R44 ;  /* 0x00000042442c723c */ /* 0x000fe2000000182c */
[----:B------:R-:W-:-:S03]  /*11ed0*/  IADD3 R206, PT, PT, R2, R74, -R77 ;  /* 0x0000004a02ce7210 */ /* 0x000fc60007ffe84d */
[----:B------:R-:W-:-:S04]  /*11ee0*/  IMAD.IADD R3, R2, 0x1, R3 ;  /* 0x0000000102037824 */ /* 0x000fc800078e0203 */
[----:B-----5:R-:W-:Y:S01]  /*11ef0*/  HMMA.16816.F32 R40, R68, R60, R40 ;  /* 0x0000003c4428723c */ /* 0x020fe20000001828 */
[C-C-:B------:R-:W-:Y:S02]  /*11f00*/  VIADDMNMX R205, R3.reuse, 0x1, R74.reuse, PT ;  /* 0x0000000103cd7846 */ /* 0x140fe4000380014a */
[----:B------:R-:W-:-:S05]  /*11f10*/  VIADDMNMX R204, R3, 0x9, R74, PT ;  /* 0x0000000903cc7846 */ /* 0x000fca000380014a */
        /* <DEDUP_REMOVED lines=27> */
.L_x_5244:
        /* <DEDUP_REMOVED lines=60> */
.L_x_5245:
        /* <DEDUP_REMOVED lines=26> */
.L_x_5243:
        /* <DEDUP_REMOVED lines=38> */
[----:B------:R-:W-:-:S02]  /*12890*/  FSEL R23, R45, -INF , !P3 ;  /* 0xff8000002d177808 */ /* 0x000fc40005800000 */
[C---:B------:R-:W-:Y:S02]  /*128a0*/  ISETP.GT.AND P3, PT, R206.reuse, R57, PT ;  /* 0x00000039ce00720c */ /* 0x040fe40003f64270 */
[----:B------:R-:W-:Y:S02]  /*128b0*/  FSEL R23, R23, -INF , !P0 ;  /* 0xff80000017177808 */ /* 0x000fe40004000000 */
[----:B------:R-:W-:Y:S02]  /*128c0*/  ISETP.GT.AND P0, PT, R206, R21, PT ;  /* 0x00000015ce00720c */ /* 0x000fe40003f04270 */
[----:B------:R-:W-:Y:S02]  /*128d0*/  FSEL R19, R40, -INF , !P3 ;  /* 0xff80000028137808 */ /* 0x000fe40005800000 */
[----:B------:R-:W-:Y:S02]  /*128e0*/  ISETP.GE.AND P3, PT, R21, R205, PT ;  /* 0x000000cd1500720c */ /* 0x000fe40003f66270 */
[----:B------:R-:W-:Y:S01]  /*128f0*/  FSEL R7, R41, -INF , !P0 ;  /* 0xff80000029077808 */ /* 0x000fe20004000000 */
[----:B------:R-:W-:Y:S01]  /*12900*/  VIADD R41, R63, 0x30 ;  /* 0x000000303f297836 */ /* 0x000fe20000000000 */
[----:B------:R-:W-:-:S02]  /*12910*/  ISETP.GT.AND P0, PT, R206, R17, PT ;  /* 0x00000011ce00720c */ /* 0x000fc40003f04270 */
[----:B------:R-:W-:Y:S02]  /*12920*/  FSEL R7, R7, -INF , !P3 ;  /* 0xff80000007077808 */ /* 0x000fe40005800000 */
[----:B------:R-:W-:Y:S02]  /*12930*/  ISETP.GT.AND P3, PT, R206, R15, PT ;  /* 0x0000000fce00720c */ /* 0x000fe40003f64270 */
[----:B------:R-:W-:Y:S02]  /*12940*/  FSEL R49, R48, -INF , !P4 ;  /* 0xff80000030317808 */ /* 0x000fe40006000000 */
[-C--:B------:R-:W-:Y:S02]  /*12950*/  ISETP.GE.AND P4, PT, R65, R205.reuse, PT ;  /* 0x000000cd4100720c */ /* 0x080fe40003f86270 */
[----:B------:R-:W-:Y:S02]  /*12960*/  FSEL R5, R36, -INF , !P0 ;  /* 0xff80000024057808 */ /* 0x000fe40004000000 */
[----:B------:R-:W-:-:S02]  /*12970*/  ISETP.GE.AND P0, PT, R15, R205, PT ;  /* 0x000000cd0f00720c */ /* 0x000fc40003f06270 */
[----:B------:R-:W-:Y:S01]  /*12980*/  FSEL R13, R37, -INF , !P3 ;  /* 0xff800000250d7808 */ /* 0x000fe20005800000 */
[----:B------:R-:W-:Y:S01]  /*12990*/  VIADD R37, R63, 0x31 ;  /* 0x000000313f257836 */ /* 0x000fe20000000000 */
[----:B------:R-:W-:Y:S02]  /*129a0*/  FSEL R45, R44, -INF , !P4 ;  /* 0xff8000002c2d7808 */ /* 0x000fe40006000000 */
[----:B------:R-:W-:Y:S02]  /*129b0*/  ISETP.GE.AND P4, PT, R57, R205, PT ;  /* 0x000000cd3900720c */ /* 0x000fe40003f86270 */
[C---:B------:R-:W-:Y:S02]  /*129c0*/  ISETP.GT.AND P3, PT, R206.reuse, R11, PT ;  /* 0x0000000bce00720c */ /* 0x040fe40003f64270 */
[----:B------:R-:W-:Y:S02]  /*129d0*/  FSEL R13, R13, -INF , !P0 ;  /* 0xff8000000d0d7808 */ /* 0x000fe40004000000 */
[----:B------:R-:W-:-:S02]  /*129e0*/  ISETP.GT.AND P0, PT, R206, R9, PT ;  /* 0x00000009ce00720c */ /* 0x000fc40003f04270 */
[----:B------:R-:W-:Y:S02]  /*129f0*/  FSEL R19, R19, -INF , !P4 ;  /* 0xff80000013137808 */ /* 0x000fe40006000000 */
[-C--:B------:R-:W-:Y:S02]  /*12a00*/  ISETP.GE.AND P4, PT, R17, R205.reuse, PT ;  /* 0x000000cd1100720c */ /* 0x080fe40003f86270 */
[----:B------:R-:W-:Y:S02]  /*12a10*/  FSEL R32, R32, -INF , !P3 ;  /* 0xff80000020207808 */ /* 0x000fe40005800000 */
[----:B------:R-:W-:Y:S02]  /*12a20*/  ISETP.GE.AND P3, PT, R9, R205, PT ;  /* 0x000000cd0900720c */ /* 0x000fe40003f66270 */
[----:B------:R-:W-:Y:S02]  /*12a30*/  FSEL R33, R33, -INF , !P0 ;  /* 0xff80000021217808 */ /* 0x000fe40004000000 */
[----:B------:R-:W-:-:S02]  /*12a40*/  FSEL R5, R5, -INF , !P4 ;  /* 0xff80000005057808 */ /* 0x000fc40006000000 */
[----:B------:R-:W-:Y:S02]  /*12a50*/  ISETP.GE.AND P4, PT, R11, R205, PT ;  /* 0x000000cd0b00720c */ /* 0x000fe40003f86270 */
[C---:B------:R-:W-:Y:S02]  /*12a60*/  ISETP.GT.AND P0, PT, R206.reuse, R53, PT ;  /* 0x00000035ce00720c */ /* 0x040fe40003f04270 */
[----:B------:R-:W-:Y:S02]  /*12a70*/  FSEL R169, R33, -INF , !P3 ;  /* 0xff80000021a97808 */ /* 0x000fe40005800000 */
[----:B------:R-:W-:Y:S02]  /*12a80*/  ISETP.GT.AND P3, PT, R206, R55, PT ;  /* 0x00000037ce00720c */ /* 0x000fe40003f64270 */
[----:B------:R-:W-:Y:S02]  /*12a90*/  FSEL R213, R32, -INF , !P4 ;  /* 0xff80000020d57808 */ /* 0x000fe40006000000 */
[----:B------:R-:W-:-:S02]  /*12aa0*/  FSEL R28, R28, -INF , !P0 ;  /* 0xff8000001c1c7808 */ /* 0x000fc40004000000 */
[-C--:B------:R-:W-:Y:S02]  /*12ab0*/  ISETP.GE.AND P4, PT, R53, R205.reuse, PT ;  /* 0x000000cd3500720c */ /* 0x080fe40003f86270 */
[----:B------:R-:W-:Y:S02]  /*12ac0*/  ISETP.GE.AND P0, PT, R55, R205, PT ;  /* 0x000000cd3700720c */ /* 0x000fe40003f06270 */
[----:B------:R-:W-:Y:S02]  /*12ad0*/  FSEL R29, R29, -INF , !P3 ;  /* 0xff8000001d1d7808 */ /* 0x000fe40005800000 */
[----:B------:R-:W-:Y:S02]  /*12ae0*/  FSEL R175, R28, -INF , !P4 ;  /* 0xff8000001caf7808 */ /* 0x000fe40006000000 */
[----:B------:R-:W-:Y:S02]  /*12af0*/  FSEL R171, R29, -INF , !P0 ;  /* 0xff8000001dab7808 */ /* 0x000fe40004000000 */
[----:B------:R-:W-:-:S02]  /*12b00*/  ISETP.GT.AND P4, PT, R206, R41, PT ;  /* 0x00000029ce00720c */ /* 0x000fc40003f84270 */
[----:B------:R-:W-:Y:S02]  /*12b10*/  ISETP.GT.AND P0, PT, R206, R37, PT ;  /* 0x00000025ce00720c */ /* 0x000fe40003f04270 */
[----:B------:R-:W-:Y:S02]  /*12b20*/  ISETP.GT.AND P1, PT, R2, R63, PT ;  /* 0x0000003f0200720c */ /* 0x000fe40003f24270 */
[C---:B------:R-:W-:Y:S01]  /*12b30*/  ISETP.GE.AND P6, PT, R63.reuse, R204, PT ;  /* 0x000000cc3f00720c */ /* 0x040fe20003fc6270 */
[----:B------:R-:W-:Y:S01]  /*12b40*/  VIADD R63, R63, 0x39 ;  /* 0x000000393f3f7836 */ /* 0x000fe20000000000 */
[----:B------:R-:W-:Y:S02]  /*12b50*/  ISETP.GE.AND P3, PT, R41, R205, PT ;  /* 0x000000cd2900720c */ /* 0x000fe40003f66270 */
[----:B------:R-:W-:Y:S02]  /*12b60*/  FSEL R24, R24, -INF , !P4 ;  /* 0xff80000018187808 */ /* 0x000fe40006000000 */
[----:B------:R-:W-:-:S02]  /*12b70*/  FSEL R25, R25, -INF , !P0 ;  /* 0xff80000019197808 */ /* 0x000fc40004000000 */
[----:B------:R-:W-:Y:S02]  /*12b80*/  ISETP.GE.AND P4, PT, R37, R205, PT ;  /* 0x000000cd2500720c */ /* 0x000fe40003f86270 */
[----:B------:R-:W-:Y:S02]  /*12b90*/  ISETP.GT.AND P0, PT, R206, R59, PT ;  /* 0x0000003bce00720c */ /* 0x000fe40003f04270 */
[----:B------:R-:W-:Y:S02]  /*12ba0*/  FSEL R209, R24, -INF , !P3 ;  /* 0xff80000018d17808 */ /* 0x000fe40005800000 */
[----:B------:R-:W-:Y:S02]  /*12bb0*/  ISETP.GT.AND P3, PT, R206, R63, PT ;  /* 0x0000003fce00720c */ /* 0x000fe40003f64270 */
[----:B------:R-:W-:Y:S02]  /*12bc0*/  FSEL R207, R25, -INF , !P4 ;  /* 0xff80000019cf7808 */ /* 0x000fe40006000000 */
[----:B------:R-:W-:-:S02]  /*12bd0*/  FSEL R80, R80, -INF , !P0 ;  /* 0xff80000050507808 */ /* 0x000fc40004000000 */
[----:B------:R-:W-:Y:S02]  /*12be0*/  ISETP.GE.AND P4, PT, R59, R205, PT ;  /* 0x000000cd3b00720c */ /* 0x000fe40003f86270 */
[----:B------:R-:W-:Y:S02]  /*12bf0*/  ISETP.GT.AND P0, PT, R2, R67, PT ;  /* 0x000000430200720c */ /* 0x000fe40003f04270 */
[----:B------:R-:W-:Y:S02]  /*12c00*/  FSEL R81, R81, -INF , !P3 ;  /* 0xff80000051517808 */ /* 0x000fe40005800000 */
[----:B------:R-:W-:Y:S02]  /*12c10*/  FSEL R33, R50, -INF , !P1 ;  /* 0xff80000032217808 */ /* 0x000fe40004800000 */
[----:B------:R-:W-:Y:S02]  /*12c20*/  ISETP.GE.AND P3, PT, R67, R204, PT ;  /* 0x000000cc4300720c */ /* 0x000fe40003f66270 */
[----:B------:R-:W-:-:S02]  /*12c30*/  FSEL R197, R80, -INF , !P4 ;  /* 0xff80000050c57808 */ /* 0x000fc40006000000 */
[C---:B------:R-:W-:Y:S02]  /*12c40*/  ISETP.GT.AND P1, PT, R2.reuse, R65, PT ;  /* 0x000000410200720c */ /* 0x040fe40003f24270 */
[----:B------:R-:W-:Y:S02]  /*12c50*/  FSEL R29, R51, -INF , !P0 ;  /* 0xff800000331d7808 */ /* 0x000fe40004000000 */
[----:B------:R-:W-:Y:S02]  /*12c60*/  ISETP.GE.AND P4, PT, R63, R205, PT ;  /* 0x000000cd3f00720c */ /* 0x000fe40003f86270 */
[----:B------:R-:W-:Y:S02]  /*12c70*/  ISETP.GT.AND P0, PT, R2, R61, PT ;  /* 0x0000003d0200720c */ /* 0x000fe40003f04270 */
[----:B------:R-:W-:Y:S02]  /*12c80*/  FMNMX3.FTZ R4, R49, R3, R45, !PT ;  /* 0x0000000331047276 */ /* 0x000fe4000781002d */
[----:B------:R-:W-:-:S02]  /*12c90*/  FSEL R33, R33, -INF , !P6 ;  /* 0xff80000021217808 */ /* 0x000fc40007000000 */
[----:B------:R-:W-:Y:S02]  /*12ca0*/  ISETP.GE.AND P6, PT, R65, R204, PT ;  /* 0x000000cc4100720c */ /* 0x000fe40003fc6270 */
[----:B------:R-:W-:Y:S02]  /*12cb0*/  FSEL R25, R46, -INF , !P1 ;  /* 0xff8000002e197808 */ /* 0x000fe40004800000 */
[----:B------:R-:W-:Y:S02]  /*12cc0*/  FSEL R29, R29, -INF , !P3 ;  /* 0xff8000001d1d7808 */ /* 0x000fe40005800000 */
[----:B------:R-:W-:Y:S02]  /*12cd0*/  FSEL R193, R81, -INF , !P4 ;  /* 0xff80000051c17808 */ /* 0x000fe40006000000 */
[----:B------:R-:W-:Y:S02]  /*12ce0*/  ISETP.GT.AND P3, PT, R2, R57, PT ;  /* 0x000000390200720c */ /* 0x000fe40003f64270 */
[----:B------:R-:W-:-:S02]  /*12cf0*/  FSEL R47, R47, -INF , !P0 ;  /* 0xff8000002f2f7808 */ /* 0x000fc40004000000 */
[-C--:B------:R-:W-:Y:S02]  /*12d00*/  ISETP.GE.AND P4, PT, R61, R204.reuse, PT ;  /* 0x000000cc3d00720c */ /* 0x080fe40003f86270 */
[----:B------:R-:W-:Y:S02]  /*12d10*/  ISETP.GT.AND P0, PT, R2, R21, PT ;  /* 0x000000150200720c */ /* 0x000fe40003f04270 */
[----:B------:R-:W-:Y:S02]  /*12d20*/  FMNMX3.FTZ R4, R4, R23, R19, !PT ;  /* 0x0000001704047276 */ /* 0x000fe40007810013 */
[----:B------:R-:W-:Y:S02]  /*12d30*/  FSEL R25, R25, -INF , !P6 ;  /* 0xff80000019197808 */ /* 0x000fe40007000000 */
[-C--:B------:R-:W-:Y:S02]  /*12d40*/  ISETP.GE.AND P1, PT, R57, R204.reuse, PT ;  /* 0x000000cc3900720c */ /* 0x080fe40003f26270 */
[----:B------:R-:W-:-:S02]  /*12d50*/  ISETP.GE.AND P6, PT, R21, R204, PT ;  /* 0x000000cc1500720c */ /* 0x000fc40003fc6270 */
[----:B------:R-:W-:Y:S02]  /*12d60*/  FSEL R42, R42, -INF , !P3 ;  /* 0xff8000002a2a7808 */ /* 0x000fe40005800000 */
[----:B------:R-:W-:Y:S02]  /*12d70*/  FSEL R21, R47, -INF , !P4 ;  /* 0xff8000002f157808 */ /* 0x000fe40006000000 */
[----:B------:R-:W-:Y:S02]  /*12d80*/  FSEL R43, R43, -INF , !P0 ;  /* 0xff8000002b2b7808 */ /* 0x000fe40004000000 */
[----:B------:R-:W-:Y:S02]  /*12d90*/  FMNMX3.FTZ R4, R4, R7, R5, !PT ;  /* 0x0000000704047276 */ /* 0x000fe40007810005 */
[C---:B------:R-:W-:Y:S02]  /*12da0*/  ISETP.GT.AND P4, PT, R2.reuse, R17, PT ;  /* 0x000000110200720c */ /* 0x040fe40003f84270 */
[----:B------:R-:W-:-:S02]  /*12db0*/  ISETP.GT.AND P0, PT, R2, R15, PT ;  /* 0x0000000f0200720c */ /* 0x000fc40003f04270 */
[-C--:B------:R-:W-:Y:S02]  /*12dc0*/  ISETP.GE.AND P3, PT, R17, R204.reuse, PT ;  /* 0x000000cc1100720c */ /* 0x080fe40003f66270 */
[----:B------:R-:W-:Y:S02]  /*12dd0*/  FSEL R17, R42, -INF , !P1 ;  /* 0xff8000002a117808 */ /* 0x000fe40004800000 */
[----:B------:R-:W-:Y:S02]  /*12de0*/  ISETP.GE.AND P1, PT, R15, R204, PT ;  /* 0x000000cc0f00720c */ /* 0x000fe40003f26270 */
[----:B------:R-:W-:Y:S02]  /*12df0*/  FMNMX3.FTZ R4, R4, R13, R213, !PT ;  /* 0x0000000d04047276 */ /* 0x000fe400078100d5 */
[----:B------:R-:W-:Y:S02]  /*12e00*/  FSEL R15, R43, -INF , !P6 ;  /* 0xff8000002b0f7808 */ /* 0x000fe40007000000 */
[----:B------:R-:W-:-:S02]  /*12e10*/  FSEL R38, R38, -INF , !P4 ;  /* 0xff80000026267808 */ /* 0x000fc40006000000 */
[----:B------:R-:W-:Y:S02]  /*12e20*/  FSEL R39, R39, -INF , !P0 ;  /* 0xff80000027277808 */ /* 0x000fe40004000000 */
[C---:B------:R-:W-:Y:S02]  /*12e30*/  ISETP.GT.AND P6, PT, R2.reuse, R11, PT ;  /* 0x0000000b0200720c */ /* 0x040fe40003fc4270 */
[----:B------:R-:W-:Y:S02]  /*12e40*/  ISETP.GT.AND P0, PT, R2, R9, PT ;  /* 0x000000090200720c */ /* 0x000fe40003f04270 */
[----:B------:R-:W-:Y:S02]  /*12e50*/  ISETP.GE.AND P4, PT, R11, R204, PT ;  /* 0x000000cc0b00720c */ /* 0x000fe40003f86270 */
[----:B------:R-:W-:Y:S02]  /*12e60*/  FMNMX3.FTZ R4, R4, R169, R175, !PT ;  /* 0x000000a904047276 */ /* 0x000fe400078100af */
[----:B------:R-:W-:-:S02]  /*12e70*/  FMNMX3.FTZ R6, R33, R29, R25, !PT ;  /* 0x0000001d21067276 */ /* 0x000fc40007810019 */
[----:B------:R-:W-:Y:S02]  /*12e80*/  FSEL R11, R38, -INF , !P3 ;  /* 0xff800000260b7808 */ /* 0x000fe40005800000 */
[----:B------:R-:W-:Y:S02]  /*12e90*/  ISETP.GE.AND P3, PT, R9, R204, PT ;  /* 0x000000cc0900720c */ /* 0x000fe40003f66270 */
[----:B------:R-:W-:Y:S02]  /*12ea0*/  FSEL R34, R34, -INF , !P6 ;  /* 0xff80000022227808 */ /* 0x000fe40007000000 */
[----:B------:R-:W-:Y:S02]  /*12eb0*/  FSEL R35, R35, -INF , !P0 ;  /* 0xff80000023237808 */ /* 0x000fe40004000000 */
[----:B------:R-:W-:Y:S02]  /*12ec0*/  FSEL R9, R39, -INF , !P1 ;  /* 0xff80000027097808 */ /* 0x000fe40004800000 */
[----:B------:R-:W-:-:S02]  /*12ed0*/  ISETP.GT.AND P0, PT, R2, R55, PT ;  /* 0x000000370200720c */ /* 0x000fc40003f04270 */
[----:B------:R-:W-:Y:S02]  /*12ee0*/  ISETP.GT.AND P1, PT, R2, R53, PT ;  /* 0x000000350200720c */ /* 0x000fe40003f24270 */
[----:B------:R-:W-:Y:S02]  /*12ef0*/  FMNMX3.FTZ R4, R4, R171, R209, !PT ;  /* 0x000000ab04047276 */ /* 0x000fe400078100d1 */
[----:B------:R-:W-:Y:S02]  /*12f00*/  FMNMX3.FTZ R6, R6, R21, R17, !PT ;  /* 0x0000001506067276 */ /* 0x000fe40007810011 */
[----:B------:R-:W-:Y:S02]  /*12f10*/  FSEL R143, R34, -INF , !P4 ;  /* 0xff800000228f7808 */ /* 0x000fe40006000000 */
[----:B------:R-:W-:Y:S02]  /*12f20*/  FSEL R141, R35, -INF , !P3 ;  /* 0xff800000238d7808 */ /* 0x000fe40005800000 */
[----:B------:R-:W-:-:S02]  /*12f30*/  ISETP.GE.AND P4, PT, R55, R204, PT ;  /* 0x000000cc3700720c */ /* 0x000fc40003f86270 */
[----:B------:R-:W-:Y:S02]  /*12f40*/  ISETP.GT.AND P3, PT, R2, R41, PT ;  /* 0x000000290200720c */ /* 0x000fe40003f64270 */
[----:B------:R-:W-:Y:S02]  /*12f50*/  FSEL R31, R31, -INF , !P0 ;  /* 0xff8000001f1f7808 */ /* 0x000fe40004000000 */
[----:B------:R-:W-:Y:S02]  /*12f60*/  ISETP.GE.AND P6, PT, R53, R204, PT ;  /* 0x000000cc3500720c */ /* 0x000fe40003fc6270 */
[----:B------:R-:W-:Y:S02]  /*12f70*/  FSEL R30, R30, -INF , !P1 ;  /* 0xff8000001e1e7808 */ /* 0x000fe40004800000 */
[----:B------:R-:W-:Y:S02]  /*12f80*/  FMNMX3.FTZ R4, R4, R207, R197, !PT ;  /* 0x000000cf04047276 */ /* 0x000fe400078100c5 */
[----:B------:R-:W-:-:S02]  /*12f90*/  FMNMX3.FTZ R6, R6, R15, R11, !PT ;  /* 0x0000000f06067276 */ /* 0x000fc4000781000b */
[----:B------:R-:W-:Y:S02]  /*12fa0*/  ISETP.GE.AND P1, PT, R41, R204, PT ;  /* 0x000000cc2900720c */ /* 0x000fe40003f26270 */
[----:B------:R-:W-:Y:S01]  /*12fb0*/  FSEL R187, R31, -INF , !P4 ;  /* 0xff8000001fbb7808 */ /* 0x000fe20006000000 */
[----:B------:R-:W-:Y:S01]  /*12fc0*/  LDSM.16.MT88.4 R40, [R185+0xe000] ;  /* 0x00e00000b928783b */ /* 0x000fe20000004200 */
[----:B------:R-:W-:Y:S02]  /*12fd0*/  FSEL R26, R26, -INF , !P3 ;  /* 0xff8000001a1a7808 */ /* 0x000fe40005800000 */
[----:B------:R-:W-:Y:S02]  /*12fe0*/  FSEL R211, R30, -INF , !P6 ;  /* 0xff8000001ed37808 */ /* 0x000fe40007000000 */
[----:B------:R-:W-:Y:S02]  /*12ff0*/  ISETP.GT.AND P0, PT, R2, R37, PT ;  /* 0x000000250200720c */ /* 0x000fe40003f04270 */
[----:B------:R-:W-:-:S02]  /*13000*/  FMNMX.FTZ R4, R193, R4, !PT ;  /* 0x00000004c1047209 */ /* 0x000fc40007810000 */
[----:B------:R-:W-:Y:S02]  /*13010*/  ISETP.GT.AND P4, PT, R2, R59, PT ;  /* 0x0000003b0200720c */ /* 0x000fe40003f84270 */
[----:B------:R-:W-:Y:S01]  /*13020*/  FMNMX3.FTZ R6, R6, R9, R143, !PT ;  /* 0x0000000906067276 */ /* 0x000fe2000781008f */
[----:B------:R-:W1:Y:S01]  /*13030*/  SHFL.BFLY PT, R31, R4, 0x2, 0x1f ;  /* 0x0c401f00041f7f89 */ /* 0x000e6200000e0000 */
[----:B------:R-:W-:Y:S02]  /*13040*/  FSEL R191, R26, -INF , !P1 ;  /* 0xff8000001abf7808 */ /* 0x000fe40004800000 */
[-C--:B------:R-:W-:Y:S02]  /*13050*/  ISETP.GE.AND P6, PT, R37, R204.reuse, PT ;  /* 0x000000cc2500720c */ /* 0x080fe40003fc6270 */
[----:B------:R-:W-:Y:S02]  /*13060*/  ISETP.GE.AND P3, PT, R59, R204, PT ;  /* 0x000000cc3b00720c */ /* 0x000fe40003f66270 */
[----:B------:R-:W-:-:S02]  /*13070*/  FSEL R27, R27, -INF , !P0 ;  /* 0xff8000001b1b7808 */ /* 0x000fc40004000000 */
[----:B------:R-:W-:Y:S02]  /*13080*/  ISETP.GT.AND P1, PT, R2, R63, PT ;  /* 0x0000003f0200720c */ /* 0x000fe40003f24270 */
[----:B------:R-:W-:Y:S02]  /*13090*/  FSEL R82, R82, -INF , !P4 ;  /* 0xff80000052527808 */ /* 0x000fe40006000000 */
[----:B------:R-:W-:Y:S02]  /*130a0*/  FMNMX3.FTZ R6, R6, R141, R211, !PT ;  /* 0x0000008d06067276 */ /* 0x000fe400078100d3 */
[----:B------:R-:W-:Y:S02]  /*130b0*/  ISETP.GE.AND P0, PT, R63, R204, PT ;  /* 0x000000cc3f00720c */ /* 0x000fe40003f06270 */
[----:B------:R-:W-:Y:S02]  /*130c0*/  FSEL R83, R83, -INF , !P1 ;  /* 0xff80000053537808 */ /* 0x000fe40004800000 */
[----:B------:R-:W-:-:S02]  /*130d0*/  FSEL R189, R27, -INF , !P6 ;  /* 0xff8000001bbd7808 */ /* 0x000fc40007000000 */
[----:B------:R-:W-:Y:S02]  /*130e0*/  FSEL R179, R82, -INF , !P3 ;  /* 0xff80000052b37808 */ /* 0x000fe40005800000 */
[----:B------:R-:W-:Y:S02]  /*130f0*/  FMNMX3.FTZ R6, R6, R187, R191, !PT ;  /* 0x000000bb06067276 */ /* 0x000fe400078100bf */
[----:B------:R-:W-:Y:S02]  /*13100*/  FSEL R177, R83, -INF , !P0 ;  /* 0xff80000053b17808 */ /* 0x000fe40004000000 */
[----:B------:R-:W-:Y:S01]  /*13110*/  FMNMX3.FTZ R6, R6, R189, R179, !PT ;  /* 0x000000bd06067276 */ /* 0x000fe200078100b3 */
[----:B------:R-:W-:Y:S01]  /*13120*/  LDSM.16.MT88.4 R80, [R173+0x10000] ;  /* 0x01000000ad50783b */ /* 0x000fe20000004200 */
        /* <DEDUP_REMOVED lines=38> */
[----:B------:R-:W-:Y:S01]  /*13390*/  ISETP.GT.AND P0, PT, R153, R194, PT ;  /* 0x000000c29900720c */ /* 0x000fe20003f04270 */
[----:B------:R-:W3:Y:S01]  /*133a0*/  LDSM.16.MT88.4 R56, [R167+0x2000] ;  /* 0x00200000a738783b */ /* 0x000ee20000004200 */
        /* <DEDUP_REMOVED lines=284> */
[C---:B------:R-:W-:Y:S02]  /*14570*/  IMAD R5, R8.reuse, UR11, R5 ;  /* 0x0000000b08057c24 */ /* 0x040fe4000f8e0205 */
[----:B------:R-:W-:-:S04]  /*14580*/  IMAD.WIDE.U32 R8, R8, UR10, RZ ;  /* 0x0000000a08087c25 */ /* 0x000fc8000f8e00ff */
        /* <DEDUP_REMOVED lines=10> */
.L_x_5247:
[----:B------:R-:W1:Y:S01]  /*14630*/  LDCU UR4, c[0x0][0x3c0] ;  /* 0x00007800ff0477ac */ /* 0x000e620008000800 */
[----:B------:R-:W-:Y:S02]  /*14640*/  UMOV UR8, URZ ;  /* 0x000000ff00087c82 */ /* 0x000fe40008000000 */
[----:B------:R-:W-:Y:S01]  /*14650*/  IADD3 R5, P0, PT, RZ, -UR8, RZ ;  /* 0x80000008ff057c10 */ /* 0x000fe2000ff1e0ff */
[----:B-1----:R-:W-:-:S06]  /*14660*/  USHF.L.U32 UR4, UR4, 0x6, URZ ;  /* 0x0000000604047899 */ /* 0x002fcc00080006ff */
[----:B------:R-:W-:-:S05]  /*14670*/  IMAD.X R4, RZ, RZ, ~UR4, P0 ;  /* 0x80000004ff047e24 */ /* 0x000fca00080e06ff */
[----:B------:R-:W-:-:S04]  /*14680*/  SHF.R.S64 R5, R5, 0x1f, R4 ;  /* 0x0000001f05057819 */ /* 0x000fc80000001004 */
[----:B------:R-:W-:-:S04]  /*14690*/  IADD3 R198, P0, PT, R5, R198, RZ ;  /* 0x000000c605c67210 */ /* 0x000fc80007f1e0ff */
[----:B------:R-:W-:-:S09]  /*146a0*/  LEA.HI.X.SX32 R199, R4, R199, 0x1, P0 ;  /* 0x000000c704c77211 */ /* 0x000fd200000f0eff */
.L_x_5248:
[----:B------:R-:W1:Y:S01]  /*146b0*/  LDCU.64 UR8, c[0x0][0x3c0] ;  /* 0x00007800ff0877ac */ /* 0x000e620008000a00 */
[----:B------:R-:W-:Y:S01]  /*146c0*/  LOP3.LUT R4, R144, 0x1f8, RZ, 0xc0, !PT ;  /* 0x000001f890047812 */ /* 0x000fe200078ec0ff */
[----:B------:R-:W-:Y:S01]  /*146d0*/  IMAD.SHL.U32 R184, R181, 0x20, RZ ;  /* 0x00000020b5b87824 */ /* 0x000fe200078e00ff */
[--C-:B------:R-:W-:Y:S02]  /*146e0*/  SHF.R.U32.HI R186, RZ, 0x1, R181.reuse ;  /* 0x00000001ffba7819 */ /* 0x100fe400000116b5 */
[----:B------:R-:W-:Y:S02]  /*146f0*/  LOP3.LUT R5, R4, 0x38, R181, 0x78, !PT ;  /* 0x0000003804057812 */ /* 0x000fe400078e78b5 */
[----:B------:R-:W-:Y:S02]  /*14700*/  LOP3.LUT R4, R186, 0x8, RZ, 0xc0, !PT ;  /* 0x00000008ba047812 */ /* 0x000fe400078ec0ff */
[----:B------:R-:W-:Y:S02]  /*14710*/  LOP3.LUT R184, R184, 0x7c00, RZ, 0xc0, !PT ;  /* 0x00007c00b8b87812 */ /* 0x000fe400078ec0ff */
[----:B------:R-:W-:-:S02]  /*14720*/  LOP3.LUT R144, R5, 0x1e00, R144, 0xf8, !PT ;  /* 0x00001e0005907812 */ /* 0x000fc400078ef890 */
[--C-:B------:R-:W-:Y:S02]  /*14730*/  LOP3.LUT R5, R4, 0x1c0, R145.reuse, 0xf8, !PT ;  /* 0x000001c004057812 */ /* 0x100fe400078ef891 */
[----:B------:R-:W-:Y:S02]  /*14740*/  LOP3.LUT R145, R184, 0x200, R145, 0xf8, !PT ;  /* 0x00000200b8917812 */ /* 0x000fe400078ef891 */
[----:B------:R-:W-:Y:S01]  /*14750*/  LEA R217, R144, UR5, 0x1 ;  /* 0x0000000590d97c11 */ /* 0x000fe2000f8e08ff */
[----:B-1----:R-:W-:Y:S01]  /*14760*/  USHF.L.U32 UR4, UR8, 0x5, URZ ;  /* 0x0000000508047899 */ /* 0x002fe200080006ff */
[----:B------:R-:W-:Y:S01]  /*14770*/  LOP3.LUT R145, R145, R5, R182, 0xf6, !PT ;  /* 0x0000000591917212 */ /* 0x000fe200078ef6b6 */
[----:B------:R-:W-:Y:S01]  /*14780*/  USHF.L.U64.HI UR9, UR8, 0x5, UR9 ;  /* 0x0000000508097899 */ /* 0x000fe20008010209 */
[----:B------:R-:W-:Y:S01]  /*14790*/  LOP3.LUT R11, R11, 0x8, R134, 0xf8, !PT ;  /* 0x000000080b0b7812 */ /* 0x000fe200078ef886 */
[----:B------:R-:W-:Y:S01]  /*147a0*/  @!PT LDS RZ, [RZ] ;  /* 0x00000000fffff984 */ /* 0x000fe20000000800 */
[----:B------:R-:W-:Y:S01]  /*147b0*/  @!PT LDS RZ, [RZ] ;  /* 0x00000000fffff984 */ /* 0x000fe20000000800 */
[----:B------:R-:W-:Y:S01]  /*147c0*/  @!PT LDS RZ, [RZ] ;  /* 0x00000000fffff984 */ /* 0x000fe20000000800 */
[----:B------:R-:W-:Y:S01]  /*147d0*/  LDGSTS.E.BYPASS.LTC128B.128 [R217+0xc000], desc[UR6][R198.64] ;  /* 0x0c000000c6d97fae */ /* 0x000fe2000b981a06 */
[----:B------:R-:W-:-:S02]  /*147e0*/  LEA R209, R145, UR5, 0x1 ;  /* 0x0000000591d17c11 */ /* 0x000fc4000f8e08ff */
[----:B------:R-:W-:Y:S01]  /*147f0*/  IADD3 R4, P0, PT, R198, UR4, RZ ;  /* 0x00000004c6047c10 */ /* 0x000fe2000ff1e0ff */
[----:B------:R-:W-:Y:S01]  /*14800*/  LDGSTS.E.BYPASS.LTC128B.128 [R217+0xe000], desc[UR6][R198.64+0x80] ;  /* 0x0e000080c6d97fae */ /* 0x000fe2000b981a06 */
[----:B------:R-:W-:Y:S01]  /*14810*/  LOP3.LUT R11, R11, R182, RZ, 0x3c, !PT ;  /* 0x000000b60b0b7212 */ /* 0x000fe200078e3cff */
[--C-:B------:R-:W-:Y:S01]  /*14820*/  IMAD.IADD R197, R168, 0x1, R209.reuse ;  /* 0x00000001a8c57824 */ /* 0x100fe200078e02d1 */
[----:B------:R-:W-:Y:S01]  /*14830*/  IADD3.X R5, PT, PT, R199, UR9, RZ, P0, !PT ;  /* 0x00000009c7057c10 */ /* 0x000fe200087fe4ff */
[----:B------:R-:W-:Y:S01]  /*14840*/  LDGSTS.E.BYPASS.LTC128B.128 [R217+0x10000], desc[UR6][R198.64+0x100] ;  /* 0x10000100c6d97fae */ /* 0x000fe2000b981a06 */
[----:B------:R-:W-:Y:S01]  /*14850*/  IADD3 R8, P0, PT, R4, UR4, RZ ;  /* 0x0000000404087c10 */ /* 0x000fe2000ff1e0ff */
[----:B------:R-:W-:Y:S02]  /*14860*/  IMAD R207, R11, 0x2, R146 ;  /* 0x000000020bcf7824 */ /* 0x000fe400078e0292 */
[----:B------:R-:W-:Y:S01]  /*14870*/  LDGSTS.E.BYPASS.LTC128B.128 [R217+0xc800], desc[UR6][R4.64] ;  /* 0x0c80000004d97fae */ /* 0x000fe2000b981a06 */
[----:B------:R-:W-:Y:S01]  /*14880*/  IADD3.X R9, PT, PT, R5, UR9, RZ, P0, !PT ;  /* 0x0000000905097c10 */ /* 0x000fe200087fe4ff */
[----:B------:R-:W-:Y:S01]  /*14890*/  VIADD R185, R207, UR5 ;  /* 0x00000005cfb97c36 */ /* 0x000fe20008000000 */
[----:B------:R-:W-:Y:S01]  /*148a0*/  IADD3 R6, P0, PT, R8, UR4, RZ ;  /* 0x0000000408067c10 */ /* 0x000fe2000ff1e0ff */
[----:B------:R-:W-:Y:S01]  /*148b0*/  LDGSTS.E.BYPASS.LTC128B.128 [R217+0xe800], desc[UR6][R4.64+0x80] ;  /* 0x0e80008004d97fae */ /* 0x000fe2000b981a06 */
[----:B------:R-:W-:-:S02]  /*148c0*/  IMAD.IADD R193, R152, 0x1, R209 ;  /* 0x0000000198c17824 */ /* 0x000fc400078e02d1 */
[----:B------:R-:W-:Y:S01]  /*148d0*/  IADD3.X R7, PT, PT, R9, UR9, RZ, P0, !PT ;  /* 0x0000000909077c10 */ /* 0x000fe200087fe4ff */
[----:B------:R-:W-:Y:S01]  /*148e0*/  LDGSTS.E.BYPASS.LTC128B.128 [R217+0x10800], desc[UR6][R4.64+0x100] ;  /* 0x1080010004d97fae */ /* 0x000fe2000b981a06 */
[--C-:B------:R-:W-:Y:S02]  /*148f0*/  IMAD.IADD R187, R168, 0x1, R185.reuse ;  /* 0x00000001a8bb7824 */ /* 0x100fe400078e02b9 */
[----:B------:R-:W-:Y:S01]  /*14900*/  IMAD.IADD R185, R152, 0x1, R185 ;  /* 0x0000000198b97824 */ /* 0x000fe200078e02b9 */
[----:B------:R-:W-:Y:S01]  /*14910*/  LDGSTS.E.BYPASS.LTC128B.128 [R217+0xd000], desc[UR6][R8.64] ;  /* 0x0d00000008d97fae */ /* 0x000fe2000b981a06 */
[C---:B------:R-:W-:Y:S02]  /*14920*/  IMAD.IADD R180, R168.reuse, 0x1, R193 ;  /* 0x00000001a8b47824 */ /* 0x040fe400078e02c1 */
[----:B------:R-:W-:Y:S01]  /*14930*/  IMAD.IADD R134, R168, 0x1, R185 ;  /* 0x00000001a8867824 */ /* 0x000fe200078e02b9 */
[----:B------:R-:W-:Y:S04]  /*14940*/  LDGSTS.E.BYPASS.LTC128B.128 [R217+0xf000], desc[UR6][R8.64+0x80] ;  /* 0x0f00008008d97fae */ /* 0x000fe8000b981a06 */
[----:B------:R1:W-:Y:S04]  /*14950*/  LDGSTS.E.BYPASS.LTC128B.128 [R217+0x11000], desc[UR6][R8.64+0x100] ;  /* 0x1100010008d97fae */ /* 0x0003e8000b981a06 */
[----:B------:R-:W-:Y:S04]  /*14960*/  LDGSTS.E.BYPASS.LTC128B.128 [R217+0xd800], desc[UR6][R6.64] ;  /* 0x0d80000006d97fae */ /* 0x000fe8000b981a06 */
[----:B------:R-:W-:Y:S04]  /*14970*/  LDGSTS.E.BYPASS.LTC128B.128 [R217+0xf800], desc[UR6][R6.64+0x80] ;  /* 0x0f80008006d97fae */ /* 0x000fe8000b981a06 */
[----:B------:R2:W-:Y:S04]  /*14980*/  LDGSTS.E.BYPASS.LTC128B.128 [R217+0x11800], desc[UR6][R6.64+0x100] ;  /* 0x1180010006d97fae */ /* 0x0005e8000b981a06 */
        /* <DEDUP_REMOVED lines=168> */
[----:B------:R-:W-:Y:S01]  /*15410*/  IABS R9, R10 ;  /* 0x0000000a00097213 */ /* 0x000fe20000000000 */
[----:B------:R-:W3:Y:S01]  /*15420*/  LDCU.64 UR4, c[0x0][0x3a0] ;  /* 0x00007400ff0477ac */ /* 0x000ee20008000a00 */
        /* <DEDUP_REMOVED lines=55> */
.L_x_5250:
        /* <DEDUP_REMOVED lines=8> */
.L_x_5251:
[----:B------:R-:W1:Y:S01]  /*15820*/  LDCU UR5, c[0x0][0x3bc] ;  /* 0x00007780ff0577ac */ /* 0x000e620008000800 */
[----:B------:R-:W-:Y:S01]  /*15830*/  IMAD.MOV.U32 R197, RZ, RZ, R195 ;  /* 0x000000ffffc57224 */ /* 0x000fe200078e00c3 */
[----:B------:R-:W-:-:S04]  /*15840*/  USHF.L.U32 UR4, UR8, 0x5, URZ ;  /* 0x0000000508047899 */ /* 0x000fc800080006ff */
[----:B------:R-:W-:Y:S01]  /*15850*/  @!PT LDS RZ, [RZ] ;  /* 0x00000000fffff984 */ /* 0x000fe20000000800 */
[----:B------:R-:W-:Y:S01]  /*15860*/  @!PT LDS RZ, [RZ] ;  /* 0x00000000fffff984 */ /* 0x000fe20000000800 */
[----:B------:R-:W-:Y:S01]  /*15870*/  @!PT LDS RZ, [RZ] ;  /* 0x00000000fffff984 */ /* 0x000fe20000000800 */
[----:B------:R2:W-:Y:S02]  /*15880*/  LDGSTS.E.BYPASS.LTC128B.128 [R217+0x6000], desc[UR6][R196.64] ;  /* 0x06000000c4d97fae */ /* 0x0005e4000b981a06 */
[----:B------:R-:W-:Y:S02]  /*15890*/  IADD3 R8, P0, PT, R196, UR4, RZ ;  /* 0x00000004c4087c10 */ /* 0x000fe4000ff1e0ff */
[----:B------:R2:W-:Y:S04]  /*158a0*/  LDGSTS.E.BYPASS.LTC128B.128 [R217+0x8000], desc[UR6][R196.64+0x80] ;  /* 0x08000080c4d97fae */ /* 0x0005e8000b981a06 */
[----:B------:R2:W-:Y:S01]  /*158b0*/  LDGSTS.E.BYPASS.LTC128B.128 [R217+0xa000], desc[UR6][R196.64+0x100] ;  /* 0x0a000100c4d97fae */ /* 0x0005e2000b981a06 */
[----:B-1----:R-:W-:-:S06]  /*158c0*/  USHF.L.U64.HI UR5, UR8, 0x5, UR5 ;  /* 0x0000000508057899 */ /* 0x002fcc0008010205 */
[----:B------:R-:W-:Y:S02]  /*158d0*/  IADD3.X R9, PT, PT, R195, UR5, RZ, P0, !PT ;  /* 0x00000005c3097c10 */ /* 0x000fe400087fe4ff */
[----:B------:R-:W-:-:S03]  /*158e0*/  IADD3 R6, P0, PT, R8, UR4, RZ ;  /* 0x0000000408067c10 */ /* 0x000fc6000ff1e0ff */
        /* <DEDUP_REMOVED lines=13> */
.L_x_5249:
[----:B--2---:R-:W-:Y:S01]  /*159c0*/  IMAD R5, R135, 0x40, R192 ;  /* 0x0000004087057824 */ /* 0x004fe200078e02c0 */
[----:B------:R-:W1:Y:S01]  /*159d0*/  S2UR UR5, SR_CgaCtaId ;  /* 0x00000000000579c3 */ /* 0x000e620000008800 */
[----:B------:R-:W2:Y:S01]  /*159e0*/  LDCU UR4, c[0x0][0x45c] ;  /* 0x00008b80ff0477ac */ /* 0x000ea20008000800 */
[----:B------:R-:W-:Y:S01]  /*159f0*/  SEL R155, R183, 0xffffffe0, !P5 ;  /* 0xffffffe0b79b7807 */ /* 0x000fe20006800000 */
[C---:B------:R-:W-:Y:S01]  /*15a00*/  VIADD R9, R5.reuse, 0xffffff80 ;  /* 0xffffff8005097836 */ /* 0x040fe20000000000 */
[C---:B------:R-:W-:Y:S01]  /*15a10*/  IADD3 R7, PT, PT, R5.reuse, -0x7f, RZ ;  /* 0xffffff8105077810 */ /* 0x040fe20007ffe0ff */
[----:B------:R-:W-:Y:S01]  /*15a20*/  VIADD R11, R5, 0xffffffb0 ;  /* 0xffffffb0050b7836 */ /* 0x000fe20000000000 */
[----:B------:R-:W-:Y:S01]  /*15a30*/  UMOV UR8, 0x400 ;  /* 0x0000040000087882 */ /* 0x000fe20000000000 */
[----:B------:R-:W-:Y:S02]  /*15a40*/  @P4 IADD3 R135, PT, PT, R135, -0x3, RZ ;  /* 0xfffffffd87874810 */ /* 0x000fe40007ffe0ff */
[----:B------:R-:W-:-:S02]  /*15a50*/  ISETP.GT.AND P0, PT, R206, R9, PT ;  /* 0x00000009ce00720c */ /* 0x000fc40003f04270 */
[----:B------:R-:W-:Y:S02]  /*15a60*/  ISETP.GT.AND P3, PT, R2, R9, PT ;  /* 0x000000090200720c */ /* 0x000fe40003f64270 */
[C---:B------:R-:W-:Y:S02]  /*15a70*/  ISETP.GE.AND P1, PT, R9.reuse, R205, PT ;  /* 0x000000cd0900720c */ /* 0x040fe40003f26270 */
[----:B------:R-:W-:Y:S02]  /*15a80*/  FSEL R12, R148, -INF , !P0 ;  /* 0xff800000940c7808 */ /* 0x000fe40004000000 */
[----:B------:R-:W-:Y:S01]  /*15a90*/  ISETP.GE.AND P6, PT, R9, R204, PT ;  /* 0x000000cc0900720c */ /* 0x000fe20003fc6270 */
[----:B------:R-:W-:Y:S01]  /*15aa0*/  VIADD R9, R5, 0xffffff88 ;  /* 0xffffff8805097836 */ /* 0x000fe20000000000 */
[----:B------:R-:W-:Y:S02]  /*15ab0*/  ISETP.GT.AND P0, PT, R206, R7, PT ;  /* 0x00000007ce00720c */ /* 0x000fe40003f04270 */
[----:B------:R-:W-:-:S02]  /*15ac0*/  FSEL R8, R150, -INF , !P3 ;  /* 0xff80000096087808 */ /* 0x000fc40005800000 */
[----:B------:R-:W-:Y:S01]  /*15ad0*/  ISETP.GT.AND P3, PT, R2, R7, PT ;  /* 0x000000070200720c */ /* 0x000fe20003f64270 */
[----:B-1----:R-:W-:Y:S01]  /*15ae0*/  ULEA UR5, UR5, UR8, 0x18 ;  /* 0x0000000805057291 */ /* 0x002fe2000f8ec0ff */
        /* <DEDUP_REMOVED lines=9> */
[----:B------:R-:W-:Y:S02]  /*15b80*/  FSEL R16, R16, -INF , !P1 ;  /* 0xff80000010107808 */ /* 0x000fe40004800000 */
[----:B------:R-:W-:Y:S02]  /*15b90*/  FSEL R14, R144, -INF , !P6 ;  /* 0xff800000900e7808 */ /* 0x000fe40007000000 */
[----:B------:R-:W-:Y:S02]  /*15ba0*/  ISETP.GE.AND P1, PT, R9, R205, PT ;  /* 0x000000cd0900720c */ /* 0x000fe40003f26270 */
[----:B------:R-:W-:-:S02]  /*15bb0*/  FSEL R6, R6, -INF , !P0 ;  /* 0xff80000006067808 */ /* 0x000fc40004000000 */
[----:B------:R-:W-:Y:S02]  /*15bc0*/  ISETP.GE.AND P6, PT, R9, R204, PT ;  /* 0x000000cc0900720c */ /* 0x000fe40003fc6270 */
[----:B------:R-:W-:Y:S02]  /*15bd0*/  FSEL R10, R146, -INF , !P3 ;  /* 0xff800000920a7808 */ /* 0x000fe40005800000 */
[-C--:B------:R-:W-:Y:S02]  /*15be0*/  ISETP.GT.AND P0, PT, R206, R7.reuse, PT ;  /* 0x00000007ce00720c */ /* 0x080fe40003f04270 */
[----:B------:R-:W-:Y:S02]  /*15bf0*/  IADD3 R9, PT, PT, R5, -0x70, RZ ;  /* 0xffffff9005097810 */ /* 0x000fe40007ffe0ff */
[----:B------:R-:W-:Y:S02]  /*15c00*/  ISETP.GT.AND P3, PT, R2, R7, PT ;  /* 0x000000070200720c */ /* 0x000fe40003f64270 */
[----:B------:R-:W-:-:S02]  /*15c10*/  FSEL R14, R14, -INF , !P1 ;  /* 0xff8000000e0e7808 */ /* 0x000fc40004800000 */
[----:B------:R-:W-:Y:S02]  /*15c20*/  FSEL R10, R10, -INF , !P6 ;  /* 0xff8000000a0a7808 */ /* 0x000fe40007000000 */
[----:B------:R-:W-:Y:S02]  /*15c30*/  ISETP.GE.AND P1, PT, R7, R205, PT ;  /* 0x000000cd0700720c */ /* 0x000fe40003f26270 */
[----:B------:R-:W-:Y:S02]  /*15c40*/  FSEL R18, R145, -INF , !P0 ;  /* 0xff80000091127808 */ /* 0x000fe40004000000 */
[----:B------:R-:W-:Y:S02]  /*15c50*/  ISETP.GT.AND P6, PT, R206, R9, PT ;  /* 0x00000009ce00720c */ /* 0x000fe40003fc4270 */
[----:B------:R-:W-:Y:S01]  /*15c60*/  ISETP.GE.AND P0, PT, R7, R204, PT ;  /* 0x000000cc0700720c */ /* 0x000fe20003f06270 */
[----:B------:R-:W-:Y:S01]  /*15c70*/  VIADD R7, R5, 0xffffff91 ;  /* 0xffffff9105077836 */ /* 0x000fe20000000000 */
[----:B------:R-:W-:-:S02]  /*15c80*/  FSEL R4, R147, -INF , !P3 ;  /* 0xff80000093047808 */ /* 0x000fc40005800000 */
        /* <DEDUP_REMOVED lines=8> */
[-C--:B------:R-:W-:Y:S02]  /*15d10*/  ISETP.GT.AND P0, PT, R206, R7.reuse, PT ;  /* 0x00000007ce00720c */ /* 0x080fe40003f04270 */
[----:B------:R-:W-:Y:S02]  /*15d20*/  ISETP.GT.AND P3, PT, R2, R7, PT ;  /* 0x000000070200720c */ /* 0x000fe40003f64270 */
[----:B------:R-:W-:Y:S02]  /*15d30*/  FSEL R216, R140, -INF , !P1 ;  /* 0xff8000008cd87808 */ /* 0x000fe40004800000 */
[----:B------:R-:W-:Y:S02]  /*15d40*/  FSEL R176, R142, -INF , !P6 ;  /* 0xff8000008eb07808 */ /* 0x000fe40007000000 */
[----:B------:R-:W-:-:S02]  /*15d50*/  ISETP.GE.AND P1, PT, R7, R205, PT ;  /* 0x000000cd0700720c */ /* 0x000fc40003f26270 */
[----:B------:R-:W-:Y:S02]  /*15d60*/  FSEL R141, R141, -INF , !P0 ;  /* 0xff8000008d8d7808 */ /* 0x000fe40004000000 */
[-C--:B------:R-:W-:Y:S02]  /*15d70*/  ISETP.GT.AND P6, PT, R206, R9.reuse, PT ;  /* 0x00000009ce00720c */ /* 0x080fe40003fc4270 */
[----:B------:R-:W-:Y:S02]  /*15d80*/  FSEL R143, R143, -INF , !P3 ;  /* 0xff8000008f8f7808 */ /* 0x000fe40005800000 */
[----:B------:R-:W-:Y:S02]  /*15d90*/  ISETP.GE.AND P0, PT, R7, R204, PT ;  /* 0x000000cc0700720c */ /* 0x000fe40003f06270 */
[----:B------:R-:W-:Y:S02]  /*15da0*/  ISETP.GT.AND P3, PT, R2, R9, PT ;  /* 0x000000090200720c */ /* 0x000fe40003f64270 */
[----:B------:R-:W-:-:S02]  /*15db0*/  IADD3 R7, PT, PT, R5, -0x67, RZ ;  /* 0xffffff9905077810 */ /* 0x000fc40007ffe0ff */
[----:B------:R-:W-:Y:S02]  /*15dc0*/  FSEL R214, R141, -INF , !P1 ;  /* 0xff8000008dd67808 */ /* 0x000fe40004800000 */
[----:B------:R-:W-:Y:S02]  /*15dd0*/  FSEL R178, R136, -INF , !P6 ;  /* 0xff80000088b27808 */ /* 0x000fe40007000000 */
[C---:B------:R-:W-:Y:S02]  /*15de0*/  ISETP.GE.AND P1, PT, R9.reuse, R205, PT ;  /* 0x000000cd0900720c */ /* 0x040fe40003f26270 */
[----:B------:R-:W-:Y:S01]  /*15df0*/  ISETP.GE.AND P6, PT, R9, R204, PT ;  /* 0x000000cc0900720c */ /* 0x000fe20003fc6270 */
[----:B------:R-:W-:Y:S01]  /*15e00*/  VIADD R9, R5, 0xffffffa0 ;  /* 0xffffffa005097836 */ /* 0x000fe20000000000 */
[----:B------:R-:W-:Y:S02]  /*15e10*/  FSEL R136, R143, -INF , !P0 ;  /* 0xff8000008f887808 */ /* 0x000fe40004000000 */
[----:B------:R-:W-:-:S02]  /*15e20*/  FSEL R138, R138, -INF , !P3 ;  /* 0xff8000008a8a7808 */ /* 0x000fc40005800000 */
[-C--:B------:R-:W-:Y:S02]  /*15e30*/  ISETP.GT.AND P0, PT, R206, R7.reuse, PT ;  /* 0x00000007ce00720c */ /* 0x080fe40003f04270 */
[----:B------:R-:W-:Y:S02]  /*15e40*/  ISETP.GT.AND P3, PT, R2, R7, PT ;  /* 0x000000070200720c */ /* 0x000fe40003f64270 */
[----:B------:R-:W-:Y:S02]  /*15e50*/  FSEL R178, R178, -INF , !P1 ;  /* 0xff800000b2b27808 */ /* 0x000fe40004800000 */
[----:B------:R-:W-:Y:S02]  /*15e60*/  FSEL R146, R138, -INF , !P6 ;  /* 0xff8000008a927808 */ /* 0x000fe40007000000 */
[----:B------:R-:W-:Y:S02]  /*15e70*/  ISETP.GE.AND P1, PT, R7, R205, PT ;  /* 0x000000cd0700720c */ /* 0x000fe40003f26270 */
[----:B------:R-:W-:-:S02]  /*15e80*/  FSEL R137, R137, -INF , !P0 ;  /* 0xff80000089897808 */ /* 0x000fc40004000000 */
[-C--:B------:R-:W-:Y:S02]  /*15e90*/  ISETP.GT.AND P6, PT, R206, R9.reuse, PT ;  /* 0x00000009ce00720c */ /* 0x080fe40003fc4270 */
[----:B------:R-:W-:Y:S02]  /*15ea0*/  ISETP.GE.AND P0, PT, R7, R204, PT ;  /* 0x000000cc0700720c */ /* 0x000fe40003f06270 */
[----:B------:R-:W-:Y:S02]  /*15eb0*/  FSEL R139, R139, -INF , !P3 ;  /* 0xff8000008b8b7808 */ /* 0x000fe40005800000 */
[----:B------:R-:W-:Y:S02]  /*15ec0*/  IADD3 R7, PT, PT, R5, -0x5f, RZ ;  /* 0xffffffa105077810 */ /* 0x000fe40007ffe0ff */
[----:B------:R-:W-:Y:S02]  /*15ed0*/  ISETP.GT.AND P3, PT, R2, R9, PT ;  /* 0x000000090200720c */ /* 0x000fe40003f64270 */
[----:B------:R-:W-:-:S02]  /*15ee0*/  FSEL R138, R137, -INF , !P1 ;  /* 0xff800000898a7808 */ /* 0x000fc40004800000 */
[----:B------:R-:W-:Y:S02]  /*15ef0*/  FSEL R32, R32, -INF , !P6 ;  /* 0xff80000020207808 */ /* 0x000fe40007000000 */
[----:B------:R-:W-:Y:S02]  /*15f00*/  ISETP.GE.AND P1, PT, R9, R205, PT ;  /* 0x000000cd0900720c */ /* 0x000fe40003f26270 */
[----:B------:R-:W-:Y:S02]  /*15f10*/  FSEL R144, R139, -INF , !P0 ;  /* 0xff8000008b907808 */ /* 0x000fe40004000000 */
[----:B------:R-:W-:Y:S01]  /*15f20*/  ISETP.GE.AND P6, PT, R9, R204, PT ;  /* 0x000000cc0900720c */ /* 0x000fe20003fc6270 */
[----:B------:R-:W-:Y:S01]  /*15f30*/  VIADD R9, R5, 0xffffffa8 ;  /* 0xffffffa805097836 */ /* 0x000fe20000000000 */
[----:B------:R-:W-:Y:S02]  /*15f40*/  ISETP.GT.AND P0, PT, R206, R7, PT ;  /* 0x00000007ce00720c */ /* 0x000fe40003f04270 */
[----:B------:R-:W-:-:S02]  /*15f50*/  FSEL R34, R34, -INF , !P3 ;  /* 0xff80000022227808 */ /* 0x000fc40005800000 */
[----:B------:R-:W-:Y:S02]  /*15f60*/  ISETP.GT.AND P3, PT, R2, R7, PT ;  /* 0x000000070200720c */ /* 0x000fe40003f64270 */
[----:B------:R-:W-:Y:S02]  /*15f70*/  FSEL R212, R32, -INF , !P1 ;  /* 0xff80000020d47808 */ /* 0x000fe40004800000 */
[----:B------:R-:W-:Y:S02]  /*15f80*/  ISETP.GE.AND P1, PT, R7, R205, PT ;  /* 0x000000cd0700720c */ /* 0x000fe40003f26270 */
[----:B------:R-:W-:Y:S02]  /*15f90*/  FSEL R33, R33, -INF , !P0 ;  /* 0xff80000021217808 */ /* 0x000fe40004000000 */
[----:B------:R-:W-:Y:S02]  /*15fa0*/  FSEL R142, R34, -INF , !P6 ;  /* 0xff800000228e7808 */ /* 0x000fe40007000000 */
[----:B------:R-:W-:-:S02]  /*15fb0*/  ISETP.GE.AND P0, PT, R7, R204, PT ;  /* 0x000000cc0700720c */ /* 0x000fc40003f06270 */
[----:B------:R-:W-:Y:S02]  /*15fc0*/  FSEL R35, R35, -INF , !P3 ;  /* 0xff80000023237808 */ /* 0x000fe40005800000 */
[----:B------:R-:W-:Y:S02]  /*15fd0*/  ISETP.GT.AND P6, PT, R206, R9, PT ;  /* 0x00000009ce00720c */ /* 0x000fe40003fc4270 */
[----:B------:R-:W-:Y:S02]  /*15fe0*/  IADD3 R7, PT, PT, R5, -0x57, RZ ;  /* 0xffffffa905077810 */ /* 0x000fe40007ffe0ff */
[----:B------:R-:W-:Y:S02]  /*15ff0*/  FSEL R210, R33, -INF , !P1 ;  /* 0xff80000021d27808 */ /* 0x000fe40004800000 */
[----:B------:R-:W-:Y:S02]  /*16000*/  ISETP.GE.AND P1, PT, R9, R205, PT ;  /* 0x000000cd0900720c */ /* 0x000fe40003f26270 */
[----:B------:R-:W-:-:S02]  /*16010*/  FSEL R28, R28, -INF , !P6 ;  /* 0xff8000001c1c7808 */ /* 0x000fc40007000000 */
[----:B------:R-:W-:Y:S02]  /*16020*/  FSEL R140, R35, -INF , !P0 ;  /* 0xff800000238c7808 */ /* 0x000fe40004000000 */
[----:B------:R-:W-:Y:S02]  /*16030*/  ISETP.GT.AND P0, PT, R206, R7, PT ;  /* 0x00000007ce00720c */ /* 0x000fe40003f04270 */
[----:B------:R-:W-:Y:S02]  /*16040*/  ISETP.GT.AND P3, PT, R2, R9, PT ;  /* 0x000000090200720c */ /* 0x000fe40003f64270 */
[----:B------:R-:W-:Y:S02]  /*16050*/  FSEL R208, R28, -INF , !P1 ;  /* 0xff8000001cd07808 */ /* 0x000fe40004800000 */
[----:B------:R-:W-:Y:S02]  /*16060*/  ISETP.GE.AND P1, PT, R7, R205, PT ;  /* 0x000000cd0700720c */ /* 0x000fe40003f26270 */
[----:B------:R-:W-:-:S02]  /*16070*/  FSEL R29, R29, -INF , !P0 ;  /* 0xff8000001d1d7808 */ /* 0x000fc40004000000 */
[----:B------:R-:W-:Y:S02]  /*16080*/  FSEL R30, R30, -INF , !P3 ;  /* 0xff8000001e1e7808 */ /* 0x000fe40005800000 */
[-C--:B------:R-:W-:Y:S02]  /*16090*/  ISETP.GE.AND P6, PT, R9, R204.reuse, PT ;  /* 0x000000cc0900720c */ /* 0x080fe40003fc6270 */
[C---:B------:R-:W-:Y:S02]  /*160a0*/  ISETP.GT.AND P3, PT, R2.reuse, R7, PT ;  /* 0x000000070200720c */ /* 0x040fe40003f64270 */
[----:B------:R-:W-:Y:S01]  /*160b0*/  ISETP.GE.AND P0, PT, R7, R204, PT ;  /* 0x000000cc0700720c */ /* 0x000fe20003f06270 */
[----:B------:R-:W-:Y:S01]  /*160c0*/  VIADD R7, R5, 0xffffffb8 ;  /* 0xffffffb805077836 */ /* 0x000fe20000000000 */
[----:B------:R-:W-:Y:S02]  /*160d0*/  FSEL R190, R29, -INF , !P1 ;  /* 0xff8000001dbe7808 */ /* 0x000fe40004800000 */
[----:B------:R-:W-:-:S02]  /*160e0*/  ISETP.GT.AND P1, PT, R2, R11, PT ;  /* 0x0000000b0200720c */ /* 0x000fc40003f24270 */
[----:B------:R-:W-:Y:S02]  /*160f0*/  FMNMX3.FTZ R13, R132, R12, R16, !PT ;  /* 0x0000000c840d7276 */ /* 0x000fe40007810010 */
[----:B------:R-:W-:Y:S02]  /*16100*/  FSEL R188, R30, -INF , !P6 ;  /* 0xff8000001ebc7808 */ /* 0x000fe40007000000 */
[----:B------:R-:W-:Y:S02]  /*16110*/  ISETP.GT.AND P6, PT, R206, R11, PT ;  /* 0x0000000bce00720c */ /* 0x000fe40003fc4270 */
[----:B------:R-:W-:Y:S02]  /*16120*/  FSEL R26, R26, -INF , !P1 ;  /* 0xff8000001a1a7808 */ /* 0x000fe40004800000 */
[----:B------:R-:W-:Y:S02]  /*16130*/  IADD3 R9, PT, PT, R5, -0x4f, RZ ;  /* 0xffffffb105097810 */ /* 0x000fe40007ffe0ff */
[----:B------:R-:W-:-:S02]  /*16140*/  ISETP.GT.AND P1, PT, R206, R7, PT ;  /* 0x00000007ce00720c */ /* 0x000fc40003f24270 */
[----:B------:R-:W-:Y:S02]  /*16150*/  FMNMX3.FTZ R13, R13, R14, R18, !PT ;  /* 0x0000000e0d0d7276 */ /* 0x000fe40007810012 */
[----:B------:R-:W-:Y:S02]  /*16160*/  FSEL R31, R31, -INF , !P3 ;  /* 0xff8000001f1f7808 */ /* 0x000fe40005800000 */
[----:B------:R-:W-:Y:S02]  /*16170*/  ISETP.GE.AND P3, PT, R11, R205, PT ;  /* 0x000000cd0b00720c */ /* 0x000fe40003f66270 */
[----:B------:R-:W-:Y:S02]  /*16180*/  FSEL R24, R24, -INF , !P6 ;  /* 0xff80000018187808 */ /* 0x000fe40007000000 */
[----:B------:R-:W-:Y:S02]  /*16190*/  ISETP.GT.AND P6, PT, R206, R9, PT ;  /* 0x00000009ce00720c */ /* 0x000fe40003fc4270 */
[----:B------:R-:W-:-:S02]  /*161a0*/  FSEL R166, R172, -INF , !P1 ;  /* 0xff800000aca67808 */ /* 0x000fc40004800000 */
[----:B------:R-:W-:Y:S02]  /*161b0*/  FMNMX3.FTZ R13, R13, R216, R214, !PT ;  /* 0x000000d80d0d7276 */ /* 0x000fe400078100d6 */
[----:B------:R-:W-:Y:S02]  /*161c0*/  ISETP.GE.AND P1, PT, R11, R204, PT ;  /* 0x000000cc0b00720c */ /* 0x000fe40003f26270 */
[----:B------:R-:W-:Y:S02]  /*161d0*/  FMNMX3.FTZ R11, R3, R8, R6, !PT ;  /* 0x00000008030b7276 */ /* 0x000fe40007810006 */
[----:B------:R-:W-:Y:S02]  /*161e0*/  FSEL R168, R24, -INF , !P3 ;  /* 0xff80000018a87808 */ /* 0x000fe40005800000 */
[----:B------:R-:W-:Y:S02]  /*161f0*/  ISETP.GE.AND P3, PT, R9, R205, PT ;  /* 0x000000cd0900720c */ /* 0x000fe40003f66270 */
[----:B------:R-:W-:-:S02]  /*16200*/  FSEL R25, R25, -INF , !P6 ;  /* 0xff80000019197808 */ /* 0x000fc40007000000 */
[----:B------:R-:W-:Y:S02]  /*16210*/  IADD3 R5, PT, PT, R5, -0x47, RZ ;  /* 0xffffffb905057810 */ /* 0x000fe40007ffe0ff */
[----:B------:R-:W-:Y:S02]  /*16220*/  FMNMX3.FTZ R13, R13, R178, R138, !PT ;  /* 0x000000b20d0d7276 */ /* 0x000fe4000781008a */
[----:B------:R-:W-:Y:S02]  /*16230*/  FMNMX3.FTZ R11, R11, R10, R4, !PT ;  /* 0x0000000a0b0b7276 */ /* 0x000fe40007810004 */
[----:B------:R-:W-:Y:S02]  /*16240*/  ISETP.GE.AND P6, PT, R7, R205, PT ;  /* 0x000000cd0700720c */ /* 0x000fe40003fc6270 */
[----:B------:R-:W-:Y:S02]  /*16250*/  FSEL R170, R25, -INF , !P3 ;  /* 0xff80000019aa7808 */ /* 0x000fe40005800000 */
[----:B------:R-:W-:-:S02]  /*16260*/  ISETP.GT.AND P3, PT, R206, R5, PT ;  /* 0x00000005ce00720c */ /* 0x000fc40003f64270 */
[----:B------:R-:W-:Y:S02]  /*16270*/  FMNMX3.FTZ R13, R13, R212, R210, !PT ;  /* 0x000000d40d0d7276 */ /* 0x000fe400078100d2 */
[----:B------:R-:W-:Y:S02]  /*16280*/  FMNMX3.FTZ R11, R11, R176, R136, !PT ;  /* 0x000000b00b0b7276 */ /* 0x000fe40007810088 */
[----:B------:R-:W-:Y:S02]  /*16290*/  FSEL R166, R166, -INF , !P6 ;  /* 0xff800000a6a67808 */ /* 0x000fe40007000000 */
[----:B------:R-:W-:Y:S02]  /*162a0*/  ISETP.GE.AND P6, PT, R5, R205, PT ;  /* 0x000000cd0500720c */ /* 0x000fe40003fc6270 */
[----:B------:R-:W-:Y:S02]  /*162b0*/  FSEL R161, R173, -INF , !P3 ;  /* 0xff800000ada17808 */ /* 0x000fe40005800000 */
[----:B------:R-:W-:-:S02]  /*162c0*/  FMNMX3.FTZ R13, R13, R208, R190, !PT ;  /* 0x000000d00d0d7276 */ /* 0x000fc400078100be */
[C---:B------:R-:W-:Y:S02]  /*162d0*/  ISETP.GT.AND P3, PT, R2.reuse, R9, PT ;  /* 0x000000090200720c */ /* 0x040fe40003f64270 */
[----:B------:R-:W-:Y:S02]  /*162e0*/  FMNMX3.FTZ R11, R11, R146, R144, !PT ;  /* 0x000000920b0b7276 */ /* 0x000fe40007810090 */
[----:B------:R-:W-:Y:S02]  /*162f0*/  FSEL R180, R31, -INF , !P0 ;  /* 0xff8000001fb47808 */ /* 0x000fe40004000000 */
[----:B------:R-:W-:Y:S02]  /*16300*/  FSEL R161, R161, -INF , !P6 ;  /* 0xff800000a1a17808 */ /* 0x000fe40007000000 */
[----:B------:R-:W-:Y:S02]  /*16310*/  FMNMX3.FTZ R13, R13, R168, R170, !PT ;  /* 0x000000a80d0d7276 */ /* 0x000fe400078100aa */
[----:B------:R-:W-:-:S02]  /*16320*/  ISETP.GT.AND P0, PT, R2, R7, PT ;  /* 0x000000070200720c */ /* 0x000fc40003f04270 */
[----:B------:R-:W-:Y:S02]  /*16330*/  FSEL R162, R26, -INF , !P1 ;  /* 0xff8000001aa27808 */ /* 0x000fe40004800000 */
[----:B------:R-:W-:Y:S02]  /*16340*/  ISETP.GE.AND P6, PT, R9, R204, PT ;  /* 0x000000cc0900720c */ /* 0x000fe40003fc6270 */
[----:B------:R-:W-:Y:S02]  /*16350*/  ISETP.GT.AND P1, PT, R2, R5, PT ;  /* 0x000000050200720c */ /* 0x000fe40003f24270 */
[----:B------:R-:W-:Y:S02]  /*16360*/  FSEL R27, R27, -INF , !P3 ;  /* 0xff8000001b1b7808 */ /* 0x000fe40005800000 */
[----:B------:R-:W-:Y:S02]  /*16370*/  FMNMX3.FTZ R11, R11, R142, R140, !PT ;  /* 0x0000008e0b0b7276 */ /* 0x000fe4000781008c */
[----:B------:R-:W-:-:S02]  /*16380*/  FMNMX3.FTZ R9, R13, R166, R161, !PT ;  /* 0x000000a60d097276 */ /* 0x000fc400078100a1 */
[----:B------:R-:W-:Y:S02]  /*16390*/  FSEL R160, R174, -INF , !P0 ;  /* 0xff800000aea07808 */ /* 0x000fe40004000000 */
[-C--:B------:R-:W-:Y:S01]  /*163a0*/  ISETP.GE.AND P3, PT, R7, R204.reuse, PT ;  /* 0x000000cc0700720c */ /* 0x080fe20003f66270 */
[----:B------:R-:W1:Y:S01]  /*163b0*/  SHFL.BFLY PT, R2, R9, 0x2, 0x1f ;  /* 0x0c401f0009027f89 */ /* 0x000e6200000e0000 */
[----:B------:R-:W-:Y:S02]  /*163c0*/  ISETP.GE.AND P0, PT, R5, R204, PT ;  /* 0x000000cc0500720c */ /* 0x000fe40003f06270 */
[----:B------:R-:W-:Y:S02]  /*163d0*/  FSEL R158, R175, -INF , !P1 ;  /* 0xff800000af9e7808 */ /* 0x000fe40004800000 */
[----:B------:R-:W-:Y:S02]  /*163e0*/  FSEL R164, R27, -INF , !P6 ;  /* 0xff8000001ba47808 */ /* 0x000fe40007000000 */
[----:B------:R-:W-:-:S02]  /*163f0*/  FMNMX3.FTZ R11, R11, R188, R180, !PT ;  /* 0x000000bc0b0b7276 */ /* 0x000fc400078100b4 */
[----:B------:R-:W-:Y:S02]  /*16400*/  FSEL R160, R160, -INF , !P3 ;  /* 0xff800000a0a07808 */ /* 0x000fe40005800000 */
[----:B------:R-:W-:Y:S02]  /*16410*/  FSEL R158, R158, -INF , !P0 ;  /* 0xff8000009e9e7808 */ /* 0x000fe40004000000 */
[----:B------:R-:W-:Y:S02]  /*16420*/  FMNMX3.FTZ R11, R11, R162, R164, !PT ;  /* 0x000000a20b0b7276 */ /* 0x000fe400078100a4 */
[----:B------:R-:W-:Y:S02]  /*16430*/  LEA R185, R0, UR5, 0x1 ;  /* 0x0000000500b97c11 */ /* 0x000fe4000f8e08ff */
[----:B------:R-:W-:-:S03]  /*16440*/  FMNMX3.FTZ R22, R11, R160, R158, !PT ;  /* 0x000000a00b167276 */ /* 0x000fc6000781009e */
[----:B------:R-:W-:Y:S02]  /*16450*/  VIADD R156, R185, 0xc040 ;  /* 0x0000c040b99c7836 */ /* 0x000fe40000000000 */
[----:B------:R-:W3:Y:S01]  /*16460*/  SHFL.BFLY PT, R5, R22, 0x2, 0x1f ;  /* 0x0c401f0016057f89 */ /* 0x000ee200000e0000 */
[----:B------:R-:W-:Y:S01]  /*16470*/  IMAD.IADD R159, R155, 0x1, R185 ;  /* 0x000000019b9f7824 */ /* 0x000fe200078e02b9 */
[----:B-1----:R-:W-:-:S05]  /*16480*/  FMNMX.FTZ R20, R9, R2, !PT ;  /* 0x0000000209147209 */ /* 0x002fca0007810000 */
        /* <DEDUP_REMOVED lines=12> */
[----:B------:R-:W-:Y:S01]  /*16550*/  FFMA.FTZ R148, R18, UR4, -R163 ;  /* 0x0000000412947c23 */ /* 0x000fe200080108a3 */
[----:B------:R-:W-:Y:S01]  /*16560*/  @P2 IADD3 R156, PT, PT, R16, -0x40, RZ ;  /* 0xffffffc0109c2810 */ /* 0x000fe20007ffe0ff */
[----:B------:R-:W-:Y:S01]  /*16570*/  MUFU.EX2 R150, R150 ;  /* 0x0000009600967308 */ /* 0x000fe20000000800 */
[----:B---3--:R-:W-:Y:S01]  /*16580*/  FMNMX.FTZ R2, R5, R2, !PT ;  /* 0x0000000205027209 */ /* 0x008fe20007810000 */
[----:B------:R-:W-:Y:S01]  /*16590*/  LDSM.16.MT88.4 R12, [R185+0xc000] ;  /* 0x00c00000b90c783b */ /* 0x000fe20000004200 */
[----:B------:R-:W-:Y:S01]  /*165a0*/  FSEL R5, R133, RZ, P1 ;  /* 0x000000ff85057208 */ /* 0x000fe20000800000 */
[----:B------:R-:W-:Y:S01]  /*165b0*/  IMAD.IADD R155, R155, 0x1, R156 ;  /* 0x000000019b9b7824 */ /* 0x000fe200078e029c */
[C---:B------:R-:W-:Y:S01]  /*165c0*/  FSETP.NEU.FTZ.AND P0, PT, R2.reuse, -INF , PT ;  /* 0xff8000000200780b */ /* 0x040fe20003f1d000 */
[----:B------:R-:W-:Y:S01]  /*165d0*/  FMUL.FTZ R157, R2, UR4 ;  /* 0x00000004029d7c20 */ /* 0x000fe20008410000 */
[----:B------:R-:W1:Y:S01]  /*165e0*/  LDSM.16.MT88.4 R28, [R156] ;  /* 0x000000009c1c783b */ /* 0x000e620000004200 */
[----:B------:R-:W-:Y:S01]  /*165f0*/  FADD.FTZ R5, R132, -R5 ;  /* 0x8000000584057221 */ /* 0x000fe20000010000 */
[----:B------:R-:W2:Y:S01]  /*16600*/  MUFU.EX2 R154, R154 ;  /* 0x0000009a009a7308 */ /* 0x000ea20000000800 */
[--C-:B------:R-:W-:Y:S01]  /*16610*/  FFMA.FTZ R167, R178, UR4, -R163.reuse ;  /* 0x00000004b2a77c23 */ /* 0x100fe200080108a3 */
[----:B------:R-:W-:Y:S01]  /*16620*/  FSEL R157, R157, RZ, P0 ;  /* 0x000000ff9d9d7208 */ /* 0x000fe20000000000 */
[----:B------:R-:W-:Y:S01]  /*16630*/  FMUL.FTZ R132, R5, UR4 ;  /* 0x0000000405847c20 */ /* 0x000fe20008410000 */
[--C-:B------:R-:W-:Y:S01]  /*16640*/  FFMA.FTZ R165, R216, UR4, -R163.reuse ;  /* 0x00000004d8a57c23 */ /* 0x100fe200080108a3 */
[--C-:B------:R-:W-:Y:S01]  /*16650*/  FFMA.FTZ R172, R214, UR4, -R163.reuse ;  /* 0x00000004d6ac7c23 */ /* 0x100fe200080108a3 */
[----:B------:R-:W-:Y:S01]  /*16660*/  FFMA.FTZ R174, R138, UR4, -R163 ;  /* 0x000000048aae7c23 */ /* 0x000fe200080108a3 */
[--C-:B------:R-:W-:Y:S01]  /*16670*/  FFMA.FTZ R151, R4, UR4, -R157.reuse ;  /* 0x0000000404977c23 */ /* 0x100fe2000801089d */
[----:B------:R-:W-:Y:S01]  /*16680*/  FSEL R4, R2, RZ, P0 ;  /* 0x000000ff02047208 */ /* 0x000fe20000000000 */
[--C-:B------:R-:W-:Y:S01]  /*16690*/  FFMA.FTZ R152, R8, UR4, -R157.reuse ;  /* 0x0000000408987c23 */ /* 0x100fe2000801089d */
[--C-:B------:R-:W-:Y:S01]  /*166a0*/  FFMA.FTZ R134, R6, UR4, -R157.reuse ;  /* 0x0000000406867c23 */ /* 0x100fe2000801089d */
[--C-:B------:R-:W-:Y:S01]  /*166b0*/  FFMA.FTZ R10, R10, UR4, -R157.reuse ;  /* 0x000000040a0a7c23 */ /* 0x100fe2000801089d */
[----:B------:R-:W3:Y:S01]  /*166c0*/  MUFU.EX2 R132, R132 ;  /* 0x0000008400847308 */ /* 0x000ee20000000800 */
[----:B------:R-:W-:Y:S01]  /*166d0*/  FADD.FTZ R3, R3, -R4 ;  /* 0x8000000403037221 */ /* 0x000fe20000010000 */
[--C-:B------:R-:W-:Y:S01]  /*166e0*/  FFMA.FTZ R169, R176, UR4, -R157.reuse ;  /* 0x00000004b0a97c23 */ /* 0x100fe2000801089d */
[--C-:B------:R-:W-:Y:S01]  /*166f0*/  FFMA.FTZ R176, R136, UR4, -R157.reuse ;  /* 0x0000000488b07c23 */ /* 0x100fe2000801089d */
[--C-:B------:R-:W-:Y:S01]  /*16700*/  FFMA.FTZ R178, R146, UR4, -R157.reuse ;  /* 0x0000000492b27c23 */ /* 0x100fe2000801089d */
[----:B------:R-:W-:Y:S01]  /*16710*/  FMUL.FTZ R3, R3, UR4 ;  /* 0x0000000403037c20 */ /* 0x000fe20008410000 */
[----:B--2---:R-:W-:Y:S01]  /*16720*/  F2FP.F16.F32.PACK_AB R4, R150, R154 ;  /* 0x0000009a9604723e */ /* 0x004fe200000000ff */
[----:B------:R-:W-:Y:S01]  /*16730*/  FFMA.FTZ R171, R144, UR4, -R157 ;  /* 0x0000000490ab7c23 */ /* 0x000fe2000801089d */
[----:B------:R-:W-:Y:S01]  /*16740*/  MUFU.EX2 R149, R149 ;  /* 0x0000009500957308 */ /* 0x000fe20000000800 */
[----:B------:R-:W-:Y:S01]  /*16750*/  LDSM.16.MT88.4 R136, [R185+0xc800] ;  /* 0x00c80000b988783b */ /* 0x000fe20000004200 */
[--C-:B------:R-:W-:Y:S01]  /*16760*/  FFMA.FTZ R175, R208, UR4, -R163.reuse ;  /* 0x00000004d0af7c23 */ /* 0x100fe200080108a3 */
[--C-:B------:R-:W-:Y:S01]  /*16770*/  FFMA.FTZ R173, R212, UR4, -R163.reuse ;  /* 0x00000004d4ad7c23 */ /* 0x100fe200080108a3 */
[--C-:B------:R-:W-:Y:S01]  /*16780*/  FFMA.FTZ R210, R210, UR4, -R163.reuse ;  /* 0x00000004d2d27c23 */ /* 0x100fe200080108a3 */
[----:B------:R-:W-:Y:S01]  /*16790*/  LDSM.16.MT88.4 R144, [R156+0x4800] ;  /* 0x004800009c90783b */ /* 0x000fe20000004200 */
[----:B------:R-:W-:Y:S01]  /*167a0*/  FFMA.FTZ R190, R190, UR4, -R163 ;  /* 0x00000004bebe7c23 */ /* 0x000fe200080108a3 */
[--C-:B------:R-:W-:Y:S01]  /*167b0*/  FFMA.FTZ R177, R142, UR4, -R157.reuse ;  /* 0x000000048eb17c23 */ /* 0x100fe2000801089d */
[----:B------:R-:W2:Y:S01]  /*167c0*/  MUFU.EX2 R3, R3 ;  /* 0x0000000300037308 */ /* 0x000ea20000000800 */
[-C--:B---3--:R-:W-:Y:S01]  /*167d0*/  FMUL.FTZ R32, R104, R132.reuse ;  /* 0x0000008468207220 */ /* 0x088fe20000410000 */
[-C--:B------:R-:W-:Y:S01]  /*167e0*/  FMUL.FTZ R33, R105, R132.reuse ;  /* 0x0000008469217220 */ /* 0x080fe20000410000 */
[-C--:B------:R-:W-:Y:S01]  /*167f0*/  FMUL.FTZ R24, R112, R132.reuse ;  /* 0x0000008470187220 */ /* 0x080fe20000410000 */
[-C--:B------:R-:W-:Y:S01]  /*16800*/  FMUL.FTZ R25, R113, R132.reuse ;  /* 0x0000008471197220 */ /* 0x080fe20000410000 */
[-C--:B------:R-:W-:Y:S01]  /*16810*/  FMUL.FTZ R108, R108, R132.reuse ;  /* 0x000000846c6c7220 */ /* 0x080fe20000410000 */
[-C--:B------:R-:W-:Y:S01]  /*16820*/  FMUL.FTZ R109, R109, R132.reuse ;  /* 0x000000846d6d7220 */ /* 0x080fe20000410000 */
[-C--:B------:R-:W-:Y:S01]  /*16830*/  FMUL.FTZ R44, R44, R132.reuse ;  /* 0x000000842c2c7220 */ /* 0x080fe20000410000 */
[----:B------:R-:W3:Y:S01]  /*16840*/  MUFU.EX2 R148, R148 ;  /* 0x0000009400947308 */ /* 0x000ee20000000800 */
[-C--:B------:R-:W-:Y:S01]  /*16850*/  FMUL.FTZ R45, R45, R132.reuse ;  /* 0x000000842d2d7220 */ /* 0x080fe20000410000 */
[-C--:B------:R-:W-:Y:S01]  /*16860*/  FMUL.FTZ R48, R48, R132.reuse ;  /* 0x0000008430307220 */ /* 0x080fe20000410000 */
[-C--:B------:R-:W-:Y:S01]  /*16870*/  FMUL.FTZ R49, R49, R132.reuse ;  /* 0x0000008431317220 */ /* 0x080fe20000410000 */
[-C--:B------:R-:W-:Y:S01]  /*16880*/  FMUL.FTZ R52, R52, R132.reuse ;  /* 0x0000008434347220 */ /* 0x080fe20000410000 */
[-C--:B------:R-:W-:Y:S01]  /*16890*/  FMUL.FTZ R53, R53, R132.reuse ;  /* 0x0000008435357220 */ /* 0x080fe20000410000 */
[-C--:B------:R-:W-:Y:S01]  /*168a0*/  FMUL.FTZ R56, R56, R132.reuse ;  /* 0x0000008438387220 */ /* 0x080fe20000410000 */
[-C--:B------:R-:W-:Y:S01]  /*168b0*/  FMUL.FTZ R57, R57, R132.reuse ;  /* 0x0000008439397220 */ /* 0x080fe20000410000 */
[----:B------:R-:W-:Y:S01]  /*168c0*/  MUFU.EX2 R152, R152 ;  /* 0x0000009800987308 */ /* 0x000fe20000000800 */
[-C--:B--2---:R-:W-:Y:S01]  /*168d0*/  FMUL.FTZ R34, R106, R3.reuse ;  /* 0x000000036a227220 */ /* 0x084fe20000410000 */
[-C--:B------:R-:W-:Y:S01]  /*168e0*/  FMUL.FTZ R35, R107, R3.reuse ;  /* 0x000000036b237220 */ /* 0x080fe20000410000 */
[-C--:B------:R-:W-:Y:S01]  /*168f0*/  FMUL.FTZ R26, R114, R3.reuse ;  /* 0x00000003721a7220 */ /* 0x080fe20000410000 */
[-C--:B------:R-:W-:Y:S01]  /*16900*/  FMUL.FTZ R27, R115, R3.reuse ;  /* 0x00000003731b7220 */ /* 0x080fe20000410000 */
[----:B------:R-:W2:Y:S01]  /*16910*/  LDSM.16.MT88.4 R104, [R159+0xe000] ;  /* 0x00e000009f68783b */ /* 0x000ea20000004200 */
[-C--:B------:R-:W-:Y:S01]  /*16920*/  FMUL.FTZ R110, R110, R3.reuse ;  /* 0x000000036e6e7220 */ /* 0x080fe20000410000 */
[----:B------:R-:W-:Y:S01]  /*16930*/  FMUL.FTZ R111, R111, R3 ;  /* 0x000000036f6f7220 */ /* 0x000fe20000410000 */
[----:B------:R-:W4:Y:S01]  /*16940*/  MUFU.EX2 R134, R134 ;  /* 0x0000008600867308 */ /* 0x000f220000000800 */
        /* <DEDUP_REMOVED lines=12> */
[----:B------:R-:W-:Y:S01]  /*16a10*/  FMUL.FTZ R61, R61, R132 ;  /* 0x000000843d3d7220 */ /* 0x000fe20000410000 */
[-C--:B------:R-:W-:Y:S01]  /*16a20*/  FMUL.FTZ R62, R62, R3.reuse ;  /* 0x000000033e3e7220 */ /* 0x080fe20000410000 */
[-C--:B------:R-:W-:Y:S01]  /*16a30*/  FMUL.FTZ R63, R63, R3.reuse ;  /* 0x000000033f3f7220 */ /* 0x080fe20000410000 */
[----:B------:R-:W5:Y:S01]  /*16a40*/  MUFU.EX2 R151, R151 ;  /* 0x0000009700977308 */ /* 0x000f620000000800 */
[----:B----4-:R-:W-:Y:S01]  /*16a50*/  F2FP.F16.F32.PACK_AB R5, R134, R152 ;  /* 0x000000988605723e */ /* 0x010fe200000000ff */
        /* <DEDUP_REMOVED lines=63> */
[----:B------:R-:W3:Y:S01]  /*16e50*/  LDSM.16.MT88.4 R112, [R159+0x10000] ;  /* 0x010000009f70783b */ /* 0x000ee20000004200 */
[-C--:B------:R-:W-:Y:S01]  /*16e60*/  FMUL.FTZ R124, R124, R132.reuse ;  /* 0x000000847c7c7220 */ /* 0x080fe20000410000 */
[----:B------:R-:W4:Y:S01]  /*16e70*/  MUFU.EX2 R172, R172 ;  /* 0x000000ac00ac7308 */ /* 0x000f220000000800 */
        /* <DEDUP_REMOVED lines=14> */
[----:B------:R-:W-:Y:S01]  /*16f60*/  LDSM.16.MT88.4 R128, [R156+0x800] ;  /* 0x000800009c80783b */ /* 0x000fe20000004200 */
[----:B------:R-:W-:Y:S01]  /*16f70*/  MUFU.EX2 R174, R174 ;  /* 0x000000ae00ae7308 */ /* 0x000fe20000000800 */
[--C-:B------:R-:W-:Y:S01]  /*16f80*/  FFMA.FTZ R208, R140, UR4, -R157.reuse ;  /* 0x000000048cd07c23 */ /* 0x100fe2000801089d */
[--C-:B------:R-:W-:Y:S01]  /*16f90*/  FFMA.FTZ R179, R188, UR4, -R157.reuse ;  /* 0x00000004bcb37c23 */ /* 0x100fe2000801089d */
[----:B------:R-:W-:Y:S01]  /*16fa0*/  FFMA.FTZ R180, R180, UR4, -R157 ;  /* 0x00000004b4b47c23 */ /* 0x000fe2000801089d */
[----:B------:R-:W-:Y:S01]  /*16fb0*/  LDSM.16.MT88.4 R140, [R185+0xd000] ;  /* 0x00d00000b98c783b */ /* 0x000fe20000004200 */
[C---:B------:R-:W-:Y:S01]  /*16fc0*/  HMMA.16816.F32 R64, R4.reuse, R110, R64 ;  /* 0x0000006e0440723c */ /* 0x040fe20000001840 */
[--C-:B------:R-:W-:Y:S01]  /*16fd0*/  FFMA.FTZ R168, R168, UR4, -R163.reuse ;  /* 0x00000004a8a87c23 */ /* 0x100fe200080108a3 */
[--C-:B------:R-:W-:Y:S01]  /*16fe0*/  FFMA.FTZ R187, R170, UR4, -R163.reuse ;  /* 0x00000004aabb7c23 */ /* 0x100fe200080108a3 */
[----:B------:R-:W1:Y:S01]  /*16ff0*/  LDSM.16.MT88.4 R108, [R156+0x4000] ;  /* 0x004000009c6c783b */ /* 0x000e620000004200 */
[----:B------:R-:W-:Y:S01]  /*17000*/  MUFU.EX2 R169, R169 ;  /* 0x000000a900a97308 */ /* 0x000fe20000000800 */
[--C-:B------:R-:W-:Y:S01]  /*17010*/  FFMA.FTZ R166, R166, UR4, -R163.reuse ;  /* 0x00000004a6a67c23 */ /* 0x100fe200080108a3 */
[----:B------:R-:W-:Y:S01]  /*17020*/  FFMA.FTZ R161, R161, UR4, -R163 ;  /* 0x00000004a1a17c23 */ /* 0x000fe200080108a3 */
[--C-:B------:R-:W-:Y:S01]  /*17030*/  FFMA.FTZ R162, R162, UR4, -R157.reuse ;  /* 0x00000004a2a27c23 */ /* 0x100fe2000801089d */
[C---:B------:R-:W-:Y:S01]  /*17040*/  HMMA.16816.F32 R20, R4.reuse, R22, R116 ;  /* 0x000000160414723c */ /* 0x040fe20000001874 */
[----:B------:R-:W5:Y:S01]  /*17050*/  LDSM.16.MT88.4 R116, [R185+0xe000] ;  /* 0x00e00000b974783b */ /* 0x000f620000004200 */
[--C-:B------:R-:W-:Y:S01]  /*17060*/  FFMA.FTZ R163, R164, UR4, -R157.reuse ;  /* 0x00000004a4a37c23 */ /* 0x100fe2000801089d */
[--C-:B------:R-:W-:Y:S01]  /*17070*/  FFMA.FTZ R160, R160, UR4, -R157.reuse ;  /* 0x00000004a0a07c23 */ /* 0x100fe2000801089d */
[----:B------:R-:W4:Y:S01]  /*17080*/  MUFU.EX2 R176, R176 ;  /* 0x000000b000b07308 */ /* 0x000f220000000800 */
[----:B------:R-:W-:Y:S01]  /*17090*/  FFMA.FTZ R157, R158, UR4, -R157 ;  /* 0x000000049e9d7c23 */ /* 0x000fe2000801089d */
[----:B------:R-:W-:Y:S01]  /*170a0*/  FFMA.FTZ R215, R215, R132, R154 ;  /* 0x00000084d7d77223 */ /* 0x000fe2000001009a */
[----:B------:R-:W-:Y:S01]  /*170b0*/  FFMA.FTZ R3, R213, R3, R152 ;  /* 0x00000003d5037223 */ /* 0x000fe20000010098 */
[----:B--2---:R-:W-:Y:S01]  /*170c0*/  HMMA.16816.F32 R68, R4, R104, R68 ;  /* 0x000000680444723c */ /* 0x004fe20000001844 */
[----:B------:R-:W-:-:S02]  /*170d0*/  IMAD.MOV.U32 R132, RZ, RZ, R133 ;  /* 0x000000ffff847224 */ /* 0x000fc400078e0085 */
[----:B------:R-:W-:Y:S01]  /*170e0*/  FADD.FTZ R150, R150, R215 ;  /* 0x000000d796967221 */ /* 0x000fe20000010000 */
[----:B------:R-:W-:Y:S01]  /*170f0*/  FADD.FTZ R3, R134, R3 ;  /* 0x0000000386037221 */ /* 0x000fe20000010000 */
[----:B------:R-:W-:Y:S01]  /*17100*/  MUFU.EX2 R178, R178 ;  /* 0x000000b200b27308 */ /* 0x000fe20000000800 */
[----:B------:R-:W-:Y:S02]  /*17110*/  @P4 IMAD.MOV.U32 R132, RZ, RZ, R133 ;  /* 0x000000ffff844224 */ /* 0x000fe400078e0085 */
[----:B------:R-:W-:Y:S01]  /*17120*/  FADD.FTZ R149, R149, R150 ;  /* 0x0000009695957221 */ /* 0x000fe20000010000 */
[----:B------:R-:W-:Y:S01]  /*17130*/  FADD.FTZ R0, R0, R3 ;  /* 0x0000000300007221 */ /* 0x000fe20000010000 */
[----:B------:R-:W-:Y:S01]  /*17140*/  HMMA.16816.F32 R72, R4, R106, R72 ;  /* 0x0000006a0448723c */ /* 0x000fe20000001848 */
[----:B------:R-:W2:Y:S01]  /*17150*/  LDSM.16.MT88.4 R104, [R155+0x4000] ;  /* 0x004000009b68783b */ /* 0x000ea20000004200 */
[----:B------:R-:W-:Y:S01]  /*17160*/  FADD.FTZ R148, R148, R149 ;  /* 0x0000009594947221 */ /* 0x000fe20000010000 */
[----:B------:R-:W-:Y:S01]  /*17170*/  FADD.FTZ R0, R151, R0 ;  /* 0x0000000097007221 */ /* 0x000fe20000010000 */
[----:B------:R-:W4:Y:S01]  /*17180*/  MUFU.EX2 R171, R171 ;  /* 0x000000ab00ab7308 */ /* 0x000f220000000800 */
[----:B------:R-:W-:-:S02]  /*17190*/  MOV R3, R2 ;  /* 0x0000000200037202 */ /* 0x000fc40000000f00 */
[----:B------:R-:W-:Y:S01]  /*171a0*/  @P4 MOV R3, R2 ;  /* 0x0000000200034202 */ /* 0x000fe20000000f00 */
[C---:B------:R-:W-:Y:S04]  /*171b0*/  HMMA.16816.F32 R32, R4.reuse, R120, R32 ;  /* 0x000000780420723c */ /* 0x040fe80000001820 */
[----:B------:R-:W-:Y:S04]  /*171c0*/  MUFU.EX2 R173, R173 ;  /* 0x000000ad00ad7308 */ /* 0x000fe80000000800 */
[C---:B------:R-:W-:Y:S01]  /*171d0*/  HMMA.16816.F32 R100, R4.reuse, R122, R100 ;  /* 0x0000007a0464723c */ /* 0x040fe20000001864 */
[----:B------:R-:W-:Y:S03]  /*171e0*/  LDSM.16.MT88.4 R120, [R185+0xe800] ;  /* 0x00e80000b978783b */ /* 0x000fe60000004200 */
[----:B------:R-:W4:Y:S04]  /*171f0*/  MUFU.EX2 R210, R210 ;  /* 0x000000d200d27308 */ /* 0x000f280000000800 */
[C---:B---3--:R-:W-:Y:S04]  /*17200*/  HMMA.16816.F32 R76, R4.reuse, R112, R76 ;  /* 0x00000070044c723c */ /* 0x048fe8000000184c */
[----:B------:R-:W-:Y:S04]  /*17210*/  MUFU.EX2 R175, R175 ;  /* 0x000000af00af7308 */ /* 0x000fe80000000800 */
[C---:B------:R-:W-:Y:S01]  /*17220*/  HMMA.16816.F32 R80, R4.reuse, R114, R80 ;  /* 0x000000720450723c */ /* 0x040fe20000001850 */
[----:B------:R-:W3:Y:S03]  /*17230*/  LDSM.16.MT88.4 R112, [R159+0xc800] ;  /* 0x00c800009f70783b */ /* 0x000ee60000004200 */
[----:B------:R-:W-:Y:S04]  /*17240*/  MUFU.EX2 R190, R190 ;  /* 0x000000be00be7308 */ /* 0x000fe80000000800 */
[C---:B-1----:R-:W-:Y:S04]  /*17250*/  HMMA.16816.F32 R84, R4.reuse, R108, R84 ;  /* 0x0000006c0454723c */ /* 0x042fe80000001854 */
[----:B------:R-:W-:Y:S04]  /*17260*/  MUFU.EX2 R177, R177 ;  /* 0x000000b100b17308 */ /* 0x000fe80000000800 */
[C---:B------:R-:W-:Y:S01]  /*17270*/  HMMA.16816.F32 R88, R4.reuse, R110, R88 ;  /* 0x0000006e0458723c */ /* 0x040fe20000001858 */
[----:B------:R-:W1:Y:S03]  /*17280*/  LDSM.16.MT88.4 R108, [R156+0x2800] ;  /* 0x002800009c6c783b */ /* 0x000e660000004200 */
[----:B------:R-:W1:Y:S04]  /*17290*/  MUFU.EX2 R208, R208 ;  /* 0x000000d000d07308 */ /* 0x000e680000000800 */
[C---:B-----5:R-:W-:Y:S04]  /*172a0*/  HMMA.16816.F32 R36, R4.reuse, R116, R36 ;  /* 0x000000740424723c */ /* 0x060fe80000001824 */
[----:B------:R-:W-:Y:S04]  /*172b0*/  MUFU.EX2 R179, R179 ;  /* 0x000000b300b37308 */ /* 0x000fe80000000800 */
[C---:B------:R-:W-:Y:S01]  /*172c0*/  HMMA.16816.F32 R40, R4.reuse, R118, R40 ;  /* 0x000000760428723c */ /* 0x040fe20000001828 */
[----:B------:R-:W5:Y:S03]  /*172d0*/  LDSM.16.MT88.4 R116, [R159+0xe800] ;  /* 0x00e800009f74783b */ /* 0x000f660000004200 */
[----:B------:R-:W5:Y:S04]  /*172e0*/  MUFU.EX2 R180, R180 ;  /* 0x000000b400b47308 */ /* 0x000f680000000800 */
[C---:B------:R-:W-:Y:S04]  /*172f0*/  HMMA.16816.F32 R8, R4.reuse, R12, R8 ;  /* 0x0000000c0408723c */ /* 0x040fe80000001808 */
[----:B------:R-:W-:Y:S04]  /*17300*/  MUFU.EX2 R168, R168 ;  /* 0x000000a800a87308 */ /* 0x000fe80000000800 */
[C---:B------:R-:W-:Y:S01]  /*17310*/  HMMA.16816.F32 R12, R4.reuse, R14, R124 ;  /* 0x0000000e040c723c */ /* 0x040fe2000000187c */
[----:B------:R-:W5:Y:S03]  /*17320*/  LDSM.16.MT88.4 R124, [R155+0x800] ;  /* 0x000800009b7c783b */ /* 0x000f660000004200 */
[----:B------:R-:W5:Y:S04]  /*17330*/  MUFU.EX2 R187, R187 ;  /* 0x000000bb00bb7308 */ /* 0x000f680000000800 */
[C---:B--2---:R-:W-:Y:S04]  /*17340*/  HMMA.16816.F32 R92, R4.reuse, R104, R92 ;  /* 0x00000068045c723c */ /* 0x044fe8000000185c */
[----:B------:R-:W-:Y:S04]  /*17350*/  MUFU.EX2 R166, R166 ;  /* 0x000000a600a67308 */ /* 0x000fe80000000800 */
[----:B------:R-:W-:Y:S01]  /*17360*/  HMMA.16816.F32 R4, R4, R106, R96 ;  /* 0x0000006a0404723c */ /* 0x000fe20000001860 */
[----:B----4-:R-:W-:Y:S01]  /*17370*/  F2FP.F16.F32.PACK_AB R96, R172, R165 ;  /* 0x000000a5ac60723e */ /* 0x010fe200000000ff */
[----:B------:R-:W2:Y:S01]  /*17380*/  LDSM.16.MT88.4 R104, [R155+0x2800] ;  /* 0x002800009b68783b */ /* 0x000ea20000004200 */
        /* <DEDUP_REMOVED lines=13> */
[----:B------:R-:W3:Y:S01]  /*17460*/  MUFU.EX2 R163, R163 ;  /* 0x000000a300a37308 */ /* 0x000ee20000000800 */
[----:B------:R-:W-:Y:S01]  /*17470*/  FADD.FTZ R178, R171, R178 ;  /* 0x000000b2abb27221 */ /* 0x000fe20000010000 */
[C---:B------:R-:W-:Y:S01]  /*17480*/  HMMA.16816.F32 R20, R96.reuse, R114, R20 ;  /* 0x000000726014723c */ /* 0x040fe20000001814 */
[----:B------:R-:W4:Y:S05]  /*17490*/  LDSM.16.MT88.4 R112, [R185+0x10800] ;  /* 0x01080000b970783b */ /* 0x000f2a0000004200 */
[----:B------:R-:W-:Y:S02]  /*174a0*/  MUFU.EX2 R160, R160 ;  /* 0x000000a000a07308 */ /* 0x000fe40000000800 */
[C---:B------:R-:W-:Y:S06]  /*174b0*/  HMMA.16816.F32 R36, R96.reuse, R120, R36 ;  /* 0x000000786024723c */ /* 0x040fec0000001824 */
[----:B------:R-:W3:Y:S02]  /*174c0*/  MUFU.EX2 R157, R157 ;  /* 0x0000009d009d7308 */ /* 0x000ee40000000800 */
[C---:B------:R-:W-:Y:S01]  /*174d0*/  HMMA.16816.F32 R40, R96.reuse, R122, R40 ;  /* 0x0000007a6028723c */ /* 0x040fe20000001828 */
[----:B------:R-:W3:Y:S07]  /*174e0*/  LDSM.16.MT88.4 R120, [R159+0x10800] ;  /* 0x010800009f78783b */ /* 0x000eee0000004200 */
        /* <DEDUP_REMOVED lines=18> */
[C---:B----4-:R-:W-:Y:S08]  /*17610*/  HMMA.16816.F32 R68, R96.reuse, R112, R68 ;  /* 0x000000706044723c */ /* 0x050ff00000001844 */
        /* <DEDUP_REMOVED lines=99> */
.L_x_5246:
[----:B------:R-:W-:-:S07]  /*17c50*/  IADD3 R135, PT, PT, R153, -0x1, RZ ;  /* 0xffffffff99877810 */ /* 0x000fce0007ffe0ff */
.L_x_5252:
        /* <DEDUP_REMOVED lines=10> */
[----:B------:R-:W-:Y:S01]  /*17d00*/  IADD3 R207, PT, PT, R206, 0x8, RZ ;  /* 0x00000008cecf7810 */ /* 0x000fe20007ffe0ff */
[----:B------:R-:W-:Y:S01]  /*17d10*/  VIADD R211, R135, 0x1 ;  /* 0x0000000187d37836 */ /* 0x000fe20000000000 */
[----:B------:R-:W-:Y:S01]  /*17d20*/  LOP3.LUT R210, R3, 0x20, R192, 0xfe, !PT ;  /* 0x0000002003d27812 */ /* 0x000fe200078efec0 */
        /* <DEDUP_REMOVED lines=10> */
.L_x_5257:
        /* <DEDUP_REMOVED lines=17> */
[----:B------:R-:W-:Y:S01]  /*17ee0*/  LOP3.LUT R4, R3, R182, RZ, 0x3c, !PT ;  /* 0x000000b603047212 */ /* 0x000fe200078e3cff */
[----:B------:R-:W-:Y:S01]  /*17ef0*/  IMAD.MOV.U32 R3, RZ, RZ, R198 ;  /* 0x000000ffff037224 */ /* 0x000fe200078e00c6 */
[----:B------:R-:W-:Y:S02]  /*17f00*/  LOP3.LUT R193, R5, 0x400, RZ, 0xc0, !PT ;  /* 0x0000040005c17812 */ /* 0x000fe400078ec0ff */
[----:B------:R-:W-:Y:S02]  /*17f10*/  @!P3 IADD3 R198, P0, PT, R198, R7, RZ ;  /* 0x00000007c6c6b210 */ /* 0x000fe40007f1e0ff */
[----:B------:R-:W-:Y:S01]  /*17f20*/  LOP3.LUT R217, R10, 0x1e00, R217, 0xf8, !PT ;  /* 0x00001e000ad97812 */ /* 0x000fe200078ef8d9 */
[----:B------:R-:W-:Y:S01]  /*17f30*/  IMAD.MOV.U32 R10, RZ, RZ, R199 ;  /* 0x000000ffff0a7224 */ /* 0x000fe200078e00c7 */
[----:B------:R-:W-:Y:S01]  /*17f40*/  @!P3 LEA.HI.X.SX32 R199, R8, R199, 0x1, P0 ;  /* 0x000000c708c7b211 */ /* 0x000fe200000f0eff */
[----:B------:R-:W-:Y:S01]  /*17f50*/  IMAD R193, R4, 0x2, R193 ;  /* 0x0000000204c17824 */ /* 0x000fe200078e02c1 */
[----:B------:R-:W-:Y:S01]  /*17f60*/  LOP3.LUT R4, R186, 0x8, RZ, 0xc0, !PT ;  /* 0x00000008ba047812 */ /* 0x000fe200078ec0ff */
        /* <DEDUP_REMOVED lines=63> */
.L_x_5254:
[----:B------:R-:W-:Y:S01]  /*18360*/  LEA R217, R217, UR5, 0x1 ;  /* 0x00000005d9d97c11 */ /* 0x000fe2000f8e08ff */
[C---:B------:R-:W-:Y:S01]  /*18370*/  IMAD.SHL.U32 R7, R6.reuse, 0x20, RZ ;  /* 0x0000002006077824 */ /* 0x040fe200078e00ff */
[----:B------:R-:W-:Y:S01]  /*18380*/  SHF.L.U64.HI R6, R6, 0x5, R9 ;  /* 0x0000000506067819 */ /* 0x000fe20000010209 */
[----:B------:R-:W-:Y:S01]  /*18390*/  VIADD R190, R193, UR5 ;  /* 0x00000005c1be7c36 */ /* 0x000fe20008000000 */
[----:B------:R-:W-:Y:S01]  /*183a0*/  LOP3.LUT R184, R8, 0x7c00, RZ, 0xc0, !PT ;  /* 0x00007c0008b87812 */ /* 0x000fe200078ec0ff */
[----:B------:R-:W-:Y:S01]  /*183b0*/  @!PT LDS RZ, [RZ] ;  /* 0x00000000fffff984 */ /* 0x000fe20000000800 */
[----:B------:R-:W-:Y:S01]  /*183c0*/  @!PT LDS RZ, [RZ] ;  /* 0x00000000fffff984 */ /* 0x000fe20000000800 */
[----:B------:R-:W-:Y:S01]  /*183d0*/  @!PT LDS RZ, [RZ] ;  /* 0x00000000fffff984 */ /* 0x000fe20000000800 */
[----:B------:R-:W-:Y:S01]  /*183e0*/  LDGSTS.E.BYPASS.LTC128B.128 [R217+0xc000], desc[UR6][R198.64] ;  /* 0x0c000000c6d97fae */ /* 0x000fe2000b981a06 */
[----:B------:R-:W-:Y:S01]  /*183f0*/  IADD3 R12, P0, PT, R7, R198, RZ ;  /* 0x000000c6070c7210 */ /* 0x000fe20007f1e0ff */
[----:B------:R-:W-:Y:S01]  /*18400*/  VIADD R211, R211, 0xffffffff ;  /* 0xffffffffd3d37836 */ /* 0x000fe20000000000 */
[----:B------:R-:W-:Y:S01]  /*18410*/  LOP3.LUT R3, R4, 0x1c0, R5, 0xf8, !PT ;  /* 0x000001c004037812 */ /* 0x000fe200078ef805 */
[----:B------:R-:W-:Y:S01]  /*18420*/  LDGSTS.E.BYPASS.LTC128B.128 [R217+0xe000], desc[UR6][R198.64+0x80] ;  /* 0x0e000080c6d97fae */ /* 0x000fe2000b981a06 */
[----:B------:R-:W-:Y:S01]  /*18430*/  IADD3 R14, P1, PT, R7, R12, RZ ;  /* 0x0000000c070e7210 */ /* 0x000fe20007f3e0ff */
[----:B------:R-:W-:Y:S01]  /*18440*/  IMAD.X R13, R6, 0x1, R199, P0 ;  /* 0x00000001060d7824 */ /* 0x000fe200000e06c7 */
[----:B------:R-:W-:Y:S01]  /*18450*/  LOP3.LUT R4, R184, 0x200, R5, 0xf8, !PT ;  /* 0x00000200b8047812 */ /* 0x000fe200078ef805 */
[----:B------:R-:W-:Y:S01]  /*18460*/  LDGSTS.E.BYPASS.LTC128B.128 [R217+0x10000], desc[UR6][R198.64+0x100] ;  /* 0x10000100c6d97fae */ /* 0x000fe2000b981a06 */
[----:B------:R-:W-:Y:S01]  /*18470*/  LOP3.LUT R3, R3, R182, RZ, 0x3c, !PT ;  /* 0x000000b603037212 */ /* 0x000fe200078e3cff */
[----:B------:R-:W-:Y:S01]  /*18480*/  IMAD.X R15, R6, 0x1, R13, P1 ;  /* 0x00000001060f7824 */ /* 0x000fe200008e060d */
[----:B------:R-:W-:Y:S01]  /*18490*/  LOP3.LUT P2, RZ, R181, 0x4, RZ, 0xc0, !PT ;  /* 0x00000004b5ff7812 */ /* 0x000fe2000784c0ff */
[----:B------:R-:W-:Y:S01]  /*184a0*/  LDGSTS.E.BYPASS.LTC128B.128 [R217+0xc800], desc[UR6][R12.64] ;  /* 0x0c8000000cd97fae */ /* 0x000fe2000b981a06 */
[----:B------:R-:W-:Y:S02]  /*184b0*/  LOP3.LUT R3, R4, R3, RZ, 0xfc, !PT ;  /* 0x0000000304037212 */ /* 0x000fe400078efcff */
[----:B------:R-:W-:Y:S01]  /*184c0*/  IADD3 R4, P0, PT, R7, R14, RZ ;  /* 0x0000000e07047210 */ /* 0x000fe20007f1e0ff */
[----:B------:R-:W-:Y:S01]  /*184d0*/  LDGSTS.E.BYPASS.LTC128B.128 [R217+0xe800], desc[UR6][R12.64+0x80] ;  /* 0x0e8000800cd97fae */ /* 0x000fe2000b981a06 */
[----:B------:R-:W-:Y:S01]  /*184e0*/  LEA R172, R3, UR5, 0x1 ;  /* 0x0000000503ac7c11 */ /* 0x000fe2000f8e08ff */
[----:B------:R-:W-:Y:S02]  /*184f0*/  IMAD.MOV.U32 R3, RZ, RZ, 0x40 ;  /* 0x00000040ff037424 */ /* 0x000fe400078e00ff */
[----:B------:R-:W-:Y:S01]  /*18500*/  LDGSTS.E.BYPASS.LTC128B.128 [R217+0x10800], desc[UR6][R12.64+0x100] ;  /* 0x108001000cd97fae */ /* 0x000fe2000b981a06 */
[----:B------:R-:W-:Y:S01]  /*18510*/  IMAD.X R5, R6, 0x1, R15, P0 ;  /* 0x0000000106057824 */ /* 0x000fe200000e060f */
[----:B------:R-:W-:Y:S02]  /*18520*/  LOP3.LUT P0, RZ, R181, 0x2, RZ, 0xc0, !PT ;  /* 0x00000002b5ff7812 */ /* 0x000fe4000780c0ff */
[----:B------:R-:W-:Y:S01]  /*18530*/  LDGSTS.E.BYPASS.LTC128B.128 [R217+0xd000], desc[UR6][R14.64] ;  /* 0x0d0000000ed97fae */ /* 0x000fe2000b981a06 */
[----:B------:R-:W-:Y:S02]  /*18540*/  SEL R3, R3, 0xffffffc0, !P2 ;  /* 0xffffffc003037807 */ /* 0x000fe40005000000 */
[----:B------:R-:W-:Y:S01]  /*18550*/  SEL R187, R183, 0xffffffe0, !P0 ;  /* 0xffffffe0b7bb7807 */ /* 0x000fe20004000000 */
[----:B------:R-:W-:Y:S01]  /*18560*/  LDGSTS.E.BYPASS.LTC128B.128 [R217+0xf000], desc[UR6][R14.64+0x80] ;  /* 0x0f0000800ed97fae */ /* 0x000fe2000b981a06 */
[----:B------:R-:W-:Y:S01]  /*18570*/  ISETP.GT.AND P0, PT, R211, R194, PT ;  /* 0x000000c2d300720c */ /* 0x000fe20003f04270 */
[--C-:B------:R-:W-:Y:S02]  /*18580*/  IMAD.IADD R192, R3, 0x1, R172.reuse ;  /* 0x0000000103c07824 */ /* 0x100fe400078e02ac */
[----:B------:R-:W-:Y:S01]  /*18590*/  LDGSTS.E.BYPASS.LTC128B.128 [R217+0x11000], desc[UR6][R14.64+0x100] ;  /* 0x110001000ed97fae */ /* 0x000fe2000b981a06 */
[C---:B------:R-:W-:Y:S02]  /*185a0*/  IMAD.IADD R191, R187.reuse, 0x1, R172 ;  /* 0x00000001bbbf7824 */ /* 0x040fe400078e02ac */
[--C-:B------:R-:W-:Y:S01]  /*185b0*/  IMAD.IADD R189, R187, 0x1, R190.reuse ;  /* 0x00000001bbbd7824 */ /* 0x100fe200078e02be */
[----:B------:R-:W-:Y:S01]  /*185c0*/  LDGSTS.E.BYPASS.LTC128B.128 [R217+0xd800], desc[UR6][R4.64] ;  /* 0x0d80000004d97fae */ /* 0x000fe2000b981a06 */
[----:B------:R-:W-:Y:S02]  /*185d0*/  IMAD.IADD R190, R3, 0x1, R190 ;  /* 0x0000000103be7824 */ /* 0x000fe400078e02be */
[C---:B------:R-:W-:Y:S01]  /*185e0*/  IMAD.IADD R188, R187.reuse, 0x1, R192 ;  /* 0x00000001bbbc7824 */ /* 0x040fe200078e02c0 */
[----:B------:R-:W-:Y:S01]  /*185f0*/  LDGSTS.E.BYPASS.LTC128B.128 [R217+0xf800], desc[UR6][R4.64+0x80] ;  /* 0x0f80008004d97fae */ /* 0x000fe2000b981a06 */
[----:B------:R-:W-:Y:S03]  /*18600*/  IMAD.IADD R3, R187, 0x1, R190 ;  /* 0x00000001bb037824 */ /* 0x000fe600078e02be */
        /* <DEDUP_REMOVED lines=238> */
.L_x_5256:
        /* <DEDUP_REMOVED lines=25> */
.L_x_5255:
[C---:B------:R-:W-:Y:S01]  /*19680*/  VIADD R139, R210.reuse, 0xffffffe0 ;  /* 0xffffffe0d28b7836 */ /* 0x040fe20000000000 */
[C---:B-1----:R-:W-:Y:S01]  /*19690*/  IADD3 R133, PT, PT, R210.reuse, -0x18, RZ ;  /* 0xffffffe8d2857810 */ /* 0x042fe20007ffe0ff */
        /* <DEDUP_REMOVED lines=541> */
.L_x_5253:
        /* <DEDUP_REMOVED lines=198> */
[----:B------:R-:W-:Y:S01]  /*1c4d0*/  F2FP.F16.F32.PACK_AB R82, R83, R82 ;  /* 0x000000525352723e */ /* 0x000fe200000000ff */
[----:B------:R-:W5:Y:S01]  /*1c4e0*/  @P1 LDC R31, c[0x0][0x458] ;  /* 0x00011600ff1f1b82 */ /* 0x000f620000000800 */
        /* <DEDUP_REMOVED lines=11> */
[----:B------:R-:W-:Y:S01]  /*1c5a0*/  F2FP.F16.F32.PACK_AB R98, R99, R98 ;  /* 0x000000626362723e */ /* 0x000fe200000000ff */
[----:B--2---:R-:W-:Y:S01]  /*1c5b0*/  @P0 FMUL.FTZ R0, R0, 0.69314718246459960938 ;  /* 0x3f31721800000820 */ /* 0x004fe20000410000 */
[----:B------:R-:W-:Y:S01]  /*1c5c0*/  ISETP.NE.AND P3, PT, R200, -0x1, PT ;  /* 0xffffffffc800780c */ /* 0x000fe20003f65270 */
[----:B------:R-:W-:Y:S01]  /*1c5d0*/  STS [R13+0x2400], R54 ;  /* 0x002400360d007388 */ /* 0x000fe20000000800 */
[----:B-1----:R-:W-:-:S02]  /*1c5e0*/  ISETP.NE.AND P4, PT, R4, RZ, PT ;  /* 0x000000ff0400720c */ /* 0x002fc40003f85270 */
        /* <DEDUP_REMOVED lines=17> */
[----:B------:R-:W-:Y:S01]  /*1c700*/  STS [R15+0x4400], R82 ;  /* 0x004400520f007388 */ /* 0x000fe20000000800 */
[----:B--2---:R-:W2:Y:S03]  /*1c710*/  @P3 LDC.64 R4, c[0x0][0x408] ;  /* 0x00010200ff043b82 */ /* 0x004ea60000000a00 */
[----:B------:R-:W-:Y:S04]  /*1c720*/  STS [R13+0x4000], R84 ;  /* 0x004000540d007388 */ /* 0x000fe80000000800 */
[----:B------:R-:W-:Y:S04]  /*1c730*/  STS [R13+0x4400], R86 ;  /* 0x004400560d007388 */ /* 0x000fe80000000800 */
[----:B------:R-:W-:Y:S04]  /*1c740*/  STS [R19+0x4000], R88 ;  /* 0x0040005813007388 */ /* 0x000fe80000000800 */
[----:B------:R3:W-:Y:S04]  /*1c750*/  STS [R19+0x4400], R90 ;  /* 0x0044005a13007388 */ /* 0x0007e80000000800 */
[----:B------:R-:W-:Y:S04]  /*1c760*/  STS [R17+0x4000], R92 ;  /* 0x0040005c11007388 */ /* 0x000fe80000000800 */
[----:B------:R5:W-:Y:S01]  /*1c770*/  STS [R17+0x4400], R94 ;  /* 0x0044005e11007388 */ /* 0x000be20000000800 */
[----:B--2---:R-:W-:Y:S01]  /*1c780*/  @P3 IMAD.WIDE.U32 R34, R200, R4, RZ ;  /* 0x00000004c8223225 */ /* 0x004fe200078e00ff */
[----:B------:R-:W-:-:S02]  /*1c790*/  MOV R4, 0x7f800000 ;  /* 0x7f80000000047802 */ /* 0x000fc40000000f00 */
[----:B------:R-:W-:Y:S04]  /*1c7a0*/  STS [R21+0x4000], R7 ;  /* 0x0040000715007388 */ /* 0x000fe80000000800 */
[----:B------:R2:W-:Y:S01]  /*1c7b0*/  STS [R21+0x4400], R98 ;  /* 0x0044006215007388 */ /* 0x0005e20000000800 */
[----:B------:R-:W-:Y:S08]  /*1c7c0*/  BAR.SYNC.DEFER_BLOCKING 0x0 ;  /* 0x0000000000007b1d */ /* 0x000ff00000010000 */
[----:B---3--:R-:W3:Y:S01]  /*1c7d0*/  LDC R19, c[0x0][0x434] ;  /* 0x00010d00ff137b82 */ /* 0x008ee20000000800 */
[----:B------:R-:W1:Y:S07]  /*1c7e0*/  S2R R6, SR_CTAID.Y ;  /* 0x0000000000067919 */ /* 0x000e6e0000002600 */
[----:B-----5:R-:W3:Y:S01]  /*1c7f0*/  LDC.64 R16, c[0x0][0x408] ;  /* 0x00010200ff107b82 */ /* 0x020ee20000000a00 */
[----:B--2---:R-:W-:-:S07]  /*1c800*/  SHF.R.U32.HI R21, RZ, 0x2, R181 ;  /* 0x00000002ff157819 */ /* 0x004fce00000116b5 */
[----:B------:R-:W2:Y:S01]  /*1c810*/  @P4 LDC R7, c[0x0][0x454] ;  /* 0x00011500ff074b82 */ /* 0x000ea20000000800 */
[----:B------:R2:W2:Y:S01]  /*1c820*/  LDS.128 R24, [R217+0x1800] ;  /* 0x00180000d9187984 */ /* 0x0004a20000000c00 */
[----:B------:R-:W-:-:S03]  /*1c830*/  LOP3.LUT R21, R186, 0x7, R21, 0xf8, !PT ;  /* 0x00000007ba157812 */ /* 0x000fc600078ef815 */
[----:B------:R2:W2:Y:S04]  /*1c840*/  LDS.128 R12, [R217+0x3800] ;  /* 0x00380000d90c7984 */ /* 0x0004a80000000c00 */
[----:B------:R2:W2:Y:S01]  /*1c850*/  LDS.128 R8, [R217+0x5800] ;  /* 0x00580000d9087984 */ /* 0x0004a20000000c00 */
[----:B-1----:R-:W-:-:S04]  /*1c860*/  @!P3 IMAD.WIDE.U32 R32, R6, R22, RZ ;  /* 0x000000160620b225 */ /* 0x002fc800078e00ff */
[----:B------:R-:W-:Y:S02]  /*1c870*/  @!P3 IMAD R23, R6, R23, R33 ;  /* 0x000000170617b224 */ /* 0x000fe400078e0221 */
[----:B------:R-:W-:Y:S01]  /*1c880*/  @P1 FMUL.FTZ R33, R2, 0.69314718246459960938 ;  /* 0x3f31721802211820 */ /* 0x000fe20000410000 */
[----:B------:R-:W-:Y:S01]  /*1c890*/  @P3 IMAD R23, R200, R5, R35 ;  /* 0x00000005c8173224 */ /* 0x000fe200078e0223 */
[----:B------:R-:W-:Y:S01]  /*1c8a0*/  MOV R5, 0x7f800000 ;  /* 0x7f80000000057802 */ /* 0x000fe20000000f00 */
[----:B----4-:R-:W-:Y:S02]  /*1c8b0*/  @!P4 IMAD R18, R6, R18, R29 ;  /* 0x000000120612c224 */ /* 0x010fe400078e021d */
[----:B------:R-:W-:Y:S01]  /*1c8c0*/  @P1 FFMA.FTZ R4, R132, R31, R33 ;  /* 0x0000001f84041223 */ /* 0x000fe20000010021 */
[-C--:B---3--:R-:W-:Y:S02]  /*1c8d0*/  @!P2 IMAD R200, R6, R19.reuse, RZ ;  /* 0x0000001306c8a224 */ /* 0x088fe400078e02ff */
[----:B------:R-:W-:Y:S01]  /*1c8e0*/  @P0 FFMA.FTZ R5, R3, R20, R0 ;  /* 0x0000001403050223 */ /* 0x000fe20000010000 */
[----:B------:R-:W-:-:S02]  /*1c8f0*/  @!P4 IMAD R18, R18, R19, RZ ;  /* 0x000000131212c224 */ /* 0x000fc400078e02ff */
        /* <DEDUP_REMOVED lines=14> */
.L_x_5259:
[----:B------:R-:W-:Y:S05]  /*1c9e0*/  BSYNC.RECONVERGENT B0 ;  /* 0x0000000000007941 */ /* 0x000fea0003800200 */
.L_x_5258:
[----:B------:R-:W2:Y:S01]  /*1c9f0*/  LDCU.64 UR4, c[0x0][0x410] ;  /* 0x00008200ff0477ac */ /* 0x000ea20008000a00 */
[----:B------:R-:W-:Y:S01]  /*1ca00*/  IMAD.MOV.U32 R183, RZ, RZ, RZ ;  /* 0x000000ffffb77224 */ /* 0x000fe200078e00ff */
[----:B------:R-:W-:Y:S01]  /*1ca10*/  @P3 MOV R32, R34 ;  /* 0x0000002200203202 */ /* 0x000fe20000000f00 */
[----:B------:R-:W-:Y:S01]  /*1ca20*/  BSSY.RECONVERGENT B0, `(.L_x_5260) ;  /* 0x000001d000007945 */ /* 0x000fe20003800200 */
[----:B------:R-:W-:Y:S01]  /*1ca30*/  SHF.R.U32.HI R0, RZ, 0x3, R181 ;  /* 0x00000003ff007819 */ /* 0x000fe200000116b5 */
[----:B-1----:R-:W-:Y:S01]  /*1ca40*/  IMAD.WIDE.U32 R4, R16, UR8, R182 ;  /* 0x0000000810047c25 */ /* 0x002fe2000f8e00b6 */
[----:B------:R-:W-:-:S03]  /*1ca50*/  IADD3 R201, PT, PT, R201, -UR8, RZ ;  /* 0x80000008c9c97c10 */ /* 0x000fc6000fffe0ff */
[----:B------:R-:W-:Y:S01]  /*1ca60*/  IMAD R2, R17, UR8, R5 ;  /* 0x0000000811027c24 */ /* 0x000fe2000f8e0205 */
[----:B------:R-:W-:Y:S01]  /*1ca70*/  IADD3 R32, P0, PT, R32, R4, RZ ;  /* 0x0000000420207210 */ /* 0x000fe20007f1e0ff */
[C---:B------:R-:W-:Y:S01]  /*1ca80*/  VIADD R5, R0.reuse, 0x20 ;  /* 0x0000002000057836 */ /* 0x040fe20000000000 */
[C---:B------:R-:W-:Y:S01]  /*1ca90*/  IADD3 R4, PT, PT, R0.reuse, 0x30, RZ ;  /* 0x0000003000047810 */ /* 0x040fe20007ffe0ff */
[----:B------:R-:W-:Y:S02]  /*1caa0*/  VIADD R3, R0, 0x10 ;  /* 0x0000001000037836 */ /* 0x000fe40000000000 */
[----:B------:R-:W-:Y:S01]  /*1cab0*/  IMAD.X R33, R23, 0x1, R2, P0 ;  /* 0x0000000117217824 */ /* 0x000fe200000e0602 */
[-C--:B------:R-:W-:Y:S01]  /*1cac0*/  ISETP.GE.AND P2, PT, R5, R201.reuse, PT ;  /* 0x000000c90500720c */ /* 0x080fe20003f46270 */
[----:B------:R1:W3:Y:S01]  /*1cad0*/  LDS.128 R20, [R217+0x2000] ;  /* 0x00200000d9147984 */ /* 0x0002e20000000c00 */
[-C--:B------:R-:W-:Y:S01]  /*1cae0*/  ISETP.GE.AND P1, PT, R4, R201.reuse, PT ;  /* 0x000000c90400720c */ /* 0x080fe20003f26270 */
[----:B--2---:R-:W-:Y:S01]  /*1caf0*/  IMAD.WIDE.U32 R32, R29, UR4, R32 ;  /* 0x000000041d207c25 */ /* 0x004fe2000f8e0020 */
[-C--:B------:R-:W-:Y:S01]  /*1cb00*/  ISETP.GE.AND P0, PT, R0, R201.reuse, PT ;  /* 0x000000c90000720c */ /* 0x080fe20003f06270 */
[----:B------:R1:W2:Y:S01]  /*1cb10*/  LDS.128 R4, [R217+0x4000] ;  /* 0x00400000d9047984 */ /* 0x0002a20000000c00 */
[----:B------:R-:W-:Y:S01]  /*1cb20*/  ISETP.GE.AND P3, PT, R3, R201, PT ;  /* 0x000000c90300720c */ /* 0x000fe20003f66270 */
[----:B------:R-:W-:-:S02]  /*1cb30*/  IMAD R35, R29, UR5, R33 ;  /* 0x000000051d237c24 */ /* 0x000fc4000f8e0221 */
[----:B------:R1:W4:Y:S08]  /*1cb40*/  LDS.128 R28, [R217] ;  /* 0x00000000d91c7984 */ /* 0x0003300000000c00 */
[----:B------:R-:W-:Y:S05]  /*1cb50*/  @P0 BRA `(.L_x_5261) ;  /* 0x0000000000240947 */ /* 0x000fea0003800000 */
[----:B------:R-:W5:Y:S01]  /*1cb60*/  LDCU.64 UR4, c[0x0][0x3f0] ;  /* 0x00007e00ff0477ac */ /* 0x000f620008000a00 */
[----:B------:R-:W-:-:S05]  /*1cb70*/  MOV R34, R32 ;  /* 0x0000002000227202 */ /* 0x000fca0000000f00 */
[----:B------:R-:W-:-:S04]  /*1cb80*/  IMAD.WIDE.U32 R18, R0, R16, R34 ;  /* 0x0000001000127225 */ /* 0x000fc800078e0022 */
[----:B------:R-:W-:Y:S01]  /*1cb90*/  IMAD R2, R0, R17, R19 ;  /* 0x0000001100027224 */ /* 0x000fe200078e0213 */
[----:B-----5:R-:W-:-:S04]  /*1cba0*/  LEA R36, P0, R18, UR4, 0x1 ;  /* 0x0000000412247c11 */ /* 0x020fc8000f8008ff */
[----:B------:R-:W-:-:S05]  /*1cbb0*/  LEA.HI.X R37, R18, UR5, R2, 0x1, P0 ;  /* 0x0000000512257c11 */ /* 0x000fca00080f0c02 */
[----:B----4-:R4:W-:Y:S04]  /*1cbc0*/  STG.E.128 desc[UR6][R36.64], R28 ;  /* 0x0000001c24007986 */ /* 0x0109e8000c101d06 */
[----:B---3--:R4:W-:Y:S04]  /*1cbd0*/  STG.E.128 desc[UR6][R36.64+0x80], R20 ;  /* 0x0000801424007986 */ /* 0x0089e8000c101d06 */
[----:B--2---:R4:W-:Y:S02]  /*1cbe0*/  STG.E.128 desc[UR6][R36.64+0x100], R4 ;  /* 0x0001000424007986 */ /* 0x0049e4000c101d06 */
.L_x_5261:
[----:B------:R-:W-:Y:S05]  /*1cbf0*/  BSYNC.RECONVERGENT B0 ;  /* 0x0000000000007941 */ /* 0x000fea0003800200 */
.L_x_5260:
[----:B----4-:R4:W1:Y:S01]  /*1cc00*/  LDS.128 R28, [R217+0x800] ;  /* 0x00080000d91c7984 */ /* 0x0108620000000c00 */
[----:B------:R-:W-:Y:S03]  /*1cc10*/  BSSY.RECONVERGENT B0, `(.L_x_5262) ;  /* 0x0000012000007945 */ /* 0x000fe60003800200 */
[----:B---3--:R4:W3:Y:S04]  /*1cc20*/  LDS.128 R20, [R217+0x2800] ;  /* 0x00280000d9147984 */ /* 0x0088e80000000c00 */
        /* <DEDUP_REMOVED lines=14> */
[----:B---3--:R1:W-:Y:S04]  /*1cd10*/  STG.E.128 desc[UR6][R36.64+0x80], R20 ;  /* 0x0000801424007986 */ /* 0x0083e8000c101d06 */
[----:B--2---:R1:W-:Y:S02]  /*1cd20*/  STG.E.128 desc[UR6][R36.64+0x100], R4 ;  /* 0x0001000424007986 */ /* 0x0043e4000c101d06 */
.L_x_5263:
[----:B------:R-:W-:Y:S05]  /*1cd30*/  BSYNC.RECONVERGENT B0 ;  /* 0x0000000000007941 */ /* 0x000fea0003800200 */
.L_x_5262:
[----:B-1-3--:R1:W3:Y:S01]  /*1cd40*/  LDS.128 R20, [R217+0x1000] ;  /* 0x00100000d9147984 */ /* 0x00a2e20000000c00 */
        /* <DEDUP_REMOVED lines=16> */
[----:B--2---:R3:W-:Y:S04]  /*1ce50*/  STG.E.128 desc[UR6][R36.64+0x80], R4 ;  /* 0x0000800424007986 */ /* 0x0047e8000c101d06 */
[----:B-1----:R3:W-:Y:S02]  /*1ce60*/  STG.E.128 desc[UR6][R36.64+0x100], R28 ;  /* 0x0001001c24007986 */ /* 0x0027e4000c101d06 */
.L_x_5265:
[----:B------:R-:W-:Y:S05]  /*1ce70*/  BSYNC.RECONVERGENT B0 ;  /* 0x0000000000007941 */ /* 0x000fea0003800200 */
.L_x_5264:
[----:B------:R-:W-:Y:S05]  /*1ce80*/  @P1 EXIT ;  /* 0x000000000000194d */ /* 0x000fea0003800000 */
[----:B------:R-:W-:Y:S01]  /*1ce90*/  IADD3 R3, P0, PT, R0, 0x30, RZ ;  /* 0x0000003000037810 */ /* 0x000fe20007f1e0ff */
[----:B------:R-:W5:Y:S01]  /*1cea0*/  LDCU.64 UR4, c[0x0][0x3f0] ;  /* 0x00007e00ff0477ac */ /* 0x000f620008000a00 */
[----:B--23--:R-:W-:-:S03]  /*1ceb0*/  IMAD.MOV.U32 R4, RZ, RZ, R32 ;  /* 0x000000ffff047224 */ /* 0x00cfc600078e0020 */
        /* <DEDUP_REMOVED lines=12> */
.L_x_5266:
        /* <DEDUP_REMOVED lines=16> */
.L_x_6925:


//--------------------- .text._ZN5flash24flash_fwd_splitkv_kernelI23Flash_fwd_kernel_traitsILi192ELi64ELi64ELi4ELb0ELb0EN7cutlass6half_tE19Flash_kernel_traitsILi192ELi64ELi64ELi4ES3_EELb0ELb1ELb0ELb0ELb1ELb1ELb0ELb1EEEvNS_16Flash_fwd_paramsE --------------------------
	.section	.text._ZN5flash24flash_fwd_splitkv_kernelI23Flash_fwd_kernel_traitsILi192ELi64ELi64ELi4ELb0ELb0EN7cutlass6half_tE19Flash_kernel_traitsILi192ELi64ELi64ELi4ES3_EELb0ELb1ELb0ELb0ELb1ELb1ELb0ELb1EEEvNS_16Flash_fwd_paramsE,"ax",@progbits
	.align	128
        .global         _ZN5flash24flash_fwd_splitkv_kernelI23Flash_fwd_kernel_traitsILi192ELi64ELi64ELi4ELb0ELb0EN7cutlass6half_tE19Flash_kernel_traitsILi192ELi64ELi64ELi4ES3_EELb0ELb1ELb0ELb0ELb1ELb1ELb0ELb1EEEvNS_16Flash_fwd_paramsE
        .type           _ZN5flash24flash_fwd_splitkv_kernelI23Flash_fwd_kernel_traitsILi192ELi64ELi64ELi4ELb0ELb0EN7cutlass6half_tE19Flash_kernel_traitsILi192ELi64ELi64ELi4ES3_EELb0ELb1ELb0ELb0ELb1ELb1ELb0ELb1EEEvNS_16Flash_fwd_paramsE,@function
        .size           _ZN5flash24flash_fwd_splitkv_kernelI23Flash_fwd_kernel_traitsILi192ELi64ELi64ELi4ELb0ELb0EN7cutlass6half_tE19Flash_kernel_traitsILi192ELi64ELi64ELi4ES3_EELb0ELb1ELb0ELb0ELb1ELb1ELb0ELb1EEEvNS_16Flash_fwd_paramsE,(.L_x_6926 - _ZN5flash24flash_fwd_splitkv_kernelI23Flash_fwd_kernel_traitsILi192ELi64ELi64ELi4ELb0ELb0EN7cutlass6half_tE19Flash_kernel_traitsILi192ELi64ELi64ELi4ES3_EELb0ELb1ELb0ELb0ELb1ELb1ELb0ELb1EEEvNS_16Flash_fwd_paramsE)
        .other          _ZN5flash24flash_fwd_splitkv_kernelI23Flash_fwd_kernel_traitsILi192ELi64ELi64ELi4ELb0ELb0EN7cutlass6half_tE19Flash_kernel_traitsILi192ELi64ELi64ELi4ES3_EELb0ELb1ELb0ELb0ELb1ELb1ELb0ELb1EEEvNS_16Flash_fwd_paramsE,@"STO_CUDA_ENTRY STV_DEFAULT"
_ZN5flash24flash_fwd_splitkv_kernelI23Flash_fwd_kernel_traitsILi192ELi64ELi64ELi4ELb0ELb0EN7cutlass6half_tE19Flash_kernel_traitsILi192ELi64ELi64ELi4ES3_EELb0ELb1ELb0ELb0ELb1ELb1ELb0ELb1EEEvNS_16Flash_fwd_paramsE:
.text._ZN5flash24flash_fwd_splitkv_kernelI23Flash_fwd_kernel_traitsILi192ELi64ELi64ELi4ELb0ELb0EN7cutlass6half_tE19Flash_kernel_traitsILi192ELi64ELi64ELi4ES3_EELb0ELb1ELb0ELb0ELb1ELb1ELb0ELb1EEEvNS_16Flash_fwd_paramsE:
        /* <DEDUP_REMOVED lines=51> */
.L_x_5267:
[----:B------:R-:W-:Y:S01]  /*0330*/  @!P1 ISETP.NE.U32.AND P0, PT, R2, RZ, PT ;  /* 0x000000ff0200920c */ /* 0x000fe20003f05070 */
[----:B------:R-:W-:-:S12]  /*0340*/  @!P3 EXIT ;  /* 0x000000000000b94d */ /* 0x000fd80003800000 */
[----:B------:R-:W2:Y:S01]  /*0350*/  LDC R6, c[0x0][0x504] ;  /* 0x00014100ff067b82 */ /* 0x000ea20000000800 */
[----:B------:R-:W-:Y:S01]  /*0360*/  @!P1 ISETP.NE.AND.EX P0, PT, R3, RZ, PT, P0 ;  /* 0x000000ff0300920c */ /* 0x000fe20003f05300 */
[----:B------:R-:W3:Y:S01]  /*0370*/  LDCU UR5, c[0x0][0x438] ;  /* 0x00008700ff0577ac */ /* 0x000ee20008000800 */
[--C-:B-----5:R-:W-:Y:S01]  /*0380*/  IMAD.IADD R81, R81, 0x1, -R0.reuse ;  /* 0x0000000151517824 */ /* 0x120fe200078e0a00 */
[----:B------:R-:W4:Y:S01]  /*0390*/  S2R R14, SR_CTAID.Z ;  /* 0x00000000000e7919 */ /* 0x000f220000002700 */
[----:B------:R-:W-:Y:S01]  /*03a0*/  @!P1 SEL R8, R8, RZ, P0 ;  /* 0x000000ff08089207 */ /* 0x000fe20000000000 */
[----:B------:R-:W-:Y:S02]  /*03b0*/  @P1 IMAD.IADD R74, R13, 0x1, -R0 ;  /* 0x000000010d4a1824 */ /* 0x000fe400078e0a00 */
[----:B------:R-:W1:Y:S01]  /*03c0*/  LDC R2, c[0x0][0x508] ;  /* 0x00014200ff027b82 */ /* 0x000e620000000800 */
[----:B------:R-:W1:Y:S01]  /*03d0*/  S2R R135, SR_TID.X ;  /* 0x0000000000877919 */ /* 0x000e620000002100 */
        /* <DEDUP_REMOVED lines=14> */
[----:B------:R-:W-:Y:S01]  /*04c0*/  LEA.HI R8, R8, R13, RZ, 0x6 ;  /* 0x0000000d08087211 */ /* 0x000fe200078f30ff */
[----:B------:R-:W-:Y:S01]  /*04d0*/  IMAD.MOV.U32 R13, RZ, RZ, R5 ;  /* 0x000000ffff0d7224 */ /* 0x000fe200078e0005 */
[----:B------:R-:W-:Y:S02]  /*04e0*/  LEA.HI R2, R2, R3, RZ, 0x6 ;  /* 0x0000000302027211 */ /* 0x000fe400078f30ff */
[----:B------:R-:W-:Y:S02]  /*04f0*/  SHF.R.S32.HI R6, RZ, 0x6, R6 ;  /* 0x00000006ff067819 */ /* 0x000fe40000011406 */
[----:B------:R-:W-:Y:S02]  /*0500*/  SHF.R.S32.HI R3, RZ, 0x6, R2 ;  /* 0x00000006ff037819 */ /* 0x000fe40000011402 */
[----:B------:R-:W-:Y:S02]  /*0510*/  SHF.R.S32.HI R8, RZ, 0x6, R8 ;  /* 0x00000006ff087819 */ /* 0x000fe40000011408 */
[----:B------:R-:W-:-:S02]  /*0520*/  VIMNMX3 R134, R6, UR4, R3, PT ;  /* 0x0000000406867c0f */ /* 0x000fc4000b800103 */
        /* <DEDUP_REMOVED lines=15> */
[----:B-1----:R-:W-:-:S04]  /*0620*/  IMAD.WIDE.U32 R10, R78, R2, R10 ;  /* 0x000000024e0a7225 */ /* 0x002fc800078e000a */
[----:B-----5:R-:W-:Y:S01]  /*0630*/  @!P0 IMAD.WIDE.U32 R8, R5, R6, RZ ;  /* 0x0000000605088225 */ /* 0x020fe200078e00ff */
[----:B------:R-:W-:-:S03]  /*0640*/  IADD3 R6, PT, PT, R0, 0x10, RZ ;  /* 0x0000001000067810 */ /* 0x000fc60007ffe0ff */
[----:B------:R-:W-:Y:S01]  /*0650*/  @!P0 IMAD R7, R5, R7, R9 ;  /* 0x0000000705078224 */ /* 0x000fe200078e0209 */
[----:B------:R-:W-:Y:S01]  /*0660*/  ISETP.GE.AND P3, PT, R6, R201, PT ;  /* 0x000000c90600720c */ /* 0x000fe20003f66270 */
[----:B------:R-:W-:Y:S01]  /*0670*/  @P0 IMAD.WIDE.U32 R4, R200, R2, RZ ;  /* 0x00000002c8040225 */ /* 0x000fe200078e00ff */
[----:B------:R-:W-:-:S03]  /*0680*/  IADD3 R6, PT, PT, R0, 0x30, RZ ;  /* 0x0000003000067810 */ /* 0x000fc60007ffe0ff */
[-C--:B------:R-:W-:Y:S01]  /*0690*/  @P0 IMAD R7, R200, R3.reuse, R5 ;  /* 0x00000003c8070224 */ /* 0x080fe200078e0205 */
[----:B------:R-:W-:Y:S01]  /*06a0*/  @P0 MOV R8, R4 ;  /* 0x0000000400080202 */ /* 0x000fe20000000f00 */
[----:B------:R-:W-:Y:S01]  /*06b0*/  IMAD R4, R78, R3, R11 ;  /* 0x000000034e047224 */ /* 0x000fe200078e020b */
[-C--:B------:R-:W-:Y:S01]  /*06c0*/  ISETP.GE.AND P1, PT, R6, R201.reuse, PT ;  /* 0x000000c90600720c */ /* 0x080fe20003f26270 */
[----:B--2---:R-:W-:Y:S01]  /*06d0*/  IMAD R5, R13, UR9, R14 ;  /* 0x000000090d057c24 */ /* 0x004fe2000f8e020e */
[----:B------:R-:W-:Y:S01]  /*06e0*/  IADD3 R10, P0, PT, R8, R10, RZ ;  /* 0x0000000a080a7210 */ /* 0x000fe20007f1e0ff */
[C---:B------:R-:W-:Y:S02]  /*06f0*/  VIADD R8, R0.reuse, 0x20 ;  /* 0x0000002000087836 */ /* 0x040fe40000000000 */
[----:B----4-:R-:W-:Y:S01]  /*0700*/  IMAD R5, R5, UR8, R78 ;  /* 0x0000000805057c24 */ /* 0x010fe2000f8e024e */
[----:B------:R-:W-:Y:S02]  /*0710*/  IADD3.X R11, PT, PT, R7, R4, RZ, P0, !PT ;  /* 0x00000004070b7210 */ /* 0x000fe400007fe4ff */
        /* <DEDUP_REMOVED lines=14> */
.L_x_5270:
[----:B------:R-:W-:Y:S05]  /*0800*/  BSYNC.RECONVERGENT B0 ;  /* 0x0000000000007941 */ /* 0x000fea0003800200 */
.L_x_5269:
        /* <DEDUP_REMOVED lines=16> */
.L_x_5272:
[----:B------:R-:W-:Y:S05]  /*0910*/  BSYNC.RECONVERGENT B0 ;  /* 0x0000000000007941 */ /* 0x000fea0003800200 */
.L_x_5271:
        /* <DEDUP_REMOVED lines=16> */
.L_x_5274:
[----:B------:R-:W-:Y:S05]  /*0a20*/  BSYNC.RECONVERGENT B0 ;  /* 0x0000000000007941 */ /* 0x000fea0003800200 */
.L_x_5273:
        /* <DEDUP_REMOVED lines=15> */
.L_x_5276:
[----:B------:R-:W-:Y:S05]  /*0b20*/  BSYNC.RECONVERGENT B0 ;  /* 0x0000000000007941 */ /* 0x000fea0003800200 */
.L_x_5275:
        /* <DEDUP_REMOVED lines=20> */
.L_x_5268:
        /* <DEDUP_REMOVED lines=10> */
.L_x_5277:
[----:B------:R-:W-:Y:S05]  /*0d10*/  BRA.U !UP0, `(.L_x_5278) ;  /* 0x00000005088c7547 */ /* 0x000fea000b800000 */
[----:B------:R-:W2:Y:S01]  /*0d20*/  LDC R9, c[0x0][0x4f0] ;  /* 0x00013c00ff097b82 */ /* 0x000ea20000000800 */
[----:B------:R-:W-:Y:S01]  /*0d30*/  LEA R0, R134, 0xffffffc0, 0x6 ;  /* 0xffffffc086007811 */ /* 0x000fe200078e30ff */
[----:B------:R-:W3:Y:S03]  /*0d40*/  LDCU.64 UR4, c[0x0][0x4e8] ;  /* 0x00009d00ff0477ac */ /* 0x000ee60008000a00 */
[----:B-1----:R-:W-:Y:S01]  /*0d50*/  IABS R2, R0 ;  /* 0x0000000000027213 */ /* 0x002fe20000000000 */
[----:B------:R-:W1:Y:S01]  /*0d60*/  LDCU.64 UR8, c[0x0][0x3a0] ;  /* 0x00007400ff0877ac */ /* 0x000e620008000a00 */
[----:B------:R-:W4:Y:S01]  /*0d70*/  LDCU.64 UR14, c[0x0][0x3b8] ;  /* 0x00007700ff0e77ac */ /* 0x000f220008000a00 */
        /* <DEDUP_REMOVED lines=30> */
[----:B---3--:R-:W-:Y:S02]  /*0f60*/  IABS R2, R3 ;  /* 0x0000000300027213 */ /* 0x008fe40000000000 */
[----:B------:R-:W-:Y:S02]  /*0f70*/  IADD3 R7, PT, PT, -R7, RZ, RZ ;  /* 0x000000ff07077210 */ /* 0x000fe40007ffe1ff */
[----:B------:R-:W3:Y:S03]  /*0f80*/  I2F.RP R11, R2 ;  /* 0x00000002000b7306 */ /* 0x000ee60000209400 */
[----:B------:R-:W-:Y:S02]  /*0f90*/  IMAD R0, R9, R7, R0 ;  /* 0x0000000709007224 */ /* 0x000fe400078e0200 */
[----:B----4-:R-:W-:-:S03]  /*0fa0*/  IMAD.U32 R7, RZ, RZ, UR15 ;  /* 0x0000000fff077e24 */ /* 0x010fc6000f8e00ff */
[----:B------:R-:W-:Y:S01]  /*0fb0*/  SHF.R.S32.HI R9, RZ, 0x1f, R0 ;  /* 0x0000001fff097819 */ /* 0x000fe20000011400 */
[----:B---3--:R-:W3:Y:S02]  /*0fc0*/  MUFU.RCP R12, R11 ;  /* 0x0000000b000c7308 */ /* 0x008ee40000001000 */
[----:B---3--:R-:W-:-:S06]  /*0fd0*/  IADD3 R12, PT, PT, R12, 0xffffffe, RZ ;  /* 0x0ffffffe0c0c7810 */ /* 0x008fcc0007ffe0ff */
[----:B-----5:R-:W3:Y:S02]  /*0fe0*/  F2I.FTZ.U32.TRUNC.NTZ R13, R12 ;  /* 0x0000000c000d7305 */ /* 0x020ee4000021f000 */
[----:B---3--:R-:W-:Y:S01]  /*0ff0*/  IMAD.MOV R4, RZ, RZ, -R13 ;  /* 0x000000ffff047224 */ /* 0x008fe200078e0a0d */
[----:B------:R-:W-:-:S03]  /*1000*/  MOV R12, RZ ;  /* 0x000000ff000c7202 */ /* 0x000fc60000000f00 */
[----:B------:R-:W-:Y:S01]  /*1010*/  IMAD R6, R4, R2, RZ ;  /* 0x0000000204067224 */ /* 0x000fe200078e02ff */
[----:B------:R-:W-:-:S03]  /*1020*/  IABS R4, R14 ;  /* 0x0000000e00047213 */ /* 0x000fc60000000000 */
[----:B------:R-:W-:Y:S01]  /*1030*/  IMAD.HI.U32 R13, R13, R6, R12 ;  /* 0x000000060d0d7227 */ /* 0x000fe200078e000c */
[----:B------:R-:W-:-:S05]  /*1040*/  MOV R6, UR14 ;  /* 0x0000000e00067c02 */ /* 0x000fca0008000f00 */
[----:B------:R-:W-:-:S05]  /*1050*/  IMAD.HI.U32 R8, R13, R4, RZ ;  /* 0x000000040d087227 */ /* 0x000fca00078e00ff */
[----:B------:R-:W-:-:S05]  /*1060*/  IADD3 R11, PT, PT, -R8, RZ, RZ ;  /* 0x000000ff080b7210 */ /* 0x000fca0007ffe1ff */
[----:B------:R-:W-:Y:S01]  /*1070*/  IMAD R13, R2, R11, R4 ;  /* 0x0000000b020d7224 */ /* 0x000fe200078e0204 */
        /* <DEDUP_REMOVED lines=22> */
[----:B------:R-:W-:Y:S01]  /*11e0*/  MOV R12, R10 ;  /* 0x0000000a000c7202 */ /* 0x000fe20000000f00 */
[-C--:B------:R-:W-:Y:S02]  /*11f0*/  IMAD R10, R9, R6.reuse, RZ ;  /* 0x00000006090a7224 */ /* 0x080fe400078e02ff */
[----:B------:R-:W-:Y:S02]  /*1200*/  @!P0 IMAD.MOV R11, RZ, RZ, -R11 ;  /* 0x000000ffff0b8224 */ /* 0x000fe400078e0a0b */
[C---:B------:R-:W-:Y:S02]  /*1210*/  IMAD R10, R0.reuse, R7, R10 ;  /* 0x00000007000a7224 */ /* 0x040fe400078e020a */
[----:B------:R-:W-:Y:S01]  /*1220*/  IMAD.WIDE.U32 R18, R0, R6, R18 ;  /* 0x0000000600127225 */ /* 0x000fe200078e0012 */
[----:B------:R-:W-:Y:S02]  /*1230*/  SEL R11, R4, R11, !P1 ;  /* 0x0000000b040b7207 */ /* 0x000fe40004800000 */
[----:B--2---:R-:W-:-:S02]  /*1240*/  MOV R2, UR4 ;  /* 0x0000000400027c02 */ /* 0x004fc40008000f00 */
[----:B------:R-:W-:Y:S02]  /*1250*/  MOV R3, UR5 ;  /* 0x0000000500037c02 */ /* 0x000fe40008000f00 */
[----:B------:R-:W-:Y:S01]  /*1260*/  IADD3 R19, PT, PT, R19, R10, RZ ;  /* 0x0000000a13137210 */ /* 0x000fe20007ffe0ff */
[-C--:B------:R-:W-:Y:S02]  /*1270*/  IMAD R9, R9, R2.reuse, RZ ;  /* 0x0000000209097224 */ /* 0x080fe400078e02ff */
        /* <DEDUP_REMOVED lines=13> */
.L_x_5278:
        /* <DEDUP_REMOVED lines=13> */
[----:B------:R-:W-:Y:S02]  /*1420*/  IADD3 R9, PT, PT, R9, R2, RZ ;  /* 0x0000000209097210 */ /* 0x000fe40007ffe0ff */
[----:B------:R-:W-:Y:S01]  /*1430*/  MOV R16, R8 ;  /* 0x0000000800107202 */ /* 0x000fe20000000f00 */
[----:B------:R-:W-:Y:S05]  /*1440*/  BRA `(.L_x_5281) ;  /* 0x0000000000187947 */ /* 0x000fea0003800000 */
.L_x_5280:
[----:B------:R-:W2:Y:S01]  /*1450*/  LDC.64 R6, c[0x0][0x3b8] ;  /* 0x0000ee00ff067b82 */ /* 0x000ea20000000a00 */
[----:B-1----:R-:W-:-:S05]  /*1460*/  IADD3 R2, PT, PT, R0, R11, RZ ;  /* 0x0000000b00027210 */ /* 0x002fca0007ffe0ff */
[C---:B--2---:R-:W-:Y:S02]  /*1470*/  IMAD R9, R2.reuse, R7, RZ ;  /* 0x0000000702097224 */ /* 0x044fe400078e02ff */
[----:B------:R-:W-:-:S05]  /*1480*/  IMAD.WIDE.U32 R2, R2, R6, RZ ;  /* 0x0000000602027225 */ /* 0x000fca00078e00ff */
[----:B------:R-:W-:Y:S02]  /*1490*/  IADD3 R9, PT, PT, R3, R9, RZ ;  /* 0x0000000903097210 */ /* 0x000fe40007ffe0ff */
[----:B------:R-:W-:Y:S02]  /*14a0*/  MOV R16, R2 ;  /* 0x0000000200107202 */ /* 0x000fe40000000f00 */
.L_x_5281:
        /* <DEDUP_REMOVED lines=14> */
.L_x_5282:
[----:B------:R-:W1:Y:S01]  /*1590*/  LDC.64 R2, c[0x0][0x3c0] ;  /* 0x0000f000ff027b82 */ /* 0x000e620000000a00 */
[----:B------:R-:W-:-:S05]  /*15a0*/  IADD3 R0, PT, PT, R0, R11, RZ ;  /* 0x0000000b00007210 */ /* 0x000fca0007ffe0ff */
[C---:B-1----:R-:W-:Y:S02]  /*15b0*/  IMAD R15, R0.reuse, R3, RZ ;  /* 0x00000003000f7224 */ /* 0x042fe400078e02ff */
[----:B------:R-:W-:-:S05]  /*15c0*/  IMAD.WIDE.U32 R18, R0, R2, RZ ;  /* 0x0000000200127225 */ /* 0x000fca00078e00ff */
[----:B------:R-:W-:-:S07]  /*15d0*/  IADD3 R15, PT, PT, R19, R15, RZ ;  /* 0x0000000f130f7210 */ /* 0x000fce0007ffe0ff */
.L_x_5283:
[----:B------:R-:W1:Y:S01]  /*15e0*/  LDC R21, c[0x0][0x3e8] ;  /* 0x0000fa00ff157b82 */ /* 0x000e620000000800 */
[----:B------:R-:W-:Y:S01]  /*15f0*/  MOV R23, R15 ;  /* 0x0000000f00177202 */ /* 0x000fe20000000f00 */
[----:B------:R-:W-:Y:S01]  /*1600*/  IMAD.MOV.U32 R22, RZ, RZ, R18 ;  /* 0x000000ffff167224 */ /* 0x000fe200078e0012 */
[----:B------:R-:W-:Y:S01]  /*1610*/  CS2R R202, SRZ ;  /* 0x0000000000ca7805 */ /* 0x000fe2000001ff00 */
[----:B------:R-:W-:Y:S01]  /*1620*/  IMAD.MOV.U32 R20, RZ, RZ, R16 ;  /* 0x000000ffff147224 */ /* 0x000fe200078e0010 */
[----:B-1----:R-:W-:-:S04]  /*1630*/  IABS R0, R21 ;  /* 0x0000001500007213 */ /* 0x002fc80000000000 */
[----:B------:R-:W1:Y:S08]  /*1640*/  I2F.RP R12, R0 ;  /* 0x00000000000c7306 */ /* 0x000e700000209400 */
[----:B-1----:R-:W1:Y:S02]  /*1650*/  MUFU.RCP R10, R12 ;  /* 0x0000000c000a7308 */ /* 0x002e640000001000 */
[----:B-1----:R-:W-:Y:S01]  /*1660*/  IADD3 R10, PT, PT, R10, 0xffffffe, RZ ;  /* 0x0ffffffe0a0a7810 */ /* 0x002fe20007ffe0ff */
[----:B-----5:R-:W1:Y:S05]  /*1670*/  LDC.64 R12, c[0x0][0x3d8] ;  /* 0x0000f600ff0c7b82 */ /* 0x020e6a0000000a00 */
[----:B------:R-:W2:Y:S02]  /*1680*/  F2I.FTZ.U32.TRUNC.NTZ R11, R10 ;  /* 0x0000000a000b7305 */ /* 0x000ea4000021f000 */
[----:B--2---:R-:W-:Y:S01]  /*1690*/  IMAD.MOV R4, RZ, RZ, -R11 ;  /* 0x000000ffff047224 */ /* 0x004fe200078e0a0b */
[----:B------:R-:W-:-:S03]  /*16a0*/  MOV R10, RZ ;  /* 0x000000ff000a7202 */ /* 0x000fc60000000f00 */
[----:B------:R-:W-:Y:S01]  /*16b0*/  IMAD R8, R4, R0, RZ ;  /* 0x0000000004087224 */ /* 0x000fe200078e02ff */
[----:B------:R-:W-:-:S03]  /*16c0*/  IABS R4, R14 ;  /* 0x0000000e00047213 */ /* 0x000fc60000000000 */
[----:B------:R-:W-:-:S06]  /*16d0*/  IMAD.HI.U32 R11, R11, R8, R10 ;  /* 0x000000080b0b7227 */ /* 0x000fcc00078e000a */
[----:B------:R-:W-:-:S04]  /*16e0*/  IMAD.HI.U32 R8, R11, R4, RZ ;  /* 0x000000040b087227 */ /* 0x000fc800078e00ff */
[----:B------:R-:W-:-:S04]  /*16f0*/  IMAD.MOV R11, RZ, RZ, -R8 ;  /* 0x000000ffff0b7224 */ /* 0x000fc800078e0a08 */
[----:B------:R-:W-:Y:S01]  /*1700*/  IMAD R11, R0, R11, R4 ;  /* 0x0000000b000b7224 */ /* 0x000fe200078e0204 */
[----:B------:R-:W-:-:S04]  /*1710*/  LOP3.LUT R4, RZ, R21, RZ, 0x33, !PT ;  /* 0x00000015ff047212 */ /* 0x000fc800078e33ff */
[----:B------:R-:W-:-:S13]  /*1720*/  ISETP.GT.U32.AND P0, PT, R0, R11, PT ;  /* 0x0000000b0000720c */ /* 0x000fda0003f04070 */
[----:B------:R-:W-:Y:S01]  /*1730*/  @!P0 IADD3 R11, PT, PT, R11, -R0, RZ ;  /* 0x800000000b0b8210 */ /* 0x000fe20007ffe0ff */
[----:B------:R-:W-:-:S03]  /*1740*/  @!P0 VIADD R8, R8, 0x1 ;  /* 0x0000000108088836 */ /* 0x000fc60000000000 */
[----:B------:R-:W-:Y:S02]  /*1750*/  ISETP.GE.U32.AND P1, PT, R11, R0, PT ;  /* 0x000000000b00720c */ /* 0x000fe40003f26070 */
[----:B------:R-:W-:Y:S01]  /*1760*/  LOP3.LUT R0, R14, R21, RZ, 0x3c, !PT ;  /* 0x000000150e007212 */ /* 0x000fe200078e3cff */
[----:B------:R-:W2:Y:S03]  /*1770*/  LDC.64 R10, c[0x0][0x3d0] ;  /* 0x0000f400ff0a7b82 */ /* 0x000ea60000000a00 */
[----:B------:R-:W-:Y:S02]  /*1780*/  ISETP.GE.AND P0, PT, R0, RZ, PT ;  /* 0x000000ff0000720c */ /* 0x000fe40003f06270 */
[----:B------:R-:W-:-:S05]  /*1790*/  LEA R0, R134, 0xffffffc0, 0x6 ;  /* 0xffffffc086007811 */ /* 0x000fca00078e30ff */
[----:B------:R-:W-:Y:S01]  /*17a0*/  @P1 IADD3 R8, PT, PT, R8, 0x1, RZ ;  /* 0x0000000108081810 */ /* 0x000fe20007ffe0ff */
[C---:B------:R-:W-:Y:S01]  /*17b0*/  IMAD.WIDE.U32 R22, R0.reuse, R2, R22 ;  /* 0x0000000200167225 */ /* 0x040fe200078e0016 */
[----:B------:R-:W-:Y:S02]  /*17c0*/  ISETP.NE.AND P1, PT, R21, RZ, PT ;  /* 0x000000ff1500720c */ /* 0x000fe40003f25270 */
[----:B------:R-:W-:Y:S01]  /*17d0*/  MOV R21, R9 ;  /* 0x0000000900157202 */ /* 0x000fe20000000f00 */
[----:B------:R-:W-:Y:S02]  /*17e0*/  IMAD.MOV.U32 R19, RZ, RZ, R8 ;  /* 0x000000ffff137224 */ /* 0x000fe400078e0008 */
[----:B------:R-:W-:Y:S02]  /*17f0*/  IMAD.MOV.U32 R18, RZ, RZ, R22 ;  /* 0x000000ffff127224 */ /* 0x000fe400078e0016 */
[----:B------:R-:W-:Y:S01]  /*1800*/  IMAD.WIDE.U32 R20, R0, R6, R20 ;  /* 0x0000000600147225 */ /* 0x000fe200078e0014 */
[----:B------:R-:W-:-:S03]  /*1810*/  @!P0 IADD3 R19, PT, PT, -R19, RZ, RZ ;  /* 0x000000ff13138210 */ /* 0x000fc60007ffe1ff */
[----:B------:R-:W-:Y:S01]  /*1820*/  IMAD R21, R0, R7, R21 ;  /* 0x0000000700157224 */ /* 0x000fe200078e0215 */
[----:B------:R-:W-:Y:S01]  /*1830*/  SEL R15, R4, R19, !P1 ;  /* 0x00000013040f7207 */ /* 0x000fe20004800000 */
[----:B------:R-:W-:-:S03]  /*1840*/  IMAD R19, R0, R3, R23 ;  /* 0x0000000300137224 */ /* 0x000fc600078e0217 */
[----:B------:R-:W-:Y:S01]  /*1850*/  SHF.R.S32.HI R9, RZ, 0x1f, R15 ;  /* 0x0000001fff097819 */ /* 0x000fe2000001140f */
[----:B-1----:R-:W-:-:S04]  /*1860*/  IMAD.WIDE.U32 R18, R15, R12, R18 ;  /* 0x0000000c0f127225 */ /* 0x002fc800078e0012 */
[C---:B--2---:R-:W-:Y:S02]  /*1870*/  IMAD R16, R9.reuse, R10, RZ ;  /* 0x0000000a09107224 */ /* 0x044fe400078e02ff */
[----:B------:R-:W-:Y:S02]  /*1880*/  IMAD R0, R9, R12, RZ ;  /* 0x0000000c09007224 */ /* 0x000fe400078e02ff */
[----:B------:R-:W-:Y:S01]  /*1890*/  IMAD.WIDE.U32 R22, R15, R10, R20 ;  /* 0x0000000a0f167225 */ /* 0x000fe200078e0014 */
[----:B------:R-:W-:-:S03]  /*18a0*/  MOV R20, R18 ;  /* 0x0000001200147202 */ /* 0x000fc60000000f00 */
[C---:B------:R-:W-:Y:S01]  /*18b0*/  IMAD R11, R15.reuse, R11, R16 ;  /* 0x0000000b0f0b7224 */ /* 0x040fe200078e0210 */
[----:B------:R-:W-:Y:S01]  /*18c0*/  MOV R18, R22 ;  /* 0x0000001600127202 */ /* 0x000fe20000000f00 */
[----:B------:R-:W-:-:S03]  /*18d0*/  IMAD R0, R15, R13, R0 ;  /* 0x0000000d0f007224 */ /* 0x000fc600078e0200 */
[----:B------:R-:W-:Y:S01]  /*18e0*/  IADD3 R9, PT, PT, R23, R11, RZ ;  /* 0x0000000b17097210 */ /* 0x000fe20007ffe0ff */
[----:B------:R-:W-:-:S07]  /*18f0*/  IMAD.IADD R12, R19, 0x1, R0 ;  /* 0x00000001130c7824 */ /* 0x000fce00078e0200 */
.L_x_5279:
        /* <DEDUP_REMOVED lines=8> */
[----:B------:R-:W-:Y:S01]  /*1980*/  IMAD.SHL.U32 R83, R2, 0x10, RZ ;  /* 0x0000001002537824 */ /* 0x000fe200078e00ff */
[----:B------:R-:W-:Y:S01]  /*1990*/  SHF.R.U32.HI R122, RZ, 0x3, R135 ;  /* 0x00000003ff7a7819 */ /* 0x000fe20000011687 */
[----:B------:R-:W-:Y:S01]  /*19a0*/  IMAD.MOV.U32 R123, RZ, RZ, RZ ;  /* 0x000000ffff7b7224 */ /* 0x000fe200078e00ff */
[C---:B------:R-:W-:Y:S01]  /*19b0*/  IADD3 R18, P4, PT, R24.reuse, R18, RZ ;  /* 0x0000001218127210 */ /* 0x040fe20007f9e0ff */
[----:B------:R-:W-:Y:S01]  /*19c0*/  IMAD.SHL.U32 R77, R135, 0x40, RZ ;  /* 0x00000040874d7824 */ /* 0x000fe200078e00ff */
[----:B------:R-:W-:Y:S01]  /*19d0*/  IADD3 R20, P3, PT, R24, R20, RZ ;  /* 0x0000001418147210 */ /* 0x000fe20007f7e0ff */
[----:B------:R-:W-:Y:S01]  /*19e0*/  IMAD.WIDE.U32 R16, R17, 0x40, R122 ;  /* 0x0000004011107825 */ /* 0x000fe200078e007a */
[----:B------:R-:W-:-:S02]  /*19f0*/  SHF.L.U64.HI R80, R2, 0x4, R3 ;  /* 0x0000000402507819 */ /* 0x000fc40000010203 */
[----:B------:R-:W-:Y:S01]  /*1a00*/  IADD3.X R21, PT, PT, RZ, R12, RZ, P3, !PT ;  /* 0x0000000cff157210 */ /* 0x000fe20001ffe4ff */
[----:B------:R-:W2:Y:S01]  /*1a10*/  @!P2 LDC.64 R10, c[0x0][0x398] ;  /* 0x0000e600ff0aab82 */ /* 0x000ea20000000a00 */
[----:B------:R-:W-:Y:S01]  /*1a20*/  IMAD.X R19, RZ, RZ, R9, P4 ;  /* 0x000000ffff137224 */ /* 0x000fe200020e0609 */
[----:B------:R-:W-:Y:S01]  /*1a30*/  SHF.L.U32 R85, R135, 0x2, RZ ;  /* 0x0000000287557819 */ /* 0x000fe200000006ff */
[----:B------:R-:W-:Y:S01]  /*1a40*/  VIADD R76, R134, 0xffffffff ;  /* 0xffffffff864c7836 */ /* 0x000fe20000000000 */
[----:B------:R-:W-:Y:S01]  /*1a50*/  SHF.L.U64.HI R72, R6, 0x4, R7 ;  /* 0x0000000406487819 */ /* 0x000fe20000010207 */
[----:B-1----:R-:W-:Y:S01]  /*1a60*/  @P2 IMAD.WIDE.U32 R22, R200, R120, RZ ;  /* 0x00000078c8162225 */ /* 0x002fe200078e00ff */
[----:B------:R-:W-:Y:S02]  /*1a70*/  LOP3.LUT R85, R85, 0x1c, RZ, 0xc0, !PT ;  /* 0x0000001c55557812 */ /* 0x000fe400078ec0ff */
[----:B------:R-:W1:Y:S01]  /*1a80*/  LDC R9, c[0x0][0x450] ;  /* 0x00011400ff097b82 */ /* 0x000e620000000800 */
[----:B------:R-:W-:Y:S01]  /*1a90*/  IMAD.WIDE.U32 R18, R122, R6, R18 ;  /* 0x000000067a127225 */ /* 0x000fe200078e0012 */
[----:B------:R-:W-:-:S03]  /*1aa0*/  LOP3.LUT R77, R77, 0x1c0, RZ, 0xc0, !PT ;  /* 0x000001c04d4d7812 */ /* 0x000fc600078ec0ff */
[----:B------:R-:W-:Y:S01]  /*1ab0*/  IMAD.WIDE.U32 R12, R122, R2, R20 ;  /* 0x000000027a0c7225 */ /* 0x000fe200078e0014 */
[----:B------:R-:W-:-:S03]  /*1ac0*/  SHF.R.S32.HI R2, RZ, 0x1f, R81 ;  /* 0x0000001fff027819 */ /* 0x000fc60000011451 */
[----:B------:R-:W-:Y:S01]  /*1ad0*/  IMAD R97, R122, R7, R19 ;  /* 0x000000077a617224 */ /* 0x000fe200078e0213 */
[----:B------:R-:W-:Y:S01]  /*1ae0*/  LEA.HI R2, R2, R81, RZ, 0x6 ;  /* 0x0000005102027211 */ /* 0x000fe200078f30ff */
[----:B------:R-:W-:Y:S01]  /*1af0*/  IMAD.SHL.U32 R96, R18, 0x2, RZ ;  /* 0x0000000212607824 */ /* 0x000fe200078e00ff */
[----:B------:R-:W-:Y:S01]  /*1b00*/  SHF.L.U32 R94, R12, 0x1, RZ ;  /* 0x000000010c5e7819 */ /* 0x000fe200000006ff */
[----:B------:R-:W-:Y:S01]  /*1b10*/  IMAD R95, R122, R3, R13 ;  /* 0x000000037a5f7224 */ /* 0x000fe200078e020d */
[----:B------:R-:W-:Y:S01]  /*1b20*/  SHF.L.U64.HI R97, R18, 0x1, R97 ;  /* 0x0000000112617819 */ /* 0x000fe20000010261 */
[----:B------:R-:W-:Y:S01]  /*1b30*/  IMAD R79, R17, R120, RZ ;  /* 0x00000078114f7224 */ /* 0x000fe200078e02ff */
[----:B------:R-:W-:Y:S01]  /*1b40*/  SHF.R.S32.HI R2, RZ, 0x6, R2 ;  /* 0x00000006ff027819 */ /* 0x000fe20000011402 */
[----:B--2---:R-:W-:Y:S01]  /*1b50*/  @!P2 IMAD.WIDE.U32 R26, R5, R10, RZ ;  /* 0x0000000a051aa225 */ /* 0x004fe200078e00ff */
[----:B------:R-:W-:Y:S02]  /*1b60*/  SHF.L.U64.HI R95, R12, 0x1, R95 ;  /* 0x000000010c5f7819 */ /* 0x000fe4000001025f */
[----:B------:R-:W-:Y:S01]  /*1b70*/  VIMNMX R93, PT, PT, R195, R2, !PT ;  /* 0x00000002c35d7248 */ /* 0x000fe20007fe0100 */
[----:B------:R-:W-:Y:S01]  /*1b80*/  @!P2 IMAD R11, R5, R11, R27 ;  /* 0x0000000b050ba224 */ /* 0x000fe200078e021b */
[----:B------:R-:W-:Y:S01]  /*1b90*/  @!P2 MOV R10, R26 ;  /* 0x0000001a000aa202 */ /* 0x000fe20000000f00 */
[----:B------:R-:W-:Y:S01]  /*1ba0*/  @P2 IMAD.MOV.U32 R10, RZ, RZ, R22 ;  /* 0x000000ffff0a2224 */ /* 0x000fe200078e0016 */
[----:B-1----:R-:W-:Y:S01]  /*1bb0*/  LEA.HI R87, R9, R9, RZ, 0x1 ;  /* 0x0000000909577211 */ /* 0x002fe200078f08ff */
[----:B------:R-:W-:-:S02]  /*1bc0*/  @P2 IMAD R11, R200, R121, R23 ;  /* 0x00000079c80b2224 */ /* 0x000fc400078e0217 */
[----:B------:R-:W-:Y:S01]  /*1bd0*/  IMAD R79, R16, R121, R79 ;  /* 0x00000079104f7224 */ /* 0x000fe200078e024f */
[----:B------:R-:W-:Y:S01]  /*1be0*/  IADD3 R10, P2, PT, R24, R10, RZ ;  /* 0x0000000a180a7210 */ /* 0x000fe20007f5e0ff */
[----:B------:R-:W-:Y:S01]  /*1bf0*/  IMAD.SHL.U32 R73, R6, 0x10, RZ ;  /* 0x0000001006497824 */ /* 0x000fe200078e00ff */
[----:B------:R-:W-:Y:S01]  /*1c00*/  SHF.R.S32.HI R87, RZ, 0x1, R87 ;  /* 0x00000001ff577819 */ /* 0x000fe20000011457 */
[----:B------:R-:W-:Y:S02]  /*1c10*/  IMAD.SHL.U32 R133, R76, 0x40, RZ ;  /* 0x000000404c857824 */ /* 0x000fe400078e00ff */
[----:B------:R-:W-:Y:S01]  /*1c20*/  IMAD.X R11, RZ, RZ, R11, P2 ;  /* 0x000000ffff0b7224 */ /* 0x000fe200010e060b */
[----:B----4-:R-:W-:Y:S01]  /*1c30*/  IADD3 R96, P2, PT, R96, UR8, RZ ;  /* 0x0000000860607c10 */ /* 0x010fe2000ff5e0ff */
[----:B------:R-:W-:Y:S02]  /*1c40*/  IMAD R86, R122, R87, R85 ;  /* 0x000000577a567224 */ /* 0x000fe400078e0255 */
[----:B------:R-:W-:Y:S01]  /*1c50*/  IMAD.WIDE.U32 R10, R14, UR4, R10 ;  /* 0x000000040e0a7c25 */ /* 0x000fe2000f8e000a */
[----:B------:R-:W-:-:S02]  /*1c60*/  IADD3.X R97, PT, PT, R97, UR9, RZ, P2, !PT ;  /* 0x0000000961617c10 */ /* 0x000fc400097fe4ff */
[----:B------:R-:W-:Y:S01]  /*1c70*/  IADD3 R85, PT, PT, R85, R86, RZ ;  /* 0x0000005655557210 */ /* 0x000fe20007ffe0ff */
[----:B------:R-:W-:Y:S01]  /*1c80*/  IMAD R11, R14, UR5, R11 ;  /* 0x000000050e0b7c24 */ /* 0x000fe2000f8e020b */
[----:B------:R-:W1:Y:S01]  /*1c90*/  LDCU.64 UR4, c[0x0][0x390] ;  /* 0x00007200ff0477ac */ /* 0x000e620008000a00 */
[----:B------:R-:W-:Y:S01]  /*1ca0*/  SHF.R.S32.HI R84, RZ, 0x1f, R86 ;  /* 0x0000001fff547819 */ /* 0x000fe20000011456 */
[----:B------:R-:W-:Y:S01]  /*1cb0*/  IMAD.MOV.U32 R196, RZ, RZ, R96 ;  /* 0x000000ffffc47224 */ /* 0x000fe200078e0060 */
[----:B------:R-:W-:Y:S01]  /*1cc0*/  SHF.R.S32.HI R82, RZ, 0x1f, R85 ;  /* 0x0000001fff527819 */ /* 0x000fe20000011455 */
[----:B------:R-:W-:-:S04]  /*1cd0*/  IMAD.WIDE.U32 R120, R16, R120, R10 ;  /* 0x0000007810787225 */ /* 0x000fc800078e000a */
[----:B------:R-:W-:Y:S01]  /*1ce0*/  IMAD.MOV.U32 R197, RZ, RZ, R97 ;  /* 0x000000ffffc57224 */ /* 0x000fe200078e0061 */
[----:B------:R-:W-:Y:S02]  /*1cf0*/  IADD3 R79, PT, PT, R121, R79, RZ ;  /* 0x0000004f794f7210 */ /* 0x000fe40007ffe0ff */
[----:B-1----:R-:W-:-:S04]  /*1d00*/  IADD3 R94, P2, PT, R94, UR4, RZ ;  /* 0x000000045e5e7c10 */ /* 0x002fc8000ff5e0ff */
[----:B------:R-:W-:Y:S02]  /*1d10*/  IADD3.X R95, PT, PT, R95, UR5, RZ, P2, !PT ;  /* 0x000000055f5f7c10 */ /* 0x000fe400097fe4ff */
[----:B------:R-:W-:Y:S02]  /*1d20*/  ISETP.GT.U32.AND P2, PT, R134, R93, PT ;  /* 0x0000005d8600720c */ /* 0x000fe40003f44070 */
[----:B------:R-:W-:Y:S01]  /*1d30*/  MOV R198, R94 ;  /* 0x0000005e00c67202 */ /* 0x000fe20000000f00 */
[----:B------:R-:W-:-:S10]  /*1d40*/  IMAD.MOV.U32 R199, RZ, RZ, R95 ;  /* 0x000000ffffc77224 */ /* 0x000fd400078e005f */
        /* <DEDUP_REMOVED lines=20> */
[----:B------:R-:W-:Y:S01]  /*1e90*/  LOP3.LUT R23, R24, 0x40, RZ, 0xfc, !PT ;  /* 0x0000004018177812 */ /* 0x000fe200078efcff */
[----:B------:R-:W-:Y:S01]  /*1ea0*/  IMAD R117, R134, -0x40, R81 ;  /* 0xffffffc086757824 */ /* 0x000fe200078e0251 */
        /* <DEDUP_REMOVED lines=8> */
[----:B--2---:R-:W-:Y:S01]  /*1f30*/  IMAD.WIDE.U32 R10, R5, UR10, R24 ;  /* 0x0000000a050a7c25 */ /* 0x004fe2000f8e0018 */
[----:B------:R-:W-:-:S03]  /*1f40*/  SHF.R.S32.HI R104, RZ, 0x1f, R114 ;  /* 0x0000001fff687819 */ /* 0x000fc60000011472 */
        /* <DEDUP_REMOVED lines=57> */
[----:B---3--:R-:W-:Y:S01]  /*22e0*/  MOV R31, UR16 ;  /* 0x00000010001f7c02 */ /* 0x008fe20008000f00 */
[----:B--2---:R-:W-:Y:S01]  /*22f0*/  UISETP.NE.AND UP0, UPT, UR17, URZ, UPT ;  /* 0x000000ff1100728c */ /* 0x004fe2000bf05270 */
[--C-:B------:R-:W-:Y:S02]  /*2300*/  SHF.R.S64 R105, R0, 0x1f, R3.reuse ;  /* 0x0000001f00697819 */ /* 0x100fe40000001003 */
[----:B------:R-:W-:Y:S02]  /*2310*/  SHF.R.S32.HI R92, RZ, 0x1f, R3 ;  /* 0x0000001fff5c7819 */ /* 0x000fe40000011403 */
[----:B------:R-:W-:Y:S02]  /*2320*/  SHF.R.S32.HI R107, RZ, 0x1f, R107 ;  /* 0x0000001fff6b7819 */ /* 0x000fe4000001146b */
[----:B------:R-:W-:Y:S02]  /*2330*/  LEA.HI.X R99, R4, UR9, R99, 0x1, P3 ;  /* 0x0000000904637c11 */ /* 0x000fe400098f0c63 */
[----:B------:R-:W-:Y:S01]  /*2340*/  LEA.HI.X R27, R2, UR5, R27, 0x1, P2 ;  /* 0x00000005021b7c11 */ /* 0x000fe200090f0c1b */
[----:B------:R-:W2:Y:S01]  /*2350*/  LDCU.64 UR4, c[0x0][0x3b8] ;  /* 0x00007700ff0477ac */ /* 0x000ea20008000a00 */
[----:B------:R-:W-:Y:S01]  /*2360*/  IADD3.X R101, PT, PT, R101, UR11, RZ, P1, !PT ;  /* 0x0000000b65657c10 */ /* 0x000fe20008ffe4ff */
[----:B-1----:R-:W3:Y:S06]  /*2370*/  LDCU.128 UR8, c[0x0][0x3a0] ;  /* 0x00007400ff0877ac */ /* 0x002eec0008000c00 */
.L_x_5306:
        /* <DEDUP_REMOVED lines=15> */
[----:B------:R-:W5:Y:S02]  /*2470*/  @P0 LDG.E.128 R12, desc[UR6][R98.64] ;  /* 0x00000006620c0981 */ /* 0x000f64000c1e1d00 */
[----:B------:R-:W1:Y:S02]  /*2480*/  @P6 LDC.64 R2, c[0x0][0x4b0] ;  /* 0x00012c00ff026b82 */ /* 0x000e640000000a00 */
[----:B-----5:R-:W-:Y:S01]  /*2490*/  @P0 STG.E.128 desc[UR6][R94.64], R12 ;  /* 0x0000000c5e000986 */ /* 0x020fe2000c101d06 */
[C---:B-1----:R-:W-:Y:S03]  /*24a0*/  @P6 LEA R36, P1, R2.reuse, R98, 0x5 ;  /* 0x0000006202246211 */ /* 0x042fe600078228ff */
[----:B------:R-:W5:Y:S01]  /*24b0*/  @P0 LDG.E.128 R8, desc[UR6][R98.64+0x80] ;  /* 0x0000800662080981 */ /* 0x000f62000c1e1d00 */
        /* <DEDUP_REMOVED lines=12> */
[----:B-----5:R1:W-:Y:S04]  /*2580*/  @P0 STG.E.128 desc[UR6][R94.64+0x80], R8 ;  /* 0x000080085e000986 */ /* 0x0203e8000c101d06 */
[----:B------:R-:W5:Y:S04]  /*2590*/  @P0 LDG.E.128 R4, desc[UR6][R98.64+0x100] ;  /* 0x0001000662040981 */ /* 0x000f68000c1e1d00 */
[----:B-----5:R5:W-:Y:S04]  /*25a0*/  @P0 STG.E.128 desc[UR6][R94.64+0x100], R4 ;  /* 0x000100045e000986 */ /* 0x020be8000c101d06 */
[----:B------:R-:W4:Y:S04]  /*25b0*/  @P6 LDG.E.128 R16, desc[UR6][R36.64] ;  /* 0x0000000624106981 */ /* 0x000f28000c1e1d00 */
[----:B----4-:R-:W-:Y:S04]  /*25c0*/  @P6 STG.E.128 desc[UR6][R34.64], R16 ;  /* 0x0000001022006986 */ /* 0x010fe8000c101d06 */
[----:B-1----:R-:W4:Y:S04]  /*25d0*/  @P6 LDG.E.128 R8, desc[UR6][R36.64+0x80] ;  /* 0x0000800624086981 */ /* 0x002f28000c1e1d00 */
[----:B----4-:R-:W-:Y:S04]  /*25e0*/  @P6 STG.E.128 desc[UR6][R34.64+0x80], R8 ;  /* 0x0000800822006986 */ /* 0x010fe8000c101d06 */
[----:B------:R-:W4:Y:S04]  /*25f0*/  @P6 LDG.E.128 R12, desc[UR6][R36.64+0x100] ;  /* 0x00010006240c6981 */ /* 0x000f28000c1e1d00 */
[----:B----4-:R1:W-:Y:S04]  /*2600*/  @P6 STG.E.128 desc[UR6][R34.64+0x100], R12 ;  /* 0x0001000c22006986 */ /* 0x0103e8000c101d06 */
[----:B-----5:R-:W4:Y:S01]  /*2610*/  @P5 LDG.E.128 R4, desc[UR6][R32.64] ;  /* 0x0000000620045981 */ /* 0x020f22000c1e1d00 */
[----:B-1----:R-:W-:Y:S04]  /*2620*/  @P4 IMAD.WIDE.U32 R34, R2, 0x60, R98 ;  /* 0x0000006002224825 */ /* 0x002fe800078e0062 */
[----:B------:R-:W-:Y:S02]  /*2630*/  @P4 IMAD.IADD R35, R35, 0x1, R3 ;  /* 0x0000000123234824 */ /* 0x000fe400078e0203 */
[----:B------:R-:W1:Y:S02]  /*2640*/  @P4 LDC.64 R2, c[0x0][0x3c0] ;  /* 0x0000f000ff024b82 */ /* 0x000e640000000a00 */
        /* <DEDUP_REMOVED lines=60> */
.L_x_5286:
        /* <DEDUP_REMOVED lines=157> */
.L_x_5290:
[----:B--23--:R-:W-:Y:S05]  /*33e0*/  BSYNC.RECONVERGENT B0 ;  /* 0x0000000000007941 */ /* 0x00cfea0003800200 */
.L_x_5289:
        /* <DEDUP_REMOVED lines=153> */
.L_x_5292:
[----:B------:R-:W-:Y:S05]  /*3d80*/  BSYNC.RECONVERGENT B0 ;  /* 0x0000000000007941 */ /* 0x000fea0003800200 */
.L_x_5291:
        /* <DEDUP_REMOVED lines=159> */
.L_x_5294:
[----:B------:R-:W-:Y:S05]  /*4780*/  BSYNC.RECONVERGENT B0 ;  /* 0x0000000000007941 */ /* 0x000fea0003800200 */
.L_x_5293:
        /* <DEDUP_REMOVED lines=162> */
.L_x_5296:
[----:B------:R-:W-:Y:S05]  /*51b0*/  BSYNC.RECONVERGENT B0 ;  /* 0x0000000000007941 */ /* 0x000fea0003800200 */
.L_x_5295:
[----:B------:R-:W2:Y:S01]  /*51c0*/  LDC R31, c[0x0][0x450] ;  /* 0x00011400ff1f7b82 */ /* 0x000ea20000000800 */
[----:B-1----:R-:W-:Y:S05]  /*51d0*/  IMAD.U32 R3, R52, -0x20, RZ ;  /* 0xffffffe034037824 */ /* 0x002fea00078e00ff */
[C---:B------:R-:W-:Y:S02]  /*51e0*/  LEA R28, P1, R3.reuse, R28, 0x1 ;  /* 0x0000001c031c7211 */ /* 0x040fe400078208ff */
[C---:B------:R-:W-:Y:S02]  /*51f0*/  LEA R60, P0, R3.reuse, R60, 0x1 ;  /* 0x0000003c033c7211 */ /* 0x040fe400078008ff */
[C---:B------:R-:W-:Y:S02]  /*5200*/  LEA.HI.X.SX32 R29, R3.reuse, R29, 0x1, P1 ;  /* 0x0000001d031d7211 */ /* 0x040fe400008f0eff */
[----:B------:R-:W-:Y:S01]  /*5210*/  LEA.HI.X.SX32 R61, R3, R61, 0x1, P0 ;  /* 0x0000003d033d7211 */ /* 0x000fe200000f0eff */
[----:B------:R-:W-:Y:S05]  /*5220*/  BRA `(.L_x_5287) ;  /* 0x0000004400287947 */ /* 0x000fea0003800000 */
.L_x_5288:
        /* <DEDUP_REMOVED lines=271> */
.L_x_5298:
[----:B--23--:R-:W-:Y:S05]  /*6320*/  BSYNC.RECONVERGENT B0 ;  /* 0x0000000000007941 */ /* 0x00cfea0003800200 */
.L_x_5297:
        /* <DEDUP_REMOVED lines=270> */
.L_x_5300:
[----:B------:R-:W-:Y:S05]  /*7410*/  BSYNC.RECONVERGENT B0 ;  /* 0x0000000000007941 */ /* 0x000fea0003800200 */
.L_x_5299:
        /* <DEDUP_REMOVED lines=272> */
.L_x_5302:
[----:B------:R-:W-:Y:S05]  /*8520*/  BSYNC.RECONVERGENT B0 ;  /* 0x0000000000007941 */ /* 0x000fea0003800200 */
.L_x_5301:
        /* <DEDUP_REMOVED lines=180> */
[----:B------:R-:W-:Y:S01]  /*9070*/  @!P1 FFMA.FTZ R7, R0, R16, R7 ;  /* 0x0000001000079223 */ /* 0x000fe20000010007 */
        /* <DEDUP_REMOVED lines=94> */
.L_x_5304:
[----:B------:R-:W-:Y:S05]  /*9660*/  BSYNC.RECONVERGENT B0 ;  /* 0x0000000000007941 */ /* 0x000fea0003800200 */
.L_x_5303:
[----:B------:R-:W2:Y:S01]  /*9670*/  LDC R31, c[0x0][0x450] ;  /* 0x00011400ff1f7b82 */ /* 0x000ea20000000800 */
[----:B-1----:R-:W-:Y:S05]  /*9680*/  IMAD.U32 R3, R126, -0x20, RZ ;  /* 0xffffffe07e037824 */ /* 0x002fea00078e00ff */
[C---:B------:R-:W-:Y:S02]  /*9690*/  LEA R102, P1, R3.reuse, R102, 0x1 ;  /* 0x0000006603667211 */ /* 0x040fe400078208ff */
[C---:B------:R-:W-:Y:S02]  /*96a0*/  LEA R100, P0, R3.reuse, R100, 0x1 ;  /* 0x0000006403647211 */ /* 0x040fe400078008ff */
[C---:B------:R-:W-:Y:S02]  /*96b0*/  LEA.HI.X.SX32 R103, R3.reuse, R103, 0x1, P1 ;  /* 0x0000006703677211 */ /* 0x040fe400008f0eff */
[----:B------:R-:W-:Y:S09]  /*96c0*/  LEA.HI.X.SX32 R101, R3, R101, 0x1, P0 ;  /* 0x0000006503657211 */ /* 0x000ff200000f0eff */
.L_x_5287:
[----:B------:R-:W-:Y:S05]  /*96d0*/  BSYNC.RECONVERGENT B1 ;  /* 0x0000000000017941 */ /* 0x000fea0003800200 */
.L_x_5285:
        /* <DEDUP_REMOVED lines=90> */
.L_x_5305:
[----:B------:R-:W-:Y:S02]  /*9c80*/  IADD3 R98, P1, PT, R98, R105, RZ ;  /* 0x0000006962627210 */ /* 0x000fe40007f3e0ff */
[----:B------:R-:W-:Y:S03]  /*9c90*/  IADD3 R26, P0, PT, R26, R109, RZ ;  /* 0x0000006d1a1a7210 */ /* 0x000fe60007f1e0ff */
[----:B------:R-:W-:Y:S02]  /*9ca0*/  IMAD.X R99, R99, 0x1, R92, P1 ;  /* 0x0000000163637824 */ /* 0x000fe400008e065c */
[----:B------:R-:W-:Y:S01]  /*9cb0*/  IMAD.X R27, R27, 0x1, R107, P0 ;  /* 0x000000011b1b7824 */ /* 0x000fe200000e066b */
[----:B------:R-:W-:Y:S07]  /*9cc0*/  @P3 BRA `(.L_x_5306) ;  /* 0xffffff8400ac3947 */ /* 0x000fee000383ffff */
.L_x_5284:
[----:B------:R-:W1:Y:S01]  /*9cd0*/  LDC R17, c[0x0][0x450] ;  /* 0x00011400ff117b82 */ /* 0x000e620000000800 */
[----:B-----5:R-:W-:Y:S01]  /*9ce0*/  LOP3.LUT R0, R91, 0x1f8, RZ, 0xc0, !PT ;  /* 0x000001f85b007812 */ /* 0x020fe200078ec0ff */
        /* <DEDUP_REMOVED lines=45> */
.L_x_5310:
[----:B------:R-:W-:Y:S05]  /*9fc0*/  BSYNC.RECONVERGENT B0 ;  /* 0x0000000000007941 */ /* 0x000fea0003800200 */
.L_x_5309:
        /* <DEDUP_REMOVED lines=11> */
.L_x_5308:
        /* <DEDUP_REMOVED lines=77> */
.L_x_5316:
[----:B------:R-:W-:Y:S05]  /*a550*/  BSYNC.RECONVERGENT B0 ;  /* 0x0000000000007941 */ /* 0x000fea0003800200 */
.L_x_5315:
        /* <DEDUP_REMOVED lines=44> */
.L_x_5318:
[----:B------:R-:W-:Y:S05]  /*a820*/  BSYNC.RECONVERGENT B0 ;  /* 0x0000000000007941 */ /* 0x000fea0003800200 */
.L_x_5317:
        /* <DEDUP_REMOVED lines=44> */
.L_x_5320:
[----:B------:R-:W-:Y:S05]  /*aaf0*/  BSYNC.RECONVERGENT B0 ;  /* 0x0000000000007941 */ /* 0x000fea0003800200 */
.L_x_5319:
[----:B------:R4:W-:Y:S02]  /*ab00*/  STS.128 [R217+0x4000], R8 ;  /* 0x00400008d9007388 */ /* 0x0009e40000000c00 */
.L_x_5314:
[----:B------:R-:W-:Y:S05]  /*ab10*/  BSYNC.RECONVERGENT B1 ;  /* 0x0000000000017941 */ /* 0x000fea0003800200 */
.L_x_5313:
        /* <DEDUP_REMOVED lines=62> */
.L_x_5324:
[----:B------:R-:W-:Y:S05]  /*af00*/  BSYNC.RECONVERGENT B0 ;  /* 0x0000000000007941 */ /* 0x000fea0003800200 */
.L_x_5323:
        /* <DEDUP_REMOVED lines=55> */
.L_x_5326:
[----:B------:R-:W-:Y:S05]  /*b280*/  BSYNC.RECONVERGENT B0 ;  /* 0x0000000000007941 */ /* 0x000fea0003800200 */
.L_x_5325:
        /* <DEDUP_REMOVED lines=54> */
.L_x_5328:
[----:B------:R-:W-:Y:S05]  /*b5f0*/  BSYNC.RECONVERGENT B0 ;  /* 0x0000000000007941 */ /* 0x000fea0003800200 */
.L_x_5327:
[----:B------:R1:W-:Y:S02]  /*b600*/  STS.128 [R217+0x4800], R8 ;  /* 0x00480008d9007388 */ /* 0x0003e40000000c00 */
.L_x_5322:
[----:B------:R-:W-:Y:S05]  /*b610*/  BSYNC.RECONVERGENT B1 ;  /* 0x0000000000017941 */ /* 0x000fea0003800200 */
.L_x_5321:
        /* <DEDUP_REMOVED lines=62> */
.L_x_5332:
[----:B------:R-:W-:Y:S05]  /*ba00*/  BSYNC.RECONVERGENT B0 ;  /* 0x0000000000007941 */ /* 0x000fea0003800200 */
.L_x_5331:
        /* <DEDUP_REMOVED lines=54> */
.L_x_5334:
[----:B------:R-:W-:Y:S05]  /*bd70*/  BSYNC.RECONVERGENT B0 ;  /* 0x0000000000007941 */ /* 0x000fea0003800200 */
.L_x_5333:
        /* <DEDUP_REMOVED lines=54> */
.L_x_5336:
[----:B------:R-:W-:Y:S05]  /*c0e0*/  BSYNC.RECONVERGENT B0 ;  /* 0x0000000000007941 */ /* 0x000fea0003800200 */
.L_x_5335:
[----:B------:R4:W-:Y:S02]  /*c0f0*/  STS.128 [R217+0x5000], R8 ;  /* 0x00500008d9007388 */ /* 0x0009e40000000c00 */
.L_x_5330:
[----:B------:R-:W-:Y:S05]  /*c100*/  BSYNC.RECONVERGENT B1 ;  /* 0x0000000000017941 */ /* 0x000fea0003800200 */
.L_x_5329:
        /* <DEDUP_REMOVED lines=62> */
.L_x_5338:
[----:B------:R-:W-:Y:S05]  /*c4f0*/  BSYNC.RECONVERGENT B0 ;  /* 0x0000000000007941 */ /* 0x000fea0003800200 */
.L_x_5337:
        /* <DEDUP_REMOVED lines=54> */
.L_x_5340:
[----:B------:R-:W-:Y:S05]  /*c860*/  BSYNC.RECONVERGENT B0 ;  /* 0x0000000000007941 */ /* 0x000fea0003800200 */
.L_x_5339:
        /* <DEDUP_REMOVED lines=54> */
.L_x_5342:
[----:B------:R-:W-:Y:S05]  /*cbd0*/  BSYNC.RECONVERGENT B0 ;  /* 0x0000000000007941 */ /* 0x000fea0003800200 */
.L_x_5341:
[----:B------:R4:W-:Y:S01]  /*cbe0*/  STS.128 [R217+0x5800], R8 ;  /* 0x00580008d9007388 */ /* 0x0009e20000000c00 */
[----:B------:R-:W-:Y:S05]  /*cbf0*/  BRA `(.L_x_5311) ;  /* 0x0000004000987947 */ /* 0x000fea0003800000 */
.L_x_5312:
        /* <DEDUP_REMOVED lines=93> */
.L_x_5346:
[----:B------:R-:W-:Y:S05]  /*d1d0*/  BSYNC.RECONVERGENT B0 ;  /* 0x0000000000007941 */ /* 0x000fea0003800200 */
.L_x_5345:
        /* <DEDUP_REMOVED lines=83> */
.L_x_5348:
[----:B------:R-:W-:Y:S05]  /*d710*/  BSYNC.RECONVERGENT B0 ;  /* 0x0000000000007941 */ /* 0x000fea0003800200 */
.L_x_5347:
        /* <DEDUP_REMOVED lines=83> */
.L_x_5350:
[----:B------:R-:W-:Y:S05]  /*dc50*/  BSYNC.RECONVERGENT B0 ;  /* 0x0000000000007941 */ /* 0x000fea0003800200 */
.L_x_5349:
[----:B------:R4:W-:Y:S02]  /*dc60*/  STS.128 [R217+0x4000], R28 ;  /* 0x0040001cd9007388 */ /* 0x0009e40000000c00 */
.L_x_5344:
[----:B------:R-:W-:Y:S05]  /*dc70*/  BSYNC.RECONVERGENT B1 ;  /* 0x0000000000017941 */ /* 0x000fea0003800200 */
.L_x_5343:
        /* <DEDUP_REMOVED lines=91> */
.L_x_5354:
[----:B------:R-:W-:Y:S05]  /*e230*/  BSYNC.RECONVERGENT B0 ;  /* 0x0000000000007941 */ /* 0x000fea0003800200 */
.L_x_5353:
        /* <DEDUP_REMOVED lines=85> */
.L_x_5356:
[----:B------:R-:W-:Y:S05]  /*e790*/  BSYNC.RECONVERGENT B0 ;  /* 0x0000000000007941 */ /* 0x000fea0003800200 */
.L_x_5355:
        /* <DEDUP_REMOVED lines=85> */
.L_x_5358:
[----:B------:R-:W-:Y:S05]  /*ecf0*/  BSYNC.RECONVERGENT B0 ;  /* 0x0000000000007941 */ /* 0x000fea0003800200 */
.L_x_5357:
[----:B------:R1:W-:Y:S02]  /*ed00*/  STS.128 [R217+0x4800], R28 ;  /* 0x0048001cd9007388 */ /* 0x0003e40000000c00 */
.L_x_5352:
[----:B------:R-:W-:Y:S05]  /*ed10*/  BSYNC.RECONVERGENT B1 ;  /* 0x0000000000017941 */ /* 0x000fea0003800200 */
.L_x_5351:
        /* <DEDUP_REMOVED lines=93> */
.L_x_5362:
[----:B------:R-:W-:Y:S05]  /*f2f0*/  BSYNC.RECONVERGENT B0 ;  /* 0x0000000000007941 */ /* 0x000fea0003800200 */
.L_x_5361:
        /* <DEDUP_REMOVED lines=85> */
.L_x_5364:
[----:B------:R-:W-:Y:S05]  /*f850*/  BSYNC.RECONVERGENT B0 ;  /* 0x0000000000007941 */ /* 0x000fea0003800200 */
.L_x_5363:
        /* <DEDUP_REMOVED lines=85> */
.L_x_5366:
[----:B------:R-:W-:Y:S05]  /*fdb0*/  BSYNC.RECONVERGENT B0 ;  /* 0x0000000000007941 */ /* 0x000fea0003800200 */
.L_x_5365:
[----:B------:R4:W-:Y:S02]  /*fdc0*/  STS.128 [R217+0x5000], R28 ;  /* 0x0050001cd9007388 */ /* 0x0009e40000000c00 */
.L_x_5360:
[----:B------:R-:W-:Y:S05]  /*fdd0*/  BSYNC.RECONVERGENT B1 ;  /* 0x0000000000017941 */ /* 0x000fea0003800200 */
.L_x_5359:
        /* <DEDUP_REMOVED lines=92> */
.L_x_5368:
[----:B------:R-:W-:Y:S05]  /*103a0*/  BSYNC.RECONVERGENT B0 ;  /* 0x0000000000007941 */ /* 0x000fea0003800200 */
.L_x_5367:
        /* <DEDUP_REMOVED lines=84> */
.L_x_5370:
[----:B------:R-:W-:Y:S05]  /*108f0*/  BSYNC.RECONVERGENT B0 ;  /* 0x0000000000007941 */ /* 0x000fea0003800200 */
.L_x_5369:
        /* <DEDUP_REMOVED lines=84> */
.L_x_5372:
[----:B------:R-:W-:Y:S05]  /*10e40*/  BSYNC.RECONVERGENT B0 ;  /* 0x0000000000007941 */ /* 0x000fea0003800200 */
.L_x_5371:
[----:B------:R4:W-:Y:S02]  /*10e50*/  STS.128 [R217+0x5800], R28 ;  /* 0x0058001cd9007388 */ /* 0x0009e40000000c00 */
.L_x_5311:
[----:B------:R-:W-:Y:S05]  /*10e60*/  BSYNC.RECONVERGENT B2 ;  /* 0x0000000000027941 */ /* 0x000fea0003800200 */
.L_x_5307:
[----:B-1-3--:R-:W-:Y:S01]  /*10e70*/  IMAD.IADD R7, R74, 0x1, -R133 ;  /* 0x000000014a077824 */ /* 0x00afe200078e0a85 */
[C---:B------:R-:W-:Y:S01]  /*10e80*/  SHF.L.U32 R146, R135.reuse, 0x3, RZ ;  /* 0x0000000387927819 */ /* 0x040fe200000006ff */
[----:B------:R-:W-:Y:S01]  /*10e90*/  IMAD.SHL.U32 R184, R135, 0x20, RZ ;  /* 0x0000002087b87824 */ /* 0x000fe200078e00ff */
[----:B------:R-:W-:Y:S01]  /*10ea0*/  SHF.R.U32.HI R186, RZ, 0x1, R135 ;  /* 0x00000001ffba7819 */ /* 0x000fe20000011687 */
[----:B------:R-:W1:Y:S01]  /*10eb0*/  LDCU.64 UR8, c[0x0][0x508] ;  /* 0x0000a100ff0877ac */ /* 0x000e620008000a00 */
[-C--:B------:R-:W-:Y:S02]  /*10ec0*/  ISETP.GE.AND P4, PT, R36, R7.reuse, PT ;  /* 0x000000072400720c */ /* 0x080fe40003f86270 */
[-C--:B------:R-:W-:Y:S02]  /*10ed0*/  ISETP.GE.AND P3, PT, R38, R7.reuse, PT ;  /* 0x000000072600720c */ /* 0x080fe40003f66270 */
[-C--:B------:R-:W-:Y:S02]  /*10ee0*/  ISETP.GE.AND P5, PT, R20, R7.reuse, PT ;  /* 0x000000071400720c */ /* 0x080fe40003fa6270 */
[----:B------:R-:W-:-:S02]  /*10ef0*/  ISETP.GE.AND P6, PT, R122, R7, PT ;  /* 0x000000077a00720c */ /* 0x000fc40003fc6270 */
[----:B------:R-:W-:Y:S02]  /*10f00*/  ISETP.GE.AND P2, PT, R38, R7, PT ;  /* 0x000000072600720c */ /* 0x000fe40003f46270 */
[----:B------:R-:W-:Y:S02]  /*10f10*/  LOP3.LUT R182, R146, 0x38, RZ, 0xc0, !PT ;  /* 0x0000003892b67812 */ /* 0x000fe400078ec0ff */
[----:B------:R-:W-:Y:S01]  /*10f20*/  LOP3.LUT R0, R186, 0x8, RZ, 0xc0, !PT ;  /* 0x00000008ba007812 */ /* 0x000fe200078ec0ff */
[----:B--2---:R-:W2:Y:S01]  /*10f30*/  @!P4 LDC.64 R4, c[0x0][0x3b8] ;  /* 0x0000ee00ff04cb82 */ /* 0x004ea20000000a00 */
[----:B------:R-:W-:Y:S02]  /*10f40*/  SHF.L.U32 R145, R135, 0x6, RZ ;  /* 0x0000000687917819 */ /* 0x000fe400000006ff */
[----:B------:R-:W-:Y:S02]  /*10f50*/  LOP3.LUT R184, R184, 0x7c00, RZ, 0xc0, !PT ;  /* 0x00007c00b8b87812 */ /* 0x000fe400078ec0ff */
[C---:B----4-:R-:W-:Y:S01]  /*10f60*/  @!P5 LEA R12, P1, R73.reuse, R196, 0x1 ;  /* 0x000000c4490cd211 */ /* 0x050fe200078208ff */
[----:B------:R-:W-:Y:S01]  /*10f70*/  @!PT LDS RZ, [RZ] ;  /* 0x00000000fffff984 */ /* 0x000fe20000000800 */
[----:B------:R-:W-:Y:S01]  /*10f80*/  @!PT LDS RZ, [RZ] ;  /* 0x00000000fffff984 */ /* 0x000fe20000000800 */
[----:B------:R-:W-:Y:S01]  /*10f90*/  @!PT LDS RZ, [RZ] ;  /* 0x00000000fffff984 */ /* 0x000fe20000000800 */
[----:B------:R-:W-:Y:S01]  /*10fa0*/  @!P6 LDGSTS.E.BYPASS.LTC128B.128 [R217+0x6000], desc[UR6][R196.64] ;  /* 0x06000000c4d9efae */ /* 0x000fe2000b981a06 */
[----:B------:R-:W-:Y:S01]  /*10fb0*/  LOP3.LUT R0, R182, R77, R0, 0x1e, !PT ;  /* 0x0000004db6007212 */ /* 0x000fe200078e1e00 */
[----:B------:R-:W3:Y:S01]  /*10fc0*/  @!P3 LDC.64 R2, c[0x0][0x3b8] ;  /* 0x0000ee00ff02bb82 */ /* 0x000ee20000000a00 */
[----:B------:R-:W-:Y:S01]  /*10fd0*/  @!P5 LEA.HI.X R13, R73, R197, R72, 0x1, P1 ;  /* 0x000000c5490dd211 */ /* 0x000fe200008f0c48 */
[----:B------:R-:W-:Y:S01]  /*10fe0*/  @!P6 LDGSTS.E.BYPASS.LTC128B.128 [R217+0x8000], desc[UR6][R196.64+0x80] ;  /* 0x08000080c4d9efae */ /* 0x000fe2000b981a06 */
[----:B------:R-:W-:-:S02]  /*10ff0*/  ISETP.GE.AND P1, PT, R36, R7, PT ;  /* 0x000000072400720c */ /* 0x000fc40003f26270 */
[----:B------:R-:W-:Y:S01]  /*11000*/  LOP3.LUT R77, R77, 0x8, R135, 0x78, !PT ;  /* 0x000000084d4d7812 */ /* 0x000fe200078e7887 */
[----:B------:R-:W-:Y:S01]  /*11010*/  @!P6 LDGSTS.E.BYPASS.LTC128B.128 [R217+0xa000], desc[UR6][R196.64+0x100] ;  /* 0x0a000100c4d9efae */ /* 0x000fe2000b981a06 */
[----:B------:R-:W-:Y:S02]  /*11020*/  LOP3.LUT R147, R145, 0x400, RZ, 0xc0, !PT ;  /* 0x0000040091937812 */ /* 0x000fe400078ec0ff */
[----:B------:R-:W-:Y:S01]  /*11030*/  MOV R183, 0x20 ;  /* 0x0000002000b77802 */ /* 0x000fe20000000f00 */
[----:B------:R-:W-:Y:S01]  /*11040*/  @!P5 LDGSTS.E.BYPASS.LTC128B.128 [R217+0x6800], desc[UR6][R12.64] ;  /* 0x068000000cd9dfae */ /* 0x000fe2000b981a06 */
[----:B------:R-:W-:-:S03]  /*11050*/  MOV R144, 0x40 ;  /* 0x0000004000907802 */ /* 0x000fc60000000f00 */
[----:B------:R-:W-:Y:S01]  /*11060*/  @!P5 LDGSTS.E.BYPASS.LTC128B.128 [R217+0x8800], desc[UR6][R12.64+0x80] ;  /* 0x088000800cd9dfae */ /* 0x000fe2000b981a06 */
[----:B--2---:R-:W-:-:S03]  /*11070*/  @!P4 LEA R10, P0, R4, R196, 0x6 ;  /* 0x000000c4040ac211 */ /* 0x004fc600078030ff */
[----:B------:R-:W-:Y:S01]  /*11080*/  @!P5 LDGSTS.E.BYPASS.LTC128B.128 [R217+0xa800], desc[UR6][R12.64+0x100] ;  /* 0x0a8001000cd9dfae */ /* 0x000fe2000b981a06 */
[----:B------:R-:W-:Y:S02]  /*11090*/  LOP3.LUT P5, RZ, R135, 0x2, RZ, 0xc0, !PT ;  /* 0x0000000287ff7812 */ /* 0x000fe400078ac0ff */
[----:B------:R-:W-:Y:S02]  /*110a0*/  @!P4 LEA.HI.X R11, R4, R197, R5, 0x6, P0 ;  /* 0x000000c5040bc211 */ /* 0x000fe400000f3405 */
[----:B------:R-:W2:Y:S01]  /*110b0*/  @!P2 LDC.64 R4, c[0x0][0x3c0] ;  /* 0x0000f000ff04ab82 */ /* 0x000ea20000000a00 */
[----:B---3--:R-:W-:Y:S01]  /*110c0*/  @!P3 IMAD.WIDE.U32 R8, R2, 0x60, R196 ;  /* 0x000000600208b825 */ /* 0x008fe200078e00c4 */
[----:B------:R-:W-:Y:S01]  /*110d0*/  SEL R172, R183, 0xffffffe0, !P5 ;  /* 0xffffffe0b7ac7807 */ /* 0x000fe20006800000 */
[----:B------:R-:W-:Y:S02]  /*110e0*/  @!P4 LDGSTS.E.BYPASS.LTC128B.128 [R217+0x7000], desc[UR6][R10.64] ;  /* 0x070000000ad9cfae */ /* 0x000fe4000b981a06 */
[----:B------:R-:W-:-:S02]  /*110f0*/  @!P3 IMAD R3, R3, 0x60, RZ ;  /* 0x000000600303b824 */ /* 0x000fc400078e02ff */
[----:B------:R-:W-:Y:S01]  /*11100*/  @!P3 IMAD.MOV.U32 R14, RZ, RZ, R8 ;  /* 0x000000ffff0eb224 */ /* 0x000fe200078e0008 */
[----:B------:R-:W-:Y:S02]  /*11110*/  @!P4 LDGSTS.E.BYPASS.LTC128B.128 [R217+0x9000], desc[UR6][R10.64+0x80] ;  /* 0x090000800ad9cfae */ /* 0x000fe4000b981a06 */
[----:B------:R-:W-:Y:S02]  /*11120*/  @!P3 IADD3 R15, PT, PT, R3, R9, RZ ;  /* 0x00000009030fb210 */ /* 0x000fe40007ffe0ff */
[----:B------:R3:W-:Y:S01]  /*11130*/  @!P4 LDGSTS.E.BYPASS.LTC128B.128 [R217+0xb000], desc[UR6][R10.64+0x100] ;  /* 0x0b0001000ad9cfae */ /* 0x0007e2000b981a06 */
[----:B------:R-:W3:Y:S03]  /*11140*/  @!P1 LDC.64 R2, c[0x0][0x3c0] ;  /* 0x0000f000ff029b82 */ /* 0x000ee60000000a00 */
[----:B------:R-:W-:Y:S04]  /*11150*/  @!P3 LDGSTS.E.BYPASS.LTC128B.128 [R217+0x7800], desc[UR6][R14.64] ;  /* 0x078000000ed9bfae */ /* 0x000fe8000b981a06 */
[----:B------:R-:W-:Y:S04]  /*11160*/  @!P3 LDGSTS.E.BYPASS.LTC128B.128 [R217+0x9800], desc[UR6][R14.64+0x80] ;  /* 0x098000800ed9bfae */ /* 0x000fe8000b981a06 */
[----:B------:R-:W-:Y:S01]  /*11170*/  @!P3 LDGSTS.E.BYPASS.LTC128B.128 [R217+0xb800], desc[UR6][R14.64+0x100] ;  /* 0x0b8001000ed9bfae */ /* 0x000fe2000b981a06 */
[----:B------:R-:W-:Y:S01]  /*11180*/  ISETP.GE.AND P3, PT, R20, R7, PT ;  /* 0x000000071400720c */ /* 0x000fe20003f66270 */
[----:B--2---:R-:W-:-:S02]  /*11190*/  @!P2 IMAD.WIDE.U32 R6, R4, 0x60, R198 ;  /* 0x000000600406a825 */ /* 0x004fc400078e00c6 */
[----:B------:R-:W0:Y:S02]  /*111a0*/  LDGDEPBAR ;  /* 0x00000000000079af */ /* 0x000e240000000000 */
[----:B------:R-:W-:-:S05]  /*111b0*/  @!P2 IMAD R5, R5, 0x60, RZ ;  /* 0x000000600505a824 */ /* 0x000fca00078e02ff */
[----:B------:R-:W-:-:S03]  /*111c0*/  @!P2 IADD3 R7, PT, PT, R5, R7, RZ ;  /* 0x000000070507a210 */ /* 0x000fc60007ffe0ff */
[----:B------:R-:W-:-:S04]  /*111d0*/  @!P3 LEA R8, P0, R83, R198, 0x1 ;  /* 0x000000c65308b211 */ /* 0x000fc800078008ff */
[----:B------:R-:W-:Y:S02]  /*111e0*/  @!P3 LEA.HI.X R9, R83, R199, R80, 0x1, P0 ;  /* 0x000000c75309b211 */ /* 0x000fe400000f0c50 */
[----:B---3--:R-:W-:-:S04]  /*111f0*/  @!P1 LEA R10, P0, R2, R198, 0x6 ;  /* 0x000000c6020a9211 */ /* 0x008fc800078030ff */
[----:B------:R-:W-:Y:S02]  /*11200*/  @!P1 LEA.HI.X R11, R2, R199, R3, 0x6, P0 ;  /* 0x000000c7020b9211 */ /* 0x000fe400000f3403 */
[----:B------:R-:W-:Y:S01]  /*11210*/  LOP3.LUT R2, R77, R182, RZ, 0x3c, !PT ;  /* 0x000000b64d027212 */ /* 0x000fe200078e3cff */
[----:B------:R-:W-:-:S04]  /*11220*/  DEPBAR.LE SB0, 0x0 ;  /* 0x000080000000791a */ /* 0x000fc80000000000 */
[----:B------:R-:W-:Y:S01]  /*11230*/  BAR.SYNC.DEFER_BLOCKING 0x0 ;  /* 0x0000000000007b1d */ /* 0x000fe20000010000 */
[----:B------:R-:W-:Y:S01]  /*11240*/  IMAD R79, R2, 0x2, R147 ;  /* 0x00000002024f7824 */ /* 0x000fe200078e0293 */
[----:B------:R-:W-:-:S03]  /*11250*/  ISETP.GT.AND P0, PT, R76, R195, PT ;  /* 0x000000c34c00720c */ /* 0x000fc60003f04270 */
[----:B------:R-:W-:-:S04]  /*11260*/  VIADD R3, R79, UR5 ;  /* 0x000000054f037c36 */ /* 0x000fc80008000000 */
[----:B------:R-:W-:Y:S01]  /*11270*/  IMAD.IADD R77, R3, 0x1, R172 ;  /* 0x00000001034d7824 */ /* 0x000fe200078e02ac */
        /* <DEDUP_REMOVED lines=32> */
[----:B------:R-:W-:Y:S03]  /*11480*/  @P2 STS.128 [R217+0x11800], RZ ;  /* 0x011800ffd9002388 */ /* 0x000fe60000000c00 */
[----:B------:R-:W-:Y:S01]  /*11490*/  IADD3 R114, PT, PT, R115, R172, RZ ;  /* 0x000000ac73727210 */ /* 0x000fe20007ffe0ff */
        /* <DEDUP_REMOVED lines=12> */
[----:B------:R-:W4:Y:S01]  /*11560*/  LDSM.16.M88.4 R24, [R79+UR5+0x6000] ;  /* 0x006000054f18783b */ /* 0x000f220008000200 */
[C---:B------:R-:W-:Y:S01]  /*11570*/  IADD3 R2, PT, PT, R172.reuse, R3, RZ ;  /* 0x00000003ac027210 */ /* 0x040fe20007ffe0ff */
[----:B------:R-:W-:Y:S02]  /*11580*/  IMAD.IADD R112, R172, 0x1, R113 ;  /* 0x00000001ac707824 */ /* 0x000fe400078e0271 */
[----:B------:R-:W5:Y:S04]  /*11590*/  LDSM.16.M88.4 R80, [R79+UR5+0x7000] ;  /* 0x007000054f50783b */ /* 0x000f680008000200 */
[----:B------:R-:W-:Y:S04]  /*115a0*/  LDSM.16.M88.4 R40, [R114] ;  /* 0x000000007228783b */ /* 0x000fe80000000200 */
[----:B------:R-:W1:Y:S04]  /*115b0*/  LDSM.16.M88.4 R16, [R77+0x6800] ;  /* 0x006800004d10783b */ /* 0x000e680000000200 */
        /* <DEDUP_REMOVED lines=134> */
[----:B------:R1:W3:Y:S07]  /*11e20*/  LDSM.16.M88.4 R16, [R3+0xb800] ;  /* 0x00b800000310783b */ /* 0x0002ee0000000200 */
[----:B------:R-:W-:Y:S03]  /*11e30*/  HMMA.16816.F32 R80, R8, R14, R80 ;  /* 0x0000000e0850723c */ /* 0x000fe60000001850 */
[----:B------:R-:W-:Y:S01]  /*11e40*/  FMUL.FTZ R14, R38, UR9 ;  /* 0x00000009260e7c20 */ /* 0x000fe20008410000 */
[----:B------:R-:W-:-:S04]  /*11e50*/  FMUL.FTZ R15, R39, UR9 ;  /* 0x00000009270f7c20 */ /* 0x000fc80008410000 */
[C---:B------:R-:W-:Y:S01]  /*11e60*/  HMMA.16816.F32 R68, R20.reuse, R44, R68 ;  /* 0x0000002c1444723c */ /* 0x040fe20000001844 */
[----:B------:R-:W4:Y:S07]  /*11e70*/  MUFU.TANH R14, R14 ;  /* 0x0000000e000e7308 */ /* 0x000f2e0000002400 */
[----:B------:R-:W-:Y:S01]  /*11e80*/  HMMA.16816.F32 R64, R20, R46, R64 ;  /* 0x0000002e1440723c */ /* 0x000fe20000001840 */
[----:B------:R-:W-:Y:S01]  /*11e90*/  FMUL.FTZ R21, R36, UR9 ;  /* 0x0000000924157c20 */ /* 0x000fe20008410000 */
[----:B------:R-:W-:Y:S01]  /*11ea0*/  FMUL.FTZ R22, R37, UR9 ;  /* 0x0000000925167c20 */ /* 0x000fe20008410000 */
[----:B------:R-:W-:Y:S01]  /*11eb0*/  FMUL.FTZ R23, R48, UR9 ;  /* 0x0000000930177c20 */ /* 0x000fe20008410000 */
[----:B-1----:R-:W-:Y:S01]  /*11ec0*/  FMUL.FTZ R3, R50, UR9 ;  /* 0x0000000932037c20 */ /* 0x002fe20008410000 */
[----:B------:R-:W1:Y:S03]  /*11ed0*/  MUFU.TANH R15, R15 ;  /* 0x0000000f000f7308 */ /* 0x000e660000002400 */
[C---:B--2---:R-:W-:Y:S05]  /*11ee0*/  HMMA.16816.F32 R84, R100.reuse, R4, R84 ;  /* 0x000000046454723c */ /* 0x044fea0000001854 */
[----:B------:R-:W2:Y:S03]  /*11ef0*/  MUFU.TANH R21, R21 ;  /* 0x0000001500157308 */ /* 0x000ea60000002400 */
[----:B------:R-:W-:Y:S01]  /*11f00*/  HMMA.16816.F32 R80, R100, R6, R80 ;  /* 0x000000066450723c */ /* 0x000fe20000001850 */
[----:B------:R5:W4:Y:S01]  /*11f10*/  LDSM.16.M88.4 R4, [R2+0xb800] ;  /* 0x00b800000204783b */ /* 0x000b220000000200 */
[----:B------:R-:W-:-:S04]  /*11f20*/  DEPBAR.LE SB0, 0x0 ;  /* 0x000080000000791a */ /* 0x000fc80000000000 */
[----:B------:R-:W1:Y:S02]  /*11f30*/  MUFU.TANH R22, R22 ;  /* 0x0000001600167308 */ /* 0x000e640000002400 */
[C---:B------:R-:W-:Y:S06]  /*11f40*/  HMMA.16816.F32 R68, R8.reuse, R28, R68 ;  /* 0x0000001c0844723c */ /* 0x040fec0000001844 */
[----:B------:R-:W1:Y:S02]  /*11f50*/  MUFU.TANH R23, R23 ;  /* 0x0000001700177308 */ /* 0x000e640000002400 */
[----:B------:R-:W-:Y:S01]  /*11f60*/  HMMA.16816.F32 R64, R8, R30, R64 ;  /* 0x0000001e0840723c */ /* 0x000fe20000001840 */
[----:B------:R-:W-:-:S05]  /*11f70*/  FMUL.FTZ R8, R51, UR9 ;  /* 0x0000000933087c20 */ /* 0x000fca0008410000 */
[----:B------:R-:W1:Y:S02]  /*11f80*/  MUFU.TANH R3, R3 ;  /* 0x0000000300037308 */ /* 0x000e640000002400 */
[----:B------:R-:W-:Y:S01]  /*11f90*/  HMMA.16816.F32 R24, R60, R58, R24 ;  /* 0x0000003a3c18723c */ /* 0x000fe20000001818 */
[----:B-----5:R-:W-:-:S05]  /*11fa0*/  SHF.R.U32.HI R2, RZ, 0x2, R135 ;  /* 0x00000002ff027819 */ /* 0x020fca0000011687 */
[----:B------:R-:W1:Y:S02]  /*11fb0*/  MUFU.TANH R8, R8 ;  /* 0x0000000800087308 */ /* 0x000e640000002400 */
[C---:B---3--:R-:W-:Y:S08]  /*11fc0*/  HMMA.16816.F32 R68, R100.reuse, R16, R68 ;  /* 0x000000106444723c */ /* 0x048ff00000001844 */
[----:B------:R-:W-:Y:S03]  /*11fd0*/  HMMA.16816.F32 R64, R100, R18, R64 ;  /* 0x000000126440723c */ /* 0x000fe60000001840 */
[----:B------:R-:W-:Y:S01]  /*11fe0*/  FMUL.FTZ R13, R26, UR9 ;  /* 0x000000091a0d7c20 */ /* 0x000fe20008410000 */
[----:B------:R-:W-:Y:S01]  /*11ff0*/  FMUL.FTZ R20, R27, UR9 ;  /* 0x000000091b147c20 */ /* 0x000fe20008410000 */
[----:B------:R-:W-:Y:S01]  /*12000*/  FMUL.FTZ R24, R24, UR9 ;  /* 0x0000000918187c20 */ /* 0x000fe20008410000 */
[----:B------:R-:W-:Y:S01]  /*12010*/  FMUL.FTZ R25, R25, UR9 ;  /* 0x0000000919197c20 */ /* 0x000fe20008410000 */
[----:B------:R-:W-:Y:S01]  /*12020*/  FMUL.FTZ R26, R49, UR9 ;  /* 0x00000009311a7c20 */ /* 0x000fe20008410000 */
[C---:B------:R-:W-:Y:S01]  /*12030*/  HMMA.16816.F32 R108, R60.reuse, R56, R108 ;  /* 0x000000383c6c723c */ /* 0x040fe2000000186c */
[----:B------:R-:W3:Y:S07]  /*12040*/  MUFU.TANH R13, R13 ;  /* 0x0000000d000d7308 */ /* 0x000eee0000002400 */
[C---:B------:R-:W-:Y:S01]  /*12050*/  HMMA.16816.F32 R84, R60.reuse, R32, R84 ;  /* 0x000000203c54723c */ /* 0x040fe20000001854 */
[----:B------:R-:W1:Y:S07]  /*12060*/  MUFU.TANH R24, R24 ;  /* 0x0000001800187308 */ /* 0x000e6e0000002400 */
[----:B------:R-:W-:Y:S01]  /*12070*/  HMMA.16816.F32 R80, R60, R34, R80 ;  /* 0x000000223c50723c */ /* 0x000fe20000001850 */
[----:B------:R-:W1:Y:S02]  /*12080*/  MUFU.TANH R25, R25 ;  /* 0x0000001900197308 */ /* 0x000e640000002400 */
[----:B------:R-:W-:Y:S01]  /*12090*/  FMUL.FTZ R40, R108, UR9 ;  /* 0x000000096c287c20 */ /* 0x000fe20008410000 */
[----:B------:R-:W-:Y:S01]  /*120a0*/  FMUL.FTZ R41, R109, UR9 ;  /* 0x000000096d297c20 */ /* 0x000fe20008410000 */
[----:B------:R-:W-:Y:S01]  /*120b0*/  FMUL.FTZ R44, R110, UR9 ;  /* 0x000000096e2c7c20 */ /* 0x000fe20008410000 */
[----:B------:R-:W-:-:S02]  /*120c0*/  FMUL.FTZ R12, R111, UR9 ;  /* 0x000000096f0c7c20 */ /* 0x000fc40008410000 */
[C---:B----4-:R-:W-:Y:S01]  /*120d0*/  HMMA.16816.F32 R68, R60.reuse, R4, R68 ;  /* 0x000000043c44723c */ /* 0x050fe20000001844 */
[----:B------:R-:W-:Y:S01]  /*120e0*/  LOP3.LUT R5, R2, 0x7, RZ, 0xc0, !PT ;  /* 0x0000000702057812 */ /* 0x000fe200078ec0ff */
[----:B------:R-:W4:Y:S01]  /*120f0*/  MUFU.TANH R40, R40 ;  /* 0x0000002800287308 */ /* 0x000f220000002400 */
[----:B------:R-:W-:Y:S01]  /*12100*/  FMUL.FTZ R10, R84, UR9 ;  /* 0x00000009540a7c20 */ /* 0x000fe20008410000 */
[----:B------:R-:W-:Y:S01]  /*12110*/  FMUL.FTZ R11, R85, UR9 ;  /* 0x00000009550b7c20 */ /* 0x000fe20008410000 */
[----:B------:R-:W-:Y:S01]  /*12120*/  FMUL.FTZ R9, R86, UR9 ;  /* 0x0000000956097c20 */ /* 0x000fe20008410000 */
[----:B------:R-:W-:Y:S01]  /*12130*/  FMUL.FTZ R16, R87, UR9 ;  /* 0x0000000957107c20 */ /* 0x000fe20008410000 */
[----:B------:R-:W-:Y:S01]  /*12140*/  LOP3.LUT R2, R186, 0x1f0, RZ, 0xc0, !PT ;  /* 0x000001f0ba027812 */ /* 0x000fe200078ec0ff */
[----:B------:R-:W-:Y:S02]  /*12150*/  HMMA.16816.F32 R64, R60, R6, R64 ;  /* 0x000000063c40723c */ /* 0x000fe40000001840 */
[----:B------:R-:W1:Y:S01]  /*12160*/  MUFU.TANH R41, R41 ;  /* 0x0000002900297308 */ /* 0x000e620000002400 */
[----:B------:R-:W-:Y:S01]  /*12170*/  FMUL.FTZ R27, R80, UR9 ;  /* 0x00000009501b7c20 */ /* 0x000fe20008410000 */
[----:B------:R-:W-:Y:S01]  /*12180*/  FMUL.FTZ R29, R81, UR9 ;  /* 0x00000009511d7c20 */ /* 0x000fe20008410000 */
[----:B------:R-:W-:Y:S01]  /*12190*/  FMUL.FTZ R18, R82, UR9 ;  /* 0x0000000952127c20 */ /* 0x000fe20008410000 */
[----:B------:R-:W-:Y:S01]  /*121a0*/  FMUL.FTZ R4, R83, UR9 ;  /* 0x0000000953047c20 */ /* 0x000fe20008410000 */
[----:B------:R-:W-:-:S02]  /*121b0*/  IADD3 R2, PT, PT, R5, R2, R78 ;  /* 0x0000000205027210 */ /* 0x000fc40007ffe04e */
[----:B------:R-:W-:Y:S01]  /*121c0*/  IADD3 R5, PT, PT, R74, UR8, -R201 ;  /* 0x000000084a057c10 */ /* 0x000fe2000fffe8c9 */
[----:B------:R-:W1:Y:S01]  /*121d0*/  MUFU.TANH R44, R44 ;  /* 0x0000002c002c7308 */ /* 0x000e620000002400 */
[----:B------:R-:W-:Y:S01]  /*121e0*/  FMUL.FTZ R32, R68, UR9 ;  /* 0x0000000944207c20 */ /* 0x000fe20008410000 */
[----:B------:R-:W-:Y:S01]  /*121f0*/  FMUL.FTZ R34, R69, UR9 ;  /* 0x0000000945227c20 */ /* 0x000fe20008410000 */
[----:B------:R-:W-:Y:S01]  /*12200*/  FMUL.FTZ R28, R70, UR9 ;  /* 0x00000009461c7c20 */ /* 0x000fe20008410000 */
[----:B------:R-:W-:Y:S01]  /*12210*/  FMUL.FTZ R6, R71, UR9 ;  /* 0x0000000947067c20 */ /* 0x000fe20008410000 */
[C---:B------:R-:W-:Y:S01]  /*12220*/  IMAD.IADD R5, R2.reuse, 0x1, R5 ;  /* 0x0000000102057824 */ /* 0x040fe200078e0205 */
[----:B------:R-:W-:Y:S02]  /*12230*/  IADD3 R206, PT, PT, R2, R74, -R75 ;  /* 0x0000004a02ce7210 */ /* 0x000fe40007ffe84b */
[----:B------:R-:W1:Y:S01]  /*12240*/  MUFU.TANH R12, R12 ;  /* 0x0000000c000c7308 */ /* 0x000e620000002400 */
[----:B------:R-:W-:Y:S01]  /*12250*/  FMUL.FTZ R36, R64, UR9 ;  /* 0x0000000940247c20 */ /* 0x000fe20008410000 */
[----:B------:R-:W-:Y:S01]  /*12260*/  FMUL.FTZ R38, R65, UR9 ;  /* 0x0000000941267c20 */ /* 0x000fe20008410000 */
[----:B------:R-:W-:Y:S01]  /*12270*/  FMUL.FTZ R30, R66, UR9 ;  /* 0x00000009421e7c20 */ /* 0x000fe20008410000 */
[----:B------:R-:W-:Y:S01]  /*12280*/  FMUL.FTZ R31, R67, UR9 ;  /* 0x00000009431f7c20 */ /* 0x000fe20008410000 */
[----:B------:R-:W-:-:S02]  /*12290*/  VIADDMNMX R205, R5, 0x1, R74, PT ;  /* 0x0000000105cd7846 */ /* 0x000fc4000380014a */
        /* <DEDUP_REMOVED lines=33> */
.L_x_5374:
        /* <DEDUP_REMOVED lines=60> */
.L_x_5375:
[----:B------:R-:W2:Y:S01]  /*12870*/  LDCU UR4, c[0x0][0x3bc] ;  /* 0x00007780ff0477ac */ /* 0x000ea20008000800 */
        /* <DEDUP_REMOVED lines=11> */
[----:B--2---:R-:W-:-:S03]  /*12930*/  USHF.L.U64.HI UR4, UR10, 0x5, UR4 ;  /* 0x000000050a047899 */ /* 0x004fc60008010204 */
        /* <DEDUP_REMOVED lines=12> */
.L_x_5373:
[----:B------:R-:W2:Y:S01]  /*12a00*/  S2R R181, SR_TID.X ;  /* 0x0000000000b57919 */ /* 0x000ea20000002100 */
        /* <DEDUP_REMOVED lines=12> */
[----:B--2---:R-:W-:-:S05]  /*12ad0*/  IMAD.SHL.U32 R177, R181, 0x2, RZ ;  /* 0x00000002b5b17824 */ /* 0x004fca00078e00ff */
        /* <DEDUP_REMOVED lines=12> */
[----:B---3--:R-:W-:Y:S01]  /*12ba0*/  VIADD R49, R63, 0x18 ;  /* 0x000000183f317836 */ /* 0x008fe20000000000 */
[----:B-1----:R-:W-:Y:S01]  /*12bb0*/  FSEL R35, R41, -INF , !P1 ;  /* 0xff80000029237808 */ /* 0x002fe20004800000 */
        /* <DEDUP_REMOVED lines=22> */
[----:B------:R-:W-:Y:S02]  /*12d20*/  ISETP.GT.AND P3, PT, R206, R45, PT ;  /* 0x0000002dce00720c */ /* 0x000fe40003f64270 */
[----:B------:R-:W-:Y:S02]  /*12d30*/  FSEL R37, R37, -INF , !P4 ;  /* 0xff80000025257808 */ /* 0x000fe40006000000 */
[----:B------:R-:W-:Y:S02]  /*12d40*/  FSEL R5, R23, -INF , !P1 ;  /* 0xff80000017057808 */ /* 0x000fe40004800000 */
[-C--:B------:R-:W-:Y:S02]  /*12d50*/  ISETP.GE.AND P4, PT, R65, R205.reuse, PT ;  /* 0x000000cd4100720c */ /* 0x080fe40003f86270 */
[----:B------:R-:W-:Y:S02]  /*12d60*/  ISETP.GE.AND P1, PT, R45, R205, PT ;  /* 0x000000cd2d00720c */ /* 0x000fe40003f26270 */
[----:B------:R-:W-:-:S02]  /*12d70*/  FSEL R17, R26, -INF , !P3 ;  /* 0xff8000001a117808 */ /* 0x000fc40005800000 */
[----:B------:R-:W-:Y:S02]  /*12d80*/  FSEL R33, R24, -INF , !P4 ;  /* 0xff80000018217808 */ /* 0x000fe40006000000 */
[C---:B------:R-:W-:Y:S02]  /*12d90*/  ISETP.GT.AND P3, PT, R206.reuse, R43, PT ;  /* 0x0000002bce00720c */ /* 0x040fe40003f64270 */
[----:B------:R-:W-:Y:S02]  /*12da0*/  FSEL R17, R17, -INF , !P1 ;  /* 0xff80000011117808 */ /* 0x000fe40004800000 */
[----:B------:R-:W-:Y:S02]  /*12db0*/  ISETP.GE.AND P4, PT, R57, R205, PT ;  /* 0x000000cd3900720c */ /* 0x000fe40003f86270 */
[----:B------:R-:W-:Y:S02]  /*12dc0*/  ISETP.GT.AND P1, PT, R206, R39, PT ;  /* 0x00000027ce00720c */ /* 0x000fe40003f24270 */
[----:B------:R-:W-:-:S02]  /*12dd0*/  FSEL R10, R10, -INF , !P3 ;  /* 0xff8000000a0a7808 */ /* 0x000fc40005800000 */
[----:B------:R-:W-:Y:S02]  /*12de0*/  FSEL R19, R19, -INF , !P4 ;  /* 0xff80000013137808 */ /* 0x000fe40006000000 */
[-C--:B------:R-:W-:Y:S02]  /*12df0*/  ISETP.GE.AND P3, PT, R39, R205.reuse, PT ;  /* 0x000000cd2700720c */ /* 0x080fe40003f66270 */
[----:B------:R-:W-:Y:S02]  /*12e00*/  FSEL R11, R11, -INF , !P1 ;  /* 0xff8000000b0b7808 */ /* 0x000fe40004800000 */
[----:B------:R-:W-:Y:S02]  /*12e10*/  ISETP.GE.AND P4, PT, R49, R205, PT ;  /* 0x000000cd3100720c */ /* 0x000fe40003f86270 */
        /* <DEDUP_REMOVED lines=18> */
[----:B------:R-:W-:Y:S02]  /*12f40*/  ISETP.GT.AND P1, PT, R206, R59, PT ;  /* 0x0000003bce00720c */ /* 0x000fe40003f24270 */
[----:B------:R-:W-:Y:S02]  /*12f50*/  ISETP.GE.AND P3, PT, R51, R205, PT ;  /* 0x000000cd3300720c */ /* 0x000fe40003f66270 */
[----:B------:R-:W-:-:S02]  /*12f60*/  FSEL R32, R32, -INF , !P4 ;  /* 0xff80000020207808 */ /* 0x000fc40006000000 */
[----:B------:R-:W-:Y:S02]  /*12f70*/  FSEL R36, R36, -INF , !P1 ;  /* 0xff80000024247808 */ /* 0x000fe40004800000 */
[----:B------:R-:W-:Y:S02]  /*12f80*/  FSEL R213, R32, -INF , !P3 ;  /* 0xff80000020d57808 */ /* 0x000fe40005800000 */
[----:B------:R-:W-:Y:S02]  /*12f90*/  ISETP.GT.AND P1, PT, R2, R67, PT ;  /* 0x000000430200720c */ /* 0x000fe40003f24270 */
[----:B------:R-:W-:Y:S02]  /*12fa0*/  ISETP.GT.AND P3, PT, R206, R63, PT ;  /* 0x0000003fce00720c */ /* 0x000fe40003f64270 */
[----:B------:R-:W-:Y:S02]  /*12fb0*/  FSEL R29, R44, -INF , !P0 ;  /* 0xff8000002c1d7808 */ /* 0x000fe40004000000 */
[----:B------:R-:W-:-:S02]  /*12fc0*/  ISETP.GT.AND P0, PT, R2, R65, PT ;  /* 0x000000410200720c */ /* 0x000fc40003f04270 */
[----:B------:R-:W-:Y:S02]  /*12fd0*/  FSEL R12, R12, -INF , !P1 ;  /* 0xff8000000c0c7808 */ /* 0x000fe40004800000 */
[----:B------:R-:W-:Y:S02]  /*12fe0*/  FSEL R38, R38, -INF , !P3 ;  /* 0xff80000026267808 */ /* 0x000fe40005800000 */
[----:B------:R-:W-:Y:S02]  /*12ff0*/  ISETP.GT.AND P1, PT, R2, R61, PT ;  /* 0x0000003d0200720c */ /* 0x000fe40003f24270 */
[----:B------:R-:W-:Y:S02]  /*13000*/  ISETP.GE.AND P3, PT, R67, R204, PT ;  /* 0x000000cc4300720c */ /* 0x000fe40003f66270 */
[----:B------:R-:W-:Y:S02]  /*13010*/  FSEL R13, R13, -INF , !P0 ;  /* 0xff8000000d0d7808 */ /* 0x000fe40004000000 */
[----:B------:R-:W-:-:S02]  /*13020*/  ISETP.GE.AND P4, PT, R55, R205, PT ;  /* 0x000000cd3700720c */ /* 0x000fc40003f86270 */
[----:B------:R-:W-:Y:S02]  /*13030*/  ISETP.GT.AND P0, PT, R2, R57, PT ;  /* 0x000000390200720c */ /* 0x000fe40003f04270 */
[----:B------:R-:W-:Y:S02]  /*13040*/  FSEL R29, R29, -INF , !P6 ;  /* 0xff8000001d1d7808 */ /* 0x000fe40007000000 */
[----:B------:R-:W-:Y:S02]  /*13050*/  ISETP.GE.AND P6, PT, R65, R204, PT ;  /* 0x000000cc4100720c */ /* 0x000fe40003fc6270 */
[----:B------:R-:W-:Y:S02]  /*13060*/  FSEL R20, R20, -INF , !P1 ;  /* 0xff80000014147808 */ /* 0x000fe40004800000 */
[----:B------:R-:W-:Y:S02]  /*13070*/  FMNMX3.FTZ R10, R37, R35, R33, !PT ;  /* 0x00000023250a7276 */ /* 0x000fe40007810021 */
[----:B------:R-:W-:-:S02]  /*13080*/  FSEL R27, R12, -INF , !P3 ;  /* 0xff8000000c1b7808 */ /* 0x000fc40005800000 */
[----:B------:R-:W-:Y:S02]  /*13090*/  ISETP.GT.AND P1, PT, R2, R53, PT ;  /* 0x000000350200720c */ /* 0x000fe40003f24270 */
[----:B------:R-:W-:Y:S02]  /*130a0*/  FSEL R211, R34, -INF , !P4 ;  /* 0xff80000022d37808 */ /* 0x000fe40006000000 */
[----:B------:R-:W-:Y:S02]  /*130b0*/  ISETP.GE.AND P3, PT, R57, R204, PT ;  /* 0x000000cc3900720c */ /* 0x000fe40003f66270 */
[----:B------:R-:W-:Y:S02]  /*130c0*/  FSEL R14, R14, -INF , !P0 ;  /* 0xff8000000e0e7808 */ /* 0x000fe40004000000 */
[----:B------:R-:W-:Y:S02]  /*130d0*/  ISETP.GE.AND P4, PT, R59, R205, PT ;  /* 0x000000cd3b00720c */ /* 0x000fe40003f86270 */
[----:B------:R-:W-:-:S02]  /*130e0*/  FSEL R23, R13, -INF , !P6 ;  /* 0xff8000000d177808 */ /* 0x000fc40007000000 */
[----:B------:R-:W-:Y:S02]  /*130f0*/  FMNMX3.FTZ R10, R10, R25, R19, !PT ;  /* 0x000000190a0a7276 */ /* 0x000fe40007810013 */
[----:B------:R-:W-:Y:S02]  /*13100*/  ISETP.GT.AND P0, PT, R2, R49, PT ;  /* 0x000000310200720c */ /* 0x000fe40003f04270 */
[----:B------:R-:W-:Y:S02]  /*13110*/  FSEL R13, R15, -INF , !P1 ;  /* 0xff8000000f0d7808 */ /* 0x000fe40004800000 */
[----:B------:R-:W-:Y:S02]  /*13120*/  FSEL R15, R14, -INF , !P3 ;  /* 0xff8000000e0f7808 */ /* 0x000fe40005800000 */
[----:B------:R-:W-:Y:S02]  /*13130*/  FSEL R209, R36, -INF , !P4 ;  /* 0xff80000024d17808 */ /* 0x000fe40006000000 */
[----:B------:R-:W-:-:S02]  /*13140*/  ISETP.GT.AND P3, PT, R2, R45, PT ;  /* 0x0000002d0200720c */ /* 0x000fc40003f64270 */
[----:B------:R-:W-:Y:S02]  /*13150*/  ISETP.GE.AND P4, PT, R63, R205, PT ;  /* 0x000000cd3f00720c */ /* 0x000fe40003f86270 */
[----:B------:R-:W-:Y:S02]  /*13160*/  FMNMX3.FTZ R10, R10, R7, R5, !PT ;  /* 0x000000070a0a7276 */ /* 0x000fe40007810005 */
[----:B------:R-:W-:Y:S02]  /*13170*/  FSEL R3, R3, -INF , !P0 ;  /* 0xff80000003037808 */ /* 0x000fe40004000000 */
[----:B------:R-:W-:Y:S02]  /*13180*/  ISETP.GT.AND P0, PT, R2, R43, PT ;  /* 0x0000002b0200720c */ /* 0x000fe40003f04270 */
[----:B------:R-:W-:Y:S02]  /*13190*/  ISETP.GE.AND P1, PT, R45, R204, PT ;  /* 0x000000cc2d00720c */ /* 0x000fe40003f26270 */
[----:B------:R-:W-:-:S02]  /*131a0*/  FSEL R8, R8, -INF , !P3 ;  /* 0xff80000008087808 */ /* 0x000fc40005800000 */
[----:B------:R-:W-:Y:S02]  /*131b0*/  FSEL R207, R38, -INF , !P4 ;  /* 0xff80000026cf7808 */ /* 0x000fe40006000000 */
[-C--:B------:R-:W-:Y:S02]  /*131c0*/  ISETP.GE.AND P6, PT, R53, R204.reuse, PT ;  /* 0x000000cc3500720c */ /* 0x080fe40003fc6270 */
[----:B------:R-:W-:Y:S02]  /*131d0*/  FMNMX3.FTZ R10, R10, R17, R219, !PT ;  /* 0x000000110a0a7276 */ /* 0x000fe400078100db */
[----:B------:R-:W-:Y:S02]  /*131e0*/  ISETP.GE.AND P4, PT, R61, R204, PT ;  /* 0x000000cc3d00720c */ /* 0x000fe40003f86270 */
[----:B------:R-:W-:Y:S02]  /*131f0*/  FSEL R143, R9, -INF , !P0 ;  /* 0xff800000098f7808 */ /* 0x000fe40004000000 */
[----:B------:R-:W-:-:S02]  /*13200*/  FSEL R9, R8, -INF , !P1 ;  /* 0xff80000008097808 */ /* 0x000fc40004800000 */
[----:B------:R-:W-:Y:S02]  /*13210*/  FSEL R13, R13, -INF , !P6 ;  /* 0xff8000000d0d7808 */ /* 0x000fe40007000000 */
[----:B------:R-:W-:Y:S02]  /*13220*/  FMNMX3.FTZ R8, R10, R169, R175, !PT ;  /* 0x000000a90a087276 */ /* 0x000fe400078100af */
[----:B------:R-:W-:Y:S02]  /*13230*/  FSEL R21, R20, -INF , !P4 ;  /* 0xff80000014157808 */ /* 0x000fe40006000000 */
[-C--:B------:R-:W-:Y:S02]  /*13240*/  ISETP.GE.AND P6, PT, R43, R204.reuse, PT ;  /* 0x000000cc2b00720c */ /* 0x080fe40003fc6270 */
[----:B------:R-:W-:Y:S02]  /*13250*/  ISETP.GE.AND P4, PT, R49, R204, PT ;  /* 0x000000cc3100720c */ /* 0x000fe40003f86270 */
[----:B------:R-:W-:-:S02]  /*13260*/  FMNMX3.FTZ R8, R8, R171, R213, !PT ;  /* 0x000000ab08087276 */ /* 0x000fc400078100d5 */
[----:B------:R-:W-:Y:S02]  /*13270*/  FSEL R143, R143, -INF , !P6 ;  /* 0xff8000008f8f7808 */ /* 0x000fe40007000000 */
[----:B------:R-:W-:Y:S02]  /*13280*/  FSEL R11, R3, -INF , !P4 ;  /* 0xff800000030b7808 */ /* 0x000fe40006000000 */
[C---:B------:R-:W-:Y:S02]  /*13290*/  ISETP.GT.AND P6, PT, R2.reuse, R47, PT ;  /* 0x0000002f0200720c */ /* 0x040fe40003fc4270 */
[----:B------:R-:W-:Y:S02]  /*132a0*/  ISETP.GT.AND P4, PT, R2, R39, PT ;  /* 0x000000270200720c */ /* 0x000fe40003f84270 */
[----:B------:R-:W-:Y:S02]  /*132b0*/  FMNMX3.FTZ R10, R29, R27, R23, !PT ;  /* 0x0000001b1d0a7276 */ /* 0x000fe40007810017 */
[----:B------:R-:W-:-:S02]  /*132c0*/  FMNMX3.FTZ R8, R8, R211, R209, !PT ;  /* 0x000000d308087276 */ /* 0x000fc400078100d1 */
[----:B------:R-:W-:Y:S02]  /*132d0*/  FSEL R189, R4, -INF , !P6 ;  /* 0xff80000004bd7808 */ /* 0x000fe40007000000 */
[----:B------:R-:W-:Y:S02]  /*132e0*/  ISETP.GE.AND P3, PT, R39, R204, PT ;  /* 0x000000cc2700720c */ /* 0x000fe40003f66270 */
[----:B------:R-:W-:Y:S02]  /*132f0*/  FSEL R16, R16, -INF , !P4 ;  /* 0xff80000010107808 */ /* 0x000fe40006000000 */
[----:B------:R-:W-:Y:S02]  /*13300*/  FMNMX3.FTZ R4, R10, R21, R15, !PT ;  /* 0x000000150a047276 */ /* 0x000fe4000781000f */
[----:B------:R-:W-:Y:S02]  /*13310*/  ISETP.GT.AND P1, PT, R2, R41, PT ;  /* 0x000000290200720c */ /* 0x000fe40003f24270 */
[----:B------:R-:W-:-:S02]  /*13320*/  FMNMX.FTZ R3, R207, R8, !PT ;  /* 0x00000008cf037209 */ /* 0x000fc40007810000 */
[----:B------:R-:W-:Y:S02]  /*13330*/  FSEL R141, R16, -INF , !P3 ;  /* 0xff800000108d7808 */ /* 0x000fe40005800000 */
[-C--:B------:R-:W-:Y:S02]  /*13340*/  ISETP.GE.AND P0, PT, R41, R204.reuse, PT ;  /* 0x000000cc2900720c */ /* 0x080fe40003f06270 */
[----:B------:R-:W-:Y:S01]  /*13350*/  ISETP.GE.AND P4, PT, R47, R204, PT ;  /* 0x000000cc2f00720c */ /* 0x000fe20003f86270 */
[----:B------:R-:W-:Y:S01]  /*13360*/  LDSM.16.MT88.4 R40, [R185+0xe000] ;  /* 0x00e00000b928783b */ /* 0x000fe20000004200 */
[----:B------:R-:W-:Y:S02]  /*13370*/  FSEL R18, R18, -INF , !P1 ;  /* 0xff80000012127808 */ /* 0x000fe40004800000 */
[----:B------:R-:W-:Y:S02]  /*13380*/  ISETP.GT.AND P3, PT, R2, R51, PT ;  /* 0x000000330200720c */ /* 0x000fe40003f64270 */
[----:B------:R-:W-:-:S02]  /*13390*/  FMNMX3.FTZ R8, R4, R13, R11, !PT ;  /* 0x0000000d04087276 */ /* 0x000fc4000781000b */
[----:B------:R-:W1:Y:S01]  /*133a0*/  SHFL.BFLY PT, R4, R3, 0x2, 0x1f ;  /* 0x0c401f0003047f89 */ /* 0x000e6200000e0000 */
[----:B------:R-:W-:Y:S02]  /*133b0*/  ISETP.GE.AND P1, PT, R51, R204, PT ;  /* 0x000000cc3300720c */ /* 0x000fe40003f26270 */
[----:B------:R-:W-:Y:S01]  /*133c0*/  FSEL R215, R18, -INF , !P0 ;  /* 0xff80000012d77808 */ /* 0x000fe20004000000 */
[----:B------:R-:W-:Y:S01]  /*133d0*/  LDSM.16.MT88.4 R48, [R173+0xe000] ;  /* 0x00e00000ad30783b */ /* 0x000fe20000004200 */
[----:B------:R-:W-:Y:S02]  /*133e0*/  FSEL R189, R189, -INF , !P4 ;  /* 0xff800000bdbd7808 */ /* 0x000fe40006000000 */
[----:B------:R-:W-:Y:S02]  /*133f0*/  FSEL R28, R28, -INF , !P3 ;  /* 0xff8000001c1c7808 */ /* 0x000fe40005800000 */
[C---:B------:R-:W-:Y:S02]  /*13400*/  ISETP.GT.AND P0, PT, R2.reuse, R55, PT ;  /* 0x000000370200720c */ /* 0x040fe40003f04270 */
[----:B------:R-:W-:-:S02]  /*13410*/  ISETP.GT.AND P4, PT, R2, R59, PT ;  /* 0x0000003b0200720c */ /* 0x000fc40003f84270 */
[----:B------:R-:W-:Y:S02]  /*13420*/  FMNMX3.FTZ R8, R8, R9, R143, !PT ;  /* 0x0000000908087276 */ /* 0x000fe4000781008f */
[----:B------:R-:W-:Y:S02]  /*13430*/  FSEL R193, R28, -INF , !P1 ;  /* 0xff8000001cc17808 */ /* 0x000fe40004800000 */
[-C--:B------:R-:W-:Y:S02]  /*13440*/  ISETP.GE.AND P6, PT, R55, R204.reuse, PT ;  /* 0x000000cc3700720c */ /* 0x080fe40003fc6270 */
        /* <DEDUP_REMOVED lines=70> */
[----:B------:R-:W-:Y:S01]  /*138b0*/  FFMA.FTZ R189, R189, UR4, -R174 ;  /* 0x00000004bdbd7c23 */ /* 0x000fe200080108ae */
[----:B------:R-:W-:Y:S01]  /*138c0*/  FFMA.FTZ R215, R207, UR4, -R178 ;  /* 0x00000004cfd77c23 */ /* 0x000fe200080108b2 */
[----:B------:R-:W3:Y:S01]  /*138d0*/  LDSM.16.MT88.4 R12, [R167+0x800] ;  /* 0x00080000a70c783b */ /* 0x000ee20000004200 */
[--C-:B------:R-:W-:Y:S01]  /*138e0*/  FFMA.FTZ R178, R193, UR4, -R174.reuse ;  /* 0x00000004c1b27c23 */ /* 0x100fe200080108ae */
[--C-:B------:R-:W-:Y:S01]  /*138f0*/  FFMA.FTZ R191, R191, UR4, -R174.reuse ;  /* 0x00000004bfbf7c23 */ /* 0x100fe200080108ae */
[----:B------:R-:W-:Y:S01]  /*13900*/  MUFU.EX2 R158, R158 ;  /* 0x0000009e009e7308 */ /* 0x000fe20000000800 */
[----:B------:R-:W3:Y:S01]  /*13910*/  LDSM.16.MT88.4 R8, [R185+0xe800] ;  /* 0x00e80000b908783b */ /* 0x000ee20000004200 */
[--C-:B------:R-:W-:Y:S01]  /*13920*/  FFMA.FTZ R187, R187, UR4, -R174.reuse ;  /* 0x00000004bbbb7c23 */ /* 0x100fe200080108ae */
[----:B------:R-:W-:Y:S01]  /*13930*/  FFMA.FTZ R174, R179, UR4, -R174 ;  /* 0x00000004b3ae7c23 */ /* 0x000fe200080108ae */
[----:B------:R-:W-:Y:S01]  /*13940*/  FADD.FTZ R163, R164, R163 ;  /* 0x000000a3a4a37221 */ /* 0x000fe20000010000 */
[----:B------:R-:W3:Y:S01]  /*13950*/  LDSM.16.MT88.4 R16, [R167+0x2800] ;  /* 0x00280000a710783b */ /* 0x000ee20000004200 */
[----:B------:R-:W-:-:S02]  /*13960*/  ISETP.GT.AND P0, PT, R148, R195, PT ;  /* 0x000000c39400720c */ /* 0x000fc40003f04270 */
[----:B------:R-:W2:Y:S01]  /*13970*/  MUFU.EX2 R157, R157 ;  /* 0x0000009d009d7308 */ /* 0x000ea20000000800 */
[----:B-1----:R-:W-:Y:S01]  /*13980*/  F2FP.F16.F32.PACK_AB R97, R161, R162 ;  /* 0x000000a2a161723e */ /* 0x002fe200000000ff */
[----:B------:R-:W1:Y:S01]  /*13990*/  LDSM.16.MT88.4 R20, [R173+0xe800] ;  /* 0x00e80000ad14783b */ /* 0x000e620000004200 */
[----:B------:R-:W-:Y:S01]  /*139a0*/  FADD.FTZ R161, R162, R161 ;  /* 0x000000a1a2a17221 */ /* 0x000fe20000010000 */
[----:B------:R-:W-:Y:S02]  /*139b0*/  FADD.FTZ R160, R160, R163 ;  /* 0x000000a3a0a07221 */ /* 0x000fe40000010000 */
[----:B------:R-:W-:Y:S02]  /*139c0*/  LDSM.16.MT88.4 R28, [R185+0xc800] ;  /* 0x00c80000b91c783b */ /* 0x000fe40000004200 */
[----:B------:R-:W-:Y:S01]  /*139d0*/  MUFU.EX2 R156, R156 ;  /* 0x0000009c009c7308 */ /* 0x000fe20000000800 */
[----:B------:R-:W-:Y:S01]  /*139e0*/  FADD.FTZ R159, R159, R160 ;  /* 0x000000a09f9f7221 */ /* 0x000fe20000010000 */
        /* <DEDUP_REMOVED lines=257> */
.L_x_5377:
        /* <DEDUP_REMOVED lines=8> */
.L_x_5378:
[----:B------:R-:W1:Y:S01]  /*14a80*/  LDCU.64 UR8, c[0x0][0x3c0] ;  /* 0x00007800ff0877ac */ /* 0x000e620008000a00 */
[----:B------:R-:W-:Y:S02]  /*14a90*/  LOP3.LUT R4, R146, 0x1f8, RZ, 0xc0, !PT ;  /* 0x000001f892047812 */ /* 0x000fe400078ec0ff */
[--C-:B------:R-:W-:Y:S02]  /*14aa0*/  SHF.R.U32.HI R186, RZ, 0x1, R181.reuse ;  /* 0x00000001ffba7819 */ /* 0x100fe400000116b5 */
[----:B------:R-:W-:Y:S02]  /*14ab0*/  SHF.L.U32 R184, R181, 0x5, RZ ;  /* 0x00000005b5b87819 */ /* 0x000fe400000006ff */
[----:B------:R-:W-:Y:S02]  /*14ac0*/  LOP3.LUT R5, R4, 0x38, R181, 0x78, !PT ;  /* 0x0000003804057812 */ /* 0x000fe400078e78b5 */
[----:B------:R-:W-:Y:S02]  /*14ad0*/  LOP3.LUT R4, R186, 0x8, RZ, 0xc0, !PT ;  /* 0x00000008ba047812 */ /* 0x000fe400078ec0ff */
[----:B------:R-:W-:-:S02]  /*14ae0*/  LOP3.LUT R184, R184, 0x7c00, RZ, 0xc0, !PT ;  /* 0x00007c00b8b87812 */ /* 0x000fc400078ec0ff */
[----:B------:R-:W-:Y:S02]  /*14af0*/  LOP3.LUT R146, R5, 0x1e00, R146, 0xf8, !PT ;  /* 0x00001e0005927812 */ /* 0x000fe400078ef892 */
[--C-:B------:R-:W-:Y:S02]  /*14b00*/  LOP3.LUT R5, R4, 0x1c0, R145.reuse, 0xf8, !PT ;  /* 0x000001c004057812 */ /* 0x100fe400078ef891 */
[----:B------:R-:W-:Y:S01]  /*14b10*/  LOP3.LUT R145, R184, 0x200, R145, 0xf8, !PT ;  /* 0x00000200b8917812 */ /* 0x000fe200078ef891 */
[----:B-1----:R-:W-:Y:S01]  /*14b20*/  USHF.L.U32 UR4, UR8, 0x5, URZ ;  /* 0x0000000508047899 */ /* 0x002fe200080006ff */
[----:B------:R-:W-:Y:S01]  /*14b30*/  LOP3.LUT R135, R10, 0x8, R135, 0xf8, !PT ;  /* 0x000000080a877812 */ /* 0x000fe200078ef887 */
[----:B------:R-:W-:Y:S01]  /*14b40*/  USHF.L.U64.HI UR9, UR8, 0x5, UR9 ;  /* 0x0000000508097899 */ /* 0x000fe20008010209 */
[----:B------:R-:W-:Y:S02]  /*14b50*/  LOP3.LUT R145, R145, R5, R182, 0xf6, !PT ;  /* 0x0000000591917212 */ /* 0x000fe400078ef6b6 */
[----:B------:R-:W-:-:S02]  /*14b60*/  LOP3.LUT R6, R135, R182, RZ, 0x3c, !PT ;  /* 0x000000b687067212 */ /* 0x000fc400078e3cff */
[----:B------:R-:W-:Y:S02]  /*14b70*/  IADD3 R4, P0, PT, R198, UR4, RZ ;  /* 0x00000004c6047c10 */ /* 0x000fe4000ff1e0ff */
[----:B------:R-:W-:Y:S02]  /*14b80*/  LEA R217, R146, UR5, 0x1 ;  /* 0x0000000592d97c11 */ /* 0x000fe4000f8e08ff */
[----:B------:R-:W-:Y:S02]  /*14b90*/  IADD3.X R5, PT, PT, R199, UR9, RZ, P0, !PT ;  /* 0x00000009c7057c10 */ /* 0x000fe400087fe4ff */
[----:B------:R-:W-:Y:S01]  /*14ba0*/  IADD3 R8, P0, PT, R4, UR4, RZ ;  /* 0x0000000404087c10 */ /* 0x000fe2000ff1e0ff */
[----:B------:R-:W-:Y:S01]  /*14bb0*/  @!PT LDS RZ, [RZ] ;  /* 0x00000000fffff984 */ /* 0x000fe20000000800 */
[----:B------:R-:W-:Y:S01]  /*14bc0*/  @!PT LDS RZ, [RZ] ;  /* 0x00000000fffff984 */ /* 0x000fe20000000800 */
[----:B------:R-:W-:Y:S01]  /*14bd0*/  @!PT LDS RZ, [RZ] ;  /* 0x00000000fffff984 */ /* 0x000fe20000000800 */
[----:B------:R-:W-:Y:S01]  /*14be0*/  LDGSTS.E.BYPASS.LTC128B.128 [R217+0xc000], desc[UR6][R198.64] ;  /* 0x0c000000c6d97fae */ /* 0x000fe2000b981a06 */
[----:B------:R-:W-:Y:S02]  /*14bf0*/  LEA R179, R6, R147, 0x1 ;  /* 0x0000009306b37211 */ /* 0x000fe400078e08ff */
[----:B------:R-:W-:Y:S01]  /*14c00*/  IADD3.X R9, PT, PT, R5, UR9, RZ, P0, !PT ;  /* 0x0000000905097c10 */ /* 0x000fe200087fe4ff */
[----:B------:R-:W-:Y:S01]  /*14c10*/  LDGSTS.E.BYPASS.LTC128B.128 [R217+0xe000], desc[UR6][R198.64+0x80] ;  /* 0x0e000080c6d97fae */ /* 0x000fe2000b981a06 */
[----:B------:R-:W-:Y:S01]  /*14c20*/  IADD3 R6, P0, PT, R8, UR4, RZ ;  /* 0x0000000408067c10 */ /* 0x000fe2000ff1e0ff */
[----:B------:R-:W1:Y:S01]  /*14c30*/  LDCU UR4, c[0x0][0x50c] ;  /* 0x0000a180ff0477ac */ /* 0x000e620008000800 */
[----:B------:R-:W-:Y:S01]  /*14c40*/  LEA R189, R145, UR5, 0x1 ;  /* 0x0000000591bd7c11 */ /* 0x000fe2000f8e08ff */
[----:B------:R-:W-:Y:S01]  /*14c50*/  LDGSTS.E.BYPASS.LTC128B.128 [R217+0x10000], desc[UR6][R198.64+0x100] ;  /* 0x10000100c6d97fae */ /* 0x000fe2000b981a06 */
[----:B------:R-:W-:-:S02]  /*14c60*/  IADD3.X R7, PT, PT, R9, UR9, RZ, P0, !PT ;  /* 0x0000000909077c10 */ /* 0x000fc400087fe4ff */
[----:B------:R-:W-:Y:S01]  /*14c70*/  IADD3 R135, PT, PT, R179, UR5, RZ ;  /* 0x00000005b3877c10 */ /* 0x000fe2000fffe0ff */
[----:B------:R-:W-:Y:S01]  /*14c80*/  LDGSTS.E.BYPASS.LTC128B.128 [R217+0xc800], desc[UR6][R4.64] ;  /* 0x0c80000004d97fae */ /* 0x000fe2000b981a06 */
[C---:B------:R-:W-:Y:S02]  /*14c90*/  IADD3 R187, PT, PT, R172.reuse, R189, RZ ;  /* 0x000000bdacbb7210 */ /* 0x040fe40007ffe0ff */
[-C--:B------:R-:W-:Y:S01]  /*14ca0*/  IADD3 R178, PT, PT, R172, R135.reuse, RZ ;  /* 0x00000087acb27210 */ /* 0x080fe20007ffe0ff */
[----:B------:R-:W-:Y:S01]  /*14cb0*/  LDGSTS.E.BYPASS.LTC128B.128 [R217+0xe800], desc[UR6][R4.64+0x80] ;  /* 0x0e80008004d97fae */ /* 0x000fe2000b981a06 */
[C---:B------:R-:W-:Y:S02]  /*14cc0*/  IADD3 R135, PT, PT, R144.reuse, R135, RZ ;  /* 0x0000008790877210 */ /* 0x040fe40007ffe0ff */
[----:B------:R-:W-:Y:S01]  /*14cd0*/  IADD3 R185, PT, PT, R144, R189, RZ ;  /* 0x000000bd90b97210 */ /* 0x000fe20007ffe0ff */
[----:B------:R-:W-:Y:S01]  /*14ce0*/  LDGSTS.E.BYPASS.LTC128B.128 [R217+0x10800], desc[UR6][R4.64+0x100] ;  /* 0x1080010004d97fae */ /* 0x000fe2000b981a06 */
[----:B------:R-:W-:-:S02]  /*14cf0*/  IADD3 R176, PT, PT, R172, R135, RZ ;  /* 0x00000087acb07210 */ /* 0x000fc40007ffe0ff */
[----:B------:R-:W-:Y:S01]  /*14d00*/  IADD3 R180, PT, PT, R172, R185, RZ ;  /* 0x000000b9acb47210 */ /* 0x000fe20007ffe0ff */
[----:B------:R-:W-:Y:S04]  /*14d10*/  LDGSTS.E.BYPASS.LTC128B.128 [R217+0xd000], desc[UR6][R8.64] ;  /* 0x0d00000008d97fae */ /* 0x000fe8000b981a06 */
[----:B------:R-:W-:Y:S04]  /*14d20*/  LDGSTS.E.BYPASS.LTC128B.128 [R217+0xf000], desc[UR6][R8.64+0x80] ;  /* 0x0f00008008d97fae */ /* 0x000fe8000b981a06 */
[----:B------:R2:W-:Y:S04]  /*14d30*/  LDGSTS.E.BYPASS.LTC128B.128 [R217+0x11000], desc[UR6][R8.64+0x100] ;  /* 0x1100010008d97fae */ /* 0x0005e8000b981a06 */
[----:B------:R-:W-:Y:S04]  /*14d40*/  LDGSTS.E.BYPASS.LTC128B.128 [R217+0xd800], desc[UR6][R6.64] ;  /* 0x0d80000006d97fae */ /* 0x000fe8000b981a06 */
[----:B------:R-:W-:Y:S04]  /*14d50*/  LDGSTS.E.BYPASS.LTC128B.128 [R217+0xf800], desc[UR6][R6.64+0x80] ;  /* 0x0f80008006d97fae */ /* 0x000fe8000b981a06 */
[----:B------:R3:W-:Y:S04]  /*14d60*/  LDGSTS.E.BYPASS.LTC128B.128 [R217+0x11800], desc[UR6][R6.64+0x100] ;  /* 0x1180010006d97fae */ /* 0x0007e8000b981a06 */
[----:B------:R-:W-:Y:S04]  /*14d70*/  LDSM.16.M88.4 R148, [R189] ;  /* 0x00000000bd94783b */ /* 0x000fe80000000200 */
[----:B------:R-:W4:Y:S04]  /*14d80*/  LDSM.16.M88.4 R20, [R179+UR5+0x6000] ;  /* 0x00600005b314783b */ /* 0x000f280008000200 */
[----:B------:R-:W5:Y:S04]  /*14d90*/  LDSM.16.M88.4 R12, [R179+UR5+0x6800] ;  /* 0x00680005b30c783b */ /* 0x000f680008000200 */
[----:B------:R-:W1:Y:S04]  /*14da0*/  LDSM.16.M88.4 R156, [R179+UR5+0x7000] ;  /* 0x00700005b39c783b */ /* 0x000e680008000200 */
[----:B------:R-:W1:Y:S04]  /*14db0*/  LDSM.16.M88.4 R28, [R179+UR5+0x7800] ;  /* 0x00780005b31c783b */ /* 0x000e680008000200 */
[----:B------:R-:W-:Y:S04]  /*14dc0*/  LDSM.16.M88.4 R164, [R187] ;  /* 0x00000000bba4783b */ /* 0x000fe80000000200 */
[----:B------:R-:W1:Y:S04]  /*14dd0*/  LDSM.16.M88.4 R32, [R178+0x6000] ;  /* 0x00600000b220783b */ /* 0x000e680000000200 */
[----:B--2---:R-:W2:Y:S04]  /*14de0*/  LDSM.16.M88.4 R8, [R178+0x6800] ;  /* 0x00680000b208783b */ /* 0x004ea80000000200 */
[----:B---3--:R-:W3:Y:S04]  /*14df0*/  LDSM.16.M88.4 R4, [R178+0x7000] ;  /* 0x00700000b204783b */ /* 0x008ee80000000200 */
[----:B------:R-:W3:Y:S04]  /*14e00*/  LDSM.16.M88.4 R168, [R178+0x7800] ;  /* 0x00780000b2a8783b */ /* 0x000ee80000000200 */
[----:B------:R-:W-:Y:S01]  /*14e10*/  LDSM.16.M88.4 R144, [R135+0x6000] ;  /* 0x006000008790783b */ /* 0x000fe20000000200 */
[C---:B----4-:R-:W-:Y:S03]  /*14e20*/  HMMA.16816.F32 R24, R148.reuse, R20, RZ ;  /* 0x000000149418723c */ /* 0x050fe600000018ff */
[----:B------:R-:W-:Y:S04]  /*14e30*/  LDSM.16.M88.4 R140, [R135+0x6800] ;  /* 0x00680000878c783b */ /* 0x000fe80000000200 */
[----:B------:R-:W-:Y:S01]  /*14e40*/  LDSM.16.M88.4 R172, [R180] ;  /* 0x00000000b4ac783b */ /* 0x000fe20000000200 */
[C---:B-----5:R-:W-:Y:S03]  /*14e50*/  HMMA.16816.F32 R16, R148.reuse, R12, RZ ;  /* 0x0000000c9410723c */ /* 0x060fe600000018ff */
[----:B------:R-:W-:Y:S04]  /*14e60*/  LDSM.16.M88.4 R136, [R135+0x7000] ;  /* 0x007000008788783b */ /* 0x000fe80000000200 */
[----:B------:R-:W0:Y:S01]  /*14e70*/  LDGDEPBAR ;  /* 0x00000000000079af */ /* 0x000e220000000000 */
[C---:B-1----:R-:W-:Y:S08]  /*14e80*/  HMMA.16816.F32 R160, R148.reuse, R156, RZ ;  /* 0x0000009c94a0723c */ /* 0x042ff000000018ff */
[C---:B------:R-:W-:Y:S08]  /*14e90*/  HMMA.16816.F32 R20, R148.reuse, R22, RZ ;  /* 0x000000169414723c */ /* 0x040ff000000018ff */
[C---:B------:R-:W-:Y:S08]  /*14ea0*/  HMMA.16816.F32 R12, R148.reuse, R14, RZ ;  /* 0x0000000e940c723c */ /* 0x040ff000000018ff */
[C---:B------:R-:W-:Y:S08]  /*14eb0*/  HMMA.16816.F32 R156, R148.reuse, R158, RZ ;  /* 0x0000009e949c723c */ /* 0x040ff000000018ff */
[C---:B------:R-:W-:Y:S08]  /*14ec0*/  HMMA.16816.F32 R152, R148.reuse, R28, RZ ;  /* 0x0000001c9498723c */ /* 0x040ff000000018ff */
[----:B------:R-:W-:Y:S01]  /*14ed0*/  HMMA.16816.F32 R148, R148, R30, RZ ;  /* 0x0000001e9494723c */ /* 0x000fe200000018ff */
[----:B------:R-:W1:Y:S07]  /*14ee0*/  LDSM.16.M88.4 R28, [R185] ;  /* 0x00000000b91c783b */ /* 0x000e6e0000000200 */
[C---:B------:R-:W-:Y:S08]  /*14ef0*/  HMMA.16816.F32 R24, R164.reuse, R32, R24 ;  /* 0x00000020a418723c */ /* 0x040ff00000001818 */
[C---:B------:R-:W-:Y:S01]  /*14f00*/  HMMA.16816.F32 R20, R164.reuse, R34, R20 ;  /* 0x00000022a414723c */ /* 0x040fe20000001814 */
[----:B------:R-:W4:Y:S07]  /*14f10*/  LDSM.16.M88.4 R32, [R135+0x7800] ;  /* 0x007800008720783b */ /* 0x000f2e0000000200 */
        /* <DEDUP_REMOVED lines=16> */
[C---:B----4-:R-:W-:Y:S08]  /*15020*/  HMMA.16816.F32 R152, R28.reuse, R32, R152 ;  /* 0x000000201c98723c */ /* 0x050ff00000001898 */
[----:B------:R-:W-:Y:S01]  /*15030*/  HMMA.16816.F32 R148, R28, R34, R148 ;  /* 0x000000221c94723c */ /* 0x000fe20000001894 */
[----:B------:R-:W4:Y:S07]  /*15040*/  LDSM.16.M88.4 R32, [R179+UR5+0x9000] ;  /* 0x00900005b320783b */ /* 0x000f2e0008000200 */
[C---:B--2---:R-:W-:Y:S08]  /*15050*/  HMMA.16816.F32 R24, R172.reuse, R8, R24 ;  /* 0x00000008ac18723c */ /* 0x044ff00000001818 */
[C---:B------:R-:W-:Y:S01]  /*15060*/  HMMA.16816.F32 R20, R172.reuse, R10, R20 ;  /* 0x0000000aac14723c */ /* 0x040fe20000001814 */
[----:B------:R-:W-:Y:S07]  /*15070*/  LDSM.16.M88.4 R8, [R187+0x2000] ;  /* 0x00200000bb08783b */ /* 0x000fee0000000200 */
[C---:B---3--:R-:W-:Y:S08]  /*15080*/  HMMA.16816.F32 R16, R172.reuse, R4, R16 ;  /* 0x00000004ac10723c */ /* 0x048ff00000001810 */
[----:B------:R-:W-:Y:S01]  /*15090*/  HMMA.16816.F32 R12, R172, R6, R12 ;  /* 0x00000006ac0c723c */ /* 0x000fe2000000180c */
[----:B------:R-:W2:Y:S07]  /*150a0*/  LDSM.16.M88.4 R4, [R178+0x8000] ;  /* 0x00800000b204783b */ /* 0x000eae0000000200 */
[C---:B------:R-:W-:Y:S08]  /*150b0*/  HMMA.16816.F32 R160, R28.reuse, R136, R160 ;  /* 0x000000881ca0723c */ /* 0x040ff000000018a0 */
[----:B------:R-:W-:Y:S01]  /*150c0*/  HMMA.16816.F32 R156, R28, R138, R156 ;  /* 0x0000008a1c9c723c */ /* 0x000fe2000000189c */
[----:B------:R-:W3:Y:S04]  /*150d0*/  LDSM.16.M88.4 R136, [R179+UR5+0x8800] ;  /* 0x00880005b388783b */ /* 0x000ee80008000200 */
[----:B------:R-:W3:Y:S03]  /*150e0*/  LDSM.16.M88.4 R28, [R179+UR5+0x9800] ;  /* 0x00980005b31c783b */ /* 0x000ee60008000200 */
        /* <DEDUP_REMOVED lines=9> */
[C---:B----4-:R-:W-:Y:S08]  /*15180*/  HMMA.16816.F32 R160, R144.reuse, R32, R160 ;  /* 0x0000002090a0723c */ /* 0x050ff000000018a0 */
[----:B------:R-:W-:Y:S01]  /*15190*/  HMMA.16816.F32 R156, R144, R34, R156 ;  /* 0x00000022909c723c */ /* 0x000fe2000000189c */
[----:B------:R-:W-:Y:S07]  /*151a0*/  LDSM.16.M88.4 R32, [R185+0x2000] ;  /* 0x00200000b920783b */ /* 0x000fee0000000200 */
[C---:B--2---:R-:W-:Y:S08]  /*151b0*/  HMMA.16816.F32 R24, R8.reuse, R4, R24 ;  /* 0x000000040818723c */ /* 0x044ff00000001818 */
[----:B------:R-:W-:Y:S01]  /*151c0*/  HMMA.16816.F32 R20, R8, R6, R20 ;  /* 0x000000060814723c */ /* 0x000fe20000001814 */
[----:B------:R-:W2:Y:S07]  /*151d0*/  LDSM.16.M88.4 R4, [R135+0x8800] ;  /* 0x008800008704783b */ /* 0x000eae0000000200 */
[C---:B---3--:R-:W-:Y:S08]  /*151e0*/  HMMA.16816.F32 R16, R144.reuse, R136, R16 ;  /* 0x000000889010723c */ /* 0x048ff00000001810 */
        /* <DEDUP_REMOVED lines=156> */
[C---:B------:R-:W-:Y:S01]  /*15bb0*/  IADD3 R27, PT, PT, R133.reuse, -0x80, RZ ;  /* 0xffffff80851b7810 */ /* 0x040fe20007ffe0ff */
[----:B------:R-:W-:Y:S01]  /*15bc0*/  VIADD R133, R133, 0xffffffc0 ;  /* 0xffffffc085857836 */ /* 0x000fe20000000000 */
[----:B------:R-:W3:Y:S02]  /*15bd0*/  LDCU.64 UR8, c[0x0][0x3b8] ;  /* 0x00007700ff0877ac */ /* 0x000ee40008000a00 */
[----:B------:R-:W-:Y:S02]  /*15be0*/  IABS R136, R27 ;  /* 0x0000001b00887213 */ /* 0x000fe40000000000 */
[----:B------:R-:W-:Y:S01]  /*15bf0*/  IABS R33, R133 ;  /* 0x0000008500217213 */ /* 0x000fe20000000000 */
[----:B------:R-:W4:Y:S01]  /*15c00*/  LDCU.64 UR4, c[0x0][0x3a0] ;  /* 0x00007400ff0477ac */ /* 0x000f220008000a00 */
        /* <DEDUP_REMOVED lines=26> */
[----:B------:R-:W-:-:S02]  /*15db0*/  ISETP.GE.AND P0, PT, R133, RZ, PT ;  /* 0x000000ff8500720c */ /* 0x000fc40003f06270 */
[----:B------:R-:W-:-:S05]  /*15dc0*/  LOP3.LUT R27, RZ, R18, RZ, 0x33, !PT ;  /* 0x00000012ff1b7212 */ /* 0x000fca00078e33ff */
[----:B------:R-:W-:-:S04]  /*15dd0*/  @P6 IADD3 R138, PT, PT, R138, 0x1, RZ ;  /* 0x000000018a8a6810 */ /* 0x000fc80007ffe0ff */
[----:B------:R-:W-:Y:S01]  /*15de0*/  @P1 VIADD R26, R26, 0x1 ;  /* 0x000000011a1a1836 */ /* 0x000fe20000000000 */
[----:B------:R-:W-:Y:S01]  /*15df0*/  ISETP.NE.AND P1, PT, R18, RZ, PT ;  /* 0x000000ff1200720c */ /* 0x000fe20003f25270 */
[----:B------:R-:W-:-:S03]  /*15e00*/  @!P3 IMAD.MOV R138, RZ, RZ, -R138 ;  /* 0x000000ffff8ab224 */ /* 0x000fc600078e0a8a */
[----:B------:R-:W-:Y:S02]  /*15e10*/  MOV R16, R26 ;  /* 0x0000001a00107202 */ /* 0x000fe40000000f00 */
        /* <DEDUP_REMOVED lines=9> */
[----:B------:R-:W-:Y:S01]  /*15eb0*/  SHF.R.S32.HI R18, RZ, 0x1f, R27 ;  /* 0x0000001fff127819 */ /* 0x000fe2000001141b */
[----:B---3--:R-:W-:-:S04]  /*15ec0*/  IMAD.WIDE.U32 R136, R27, UR8, RZ ;  /* 0x000000081b887c25 */ /* 0x008fc8000f8e00ff */
[----:B------:R-:W-:-:S04]  /*15ed0*/  IMAD R18, R18, UR8, RZ ;  /* 0x0000000812127c24 */ /* 0x000fc8000f8e02ff */
        /* <DEDUP_REMOVED lines=11> */
.L_x_5380:
[----:B------:R-:W2:Y:S01]  /*15f90*/  LDCU UR8, c[0x0][0x3b8] ;  /* 0x00007700ff0877ac */ /* 0x000ea20008000800 */
[----:B------:R-:W-:Y:S02]  /*15fa0*/  UMOV UR5, URZ ;  /* 0x000000ff00057c82 */ /* 0x000fe40008000000 */
[----:B------:R-:W-:Y:S01]  /*15fb0*/  IADD3 R27, P0, PT, RZ, -UR5, RZ ;  /* 0x80000005ff1b7c10 */ /* 0x000fe2000ff1e0ff */
[----:B--2---:R-:W-:-:S06]  /*15fc0*/  USHF.L.U32 UR4, UR8, 0x6, URZ ;  /* 0x0000000608047899 */ /* 0x004fcc00080006ff */
[----:B------:R-:W-:-:S05]  /*15fd0*/  IMAD.X R16, RZ, RZ, ~UR4, P0 ;  /* 0x80000004ff107e24 */ /* 0x000fca00080e06ff */
[----:B------:R-:W-:-:S04]  /*15fe0*/  SHF.R.S64 R27, R27, 0x1f, R16 ;  /* 0x0000001f1b1b7819 */ /* 0x000fc80000001010 */
[----:B------:R-:W-:-:S04]  /*15ff0*/  IADD3 R196, P0, PT, R27, R196, RZ ;  /* 0x000000c41bc47210 */ /* 0x000fc80007f1e0ff */
[----:B------:R-:W-:-:S09]  /*16000*/  LEA.HI.X.SX32 R197, R16, R197, 0x1, P0 ;  /* 0x000000c510c57211 */ /* 0x000fd200000f0eff */
.L_x_5381:
[----:B------:R-:W2:Y:S01]  /*16010*/  LDCU UR5, c[0x0][0x3bc] ;  /* 0x00007780ff0577ac */ /* 0x000ea20008000800 */
[----:B------:R-:W-:Y:S01]  /*16020*/  @!PT LDS RZ, [RZ] ;  /* 0x00000000fffff984 */ /* 0x000fe20000000800 */
[----:B------:R-:W-:Y:S01]  /*16030*/  @!PT LDS RZ, [RZ] ;  /* 0x00000000fffff984 */ /* 0x000fe20000000800 */
[----:B------:R-:W-:Y:S01]  /*16040*/  @!PT LDS RZ, [RZ] ;  /* 0x00000000fffff984 */ /* 0x000fe20000000800 */
[----:B------:R3:W-:Y:S01]  /*16050*/  LDGSTS.E.BYPASS.LTC128B.128 [R217+0x6000], desc[UR6][R196.64] ;  /* 0x06000000c4d97fae */ /* 0x0007e2000b981a06 */
[----:B------:R-:W-:-:S03]  /*16060*/  USHF.L.U32 UR4, UR8, 0x5, URZ ;  /* 0x0000000508047899 */ /* 0x000fc600080006ff */
[----:B------:R3:W-:Y:S04]  /*16070*/  LDGSTS.E.BYPASS.LTC128B.128 [R217+0x8000], desc[UR6][R196.64+0x80] ;  /* 0x08000080c4d97fae */ /* 0x0007e8000b981a06 */
[----:B------:R3:W-:Y:S01]  /*16080*/  LDGSTS.E.BYPASS.LTC128B.128 [R217+0xa000], desc[UR6][R196.64+0x100] ;  /* 0x0a000100c4d97fae */ /* 0x0007e2000b981a06 */
[----:B------:R-:W-:Y:S01]  /*16090*/  IADD3 R138, P0, PT, R196, UR4, RZ ;  /* 0x00000004c48a7c10 */ /* 0x000fe2000ff1e0ff */
[----:B--2---:R-:W-:-:S06]  /*160a0*/  USHF.L.U64.HI UR5, UR8, 0x5, UR5 ;  /* 0x0000000508057899 */ /* 0x004fcc0008010205 */
        /* <DEDUP_REMOVED lines=15> */
.L_x_5379:
        /* <DEDUP_REMOVED lines=9> */
[-C--:B------:R-:W-:Y:S01]  /*16230*/  ISETP.GT.AND P1, PT, R206, R31.reuse, PT ;  /* 0x0000001fce00720c */ /* 0x080fe20003f24270 */
[----:B------:R-:W-:Y:S01]  /*16240*/  UMOV UR8, 0x400 ;  /* 0x0000040000087882 */ /* 0x000fe20000000000 */
[----:B------:R-:W-:-:S02]  /*16250*/  ISETP.GT.AND P3, PT, R2, R31, PT ;  /* 0x0000001f0200720c */ /* 0x000fc40003f64270 */
[C---:B------:R-:W-:Y:S02]  /*16260*/  ISETP.GE.AND P6, PT, R31.reuse, R205, PT ;  /* 0x000000cd1f00720c */ /* 0x040fe40003fc6270 */
[----:B------:R-:W-:Y:S02]  /*16270*/  ISETP.GE.AND P0, PT, R31, R204, PT ;  /* 0x000000cc1f00720c */ /* 0x000fe40003f06270 */
[----:B------:R-:W-:Y:S02]  /*16280*/  FSEL R31, R172, -INF , !P1 ;  /* 0xff800000ac1f7808 */ /* 0x000fe40004800000 */
[----:B------:R-:W-:Y:S02]  /*16290*/  FSEL R18, R174, -INF , !P3 ;  /* 0xff800000ae127808 */ /* 0x000fe40005800000 */
[-C--:B------:R-:W-:Y:S02]  /*162a0*/  ISETP.GT.AND P1, PT, R206, R27.reuse, PT ;  /* 0x0000001bce00720c */ /* 0x080fe40003f24270 */
[----:B------:R-:W-:-:S02]  /*162b0*/  ISETP.GT.AND P3, PT, R2, R27, PT ;  /* 0x0000001b0200720c */ /* 0x000fc40003f64270 */
[----:B------:R-:W-:Y:S01]  /*162c0*/  FSEL R31, R31, -INF , !P6 ;  /* 0xff8000001f1f7808 */ /* 0x000fe20007000000 */
[----:B--2---:R-:W-:Y:S01]  /*162d0*/  ULEA UR5, UR5, UR8, 0x18 ;  /* 0x0000000805057291 */ /* 0x004fe2000f8ec0ff */
[----:B------:R-:W-:Y:S02]  /*162e0*/  FSEL R18, R18, -INF , !P0 ;  /* 0xff80000012127808 */ /* 0x000fe40004000000 */
[C---:B------:R-:W-:Y:S02]  /*162f0*/  ISETP.GE.AND P6, PT, R27.reuse, R205, PT ;  /* 0x000000cd1b00720c */ /* 0x040fe40003fc6270 */
[----:B------:R-:W-:Y:S02]  /*16300*/  ISETP.GE.AND P0, PT, R27, R204, PT ;  /* 0x000000cc1b00720c */ /* 0x000fe40003f06270 */
[----:B------:R-:W-:Y:S02]  /*16310*/  FSEL R27, R173, -INF , !P1 ;  /* 0xff800000ad1b7808 */ /* 0x000fe40004800000 */
[----:B------:R-:W-:-:S02]  /*16320*/  FSEL R26, R175, -INF , !P3 ;  /* 0xff800000af1a7808 */ /* 0x000fc40005800000 */
[-C--:B------:R-:W-:Y:S02]  /*16330*/  ISETP.GT.AND P1, PT, R206, R33.reuse, PT ;  /* 0x00000021ce00720c */ /* 0x080fe40003f24270 */
[----:B------:R-:W-:Y:S02]  /*16340*/  ISETP.GT.AND P3, PT, R2, R33, PT ;  /* 0x000000210200720c */ /* 0x000fe40003f64270 */
[----:B------:R-:W-:Y:S02]  /*16350*/  FSEL R27, R27, -INF , !P6 ;  /* 0xff8000001b1b7808 */ /* 0x000fe40007000000 */
[----:B------:R-:W-:Y:S02]  /*16360*/  FSEL R26, R26, -INF , !P0 ;  /* 0xff8000001a1a7808 */ /* 0x000fe40004000000 */
[C---:B------:R-:W-:Y:S02]  /*16370*/  ISETP.GE.AND P6, PT, R33.reuse, R205, PT ;  /* 0x000000cd2100720c */ /* 0x040fe40003fc6270 */
[----:B------:R-:W-:-:S02]  /*16380*/  ISETP.GE.AND P0, PT, R33, R204, PT ;  /* 0x000000cc2100720c */ /* 0x000fc40003f06270 */
[----:B------:R-:W-:Y:S02]  /*16390*/  FSEL R33, R20, -INF , !P1 ;  /* 0xff80000014217808 */ /* 0x000fe40004800000 */
[----:B------:R-:W-:Y:S02]  /*163a0*/  FSEL R20, R22, -INF , !P3 ;  /* 0xff80000016147808 */ /* 0x000fe40005800000 */
[-C--:B------:R-:W-:Y:S02]  /*163b0*/  ISETP.GT.AND P1, PT, R206, R139.reuse, PT ;  /* 0x0000008bce00720c */ /* 0x080fe40003f24270 */
        /* <DEDUP_REMOVED lines=12> */
[C---:B------:R-:W-:Y:S02]  /*16480*/  ISETP.GE.AND P6, PT, R137.reuse, R205, PT ;  /* 0x000000cd8900720c */ /* 0x040fe40003fc6270 */
[----:B------:R-:W-:Y:S01]  /*16490*/  ISETP.GE.AND P0, PT, R137, R204, PT ;  /* 0x000000cc8900720c */ /* 0x000fe20003f06270 */
[----:B------:R-:W-:Y:S01]  /*164a0*/  VIADD R137, R133, 0xffffff98 ;  /* 0xffffff9885897836 */ /* 0x000fe20000000000 */
[----:B------:R-:W-:Y:S02]  /*164b0*/  FSEL R24, R24, -INF , !P1 ;  /* 0xff80000018187808 */ /* 0x000fe40004800000 */
[----:B------:R-:W-:-:S02]  /*164c0*/  ISETP.GT.AND P1, PT, R206, R139, PT ;  /* 0x0000008bce00720c */ /* 0x000fc40003f24270 */
[----:B-1----:R-:W-:Y:S02]  /*164d0*/  FSEL R28, R28, -INF , !P3 ;  /* 0xff8000001c1c7808 */ /* 0x002fe40005800000 */
[----:B------:R-:W-:Y:S02]  /*164e0*/  ISETP.GT.AND P3, PT, R2, R139, PT ;  /* 0x0000008b0200720c */ /* 0x000fe40003f64270 */
[----:B------:R-:W-:Y:S02]  /*164f0*/  FSEL R147, R24, -INF , !P6 ;  /* 0xff80000018937808 */ /* 0x000fe40007000000 */
[----:B------:R-:W-:Y:S02]  /*16500*/  FSEL R138, R28, -INF , !P0 ;  /* 0xff8000001c8a7808 */ /* 0x000fe40004000000 */
[----:B------:R-:W-:Y:S02]  /*16510*/  FSEL R25, R25, -INF , !P1 ;  /* 0xff80000019197808 */ /* 0x000fe40004800000 */
[----:B------:R-:W-:-:S02]  /*16520*/  ISETP.GE.AND P6, PT, R139, R205, PT ;  /* 0x000000cd8b00720c */ /* 0x000fc40003fc6270 */
[----:B------:R-:W-:Y:S02]  /*16530*/  ISETP.GE.AND P0, PT, R139, R204, PT ;  /* 0x000000cc8b00720c */ /* 0x000fe40003f06270 */
[-C--:B------:R-:W-:Y:S02]  /*16540*/  ISETP.GT.AND P1, PT, R206, R137.reuse, PT ;  /* 0x00000089ce00720c */ /* 0x080fe40003f24270 */
[----:B------:R-:W-:Y:S02]  /*16550*/  FSEL R29, R29, -INF , !P3 ;  /* 0xff8000001d1d7808 */ /* 0x000fe40005800000 */
[----:B------:R-:W-:Y:S02]  /*16560*/  IADD3 R23, PT, PT, R133, -0x67, RZ ;  /* 0xffffff9985177810 */ /* 0x000fe40007ffe0ff */
[----:B------:R-:W-:Y:S02]  /*16570*/  ISETP.GT.AND P3, PT, R2, R137, PT ;  /* 0x000000890200720c */ /* 0x000fe40003f64270 */
[----:B------:R-:W-:Y:S01]  /*16580*/  FSEL R145, R25, -INF , !P6 ;  /* 0xff80000019917808 */ /* 0x000fe20007000000 */
[----:B------:R-:W-:Y:S01]  /*16590*/  VIADD R25, R133, 0xffffffa0 ;  /* 0xffffffa085197836 */ /* 0x000fe20000000000 */
[----:B------:R-:W-:-:S02]  /*165a0*/  FSEL R136, R29, -INF , !P0 ;  /* 0xff8000001d887808 */ /* 0x000fc40004000000 */
[----:B------:R-:W-:Y:S02]  /*165b0*/  FSEL R12, R12, -INF , !P1 ;  /* 0xff8000000c0c7808 */ /* 0x000fe40004800000 */
[C---:B------:R-:W-:Y:S02]  /*165c0*/  ISETP.GE.AND P6, PT, R137.reuse, R205, PT ;  /* 0x000000cd8900720c */ /* 0x040fe40003fc6270 */
[----:B------:R-:W-:Y:S02]  /*165d0*/  ISETP.GE.AND P0, PT, R137, R204, PT ;  /* 0x000000cc8900720c */ /* 0x000fe40003f06270 */
[-C--:B------:R-:W-:Y:S02]  /*165e0*/  ISETP.GT.AND P1, PT, R206, R23.reuse, PT ;  /* 0x00000017ce00720c */ /* 0x080fe40003f24270 */
[----:B------:R-:W-:Y:S02]  /*165f0*/  FSEL R9, R9, -INF , !P3 ;  /* 0xff80000009097808 */ /* 0x000fe40005800000 */
[----:B------:R-:W-:-:S02]  /*16600*/  ISETP.GT.AND P3, PT, R2, R23, PT ;  /* 0x000000170200720c */ /* 0x000fc40003f64270 */
[----:B------:R-:W-:Y:S02]  /*16610*/  FSEL R139, R12, -INF , !P6 ;  /* 0xff8000000c8b7808 */ /* 0x000fe40007000000 */
[----:B------:R-:W-:Y:S01]  /*16620*/  FSEL R146, R9, -INF , !P0 ;  /* 0xff80000009927808 */ /* 0x000fe20004000000 */
[----:B------:R-:W-:Y:S01]  /*16630*/  VIADD R9, R133, 0xffffffa8 ;  /* 0xffffffa885097836 */ /* 0x000fe20000000000 */
[----:B------:R-:W-:Y:S02]  /*16640*/  FSEL R8, R8, -INF , !P1 ;  /* 0xff80000008087808 */ /* 0x000fe40004800000 */
[C---:B------:R-:W-:Y:S02]  /*16650*/  ISETP.GE.AND P6, PT, R23.reuse, R205, PT ;  /* 0x000000cd1700720c */ /* 0x040fe40003fc6270 */
[----:B------:R-:W-:Y:S02]  /*16660*/  ISETP.GE.AND P0, PT, R23, R204, PT ;  /* 0x000000cc1700720c */ /* 0x000fe40003f06270 */
[----:B------:R-:W-:-:S02]  /*16670*/  ISETP.GT.AND P1, PT, R206, R25, PT ;  /* 0x00000019ce00720c */ /* 0x000fc40003f24270 */
[----:B------:R-:W-:Y:S02]  /*16680*/  FSEL R4, R4, -INF , !P3 ;  /* 0xff80000004047808 */ /* 0x000fe40005800000 */
[----:B------:R-:W-:Y:S02]  /*16690*/  IADD3 R23, PT, PT, R133, -0x5f, RZ ;  /* 0xffffffa185177810 */ /* 0x000fe40007ffe0ff */
[----:B------:R-:W-:Y:S02]  /*166a0*/  ISETP.GT.AND P3, PT, R2, R25, PT ;  /* 0x000000190200720c */ /* 0x000fe40003f64270 */
[----:B------:R-:W-:Y:S02]  /*166b0*/  FSEL R144, R4, -INF , !P0 ;  /* 0xff80000004907808 */ /* 0x000fe40004000000 */
[----:B------:R-:W-:Y:S02]  /*166c0*/  FSEL R5, R5, -INF , !P1 ;  /* 0xff80000005057808 */ /* 0x000fe40004800000 */
[----:B------:R-:W-:-:S02]  /*166d0*/  FSEL R137, R8, -INF , !P6 ;  /* 0xff80000008897808 */ /* 0x000fc40007000000 */
[----:B------:R-:W-:Y:S02]  /*166e0*/  ISETP.GE.AND P0, PT, R25, R204, PT ;  /* 0x000000cc1900720c */ /* 0x000fe40003f06270 */
[----:B------:R-:W-:Y:S02]  /*166f0*/  ISETP.GT.AND P1, PT, R206, R23, PT ;  /* 0x00000017ce00720c */ /* 0x000fe40003f24270 */
[----:B------:R-:W-:Y:S02]  /*16700*/  FSEL R13, R13, -INF , !P3 ;  /* 0xff8000000d0d7808 */ /* 0x000fe40005800000 */
[----:B------:R-:W-:Y:S02]  /*16710*/  ISETP.GE.AND P6, PT, R25, R205, PT ;  /* 0x000000cd1900720c */ /* 0x000fe40003fc6270 */
[----:B------:R-:W-:Y:S02]  /*16720*/  ISETP.GT.AND P3, PT, R2, R23, PT ;  /* 0x000000170200720c */ /* 0x000fe40003f64270 */
[----:B------:R-:W-:-:S02]  /*16730*/  FSEL R142, R13, -INF , !P0 ;  /* 0xff8000000d8e7808 */ /* 0x000fc40004000000 */
[----:B------:R-:W-:Y:S02]  /*16740*/  FSEL R10, R10, -INF , !P1 ;  /* 0xff8000000a0a7808 */ /* 0x000fe40004800000 */
[----:B------:R-:W-:Y:S02]  /*16750*/  FSEL R187, R5, -INF , !P6 ;  /* 0xff80000005bb7808 */ /* 0x000fe40007000000 */
[----:B------:R-:W-:Y:S02]  /*16760*/  ISETP.GE.AND P0, PT, R23, R204, PT ;  /* 0x000000cc1700720c */ /* 0x000fe40003f06270 */
[----:B------:R-:W-:Y:S02]  /*16770*/  ISETP.GT.AND P1, PT, R206, R9, PT ;  /* 0x00000009ce00720c */ /* 0x000fe40003f24270 */
[----:B------:R-:W-:Y:S02]  /*16780*/  FSEL R11, R11, -INF , !P3 ;  /* 0xff8000000b0b7808 */ /* 0x000fe40005800000 */
[----:B------:R-:W-:-:S02]  /*16790*/  IADD3 R5, PT, PT, R133, -0x57, RZ ;  /* 0xffffffa985057810 */ /* 0x000fc40007ffe0ff */
[----:B------:R-:W-:Y:S02]  /*167a0*/  ISETP.GE.AND P6, PT, R23, R205, PT ;  /* 0x000000cd1700720c */ /* 0x000fe40003fc6270 */
[----:B------:R-:W-:Y:S02]  /*167b0*/  FSEL R14, R14, -INF , !P1 ;  /* 0xff8000000e0e7808 */ /* 0x000fe40004800000 */
[----:B------:R-:W-:Y:S01]  /*167c0*/  FSEL R140, R11, -INF , !P0 ;  /* 0xff8000000b8c7808 */ /* 0x000fe20004000000 */
[----:B------:R-:W-:Y:S01]  /*167d0*/  VIADD R11, R133, 0xffffffb0 ;  /* 0xffffffb0850b7836 */ /* 0x000fe20000000000 */
[----:B------:R-:W-:Y:S02]  /*167e0*/  ISETP.GT.AND P3, PT, R2, R9, PT ;  /* 0x000000090200720c */ /* 0x000fe40003f64270 */
[----:B------:R-:W-:Y:S02]  /*167f0*/  ISETP.GT.AND P1, PT, R206, R5, PT ;  /* 0x00000005ce00720c */ /* 0x000fe40003f24270 */
[----:B------:R-:W-:-:S02]  /*16800*/  FSEL R179, R10, -INF , !P6 ;  /* 0xff8000000ab37808 */ /* 0x000fc40007000000 */
[C---:B------:R-:W-:Y:S02]  /*16810*/  ISETP.GE.AND P6, PT, R9.reuse, R205, PT ;  /* 0x000000cd0900720c */ /* 0x040fe40003fc6270 */
[----:B------:R-:W-:Y:S02]  /*16820*/  ISETP.GE.AND P0, PT, R9, R204, PT ;  /* 0x000000cc0900720c */ /* 0x000fe40003f06270 */
[----:B------:R-:W-:Y:S02]  /*16830*/  FSEL R17, R17, -INF , !P3 ;  /* 0xff80000011117808 */ /* 0x000fe40005800000 */
[----:B------:R-:W-:Y:S02]  /*16840*/  FSEL R6, R6, -INF , !P1 ;  /* 0xff80000006067808 */ /* 0x000fe40004800000 */
[----:B------:R-:W-:Y:S02]  /*16850*/  ISETP.GT.AND P1, PT, R206, R11, PT ;  /* 0x0000000bce00720c */ /* 0x000fe40003f24270 */
[----:B------:R-:W-:-:S02]  /*16860*/  FSEL R143, R14, -INF , !P6 ;  /* 0xff8000000e8f7808 */ /* 0x000fc40007000000 */
[----:B------:R-:W-:Y:S02]  /*16870*/  ISETP.GT.AND P3, PT, R2, R5, PT ;  /* 0x000000050200720c */ /* 0x000fe40003f64270 */
[----:B------:R-:W-:Y:S02]  /*16880*/  FSEL R178, R17, -INF , !P0 ;  /* 0xff80000011b27808 */ /* 0x000fe40004000000 */
[C---:B------:R-:W-:Y:S02]  /*16890*/  ISETP.GE.AND P6, PT, R5.reuse, R205, PT ;  /* 0x000000cd0500720c */ /* 0x040fe40003fc6270 */
[----:B------:R-:W-:Y:S01]  /*168a0*/  ISETP.GE.AND P0, PT, R5, R204, PT ;  /* 0x000000cc0500720c */ /* 0x000fe20003f06270 */
[----:B------:R-:W-:Y:S01]  /*168b0*/  VIADD R5, R133, 0xffffffb8 ;  /* 0xffffffb885057836 */ /* 0x000fe20000000000 */
[----:B------:R-:W-:Y:S02]  /*168c0*/  FSEL R15, R15, -INF , !P1 ;  /* 0xff8000000f0f7808 */ /* 0x000fe40004800000 */
[----:B------:R-:W-:-:S02]  /*168d0*/  IADD3 R9, PT, PT, R133, -0x4f, RZ ;  /* 0xffffffb185097810 */ /* 0x000fc40007ffe0ff */
        /* <DEDUP_REMOVED lines=8> */
[----:B------:R-:W-:Y:S02]  /*16960*/  ISETP.GE.AND P3, PT, R9, R205, PT ;  /* 0x000000cd0900720c */ /* 0x000fe40003f66270 */
[----:B------:R-:W-:Y:S02]  /*16970*/  FSEL R32, R32, -INF , !P6 ;  /* 0xff80000020207808 */ /* 0x000fe40007000000 */
[----:B------:R-:W-:Y:S02]  /*16980*/  IADD3 R133, PT, PT, R133, -0x47, RZ ;  /* 0xffffffb985857810 */ /* 0x000fe40007ffe0ff */
[----:B------:R-:W-:-:S02]  /*16990*/  FSEL R149, R149, -INF , !P1 ;  /* 0xff80000095957808 */ /* 0x000fc40004800000 */
[----:B------:R-:W-:Y:S02]  /*169a0*/  ISETP.GE.AND P1, PT, R11, R204, PT ;  /* 0x000000cc0b00720c */ /* 0x000fe40003f26270 */
[----:B------:R-:W-:Y:S02]  /*169b0*/  FMNMX3.FTZ R11, R3, R18, R26, !PT ;  /* 0x00000012030b7276 */ /* 0x000fe4000781001a */
[----:B------:R-:W-:Y:S02]  /*169c0*/  ISETP.GE.AND P6, PT, R5, R205, PT ;  /* 0x000000cd0500720c */ /* 0x000fe40003fc6270 */
[----:B------:R-:W-:Y:S02]  /*169d0*/  FSEL R165, R32, -INF , !P3 ;  /* 0xff80000020a57808 */ /* 0x000fe40005800000 */
[----:B------:R-:W-:Y:S02]  /*169e0*/  ISETP.GT.AND P3, PT, R206, R133, PT ;  /* 0x00000085ce00720c */ /* 0x000fe40003f64270 */
[----:B------:R-:W-:-:S02]  /*169f0*/  FMNMX3.FTZ R11, R11, R20, R16, !PT ;  /* 0x000000140b0b7276 */ /* 0x000fc40007810010 */
[----:B------:R-:W-:Y:S02]  /*16a00*/  FSEL R163, R149, -INF , !P6 ;  /* 0xff80000095a37808 */ /* 0x000fe40007000000 */
[----:B------:R-:W-:Y:S02]  /*16a10*/  ISETP.GE.AND P6, PT, R133, R205, PT ;  /* 0x000000cd8500720c */ /* 0x000fe40003fc6270 */
[----:B------:R-:W-:Y:S02]  /*16a20*/  FSEL R135, R135, -INF , !P3 ;  /* 0xff80000087877808 */ /* 0x000fe40005800000 */
[----:B------:R-:W-:Y:S02]  /*16a30*/  FSEL R176, R7, -INF , !P0 ;  /* 0xff80000007b07808 */ /* 0x000fe40004000000 */
[----:B------:R-:W-:Y:S02]  /*16a40*/  FMNMX3.FTZ R7, R11, R138, R136, !PT ;  /* 0x0000008a0b077276 */ /* 0x000fe40007810088 */
[----:B------:R-:W-:-:S02]  /*16a50*/  FMNMX3.FTZ R4, R132, R31, R27, !PT ;  /* 0x0000001f84047276 */ /* 0x000fc4000781001b */
[----:B------:R-:W-:Y:S02]  /*16a60*/  FSEL R161, R135, -INF , !P6 ;  /* 0xff80000087a17808 */ /* 0x000fe40007000000 */
[----:B------:R-:W-:Y:S02]  /*16a70*/  ISETP.GT.AND P3, PT, R2, R9, PT ;  /* 0x000000090200720c */ /* 0x000fe40003f64270 */
[----:B------:R-:W-:Y:S02]  /*16a80*/  ISETP.GE.AND P6, PT, R9, R204, PT ;  /* 0x000000cc0900720c */ /* 0x000fe40003fc6270 */
[----:B------:R-:W-:Y:S02]  /*16a90*/  FMNMX3.FTZ R9, R7, R146, R144, !PT ;  /* 0x0000009207097276 */ /* 0x000fe40007810090 */
[----:B------:R-:W-:Y:S02]  /*16aa0*/  FMNMX3.FTZ R4, R4, R33, R21, !PT ;  /* 0x0000002104047276 */ /* 0x000fe40007810015 */
[----:B------:R-:W-:-:S02]  /*16ab0*/  ISETP.GT.AND P0, PT, R2, R5, PT ;  /* 0x000000050200720c */ /* 0x000fc40003f04270 */
[----:B------:R-:W-:Y:S02]  /*16ac0*/  FSEL R162, R35, -INF , !P1 ;  /* 0xff80000023a27808 */ /* 0x000fe40004800000 */
[----:B------:R-:W-:Y:S02]  /*16ad0*/  ISETP.GT.AND P1, PT, R2, R133, PT ;  /* 0x000000850200720c */ /* 0x000fe40003f24270 */
[----:B------:R-:W-:Y:S02]  /*16ae0*/  FSEL R19, R19, -INF , !P3 ;  /* 0xff80000013137808 */ /* 0x000fe40005800000 */
[----:B------:R-:W-:Y:S02]  /*16af0*/  FMNMX3.FTZ R9, R9, R142, R140, !PT ;  /* 0x0000008e09097276 */ /* 0x000fe4000781008c */
[----:B------:R-:W-:Y:S02]  /*16b00*/  FMNMX3.FTZ R4, R4, R147, R145, !PT ;  /* 0x0000009304047276 */ /* 0x000fe40007810091 */
[----:B------:R-:W-:-:S02]  /*16b10*/  FSEL R30, R30, -INF , !P0 ;  /* 0xff8000001e1e7808 */ /* 0x000fc40004000000 */
[-C--:B------:R-:W-:Y:S02]  /*16b20*/  ISETP.GE.AND P3, PT, R5, R204.reuse, PT ;  /* 0x000000cc0500720c */ /* 0x080fe40003f66270 */
[----:B------:R-:W-:Y:S02]  /*16b30*/  ISETP.GE.AND P0, PT, R133, R204, PT ;  /* 0x000000cc8500720c */ /* 0x000fe40003f06270 */
[----:B------:R-:W-:Y:S02]  /*16b40*/  FSEL R34, R34, -INF , !P1 ;  /* 0xff80000022227808 */ /* 0x000fe40004800000 */
[----:B------:R-:W-:Y:S02]  /*16b50*/  FSEL R164, R19, -INF , !P6 ;  /* 0xff80000013a47808 */ /* 0x000fe40007000000 */
[----:B------:R-:W-:Y:S02]  /*16b60*/  FMNMX3.FTZ R9, R9, R178, R176, !PT ;  /* 0x000000b209097276 */ /* 0x000fe400078100b0 */
[----:B------:R-:W-:-:S02]  /*16b70*/  FMNMX3.FTZ R4, R4, R139, R137, !PT ;  /* 0x0000008b04047276 */ /* 0x000fc40007810089 */
[----:B------:R-:W-:Y:S02]  /*16b80*/  FSEL R160, R30, -INF , !P3 ;  /* 0xff8000001ea07808 */ /* 0x000fe40005800000 */
[----:B------:R-:W-:Y:S02]  /*16b90*/  FSEL R158, R34, -INF , !P0 ;  /* 0xff800000229e7808 */ /* 0x000fe40004000000 */
[----:B------:R-:W-:Y:S02]  /*16ba0*/  FMNMX3.FTZ R9, R9, R162, R164, !PT ;  /* 0x000000a209097276 */ /* 0x000fe400078100a4 */
[----:B------:R-:W-:Y:S02]  /*16bb0*/  FMNMX3.FTZ R4, R4, R187, R179, !PT ;  /* 0x000000bb04047276 */ /* 0x000fe400078100b3 */
[----:B------:R-:W-:Y:S02]  /*16bc0*/  FMNMX3.FTZ R6, R9, R160, R158, !PT ;  /* 0x000000a009067276 */ /* 0x000fe4000781009e */
[----:B------:R-:W-:-:S02]  /*16bd0*/  FMNMX3.FTZ R4, R4, R143, R141, !PT ;  /* 0x0000008f04047276 */ /* 0x000fc4000781008d */
[----:B------:R-:W-:Y:S01]  /*16be0*/  LEA R185, R0, UR5, 0x1 ;  /* 0x0000000500b97c11 */ /* 0x000fe2000f8e08ff */
[----:B------:R-:W1:Y:S01]  /*16bf0*/  SHFL.BFLY PT, R5, R6, 0x2, 0x1f ;  /* 0x0c401f0006057f89 */ /* 0x000e6200000e0000 */
[----:B------:R-:W-:Y:S02]  /*16c00*/  FMNMX3.FTZ R4, R4, R167, R165, !PT ;  /* 0x000000a704047276 */ /* 0x000fe400078100a5 */
[----:B------:R-:W-:Y:S01]  /*16c10*/  @P4 IADD3 R134, PT, PT, R134, -0x3, RZ ;  /* 0xfffffffd86864810 */ /* 0x000fe20007ffe0ff */
[----:B------:R-:W-:Y:S01]  /*16c20*/  VIADD R156, R185, 0xc040 ;  /* 0x0000c040b99c7836 */ /* 0x000fe20000000000 */
[----:B------:R-:W-:Y:S01]  /*16c30*/  FMNMX3.FTZ R4, R4, R163, R161, !PT ;  /* 0x000000a304047276 */ /* 0x000fe200078100a1 */
[----:B------:R-:W-:Y:S01]  /*16c40*/  IMAD.IADD R159, R155, 0x1, R185 ;  /* 0x000000019b9f7824 */ /* 0x000fe200078e02b9 */
[----:B------:R-:W-:Y:S04]  /*16c50*/  LDSM.16.MT88.4 R12, [R185+0xc000] ;  /* 0x00c00000b90c783b */ /* 0x000fe80000004200 */
[----:B------:R-:W2:Y:S01]  /*16c60*/  SHFL.BFLY PT, R7, R4, 0x2, 0x1f ;  /* 0x0c401f0004077f89 */ /* 0x000ea200000e0000 */
[----:B-1----:R-:W-:-:S05]  /*16c70*/  FMNMX.FTZ R5, R6, R5, !PT ;  /* 0x0000000506057209 */ /* 0x002fca0007810000 */
[----:B------:R-:W1:Y:S01]  /*16c80*/  SHFL.BFLY PT, R2, R5, 0x1, 0x1f ;  /* 0x0c201f0005027f89 */ /* 0x000e6200000e0000 */
[----:B--2---:R-:W-:-:S05]  /*16c90*/  FMNMX.FTZ R4, R4, R7, !PT ;  /* 0x0000000704047209 */ /* 0x004fca0007810000 */
[----:B------:R-:W2:Y:S01]  /*16ca0*/  SHFL.BFLY PT, R133, R4, 0x1, 0x1f ;  /* 0x0c201f0004857f89 */ /* 0x000ea200000e0000 */
[----:B-1----:R-:W-:-:S04]  /*16cb0*/  FMNMX.FTZ R2, R5, R2, !PT ;  /* 0x0000000205027209 */ /* 0x002fc80007810000 */
[C---:B------:R-:W-:Y:S01]  /*16cc0*/  FSETP.NEU.FTZ.AND P0, PT, R2.reuse, -INF , PT ;  /* 0xff8000000200780b */ /* 0x040fe20003f1d000 */
[----:B----4-:R-:W-:-:S03]  /*16cd0*/  FMUL.FTZ R157, R2, UR4 ;  /* 0x00000004029d7c20 */ /* 0x010fc60008410000 */
[----:B------:R-:W-:Y:S02]  /*16ce0*/  FSEL R6, R2, RZ, P0 ;  /* 0x000000ff02067208 */ /* 0x000fe40000000000 */
[----:B------:R-:W-:Y:S02]  /*16cf0*/  FSEL R157, R157, RZ, P0 ;  /* 0x000000ff9d9d7208 */ /* 0x000fe40000000000 */
[----:B--2---:R-:W-:Y:S01]  /*16d00*/  FMNMX.FTZ R133, R4, R133, !PT ;  /* 0x0000008504857209 */ /* 0x004fe20007810000 */
[----:B------:R-:W-:Y:S02]  /*16d10*/  FADD.FTZ R3, R3, -R6 ;  /* 0x8000000603037221 */ /* 0x000fe40000010000 */
[--C-:B------:R-:W-:Y:S01]  /*16d20*/  FFMA.FTZ R153, R16, UR4, -R157.reuse ;  /* 0x0000000410997c23 */ /* 0x100fe2000801089d */
[C---:B------:R-:W-:Y:S01]  /*16d30*/  FSETP.NEU.FTZ.AND P1, PT, R133.reuse, -INF , PT ;  /* 0xff8000008500780b */ /* 0x040fe20003f3d000 */
[----:B------:R-:W-:Y:S01]  /*16d40*/  FMUL.FTZ R166, R133, UR4 ;  /* 0x0000000485a67c20 */ /* 0x000fe20008410000 */
[----:B------:R-:W-:Y:S01]  /*16d50*/  IADD3 R16, PT, PT, R185, 0xc000, RZ ;  /* 0x0000c000b9107810 */ /* 0x000fe20007ffe0ff */
[----:B------:R-:W-:Y:S01]  /*16d60*/  FMUL.FTZ R3, R3, UR4 ;  /* 0x0000000403037c20 */ /* 0x000fe20008410000 */
[----:B------:R-:W-:Y:S01]  /*16d70*/  FSEL R5, R133, RZ, P1 ;  /* 0x000000ff85057208 */ /* 0x000fe20000800000 */
[--C-:B------:R-:W-:Y:S01]  /*16d80*/  FFMA.FTZ R152, R18, UR4, -R157.reuse ;  /* 0x0000000412987c23 */ /* 0x100fe2000801089d */
[----:B------:R-:W-:Y:S01]  /*16d90*/  FSEL R166, R166, RZ, P1 ;  /* 0x000000ffa6a67208 */ /* 0x000fe20000800000 */
[----:B------:R-:W-:Y:S01]  /*16da0*/  FFMA.FTZ R135, R26, UR4, -R157 ;  /* 0x000000041a877c23 */ /* 0x000fe2000801089d */
[----:B------:R-:W-:Y:S01]  /*16db0*/  @P2 IADD3 R156, PT, PT, R16, -0x40, RZ ;  /* 0xffffffc0109c2810 */ /* 0x000fe20007ffe0ff */
[----:B------:R-:W-:Y:S01]  /*16dc0*/  FADD.FTZ R4, R132, -R5 ;  /* 0x8000000584047221 */ /* 0x000fe20000010000 */
[----:B------:R-:W-:Y:S01]  /*16dd0*/  FFMA.FTZ R20, R20, UR4, -R157 ;  /* 0x0000000414147c23 */ /* 0x000fe2000801089d */
[--C-:B------:R-:W-:Y:S01]  /*16de0*/  FFMA.FTZ R154, R31, UR4, -R166.reuse ;  /* 0x000000041f9a7c23 */ /* 0x100fe200080108a6 */
[--C-:B------:R-:W-:Y:S01]  /*16df0*/  FFMA.FTZ R151, R27, UR4, -R166.reuse ;  /* 0x000000041b977c23 */ /* 0x100fe200080108a6 */
[----:B------:R-:W1:Y:S01]  /*16e00*/  LDSM.16.MT88.4 R28, [R156] ;  /* 0x000000009c1c783b */ /* 0x000e620000004200 */
[----:B------:R-:W-:Y:S01]  /*16e10*/  FMUL.FTZ R132, R4, UR4 ;  /* 0x0000000404847c20 */ /* 0x000fe20008410000 */
[--C-:B------:R-:W-:Y:S01]  /*16e20*/  FFMA.FTZ R150, R33, UR4, -R166.reuse ;  /* 0x0000000421967c23 */ /* 0x100fe200080108a6 */
[----:B------:R-:W-:Y:S01]  /*16e30*/  FFMA.FTZ R149, R21, UR4, -R166 ;  /* 0x0000000415957c23 */ /* 0x000fe200080108a6 */
[----:B------:R-:W2:Y:S01]  /*16e40*/  MUFU.EX2 R3, R3 ;  /* 0x0000000300037308 */ /* 0x000ea20000000800 */
[----:B------:R-:W-:-:S02]  /*16e50*/  IMAD.IADD R155, R155, 0x1, R156 ;  /* 0x000000019b9b7824 */ /* 0x000fc400078e029c */
        /* <DEDUP_REMOVED lines=12> */
[--C-:B------:R-:W-:Y:S01]  /*16f20*/  FFMA.FTZ R187, R143, UR4, -R166.reuse ;  /* 0x000000048fbb7c23 */ /* 0x100fe200080108a6 */
[----:B------:R-:W-:Y:S01]  /*16f30*/  LDSM.16.MT88.4 R144, [R156+0x4800] ;  /* 0x004800009c90783b */ /* 0x000fe20000004200 */
[----:B------:R-:W-:Y:S01]  /*16f40*/  MUFU.EX2 R154, R154 ;  /* 0x0000009a009a7308 */ /* 0x000fe20000000800 */
[-C--:B--2---:R-:W-:Y:S01]  /*16f50*/  FMUL.FTZ R34, R106, R3.reuse ;  /* 0x000000036a227220 */ /* 0x084fe20000410000 */
[-C--:B------:R-:W-:Y:S01]  /*16f60*/  FMUL.FTZ R35, R107, R3.reuse ;  /* 0x000000036b237220 */ /* 0x080fe20000410000 */
[-C--:B------:R-:W-:Y:S01]  /*16f70*/  FMUL.FTZ R26, R114, R3.reuse ;  /* 0x00000003721a7220 */ /* 0x080fe20000410000 */
[-C--:B------:R-:W-:Y:S01]  /*16f80*/  FMUL.FTZ R27, R115, R3.reuse ;  /* 0x00000003731b7220 */ /* 0x080fe20000410000 */
[-C--:B------:R-:W-:Y:S01]  /*16f90*/  FMUL.FTZ R110, R110, R3.reuse ;  /* 0x000000036e6e7220 */ /* 0x080fe20000410000 */
[-C--:B------:R-:W-:Y:S01]  /*16fa0*/  FMUL.FTZ R111, R111, R3.reuse ;  /* 0x000000036f6f7220 */ /* 0x080fe20000410000 */
[-C--:B------:R-:W-:Y:S01]  /*16fb0*/  FMUL.FTZ R46, R46, R3.reuse ;  /* 0x000000032e2e7220 */ /* 0x080fe20000410000 */
        /* <DEDUP_REMOVED lines=32> */
[----:B------:R-:W2:Y:S01]  /*171c0*/  MUFU.EX2 R135, R135 ;  /* 0x0000008700877308 */ /* 0x000ea20000000800 */
[----:B-----5:R-:W-:Y:S01]  /*171d0*/  F2FP.F16.F32.PACK_AB R6, R149, R150 ;  /* 0x000000969506723e */ /* 0x020fe200000000ff */
[-C--:B------:R-:W-:Y:S01]  /*171e0*/  FMUL.FTZ R64, R64, R132.reuse ;  /* 0x0000008440407220 */ /* 0x080fe20000410000 */
        /* <DEDUP_REMOVED lines=9> */
[----:B------:R-:W-:Y:S01]  /*17280*/  FMUL.FTZ R117, R117, R132 ;  /* 0x0000008475757220 */ /* 0x000fe20000410000 */
[-C--:B------:R-:W-:Y:S01]  /*17290*/  FMUL.FTZ R118, R118, R3.reuse ;  /* 0x0000000376767220 */ /* 0x080fe20000410000 */
[-C--:B------:R-:W-:Y:S01]  /*172a0*/  FMUL.FTZ R119, R119, R3.reuse ;  /* 0x0000000377777220 */ /* 0x080fe20000410000 */
[----:B------:R-:W-:Y:S01]  /*172b0*/  LDSM.16.MT88.4 R120, [R155] ;  /* 0x000000009b78783b */ /* 0x000fe20000004200 */
[----:B------:R-:W1:Y:S01]  /*172c0*/  MUFU.EX2 R153, R153 ;  /* 0x0000009900997308 */ /* 0x000e620000000800 */
        /* <DEDUP_REMOVED lines=8> */
[----:B-----5:R-:W2:Y:S01]  /*17350*/  LDSM.16.MT88.4 R20, [R159+0xc000] ;  /* 0x00c000009f14783b */ /* 0x020ea20000004200 */
[-C--:B------:R-:W-:Y:S01]  /*17360*/  FMUL.FTZ R75, R75, R3.reuse ;  /* 0x000000034b4b7220 */ /* 0x080fe20000410000 */
[-C--:B------:R-:W-:Y:S01]  /*17370*/  FMUL.FTZ R100, R100, R132.reuse ;  /* 0x0000008464647220 */ /* 0x080fe20000410000 */
[-C--:B------:R-:W-:Y:S01]  /*17380*/  FMUL.FTZ R101, R101, R132.reuse ;  /* 0x0000008465657220 */ /* 0x080fe20000410000 */
[-C--:B------:R-:W-:Y:S01]  /*17390*/  FMUL.FTZ R102, R102, R3.reuse ;  /* 0x0000000366667220 */ /* 0x080fe20000410000 */
[-C--:B------:R-:W-:Y:S01]  /*173a0*/  FMUL.FTZ R103, R103, R3.reuse ;  /* 0x0000000367677220 */ /* 0x080fe20000410000 */
[-C--:B------:R-:W-:Y:S01]  /*173b0*/  FMUL.FTZ R76, R76, R132.reuse ;  /* 0x000000844c4c7220 */ /* 0x080fe20000410000 */
[----:B------:R-:W-:Y:S01]  /*173c0*/  FMUL.FTZ R77, R77, R132 ;  /* 0x000000844d4d7220 */ /* 0x000fe20000410000 */
[----:B-1----:R-:W-:Y:S01]  /*173d0*/  F2FP.F16.F32.PACK_AB R7, R153, R0 ;  /* 0x000000009907723e */ /* 0x002fe200000000ff */
        /* <DEDUP_REMOVED lines=31> */
[----:B------:R-:W3:Y:S01]  /*175d0*/  LDSM.16.MT88.4 R104, [R185+0x10000] ;  /* 0x01000000b968783b */ /* 0x000ee20000004200 */
[-C--:B------:R-:W-:Y:S01]  /*175e0*/  FMUL.FTZ R11, R131, R3.reuse ;  /* 0x00000003830b7220 */ /* 0x080fe20000410000 */
[-C--:B------:R-:W-:Y:S01]  /*175f0*/  FMUL.FTZ R124, R124, R132.reuse ;  /* 0x000000847c7c7220 */ /* 0x080fe20000410000 */
[----:B------:R-:W5:Y:S01]  /*17600*/  MUFU.EX2 R169, R169 ;  /* 0x000000a900a97308 */ /* 0x000f620000000800 */
[-C--:B------:R-:W-:Y:S01]  /*17610*/  FMUL.FTZ R125, R125, R132.reuse ;  /* 0x000000847d7d7220 */ /* 0x080fe20000410000 */
[-C--:B------:R-:W-:Y:S01]  /*17620*/  FMUL.FTZ R126, R126, R3.reuse ;  /* 0x000000037e7e7220 */ /* 0x080fe20000410000 */
[-C--:B------:R-:W-:Y:S01]  /*17630*/  FMUL.FTZ R127, R127, R3.reuse ;  /* 0x000000037f7f7220 */ /* 0x080fe20000410000 */
[C---:B----4-:R-:W-:Y:S01]  /*17640*/  HMMA.16816.F32 R52, R4.reuse, R112, R52 ;  /* 0x000000700434723c */ /* 0x050fe20000001834 */
        /* <DEDUP_REMOVED lines=12> */
[----:B------:R-:W-:Y:S01]  /*17710*/  LDSM.16.MT88.4 R128, [R156+0x800] ;  /* 0x000800009c80783b */ /* 0x000fe20000004200 */
[--C-:B------:R-:W-:Y:S01]  /*17720*/  FFMA.FTZ R188, R141, UR4, -R166.reuse ;  /* 0x000000048dbc7c23 */ /* 0x100fe200080108a6 */
[--C-:B------:R-:W-:Y:S01]  /*17730*/  FFMA.FTZ R189, R142, UR4, -R157.reuse ;  /* 0x000000048ebd7c23 */ /* 0x100fe2000801089d */
[C---:B--2---:R-:W-:Y:S01]  /*17740*/  HMMA.16816.F32 R16, R4.reuse, R20, R16 ;  /* 0x000000140410723c */ /* 0x044fe20000001810 */
[--C-:B------:R-:W-:Y:S01]  /*17750*/  FFMA.FTZ R190, R140, UR4, -R157.reuse ;  /* 0x000000048cbe7c23 */ /* 0x100fe2000801089d */
[--C-:B------:R-:W-:Y:S01]  /*17760*/  FFMA.FTZ R178, R178, UR4, -R157.reuse ;  /* 0x00000004b2b27c23 */ /* 0x100fe2000801089d */
[--C-:B------:R-:W-:Y:S01]  /*17770*/  FFMA.FTZ R191, R176, UR4, -R157.reuse ;  /* 0x00000004b0bf7c23 */ /* 0x100fe2000801089d */
[----:B------:R-:W-:Y:S01]  /*17780*/  MUFU.EX2 R172, R172 ;  /* 0x000000ac00ac7308 */ /* 0x000fe20000000800 */
[----:B------:R-:W-:Y:S01]  /*17790*/  LDSM.16.MT88.4 R140, [R185+0xd000] ;  /* 0x00d00000b98c783b */ /* 0x000fe20000004200 */
[--C-:B------:R-:W-:Y:S01]  /*177a0*/  FFMA.FTZ R167, R167, UR4, -R166.reuse ;  /* 0x00000004a7a77c23 */ /* 0x100fe200080108a6 */
[--C-:B------:R-:W-:Y:S01]  /*177b0*/  FFMA.FTZ R176, R165, UR4, -R166.reuse ;  /* 0x00000004a5b07c23 */ /* 0x100fe200080108a6 */
[C---:B-1----:R-:W-:Y:S01]  /*177c0*/  HMMA.16816.F32 R60, R4.reuse, R108, R60 ;  /* 0x0000006c043c723c */ /* 0x042fe2000000183c */
[--C-:B------:R-:W-:Y:S01]  /*177d0*/  FFMA.FTZ R163, R163, UR4, -R166.reuse ;  /* 0x00000004a3a37c23 */ /* 0x100fe200080108a6 */
[----:B------:R-:W-:Y:S01]  /*177e0*/  FFMA.FTZ R166, R161, UR4, -R166 ;  /* 0x00000004a1a67c23 */ /* 0x000fe200080108a6 */
[--C-:B------:R-:W-:Y:S01]  /*177f0*/  FFMA.FTZ R161, R162, UR4, -R157.reuse ;  /* 0x00000004a2a17c23 */ /* 0x100fe2000801089d */
[----:B------:R-:W1:Y:S01]  /*17800*/  MUFU.EX2 R173, R173 ;  /* 0x000000ad00ad7308 */ /* 0x000e620000000800 */
[--C-:B------:R-:W-:Y:S01]  /*17810*/  FFMA.FTZ R162, R164, UR4, -R157.reuse ;  /* 0x00000004a4a27c23 */ /* 0x100fe2000801089d */
[--C-:B------:R-:W-:Y:S01]  /*17820*/  FFMA.FTZ R160, R160, UR4, -R157.reuse ;  /* 0x00000004a0a07c23 */ /* 0x100fe2000801089d */
[----:B------:R-:W-:Y:S01]  /*17830*/  FFMA.FTZ R157, R158, UR4, -R157 ;  /* 0x000000049e9d7c23 */ /* 0x000fe2000801089d */
[C---:B------:R-:W-:Y:S01]  /*17840*/  HMMA.16816.F32 R64, R4.reuse, R110, R64 ;  /* 0x0000006e0440723c */ /* 0x040fe20000001840 */
[----:B------:R-:W2:Y:S01]  /*17850*/  LDSM.16.MT88.4 R108, [R156+0x4000] ;  /* 0x004000009c6c783b */ /* 0x000ea20000004200 */
[----:B------:R-:W-:Y:S01]  /*17860*/  FFMA.FTZ R132, R215, R132, R154 ;  /* 0x00000084d7847223 */ /* 0x000fe2000001009a */
[----:B------:R-:W-:Y:S01]  /*17870*/  FFMA.FTZ R152, R213, R3, R152 ;  /* 0x00000003d5987223 */ /* 0x000fe20000010098 */
[----:B------:R-:W-:Y:S01]  /*17880*/  MUFU.EX2 R175, R175 ;  /* 0x000000af00af7308 */ /* 0x000fe20000000800 */
[----:B------:R-:W-:Y:S01]  /*17890*/  MOV R3, R2 ;  /* 0x0000000200037202 */ /* 0x000fe20000000f00 */
[----:B------:R-:W-:Y:S01]  /*178a0*/  FADD.FTZ R151, R151, R132 ;  /* 0x0000008497977221 */ /* 0x000fe20000010000 */
[----:B------:R-:W-:Y:S01]  /*178b0*/  FADD.FTZ R135, R135, R152 ;  /* 0x0000009887877221 */ /* 0x000fe20000010000 */
[----:B------:R-:W-:Y:S01]  /*178c0*/  HMMA.16816.F32 R20, R4, R22, R116 ;  /* 0x000000160414723c */ /* 0x000fe20000001874 */
[----:B------:R-:W5:Y:S01]  /*178d0*/  LDSM.16.MT88.4 R116, [R185+0xe000] ;  /* 0x00e00000b974783b */ /* 0x000f620000004200 */
[----:B------:R-:W-:Y:S01]  /*178e0*/  FADD.FTZ R150, R150, R151 ;  /* 0x0000009796967221 */ /* 0x000fe20000010000 */
[----:B------:R-:W-:Y:S01]  /*178f0*/  FADD.FTZ R0, R0, R135 ;  /* 0x0000008700007221 */ /* 0x000fe20000010000 */
[----:B------:R-:W1:Y:S01]  /*17900*/  MUFU.EX2 R174, R174 ;  /* 0x000000ae00ae7308 */ /* 0x000e620000000800 */
[----:B------:R-:W-:-:S02]  /*17910*/  IMAD.MOV.U32 R132, RZ, RZ, R133 ;  /* 0x000000ffff847224 */ /* 0x000fc400078e0085 */
[----:B------:R-:W-:Y:S01]  /*17920*/  FADD.FTZ R149, R149, R150 ;  /* 0x0000009695957221 */ /* 0x000fe20000010000 */
[----:B------:R-:W-:Y:S01]  /*17930*/  FADD.FTZ R153, R153, R0 ;  /* 0x0000000099997221 */ /* 0x000fe20000010000 */
[C---:B---3--:R-:W-:Y:S01]  /*17940*/  HMMA.16816.F32 R68, R4.reuse, R104, R68 ;  /* 0x000000680444723c */ /* 0x048fe20000001844 */
[----:B------:R-:W-:Y:S01]  /*17950*/  @P4 MOV R3, R2 ;  /* 0x0000000200034202 */ /* 0x000fe20000000f00 */
[----:B------:R-:W-:Y:S01]  /*17960*/  @P4 IMAD.MOV.U32 R132, RZ, RZ, R133 ;  /* 0x000000ffff844224 */ /* 0x000fe200078e0085 */
        /* <DEDUP_REMOVED lines=172> */
.L_x_5376:
[----:B------:R-:W-:-:S07]  /*18430*/  IADD3 R134, PT, PT, R148, -0x1, RZ ;  /* 0xffffffff94867810 */ /* 0x000fce0007ffe0ff */
.L_x_5382:
        /* <DEDUP_REMOVED lines=10> */
[----:B------:R-:W-:Y:S01]  /*184e0*/  IADD3 R207, PT, PT, R206, 0x8, RZ ;  /* 0x00000008cecf7810 */ /* 0x000fe20007ffe0ff */
[----:B------:R-:W-:Y:S01]  /*184f0*/  VIADD R212, R134, 0x1 ;  /* 0x0000000186d47836 */ /* 0x000fe20000000000 */
[C---:B------:R-:W-:Y:S01]  /*18500*/  LOP3.LUT R210, R4.reuse, 0x20, R177, 0xfe, !PT ;  /* 0x0000002004d27812 */ /* 0x040fe200078efeb1 */
        /* <DEDUP_REMOVED lines=11> */
.L_x_5387:
        /* <DEDUP_REMOVED lines=69> */
[----:B------:R-:W-:Y:S02]  /*18a10*/  LEA R18, P0, R17, R202, 0x2 ;  /* 0x000000ca11127211 */ /* 0x000fe400078010ff */
[-C--:B------:R-:W-:Y:S01]  /*18a20*/  LEA.HI.X.SX32 R21, R13, R203.reuse, 0x2, P1 ;  /* 0x000000cb0d157211 */ /* 0x080fe200008f16ff */
[C---:B------:R-:W-:Y:S01]  /*18a30*/  IMAD.IADD R13, R17.reuse, 0x1, -R13 ;  /* 0x00000001110d7824 */ /* 0x040fe200078e0a0d */
[----:B------:R-:W-:Y:S03]  /*18a40*/  LEA.HI.X.SX32 R19, R17, R203, 0x2, P0 ;  /* 0x000000cb11137211 */ /* 0x000fe600000f16ff */
[----:B------:R-:W-:Y:S01]  /*18a50*/  IMAD R13, R13, R12, -0x40 ;  /* 0xffffffc00d0d7424 */ /* 0x000fe200078e020c */
[----:B------:R-:W2:Y:S04]  /*18a60*/  LDG.E R14, desc[UR6][R20.64] ;  /* 0x00000006140e7981 */ /* 0x000ea8000c1e1900 */
        /* <DEDUP_REMOVED lines=14> */
.L_x_5384:
        /* <DEDUP_REMOVED lines=11> */
[----:B------:R-:W-:Y:S03]  /*18c00*/  IADD3 R14, P1, PT, R7, R12, RZ ;  /* 0x0000000c070e7210 */ /* 0x000fe60007f3e0ff */
[----:B------:R-:W-:Y:S01]  /*18c10*/  LDGSTS.E.BYPASS.LTC128B.128 [R217+0x10000], desc[UR6][R198.64+0x100] ;  /* 0x10000100c6d97fae */ /* 0x000fe2000b981a06 */
[--C-:B------:R-:W-:Y:S02]  /*18c20*/  LOP3.LUT R3, R4, 0x1c0, R5.reuse, 0xf8, !PT ;  /* 0x000001c004037812 */ /* 0x100fe400078ef805 */
[----:B------:R-:W-:Y:S03]  /*18c30*/  IADD3.X R15, PT, PT, R6, R13, RZ, P1, !PT ;  /* 0x0000000d060f7210 */ /* 0x000fe60000ffe4ff */
[----:B------:R-:W-:Y:S01]  /*18c40*/  LDGSTS.E.BYPASS.LTC128B.128 [R217+0xc800], desc[UR6][R12.64] ;  /* 0x0c8000000cd97fae */ /* 0x000fe2000b981a06 */
[----:B------:R-:W-:Y:S02]  /*18c50*/  LOP3.LUT R4, R184, 0x200, R5, 0xf8, !PT ;  /* 0x00000200b8047812 */ /* 0x000fe400078ef805 */
[----:B------:R-:W-:Y:S03]  /*18c60*/  LOP3.LUT R3, R3, R182, RZ, 0x3c, !PT ;  /* 0x000000b603037212 */ /* 0x000fe600078e3cff */
[----:B------:R-:W-:Y:S01]  /*18c70*/  LDGSTS.E.BYPASS.LTC128B.128 [R217+0xe800], desc[UR6][R12.64+0x80] ;  /* 0x0e8000800cd97fae */ /* 0x000fe2000b981a06 */
[----:B------:R-:W-:Y:S02]  /*18c80*/  IADD3 R188, PT, PT, R193, UR5, RZ ;  /* 0x00000005c1bc7c10 */ /* 0x000fe4000fffe0ff */
[----:B------:R-:W-:Y:S03]  /*18c90*/  LOP3.LUT R3, R4, R3, RZ, 0xfc, !PT ;  /* 0x0000000304037212 */ /* 0x000fe600078efcff */
[----:B------:R-:W-:Y:S01]  /*18ca0*/  LDGSTS.E.BYPASS.LTC128B.128 [R217+0x10800], desc[UR6][R12.64+0x100] ;  /* 0x108001000cd97fae */ /* 0x000fe2000b981a06 */
[----:B------:R-:W-:Y:S02]  /*18cb0*/  IADD3 R4, P0, PT, R7, R14, RZ ;  /* 0x0000000e07047210 */ /* 0x000fe40007f1e0ff */
[----:B------:R-:W-:Y:S03]  /*18cc0*/  LEA R194, R3, UR5, 0x1 ;  /* 0x0000000503c27c11 */ /* 0x000fe6000f8e08ff */
[----:B------:R-:W-:Y:S01]  /*18cd0*/  LDGSTS.E.BYPASS.LTC128B.128 [R217+0xd000], desc[UR6][R14.64] ;  /* 0x0d0000000ed97fae */ /* 0x000fe2000b981a06 */
[----:B------:R-:W-:Y:S02]  /*18ce0*/  IADD3.X R5, PT, PT, R6, R15, RZ, P0, !PT ;  /* 0x0000000f06057210 */ /* 0x000fe400007fe4ff */
[----:B------:R-:W-:Y:S03]  /*18cf0*/  LOP3.LUT P0, RZ, R181, 0x2, RZ, 0xc0, !PT ;  /* 0x00000002b5ff7812 */ /* 0x000fe6000780c0ff */
[----:B------:R-:W-:Y:S01]  /*18d00*/  LDGSTS.E.BYPASS.LTC128B.128 [R217+0xf000], desc[UR6][R14.64+0x80] ;  /* 0x0f0000800ed97fae */ /* 0x000fe2000b981a06 */
[----:B------:R-:W-:Y:S02]  /*18d10*/  MOV R3, 0x40 ;  /* 0x0000004000037802 */ /* 0x000fe40000000f00 */
        /* <DEDUP_REMOVED lines=10> */
[----:B------:R1:W-:Y:S01]  /*18dc0*/  LDGSTS.E.BYPASS.LTC128B.128 [R217+0x11800], desc[UR6][R4.64+0x100] ;  /* 0x1180010004d97fae */ /* 0x0003e2000b981a06 */
[----:B------:R-:W-:Y:S02]  /*18dd0*/  IADD3 R188, PT, PT, R3, R188, RZ ;  /* 0x000000bc03bc7210 */ /* 0x000fe40007ffe0ff */
[C---:B------:R-:W-:Y:S03]  /*18de0*/  IADD3 R189, PT, PT, R187.reuse, R190, RZ ;  /* 0x000000bebbbd7210 */ /* 0x040fe60007ffe0ff */
[----:B------:R-:W-:Y:S01]  /*18df0*/  LDSM.16.M88.4 R32, [R194] ;  /* 0x00000000c220783b */ /* 0x000fe20000000200 */
[----:B------:R-:W-:Y:S02]  /*18e00*/  IADD3 R3, PT, PT, R187, R188, RZ ;  /* 0x000000bcbb037210 */ /* 0x000fe40007ffe0ff */
[----:B------:R-:W-:Y:S03]  /*18e10*/  ISETP.GT.AND P0, PT, R212, R195, PT ;  /* 0x000000c3d400720c */ /* 0x000fe60003f04270 */
        /* <DEDUP_REMOVED lines=174> */
[----:B------:R-:W-:Y:S04]  /*19900*/  DEPBAR.LE SB0, 0x0 ;  /* 0x000080000000791a */ /* 0x000fe80000000000 */
[----:B------:R-:W-:Y:S01]  /*19910*/  FMUL.FTZ R4, R16, UR12 ;  /* 0x0000000c10047c20 */ /* 0x000fe20008410000 */
[C---:B------:R-:W-:Y:S03]  /*19920*/  HMMA.16816.F32 R24, R164.reuse, R6, R24 ;  /* 0x00000006a418723c */ /* 0x040fe60000001818 */
[----:B------:R-:W1:Y:S01]  /*19930*/  MUFU.TANH R139, R139 ;  /* 0x0000008b008b7308 */ /* 0x000e620000002400 */
[----:B------:R-:W-:Y:S09]  /*19940*/  BAR.SYNC.DEFER_BLOCKING 0x0 ;  /* 0x0000000000007b1d */ /* 0x000ff20000010000 */
        /* <DEDUP_REMOVED lines=120> */
.L_x_5386:
        /* <DEDUP_REMOVED lines=24> */
.L_x_5385:
        /* <DEDUP_REMOVED lines=64> */
[----:B------:R-:W-:Y:S02]  /*1a650*/  FSEL R153, R9, -INF , !P1 ;  /* 0xff80000009997808 */ /* 0x000fe40004800000 */
[----:B------:R-:W-:Y:S02]  /*1a660*/  ISETP.GT.AND P1, PT, R206, R6, PT ;  /* 0x00000006ce00720c */ /* 0x000fe40003f24270 */
[----:B------:R-:W-:Y:S02]  /*1a670*/  FSEL R147, R147, -INF , !P5 ;  /* 0xff80000093937808 */ /* 0x000fe40006800000 */
[C---:B------:R-:W-:Y:S02]  /*1a680*/  ISETP.GT.AND P5, PT, R207.reuse, R16, PT ;  /* 0x00000010cf00720c */ /* 0x040fe40003fa4270 */
[----:B------:R-:W-:Y:S02]  /*1a690*/  FSEL R140, R134, -INF , !P1 ;  /* 0xff800000868c7808 */ /* 0x000fe40004800000 */
[----:B------:R-:W-:Y:S02]  /*1a6a0*/  ISETP.GT.AND P0, PT, R206, R28, PT ;  /* 0x0000001cce00720c */ /* 0x000fe40003f04270 */
[C---:B------:R-:W-:Y:S02]  /*1a6b0*/  ISETP.GT.AND P1, PT, R207.reuse, R14, PT ;  /* 0x0000000ecf00720c */ /* 0x040fe40003f24270 */
[----:B------:R-:W-:Y:S02]  /*1a6c0*/  FSEL R20, R20, -INF , !P5 ;  /* 0xff80000014147808 */ /* 0x000fe40006800000 */
        /* <DEDUP_REMOVED lines=471> */
.L_x_5383:
        /* <DEDUP_REMOVED lines=279> */
.L_x_5389:
[----:B------:R-:W-:Y:S05]  /*1d5b0*/  BSYNC.RECONVERGENT B0 ;  /* 0x0000000000007941 */ /* 0x000fea0003800200 */
.L_x_5388:
        /* <DEDUP_REMOVED lines=32> */
.L_x_5391:
[----:B------:R-:W-:Y:S05]  /*1d7c0*/  BSYNC.RECONVERGENT B0 ;  /* 0x0000000000007941 */ /* 0x000fea0003800200 */
.L_x_5390:
        /* <DEDUP_REMOVED lines=19> */
.L_x_5393:
[----:B------:R-:W-:Y:S05]  /*1d900*/  BSYNC.RECONVERGENT B0 ;  /* 0x0000000000007941 */ /* 0x000fea0003800200 */
.L_x_5392:
        /* <DEDUP_REMOVED lines=19> */
.L_x_5395:
[----:B------:R-:W-:Y:S05]  /*1da40*/  BSYNC.RECONVERGENT B0 ;  /* 0x0000000000007941 */ /* 0x000fea0003800200 */
.L_x_5394:
        /* <DEDUP_REMOVED lines=16> */
.L_x_5396:
        /* <DEDUP_REMOVED lines=11> */
.L_x_6926:


//--------------------- .text._ZN5flash24flash_fwd_splitkv_kernelI23Flash_fwd_kernel_traitsILi192ELi64ELi64ELi4ELb0ELb0EN7cutlass6half_tE19Flash_kernel_traitsILi192ELi64ELi64ELi4ES3_EELb0ELb1ELb1ELb0ELb0ELb0ELb0ELb1EEEvNS_16Flash_fwd_paramsE --------------------------
	.section	.text._ZN5flash24flash_fwd_splitkv_kernelI23Flash_fwd_kernel_traitsILi192ELi64ELi64ELi4ELb0ELb0EN7cutlass6half_tE19Flash_kernel_traitsILi192ELi64ELi64ELi4ES3_EELb0ELb1ELb1ELb0ELb0ELb0ELb0ELb1EEEvNS_16Flash_fwd_paramsE,"ax",@progbits
	.align	128
        .global         _ZN5flash24flash_fwd_splitkv_kernelI23Flash_fwd_kernel_traitsILi192ELi64ELi64ELi4ELb0ELb0EN7cutlass6half_tE19Flash_kernel_traitsILi192ELi64ELi64ELi4ES3_EELb0ELb1ELb1ELb0ELb0ELb0ELb0ELb1EEEvNS_16Flash_fwd_paramsE
        .type           _ZN5flash24flash_fwd_splitkv_kernelI23Flash_fwd_kernel_traitsILi192ELi64ELi64ELi4ELb0ELb0EN7cutlass6half_tE19Flash_kernel_traitsILi192ELi64ELi64ELi4ES3_EELb0ELb1ELb1ELb0ELb0ELb0ELb0ELb1EEEvNS_16Flash_fwd_paramsE,@function
        .size           _ZN5flash24flash_fwd_splitkv_kernelI23Flash_fwd_kernel_traitsILi192ELi64ELi64ELi4ELb0ELb0EN7cutlass6half_tE19Flash_kernel_traitsILi192ELi64ELi64ELi4ES3_EELb0ELb1ELb1ELb0ELb0ELb0ELb0ELb1EEEvNS_16Flash_fwd_paramsE,(.L_x_6927 - _ZN5flash24flash_fwd_splitkv_kernelI23Flash_fwd_kernel_traitsILi192ELi64ELi64ELi4ELb0ELb0EN7cutlass6half_tE19Flash_kernel_traitsILi192ELi64ELi64ELi4ES3_EELb0ELb1ELb1ELb0ELb0ELb0ELb0ELb1EEEvNS_16Flash_fwd_paramsE)
        .other          _ZN5flash24flash_fwd_splitkv_kernelI23Flash_fwd_kernel_traitsILi192ELi64ELi64ELi4ELb0ELb0EN7cutlass6half_tE19Flash_kernel_traitsILi192ELi64ELi64ELi4ES3_EELb0ELb1ELb1ELb0ELb0ELb0ELb0ELb1EEEvNS_16Flash_fwd_paramsE,@"STO_CUDA_ENTRY STV_DEFAULT"
_ZN5flash24flash_fwd_splitkv_kernelI23Flash_fwd_kernel_traitsILi192ELi64ELi64ELi4ELb0ELb0EN7cutlass6half_tE19Flash_kernel_traitsILi192ELi64ELi64ELi4ES3_EELb0ELb1ELb1ELb0ELb0ELb0ELb0ELb1EEEvNS_16Flash_fwd_paramsE:
.text._ZN5flash24flash_fwd_splitkv_kernelI23Flash_fwd_kernel_traitsILi192ELi64ELi64ELi4ELb0ELb0EN7cutlass6half_tE19Flash_kernel_traitsILi192ELi64ELi64ELi4ES3_EELb0ELb1ELb1ELb0ELb0ELb0ELb0ELb1EEEvNS_16Flash_fwd_paramsE:
[----:B------:R-:W-:Y:S01]  /*0000*/  LDC R1, c[0x0][0x37c] ;  /* 0x0000df00ff017b82 */ /* 0x000fe20000000800 */
[----:B------:R-:W1:Y:S07]  /*0010*/  LDCU.64 UR10, c[0x0][0x460] ;  /* 0x00008c00ff0a77ac */ /* 0x000e6e0008000a00 */
[----:B------:R-:W2:Y:S01]  /*0020*/  S2UR UR27, SR_CTAID.Y ;  /* 0x00000000001b79c3 */ /* 0x000ea20000002600 */
[----:B------:R-:W3:Y:S01]  /*0030*/  LDCU.64 UR4, c[0x0][0x478] ;  /* 0x00008f00ff0477ac */ /* 0x000ee20008000a00 */
[----:B------:R-:W4:Y:S01]  /*0040*/  LDCU.64 UR16, c[0x0][0x460] ;  /* 0x00008c00ff1077ac */ /* 0x000f220008000a00 */
[----:B------:R-:W5:Y:S01]  /*0050*/  LDCU.64 UR12, c[0x0][0x470] ;  /* 0x00008e00ff0c77ac */ /* 0x000f620008000a00 */
[----:B------:R-:W4:Y:S01]  /*0060*/  LDCU.U8 UR15, c[0x0][0x532] ;  /* 0x0000a640ff0f77ac */ /* 0x000f220008000000 */
[----:B-1----:R-:W-:Y:S01]  /*0070*/  ISETP.NE.U32.AND P4, PT, RZ, UR10, PT ;  /* 0x0000000aff007c0c */ /* 0x002fe2000bf85070 */
[----:B------:R-:W-:Y:S01]  /*0080*/  UISETP.NE.U32.AND UP0, UPT, UR10, URZ, UPT ;  /* 0x000000ff0a00728c */ /* 0x000fe2000bf05070 */
[----:B------:R-:W1:Y:S02]  /*0090*/  LDCU.64 UR8, c[0x0][0x468] ;  /* 0x00008d00ff0877ac */ /* 0x000e640008000a00 */
[----:B------:R-:W-:Y:S01]  /*00a0*/  ISETP.NE.AND.EX P4, PT, RZ, UR11, PT, P4 ;  /* 0x0000000bff007c0c */ /* 0x000fe2000bf85340 */
[----:B---3--:R-:W-:-:S02]  /*00b0*/  UISETP.NE.U32.AND UP3, UPT, UR4, URZ, UPT ;  /* 0x000000ff0400728c */ /* 0x008fc4000bf65070 */
[----:B------:R-:W-:Y:S01]  /*00c0*/  UISETP.NE.AND.EX UP0, UPT, UR11, URZ, UPT, UP0 ;  /* 0x000000ff0b00728c */ /* 0x000fe2000bf05300 */
[----:B------:R-:W3:Y:S01]  /*00d0*/  LDCU.64 UR6, c[0x0][0x358] ;  /* 0x00006b00ff0677ac */ /* 0x000ee20008000a00 */
[----:B-----5:R-:W-:Y:S01]  /*00e0*/  ISETP.NE.U32.AND P3, PT, RZ, UR12, PT ;  /* 0x0000000cff007c0c */ /* 0x020fe2000bf65070 */
[----:B------:R-:W-:-:S03]  /*00f0*/  UISETP.NE.AND.EX UP3, UPT, UR5, URZ, UPT, UP3 ;  /* 0x000000ff0500728c */ /* 0x000fc6000bf65330 */
[----:B------:R-:W-:Y:S01]  /*0100*/  PLOP3.LUT P1, PT, PT, PT, UP0, 0x80, 0x8 ;  /* 0x000000000008781c */ /* 0x000fe20003f2f008 */
[----:B--2---:R-:W-:Y:S01]  /*0110*/  USHF.L.U32 UR14, UR27, 0x2, URZ ;  /* 0x000000021b0e7899 */ /* 0x004fe200080006ff */
[----:B------:R-:W-:Y:S01]  /*0120*/  ISETP.NE.AND.EX P3, PT, RZ, UR13, PT, P3 ;  /* 0x0000000dff007c0c */ /* 0x000fe2000bf65330 */
[----:B----4-:R-:W-:Y:S02]  /*0130*/  UIMAD.WIDE.U32 UR16, UR27, 0x4, UR16 ;  /* 0x000000041b1078a5 */ /* 0x010fe4000f8e0010 */
[----:B------:R-:W-:Y:S01]  /*0140*/  USHF.R.U32.HI UR11, URZ, 0x1e, UR27 ;  /* 0x0000001eff0b7899 */ /* 0x000fe2000801161b */
[----:B------:R-:W-:Y:S01]  /*0150*/  PLOP3.LUT P0, PT, PT, PT, UP3, 0x80, 0x8 ;  /* 0x000000000008781c */ /* 0x000fe20003f0f038 */
[----:B------:R-:W-:Y:S02]  /*0160*/  UIADD3 UR10, UP2, UPT, UR14, UR12, URZ ;  /* 0x0000000c0e0a7290 */ /* 0x000fe4000ff5e0ff */
[----:B------:R-:W-:Y:S01]  /*0170*/  IMAD.U32 R6, RZ, RZ, UR16 ;  /* 0x00000010ff067e24 */ /* 0x000fe2000f8e00ff */
[----:B------:R-:W-:Y:S01]  /*0180*/  @UP3 UIADD3 UR12, UP1, UPT, UR14, UR4, URZ ;  /* 0x000000040e0c3290 */ /* 0x000fe2000ff3e0ff */
[----:B------:R-:W-:Y:S01]  /*0190*/  IMAD.U32 R7, RZ, RZ, UR17 ;  /* 0x00000011ff077e24 */ /* 0x000fe2000f8e00ff */
[----:B------:R-:W-:-:S02]  /*01a0*/  UIADD3.X UR4, UPT, UPT, UR11, UR13, URZ, UP2, !UPT ;  /* 0x0000000d0b047290 */ /* 0x000fc400097fe4ff */
[----:B------:R-:W-:Y:S02]  /*01b0*/  UISETP.NE.AND UP4, UPT, UR15, URZ, UPT ;  /* 0x000000ff0f00728c */ /* 0x000fe4000bf85270 */
[----:B-1----:R-:W-:Y:S01]  /*01c0*/  UISETP.EQ.U32.AND UP2, UPT, UR8, URZ, UPT ;  /* 0x000000ff0800728c */ /* 0x002fe2000bf42070 */
[----:B---3--:R-:W2:Y:S01]  /*01d0*/  @P4 LDG.E R5, desc[UR6][R6.64] ;  /* 0x0000000606054981 */ /* 0x008ea2000c1e1900 */
[----:B------:R-:W-:Y:S02]  /*01e0*/  @UP3 UIADD3.X UR13, UPT, UPT, UR11, UR5, URZ, UP1, !UPT ;  /* 0x000000050b0d3290 */ /* 0x000fe40008ffe4ff */
[----:B------:R-:W-:Y:S01]  /*01f0*/  UISETP.EQ.OR.EX UP2, UPT, UR9, URZ, !UP4, UP2 ;  /* 0x000000ff0900728c */ /* 0x000fe2000e742720 */
[----:B------:R1:W3:Y:S01]  /*0200*/  @P1 LDG.E R2, desc[UR6][R6.64+0x4] ;  /* 0x0000040606021981 */ /* 0x0002e2000c1e1900 */
[----:B------:R-:W-:Y:S01]  /*0210*/  UIADD3 UR5, UP1, UPT, UR14, UR8, URZ ;  /* 0x000000080e057290 */ /* 0x000fe2000ff3e0ff */
[----:B------:R-:W-:-:S03]  /*0220*/  IMAD.U32 R103, RZ, RZ, UR4 ;  /* 0x00000004ff677e24 */ /* 0x000fc6000f8e00ff */
[----:B------:R-:W-:Y:S01]  /*0230*/  PLOP3.LUT P2, PT, PT, PT, UP2, 0x80, 0x8 ;  /* 0x000000000008781c */ /* 0x000fe20003f4f028 */
[----:B------:R-:W-:Y:S01]  /*0240*/  UIADD3.X UR4, UPT, UPT, UR11, UR9, URZ, UP1, !UPT ;  /* 0x000000090b047290 */ /* 0x000fe20008ffe4ff */
[----:B------:R-:W-:Y:S02]  /*0250*/  IMAD.U32 R102, RZ, RZ, UR10 ;  /* 0x0000000aff667e24 */ /* 0x000fe4000f8e00ff */
[----:B------:R-:W-:Y:S02]  /*0260*/  IMAD.U32 R8, RZ, RZ, UR12 ;  /* 0x0000000cff087e24 */ /* 0x000fe4000f8e00ff */
[----:B------:R-:W-:Y:S01]  /*0270*/  IMAD.U32 R9, RZ, RZ, UR13 ;  /* 0x0000000dff097e24 */ /* 0x000fe2000f8e00ff */
[----:B------:R-:W4:Y:S01]  /*0280*/  @P3 LDG.E R3, desc[UR6][R102.64] ;  /* 0x0000000666033981 */ /* 0x000f22000c1e1900 */
[----:B------:R-:W5:Y:S01]  /*0290*/  S2UR UR28, SR_CTAID.X ;  /* 0x00000000001c79c3 */ /* 0x000f620000002500 */
[----:B------:R-:W-:Y:S01]  /*02a0*/  UMOV UR21, 0xffffffff ;  /* 0xffffffff00157882 */ /* 0x000fe20000000000 */
[----:B------:R-:W3:Y:S01]  /*02b0*/  @!UP0 LDCU UR22, c[0x0][0x434] ;  /* 0x00008680ff1687ac */ /* 0x000ee20008000800 */
[----:B------:R-:W4:Y:S01]  /*02c0*/  @P0 LDG.E R0, desc[UR6][R8.64] ;  /* 0x0000000608000981 */ /* 0x000f22000c1e1900 */
[----:B------:R-:W5:Y:S01]  /*02d0*/  @!UP3 LDCU.64 UR12, c[0x0][0x488] ;  /* 0x00009100ff0cb7ac */ /* 0x000f620008000a00 */
[----:B-1----:R-:W-:-:S02]  /*02e0*/  IMAD.U32 R6, RZ, RZ, UR5 ;  /* 0x00000005ff067e24 */ /* 0x002fc4000f8e00ff */
[----:B------:R-:W-:Y:S01]  /*02f0*/  IMAD.U32 R7, RZ, RZ, UR4 ;  /* 0x00000004ff077e24 */ /* 0x000fe2000f8e00ff */
[----:B------:R-:W1:Y:S04]  /*0300*/  @!UP3 LDCU UR4, c[0x0][0x43c] ;  /* 0x00008780ff04b7ac */ /* 0x000e680008000800 */
[----:B------:R-:W4:Y:S01]  /*0310*/  @!P2 LDG.E R4, desc[UR6][R6.64] ;  /* 0x000000060604a981 */ /* 0x000f22000c1e1900 */
[----:B------:R-:W-:Y:S01]  /*0320*/  UMOV UR5, URZ ;  /* 0x000000ff00057c82 */ /* 0x000fe20008000000 */
[----:B------:R-:W-:Y:S01]  /*0330*/  UMOV UR19, 0xffffffff ;  /* 0xffffffff00137882 */ /* 0x000fe20000000000 */
[----:B-----5:R-:W-:Y:S02]  /*0340*/  USHF.L.U32 UR28, UR28, 0x6, URZ ;  /* 0x000000061c1c7899 */ /* 0x020fe400080006ff */
[----:B------:R-:W-:-:S04]  /*0350*/  @!UP3 UISETP.NE.U32.AND UP2, UPT, UR12, URZ, UPT ;  /* 0x000000ff0c00b28c */ /* 0x000fc8000bf45070 */
[----:B------:R-:W-:-:S04]  /*0360*/  @!UP3 UISETP.NE.AND.EX UP2, UPT, UR13, URZ, UPT, UP2 ;  /* 0x000000ff0d00b28c */ /* 0x000fc8000bf45320 */
[----:B-1----:R-:W-:Y:S01]  /*0370*/  @!UP3 USEL UR4, UR4, URZ, UP2 ;  /* 0x000000ff0404b287 */ /* 0x002fe20009000000 */
[----:B--2---:R-:W-:Y:S02]  /*0380*/  @P4 R2UR UR21, R5 ;  /* 0x00000000051542ca */ /* 0x004fe400000e0000 */
[----:B---3--:R-:W-:-:S13]  /*0390*/  @P1 R2UR UR10, R2 ;  /* 0x00000000020a12ca */ /* 0x008fda00000e0000 */
[----:B------:R-:W-:Y:S02]  /*03a0*/  @UP0 UIADD3 UR22, UPT, UPT, UR10, -UR21, URZ ;  /* 0x800000150a160290 */ /* 0x000fe4000fffe0ff */
[----:B------:R-:W-:Y:S01]  /*03b0*/  UISETP.NE.U32.AND UP0, UPT, UR8, URZ, UPT ;  /* 0x000000ff0800728c */ /* 0x000fe2000bf05070 */
[----:B----4-:R-:W-:Y:S02]  /*03c0*/  @P3 R2UR UR5, R3 ;  /* 0x00000000030532ca */ /* 0x010fe400000e0000 */
[----:B------:R-:W-:Y:S01]  /*03d0*/  @P0 R2UR UR29, R0 ;  /* 0x00000000001d02ca */ /* 0x000fe200000e0000 */
[----:B------:R-:W-:Y:S02]  /*03e0*/  UISETP.NE.AND.EX UP0, UPT, UR9, URZ, UPT, UP0 ;  /* 0x000000ff0900728c */ /* 0x000fe4000bf05300 */
[----:B------:R-:W-:Y:S01]  /*03f0*/  UISETP.GT.AND UP1, UPT, UR22, UR28, UPT ;  /* 0x0000001c1600728c */ /* 0x000fe2000bf24270 */
[----:B------:R-:W-:-:S05]  /*0400*/  @!P2 R2UR UR19, R4 ;  /* 0x000000000413a2ca */ /* 0x000fca00000e0000 */
[----:B------:R-:W-:-:S04]  /*0410*/  PLOP3.LUT P0, PT, PT, PT, UP1, 0x80, 0x8 ;  /* 0x000000000008781c */ /* 0x000fc80003f0f018 */
[----:B------:R-:W-:Y:S01]  /*0420*/  @UP3 UIADD3 UR29, UPT, UPT, UR29, -UR5, URZ ;  /* 0x800000051d1d3290 */ /* 0x000fe2000fffe0ff */
[----:B------:R-:W1:Y:S01]  /*0430*/  @!UP0 LDCU UR25, c[0x0][0x438] ;  /* 0x00008700ff1987ac */ /* 0x000e620008000800 */
[----:B------:R-:W-:Y:S10]  /*0440*/  BRA.U !UP0, `(.L_x_5397) ;  /* 0x0000000108187547 */ /* 0x000ff4000b800000 */
[----:B------:R-:W-:-:S13]  /*0450*/  PLOP3.LUT P1, PT, PT, PT, UP4, 0x80, 0x8 ;  /* 0x000000000008781c */ /* 0x000fda0003f2f048 */
[----:B------:R-:W2:Y:S04]  /*0460*/  @P1 LDG.E R0, desc[UR6][R6.64+0x4] ;  /* 0x0000040606001981 */ /* 0x000ea8000c1e1900 */
[----:B------:R-:W3:Y:S01]  /*0470*/  @!P1 LDG.E R2, desc[UR6][R6.64] ;  /* 0x0000000606029981 */ /* 0x000ee2000c1e1900 */
[----:B--2---:R-:W-:-:S13]  /*0480*/  @P1 R2UR UR8, R0 ;  /* 0x00000000000812ca */ /* 0x004fda00000e0000 */
[----:B-1----:R-:W-:-:S07]  /*0490*/  @UP4 UIADD3 UR25, UPT, UPT, UR8, -UR19, URZ ;  /* 0x8000001308194290 */ /* 0x002fce000fffe0ff */
[----:B---3--:R-:W-:-:S15]  /*04a0*/  @!P1 R2UR UR25, R2 ;  /* 0x00000000021992ca */ /* 0x008fde00000e0000 */
.L_x_5397:
[----:B-1----:R-:W-:Y:S01]  /*04b0*/  UIADD3 UR25, UPT, UPT, UR25, -UR5, URZ ;  /* 0x8000000519197290 */ /* 0x002fe2000fffe0ff */
[----:B------:R-:W-:Y:S11]  /*04c0*/  @!P0 EXIT ;  /* 0x000000000000894d */ /* 0x000ff60003800000 */
[----:B------:R-:W1:Y:S01]  /*04d0*/  LDCU UR8, c[0x0][0x508] ;  /* 0x0000a100ff0877ac */ /* 0x000e620008000800 */
[----:B------:R-:W2:Y:S01]  /*04e0*/  S2UR UR26, SR_CTAID.Z ;  /* 0x00000000001a79c3 */ /* 0x000ea20000002700 */
[----:B------:R-:W3:Y:S01]  /*04f0*/  S2R R133, SR_TID.X ;  /* 0x0000000000857919 */ /* 0x000ee20000002100 */
[----:B------:R-:W4:Y:S01]  /*0500*/  LDCU UR13, c[0x0][0x438] ;  /* 0x00008700ff0d77ac */ /* 0x000f220008000800 */
[----:B------:R-:W-:Y:S01]  /*0510*/  @!UP3 UIADD3 UR29, UPT, UPT, UR25, UR4, URZ ;  /* 0x00000004191db290 */ /* 0x000fe2000fffe0ff */
[----:B------:R-:W5:Y:S03]  /*0520*/  LDCU UR23, c[0x0][0x504] ;  /* 0x0000a080ff1777ac */ /* 0x000f660008000800 */
[----:B------:R-:W-:Y:S02]  /*0530*/  UIADD3 UR10, UPT, UPT, UR29, 0x3f, URZ ;  /* 0x0000003f1d0a7890 */ /* 0x000fe4000fffe0ff */
[----:B------:R-:W-:-:S02]  /*0540*/  UIADD3 UR24, UPT, UPT, UR28, UR29, URZ ;  /* 0x0000001d1c187290 */ /* 0x000fc4000fffe0ff */
[----:B------:R-:W-:Y:S02]  /*0550*/  UIADD3 UR4, UPT, UPT, UR10, UR28, -UR22 ;  /* 0x0000001c0a047290 */ /* 0x000fe4000fffe816 */
[----:B------:R-:W-:Y:S02]  /*0560*/  USHF.R.S32.HI UR9, URZ, 0x1f, UR10 ;  /* 0x0000001fff097899 */ /* 0x000fe4000801140a */
[----:B-1----:R-:W-:Y:S02]  /*0570*/  UIADD3 UR8, UPT, UPT, UR4, 0x40, UR8 ;  /* 0x0000004004087890 */ /* 0x002fe4000fffe008 */
[----:B----4-:R-:W-:Y:S02]  /*0580*/  UIADD3 UR13, UPT, UPT, UR13, 0x3f, URZ ;  /* 0x0000003f0d0d7890 */ /* 0x010fe4000fffe0ff */
[----:B------:R-:W-:Y:S02]  /*0590*/  USHF.R.S32.HI UR4, URZ, 0x1f, UR8 ;  /* 0x0000001fff047899 */ /* 0x000fe40008011408 */
[----:B------:R-:W-:-:S02]  /*05a0*/  ULEA.HI UR9, UR9, UR10, URZ, 0x6 ;  /* 0x0000000a09097291 */ /* 0x000fc4000f8f30ff */
[----:B------:R-:W-:Y:S02]  /*05b0*/  ULEA.HI UR4, UR4, UR8, URZ, 0x6 ;  /* 0x0000000804047291 */ /* 0x000fe4000f8f30ff */
[----:B------:R-:W-:Y:S02]  /*05c0*/  USHF.R.S32.HI UR12, URZ, 0x1f, UR13 ;  /* 0x0000001fff0c7899 */ /* 0x000fe4000801140d */
[----:B-----5:R-:W-:Y:S02]  /*05d0*/  UIADD3 UR23, UPT, UPT, UR22, UR23, URZ ;  /* 0x0000001716177290 */ /* 0x020fe4000fffe0ff */
[----:B------:R-:W-:Y:S02]  /*05e0*/  USHF.R.S32.HI UR9, URZ, 0x6, UR9 ;  /* 0x00000006ff097899 */ /* 0x000fe40008011409 */
[----:B------:R-:W-:Y:S02]  /*05f0*/  USHF.R.S32.HI UR4, URZ, 0x6, UR4 ;  /* 0x00000006ff047899 */ /* 0x000fe40008011404 */
[----:B------:R-:W-:-:S02]  /*0600*/  ULEA.HI UR12, UR12, UR13, URZ, 0x6 ;  /* 0x0000000d0c0c7291 */ /* 0x000fc4000f8f30ff */
[----:B------:R-:W-:Y:S01]  /*0610*/  UIADD3 UR8, UPT, UPT, UR24, -UR23, URZ ;  /* 0x8000001718087290 */ /* 0x000fe2000fffe0ff */
[----:B------:R-:W-:Y:S01]  /*0620*/  IMAD.U32 R0, RZ, RZ, UR9 ;  /* 0x00000009ff007e24 */ /* 0x000fe2000f8e00ff */
[----:B------:R-:W-:Y:S01]  /*0630*/  USHF.R.S32.HI UR12, URZ, 0x6, UR12 ;  /* 0x00000006ff0c7899 */ /* 0x000fe2000801140c */
[----:B------:R-:W-:Y:S01]  /*0640*/  IMAD.U32 R3, RZ, RZ, UR4 ;  /* 0x00000004ff037e24 */ /* 0x000fe2000f8e00ff */
[----:B------:R-:W-:Y:S01]  /*0650*/  USHF.R.S32.HI UR4, URZ, 0x1f, UR8 ;  /* 0x0000001fff047899 */ /* 0x000fe20008011408 */
[----:B------:R-:W-:-:S03]  /*0660*/  UMOV UR10, UR27 ;  /* 0x0000001b000a7c82 */ /* 0x000fc60008000000 */
[----:B------:R-:W-:Y:S01]  /*0670*/  VIMNMX3 R0, R0, UR12, R3, PT ;  /* 0x0000000c00007c0f */ /* 0x000fe2000b800103 */
[----:B------:R-:W-:-:S03]  /*0680*/  ULEA.HI UR20, UR4, UR8, URZ, 0x6 ;  /* 0x0000000804147291 */ /* 0x000fc6000f8f30ff */
[----:B------:R-:W-:Y:S01]  /*0690*/  R2UR UR4, R0 ;  /* 0x00000000000472ca */ /* 0x000fe200000e0000 */
[----:B------:R-:W-:-:S04]  /*06a0*/  USHF.R.S32.HI UR20, URZ, 0x6, UR20 ;  /* 0x00000006ff147899 */ /* 0x000fc80008011414 */
[----:B------:R-:W-:-:S04]  /*06b0*/  UISETP.LT.AND UP0, UPT, URZ, UR20, UPT ;  /* 0x00000014ff00728c */ /* 0x000fc8000bf01270 */
[----:B------:R-:W-:-:S04]  /*06c0*/  USEL UR20, URZ, UR20, !UP0 ;  /* 0x00000014ff147287 */ /* 0x000fc8000c000000 */
[----:B------:R-:W-:-:S09]  /*06d0*/  UISETP.GE.AND UP0, UPT, UR20, UR4, UPT ;  /* 0x000000041400728c */ /* 0x000fd2000bf06270 */
[----:B--23--:R-:W-:Y:S05]  /*06e0*/  BRA.U !UP0, `(.L_x_5398) ;  /* 0x0000000908207547 */ /* 0x00cfea000b800000 */
        /* <DEDUP_REMOVED lines=52> */
.L_x_5400:
[----:B------:R-:W-:Y:S05]  /*0a30*/  BSYNC.RECONVERGENT B0 ;  /* 0x0000000000007941 */ /* 0x000fea0003800200 */
.L_x_5399:
        /* <DEDUP_REMOVED lines=20> */
.L_x_5402:
[----:B------:R-:W-:Y:S05]  /*0b80*/  BSYNC.RECONVERGENT B0 ;  /* 0x0000000000007941 */ /* 0x000fea0003800200 */
.L_x_5401:
        /* <DEDUP_REMOVED lines=20> */
.L_x_5404:
[----:B------:R-:W-:Y:S05]  /*0cd0*/  BSYNC.RECONVERGENT B0 ;  /* 0x0000000000007941 */ /* 0x000fea0003800200 */
.L_x_5403:
        /* <DEDUP_REMOVED lines=19> */
.L_x_5406:
[----:B------:R-:W-:Y:S05]  /*0e10*/  BSYNC.RECONVERGENT B0 ;  /* 0x0000000000007941 */ /* 0x000fea0003800200 */
.L_x_5405:
        /* <DEDUP_REMOVED lines=21> */
.L_x_5398:
        /* <DEDUP_REMOVED lines=13> */
.L_x_5407:
[----:B------:R-:W-:Y:S05]  /*1040*/  BRA.U !UP0, `(.L_x_5408) ;  /* 0x0000000508987547 */ /* 0x000fea000b800000 */
[----:B------:R-:W1:Y:S01]  /*1050*/  LDC R7, c[0x0][0x4f0] ;  /* 0x00013c00ff077b82 */ /* 0x000e620000000800 */
[----:B------:R-:W-:Y:S01]  /*1060*/  ULEA UR5, UR4, 0xffffffc0, 0x6 ;  /* 0xffffffc004057891 */ /* 0x000fe2000f8e30ff */
[----:B------:R-:W-:Y:S01]  /*1070*/  IMAD.MOV.U32 R4, RZ, RZ, RZ ;  /* 0x000000ffff047224 */ /* 0x000fe200078e00ff */
[----:B------:R-:W2:Y:S04]  /*1080*/  LDCU.64 UR8, c[0x0][0x4e8] ;  /* 0x00009d00ff0877ac */ /* 0x000ea80008000a00 */
[----:B------:R-:W-:Y:S01]  /*1090*/  MOV R0, UR5 ;  /* 0x0000000500007c02 */ /* 0x000fe20008000f00 */
        /* <DEDUP_REMOVED lines=9> */
[----:B------:R-:W-:Y:S01]  /*1130*/  IMAD.U32 R198, RZ, RZ, UR8 ;  /* 0x00000008ffc67e24 */ /* 0x000fe2000f8e00ff */
[----:B------:R-:W2:Y:S03]  /*1140*/  LDCU.64 UR10, c[0x0][0x3a0] ;  /* 0x00007400ff0a77ac */ /* 0x000ea60008000a00 */
[----:B------:R-:W-:-:S05]  /*1150*/  MOV R199, UR9 ;  /* 0x0000000900c77c02 */ /* 0x000fca0008000f00 */
[----:B------:R-:W5:Y:S01]  /*1160*/  LDCU.64 UR8, c[0x0][0x3a8] ;  /* 0x00007500ff0877ac */ /* 0x000f620008000a00 */
[----:B-1----:R-:W1:Y:S02]  /*1170*/  MUFU.RCP R6, R8 ;  /* 0x0000000800067308 */ /* 0x002e640000001000 */
[----:B-1----:R-:W-:-:S06]  /*1180*/  IADD3 R6, PT, PT, R6, 0xffffffe, RZ ;  /* 0x0ffffffe06067810 */ /* 0x002fcc0007ffe0ff */
[----:B------:R-:W1:Y:S02]  /*1190*/  F2I.FTZ.U32.TRUNC.NTZ R5, R6 ;  /* 0x0000000600057305 */ /* 0x000e64000021f000 */
[----:B-1----:R-:W-:-:S04]  /*11a0*/  IMAD.MOV R2, RZ, RZ, -R5 ;  /* 0x000000ffff027224 */ /* 0x002fc800078e0a05 */
[----:B------:R-:W-:-:S04]  /*11b0*/  IMAD R2, R2, R3, RZ ;  /* 0x0000000302027224 */ /* 0x000fc800078e02ff */
[----:B------:R-:W-:Y:S01]  /*11c0*/  IMAD.HI.U32 R5, R5, R2, R4 ;  /* 0x0000000205057227 */ /* 0x000fe200078e0004 */
[----:B------:R-:W-:-:S05]  /*11d0*/  MOV R2, R0 ;  /* 0x0000000000027202 */ /* 0x000fca0000000f00 */
[----:B------:R-:W-:Y:S02]  /*11e0*/  IMAD.HI.U32 R4, R5, R2, RZ ;  /* 0x0000000205047227 */ /* 0x000fe400078e00ff */
[----:B------:R-:W1:Y:S02]  /*11f0*/  LDC R5, c[0x0][0x3e8] ;  /* 0x0000fa00ff057b82 */ /* 0x000e640000000800 */
[----:B------:R-:W-:-:S04]  /*1200*/  IMAD.MOV R0, RZ, RZ, -R4 ;  /* 0x000000ffff007224 */ /* 0x000fc800078e0a04 */
[----:B------:R-:W-:-:S05]  /*1210*/  IMAD R0, R3, R0, R2 ;  /* 0x0000000003007224 */ /* 0x000fca00078e0202 */
[----:B------:R-:W-:-:S13]  /*1220*/  ISETP.GT.U32.AND P1, PT, R3, R0, PT ;  /* 0x000000000300720c */ /* 0x000fda0003f24070 */
[-C--:B------:R-:W-:Y:S01]  /*1230*/  @!P1 IADD3 R0, PT, PT, R0, -R3.reuse, RZ ;  /* 0x8000000300009210 */ /* 0x080fe20007ffe0ff */
[----:B------:R-:W-:Y:S01]  /*1240*/  @!P1 VIADD R4, R4, 0x1 ;  /* 0x0000000104049836 */ /* 0x000fe20000000000 */
[C---:B------:R-:W-:Y:S02]  /*1250*/  ISETP.NE.AND P1, PT, R7.reuse, RZ, PT ;  /* 0x000000ff0700720c */ /* 0x040fe40003f25270 */
[----:B------:R-:W-:Y:S02]  /*1260*/  ISETP.GE.U32.AND P2, PT, R0, R3, PT ;  /* 0x000000030000720c */ /* 0x000fe40003f46070 */
[----:B------:R-:W-:-:S04]  /*1270*/  LOP3.LUT R0, R7, UR5, RZ, 0x3c, !PT ;  /* 0x0000000507007c12 */ /* 0x000fc8000f8e3cff */
[----:B------:R-:W-:-:S07]  /*1280*/  ISETP.GE.AND P0, PT, R0, RZ, PT ;  /* 0x000000ff0000720c */ /* 0x000fce0003f06270 */
[----:B------:R-:W-:-:S05]  /*1290*/  @P2 IADD3 R4, PT, PT, R4, 0x1, RZ ;  /* 0x0000000104042810 */ /* 0x000fca0007ffe0ff */
[----:B------:R-:W-:-:S05]  /*12a0*/  IMAD.MOV.U32 R2, RZ, RZ, R4 ;  /* 0x000000ffff027224 */ /* 0x000fca00078e0004 */
[----:B------:R-:W-:Y:S02]  /*12b0*/  @!P0 IADD3 R2, PT, PT, -R2, RZ, RZ ;  /* 0x000000ff02028210 */ /* 0x000fe40007ffe1ff */
[----:B------:R-:W-:-:S05]  /*12c0*/  @!P1 LOP3.LUT R2, RZ, R7, RZ, 0x33, !PT ;  /* 0x00000007ff029212 */ /* 0x000fca00078e33ff */
[----:B------:R-:W-:-:S05]  /*12d0*/  IMAD.WIDE R12, R2, 0x4, R198 ;  /* 0x00000004020c7825 */ /* 0x000fca00078e02c6 */
[----:B------:R-:W3:Y:S01]  /*12e0*/  LDG.E R6, desc[UR6][R12.64] ;  /* 0x000000060c067981 */ /* 0x000ee2000c1e1900 */
[----:B-1----:R-:W-:Y:S01]  /*12f0*/  IABS R0, R5 ;  /* 0x0000000500007213 */ /* 0x002fe20000000000 */
[----:B------:R-:W-:Y:S01]  /*1300*/  IMAD.MOV R2, RZ, RZ, -R2 ;  /* 0x000000ffff027224 */ /* 0x000fe200078e0a02 */
[----:B------:R-:W1:Y:S02]  /*1310*/  S2R R3, SR_CTAID.Z ;  /* 0x0000000000037919 */ /* 0x000e640000002700 */
[----:B------:R-:W4:Y:S01]  /*1320*/  I2F.RP R10, R0 ;  /* 0x00000000000a7306 */ /* 0x000f220000209400 */
[----:B------:R-:W-:-:S07]  /*1330*/  IMAD R2, R7, R2, UR5 ;  /* 0x0000000507027e24 */ /* 0x000fce000f8e0202 */
[----:B----4-:R-:W4:Y:S01]  /*1340*/  MUFU.RCP R8, R10 ;  /* 0x0000000a00087308 */ /* 0x010f220000001000 */
[----:B-1----:R-:W-:Y:S02]  /*1350*/  IABS R3, R3 ;  /* 0x0000000300037213 */ /* 0x002fe40000000000 */
[----:B----4-:R-:W-:-:S05]  /*1360*/  IADD3 R8, PT, PT, R8, 0xffffffe, RZ ;  /* 0x0ffffffe08087810 */ /* 0x010fca0007ffe0ff */
[----:B------:R-:W1:Y:S02]  /*1370*/  F2I.FTZ.U32.TRUNC.NTZ R9, R8 ;  /* 0x0000000800097305 */ /* 0x000e64000021f000 */
[----:B-1----:R-:W-:Y:S01]  /*1380*/  IMAD.MOV R4, RZ, RZ, -R9 ;  /* 0x000000ffff047224 */ /* 0x002fe200078e0a09 */
[----:B------:R-:W-:-:S03]  /*1390*/  MOV R8, RZ ;  /* 0x000000ff00087202 */ /* 0x000fc60000000f00 */
[----:B------:R-:W-:-:S04]  /*13a0*/  IMAD R4, R4, R0, RZ ;  /* 0x0000000004047224 */ /* 0x000fc800078e02ff */
[----:B------:R-:W-:Y:S01]  /*13b0*/  IMAD.HI.U32 R9, R9, R4, R8 ;  /* 0x0000000409097227 */ /* 0x000fe200078e0008 */
[----:B------:R-:W-:-:S05]  /*13c0*/  MOV R4, R3 ;  /* 0x0000000300047202 */ /* 0x000fca0000000f00 */
[----:B------:R-:W-:-:S04]  /*13d0*/  IMAD.HI.U32 R16, R9, R4, RZ ;  /* 0x0000000409107227 */ /* 0x000fc800078e00ff */
[----:B------:R-:W-:-:S04]  /*13e0*/  IMAD.MOV R3, RZ, RZ, -R16 ;  /* 0x000000ffff037224 */ /* 0x000fc800078e0a10 */
[----:B------:R-:W-:-:S05]  /*13f0*/  IMAD R3, R0, R3, R4 ;  /* 0x0000000300037224 */ /* 0x000fca00078e0204 */
[----:B------:R-:W-:-:S13]  /*1400*/  ISETP.GT.U32.AND P1, PT, R0, R3, PT ;  /* 0x000000030000720c */ /* 0x000fda0003f24070 */
[-C--:B------:R-:W-:Y:S02]  /*1410*/  @!P1 IADD3 R3, PT, PT, R3, -R0.reuse, RZ ;  /* 0x8000000003039210 */ /* 0x080fe40007ffe0ff */
[----:B------:R-:W-:Y:S02]  /*1420*/  @!P1 IADD3 R16, PT, PT, R16, 0x1, RZ ;  /* 0x0000000110109810 */ /* 0x000fe40007ffe0ff */
[----:B------:R-:W-:Y:S02]  /*1430*/  ISETP.GE.U32.AND P2, PT, R3, R0, PT ;  /* 0x000000000300720c */ /* 0x000fe40003f46070 */
[C---:B------:R-:W-:Y:S02]  /*1440*/  LOP3.LUT R0, R5.reuse, UR26, RZ, 0x3c, !PT ;  /* 0x0000001a05007c12 */ /* 0x040fe4000f8e3cff */
[----:B------:R-:W-:Y:S02]  /*1450*/  ISETP.NE.AND P1, PT, R5, RZ, PT ;  /* 0x000000ff0500720c */ /* 0x000fe40003f25270 */
[----:B------:R-:W-:-:S02]  /*1460*/  ISETP.GE.AND P0, PT, R0, RZ, PT ;  /* 0x000000ff0000720c */ /* 0x000fc40003f06270 */
[----:B------:R-:W-:Y:S02]  /*1470*/  SHF.R.S32.HI R0, RZ, 0x1f, R2 ;  /* 0x0000001fff007819 */ /* 0x000fe40000011402 */
[----:B------:R-:W-:-:S03]  /*1480*/  LOP3.LUT R5, RZ, R5, RZ, 0x33, !PT ;  /* 0x00000005ff057212 */ /* 0x000fc600078e33ff */
[----:B------:R-:W-:-:S05]  /*1490*/  @P2 IADD3 R16, PT, PT, R16, 0x1, RZ ;  /* 0x0000000110102810 */ /* 0x000fca0007ffe0ff */
[----:B------:R-:W-:-:S05]  /*14a0*/  IMAD.MOV.U32 R4, RZ, RZ, R16 ;  /* 0x000000ffff047224 */ /* 0x000fca00078e0010 */
[----:B------:R-:W-:Y:S02]  /*14b0*/  @!P0 IADD3 R4, PT, PT, -R4, RZ, RZ ;  /* 0x000000ff04048210 */ /* 0x000fe40007ffe1ff */
[----:B---3--:R-:W-:Y:S01]  /*14c0*/  SHF.R.S32.HI R3, RZ, 0x1f, R6 ;  /* 0x0000001fff037819 */ /* 0x008fe20000011406 */
[----:B--2---:R-:W-:-:S04]  /*14d0*/  IMAD.WIDE.U32 R10, R6, UR10, RZ ;  /* 0x0000000a060a7c25 */ /* 0x004fc8000f8e00ff */
[C---:B------:R-:W-:Y:S02]  /*14e0*/  IMAD R9, R3.reuse, UR10, RZ ;  /* 0x0000000a03097c24 */ /* 0x040fe4000f8e02ff */
[----:B-----5:R-:W-:Y:S02]  /*14f0*/  IMAD R3, R3, UR8, RZ ;  /* 0x0000000803037c24 */ /* 0x020fe4000f8e02ff */
[C---:B------:R-:W-:Y:S02]  /*1500*/  IMAD R9, R6.reuse, UR11, R9 ;  /* 0x0000000b06097c24 */ /* 0x040fe4000f8e0209 */
[C---:B------:R-:W-:Y:S02]  /*1510*/  IMAD R8, R6.reuse, UR9, R3 ;  /* 0x0000000906087c24 */ /* 0x040fe4000f8e0203 */
[----:B------:R-:W-:Y:S01]  /*1520*/  IMAD.WIDE.U32 R6, R6, UR8, RZ ;  /* 0x0000000806067c25 */ /* 0x000fe2000f8e00ff */
[----:B------:R-:W1:Y:S01]  /*1530*/  LDCU.128 UR8, c[0x0][0x3d0] ;  /* 0x00007a00ff0877ac */ /* 0x000e620008000c00 */
[----:B------:R-:W-:-:S02]  /*1540*/  IADD3 R11, PT, PT, R11, R9, RZ ;  /* 0x000000090b0b7210 */ /* 0x000fc40007ffe0ff */
[C---:B------:R-:W-:Y:S01]  /*1550*/  IMAD R3, R0.reuse, UR16, RZ ;  /* 0x0000001000037c24 */ /* 0x040fe2000f8e02ff */
[----:B------:R-:W-:Y:S01]  /*1560*/  IADD3 R9, PT, PT, R7, R8, RZ ;  /* 0x0000000807097210 */ /* 0x000fe20007ffe0ff */
[----:B------:R-:W-:Y:S02]  /*1570*/  IMAD.MOV.U32 R8, RZ, RZ, R6 ;  /* 0x000000ffff087224 */ /* 0x000fe400078e0006 */
[----:B------:R-:W-:Y:S01]  /*1580*/  IMAD R7, R0, UR14, RZ ;  /* 0x0000000e00077c24 */ /* 0x000fe2000f8e02ff */
[----:B------:R-:W-:Y:S01]  /*1590*/  SEL R0, R5, R4, !P1 ;  /* 0x0000000405007207 */ /* 0x000fe20004800000 */
[C---:B------:R-:W-:Y:S02]  /*15a0*/  IMAD R3, R2.reuse, UR17, R3 ;  /* 0x0000001102037c24 */ /* 0x040fe4000f8e0203 */
[----:B------:R-:W-:-:S04]  /*15b0*/  IMAD.WIDE.U32 R10, R2, UR16, R10 ;  /* 0x00000010020a7c25 */ /* 0x000fc8000f8e000a */
[C---:B------:R-:W-:Y:S01]  /*15c0*/  IMAD R7, R2.reuse, UR15, R7 ;  /* 0x0000000f02077c24 */ /* 0x040fe2000f8e0207 */
[----:B------:R-:W-:Y:S01]  /*15d0*/  IADD3 R11, PT, PT, R11, R3, RZ ;  /* 0x000000030b0b7210 */ /* 0x000fe20007ffe0ff */
[----:B------:R-:W-:Y:S01]  /*15e0*/  IMAD.WIDE.U32 R8, R2, UR14, R8 ;  /* 0x0000000e02087c25 */ /* 0x000fe2000f8e0008 */
[----:B------:R-:W-:-:S03]  /*15f0*/  SHF.R.S32.HI R2, RZ, 0x1f, R0 ;  /* 0x0000001fff027819 */ /* 0x000fc60000011400 */
[----:B-1----:R-:W-:Y:S01]  /*1600*/  IMAD.WIDE.U32 R10, R0, UR8, R10 ;  /* 0x00000008000a7c25 */ /* 0x002fe2000f8e000a */
[----:B------:R-:W-:-:S03]  /*1610*/  IADD3 R9, PT, PT, R9, R7, RZ ;  /* 0x0000000709097210 */ /* 0x000fc60007ffe0ff */
        /* <DEDUP_REMOVED lines=9> */
.L_x_5408:
        /* <DEDUP_REMOVED lines=13> */
[----:B------:R-:W-:-:S03]  /*1780*/  UIADD3 UR11, UPT, UPT, UR31, UR9, URZ ;  /* 0x000000091f0b7290 */ /* 0x000fc6000fffe0ff */
[----:B------:R-:W-:Y:S01]  /*1790*/  UMOV UR18, UR30 ;  /* 0x0000001e00127c82 */ /* 0x000fe20008000000 */
[----:B------:R-:W-:Y:S05]  /*17a0*/  BRA `(.L_x_5411) ;  /* 0x0000000000187947 */ /* 0x000fea0003800000 */
.L_x_5410:
[----:B------:R-:W1:Y:S01]  /*17b0*/  LDCU.64 UR16, c[0x0][0x3b8] ;  /* 0x00007700ff1077ac */ /* 0x000e620008000a00 */
[----:B------:R-:W-:-:S04]  /*17c0*/  UIADD3 UR11, UPT, UPT, UR5, UR19, URZ ;  /* 0x00000013050b7290 */ /* 0x000fc8000fffe0ff */
[----:B-1----:R-:W-:Y:S02]  /*17d0*/  UIMAD.WIDE.U32 UR8, UR11, UR16, URZ ;  /* 0x000000100b0872a5 */ /* 0x002fe4000f8e00ff */
[----:B------:R-:W-:-:S04]  /*17e0*/  UIMAD UR11, UR11, UR17, URZ ;  /* 0x000000110b0b72a4 */ /* 0x000fc8000f8e02ff */
[----:B------:R-:W-:Y:S01]  /*17f0*/  UIADD3 UR11, UPT, UPT, UR9, UR11, URZ ;  /* 0x0000000b090b7290 */ /* 0x000fe2000fffe0ff */
[----:B------:R-:W-:-:S11]  /*1800*/  UMOV UR18, UR8 ;  /* 0x0000000800127c82 */ /* 0x000fd60008000000 */
.L_x_5411:
        /* <DEDUP_REMOVED lines=9> */
[----:B--2---:R-:W-:-:S04]  /*18a0*/  UIMAD UR5, UR5, UR8, URZ ;  /* 0x00000008050572a4 */ /* 0x004fc8000f8e02ff */
[----:B------:R-:W-:Y:S02]  /*18b0*/  UIMAD UR5, UR10, UR9, UR5 ;  /* 0x000000090a0572a4 */ /* 0x000fe4000f8e0205 */
[----:B------:R-:W-:-:S04]  /*18c0*/  UIMAD.WIDE.U32 UR8, UR10, UR8, UR30 ;  /* 0x000000080a0872a5 */ /* 0x000fc8000f8e001e */
[----:B------:R-:W-:-:S03]  /*18d0*/  UIADD3 UR5, UPT, UPT, UR9, UR5, URZ ;  /* 0x0000000509057290 */ /* 0x000fc6000fffe0ff */
[----:B------:R-:W-:Y:S01]  /*18e0*/  UMOV UR10, UR8 ;  /* 0x00000008000a7c82 */ /* 0x000fe20008000000 */
[----:B------:R-:W-:Y:S08]  /*18f0*/  BRA `(.L_x_5413) ;  /* 0x0000000000187947 */ /* 0x000ff00003800000 */
.L_x_5412:
[----:B------:R-:W1:Y:S01]  /*1900*/  LDCU.64 UR14, c[0x0][0x3c0] ;  /* 0x00007800ff0e77ac */ /* 0x000e620008000a00 */
[----:B------:R-:W-:-:S04]  /*1910*/  UIADD3 UR5, UPT, UPT, UR5, UR19, URZ ;  /* 0x0000001305057290 */ /* 0x000fc8000fffe0ff */
[----:B-1----:R-:W-:Y:S02]  /*1920*/  UIMAD.WIDE.U32 UR8, UR5, UR14, URZ ;  /* 0x0000000e050872a5 */ /* 0x002fe4000f8e00ff */
[----:B------:R-:W-:-:S04]  /*1930*/  UIMAD UR5, UR5, UR15, URZ ;  /* 0x0000000f050572a4 */ /* 0x000fc8000f8e02ff */
[----:B------:R-:W-:Y:S01]  /*1940*/  UIADD3 UR5, UPT, UPT, UR9, UR5, URZ ;  /* 0x0000000509057290 */ /* 0x000fe2000fffe0ff */
[----:B------:R-:W-:-:S11]  /*1950*/  UMOV UR10, UR8 ;  /* 0x00000008000a7c82 */ /* 0x000fd60008000000 */
.L_x_5413:
[----:B------:R-:W1:Y:S01]  /*1960*/  LDC R5, c[0x0][0x3e8] ;  /* 0x0000fa00ff057b82 */ /* 0x000e620000000800 */
[----:B------:R-:W2:Y:S01]  /*1970*/  S2R R2, SR_CTAID.Z ;  /* 0x0000000000027919 */ /* 0x000ea20000002700 */
[----:B------:R-:W-:Y:S01]  /*1980*/  ULEA UR8, UR4, 0xffffffc0, 0x6 ;  /* 0xffffffc004087891 */ /* 0x000fe2000f8e30ff */
[----:B------:R-:W-:Y:S01]  /*1990*/  CS2R R198, SRZ ;  /* 0x0000000000c67805 */ /* 0x000fe2000001ff00 */
[----:B------:R-:W-:Y:S01]  /*19a0*/  UMOV UR30, UR10 ;  /* 0x0000000a001e7c82 */ /* 0x000fe20008000000 */
[----:B------:R-:W-:Y:S01]  /*19b0*/  UMOV UR31, UR5 ;  /* 0x00000005001f7c82 */ /* 0x000fe20008000000 */
[----:B------:R-:W-:Y:S01]  /*19c0*/  UMOV UR10, UR18 ;  /* 0x00000012000a7c82 */ /* 0x000fe20008000000 */
[----:B------:R-:W-:Y:S02]  /*19d0*/  UIMAD.WIDE.U32 UR18, UR8, UR14, UR30 ;  /* 0x0000000e081272a5 */ /* 0x000fe4000f8e001e */
[----:B------:R-:W-:Y:S02]  /*19e0*/  UIMAD.WIDE.U32 UR10, UR8, UR16, UR10 ;  /* 0x00000010080a72a5 */ /* 0x000fe4000f8e000a */
[----:B------:R-:W-:-:S02]  /*19f0*/  UIMAD UR5, UR8, UR15, UR19 ;  /* 0x0000000f080572a4 */ /* 0x000fc4000f8e0213 */
[----:B------:R-:W-:Y:S01]  /*1a00*/  UIMAD UR8, UR8, UR17, UR11 ;  /* 0x00000011080872a4 */ /* 0x000fe2000f8e020b */
[----:B------:R-:W-:Y:S01]  /*1a10*/  MOV R15, UR19 ;  /* 0x00000013000f7c02 */ /* 0x000fe20008000f00 */
[----:B------:R-:W-:Y:S01]  /*1a20*/  IMAD.U32 R14, RZ, RZ, UR18 ;  /* 0x00000012ff0e7e24 */ /* 0x000fe2000f8e00ff */
[----:B------:R-:W-:Y:S01]  /*1a30*/  MOV R11, UR11 ;  /* 0x0000000b000b7c02 */ /* 0x000fe20008000f00 */
[----:B------:R-:W-:Y:S02]  /*1a40*/  IMAD.U32 R15, RZ, RZ, UR5 ;  /* 0x00000005ff0f7e24 */ /* 0x000fe4000f8e00ff */
[----:B------:R-:W-:Y:S01]  /*1a50*/  MOV R11, UR8 ;  /* 0x00000008000b7c02 */ /* 0x000fe20008000f00 */
[----:B------:R-:W-:Y:S01]  /*1a60*/  IMAD.U32 R10, RZ, RZ, UR10 ;  /* 0x0000000aff0a7e24 */ /* 0x000fe2000f8e00ff */
[----:B-1----:R-:W-:-:S04]  /*1a70*/  IABS R0, R5 ;  /* 0x0000000500007213 */ /* 0x002fc80000000000 */
[----:B------:R-:W1:Y:S01]  /*1a80*/  I2F.RP R4, R0 ;  /* 0x0000000000047306 */ /* 0x000e620000209400 */
[----:B--2---:R-:W-:-:S07]  /*1a90*/  IABS R2, R2 ;  /* 0x0000000200027213 */ /* 0x004fce0000000000 */
[----:B-1----:R-:W1:Y:S02]  /*1aa0*/  MUFU.RCP R6, R4 ;  /* 0x0000000400067308 */ /* 0x002e640000001000 */
[----:B-1----:R-:W-:-:S06]  /*1ab0*/  VIADD R6, R6, 0xffffffe ;  /* 0x0ffffffe06067836 */ /* 0x002fcc0000000000 */
[----:B------:R-:W1:Y:S02]  /*1ac0*/  F2I.FTZ.U32.TRUNC.NTZ R7, R6 ;  /* 0x0000000600077305 */ /* 0x000e64000021f000 */
[----:B-1----:R-:W-:Y:S01]  /*1ad0*/  IMAD.MOV R3, RZ, RZ, -R7 ;  /* 0x000000ffff037224 */ /* 0x002fe200078e0a07 */
[----:B------:R-:W-:-:S03]  /*1ae0*/  MOV R6, RZ ;  /* 0x000000ff00067202 */ /* 0x000fc60000000f00 */
[----:B------:R-:W-:-:S04]  /*1af0*/  IMAD R3, R3, R0, RZ ;  /* 0x0000000003037224 */ /* 0x000fc800078e02ff */
[----:B------:R-:W-:Y:S02]  /*1b00*/  IMAD.HI.U32 R3, R7, R3, R6 ;  /* 0x0000000307037227 */ /* 0x000fe400078e0006 */
[----:B------:R-:W1:Y:S04]  /*1b10*/  LDC.64 R6, c[0x0][0x3d8] ;  /* 0x0000f600ff067b82 */ /* 0x000e680000000a00 */
[----:B------:R-:W-:-:S04]  /*1b20*/  IMAD.HI.U32 R16, R3, R2, RZ ;  /* 0x0000000203107227 */ /* 0x000fc800078e00ff */
[----:B------:R-:W-:-:S04]  /*1b30*/  IMAD.MOV R3, RZ, RZ, -R16 ;  /* 0x000000ffff037224 */ /* 0x000fc800078e0a10 */
[----:B------:R-:W-:-:S05]  /*1b40*/  IMAD R3, R0, R3, R2 ;  /* 0x0000000300037224 */ /* 0x000fca00078e0202 */
[----:B------:R-:W-:-:S13]  /*1b50*/  ISETP.GT.U32.AND P0, PT, R0, R3, PT ;  /* 0x000000030000720c */ /* 0x000fda0003f04070 */
[----:B------:R-:W-:Y:S01]  /*1b60*/  @!P0 IADD3 R3, PT, PT, R3, -R0, RZ ;  /* 0x8000000003038210 */ /* 0x000fe20007ffe0ff */
[----:B------:R-:W-:-:S03]  /*1b70*/  @!P0 VIADD R16, R16, 0x1 ;  /* 0x0000000110108836 */ /* 0x000fc60000000000 */
[----:B------:R-:W-:Y:S02]  /*1b80*/  ISETP.GE.U32.AND P1, PT, R3, R0, PT ;  /* 0x000000000300720c */ /* 0x000fe40003f26070 */
[----:B------:R-:W-:Y:S01]  /*1b90*/  LOP3.LUT R0, R5, UR26, RZ, 0x3c, !PT ;  /* 0x0000001a05007c12 */ /* 0x000fe2000f8e3cff */
[----:B------:R-:W2:Y:S03]  /*1ba0*/  LDC.64 R2, c[0x0][0x3d0] ;  /* 0x0000f400ff027b82 */ /* 0x000ea60000000a00 */
[----:B------:R-:W-:-:S07]  /*1bb0*/  ISETP.GE.AND P0, PT, R0, RZ, PT ;  /* 0x000000ff0000720c */ /* 0x000fce0003f06270 */
[----:B------:R-:W-:Y:S02]  /*1bc0*/  @P1 IADD3 R16, PT, PT, R16, 0x1, RZ ;  /* 0x0000000110101810 */ /* 0x000fe40007ffe0ff */
[----:B------:R-:W-:Y:S02]  /*1bd0*/  ISETP.NE.AND P1, PT, R5, RZ, PT ;  /* 0x000000ff0500720c */ /* 0x000fe40003f25270 */
[----:B------:R-:W-:Y:S01]  /*1be0*/  LOP3.LUT R5, RZ, R5, RZ, 0x33, !PT ;  /* 0x00000005ff057212 */ /* 0x000fe200078e33ff */
[----:B------:R-:W-:-:S05]  /*1bf0*/  IMAD.MOV.U32 R0, RZ, RZ, R16 ;  /* 0x000000ffff007224 */ /* 0x000fca00078e0010 */
[----:B------:R-:W-:-:S04]  /*1c00*/  @!P0 IADD3 R0, PT, PT, -R0, RZ, RZ ;  /* 0x000000ff00008210 */ /* 0x000fc80007ffe1ff */
[----:B------:R-:W-:-:S04]  /*1c10*/  SEL R9, R5, R0, !P1 ;  /* 0x0000000005097207 */ /* 0x000fc80004800000 */
[----:B------:R-:W-:-:S05]  /*1c20*/  SHF.R.S32.HI R13, RZ, 0x1f, R9 ;  /* 0x0000001fff0d7819 */ /* 0x000fca0000011409 */
[C---:B-1----:R-:W-:Y:S02]  /*1c30*/  IMAD R4, R13.reuse, R6, RZ ;  /* 0x000000060d047224 */ /* 0x042fe400078e02ff */
[----:B--2---:R-:W-:Y:S02]  /*1c40*/  IMAD R0, R13, R2, RZ ;  /* 0x000000020d007224 */ /* 0x004fe400078e02ff */
[----:B------:R-:W-:-:S04]  /*1c50*/  IMAD.WIDE.U32 R12, R9, R6, R14 ;  /* 0x00000006090c7225 */ /* 0x000fc800078e000e */
[C---:B------:R-:W-:Y:S02]  /*1c60*/  IMAD R4, R9.reuse, R7, R4 ;  /* 0x0000000709047224 */ /* 0x040fe400078e0204 */
[----:B------:R-:W-:-:S04]  /*1c70*/  IMAD.WIDE.U32 R6, R9, R2, R10 ;  /* 0x0000000209067225 */ /* 0x000fc800078e000a */
[----:B------:R-:W-:Y:S01]  /*1c80*/  IMAD R3, R9, R3, R0 ;  /* 0x0000000309037224 */ /* 0x000fe200078e0200 */
[----:B------:R-:W-:Y:S01]  /*1c90*/  IADD3 R0, PT, PT, R13, R4, RZ ;  /* 0x000000040d007210 */ /* 0x000fe20007ffe0ff */
[----:B------:R-:W-:-:S03]  /*1ca0*/  IMAD.MOV.U32 R8, RZ, RZ, R12 ;  /* 0x000000ffff087224 */ /* 0x000fc600078e000c */
[----:B------:R-:W-:-:S07]  /*1cb0*/  IADD3 R4, PT, PT, R7, R3, RZ ;  /* 0x0000000307047210 */ /* 0x000fce0007ffe0ff */
.L_x_5409:
[----:B------:R-:W-:Y:S01]  /*1cc0*/  UISETP.NE.AND UP0, UPT, UR21, -0x1, UPT ;  /* 0xffffffff1500788c */ /* 0x000fe2000bf05270 */
[----:B------:R-:W-:Y:S01]  /*1cd0*/  IMAD.MOV.U32 R78, RZ, RZ, RZ ;  /* 0x000000ffff4e7224 */ /* 0x000fe200078e00ff */
[----:B------:R-:W1:Y:S01]  /*1ce0*/  LDCU.64 UR10, c[0x0][0x3b0] ;  /* 0x00007600ff0a77ac */ /* 0x000e620008000a00 */
[C---:B------:R-:W-:Y:S01]  /*1cf0*/  IMAD.SHL.U32 R70, R133.reuse, 0x8, RZ ;  /* 0x0000000885467824 */ /* 0x040fe200078e00ff */
[----:B------:R-:W2:Y:S01]  /*1d00*/  S2R R3, SR_CTAID.X ;  /* 0x0000000000037919 */ /* 0x000ea20000002500 */
[----:B------:R-:W3:Y:S01]  /*1d10*/  LDC R67, c[0x0][0x450] ;  /* 0x00011400ff437b82 */ /* 0x000ee20000000800 */
[----:B------:R-:W4:Y:S05]  /*1d20*/  LDCU.64 UR18, c[0x0][0x3c8] ;  /* 0x00007900ff1277ac */ /* 0x000f2a0008000a00 */
[----:B------:R-:W3:Y:S01]  /*1d30*/  @!UP0 LDCU.64 UR8, c[0x0][0x398] ;  /* 0x00007300ff0887ac */ /* 0x000ee20008000a00 */
[----:B------:R-:W-:Y:S01]  /*1d40*/  LOP3.LUT R12, R70, 0x38, RZ, 0xc0, !PT ;  /* 0x00000038460c7812 */ /* 0x000fe200078ec0ff */
[----:B------:R2:W5:Y:S01]  /*1d50*/  @P3 LDG.E R78, desc[UR6][R102.64] ;  /* 0x00000006664e3981 */ /* 0x000562000c1e1900 */
[----:B------:R-:W-:Y:S01]  /*1d60*/  SHF.R.U32.HI R100, RZ, 0x3, R133 ;  /* 0x00000003ff647819 */ /* 0x000fe20000011685 */
[----:B------:R-:W-:Y:S01]  /*1d70*/  USHF.R.S32.HI UR5, URZ, 0x1f, UR25 ;  /* 0x0000001fff057899 */ /* 0x000fe20008011419 */
[----:B------:R-:W-:Y:S01]  /*1d80*/  IADD3 R14, P3, PT, R12, R6, RZ ;  /* 0x000000060c0e7210 */ /* 0x000fe20007f7e0ff */
[C---:B------:R-:W-:Y:S01]  /*1d90*/  IMAD.SHL.U32 R60, R133.reuse, 0x40, RZ ;  /* 0x00000040853c7824 */ /* 0x040fe200078e00ff */
[----:B------:R-:W-:Y:S01]  /*1da0*/  MOV R101, RZ ;  /* 0x000000ff00657202 */ /* 0x000fe20000000f00 */
[----:B------:R-:W-:Y:S01]  /*1db0*/  ULEA.HI UR5, UR5, UR25, URZ, 0x6 ;  /* 0x0000001905057291 */ /* 0x000fe2000f8f30ff */
[----:B------:R-:W-:Y:S01]  /*1dc0*/  IADD3.X R15, PT, PT, RZ, R4, RZ, P3, !PT ;  /* 0x00000004ff0f7210 */ /* 0x000fe20001ffe4ff */
[----:B-1----:R-:W-:Y:S01]  /*1dd0*/  @UP0 UIMAD.WIDE.U32 UR30, UR21, UR10, URZ ;  /* 0x0000000a151e02a5 */ /* 0x002fe2000f8e00ff */
[----:B------:R-:W-:Y:S01]  /*1de0*/  SHF.L.U32 R64, R133, 0x2, RZ ;  /* 0x0000000285407819 */ /* 0x000fe200000006ff */
[----:B------:R-:W-:Y:S01]  /*1df0*/  USHF.R.S32.HI UR5, URZ, 0x6, UR5 ;  /* 0x00000006ff057899 */ /* 0x000fe20008011405 */
[----:B----4-:R-:W-:Y:S01]  /*1e00*/  IMAD.U32 R6, RZ, RZ, UR18 ;  /* 0x00000012ff067e24 */ /* 0x010fe2000f8e00ff */
[----:B------:R-:W-:Y:S01]  /*1e10*/  UIADD3 UR35, UPT, UPT, UR4, -0x1, URZ ;  /* 0xffffffff04237890 */ /* 0x000fe2000fffe0ff */
[----:B------:R-:W-:Y:S01]  /*1e20*/  IMAD.U32 R98, RZ, RZ, UR19 ;  /* 0x00000013ff627e24 */ /* 0x000fe2000f8e00ff */
[----:B------:R-:W1:Y:S01]  /*1e30*/  LDCU.64 UR18, c[0x0][0x390] ;  /* 0x00007200ff1277ac */ /* 0x000e620008000a00 */
[----:B------:R-:W-:-:S02]  /*1e40*/  LOP3.LUT R64, R64, 0x1c, RZ, 0xc0, !PT ;  /* 0x0000001c40407812 */ /* 0x000fc400078ec0ff */
[----:B---3--:R-:W-:Y:S01]  /*1e50*/  LEA.HI R67, R67, R67, RZ, 0x1 ;  /* 0x0000004343437211 */ /* 0x008fe200078f08ff */
[----:B------:R-:W-:Y:S01]  /*1e60*/  @!UP0 UIMAD.WIDE.U32 UR32, UR27, UR8, URZ ;  /* 0x000000081b2082a5 */ /* 0x000fe2000f8e00ff */
[----:B------:R-:W-:Y:S01]  /*1e70*/  LOP3.LUT R60, R60, 0x1c0, RZ, 0xc0, !PT ;  /* 0x000001c03c3c7812 */ /* 0x000fe200078ec0ff */
[----:B------:R-:W-:Y:S01]  /*1e80*/  USHF.L.U32 UR34, UR35, 0x6, URZ ;  /* 0x0000000623227899 */ /* 0x000fe200080006ff */
[----:B------:R-:W-:Y:S01]  /*1e90*/  SHF.R.S32.HI R67, RZ, 0x1, R67 ;  /* 0x00000001ff437819 */ /* 0x000fe20000011443 */
[----:B------:R-:W-:Y:S01]  /*1ea0*/  @!UP0 UIMAD UR9, UR27, UR9, UR33 ;  /* 0x000000091b0982a4 */ /* 0x000fe2000f8e0221 */
[----:B--2---:R-:W-:Y:S01]  /*1eb0*/  IMAD.WIDE.U32 R2, R3, 0x40, R100 ;  /* 0x0000004003027825 */ /* 0x004fe200078e0064 */
[----:B------:R-:W-:Y:S01]  /*1ec0*/  @UP0 UIMAD UR9, UR21, UR11, UR31 ;  /* 0x0000000b150902a4 */ /* 0x000fe2000f8e021f */
[----:B------:R-:W-:Y:S01]  /*1ed0*/  @!UP0 UMOV UR8, UR32 ;  /* 0x0000002000088c82 */ /* 0x000fe20008000000 */
[----:B------:R-:W-:Y:S01]  /*1ee0*/  @UP0 UMOV UR8, UR30 ;  /* 0x0000001e00080c82 */ /* 0x000fe20008000000 */
[----:B------:R-:W-:Y:S01]  /*1ef0*/  UISETP.LT.AND UP0, UPT, UR20, UR5, UPT ;  /* 0x000000051400728c */ /* 0x000fe2000bf01270 */
[----:B------:R-:W-:Y:S01]  /*1f00*/  IADD3 R10, P2, PT, R12, UR8, RZ ;  /* 0x000000080c0a7c10 */ /* 0x000fe2000ff5e0ff */
[----:B------:R-:W-:Y:S01]  /*1f10*/  IMAD R61, R3, UR10, RZ ;  /* 0x0000000a033d7c24 */ /* 0x000fe2000f8e02ff */
[----:B------:R-:W-:Y:S01]  /*1f20*/  USHF.L.U64.HI UR30, UR16, 0x4, UR17 ;  /* 0x00000004101e7899 */ /* 0x000fe20008010211 */
[----:B------:R-:W-:Y:S01]  /*1f30*/  IMAD R65, R100, R67, R64 ;  /* 0x0000004364417224 */ /* 0x000fe200078e0240 */
[----:B------:R-:W-:Y:S01]  /*1f40*/  USEL UR5, UR20, UR5, !UP0 ;  /* 0x0000000514057287 */ /* 0x000fe2000c000000 */
[----:B------:R-:W-:-:S02]  /*1f50*/  IMAD.X R11, RZ, RZ, UR9, P2 ;  /* 0x00000009ff0b7e24 */ /* 0x000fc400090e06ff */
[----:B------:R-:W2:Y:S01]  /*1f60*/  LDCU.64 UR8, c[0x0][0x388] ;  /* 0x00007100ff0877ac */ /* 0x000ea20008000a00 */
[----:B------:R-:W-:Y:S01]  /*1f70*/  IADD3 R8, P2, PT, R12, R8, RZ ;  /* 0x000000080c087210 */ /* 0x000fe20007f5e0ff */
[----:B------:R-:W-:Y:S01]  /*1f80*/  IMAD R61, R2, UR11, R61 ;  /* 0x0000000b023d7c24 */ /* 0x000fe2000f8e023d */
[----:B------:R-:W-:Y:S01]  /*1f90*/  SHF.R.S32.HI R63, RZ, 0x1f, R65 ;  /* 0x0000001fff3f7819 */ /* 0x000fe20000011441 */
[----:B------:R-:W-:Y:S01]  /*1fa0*/  IMAD.WIDE.U32 R6, R6, UR26, R10 ;  /* 0x0000001a06067c25 */ /* 0x000fe2000f8e000a */
[----:B------:R-:W-:Y:S02]  /*1fb0*/  UISETP.GT.U32.AND UP0, UPT, UR4, UR5, UPT ;  /* 0x000000050400728c */ /* 0x000fe4000bf04070 */
[----:B------:R-:W-:Y:S01]  /*1fc0*/  USHF.L.U32 UR31, UR16, 0x4, URZ ;  /* 0x00000004101f7899 */ /* 0x000fe200080006ff */
[----:B------:R-:W-:Y:S01]  /*1fd0*/  IMAD.WIDE.U32 R10, R100, UR16, R14 ;  /* 0x00000010640a7c25 */ /* 0x000fe2000f8e000e */
[----:B------:R-:W-:Y:S02]  /*1fe0*/  USHF.L.U64.HI UR32, UR14, 0x4, UR15 ;  /* 0x000000040e207899 */ /* 0x000fe4000801020f */
[----:B------:R-:W-:Y:S01]  /*1ff0*/  USHF.L.U32 UR33, UR14, 0x4, URZ ;  /* 0x000000040e217899 */ /* 0x000fe200080006ff */
[----:B------:R-:W-:Y:S01]  /*2000*/  IMAD.X R9, RZ, RZ, R0, P2 ;  /* 0x000000ffff097224 */ /* 0x000fe200010e0600 */
[----:B------:R-:W-:Y:S01]  /*2010*/  SHF.L.U32 R74, R10, 0x1, RZ ;  /* 0x000000010a4a7819 */ /* 0x000fe200000006ff */
[----:B------:R-:W-:-:S02]  /*2020*/  IMAD R75, R100, UR17, R11 ;  /* 0x00000011644b7c24 */ /* 0x000fc4000f8e020b */
[----:B------:R-:W-:Y:S01]  /*2030*/  IMAD.WIDE.U32 R8, R100, UR14, R8 ;  /* 0x0000000e64087c25 */ /* 0x000fe2000f8e0008 */
[----:B--2---:R-:W-:-:S03]  /*2040*/  IADD3 R74, P2, PT, R74, UR8, RZ ;  /* 0x000000084a4a7c10 */ /* 0x004fc6000ff5e0ff */
[----:B------:R-:W-:Y:S01]  /*2050*/  IMAD R71, R100, UR15, R9 ;  /* 0x0000000f64477c24 */ /* 0x000fe2000f8e0209 */
[----:B------:R-:W-:Y:S01]  /*2060*/  SHF.L.U64.HI R75, R10, 0x1, R75 ;  /* 0x000000010a4b7819 */ /* 0x000fe2000001024b */
[----:B------:R-:W-:Y:S01]  /*2070*/  IMAD.SHL.U32 R72, R8, 0x2, RZ ;  /* 0x0000000208487824 */ /* 0x000fe200078e00ff */
[----:B------:R-:W-:Y:S01]  /*2080*/  LOP3.LUT R10, R12, 0x40, RZ, 0xfc, !PT ;  /* 0x000000400c0a7812 */ /* 0x000fe200078efcff */
[----:B------:R-:W-:Y:S01]  /*2090*/  IMAD R99, R98, UR26, R7 ;  /* 0x0000001a62637c24 */ /* 0x000fe2000f8e0207 */
[----:B------:R-:W-:Y:S01]  /*20a0*/  IADD3.X R75, PT, PT, R75, UR9, RZ, P2, !PT ;  /* 0x000000094b4b7c10 */ /* 0x000fe200097fe4ff */
[----:B------:R-:W-:Y:S01]  /*20b0*/  IMAD.MOV.U32 R98, RZ, RZ, R6 ;  /* 0x000000ffff627224 */ /* 0x000fe200078e0006 */
[----:B------:R-:W-:Y:S01]  /*20c0*/  SHF.L.U64.HI R71, R8, 0x1, R71 ;  /* 0x0000000108477819 */ /* 0x000fe20000010247 */
[----:B------:R-:W-:Y:S01]  /*20d0*/  IMAD.IADD R64, R64, 0x1, R65 ;  /* 0x0000000140407824 */ /* 0x000fe200078e0241 */
[----:B-1----:R-:W-:Y:S01]  /*20e0*/  IADD3 R72, P2, PT, R72, UR18, RZ ;  /* 0x0000001248487c10 */ /* 0x002fe2000ff5e0ff */
[----:B------:R-:W-:Y:S01]  /*20f0*/  IMAD.WIDE.U32 R98, R2, UR10, R98 ;  /* 0x0000000a02627c25 */ /* 0x000fe2000f8e0062 */
[----:B------:R-:W-:-:S02]  /*2100*/  LOP3.LUT R9, R12, 0x80, RZ, 0xfc, !PT ;  /* 0x000000800c097812 */ /* 0x000fc400078efcff */
[----:B------:R-:W-:Y:S01]  /*2110*/  IADD3.X R71, PT, PT, R71, UR19, RZ, P2, !PT ;  /* 0x0000001347477c10 */ /* 0x000fe200097fe4ff */
[----:B------:R-:W-:Y:S01]  /*2120*/  IMAD.MOV.U32 R196, RZ, RZ, R72 ;  /* 0x000000ffffc47224 */ /* 0x000fe200078e0048 */
[----:B------:R-:W-:Y:S02]  /*2130*/  SHF.R.S32.HI R62, RZ, 0x1f, R64 ;  /* 0x0000001fff3e7819 */ /* 0x000fe40000011440 */
[----:B------:R-:W-:Y:S01]  /*2140*/  MOV R194, R74 ;  /* 0x0000004a00c27202 */ /* 0x000fe20000000f00 */
[----:B------:R-:W-:Y:S01]  /*2150*/  IMAD.MOV.U32 R197, RZ, RZ, R71 ;  /* 0x000000ffffc57224 */ /* 0x000fe200078e0047 */
[----:B------:R-:W-:Y:S02]  /*2160*/  MOV R195, R75 ;  /* 0x0000004b00c37202 */ /* 0x000fe40000000f00 */
[----:B------:R-:W-:Y:S01]  /*2170*/  IADD3 R61, PT, PT, R99, R61, RZ ;  /* 0x0000003d633d7210 */ /* 0x000fe20007ffe0ff */
[----:B------:R-:W-:Y:S06]  /*2180*/  BRA.U !UP0, `(.L_x_5414) ;  /* 0x00000089089c7547 */ /* 0x000fec000b800000 */
[----:B------:R-:W1:Y:S01]  /*2190*/  LDC.64 R2, c[0x0][0x4a0] ;  /* 0x00012800ff027b82 */ /* 0x000e620000000a00 */
[----:B------:R-:W2:Y:S01]  /*21a0*/  LDCU.128 UR8, c[0x0][0x490] ;  /* 0x00009200ff0877ac */ /* 0x000ea20008000c00 */
[----:B------:R-:W-:Y:S01]  /*21b0*/  IMAD.MOV.U32 R13, RZ, RZ, RZ ;  /* 0x000000ffff0d7224 */ /* 0x000fe200078e00ff */
[----:B------:R-:W-:Y:S01]  /*21c0*/  MOV R94, UR34 ;  /* 0x00000022005e7c02 */ /* 0x000fe20008000f00 */
[----:B------:R-:W-:Y:S01]  /*21d0*/  @!P0 IMAD.MOV R16, RZ, RZ, -R16 ;  /* 0x000000ffff108224 */ /* 0x000fe200078e0a10 */
[----:B------:R-:W3:Y:S01]  /*21e0*/  LDCU.128 UR16, c[0x0][0x4b0] ;  /* 0x00009600ff1077ac */ /* 0x000ee20008000c00 */
[----:B-----5:R-:W-:Y:S01]  /*21f0*/  IADD3 R78, PT, PT, R78, UR34, RZ ;  /* 0x000000224e4e7c10 */ /* 0x020fe2000fffe0ff */
[----:B------:R-:W-:Y:S01]  /*2200*/  IMAD.SHL.U32 R93, R67, 0x10, RZ ;  /* 0x00000010435d7824 */ /* 0x000fe200078e00ff */
[----:B------:R-:W4:Y:S01]  /*2210*/  LDC.64 R88, c[0x0][0x4a8] ;  /* 0x00012a00ff587b82 */ /* 0x000f220000000a00 */
[----:B------:R-:W3:Y:S01]  /*2220*/  LDCU.128 UR12, c[0x0][0x4c0] ;  /* 0x00009800ff0c77ac */ /* 0x000ee20008000c00 */
[----:B------:R-:W-:Y:S01]  /*2230*/  SEL R16, R5, R16, !P1 ;  /* 0x0000001005107207 */ /* 0x000fe20004800000 */
[----:B------:R-:W-:Y:S01]  /*2240*/  IMAD R78, R78, R67, RZ ;  /* 0x000000434e4e7224 */ /* 0x000fe200078e02ff */
[C---:B------:R-:W-:Y:S01]  /*2250*/  IADD3 R69, PT, PT, R100.reuse, 0x10, RZ ;  /* 0x0000001064457810 */ /* 0x040fe20007ffe0ff */
[----:B------:R-:W3:Y:S01]  /*2260*/  LDCU UR38, c[0x0][0x450] ;  /* 0x00008a00ff2677ac */ /* 0x000ee20008000800 */
[C---:B------:R-:W-:Y:S01]  /*2270*/  IMAD R92, R67.reuse, 0x30, RZ ;  /* 0x00000030435c7824 */ /* 0x040fe200078e02ff */
[----:B------:R-:W-:Y:S01]  /*2280*/  IADD3 R66, PT, PT, R100, 0x30, RZ ;  /* 0x0000003064427810 */ /* 0x000fe20007ffe0ff */
[----:B------:R-:W-:Y:S01]  /*2290*/  IMAD.SHL.U32 R90, R67, 0x20, RZ ;  /* 0x00000020435a7824 */ /* 0x000fe200078e00ff */
[----:B------:R-:W-:Y:S01]  /*22a0*/  SHF.R.S32.HI R79, RZ, 0x1f, R78 ;  /* 0x0000001fff4f7819 */ /* 0x000fe2000001144e */
[----:B------:R-:W3:Y:S01]  /*22b0*/  LDCU.U8 UR40, c[0x0][0x533] ;  /* 0x0000a660ff2877ac */ /* 0x000ee20008000000 */
[----:B--2---:R-:W-:Y:S01]  /*22c0*/  IMAD.U32 R5, RZ, RZ, UR10 ;  /* 0x0000000aff057e24 */ /* 0x004fe2000f8e00ff */
[----:B------:R-:W-:Y:S01]  /*22d0*/  IADD3 R50, P1, PT, R78, R65, RZ ;  /* 0x000000414e327210 */ /* 0x000fe20007f3e0ff */
[----:B------:R-:W-:Y:S01]  /*22e0*/  IMAD.U32 R0, RZ, RZ, UR11 ;  /* 0x0000000bff007e24 */ /* 0x000fe2000f8e00ff */
[----:B------:R-:W-:Y:S01]  /*22f0*/  USHF.R.S32.HI UR10, URZ, 0x1f, UR25 ;  /* 0x0000001fff0a7899 */ /* 0x000fe20008011419 */
[----:B------:R-:W-:Y:S01]  /*2300*/  IMAD.WIDE.U32 R18, R5, UR27, R12 ;  /* 0x0000001b05127c25 */ /* 0x000fe2000f8e000c */
[----:B------:R-:W-:Y:S01]  /*2310*/  UMOV UR39, URZ ;  /* 0x000000ff00277c82 */ /* 0x000fe20008000000 */
[----:B------:R-:W-:Y:S01]  /*2320*/  SHF.R.S32.HI R86, RZ, 0x1f, R90 ;  /* 0x0000001fff567819 */ /* 0x000fe2000001145a */
[----:B------:R-:W-:Y:S01]  /*2330*/  UIMAD UR36, UR4, -0x40, UR29 ;  /* 0xffffffc0042478a4 */ /* 0x000fe2000f8e021d */
[----:B-1----:R-:W-:Y:S01]  /*2340*/  IMAD.WIDE.U32 R6, R2, UR27, R12 ;  /* 0x0000001b02067c25 */ /* 0x002fe2000f8e000c */
[----:B------:R-:W-:Y:S01]  /*2350*/  IADD3 R2, P0, PT, R100, -UR25, RZ ;  /* 0x8000001964027c10 */ /* 0x000fe2000ff1e0ff */
[----:B------:R-:W1:Y:S01]  /*2360*/  LDCU UR37, c[0x0][0x440] ;  /* 0x00008800ff2577ac */ /* 0x000e620008000800 */
[----:B------:R-:W-:Y:S01]  /*2370*/  SHF.R.S32.HI R84, RZ, 0x1f, R92 ;  /* 0x0000001fff547819 */ /* 0x000fe2000001145c */
[----:B------:R-:W-:Y:S01]  /*2380*/  IMAD R7, R3, UR27, R7 ;  /* 0x0000001b03077c24 */ /* 0x000fe2000f8e0207 */
[----:B------:R-:W-:Y:S01]  /*2390*/  SHF.R.S32.HI R3, RZ, 0x1f, R16 ;  /* 0x0000001fff037819 */ /* 0x000fe20000011410 */
[----:B------:R-:W-:Y:S01]  /*23a0*/  IMAD R19, R0, UR27, R19 ;  /* 0x0000001b00137c24 */ /* 0x000fe2000f8e0213 */
[----:B----4-:R-:W-:Y:S01]  /*23b0*/  SHF.L.U32 R85, R88, 0x6, RZ ;  /* 0x0000000658557819 */ /* 0x010fe200000006ff */
[----:B---3--:R-:W-:Y:S01]  /*23c0*/  IMAD.WIDE.U32 R6, R94, UR16, R6 ;  /* 0x000000105e067c25 */ /* 0x008fe2000f8e0006 */
[----:B------:R-:W-:Y:S01]  /*23d0*/  MOV R11, UR38 ;  /* 0x00000026000b7c02 */ /* 0x000fe20008000f00 */
[----:B------:R-:W-:-:S02]  /*23e0*/  UISETP.NE.AND UP1, UPT, UR40, URZ, UPT ;  /* 0x000000ff2800728c */ /* 0x000fc4000bf25270 */
[----:B------:R-:W-:Y:S02]  /*23f0*/  IMAD R7, R94, UR17, R7 ;  /* 0x000000115e077c24 */ /* 0x000fe4000f8e0207 */
[----:B------:R-:W-:Y:S02]  /*2400*/  IMAD R5, R3, UR12, RZ ;  /* 0x0000000c03057c24 */ /* 0x000fe4000f8e02ff */
[----:B------:R-:W-:-:S04]  /*2410*/  IMAD.WIDE.U32 R6, R16, UR12, R6 ;  /* 0x0000000c10067c25 */ /* 0x000fc8000f8e0006 */
[----:B------:R-:W-:Y:S01]  /*2420*/  IMAD R4, R16, UR13, R5 ;  /* 0x0000000d10047c24 */ /* 0x000fe2000f8e0205 */
[----:B------:R-:W2:Y:S01]  /*2430*/  LDCU.64 UR12, c[0x0][0x4d0] ;  /* 0x00009a00ff0c77ac */ /* 0x000ea20008000a00 */
[----:B------:R-:W-:Y:S02]  /*2440*/  IMAD R3, R3, UR18, RZ ;  /* 0x0000001203037c24 */ /* 0x000fe4000f8e02ff */
[----:B------:R-:W-:Y:S01]  /*2450*/  IMAD.WIDE.U32 R18, R94, R88, R18 ;  /* 0x000000585e127225 */ /* 0x000fe200078e0012 */
[----:B------:R-:W-:-:S03]  /*2460*/  IADD3 R5, PT, PT, R7, R4, RZ ;  /* 0x0000000407057210 */ /* 0x000fc60007ffe0ff */
[----:B------:R-:W-:Y:S02]  /*2470*/  IMAD.MOV.U32 R4, RZ, RZ, R6 ;  /* 0x000000ffff047224 */ /* 0x000fe400078e0006 */
[----:B------:R-:W-:Y:S01]  /*2480*/  IMAD R6, R16, UR19, R3 ;  /* 0x0000001310067c24 */ /* 0x000fe2000f8e0203 */
[----:B------:R-:W-:Y:S01]  /*2490*/  IADD3.X R3, PT, PT, R79, R63, RZ, P1, !PT ;  /* 0x0000003f4f037210 */ /* 0x000fe20000ffe4ff */
[----:B------:R-:W-:Y:S01]  /*24a0*/  IMAD R19, R94, R89, R19 ;  /* 0x000000595e137224 */ /* 0x000fe200078e0213 */
[----:B------:R-:W-:Y:S01]  /*24b0*/  UIMAD UR19, UR4, -0x40, UR25 ;  /* 0xffffffc0041378a4 */ /* 0x000fe2000f8e0219 */
[----:B------:R-:W-:Y:S01]  /*24c0*/  IMAD.X R15, RZ, RZ, ~UR10, P0 ;  /* 0x8000000aff0f7e24 */ /* 0x000fe200080e06ff */
[----:B------:R-:W-:Y:S01]  /*24d0*/  IADD3 R78, P0, PT, R78, R64, RZ ;  /* 0x000000404e4e7210 */ /* 0x000fe20007f1e0ff */
[----:B------:R-:W-:Y:S01]  /*24e0*/  IMAD.WIDE.U32 R16, R16, UR18, R18 ;  /* 0x0000001210107c25 */ /* 0x000fe2000f8e0012 */
[C---:B------:R-:W-:Y:S01]  /*24f0*/  SHF.L.U64.HI R0, R50.reuse, 0x1, R3 ;  /* 0x0000000132007819 */ /* 0x040fe20000010203 */
[----:B------:R-:W3:Y:S02]  /*2500*/  LDCU.64 UR10, c[0x0][0x488] ;  /* 0x00009100ff0a77ac */ /* 0x000ee40008000a00 */
[----:B------:R-:W-:-:S02]  /*2510*/  IMAD.SHL.U32 R50, R50, 0x2, RZ ;  /* 0x0000000232327824 */ /* 0x000fc400078e00ff */
[----:B------:R-:W-:Y:S01]  /*2520*/  IMAD.IADD R7, R17, 0x1, R6 ;  /* 0x0000000111077824 */ /* 0x000fe200078e0206 */
[----:B------:R-:W-:Y:S01]  /*2530*/  USHF.L.U32 UR18, UR16, 0x6, URZ ;  /* 0x0000000610127899 */ /* 0x000fe200080006ff */
[----:B------:R-:W-:Y:S02]  /*2540*/  IMAD.MOV.U32 R6, RZ, RZ, R16 ;  /* 0x000000ffff067224 */ /* 0x000fe400078e0010 */
[----:B------:R-:W-:Y:S01]  /*2550*/  IMAD.X R79, R79, 0x1, R62, P0 ;  /* 0x000000014f4f7824 */ /* 0x000fe200000e063e */
[----:B------:R-:W-:Y:S01]  /*2560*/  IADD3 R16, P0, PT, R50, UR14, RZ ;  /* 0x0000000e32107c10 */ /* 0x000fe2000ff1e0ff */
[C---:B------:R-:W-:Y:S02]  /*2570*/  IMAD R77, R15.reuse, UR16, RZ ;  /* 0x000000100f4d7c24 */ /* 0x040fe4000f8e02ff */
[-C--:B------:R-:W-:Y:S01]  /*2580*/  IMAD R15, R15, R88.reuse, RZ ;  /* 0x000000580f0f7224 */ /* 0x080fe200078e02ff */
[----:B------:R-:W-:Y:S01]  /*2590*/  IADD3.X R17, PT, PT, R0, UR15, RZ, P0, !PT ;  /* 0x0000000f00117c10 */ /* 0x000fe200087fe4ff */
[----:B------:R-:W-:Y:S01]  /*25a0*/  IMAD R77, R2, UR17, R77 ;  /* 0x00000011024d7c24 */ /* 0x000fe2000f8e024d */
[----:B--2---:R-:W-:Y:S01]  /*25b0*/  IADD3 R50, P0, PT, R50, UR12, RZ ;  /* 0x0000000c32327c10 */ /* 0x004fe2000ff1e0ff */
[----:B------:R-:W-:Y:S01]  /*25c0*/  IMAD.WIDE.U32 R4, R2, UR16, R4 ;  /* 0x0000001002047c25 */ /* 0x000fe2000f8e0004 */
[----:B------:R-:W-:Y:S01]  /*25d0*/  SHF.L.U64.HI R79, R78, 0x1, R79 ;  /* 0x000000014e4f7819 */ /* 0x000fe2000001024f */
[----:B------:R-:W2:Y:S01]  /*25e0*/  LDCU.64 UR16, c[0x0][0x3c0] ;  /* 0x00007800ff1077ac */ /* 0x000ea20008000a00 */
[----:B------:R-:W-:Y:S01]  /*25f0*/  IADD3.X R51, PT, PT, R0, UR13, RZ, P0, !PT ;  /* 0x0000000d00337c10 */ /* 0x000fe200087fe4ff */
[----:B------:R-:W-:Y:S01]  /*2600*/  IMAD R15, R2, R89, R15 ;  /* 0x00000059020f7224 */ /* 0x000fe200078e020f */
[----:B------:R-:W-:Y:S01]  /*2610*/  SHF.L.U32 R78, R78, 0x1, RZ ;  /* 0x000000014e4e7819 */ /* 0x000fe200000006ff */
[----:B------:R-:W-:Y:S01]  /*2620*/  IMAD.WIDE.U32 R2, R2, R88, R6 ;  /* 0x0000005802027225 */ /* 0x000fe200078e0006 */
[----:B------:R-:W-:-:S02]  /*2630*/  IADD3 R0, P0, PT, RZ, -UR39, RZ ;  /* 0x80000027ff007c10 */ /* 0x000fc4000ff1e0ff */
[----:B------:R-:W-:Y:S01]  /*2640*/  IADD3 R80, P1, PT, R78, UR14, RZ ;  /* 0x0000000e4e507c10 */ /* 0x000fe2000ff3e0ff */
[----:B------:R-:W-:Y:S01]  /*2650*/  IMAD.IADD R77, R5, 0x1, R77 ;  /* 0x00000001054d7824 */ /* 0x000fe200078e024d */
[----:B------:R-:W-:Y:S01]  /*2660*/  LEA R76, P2, R4, UR8, 0x1 ;  /* 0x00000008044c7c11 */ /* 0x000fe2000f8408ff */
[----:B------:R-:W-:Y:S01]  /*2670*/  IMAD.X R85, RZ, RZ, ~R85, P0 ;  /* 0x000000ffff557224 */ /* 0x000fe200000e0e55 */
[----:B------:R-:W-:Y:S01]  /*2680*/  IADD3 R15, PT, PT, R3, R15, RZ ;  /* 0x0000000f030f7210 */ /* 0x000fe20007ffe0ff */
[----:B------:R-:W-:Y:S01]  /*2690*/  IMAD.SHL.U32 R91, R88, 0x10, RZ ;  /* 0x00000010585b7824 */ /* 0x000fe200078e00ff */
[----:B------:R-:W-:Y:S01]  /*26a0*/  IADD3.X R3, PT, PT, RZ, ~UR18, RZ, P0, !PT ;  /* 0x80000012ff037c10 */ /* 0x000fe200087fe4ff */
[----:B------:R-:W-:Y:S01]  /*26b0*/  VIADD R68, R100, 0x20 ;  /* 0x0000002064447836 */ /* 0x000fe20000000000 */
[----:B------:R-:W-:Y:S01]  /*26c0*/  IADD3.X R81, PT, PT, R79, UR15, RZ, P1, !PT ;  /* 0x0000000f4f517c10 */ /* 0x000fe20008ffe4ff */
[----:B------:R-:W4:Y:S01]  /*26d0*/  LDCU.64 UR14, c[0x0][0x3b8] ;  /* 0x00007700ff0e77ac */ /* 0x000f220008000a00 */
[----:B------:R-:W-:-:S02]  /*26e0*/  LEA.HI.X R77, R4, UR9, R77, 0x1, P2 ;  /* 0x00000009044d7c11 */ /* 0x000fc400090f0c4d */
[----:B---3--:R-:W-:Y:S01]  /*26f0*/  LEA R14, P2, R2, UR10, 0x1 ;  /* 0x0000000a020e7c11 */ /* 0x008fe2000f8408ff */
[----:B------:R-:W-:Y:S01]  /*2700*/  UMOV UR18, UR4 ;  /* 0x0000000400127c82 */ /* 0x000fe20008000000 */
[----:B------:R-:W-:Y:S02]  /*2710*/  IADD3 R78, P1, PT, R78, UR12, RZ ;  /* 0x0000000c4e4e7c10 */ /* 0x000fe4000ff3e0ff */
[----:B------:R-:W-:Y:S02]  /*2720*/  SHF.L.U64.HI R89, R88, 0x4, R89 ;  /* 0x0000000458597819 */ /* 0x000fe40000010259 */
[C---:B------:R-:W-:Y:S02]  /*2730*/  SHF.R.S64 R87, R0.reuse, 0x1f, R85 ;  /* 0x0000001f00577819 */ /* 0x040fe40000001055 */
[----:B------:R-:W-:Y:S02]  /*2740*/  SHF.R.S32.HI R88, RZ, 0x1f, R93 ;  /* 0x0000001fff587819 */ /* 0x000fe4000001145d */
[----:B------:R-:W-:-:S02]  /*2750*/  SHF.R.S64 R83, R0, 0x1f, R3 ;  /* 0x0000001f00537819 */ /* 0x000fc40000001003 */
[----:B------:R-:W-:Y:S02]  /*2760*/  SHF.R.S32.HI R82, RZ, 0x1f, R3 ;  /* 0x0000001fff527819 */ /* 0x000fe40000011403 */
[----:B------:R-:W-:Y:S02]  /*2770*/  SHF.R.S32.HI R85, RZ, 0x1f, R85 ;  /* 0x0000001fff557819 */ /* 0x000fe40000011455 */
[----:B------:R-:W-:Y:S01]  /*2780*/  LEA.HI.X R15, R2, UR11, R15, 0x1, P2 ;  /* 0x0000000b020f7c11 */ /* 0x000fe200090f0c0f */
[----:B------:R-:W3:Y:S01]  /*2790*/  LDCU.128 UR8, c[0x0][0x3a0] ;  /* 0x00007400ff0877ac */ /* 0x000ee20008000c00 */
[----:B------:R-:W-:Y:S01]  /*27a0*/  IADD3.X R79, PT, PT, R79, UR13, RZ, P1, !PT ;  /* 0x0000000d4f4f7c10 */ /* 0x000fe20008ffe4ff */
[----:B--2-4-:R-:W1:Y:S06]  /*27b0*/  LDCU.64 UR12, c[0x0][0x4e0] ;  /* 0x00009c00ff0c77ac */ /* 0x014e6c0008000a00 */
.L_x_5482:
        /* <DEDUP_REMOVED lines=22> */
.L_x_5416:
[----:B-1-3--:R-:W-:Y:S05]  /*2920*/  BSYNC.RECONVERGENT B0 ;  /* 0x0000000000007941 */ /* 0x00afea0003800200 */
.L_x_5415:
[----:B------:R-:W-:Y:S04]  /*2930*/  BSSY.RECONVERGENT B0, `(.L_x_5417) ;  /* 0x0000012000007945 */ /* 0x000fe80003800200 */
[----:B------:R-:W-:Y:S05]  /*2940*/  @!P4 BRA `(.L_x_5418) ;  /* 0x000000000040c947 */ /* 0x000fea0003800000 */
[----:B------:R-:W1:Y:S01]  /*2950*/  LDC.64 R2, c[0x0][0x4b0] ;  /* 0x00012c00ff027b82 */ /* 0x000e620000000a00 */
[----:B------:R-:W-:Y:S01]  /*2960*/  ISETP.GE.AND P1, PT, R12, UR37, PT ;  /* 0x000000250c007c0c */ /* 0x000fe2000bf26270 */
[----:B------:R-:W-:Y:S01]  /*2970*/  IMAD.U32 R0, RZ, RZ, UR32 ;  /* 0x00000020ff007e24 */ /* 0x000fe2000f8e00ff */
[C---:B-1----:R-:W-:Y:S04]  /*2980*/  LEA R28, P0, R2.reuse, R76, 0x5 ;  /* 0x0000004c021c7211 */ /* 0x042fe800078028ff */
[----:B------:R-:W-:Y:S01]  /*2990*/  LEA.HI.X R29, R2, R77, R3, 0x5, P0 ;  /* 0x0000004d021d7211 */ /* 0x000fe200000f2c03 */
[----:B------:R-:W-:Y:S01]  /*29a0*/  IMAD.U32 R3, RZ, RZ, UR33 ;  /* 0x00000021ff037e24 */ /* 0x000fe2000f8e00ff */
[----:B------:R-:W-:Y:S05]  /*29b0*/  ISETP.GE.AND P0, PT, R10, UR37, PT ;  /* 0x000000250a007c0c */ /* 0x000fea000bf06270 */
[----:B------:R-:W3:Y:S01]  /*29c0*/  @!P1 LDG.E.128 R24, desc[UR6][R28.64] ;  /* 0x000000061c189981 */ /* 0x000ee2000c1e1d00 */
[C---:B------:R-:W-:Y:S04]  /*29d0*/  LEA R18, P2, R3.reuse, R72, 0x1 ;  /* 0x0000004803127211 */ /* 0x040fe800078408ff */
[----:B------:R-:W-:Y:S05]  /*29e0*/  LEA.HI.X R19, R3, R71, R0, 0x1, P2 ;  /* 0x0000004703137211 */ /* 0x000fea00010f0c00 */
[----:B---3--:R1:W-:Y:S01]  /*29f0*/  @!P1 STG.E.128 desc[UR6][R18.64], R24 ;  /* 0x0000001812009986 */ /* 0x0083e2000c101d06 */
[----:B------:R-:W-:Y:S03]  /*2a00*/  ISETP.GE.AND P1, PT, R9, UR37, PT ;  /* 0x0000002509007c0c */ /* 0x000fe6000bf26270 */
[----:B------:R-:W3:Y:S04]  /*2a10*/  @!P0 LDG.E.128 R20, desc[UR6][R28.64+0x80] ;  /* 0x000080061c148981 */ /* 0x000ee8000c1e1d00 */
[----:B---3--:R1:W-:Y:S06]  /*2a20*/  @!P0 STG.E.128 desc[UR6][R18.64+0x80], R20 ;  /* 0x0000801412008986 */ /* 0x0083ec000c101d06 */
[----:B--2---:R-:W2:Y:S04]  /*2a30*/  @!P1 LDG.E.128 R4, desc[UR6][R28.64+0x100] ;  /* 0x000100061c049981 */ /* 0x004ea8000c1e1d00 */
[----:B--2---:R1:W-:Y:S02]  /*2a40*/  @!P1 STG.E.128 desc[UR6][R18.64+0x100], R4 ;  /* 0x0001000412009986 */ /* 0x0043e4000c101d06 */
.L_x_5418:
[----:B------:R-:W-:Y:S05]  /*2a50*/  BSYNC.RECONVERGENT B0 ;  /* 0x0000000000007941 */ /* 0x000fea0003800200 */
.L_x_5417:
        /* <DEDUP_REMOVED lines=17> */
.L_x_5420:
[----:B------:R-:W-:Y:S05]  /*2b70*/  BSYNC.RECONVERGENT B0 ;  /* 0x0000000000007941 */ /* 0x000fea0003800200 */
.L_x_5419:
[C---:B------:R-:W-:Y:S01]  /*2b80*/  ISETP.GE.AND P2, PT, R66.reuse, UR36, PT ;  /* 0x0000002442007c0c */ /* 0x040fe2000bf46270 */
[----:B------:R-:W-:Y:S03]  /*2b90*/  BSSY.RECONVERGENT B0, `(.L_x_5421) ;  /* 0x0000016000007945 */ /* 0x000fe60003800200 */
[----:B------:R-:W-:Y:S11]  /*2ba0*/  ISETP.GE.AND P2, PT, R66, UR19, !P2 ;  /* 0x0000001342007c0c */ /* 0x000ff6000d746270 */
[----:B------:R-:W-:Y:S02]  /*2bb0*/  @!UPT UIADD3 URZ, UPT, UPT, URZ, URZ, URZ ;  /* 0x000000fffffff290 */ /* 0x000fe4000fffe0ff */
        /* <DEDUP_REMOVED lines=19> */
.L_x_5422:
[----:B------:R-:W-:Y:S05]  /*2cf0*/  BSYNC.RECONVERGENT B0 ;  /* 0x0000000000007941 */ /* 0x000fea0003800200 */
.L_x_5421:
[----:B------:R-:W-:Y:S01]  /*2d00*/  ISETP.NE.AND P0, PT, R11, RZ, PT ;  /* 0x000000ff0b00720c */ /* 0x000fe20003f05270 */
[----:B------:R-:W-:Y:S01]  /*2d10*/  UIADD3 UR18, UPT, UPT, UR18, -0x1, URZ ;  /* 0xffffffff12127890 */ /* 0x000fe2000fffe0ff */
        /* <DEDUP_REMOVED lines=15> */
.L_x_5426:
[----:B------:R-:W-:Y:S05]  /*2e10*/  BSYNC.RECONVERGENT B0 ;  /* 0x0000000000007941 */ /* 0x000fea0003800200 */
.L_x_5425:
[----:B------:R-:W-:Y:S04]  /*2e20*/  BSSY.RECONVERGENT B0, `(.L_x_5427) ;  /* 0x0000011000007945 */ /* 0x000fe80003800200 */
[----:B------:R-:W-:Y:S05]  /*2e30*/  @!P4 BRA `(.L_x_5428) ;  /* 0x00000000003cc947 */ /* 0x000fea0003800000 */
[----:B------:R-:W-:Y:S01]  /*2e40*/  ISETP.GE.AND P1, PT, R12, UR37, PT ;  /* 0x000000250c007c0c */ /* 0x000fe2000bf26270 */
[----:B------:R-:W-:Y:S01]  /*2e50*/  IMAD.U32 R3, RZ, RZ, UR31 ;  /* 0x0000001fff037e24 */ /* 0x000fe2000f8e00ff */
[C---:B----4-:R-:W-:Y:S01]  /*2e60*/  LEA R28, P0, R91.reuse, R14, 0x1 ;  /* 0x0000000e5b1c7211 */ /* 0x050fe200078008ff */
[----:B------:R-:W-:Y:S03]  /*2e70*/  IMAD.U32 R0, RZ, RZ, UR30 ;  /* 0x0000001eff007e24 */ /* 0x000fe6000f8e00ff */
[----:B------:R-:W-:Y:S02]  /*2e80*/  LEA.HI.X R29, R91, R15, R89, 0x1, P0 ;  /* 0x0000000f5b1d7211 */ /* 0x000fe400000f0c59 */
[----:B------:R-:W-:Y:S02]  /*2e90*/  ISETP.GE.AND P0, PT, R10, UR37, PT ;  /* 0x000000250a007c0c */ /* 0x000fe4000bf06270 */
[C---:B-1-3--:R-:W-:Y:S03]  /*2ea0*/  LEA R18, P4, R3.reuse, R74, 0x1 ;  /* 0x0000004a03127211 */ /* 0x04afe600078808ff */
[----:B------:R-:W3:Y:S01]  /*2eb0*/  @!P1 LDG.E.128 R24, desc[UR6][R28.64] ;  /* 0x000000061c189981 */ /* 0x000ee2000c1e1d00 */
[----:B------:R-:W-:Y:S05]  /*2ec0*/  LEA.HI.X R19, R3, R75, R0, 0x1, P4 ;  /* 0x0000004b03137211 */ /* 0x000fea00020f0c00 */
[----:B---3--:R1:W-:Y:S01]  /*2ed0*/  @!P1 STG.E.128 desc[UR6][R18.64], R24 ;  /* 0x0000001812009986 */ /* 0x0083e2000c101d06 */
[----:B------:R-:W-:Y:S03]  /*2ee0*/  ISETP.GE.AND P1, PT, R9, UR37, PT ;  /* 0x0000002509007c0c */ /* 0x000fe6000bf26270 */
[----:B------:R-:W3:Y:S04]  /*2ef0*/  @!P0 LDG.E.128 R20, desc[UR6][R28.64+0x80] ;  /* 0x000080061c148981 */ /* 0x000ee8000c1e1d00 */
[----:B---3--:R1:W-:Y:S06]  /*2f00*/  @!P0 STG.E.128 desc[UR6][R18.64+0x80], R20 ;  /* 0x0000801412008986 */ /* 0x0083ec000c101d06 */
[----:B--2---:R-:W2:Y:S04]  /*2f10*/  @!P1 LDG.E.128 R4, desc[UR6][R28.64+0x100] ;  /* 0x000100061c049981 */ /* 0x004ea8000c1e1d00 */
[----:B--2---:R1:W-:Y:S02]  /*2f20*/  @!P1 STG.E.128 desc[UR6][R18.64+0x100], R4 ;  /* 0x0001000412009986 */ /* 0x0043e4000c101d06 */
.L_x_5428:
[----:B------:R-:W-:Y:S05]  /*2f30*/  BSYNC.RECONVERGENT B0 ;  /* 0x0000000000007941 */ /* 0x000fea0003800200 */
.L_x_5427:
[----:B------:R-:W-:Y:S04]  /*2f40*/  BSSY.RECONVERGENT B0, `(.L_x_5429) ;  /* 0x0000011000007945 */ /* 0x000fe80003800200 */
[----:B------:R-:W-:Y:S05]  /*2f50*/  @!P3 BRA `(.L_x_5430) ;  /* 0x00000000003cb947 */ /* 0x000fea0003800000 */
[----:B------:R-:W4:Y:S01]  /*2f60*/  LDC.64 R2, c[0x0][0x4a8] ;  /* 0x00012a00ff027b82 */ /* 0x000f220000000a00 */
[----:B------:R-:W-:Y:S02]  /*2f70*/  ISETP.GE.AND P1, PT, R12, UR37, PT ;  /* 0x000000250c007c0c */ /* 0x000fe4000bf26270 */
[C---:B----4-:R-:W-:Y:S04]  /*2f80*/  LEA R28, P0, R2.reuse, R14, 0x6 ;  /* 0x0000000e021c7211 */ /* 0x050fe800078030ff */
[----:B------:R-:W-:Y:S02]  /*2f90*/  LEA.HI.X R29, R2, R15, R3, 0x6, P0 ;  /* 0x0000000f021d7211 */ /* 0x000fe400000f3403 */
[----:B------:R-:W4:Y:S01]  /*2fa0*/  LDC.64 R2, c[0x0][0x3b8] ;  /* 0x0000ee00ff027b82 */ /* 0x000f220000000a00 */
[----:B------:R-:W-:Y:S04]  /*2fb0*/  ISETP.GE.AND P0, PT, R10, UR37, PT ;  /* 0x000000250a007c0c */ /* 0x000fe8000bf06270 */
[----:B-123--:R-:W2:Y:S01]  /*2fc0*/  @!P1 LDG.E.128 R4, desc[UR6][R28.64] ;  /* 0x000000061c049981 */ /* 0x00eea2000c1e1d00 */
[C---:B----4-:R-:W-:Y:S04]  /*2fd0*/  LEA R18, P3, R2.reuse, R74, 0x6 ;  /* 0x0000004a02127211 */ /* 0x050fe800078630ff */
[----:B------:R-:W-:Y:S05]  /*2fe0*/  LEA.HI.X R19, R2, R75, R3, 0x6, P3 ;  /* 0x0000004b02137211 */ /* 0x000fea00018f3403 */
[----:B--2---:R1:W-:Y:S01]  /*2ff0*/  @!P1 STG.E.128 desc[UR6][R18.64], R4 ;  /* 0x0000000412009986 */ /* 0x0043e2000c101d06 */
[----:B------:R-:W-:Y:S03]  /*3000*/  ISETP.GE.AND P1, PT, R9, UR37, PT ;  /* 0x0000002509007c0c */ /* 0x000fe6000bf26270 */
[----:B------:R-:W2:Y:S04]  /*3010*/  @!P0 LDG.E.128 R24, desc[UR6][R28.64+0x80] ;  /* 0x000080061c188981 */ /* 0x000ea8000c1e1d00 */
[----:B--2---:R1:W-:Y:S06]  /*3020*/  @!P0 STG.E.128 desc[UR6][R18.64+0x80], R24 ;  /* 0x0000801812008986 */ /* 0x0043ec000c101d06 */
[----:B------:R-:W2:Y:S04]  /*3030*/  @!P1 LDG.E.128 R20, desc[UR6][R28.64+0x100] ;  /* 0x000100061c149981 */ /* 0x000ea8000c1e1d00 */
[----:B--2---:R1:W-:Y:S02]  /*3040*/  @!P1 STG.E.128 desc[UR6][R18.64+0x100], R20 ;  /* 0x0001001412009986 */ /* 0x0043e4000c101d06 */
.L_x_5430:
[----:B------:R-:W-:Y:S05]  /*3050*/  BSYNC.RECONVERGENT B0 ;  /* 0x0000000000007941 */ /* 0x000fea0003800200 */
.L_x_5429:
[----:B------:R-:W-:Y:S01]  /*3060*/  MOV R11, RZ ;  /* 0x000000ff000b7202 */ /* 0x000fe20000000f00 */
[----:B------:R-:W-:Y:S05]  /*3070*/  @!P2 BRA `(.L_x_5431) ;  /* 0x00000074005ca947 */ /* 0x000fea0003800000 */
[----:B------:R-:W5:Y:S01]  /*3080*/  LDC.64 R2, c[0x0][0x4a8] ;  /* 0x00012a00ff027b82 */ /* 0x000f620000000a00 */
[----:B------:R-:W-:Y:S02]  /*3090*/  ISETP.GE.AND P1, PT, R12, UR37, PT ;  /* 0x000000250c007c0c */ /* 0x000fe4000bf26270 */
[----:B------:R-:W-:Y:S01]  /*30a0*/  ISETP.GE.AND P0, PT, R10, UR37, PT ;  /* 0x000000250a007c0c */ /* 0x000fe2000bf06270 */
[----:B-----5:R-:W-:Y:S02]  /*30b0*/  IMAD R3, R3, 0x60, RZ ;  /* 0x0000006003037824 */ /* 0x020fe400078e02ff */
[----:B-1-3--:R-:W-:Y:S05]  /*30c0*/  IMAD.WIDE.U32 R18, R2, 0x60, R14 ;  /* 0x0000006002127825 */ /* 0x00afea00078e000e */
        /* <DEDUP_REMOVED lines=15> */
.L_x_5424:
        /* <DEDUP_REMOVED lines=59> */
.L_x_5436:
[----:B------:R-:W-:Y:S05]  /*3570*/  BSYNC.RECONVERGENT B0 ;  /* 0x0000000000007941 */ /* 0x000fea0003800200 */
.L_x_5435:
        /* <DEDUP_REMOVED lines=52> */
.L_x_5438:
[----:B------:R-:W-:Y:S05]  /*38c0*/  BSYNC.RECONVERGENT B0 ;  /* 0x0000000000007941 */ /* 0x000fea0003800200 */
.L_x_5437:
        /* <DEDUP_REMOVED lines=51> */
.L_x_5434:
[----:B------:R-:W-:Y:S05]  /*3c00*/  BSYNC.RECONVERGENT B1 ;  /* 0x0000000000017941 */ /* 0x000fea0003800200 */
.L_x_5433:
        /* <DEDUP_REMOVED lines=8> */
[C---:B------:R-:W-:Y:S01]  /*3c90*/  LEA R40, P5, R91.reuse, R14, 0x1 ;  /* 0x0000000e5b287211 */ /* 0x040fe200078a08ff */
[----:B------:R-:W1:Y:S01]  /*3ca0*/  LDC R5, c[0x0][0x440] ;  /* 0x00011000ff057b82 */ /* 0x000e620000000800 */
[----:B------:R-:W-:Y:S01]  /*3cb0*/  IMAD.U32 R3, RZ, RZ, UR31 ;  /* 0x0000001fff037e24 */ /* 0x000fe2000f8e00ff */
[----:B------:R-:W-:Y:S01]  /*3cc0*/  BSSY.RECONVERGENT B0, `(.L_x_5441) ;  /* 0x000003b000007945 */ /* 0x000fe20003800200 */
[----:B------:R-:W-:Y:S01]  /*3cd0*/  LEA.HI.X R41, R91, R15, R89, 0x1, P5 ;  /* 0x0000000f5b297211 */ /* 0x000fe200028f0c59 */
[----:B------:R-:W-:Y:S02]  /*3ce0*/  IMAD.U32 R0, RZ, RZ, UR30 ;  /* 0x0000001eff007e24 */ /* 0x000fe4000f8e00ff */
[C---:B------:R-:W-:Y:S04]  /*3cf0*/  LEA R36, P0, R3.reuse, R74, 0x1 ;  /* 0x0000004a03247211 */ /* 0x040fe800078008ff */
        /* <DEDUP_REMOVED lines=55> */
.L_x_5442:
[----:B------:R-:W-:Y:S05]  /*4070*/  BSYNC.RECONVERGENT B0 ;  /* 0x0000000000007941 */ /* 0x000fea0003800200 */
.L_x_5441:
        /* <DEDUP_REMOVED lines=52> */
.L_x_5444:
[----:B------:R-:W-:Y:S05]  /*43c0*/  BSYNC.RECONVERGENT B0 ;  /* 0x0000000000007941 */ /* 0x000fea0003800200 */
.L_x_5443:
        /* <DEDUP_REMOVED lines=51> */
.L_x_5440:
[----:B------:R-:W-:Y:S05]  /*4700*/  BSYNC.RECONVERGENT B1 ;  /* 0x0000000000017941 */ /* 0x000fea0003800200 */
.L_x_5439:
        /* <DEDUP_REMOVED lines=68> */
.L_x_5448:
[----:B------:R-:W-:Y:S05]  /*4b50*/  BSYNC.RECONVERGENT B0 ;  /* 0x0000000000007941 */ /* 0x000fea0003800200 */
.L_x_5447:
        /* <DEDUP_REMOVED lines=52> */
.L_x_5450:
[----:B------:R-:W-:Y:S05]  /*4ea0*/  BSYNC.RECONVERGENT B0 ;  /* 0x0000000000007941 */ /* 0x000fea0003800200 */
.L_x_5449:
        /* <DEDUP_REMOVED lines=51> */
.L_x_5446:
[----:B------:R-:W-:Y:S05]  /*51e0*/  BSYNC.RECONVERGENT B1 ;  /* 0x0000000000017941 */ /* 0x000fea0003800200 */
.L_x_5445:
        /* <DEDUP_REMOVED lines=70> */
.L_x_5454:
[----:B------:R-:W-:Y:S05]  /*5650*/  BSYNC.RECONVERGENT B0 ;  /* 0x0000000000007941 */ /* 0x000fea0003800200 */
.L_x_5453:
        /* <DEDUP_REMOVED lines=52> */
.L_x_5456:
[----:B------:R-:W-:Y:S05]  /*59a0*/  BSYNC.RECONVERGENT B0 ;  /* 0x0000000000007941 */ /* 0x000fea0003800200 */
.L_x_5455:
        /* <DEDUP_REMOVED lines=51> */
.L_x_5452:
[----:B------:R-:W-:Y:S05]  /*5ce0*/  BSYNC.RECONVERGENT B1 ;  /* 0x0000000000017941 */ /* 0x000fea0003800200 */
.L_x_5451:
        /* <DEDUP_REMOVED lines=8> */
.L_x_5432:
        /* <DEDUP_REMOVED lines=99> */
.L_x_5460:
[----:B------:R-:W-:Y:S05]  /*63a0*/  BSYNC.RECONVERGENT B0 ;  /* 0x0000000000007941 */ /* 0x000fea0003800200 */
.L_x_5459:
        /* <DEDUP_REMOVED lines=93> */
.L_x_5462:
[----:B------:R-:W-:Y:S05]  /*6980*/  BSYNC.RECONVERGENT B0 ;  /* 0x0000000000007941 */ /* 0x000fea0003800200 */
.L_x_5461:
        /* <DEDUP_REMOVED lines=92> */
.L_x_5458:
[----:B------:R-:W-:Y:S05]  /*6f50*/  BSYNC.RECONVERGENT B1 ;  /* 0x0000000000017941 */ /* 0x000fea0003800200 */
.L_x_5457:
[----:B------:R-:W-:Y:S04]  /*6f60*/  BSSY.RECONVERGENT B1, `(.L_x_5463) ;  /* 0x0000121000017945 */ /* 0x000fe80003800200 */
[----:B------:R-:W-:Y:S05]  /*6f70*/  @!P4 BRA `(.L_x_5464) ;  /* 0x00000010007cc947 */ /* 0x000fea0003800000 */
[C---:B----4-:R-:W-:Y:S01]  /*6f80*/  LEA R24, P1, R91.reuse, R14, 0x1 ;  /* 0x0000000e5b187211 */ /* 0x050fe200078208ff */
[----:B------:R-:W4:Y:S01]  /*6f90*/  LDC R95, c[0x0][0x440] ;  /* 0x00011000ff5f7b82 */ /* 0x000f220000000800 */
[----:B------:R-:W-:Y:S01]  /*6fa0*/  IMAD.U32 R3, RZ, RZ, UR31 ;  /* 0x0000001fff037e24 */ /* 0x000fe2000f8e00ff */
[----:B------:R-:W-:Y:S01]  /*6fb0*/  BSSY.RECONVERGENT B0, `(.L_x_5465) ;  /* 0x0000061000007945 */ /* 0x000fe20003800200 */
[----:B------:R-:W-:Y:S01]  /*6fc0*/  LEA.HI.X R25, R91, R15, R89, 0x1, P1 ;  /* 0x0000000f5b197211 */ /* 0x000fe200008f0c59 */
[----:B------:R-:W-:Y:S02]  /*6fd0*/  IMAD.U32 R0, RZ, RZ, UR30 ;  /* 0x0000001eff007e24 */ /* 0x000fe4000f8e00ff */
[C---:B------:R-:W-:Y:S04]  /*6fe0*/  LEA R108, P0, R3.reuse, R74, 0x1 ;  /* 0x0000004a036c7211 */ /* 0x040fe800078008ff */
        /* <DEDUP_REMOVED lines=93> */
.L_x_5466:
[----:B------:R-:W-:Y:S05]  /*75c0*/  BSYNC.RECONVERGENT B0 ;  /* 0x0000000000007941 */ /* 0x000fea0003800200 */
.L_x_5465:
        /* <DEDUP_REMOVED lines=93> */
.L_x_5468:
[----:B------:R-:W-:Y:S05]  /*7ba0*/  BSYNC.RECONVERGENT B0 ;  /* 0x0000000000007941 */ /* 0x000fea0003800200 */
.L_x_5467:
        /* <DEDUP_REMOVED lines=92> */
.L_x_5464:
[----:B------:R-:W-:Y:S05]  /*8170*/  BSYNC.RECONVERGENT B1 ;  /* 0x0000000000017941 */ /* 0x000fea0003800200 */
.L_x_5463:
        /* <DEDUP_REMOVED lines=102> */
.L_x_5472:
[----:B------:R-:W-:Y:S05]  /*87e0*/  BSYNC.RECONVERGENT B0 ;  /* 0x0000000000007941 */ /* 0x000fea0003800200 */
.L_x_5471:
        /* <DEDUP_REMOVED lines=92> */
.L_x_5474:
[----:B------:R-:W-:Y:S05]  /*8db0*/  BSYNC.RECONVERGENT B0 ;  /* 0x0000000000007941 */ /* 0x000fea0003800200 */
.L_x_5473:
        /* <DEDUP_REMOVED lines=90> */
.L_x_5470:
[----:B------:R-:W-:Y:S05]  /*9360*/  BSYNC.RECONVERGENT B1 ;  /* 0x0000000000017941 */ /* 0x000fea0003800200 */
.L_x_5469:
        /* <DEDUP_REMOVED lines=105> */
.L_x_5478:
[----:B------:R-:W-:Y:S05]  /*9a00*/  BSYNC.RECONVERGENT B0 ;  /* 0x0000000000007941 */ /* 0x000fea0003800200 */
.L_x_5477:
        /* <DEDUP_REMOVED lines=91> */
.L_x_5480:
[----:B------:R-:W-:Y:S05]  /*9fc0*/  BSYNC.RECONVERGENT B0 ;  /* 0x0000000000007941 */ /* 0x000fea0003800200 */
.L_x_5479:
        /* <DEDUP_REMOVED lines=90> */
.L_x_5476:
[----:B------:R-:W-:Y:S05]  /*a570*/  BSYNC.RECONVERGENT B1 ;  /* 0x0000000000017941 */ /* 0x000fea0003800200 */
.L_x_5475:
[----:B------:R-:W5:Y:S08]  /*a580*/  LDC R3, c[0x0][0x450] ;  /* 0x00011400ff037b82 */ /* 0x000f700000000800 */
[----:B------:R-:W1:Y:S01]  /*a590*/  LDC R11, c[0x0][0x450] ;  /* 0x00011400ff0b7b82 */ /* 0x000e620000000800 */
[----:B-----5:R-:W-:Y:S05]  /*a5a0*/  IMAD.U32 R3, R3, -0x20, RZ ;  /* 0xffffffe003037824 */ /* 0x020fea00078e00ff */
[C---:B------:R-:W-:Y:S02]  /*a5b0*/  LEA R80, P1, R3.reuse, R80, 0x1 ;  /* 0x0000005003507211 */ /* 0x040fe400078208ff */
[C---:B------:R-:W-:Y:S02]  /*a5c0*/  LEA R78, P0, R3.reuse, R78, 0x1 ;  /* 0x0000004e034e7211 */ /* 0x040fe400078008ff */
[C---:B------:R-:W-:Y:S02]  /*a5d0*/  LEA.HI.X.SX32 R81, R3.reuse, R81, 0x1, P1 ;  /* 0x0000005103517211 */ /* 0x040fe400008f0eff */
[----:B-1----:R-:W-:Y:S09]  /*a5e0*/  LEA.HI.X.SX32 R79, R3, R79, 0x1, P0 ;  /* 0x0000004f034f7211 */ /* 0x002ff200000f0eff */
.L_x_5431:
[----:B------:R-:W-:Y:S05]  /*a5f0*/  BSYNC.RECONVERGENT B2 ;  /* 0x0000000000027941 */ /* 0x000fea0003800200 */
.L_x_5423:
[----:B------:R-:W-:Y:S04]  /*a600*/  ISETP.NE.U32.AND P2, PT, RZ, UR12, PT ;  /* 0x0000000cff007c0c */ /* 0x000fe8000bf45070 */
[----:B------:R-:W-:Y:S11]  /*a610*/  ISETP.NE.AND.EX P2, PT, RZ, UR13, PT, P2 ;  /* 0x0000000dff007c0c */ /* 0x000ff6000bf45320 */
[----:B------:R-:W-:Y:S02]  /*a620*/  @!UPT UIADD3 URZ, UPT, UPT, URZ, URZ, URZ ;  /* 0x000000fffffff290 */ /* 0x000fe4000fffe0ff */
[----:B------:R-:W5:Y:S01]  /*a630*/  @!P2 LDC R2, c[0x0][0x3c0] ;  /* 0x0000f000ff02ab82 */ /* 0x000f620000000800 */
[----:B------:R-:W-:Y:S07]  /*a640*/  @!P2 IMAD.MOV.U32 R3, RZ, RZ, RZ ;  /* 0x000000ffff03a224 */ /* 0x000fee00078e00ff */
[----:B------:R-:W2:Y:S01]  /*a650*/  @!P2 LDC R0, c[0x0][0x3b8] ;  /* 0x0000ee00ff00ab82 */ /* 0x000ea20000000800 */
[----:B------:R-:W-:Y:S01]  /*a660*/  @!P2 IADD3 R3, P0, PT, RZ, -R3, RZ ;  /* 0x80000003ff03a210 */ /* 0x000fe20007f1e0ff */
[----:B--2---:R-:W-:Y:S02]  /*a670*/  @!P2 IMAD.SHL.U32 R0, R0, 0x40, RZ ;  /* 0x000000400000a824 */ /* 0x004fe400078e00ff */
        /* <DEDUP_REMOVED lines=82> */
.L_x_5481:
[----:B------:R-:W-:Y:S01]  /*aba0*/  UISETP.GT.AND UP0, UPT, UR18, UR5, UPT ;  /* 0x000000051200728c */ /* 0x000fe2000bf04270 */
[----:B------:R-:W-:Y:S02]  /*abb0*/  IADD3 R76, P1, PT, R76, R83, RZ ;  /* 0x000000534c4c7210 */ /* 0x000fe40007f3e0ff */
[----:B------:R-:W-:Y:S03]  /*abc0*/  IADD3 R14, P0, PT, R14, R87, RZ ;  /* 0x000000570e0e7210 */ /* 0x000fe60007f1e0ff */
[----:B------:R-:W-:Y:S02]  /*abd0*/  IMAD.X R77, R77, 0x1, R82, P1 ;  /* 0x000000014d4d7824 */ /* 0x000fe400008e0652 */
[----:B------:R-:W-:Y:S01]  /*abe0*/  IMAD.X R15, R15, 0x1, R85, P0 ;  /* 0x000000010f0f7824 */ /* 0x000fe200000e0655 */
[----:B------:R-:W-:Y:S07]  /*abf0*/  BRA.U UP0, `(.L_x_5482) ;  /* 0xffffff7900f07547 */ /* 0x000fee000b83ffff */
.L_x_5414:
        /* <DEDUP_REMOVED lines=16> */
[----:B------:R-:W-:Y:S01]  /*ad00*/  BSSY.RECONVERGENT B0, `(.L_x_5485) ;  /* 0x000001b000007945 */ /* 0x000fe20003800200 */
[----:B------:R-:W-:-:S06]  /*ad10*/  UIADD3 UR10, UPT, UPT, -UR28, UR22, URZ ;  /* 0x000000161c0a7290 */ /* 0x000fcc000fffe1ff */
[----:B------:R-:W-:Y:S02]  /*ad20*/  ISETP.GE.AND P1, PT, R100, UR10, PT ;  /* 0x0000000a64007c0c */ /* 0x000fe4000bf26270 */
        /* <DEDUP_REMOVED lines=23> */
.L_x_5487:
[----:B------:R3:W-:Y:S02]  /*aea0*/  STS.128 [R215+0x4000], RZ ;  /* 0x004000ffd7007388 */ /* 0x0007e40000000c00 */
.L_x_5486:
[----:B------:R-:W-:Y:S05]  /*aeb0*/  BSYNC.RECONVERGENT B0 ;  /* 0x0000000000007941 */ /* 0x000fea0003800200 */
.L_x_5485:
[----:B------:R-:W-:Y:S01]  /*aec0*/  IADD3 R27, PT, PT, R100, 0x10, RZ ;  /* 0x00000010641b7810 */ /* 0x000fe20007ffe0ff */
[----:B------:R-:W-:Y:S03]  /*aed0*/  BSSY.RECONVERGENT B0, `(.L_x_5488) ;  /* 0x000001a000007945 */ /* 0x000fe60003800200 */
[----:B------:R-:W-:-:S13]  /*aee0*/  ISETP.GE.AND P0, PT, R27, UR10, PT ;  /* 0x0000000a1b007c0c */ /* 0x000fda000bf06270 */
        /* <DEDUP_REMOVED lines=23> */
.L_x_5490:
[----:B------:R1:W-:Y:S02]  /*b060*/  STS.128 [R215+0x4800], RZ ;  /* 0x004800ffd7007388 */ /* 0x0003e40000000c00 */
.L_x_5489:
[----:B------:R-:W-:Y:S05]  /*b070*/  BSYNC.RECONVERGENT B0 ;  /* 0x0000000000007941 */ /* 0x000fea0003800200 */
.L_x_5488:
[----:B------:R-:W-:Y:S01]  /*b080*/  IADD3 R29, PT, PT, R100, 0x20, RZ ;  /* 0x00000020641d7810 */ /* 0x000fe20007ffe0ff */
[----:B------:R-:W-:Y:S03]  /*b090*/  BSSY.RECONVERGENT B0, `(.L_x_5491) ;  /* 0x000001a000007945 */ /* 0x000fe60003800200 */
[----:B------:R-:W-:-:S13]  /*b0a0*/  ISETP.GE.AND P0, PT, R29, UR10, PT ;  /* 0x0000000a1d007c0c */ /* 0x000fda000bf06270 */
        /* <DEDUP_REMOVED lines=23> */
.L_x_5493:
[----:B------:R2:W-:Y:S02]  /*b220*/  STS.128 [R215+0x5000], RZ ;  /* 0x005000ffd7007388 */ /* 0x0005e40000000c00 */
.L_x_5492:
[----:B------:R-:W-:Y:S05]  /*b230*/  BSYNC.RECONVERGENT B0 ;  /* 0x0000000000007941 */ /* 0x000fea0003800200 */
.L_x_5491:
[----:B------:R-:W-:-:S04]  /*b240*/  IADD3 R30, PT, PT, R100, 0x30, RZ ;  /* 0x00000030641e7810 */ /* 0x000fc80007ffe0ff */
[----:B------:R-:W-:-:S13]  /*b250*/  ISETP.GE.AND P0, PT, R30, UR10, PT ;  /* 0x0000000a1e007c0c */ /* 0x000fda000bf06270 */
        /* <DEDUP_REMOVED lines=24> */
.L_x_5495:
[----:B------:R2:W-:Y:S01]  /*b3e0*/  STS.128 [R215+0x5800], RZ ;  /* 0x005800ffd7007388 */ /* 0x0005e20000000c00 */
[----:B------:R-:W-:Y:S05]  /*b3f0*/  BRA `(.L_x_5494) ;  /* 0x0000007400307947 */ /* 0x000fea0003800000 */
.L_x_5484:
[----:B------:R-:W1:Y:S02]  /*b400*/  LDCU.64 UR8, c[0x0][0x470] ;  /* 0x00008e00ff0877ac */ /* 0x000e640008000a00 */
[----:B-1----:R-:W-:-:S04]  /*b410*/  ISETP.NE.U32.AND P0, PT, RZ, UR8, PT ;  /* 0x00000008ff007c0c */ /* 0x002fc8000bf05070 */
[----:B------:R-:W-:Y:S01]  /*b420*/  ISETP.NE.AND.EX P0, PT, RZ, UR9, PT, P0 ;  /* 0x00000009ff007c0c */ /* 0x000fe2000bf05300 */
[----:B------:R-:W-:Y:S01]  /*b430*/  UMOV UR11, URZ ;  /* 0x000000ff000b7c82 */ /* 0x000fe20008000000 */
[----:B------:R-:W1:Y:S01]  /*b440*/  LDCU.U8 UR10, c[0x0][0x533] ;  /* 0x0000a660ff0a77ac */ /* 0x000e620008000000 */
[----:B------:R-:W2:Y:S10]  /*b450*/  LDCU.64 UR8, c[0x0][0x380] ;  /* 0x00007000ff0877ac */ /* 0x000eb40008000a00 */
[----:B------:R-:W3:Y:S01]  /*b460*/  @P0 LDG.E R102, desc[UR6][R102.64] ;  /* 0x0000000666660981 */ /* 0x000ee2000c1e1900 */
[----:B------:R-:W-:Y:S01]  /*b470*/  IMAD.SHL.U32 R29, R67, 0x10, RZ ;  /* 0x00000010431d7824 */ /* 0x000fe200078e00ff */
[----:B-1----:R-:W-:Y:S01]  /*b480*/  UISETP.NE.AND UP0, UPT, UR10, URZ, UPT ;  /* 0x000000ff0a00728c */ /* 0x002fe2000bf05270 */
[----:B---3--:R-:W-:-:S02]  /*b490*/  @P0 R2UR UR11, R102 ;  /* 0x00000000660b02ca */ /* 0x008fc400000e0000 */
[----:B--2---:R-:W-:-:S04]  /*b4a0*/  LEA R14, P0, R98, UR8, 0x1 ;  /* 0x00000008620e7c11 */ /* 0x004fc8000f8008ff */
[----:B------:R-:W-:-:S07]  /*b4b0*/  LEA.HI.X R15, R98, UR9, R61, 0x1, P0 ;  /* 0x00000009620f7c11 */ /* 0x000fce00080f0c3d */
[----:B------:R-:W-:-:S06]  /*b4c0*/  UIADD3 UR11, UPT, UPT, UR11, UR25, UR28 ;  /* 0x000000190b0b7290 */ /* 0x000fcc000fffe01c */
[----:B------:R-:W-:-:S05]  /*b4d0*/  IMAD R4, R67, UR11, RZ ;  /* 0x0000000b43047c24 */ /* 0x000fca000f8e02ff */
[-C--:B------:R-:W-:Y:S02]  /*b4e0*/  IADD3 R20, P2, PT, R65, R4.reuse, RZ ;  /* 0x0000000441147210 */ /* 0x080fe40007f5e0ff */
[----:B------:R-:W-:Y:S02]  /*b4f0*/  IADD3 R0, P1, PT, R64, R4, RZ ;  /* 0x0000000440007210 */ /* 0x000fe40007f3e0ff */
[----:B------:R-:W-:-:S05]  /*b500*/  SHF.R.S32.HI R4, RZ, 0x1f, R4 ;  /* 0x0000001fff047819 */ /* 0x000fca0000011404 */
[--C-:B------:R-:W-:Y:S02]  /*b510*/  IMAD.X R22, R63, 0x1, R4.reuse, P2 ;  /* 0x000000013f167824 */ /* 0x100fe400010e0604 */
[----:B------:R-:W-:Y:S01]  /*b520*/  IMAD.X R8, R62, 0x1, R4, P1 ;  /* 0x000000013e087824 */ /* 0x000fe200008e0604 */
[----:B------:R-:W-:Y:S06]  /*b530*/  BRA.U !UP0, `(.L_x_5496) ;  /* 0x0000002d08807547 */ /* 0x000fec000b800000 */
[----:B------:R-:W-:Y:S01]  /*b540*/  UIADD3 UR14, UPT, UPT, -UR28, UR22, URZ ;  /* 0x000000161c0e7290 */ /* 0x000fe2000fffe1ff */
[----:B------:R-:W-:Y:S05]  /*b550*/  BSSY.RECONVERGENT B2, `(.L_x_5497) ;  /* 0x00000a8000027945 */ /* 0x000fea0003800200 */
[----:B------:R-:W-:-:S13]  /*b560*/  ISETP.GE.AND P0, PT, R100, UR14, PT ;  /* 0x0000000e64007c0c */ /* 0x000fda000bf06270 */
        /* <DEDUP_REMOVED lines=59> */
.L_x_5502:
[----:B------:R-:W-:Y:S05]  /*b920*/  BSYNC.RECONVERGENT B0 ;  /* 0x0000000000007941 */ /* 0x000fea0003800200 */
.L_x_5501:
[----:B-----5:R-:W-:Y:S01]  /*b930*/  IMAD.MOV.U32 R6, RZ, RZ, R18 ;  /* 0x000000ffff067224 */ /* 0x020fe200078e0012 */
[----:B------:R-:W-:Y:S01]  /*b940*/  MOV R4, R16 ;  /* 0x0000001000047202 */ /* 0x000fe20000000f00 */
[----:B------:R-:W-:Y:S01]  /*b950*/  IMAD.MOV.U32 R7, RZ, RZ, R19 ;  /* 0x000000ffff077224 */ /* 0x000fe200078e0013 */
[----:B------:R-:W-:Y:S02]  /*b960*/  MOV R5, R17 ;  /* 0x0000001100057202 */ /* 0x000fe40000000f00 */
.L_x_5500:
[----:B------:R-:W-:Y:S05]  /*b970*/  BSYNC.RECONVERGENT B1 ;  /* 0x0000000000017941 */ /* 0x000fea0003800200 */
.L_x_5499:
        /* <DEDUP_REMOVED lines=49> */
.L_x_5506:
[----:B------:R-:W-:Y:S05]  /*bc90*/  BSYNC.RECONVERGENT B0 ;  /* 0x0000000000007941 */ /* 0x000fea0003800200 */
.L_x_5505:
[----:B-----5:R4:W-:Y:S02]  /*bca0*/  STS.128 [R215+0x2000], R16 ;  /* 0x00200010d7007388 */ /* 0x0209e40000000c00 */
.L_x_5504:
[----:B------:R-:W-:Y:S05]  /*bcb0*/  BSYNC.RECONVERGENT B1 ;  /* 0x0000000000017941 */ /* 0x000fea0003800200 */
.L_x_5503:
        /* <DEDUP_REMOVED lines=27> */
[C---:B------:R-:W-:Y:S01]  /*be70*/  FFMA.FTZ R19, R35.reuse, R8, R19 ;  /* 0x0000000823137223 */ /* 0x040fe20000010013 */
[----:B------:R-:W-:Y:S02]  /*be80*/  HADD2.F32 R5, -RZ, R5.H0_H0 ;  /* 0x20000005ff057230 */ /* 0x000fe40000004100 */
[----:B------:R-:W-:Y:S01]  /*be90*/  FFMA.FTZ R26, R35, R18, -R26 ;  /* 0x00000012231a7223 */ /* 0x000fe2000001081a */
        /* <DEDUP_REMOVED lines=17> */
.L_x_5508:
[----:B------:R-:W-:Y:S05]  /*bfb0*/  BSYNC.RECONVERGENT B0 ;  /* 0x0000000000007941 */ /* 0x000fea0003800200 */
.L_x_5507:
[----:B-----5:R1:W-:Y:S02]  /*bfc0*/  STS.128 [R215+0x4000], R16 ;  /* 0x00400010d7007388 */ /* 0x0203e40000000c00 */
.L_x_5498:
[----:B------:R-:W-:Y:S05]  /*bfd0*/  BSYNC.RECONVERGENT B2 ;  /* 0x0000000000027941 */ /* 0x000fea0003800200 */
.L_x_5497:
[----:B------:R-:W-:Y:S01]  /*bfe0*/  IADD3 R27, PT, PT, R100, 0x10, RZ ;  /* 0x00000010641b7810 */ /* 0x000fe20007ffe0ff */
[----:B------:R-:W-:Y:S03]  /*bff0*/  BSSY.RECONVERGENT B2, `(.L_x_5509) ;  /* 0x00000bb000027945 */ /* 0x000fe60003800200 */
[----:B------:R-:W-:-:S13]  /*c000*/  ISETP.GE.AND P0, PT, R27, UR14, PT ;  /* 0x0000000e1b007c0c */ /* 0x000fda000bf06270 */
        /* <DEDUP_REMOVED lines=62> */
.L_x_5514:
[----:B------:R-:W-:Y:S05]  /*c3f0*/  BSYNC.RECONVERGENT B0 ;  /* 0x0000000000007941 */ /* 0x000fea0003800200 */
.L_x_5513:
[----:B-----5:R4:W-:Y:S02]  /*c400*/  STS.128 [R215+0x800], R16 ;  /* 0x00080010d7007388 */ /* 0x0209e40000000c00 */
.L_x_5512:
[----:B------:R-:W-:Y:S05]  /*c410*/  BSYNC.RECONVERGENT B1 ;  /* 0x0000000000017941 */ /* 0x000fea0003800200 */
.L_x_5511:
        /* <DEDUP_REMOVED lines=58> */
.L_x_5518:
[----:B------:R-:W-:Y:S05]  /*c7c0*/  BSYNC.RECONVERGENT B0 ;  /* 0x0000000000007941 */ /* 0x000fea0003800200 */
.L_x_5517:
[----:B-----5:R4:W-:Y:S02]  /*c7d0*/  STS.128 [R215+0x2800], R16 ;  /* 0x00280010d7007388 */ /* 0x0209e40000000c00 */
.L_x_5516:
[----:B------:R-:W-:Y:S05]  /*c7e0*/  BSYNC.RECONVERGENT B1 ;  /* 0x0000000000017941 */ /* 0x000fea0003800200 */
.L_x_5515:
        /* <DEDUP_REMOVED lines=57> */
.L_x_5520:
[----:B------:R-:W-:Y:S05]  /*cb80*/  BSYNC.RECONVERGENT B0 ;  /* 0x0000000000007941 */ /* 0x000fea0003800200 */
.L_x_5519:
[----:B-----5:R4:W-:Y:S02]  /*cb90*/  STS.128 [R215+0x4800], R16 ;  /* 0x00480010d7007388 */ /* 0x0209e40000000c00 */
.L_x_5510:
[----:B------:R-:W-:Y:S05]  /*cba0*/  BSYNC.RECONVERGENT B2 ;  /* 0x0000000000027941 */ /* 0x000fea0003800200 */
.L_x_5509:
[----:B------:R-:W-:Y:S01]  /*cbb0*/  IADD3 R29, PT, PT, R100, 0x20, RZ ;  /* 0x00000020641d7810 */ /* 0x000fe20007ffe0ff */
[----:B------:R-:W-:Y:S03]  /*cbc0*/  BSSY.RECONVERGENT B2, `(.L_x_5521) ;  /* 0x00000bc000027945 */ /* 0x000fe60003800200 */
[----:B------:R-:W-:-:S13]  /*cbd0*/  ISETP.GE.AND P0, PT, R29, UR14, PT ;  /* 0x0000000e1d007c0c */ /* 0x000fda000bf06270 */
        /* <DEDUP_REMOVED lines=25> */
[----:B-----5:R-:W-:Y:S01]  /*cd70*/  MOV R28, R18 ;  /* 0x00000012001c7202 */ /* 0x020fe20000000f00 */
[--C-:B------:R-:W-:Y:S02]  /*cd80*/  HADD2.F32 R31, -RZ, R17.reuse.H0_H0 ;  /* 0x20000011ff1f7230 */ /* 0x100fe40000004100 */
[----:B------:R-:W-:Y:S02]  /*cd90*/  HADD2.F32 R35, -RZ, R17.H1_H1 ;  /* 0x30000011ff237230 */ /* 0x000fe40000004100 */
[----:B------:R-:W-:-:S02]  /*cda0*/  HADD2.F32 R26, -RZ, R19.H1_H1 ;  /* 0x30000013ff1a7230 */ /* 0x000fc40000004100 */
[----:B------:R-:W-:Y:S02]  /*cdb0*/  HADD2.F32 R33, -RZ, R19.H0_H0 ;  /* 0x20000013ff217230 */ /* 0x000fe40000004100 */
[----:B----4-:R-:W-:Y:S02]  /*cdc0*/  HADD2.F32 R18, -RZ, R6.H1_H1 ;  /* 0x30000006ff127230 */ /* 0x010fe40000004100 */
        /* <DEDUP_REMOVED lines=15> */
[----:B------:R-:W-:Y:S01]  /*cec0*/  FFMA.FTZ R19, R31, R8, R19 ;  /* 0x000000081f137223 */ /* 0x000fe20000010013 */
[C---:B------:R-:W-:Y:S01]  /*ced0*/  FMUL.FTZ R8, R17.reuse, R4 ;  /* 0x0000000411087220 */ /* 0x040fe20000410000 */
[----:B------:R-:W-:Y:S01]  /*cee0*/  FMUL.FTZ R33, R17, R6 ;  /* 0x0000000611217220 */ /* 0x000fe20000410000 */
[----:B------:R-:W-:Y:S01]  /*cef0*/  FFMA.FTZ R32, R31, R18, -R32 ;  /* 0x000000121f207223 */ /* 0x000fe20000010820 */
[----:B------:R-:W-:Y:S02]  /*cf00*/  HADD2.F32 R28, -RZ, R28.H0_H0 ;  /* 0x2000001cff1c7230 */ /* 0x000fe40000004100 */
        /* <DEDUP_REMOVED lines=12> */
.L_x_5526:
[----:B------:R-:W-:Y:S05]  /*cfd0*/  BSYNC.RECONVERGENT B0 ;  /* 0x0000000000007941 */ /* 0x000fea0003800200 */
.L_x_5525:
[----:B-----5:R4:W-:Y:S02]  /*cfe0*/  STS.128 [R215+0x1000], R16 ;  /* 0x00100010d7007388 */ /* 0x0209e40000000c00 */
.L_x_5524:
[----:B------:R-:W-:Y:S05]  /*cff0*/  BSYNC.RECONVERGENT B1 ;  /* 0x0000000000017941 */ /* 0x000fea0003800200 */
.L_x_5523:
        /* <DEDUP_REMOVED lines=58> */
.L_x_5530:
[----:B------:R-:W-:Y:S05]  /*d3a0*/  BSYNC.RECONVERGENT B0 ;  /* 0x0000000000007941 */ /* 0x000fea0003800200 */
.L_x_5529:
[----:B-----5:R1:W-:Y:S02]  /*d3b0*/  STS.128 [R215+0x3000], R16 ;  /* 0x00300010d7007388 */ /* 0x0203e40000000c00 */
.L_x_5528:
[----:B------:R-:W-:Y:S05]  /*d3c0*/  BSYNC.RECONVERGENT B1 ;  /* 0x0000000000017941 */ /* 0x000fea0003800200 */
.L_x_5527:
        /* <DEDUP_REMOVED lines=57> */
.L_x_5532:
[----:B------:R-:W-:Y:S05]  /*d760*/  BSYNC.RECONVERGENT B0 ;  /* 0x0000000000007941 */ /* 0x000fea0003800200 */
.L_x_5531:
[----:B-----5:R4:W-:Y:S02]  /*d770*/  STS.128 [R215+0x5000], R16 ;  /* 0x00500010d7007388 */ /* 0x0209e40000000c00 */
.L_x_5522:
[----:B------:R-:W-:Y:S05]  /*d780*/  BSYNC.RECONVERGENT B2 ;  /* 0x0000000000027941 */ /* 0x000fea0003800200 */
.L_x_5521:
[----:B------:R-:W-:-:S04]  /*d790*/  IADD3 R30, PT, PT, R100, 0x30, RZ ;  /* 0x00000030641e7810 */ /* 0x000fc80007ffe0ff */
[----:B------:R-:W-:-:S13]  /*d7a0*/  ISETP.GE.AND P0, PT, R30, UR14, PT ;  /* 0x0000000e1e007c0c */ /* 0x000fda000bf06270 */
[----:B------:R-:W-:Y:S05]  /*d7b0*/  @P0 BRA `(.L_x_5494) ;  /* 0x0000005000400947 */ /* 0x000fea0003800000 */
[----:B--2---:R-:W2:Y:S01]  /*d7c0*/  LDC R7, c[0x0][0x440] ;  /* 0x00011000ff077b82 */ /* 0x004ea20000000800 */
[----:B-1-34-:R-:W-:Y:S01]  /*d7d0*/  IMAD.WIDE.U32 R14, R2, 0x60, R14 ;  /* 0x00000060020e7825 */ /* 0x01afe200078e000e */
[----:B------:R-:W-:Y:S03]  /*d7e0*/  BSSY.RECONVERGENT B1, `(.L_x_5533) ;  /* 0x000003e000017945 */ /* 0x000fe60003800200 */
[----:B------:R-:W-:Y:S02]  /*d7f0*/  IMAD R3, R3, 0x60, RZ ;  /* 0x0000006003037824 */ /* 0x000fe400078e02ff */
[----:B------:R-:W-:-:S03]  /*d800*/  IMAD R67, R67, 0x30, RZ ;  /* 0x0000003043437824 */ /* 0x000fc600078e02ff */
        /* <DEDUP_REMOVED lines=8> */
[----:B------:R-:W3:Y:S01]  /*d890*/  LDCU.64 UR10, c[0x0][0x4c8] ;  /* 0x00009900ff0a77ac */ /* 0x000ee20008000a00 */
[----:B------:R-:W-:Y:S01]  /*d8a0*/  IADD3 R3, P0, PT, R67, R20, RZ ;  /* 0x0000001443037210 */ /* 0x000fe20007f1e0ff */
[----:B------:R-:W4:Y:S03]  /*d8b0*/  LDCU.64 UR8, c[0x0][0x4d0] ;  /* 0x00009a00ff0877ac */ /* 0x000f260008000a00 */
[----:B------:R-:W-:Y:S02]  /*d8c0*/  SHF.L.U32 R2, R3, 0x1, RZ ;  /* 0x0000000103027819 */ /* 0x000fe400000006ff */
[----:B------:R-:W-:-:S04]  /*d8d0*/  LEA.HI.X.SX32 R0, R67, R22, 0x1, P0 ;  /* 0x0000001643007211 */ /* 0x000fc800000f0eff */
[----:B------:R-:W-:Y:S02]  /*d8e0*/  SHF.L.U64.HI R0, R3, 0x1, R0 ;  /* 0x0000000103007819 */ /* 0x000fe40000010200 */
[C---:B---3--:R-:W-:Y:S02]  /*d8f0*/  IADD3 R4, P1, PT, R2.reuse, UR10, RZ ;  /* 0x0000000a02047c10 */ /* 0x048fe4000ff3e0ff */
[----:B----4-:R-:W-:Y:S02]  /*d900*/  IADD3 R2, P0, PT, R2, UR8, RZ ;  /* 0x0000000802027c10 */ /* 0x010fe4000ff1e0ff */
[C---:B------:R-:W-:Y:S02]  /*d910*/  IADD3.X R5, PT, PT, R0.reuse, UR11, RZ, P1, !PT ;  /* 0x0000000b00057c10 */ /* 0x040fe40008ffe4ff */
[----:B------:R-:W-:-:S04]  /*d920*/  IADD3.X R3, PT, PT, R0, UR9, RZ, P0, !PT ;  /* 0x0000000900037c10 */ /* 0x000fc800087fe4ff */
[----:B------:R-:W3:Y:S04]  /*d930*/  LDG.E.64 R4, desc[UR6][R4.64] ;  /* 0x0000000604047981 */ /* 0x000ee8000c1e1b00 */
[----:B------:R-:W4:Y:S01]  /*d940*/  LDG.E.64 R2, desc[UR6][R2.64] ;  /* 0x0000000602027981 */ /* 0x000f22000c1e1b00 */
[--C-:B-----5:R-:W-:Y:S02]  /*d950*/  HADD2.F32 R23, -RZ, R17.reuse.H0_H0 ;  /* 0x20000011ff177230 */ /* 0x120fe40000004100 */
[----:B------:R-:W-:Y:S02]  /*d960*/  HADD2.F32 R25, -RZ, R17.H1_H1 ;  /* 0x30000011ff197230 */ /* 0x000fe40000004100 */
[--C-:B------:R-:W-:Y:S02]  /*d970*/  HADD2.F32 R21, -RZ, R19.reuse.H1_H1 ;  /* 0x30000013ff157230 */ /* 0x100fe40000004100 */
[----:B------:R-:W-:-:S02]  /*d980*/  HADD2.F32 R26, -RZ, R19.H0_H0 ;  /* 0x20000013ff1a7230 */ /* 0x000fc40000004100 */
[----:B---3--:R-:W-:Y:S02]  /*d990*/  HADD2.F32 R17, -RZ, R4.H1_H1 ;  /* 0x30000004ff117230 */ /* 0x008fe40000004100 */
        /* <DEDUP_REMOVED lines=15> */
[C---:B------:R-:W-:Y:S01]  /*da90*/  FFMA.FTZ R19, R26.reuse, R8, -R19 ;  /* 0x000000081a137223 */ /* 0x040fe20000010813 */
[C---:B------:R-:W-:Y:S01]  /*daa0*/  FMUL.FTZ R8, R17.reuse, R2 ;  /* 0x0000000211087220 */ /* 0x040fe20000410000 */
[----:B------:R-:W-:Y:S01]  /*dab0*/  FMUL.FTZ R23, R17, R4 ;  /* 0x0000000411177220 */ /* 0x000fe20000410000 */
[----:B------:R-:W-:Y:S01]  /*dac0*/  FFMA.FTZ R0, R26, R0, R21 ;  /* 0x000000001a007223 */ /* 0x000fe20000010015 */
        /* <DEDUP_REMOVED lines=13> */
.L_x_5536:
[----:B------:R-:W-:Y:S05]  /*dba0*/  BSYNC.RECONVERGENT B0 ;  /* 0x0000000000007941 */ /* 0x000fea0003800200 */
.L_x_5535:
[----:B-----5:R3:W-:Y:S02]  /*dbb0*/  STS.128 [R215+0x1800], R16 ;  /* 0x00180010d7007388 */ /* 0x0207e40000000c00 */
.L_x_5534:
[----:B------:R-:W-:Y:S05]  /*dbc0*/  BSYNC.RECONVERGENT B1 ;  /* 0x0000000000017941 */ /* 0x000fea0003800200 */
.L_x_5533:
        /* <DEDUP_REMOVED lines=19> */
[----:B------:R-:W4:Y:S01]  /*dd00*/  LDG.E.64 R2, desc[UR6][R32.64+0x40] ;  /* 0x0000400620027981 */ /* 0x000f22000c1e1b00 */
[--C-:B-----5:R-:W-:Y:S02]  /*dd10*/  HADD2.F32 R23, -RZ, R17.reuse.H0_H0 ;  /* 0x20000011ff177230 */ /* 0x120fe40000004100 */
[----:B------:R-:W-:Y:S02]  /*dd20*/  HADD2.F32 R25, -RZ, R17.H1_H1 ;  /* 0x30000011ff197230 */ /* 0x000fe40000004100 */
[--C-:B------:R-:W-:Y:S02]  /*dd30*/  HADD2.F32 R21, -RZ, R19.reuse.H1_H1 ;  /* 0x30000013ff157230 */ /* 0x100fe40000004100 */
        /* <DEDUP_REMOVED lines=34> */
.L_x_5540:
[----:B------:R-:W-:Y:S05]  /*df60*/  BSYNC.RECONVERGENT B0 ;  /* 0x0000000000007941 */ /* 0x000fea0003800200 */
.L_x_5539:
[----:B-----5:R1:W-:Y:S02]  /*df70*/  STS.128 [R215+0x3800], R16 ;  /* 0x00380010d7007388 */ /* 0x0203e40000000c00 */
.L_x_5538:
[----:B------:R-:W-:Y:S05]  /*df80*/  BSYNC.RECONVERGENT B1 ;  /* 0x0000000000017941 */ /* 0x000fea0003800200 */
.L_x_5537:
[----:B------:R-:W-:-:S13]  /*df90*/  ISETP.GE.AND P0, PT, R9, R7, PT ;  /* 0x000000070900720c */ /* 0x000fda0003f06270 */
[----:B------:R1:W-:Y:S01]  /*dfa0*/  @P0 STS.128 [R215+0x5800], RZ ;  /* 0x005800ffd7000388 */ /* 0x0003e20000000c00 */
[----:B------:R-:W-:Y:S05]  /*dfb0*/  @P0 BRA `(.L_x_5494) ;  /* 0x0000004800400947 */ /* 0x000fea0003800000 */
[----:B-1-3--:R1:W5:Y:S01]  /*dfc0*/  LDG.E.128 R16, desc[UR6][R14.64+0x100] ;  /* 0x000100060e107981 */ /* 0x00a362000c1e1d00 */
[----:B------:R-:W-:Y:S01]  /*dfd0*/  ISETP.GE.AND P0, PT, R9, R11, PT ;  /* 0x0000000b0900720c */ /* 0x000fe20003f06270 */
[----:B------:R-:W-:-:S12]  /*dfe0*/  BSSY.RECONVERGENT B0, `(.L_x_5541) ;  /* 0x0000033000007945 */ /* 0x000fd80003800200 */
[----:B------:R-:W-:Y:S05]  /*dff0*/  @P0 BRA `(.L_x_5542) ;  /* 0x0000000000c40947 */ /* 0x000fea0003800000 */
[----:B------:R-:W3:Y:S01]  /*e000*/  LDCU.64 UR8, c[0x0][0x4d0] ;  /* 0x00009a00ff0877ac */ /* 0x000ee20008000a00 */
[C---:B------:R-:W-:Y:S01]  /*e010*/  IADD3 R20, P0, PT, R67.reuse, R20, RZ ;  /* 0x0000001443147210 */ /* 0x040fe20007f1e0ff */
        /* <DEDUP_REMOVED lines=10> */
[----:B-----5:R-:W-:Y:S02]  /*e0c0*/  HADD2.F32 R11, -RZ, R19.H1_H1 ;  /* 0x30000013ff0b7230 */ /* 0x020fe40000004100 */
[--C-:B-1----:R-:W-:Y:S02]  /*e0d0*/  HADD2.F32 R15, -RZ, R17.reuse.H0_H0 ;  /* 0x20000011ff0f7230 */ /* 0x102fe40000004100 */
[----:B------:R-:W-:Y:S02]  /*e0e0*/  HADD2.F32 R17, -RZ, R17.H1_H1 ;  /* 0x30000011ff117230 */ /* 0x000fe40000004100 */
        /* <DEDUP_REMOVED lines=34> */
.L_x_5542:
[----:B------:R-:W-:Y:S05]  /*e310*/  BSYNC.RECONVERGENT B0 ;  /* 0x0000000000007941 */ /* 0x000fea0003800200 */
.L_x_5541:
[----:B-----5:R3:W-:Y:S01]  /*e320*/  STS.128 [R215+0x5800], R16 ;  /* 0x00580010d7007388 */ /* 0x0207e20000000c00 */
[----:B------:R-:W-:Y:S05]  /*e330*/  BRA `(.L_x_5494) ;  /* 0x0000004400607947 */ /* 0x000fea0003800000 */
.L_x_5496:
[----:B------:R-:W-:Y:S01]  /*e340*/  UIADD3 UR10, UPT, UPT, -UR28, UR22, URZ ;  /* 0x000000161c0a7290 */ /* 0x000fe2000fffe1ff */
[----:B------:R-:W-:Y:S01]  /*e350*/  LEA.HI R24, R11, R11, RZ, 0x1 ;  /* 0x0000000b0b187211 */ /* 0x000fe200078f08ff */
[----:B------:R-:W-:Y:S01]  /*e360*/  BSSY.RECONVERGENT B2, `(.L_x_5543) ;  /* 0x0000116000027945 */ /* 0x000fe20003800200 */
[----:B------:R-:W-:Y:S02]  /*e370*/  SHF.R.U32.HI R28, RZ, 0x1, R11 ;  /* 0x00000001ff1c7819 */ /* 0x000fe4000001160b */
[----:B------:R-:W-:Y:S02]  /*e380*/  SHF.R.S32.HI R24, RZ, 0x1, R24 ;  /* 0x00000001ff187819 */ /* 0x000fe40000011418 */
[----:B------:R-:W-:-:S03]  /*e390*/  ISETP.GE.AND P0, PT, R100, UR10, PT ;  /* 0x0000000a64007c0c */ /* 0x000fc6000bf06270 */
[----:B------:R-:W-:-:S05]  /*e3a0*/  IMAD.MOV R25, RZ, RZ, -R24 ;  /* 0x000000ffff197224 */ /* 0x000fca00078e0a18 */
[----:B------:R-:W-:-:S05]  /*e3b0*/  SHF.R.S32.HI R26, RZ, 0x1f, R25 ;  /* 0x0000001fff1a7819 */ /* 0x000fca0000011419 */
        /* <DEDUP_REMOVED lines=89> */
.L_x_5548:
[----:B------:R-:W-:Y:S05]  /*e950*/  BSYNC.RECONVERGENT B0 ;  /* 0x0000000000007941 */ /* 0x000fea0003800200 */
.L_x_5547:
[----:B-----5:R-:W-:Y:S01]  /*e960*/  IMAD.MOV.U32 R6, RZ, RZ, R38 ;  /* 0x000000ffff067224 */ /* 0x020fe200078e0026 */
[----:B------:R-:W-:Y:S01]  /*e970*/  MOV R4, R36 ;  /* 0x0000002400047202 */ /* 0x000fe20000000f00 */
[----:B------:R-:W-:Y:S01]  /*e980*/  IMAD.MOV.U32 R7, RZ, RZ, R39 ;  /* 0x000000ffff077224 */ /* 0x000fe200078e0027 */
[----:B------:R-:W-:Y:S02]  /*e990*/  MOV R5, R37 ;  /* 0x0000002500057202 */ /* 0x000fe40000000f00 */
.L_x_5546:
[----:B------:R-:W-:Y:S05]  /*e9a0*/  BSYNC.RECONVERGENT B1 ;  /* 0x0000000000017941 */ /* 0x000fea0003800200 */
.L_x_5545:
        /* <DEDUP_REMOVED lines=87> */
.L_x_5552:
[----:B------:R-:W-:Y:S05]  /*ef20*/  BSYNC.RECONVERGENT B0 ;  /* 0x0000000000007941 */ /* 0x000fea0003800200 */
.L_x_5551:
[----:B-----5:R4:W-:Y:S02]  /*ef30*/  STS.128 [R215+0x2000], R36 ;  /* 0x00200024d7007388 */ /* 0x0209e40000000c00 */
.L_x_5550:
[----:B------:R-:W-:Y:S05]  /*ef40*/  BSYNC.RECONVERGENT B1 ;  /* 0x0000000000017941 */ /* 0x000fea0003800200 */
.L_x_5549:
        /* <DEDUP_REMOVED lines=85> */
.L_x_5554:
[----:B------:R-:W-:Y:S05]  /*f4a0*/  BSYNC.RECONVERGENT B0 ;  /* 0x0000000000007941 */ /* 0x000fea0003800200 */
.L_x_5553:
[----:B-----5:R1:W-:Y:S02]  /*f4b0*/  STS.128 [R215+0x4000], R36 ;  /* 0x00400024d7007388 */ /* 0x0203e40000000c00 */
.L_x_5544:
[----:B------:R-:W-:Y:S05]  /*f4c0*/  BSYNC.RECONVERGENT B2 ;  /* 0x0000000000027941 */ /* 0x000fea0003800200 */
.L_x_5543:
[----:B------:R-:W-:Y:S01]  /*f4d0*/  IADD3 R27, PT, PT, R100, 0x10, RZ ;  /* 0x00000010641b7810 */ /* 0x000fe20007ffe0ff */
[----:B------:R-:W-:Y:S03]  /*f4e0*/  BSSY.RECONVERGENT B2, `(.L_x_5555) ;  /* 0x0000114000027945 */ /* 0x000fe60003800200 */
[----:B------:R-:W-:-:S13]  /*f4f0*/  ISETP.GE.AND P0, PT, R27, UR10, PT ;  /* 0x0000000a1b007c0c */ /* 0x000fda000bf06270 */
        /* <DEDUP_REMOVED lines=92> */
.L_x_5560:
[----:B------:R-:W-:Y:S05]  /*fac0*/  BSYNC.RECONVERGENT B0 ;  /* 0x0000000000007941 */ /* 0x000fea0003800200 */
.L_x_5559:
[----:B-----5:R1:W-:Y:S02]  /*fad0*/  STS.128 [R215+0x800], R32 ;  /* 0x00080020d7007388 */ /* 0x0203e40000000c00 */
.L_x_5558:
[----:B------:R-:W-:Y:S05]  /*fae0*/  BSYNC.RECONVERGENT B1 ;  /* 0x0000000000017941 */ /* 0x000fea0003800200 */
.L_x_5557:
        /* <DEDUP_REMOVED lines=54> */
[----:B---3--:R-:W-:Y:S02]  /*fe50*/  HADD2.F32 R4, -RZ, R16.H0_H0 ;  /* 0x20000010ff047230 */ /* 0x008fe40000004100 */
        /* <DEDUP_REMOVED lines=33> */
.L_x_5564:
[----:B------:R-:W-:Y:S05]  /*10070*/  BSYNC.RECONVERGENT B0 ;  /* 0x0000000000007941 */ /* 0x000fea0003800200 */
.L_x_5563:
[----:B-----5:R1:W-:Y:S02]  /*10080*/  STS.128 [R215+0x2800], R32 ;  /* 0x00280020d7007388 */ /* 0x0203e40000000c00 */
.L_x_5562:
[----:B------:R-:W-:Y:S05]  /*10090*/  BSYNC.RECONVERGENT B1 ;  /* 0x0000000000017941 */ /* 0x000fea0003800200 */
.L_x_5561:
        /* <DEDUP_REMOVED lines=52> */
[----:B-----5:R-:W-:Y:S02]  /*103e0*/  HADD2.F32 R4, -RZ, R32.H0_H0 ;  /* 0x20000020ff047230 */ /* 0x020fe40000004100 */
        /* <DEDUP_REMOVED lines=9> */
[--C-:B------:R-:W-:Y:S02]  /*10480*/  HADD2.F32 R6, -RZ, R17.reuse.H0_H0 ;  /* 0x20000011ff067230 */ /* 0x100fe40000004100 */
[----:B------:R-:W-:Y:S01]  /*10490*/  FMUL.FTZ R31, R31, R40 ;  /* 0x000000281f1f7220 */ /* 0x000fe20000410000 */
        /* <DEDUP_REMOVED lines=22> */
.L_x_5566:
[----:B------:R-:W-:Y:S05]  /*10600*/  BSYNC.RECONVERGENT B0 ;  /* 0x0000000000007941 */ /* 0x000fea0003800200 */
.L_x_5565:
[----:B-----5:R1:W-:Y:S02]  /*10610*/  STS.128 [R215+0x4800], R32 ;  /* 0x00480020d7007388 */ /* 0x0203e40000000c00 */
.L_x_5556:
[----:B------:R-:W-:Y:S05]  /*10620*/  BSYNC.RECONVERGENT B2 ;  /* 0x0000000000027941 */ /* 0x000fea0003800200 */
.L_x_5555:
[----:B------:R-:W-:Y:S01]  /*10630*/  IADD3 R29, PT, PT, R100, 0x20, RZ ;  /* 0x00000020641d7810 */ /* 0x000fe20007ffe0ff */
[----:B------:R-:W-:Y:S03]  /*10640*/  BSSY.RECONVERGENT B2, `(.L_x_5567) ;  /* 0x0000113000027945 */ /* 0x000fe60003800200 */
[----:B------:R-:W-:-:S13]  /*10650*/  ISETP.GE.AND P0, PT, R29, UR10, PT ;  /* 0x0000000a1d007c0c */ /* 0x000fda000bf06270 */
[----:B------:R-:W-:Y:S05]  /*10660*/  @P0 BRA `(.L_x_5568) ;  /* 0x0000001000400947 */ /* 0x000fea0003800000 */
[----:B-1--4-:R-:W1:Y:S01]  /*10670*/  LDC R37, c[0x0][0x440] ;  /* 0x00011000ff257b82 */ /* 0x012e620000000800 */
[----:B------:R-:W-:Y:S01]  /*10680*/  LEA R38, P0, R2, R14, 0x6 ;  /* 0x0000000e02267211 */ /* 0x000fe200078030ff */
[----:B------:R-:W-:Y:S01]  /*10690*/  BSSY.RECONVERGENT B1, `(.L_x_5569) ;  /* 0x000005b000017945 */ /* 0x000fe20003800200 */
[----:B------:R-:W-:Y:S02]  /*106a0*/  IMAD.SHL.U32 R31, R24, 0x20, RZ ;  /* 0x00000020181f7824 */ /* 0x000fe400078e00ff */
        /* <DEDUP_REMOVED lines=87> */
.L_x_5572:
[----:B------:R-:W-:Y:S05]  /*10c20*/  BSYNC.RECONVERGENT B0 ;  /* 0x0000000000007941 */ /* 0x000fea0003800200 */
.L_x_5571:
[----:B-----5:R1:W-:Y:S02]  /*10c30*/  STS.128 [R215+0x1000], R32 ;  /* 0x00100020d7007388 */ /* 0x0203e40000000c00 */
.L_x_5570:
[----:B------:R-:W-:Y:S05]  /*10c40*/  BSYNC.RECONVERGENT B1 ;  /* 0x0000000000017941 */ /* 0x000fea0003800200 */
.L_x_5569:
        /* <DEDUP_REMOVED lines=87> */
.L_x_5576:
[----:B------:R-:W-:Y:S05]  /*111c0*/  BSYNC.RECONVERGENT B0 ;  /* 0x0000000000007941 */ /* 0x000fea0003800200 */
.L_x_5575:
[----:B-----5:R1:W-:Y:S02]  /*111d0*/  STS.128 [R215+0x3000], R32 ;  /* 0x00300020d7007388 */ /* 0x0203e40000000c00 */
.L_x_5574:
[----:B------:R-:W-:Y:S05]  /*111e0*/  BSYNC.RECONVERGENT B1 ;  /* 0x0000000000017941 */ /* 0x000fea0003800200 */
.L_x_5573:
        /* <DEDUP_REMOVED lines=33> */
[----:B-1--4-:R-:W-:Y:S02]  /*11400*/  HADD2.F32 R38, -RZ, R23.H1_H1 ;  /* 0x30000017ff267230 */ /* 0x012fe40000004100 */
[--C-:B------:R-:W-:Y:S02]  /*11410*/  HADD2.F32 R23, -RZ, R4.reuse.H0_H0 ;  /* 0x20000004ff177230 */ /* 0x100fe40000004100 */
        /* <DEDUP_REMOVED lines=15> */
[----:B---3--:R-:W-:Y:S02]  /*11510*/  HADD2.F32 R4, -RZ, R16.H0_H0 ;  /* 0x20000010ff047230 */ /* 0x008fe40000004100 */
        /* <DEDUP_REMOVED lines=35> */
.L_x_5578:
[----:B------:R-:W-:Y:S05]  /*11750*/  BSYNC.RECONVERGENT B0 ;  /* 0x0000000000007941 */ /* 0x000fea0003800200 */
.L_x_5577:
[----:B-----5:R1:W-:Y:S02]  /*11760*/  STS.128 [R215+0x5000], R32 ;  /* 0x00500020d7007388 */ /* 0x0203e40000000c00 */
.L_x_5568:
[----:B------:R-:W-:Y:S05]  /*11770*/  BSYNC.RECONVERGENT B2 ;  /* 0x0000000000027941 */ /* 0x000fea0003800200 */
.L_x_5567:
[----:B-1--4-:R-:W-:-:S04]  /*11780*/  IADD3 R30, PT, PT, R100, 0x30, RZ ;  /* 0x00000030641e7810 */ /* 0x012fc80007ffe0ff */
[----:B------:R-:W-:-:S13]  /*11790*/  ISETP.GE.AND P0, PT, R30, UR10, PT ;  /* 0x0000000a1e007c0c */ /* 0x000fda000bf06270 */
[----:B------:R-:W-:Y:S05]  /*117a0*/  @P0 BRA `(.L_x_5494) ;  /* 0x0000001000440947 */ /* 0x000fea0003800000 */
[----:B------:R-:W1:Y:S01]  /*117b0*/  LDC R31, c[0x0][0x440] ;  /* 0x00011000ff1f7b82 */ /* 0x000e620000000800 */
[----:B---3--:R-:W-:Y:S01]  /*117c0*/  IMAD.WIDE.U32 R14, R2, 0x60, R14 ;  /* 0x00000060020e7825 */ /* 0x008fe200078e000e */
        /* <DEDUP_REMOVED lines=54> */
[----:B----4-:R-:W-:Y:S02]  /*11b30*/  HADD2.F32 R4, -RZ, R16.H0_H0 ;  /* 0x20000010ff047230 */ /* 0x010fe40000004100 */
[----:B------:R-:W-:Y:S01]  /*11b40*/  FMUL.FTZ R2, R2, R23 ;  /* 0x0000001702027220 */ /* 0x000fe20000410000 */
[----:B------:R-:W-:Y:S01]  /*11b50*/  @!P0 FADD.FTZ R6, -R6, -RZ ;  /* 0x800000ff06068221 */ /* 0x000fe20000010100 */
[----:B------:R-:W-:Y:S01]  /*11b60*/  @!P0 FADD.FTZ R7, -R7, -RZ ;  /* 0x800000ff07078221 */ /* 0x000fe20000010100 */
[----:B------:R-:W-:Y:S01]  /*11b70*/  @!P0 FADD.FTZ R43, -R43, -RZ ;  /* 0x800000ff2b2b8221 */ /* 0x000fe20000010100 */
[----:B------:R-:W-:Y:S01]  /*11b80*/  FMUL.FTZ R20, R20, R39 ;  /* 0x0000002714147220 */ /* 0x000fe20000410000 */
[----:B------:R-:W-:Y:S01]  /*11b90*/  FMUL.FTZ R37, R37, R6 ;  /* 0x0000000625257220 */ /* 0x000fe20000410000 */
[----:B------:R-:W-:Y:S01]  /*11ba0*/  FMUL.FTZ R38, R38, R7 ;  /* 0x0000000726267220 */ /* 0x000fe20000410000 */
[----:B------:R-:W-:-:S02]  /*11bb0*/  HADD2.F32 R23, -RZ, R32.H1_H1 ;  /* 0x30000020ff177230 */ /* 0x000fc40000004100 */
[----:B------:R-:W-:Y:S01]  /*11bc0*/  FFMA.FTZ R2, R5, R4, R2 ;  /* 0x0000000405027223 */ /* 0x000fe20000010002 */
[----:B------:R-:W-:Y:S02]  /*11bd0*/  HADD2.F32 R7, -RZ, R33.H0_H0 ;  /* 0x20000021ff077230 */ /* 0x000fe40000004100 */
[----:B------:R-:W-:Y:S01]  /*11be0*/  FMUL.FTZ R24, R24, R41 ;  /* 0x0000002918187220 */ /* 0x000fe20000410000 */
[----:B------:R-:W-:Y:S02]  /*11bf0*/  HADD2.F32 R6, -RZ, R17.H0_H0 ;  /* 0x20000011ff067230 */ /* 0x000fe40000004100 */
[----:B------:R-:W-:Y:S01]  /*11c00*/  FMUL.FTZ R22, R22, R43 ;  /* 0x0000002b16167220 */ /* 0x000fe20000410000 */
[----:B------:R-:W-:Y:S02]  /*11c10*/  HADD2.F32 R32, -RZ, R18.H0_H0 ;  /* 0x20000012ff207230 */ /* 0x000fe40000004100 */
[----:B------:R-:W-:Y:S02]  /*11c20*/  HADD2.F32 R39, -RZ, R19.H0_H0 ;  /* 0x20000013ff277230 */ /* 0x000fe40000004100 */
[----:B------:R-:W-:Y:S01]  /*11c30*/  FFMA.FTZ R6, R7, R6, R20 ;  /* 0x0000000607067223 */ /* 0x000fe20000010014 */
[----:B------:R-:W-:-:S02]  /*11c40*/  HADD2.F32 R4, -RZ, R34.H0_H0 ;  /* 0x20000022ff047230 */ /* 0x000fc40000004100 */
[----:B------:R-:W-:Y:S02]  /*11c50*/  HADD2.F32 R5, -RZ, R35.H0_H0 ;  /* 0x20000023ff057230 */ /* 0x000fe40000004100 */
[----:B------:R-:W-:Y:S02]  /*11c60*/  HADD2.F32 R16, -RZ, R16.H1_H1 ;  /* 0x30000010ff107230 */ /* 0x000fe40000004100 */
[----:B------:R-:W-:Y:S01]  /*11c70*/  FFMA.FTZ R4, R4, R32, R21 ;  /* 0x0000002004047223 */ /* 0x000fe20000010015 */
[----:B------:R-:W-:Y:S02]  /*11c80*/  HADD2.F32 R17, -RZ, R17.H1_H1 ;  /* 0x30000011ff117230 */ /* 0x000fe40000004100 */
[----:B------:R-:W-:Y:S01]  /*11c90*/  FFMA.FTZ R5, R5, R39, R22 ;  /* 0x0000002705057223 */ /* 0x000fe20000010016 */
        /* <DEDUP_REMOVED lines=13> */
.L_x_5582:
[----:B------:R-:W-:Y:S05]  /*11d70*/  BSYNC.RECONVERGENT B0 ;  /* 0x0000000000007941 */ /* 0x000fea0003800200 */
.L_x_5581:
[----:B-----5:R4:W-:Y:S02]  /*11d80*/  STS.128 [R215+0x1800], R32 ;  /* 0x00180020d7007388 */ /* 0x0209e40000000c00 */
.L_x_5580:
[----:B------:R-:W-:Y:S05]  /*11d90*/  BSYNC.RECONVERGENT B1 ;  /* 0x0000000000017941 */ /* 0x000fea0003800200 */
.L_x_5579:
        /* <DEDUP_REMOVED lines=87> */
.L_x_5586:
[----:B------:R-:W-:Y:S05]  /*12310*/  BSYNC.RECONVERGENT B0 ;  /* 0x0000000000007941 */ /* 0x000fea0003800200 */
.L_x_5585:
[----:B-----5:R1:W-:Y:S02]  /*12320*/  STS.128 [R215+0x3800], R32 ;  /* 0x00380020d7007388 */ /* 0x0203e40000000c00 */
.L_x_5584:
[----:B------:R-:W-:Y:S05]  /*12330*/  BSYNC.RECONVERGENT B1 ;  /* 0x0000000000017941 */ /* 0x000fea0003800200 */
.L_x_5583:
        /* <DEDUP_REMOVED lines=86> */
.L_x_5588:
[----:B------:R-:W-:Y:S05]  /*128a0*/  BSYNC.RECONVERGENT B0 ;  /* 0x0000000000007941 */ /* 0x000fea0003800200 */
.L_x_5587:
[----:B-----5:R4:W-:Y:S02]  /*128b0*/  STS.128 [R215+0x5800], R32 ;  /* 0x00580020d7007388 */ /* 0x0209e40000000c00 */
.L_x_5494:
[----:B------:R-:W-:Y:S05]  /*128c0*/  BSYNC.RECONVERGENT B3 ;  /* 0x0000000000037941 */ /* 0x000fea0003800200 */
.L_x_5483:
[----:B------:R-:W-:Y:S01]  /*128d0*/  UIADD3 UR15, UPT, UPT, -UR34, UR29, URZ ;  /* 0x0000001d220f7290 */ /* 0x000fe2000fffe1ff */
[----:B------:R-:W-:Y:S05]  /*128e0*/  BSSY.RECONVERGENT B0, `(.L_x_5589) ;  /* 0x000001a000007945 */ /* 0x000fea0003800200 */
[----:B------:R-:W-:-:S13]  /*128f0*/  ISETP.GE.AND P3, PT, R100, UR15, PT ;  /* 0x0000000f64007c0c */ /* 0x000fda000bf66270 */
        /* <DEDUP_REMOVED lines=23> */
.L_x_5591:
[----:B------:R1:W-:Y:S02]  /*12a70*/  STS.128 [R215+0xa000], RZ ;  /* 0x00a000ffd7007388 */ /* 0x0003e40000000c00 */
.L_x_5590:
[----:B------:R-:W-:Y:S05]  /*12a80*/  BSYNC.RECONVERGENT B0 ;  /* 0x0000000000007941 */ /* 0x000fea0003800200 */
.L_x_5589:
[----:B------:R-:W-:Y:S01]  /*12a90*/  ISETP.GE.AND P0, PT, R27, UR15, PT ;  /* 0x0000000f1b007c0c */ /* 0x000fe2000bf06270 */
[----:B------:R-:W-:-:S12]  /*12aa0*/  BSSY.RECONVERGENT B0, `(.L_x_5592) ;  /* 0x000001b000007945 */ /* 0x000fd80003800200 */
[----:B------:R-:W-:Y:S05]  /*12ab0*/  @P0 BRA `(.L_x_5593) ;  /* 0x0000000000640947 */ /* 0x000fea0003800000 */
[----:B------:R-:W2:Y:S01]  /*12ac0*/  LDCU UR8, c[0x0][0x440] ;  /* 0x00008800ff0877ac */ /* 0x000ea20008000800 */
[----:B-1----:R-:W-:Y:S02]  /*12ad0*/  IMAD.U32 R3, RZ, RZ, UR31 ;  /* 0x0000001fff037e24 */ /* 0x002fe4000f8e00ff */
[----:B------:R-:W-:-:S03]  /*12ae0*/  IMAD.U32 R0, RZ, RZ, UR30 ;  /* 0x0000001eff007e24 */ /* 0x000fc6000f8e00ff */
[----:B------:R-:W-:-:S04]  /*12af0*/  LEA R2, P2, R3, R194, 0x1 ;  /* 0x000000c203027211 */ /* 0x000fc800078408ff */
        /* <DEDUP_REMOVED lines=20> */
.L_x_5594:
[----:B------:R2:W-:Y:S02]  /*12c40*/  STS.128 [R215+0xa800], RZ ;  /* 0x00a800ffd7007388 */ /* 0x0005e40000000c00 */
.L_x_5593:
[----:B------:R-:W-:Y:S05]  /*12c50*/  BSYNC.RECONVERGENT B0 ;  /* 0x0000000000007941 */ /* 0x000fea0003800200 */
.L_x_5592:
[----:B------:R-:W-:Y:S01]  /*12c60*/  ISETP.GE.AND P0, PT, R29, UR15, PT ;  /* 0x0000000f1d007c0c */ /* 0x000fe2000bf06270 */
        /* <DEDUP_REMOVED lines=25> */
.L_x_5597:
[----:B------:R2:W-:Y:S02]  /*12e00*/  STS.128 [R215+0xb000], RZ ;  /* 0x00b000ffd7007388 */ /* 0x0005e40000000c00 */
.L_x_5596:
[----:B------:R-:W-:Y:S05]  /*12e10*/  BSYNC.RECONVERGENT B0 ;  /* 0x0000000000007941 */ /* 0x000fea0003800200 */
.L_x_5595:
[----:B------:R-:W-:Y:S01]  /*12e20*/  ISETP.GE.AND P0, PT, R30, UR15, PT ;  /* 0x0000000f1e007c0c */ /* 0x000fe2000bf06270 */
[----:B------:R-:W-:Y:S01]  /*12e30*/  IMAD.SHL.U32 R180, R133, 0x8, RZ ;  /* 0x0000000885b47824 */ /* 0x000fe200078e00ff */
[----:B------:R-:W-:Y:S04]  /*12e40*/  BSSY.RECONVERGENT B0, `(.L_x_5598) ;  /* 0x000001a000007945 */ /* 0x000fe80003800200 */
[----:B------:R-:W-:-:S07]  /*12e50*/  LOP3.LUT R180, R180, 0x38, RZ, 0xc0, !PT ;  /* 0x00000038b4b47812 */ /* 0x000fce00078ec0ff */
[----:B------:R-:W-:Y:S05]  /*12e60*/  @P0 BRA `(.L_x_5599) ;  /* 0x00000000005c0947 */ /* 0x000fea0003800000 */
[----:B-12---:R-:W1:Y:S01]  /*12e70*/  LDC.64 R2, c[0x0][0x3b8] ;  /* 0x0000ee00ff027b82 */ /* 0x006e620000000a00 */
[----:B------:R-:W2:Y:S02]  /*12e80*/  LDCU UR8, c[0x0][0x440] ;  /* 0x00008800ff0877ac */ /* 0x000ea40008000800 */
[----:B--2---:R-:W-:Y:S02]  /*12e90*/  ISETP.GE.AND P2, PT, R180, UR8, PT ;  /* 0x00000008b4007c0c */ /* 0x004fe4000bf46270 */
[----:B------:R-:W-:Y:S02]  /*12ea0*/  ISETP.GE.AND P1, PT, R10, UR8, PT ;  /* 0x000000080a007c0c */ /* 0x000fe4000bf26270 */
        /* <DEDUP_REMOVED lines=19> */
.L_x_5599:
[----:B------:R-:W-:Y:S05]  /*12fe0*/  BSYNC.RECONVERGENT B0 ;  /* 0x0000000000007941 */ /* 0x000fea0003800200 */
.L_x_5598:
[----:B------:R-:W2:Y:S01]  /*12ff0*/  LDCU.64 UR10, c[0x0][0x540] ;  /* 0x0000a800ff0a77ac */ /* 0x000ea20008000a00 */
[----:B------:R-:W0:Y:S01]  /*13000*/  LDGDEPBAR ;  /* 0x00000000000079af */ /* 0x000e220000000000 */
[----:B------:R-:W3:Y:S01]  /*13010*/  LDCU.64 UR8, c[0x0][0x538] ;  /* 0x0000a700ff0877ac */ /* 0x000ee20008000a00 */
[----:B------:R-:W-:Y:S01]  /*13020*/  UMOV UR16, UR26 ;  /* 0x0000001a00107c82 */ /* 0x000fe20008000000 */
[----:B------:R-:W-:Y:S02]  /*13030*/  UMOV UR17, URZ ;  /* 0x000000ff00117c82 */ /* 0x000fe40008000000 */
[----:B--2---:R-:W-:-:S04]  /*13040*/  UIMAD.WIDE.U32 UR16, UR27, UR10, UR16 ;  /* 0x0000000a1b1072a5 */ /* 0x004fc8000f8e0010 */
[----:B------:R-:W-:Y:S02]  /*13050*/  UIMAD UR11, UR27, UR11, UR17 ;  /* 0x0000000b1b0b72a4 */ /* 0x000fe4000f8e0211 */
[----:B---3--:R-:W-:Y:S01]  /*13060*/  ULEA UR8, UP0, UR16, UR8, 0x2 ;  /* 0x0000000810087291 */ /* 0x008fe2000f8010ff */
[----:B------:R-:W-:Y:S01]  /*13070*/  SHF.R.U32.HI R182, RZ, 0x1, R133 ;  /* 0x00000001ffb67819 */ /* 0x000fe20000011685 */
[----:B------:R-:W-:Y:S01]  /*13080*/  IMAD.SHL.U32 R183, R133, 0x20, RZ ;  /* 0x0000002085b77824 */ /* 0x000fe200078e00ff */
[----:B------:R-:W-:-:S04]  /*13090*/  DEPBAR.LE SB0, 0x0 ;  /* 0x000080000000791a */ /* 0x000fc80000000000 */
[----:B------:R-:W-:Y:S01]  /*130a0*/  ULEA.HI.X UR9, UR16, UR9, UR11, 0x2, UP0 ;  /* 0x0000000910097291 */ /* 0x000fe200080f140b */
[----:B-1----:R-:W-:-:S03]  /*130b0*/  IMAD.U32 R2, RZ, RZ, UR8 ;  /* 0x00000008ff027e24 */ /* 0x002fc6000f8e00ff */
[----:B------:R-:W1:Y:S02]  /*130c0*/  LDCU UR8, c[0x0][0x458] ;  /* 0x00008b00ff0877ac */ /* 0x000e640008000800 */
[----:B------:R-:W-:-:S06]  /*130d0*/  IMAD.U32 R3, RZ, RZ, UR9 ;  /* 0x00000009ff037e24 */ /* 0x000fcc000f8e00ff */
[----:B------:R-:W2:Y:S01]  /*130e0*/  LDG.E R3, desc[UR6][R2.64] ;  /* 0x0000000602037981 */ /* 0x000ea2000c1e1900 */
[----:B------:R-:W-:Y:S01]  /*130f0*/  LOP3.LUT R187, R182, 0x8, RZ, 0xc0, !PT ;  /* 0x00000008b6bb7812 */ /* 0x000fe200078ec0ff */
[----:B------:R-:W-:Y:S01]  /*13100*/  BSSY.RECONVERGENT B0, `(.L_x_5600) ;  /* 0x0000028000007945 */ /* 0x000fe20003800200 */
[----:B------:R-:W-:Y:S01]  /*13110*/  LOP3.LUT R183, R183, 0x7c00, RZ, 0xc0, !PT ;  /* 0x00007c00b7b77812 */ /* 0x000fe200078ec0ff */
[----:B------:R-:W-:Y:S01]  /*13120*/  IMAD.SHL.U32 R8, R133, 0x2, RZ ;  /* 0x0000000285087824 */ /* 0x000fe200078e00ff */
[----:B------:R-:W-:-:S04]  /*13130*/  LOP3.LUT R187, R60, R187, RZ, 0xfc, !PT ;  /* 0x000000bb3cbb7212 */ /* 0x000fc800078efcff */
[----:B------:R-:W-:Y:S01]  /*13140*/  LOP3.LUT R11, R187, R180, RZ, 0x3c, !PT ;  /* 0x000000b4bb0b7212 */ /* 0x000fe200078e3cff */
[----:B-1----:R-:W2:Y:S01]  /*13150*/  MUFU.RCP R0, UR8 ;  /* 0x0000000800007d08 */ /* 0x002ea20008001000 */
[----:B------:R-:W-:Y:S01]  /*13160*/  BAR.SYNC.DEFER_BLOCKING 0x0 ;  /* 0x0000000000007b1d */ /* 0x000fe20000010000 */
[----:B--2---:R-:W-:-:S05]  /*13170*/  FMUL.FTZ R0, R3, R0 ;  /* 0x0000000003007220 */ /* 0x004fca0000410000 */
[----:B------:R-:W-:Y:S01]  /*13180*/  R2UR UR14, R0 ;  /* 0x00000000000e72ca */ /* 0x000fe200000e0000 */
[----:B------:R-:W-:-:S05]  /*13190*/  IMAD.SHL.U32 R0, R133, 0x40, RZ ;  /* 0x0000004085007824 */ /* 0x000fca00078e00ff */
[----:B------:R-:W-:-:S05]  /*131a0*/  LOP3.LUT R2, R183, 0x200, R0, 0xf8, !PT ;  /* 0x00000200b7027812 */ /* 0x000fca00078ef800 */
[----:B------:R-:W-:Y:S01]  /*131b0*/  IMAD.IADD R91, R2, 0x1, R11 ;  /* 0x00000001025b7824 */ /* 0x000fe200078e020b */
[----:B------:R-:W-:Y:S06]  /*131c0*/  @P3 BRA `(.L_x_5601) ;  /* 0x0000000000603947 */ /* 0x000fec0003800000 */
        /* <DEDUP_REMOVED lines=22> */
.L_x_5602:
[----:B------:R2:W-:Y:S01]  /*13330*/  STS.128 [R215+0x10000], RZ ;  /* 0x010000ffd7007388 */ /* 0x0005e20000000c00 */
[----:B------:R-:W-:Y:S05]  /*13340*/  BRA `(.L_x_5603) ;  /* 0x00000000000c7947 */ /* 0x000fea0003800000 */
.L_x_5601:
[----:B------:R1:W-:Y:S04]  /*13350*/  STS.128 [R215+0xc000], RZ ;  /* 0x00c000ffd7007388 */ /* 0x0003e80000000c00 */
[----:B------:R1:W-:Y:S04]  /*13360*/  STS.128 [R215+0xe000], RZ ;  /* 0x00e000ffd7007388 */ /* 0x0003e80000000c00 */
[----:B------:R1:W-:Y:S02]  /*13370*/  STS.128 [R215+0x10000], RZ ;  /* 0x010000ffd7007388 */ /* 0x0003e40000000c00 */
.L_x_5603:
[----:B------:R-:W-:Y:S05]  /*13380*/  BSYNC.RECONVERGENT B0 ;  /* 0x0000000000007941 */ /* 0x000fea0003800200 */
.L_x_5600:
[----:B------:R-:W-:Y:S01]  /*13390*/  ISETP.GE.AND P0, PT, R27, UR15, PT ;  /* 0x0000000f1b007c0c */ /* 0x000fe2000bf06270 */
[----:B------:R-:W-:-:S12]  /*133a0*/  BSSY.RECONVERGENT B0, `(.L_x_5604) ;  /* 0x000001e000007945 */ /* 0x000fd80003800200 */
[----:B------:R1:W-:Y:S04]  /*133b0*/  @P0 STS.128 [R215+0xc800], RZ ;  /* 0x00c800ffd7000388 */ /* 0x0003e80000000c00 */
[----:B------:R1:W-:Y:S04]  /*133c0*/  @P0 STS.128 [R215+0xe800], RZ ;  /* 0x00e800ffd7000388 */ /* 0x0003e80000000c00 */
[----:B------:R1:W-:Y:S01]  /*133d0*/  @P0 STS.128 [R215+0x10800], RZ ;  /* 0x010800ffd7000388 */ /* 0x0003e20000000c00 */
        /* <DEDUP_REMOVED lines=25> */
.L_x_5606:
[----:B------:R2:W-:Y:S02]  /*13570*/  STS.128 [R215+0x10800], RZ ;  /* 0x010800ffd7007388 */ /* 0x0005e40000000c00 */
.L_x_5605:
[----:B------:R-:W-:Y:S05]  /*13580*/  BSYNC.RECONVERGENT B0 ;  /* 0x0000000000007941 */ /* 0x000fea0003800200 */
.L_x_5604:
[----:B------:R-:W-:Y:S01]  /*13590*/  ISETP.GE.AND P0, PT, R29, UR15, PT ;  /* 0x0000000f1d007c0c */ /* 0x000fe2000bf06270 */
[----:B------:R-:W-:-:S12]  /*135a0*/  BSSY.RECONVERGENT B0, `(.L_x_5607) ;  /* 0x000001d000007945 */ /* 0x000fd80003800200 */
[----:B------:R1:W-:Y:S04]  /*135b0*/  @P0 STS.128 [R215+0xd000], RZ ;  /* 0x00d000ffd7000388 */ /* 0x0003e80000000c00 */
[----:B------:R1:W-:Y:S04]  /*135c0*/  @P0 STS.128 [R215+0xf000], RZ ;  /* 0x00f000ffd7000388 */ /* 0x0003e80000000c00 */
[----:B------:R1:W-:Y:S01]  /*135d0*/  @P0 STS.128 [R215+0x11000], RZ ;  /* 0x011000ffd7000388 */ /* 0x0003e20000000c00 */
[----:B------:R-:W-:Y:S05]  /*135e0*/  @P0 BRA `(.L_x_5608) ;  /* 0x0000000000600947 */ /* 0x000fea0003800000 */
[----:B-1----:R-:W2:Y:S01]  /*135f0*/  LDC.64 R2, c[0x0][0x3c0] ;  /* 0x0000f000ff027b82 */ /* 0x002ea20000000a00 */
[----:B------:R-:W1:Y:S02]  /*13600*/  LDCU UR8, c[0x0][0x440] ;  /* 0x00008800ff0877ac */ /* 0x000e640008000800 */
[----:B-1----:R-:W-:Y:S02]  /*13610*/  ISETP.GE.AND P1, PT, R180, UR8, PT ;  /* 0x00000008b4007c0c */ /* 0x002fe4000bf26270 */
[----:B------:R-:W-:Y:S02]  /*13620*/  ISETP.GE.AND P0, PT, R10, UR8, PT ;  /* 0x000000080a007c0c */ /* 0x000fe4000bf06270 */
[----:B--2---:R-:W-:-:S04]  /*13630*/  LEA R4, P2, R2, R196, 0x6 ;  /* 0x000000c402047211 */ /* 0x004fc800078430ff */
        /* <DEDUP_REMOVED lines=18> */
.L_x_5609:
[----:B------:R2:W-:Y:S02]  /*13760*/  STS.128 [R215+0x11000], RZ ;  /* 0x011000ffd7007388 */ /* 0x0005e40000000c00 */
.L_x_5608:
[----:B------:R-:W-:Y:S05]  /*13770*/  BSYNC.RECONVERGENT B0 ;  /* 0x0000000000007941 */ /* 0x000fea0003800200 */
.L_x_5607:
[----:B------:R-:W-:Y:S01]  /*13780*/  ISETP.GE.AND P0, PT, R30, UR15, PT ;  /* 0x0000000f1e007c0c */ /* 0x000fe2000bf06270 */
[----:B------:R-:W-:Y:S01]  /*13790*/  BSSY.RECONVERGENT B0, `(.L_x_5610) ;  /* 0x0000021000007945 */ /* 0x000fe20003800200 */
[----:B------:R-:W-:Y:S02]  /*137a0*/  SHF.R.U32.HI R185, RZ, 0x2, R133 ;  /* 0x00000002ffb97819 */ /* 0x000fe40000011685 */
[----:B-1----:R-:W-:Y:S02]  /*137b0*/  LOP3.LUT R2, R182, 0x1f0, RZ, 0xc0, !PT ;  /* 0x000001f0b6027812 */ /* 0x002fe400078ec0ff */
[----:B------:R-:W-:-:S07]  /*137c0*/  LOP3.LUT R185, R185, 0x7, RZ, 0xc0, !PT ;  /* 0x00000007b9b97812 */ /* 0x000fce00078ec0ff */
[----:B------:R1:W-:Y:S04]  /*137d0*/  @P0 STS.128 [R215+0xd800], RZ ;  /* 0x00d800ffd7000388 */ /* 0x0003e80000000c00 */
[----:B------:R1:W-:Y:S04]  /*137e0*/  @P0 STS.128 [R215+0xf800], RZ ;  /* 0x00f800ffd7000388 */ /* 0x0003e80000000c00 */
[----:B------:R1:W-:Y:S01]  /*137f0*/  @P0 STS.128 [R215+0x11800], RZ ;  /* 0x011800ffd7000388 */ /* 0x0003e20000000c00 */
[----:B------:R-:W-:Y:S05]  /*13800*/  @P0 BRA `(.L_x_5611) ;  /* 0x0000000000640947 */ /* 0x000fea0003800000 */
[----:B--2---:R-:W4:Y:S01]  /*13810*/  LDC.64 R4, c[0x0][0x3c0] ;  /* 0x0000f000ff047b82 */ /* 0x004f220000000a00 */
[----:B------:R-:W2:Y:S02]  /*13820*/  LDCU UR8, c[0x0][0x440] ;  /* 0x00008800ff0877ac */ /* 0x000ea40008000800 */
[----:B--2---:R-:W-:Y:S02]  /*13830*/  ISETP.GE.AND P1, PT, R180, UR8, PT ;  /* 0x00000008b4007c0c */ /* 0x004fe4000bf26270 */
[----:B------:R-:W-:Y:S01]  /*13840*/  ISETP.GE.AND P0, PT, R10, UR8, PT ;  /* 0x000000080a007c0c */ /* 0x000fe2000bf06270 */
[----:B----4-:R-:W-:-:S04]  /*13850*/  IMAD.WIDE.U32 R6, R4, 0x60, R196 ;  /* 0x0000006004067825 */ /* 0x010fc800078e00c4 */
        /* <DEDUP_REMOVED lines=19> */
.L_x_5612:
[----:B------:R4:W-:Y:S02]  /*13990*/  STS.128 [R215+0x11800], RZ ;  /* 0x011800ffd7007388 */ /* 0x0009e40000000c00 */
.L_x_5611:
[----:B------:R-:W-:Y:S05]  /*139a0*/  BSYNC.RECONVERGENT B0 ;  /* 0x0000000000007941 */ /* 0x000fea0003800200 */
.L_x_5610:
[----:B------:R-:W-:Y:S01]  /*139b0*/  LOP3.LUT R3, R60, 0x8, R133, 0x78, !PT ;  /* 0x000000083c037812 */ /* 0x000fe200078e7885 */
[----:B------:R-:W-:Y:S01]  /*139c0*/  IMAD.MOV.U32 R181, RZ, RZ, 0x20 ;  /* 0x00000020ffb57424 */ /* 0x000fe200078e00ff */
[----:B------:R-:W-:Y:S01]  /*139d0*/  LOP3.LUT R89, R0, 0x400, RZ, 0xc0, !PT ;  /* 0x0000040000597812 */ /* 0x000fe200078ec0ff */
[----:B------:R-:W-:Y:S01]  /*139e0*/  IMAD.MOV.U32 R156, RZ, RZ, 0x40 ;  /* 0x00000040ff9c7424 */ /* 0x000fe200078e00ff */
[----:B--2---:R-:W-:Y:S01]  /*139f0*/  LOP3.LUT R4, R3, R180, RZ, 0x3c, !PT ;  /* 0x000000b403047212 */ /* 0x004fe200078e3cff */
[----:B------:R-:W2:Y:S01]  /*13a00*/  LDCU UR8, c[0x0][0x508] ;  /* 0x0000a100ff0877ac */ /* 0x000ea20008000800 */
[----:B------:R-:W-:Y:S01]  /*13a10*/  LEA R91, R91, UR5, 0x1 ;  /* 0x000000055b5b7c11 */ /* 0x000fe2000f8e08ff */
[----:B------:R-:W-:Y:S01]  /*13a20*/  IMAD.U32 R200, RZ, RZ, UR29 ;  /* 0x0000001dffc87e24 */ /* 0x000fe2000f8e00ff */
[C---:B------:R-:W-:Y:S01]  /*13a30*/  LOP3.LUT P6, RZ, R133.reuse, 0x2, RZ, 0xc0, !PT ;  /* 0x0000000285ff7812 */ /* 0x040fe200078cc0ff */
[----:B------:R-:W-:Y:S01]  /*13a40*/  IMAD R89, R4, 0x2, R89 ;  /* 0x0000000204597824 */ /* 0x000fe200078e0259 */
[----:B------:R-:W-:Y:S01]  /*13a50*/  LOP3.LUT P2, RZ, R133, 0x4, RZ, 0xc0, !PT ;  /* 0x0000000485ff7812 */ /* 0x000fe2000784c0ff */
[----:B------:R-:W-:Y:S01]  /*13a60*/  LDSM.16.M88.4 R52, [R91] ;  /* 0x000000005b34783b */ /* 0x000fe20000000200 */
[----:B------:R-:W-:Y:S01]  /*13a70*/  SEL R176, R181, 0xffffffe0, !P6 ;  /* 0xffffffe0b5b07807 */ /* 0x000fe20007000000 */
[----:B------:R-:W-:Y:S01]  /*13a80*/  VIADD R85, R89, UR5 ;  /* 0x0000000559557c36 */ /* 0x000fe20008000000 */
[----:B------:R-:W-:Y:S01]  /*13a90*/  SEL R156, R156, 0xffffffc0, !P2 ;  /* 0xffffffc09c9c7807 */ /* 0x000fe20005000000 */
[----:B----4-:R-:W4:Y:S01]  /*13aa0*/  LDSM.16.M88.4 R24, [R89+UR5+0x6000] ;  /* 0x006000055918783b */ /* 0x010f220008000200 */
[----:B------:R-:W-:Y:S01]  /*13ab0*/  IADD3 R135, PT, PT, R185, UR28, R2 ;  /* 0x0000001cb9877c10 */ /* 0x000fe2000fffe002 */
[--C-:B------:R-:W-:Y:S01]  /*13ac0*/  IMAD.IADD R88, R91, 0x1, R176.reuse ;  /* 0x000000015b587824 */ /* 0x100fe200078e02b0 */
[----:B------:R-:W-:Y:S01]  /*13ad0*/  LOP3.LUT R148, R8, 0x6, RZ, 0xc0, !PT ;  /* 0x0000000608947812 */ /* 0x000fe200078ec0ff */
[----:B------:R-:W3:Y:S01]  /*13ae0*/  LDSM.16.M88.4 R16, [R89+UR5+0x6800] ;  /* 0x006800055910783b */ /* 0x000ee20008000200 */
[----:B------:R-:W-:Y:S01]  /*13af0*/  IMAD.IADD R86, R85, 0x1, R176 ;  /* 0x0000000155567824 */ /* 0x000fe200078e02b0 */
[----:B------:R-:W-:Y:S01]  /*13b00*/  UISETP.GT.AND UP0, UPT, UR35, UR20, UPT ;  /* 0x000000142300728c */ /* 0x000fe2000bf04270 */
[--C-:B------:R-:W-:Y:S01]  /*13b10*/  IMAD.IADD R87, R91, 0x1, R156.reuse ;  /* 0x000000015b577824 */ /* 0x100fe200078e029c */
[----:B------:R-:W1:Y:S01]  /*13b20*/  LDSM.16.M88.4 R60, [R89+UR5+0x7000] ;  /* 0x00700005593c783b */ /* 0x000e620008000200 */
[----:B------:R-:W-:Y:S01]  /*13b30*/  IMAD.IADD R85, R85, 0x1, R156 ;  /* 0x0000000155557824 */ /* 0x000fe200078e029c */
[----:B--2---:R-:W-:Y:S01]  /*13b40*/  UIADD3 UR8, UPT, UPT, UR29, UR8, -UR22 ;  /* 0x000000081d087290 */ /* 0x004fe2000fffe816 */
[C---:B------:R-:W-:Y:S01]  /*13b50*/  IMAD.IADD R84, R176.reuse, 0x1, R87 ;  /* 0x00000001b0547824 */ /* 0x040fe200078e0257 */
[----:B------:R-:W2:Y:S01]  /*13b60*/  LDSM.16.M88.4 R4, [R89+UR5+0x7800] ;  /* 0x007800055904783b */ /* 0x000ea20008000200 */
[----:B------:R-:W-:-:S03]  /*13b70*/  IMAD.IADD R3, R176, 0x1, R85 ;  /* 0x00000001b0037824 */ /* 0x000fc600078e0255 */
[----:B------:R-:W-:Y:S04]  /*13b80*/  LDSM.16.M88.4 R40, [R88] ;  /* 0x000000005828783b */ /* 0x000fe80000000200 */
[----:B------:R-:W2:Y:S04]  /*13b90*/  LDSM.16.M88.4 R12, [R86+0x6000] ;  /* 0x00600000560c783b */ /* 0x000ea80000000200 */
[----:B------:R-:W2:Y:S04]  /*13ba0*/  LDSM.16.M88.4 R48, [R86+0x6800] ;  /* 0x006800005630783b */ /* 0x000ea80000000200 */
[----:B------:R-:W2:Y:S04]  /*13bb0*/  LDSM.16.M88.4 R44, [R86+0x7000] ;  /* 0x00700000562c783b */ /* 0x000ea80000000200 */
[----:B------:R-:W2:Y:S04]  /*13bc0*/  LDSM.16.M88.4 R68, [R86+0x7800] ;  /* 0x007800005644783b */ /* 0x000ea80000000200 */
[----:B------:R-:W-:Y:S01]  /*13bd0*/  LDSM.16.M88.4 R36, [R85+0x6000] ;  /* 0x006000005524783b */ /* 0x000fe20000000200 */
[C---:B----4-:R-:W-:Y:S03]  /*13be0*/  HMMA.16816.F32 R28, R52.reuse, R24, RZ ;  /* 0x00000018341c723c */ /* 0x050fe600000018ff */
[----:B------:R-:W-:Y:S04]  /*13bf0*/  LDSM.16.M88.4 R32, [R85+0x6800] ;  /* 0x006800005520783b */ /* 0x000fe80000000200 */
[----:B------:R-:W-:Y:S01]  /*13c00*/  LDSM.16.M88.4 R72, [R85+0x7800] ;  /* 0x007800005548783b */ /* 0x000fe20000000200 */
[C---:B---3--:R-:W-:Y:S03]  /*13c10*/  HMMA.16816.F32 R20, R52.reuse, R16, RZ ;  /* 0x000000103414723c */ /* 0x048fe600000018ff */
[----:B-----5:R-:W-:Y:S04]  /*13c20*/  LDSM.16.M88.4 R76, [R89+UR5+0x9000] ;  /* 0x00900005594c783b */ /* 0x020fe80008000200 */
[----:B------:R-:W-:Y:S01]  /*13c30*/  LDSM.16.M88.4 R80, [R89+UR5+0xa800] ;  /* 0x00a800055950783b */ /* 0x000fe20008000200 */
[C---:B-1----:R-:W-:Y:S03]  /*13c40*/  HMMA.16816.F32 R64, R52.reuse, R60, RZ ;  /* 0x0000003c3440723c */ /* 0x042fe600000018ff */
[----:B------:R-:W0:Y:S05]  /*13c50*/  LDGDEPBAR ;  /* 0x00000000000079af */ /* 0x000e2a0000000000 */
[C---:B------:R-:W-:Y:S08]  /*13c60*/  HMMA.16816.F32 R24, R52.reuse, R26, RZ ;  /* 0x0000001a3418723c */ /* 0x040ff000000018ff */
[C---:B------:R-:W-:Y:S08]  /*13c70*/  HMMA.16816.F32 R16, R52.reuse, R18, RZ ;  /* 0x000000123410723c */ /* 0x040ff000000018ff */
[C---:B------:R-:W-:Y:S08]  /*13c80*/  HMMA.16816.F32 R60, R52.reuse, R62, RZ ;  /* 0x0000003e343c723c */ /* 0x040ff000000018ff */
[C---:B--2---:R-:W-:Y:S08]  /*13c90*/  HMMA.16816.F32 R56, R52.reuse, R4, RZ ;  /* 0x000000043438723c */ /* 0x044ff000000018ff */
[----:B------:R-:W-:Y:S01]  /*13ca0*/  HMMA.16816.F32 R52, R52, R6, RZ ;  /* 0x000000063434723c */ /* 0x000fe200000018ff */
[----:B------:R-:W1:Y:S07]  /*13cb0*/  LDSM.16.M88.4 R4, [R87] ;  /* 0x000000005704783b */ /* 0x000e6e0000000200 */
        /* <DEDUP_REMOVED lines=8> */
[----:B------:R-:W3:Y:S07]  /*13d40*/  LDSM.16.M88.4 R44, [R84] ;  /* 0x00000000542c783b */ /* 0x000eee0000000200 */
[C---:B------:R-:W-:Y:S08]  /*13d50*/  HMMA.16816.F32 R56, R40.reuse, R68, R56 ;  /* 0x000000442838723c */ /* 0x040ff00000001838 */
[----:B------:R-:W-:Y:S01]  /*13d60*/  HMMA.16816.F32 R52, R40, R70, R52 ;  /* 0x000000462834723c */ /* 0x000fe20000001834 */
[----:B------:R-:W4:Y:S04]  /*13d70*/  LDSM.16.M88.4 R40, [R3+0x6800] ;  /* 0x006800000328783b */ /* 0x000f280000000200 */
        /* <DEDUP_REMOVED lines=20> */
[C---:B-1----:R-:W-:Y:S08]  /*13ec0*/  HMMA.16816.F32 R64, R44.reuse, R36, R64 ;  /* 0x000000242c40723c */ /* 0x042ff00000001840 */
[C---:B------:R-:W-:Y:S01]  /*13ed0*/  HMMA.16816.F32 R60, R44.reuse, R38, R60 ;  /* 0x000000262c3c723c */ /* 0x040fe2000000183c */
[----:B------:R-:W1:Y:S07]  /*13ee0*/  LDSM.16.M88.4 R36, [R89+UR5+0x9800] ;  /* 0x009800055924783b */ /* 0x000e6e0008000200 */
        /* <DEDUP_REMOVED lines=12> */
[----:B------:R-:W-:Y:S07]  /*13fb0*/  LDSM.16.M88.4 R76, [R91+0x4000] ;  /* 0x004000005b4c783b */ /* 0x000fee0000000200 */
[C---:B-1----:R-:W-:Y:S08]  /*13fc0*/  HMMA.16816.F32 R56, R32.reuse, R36, R56 ;  /* 0x000000242038723c */ /* 0x042ff00000001838 */
[----:B------:R-:W-:Y:S01]  /*13fd0*/  HMMA.16816.F32 R52, R32, R38, R52 ;  /* 0x000000262034723c */ /* 0x000fe20000001834 */
[----:B------:R-:W1:Y:S04]  /*13fe0*/  LDSM.16.M88.4 R36, [R85+0x8800] ;  /* 0x008800005524783b */ /* 0x000e680000000200 */
[----:B------:R-:W4:Y:S03]  /*13ff0*/  LDSM.16.M88.4 R32, [R85+0x9000] ;  /* 0x009000005520783b */ /* 0x000f260000000200 */
[C---:B------:R-:W-:Y:S08]  /*14000*/  HMMA.16816.F32 R28, R40.reuse, R48, R28 ;  /* 0x00000030281c723c */ /* 0x040ff0000000181c */
[C---:B------:R-:W-:Y:S01]  /*14010*/  HMMA.16816.F32 R24, R40.reuse, R50, R24 ;  /* 0x000000322818723c */ /* 0x040fe20000001818 */
[----:B------:R-:W4:Y:S07]  /*14020*/  LDSM.16.M88.4 R48, [R85+0x9800] ;  /* 0x009800005530783b */ /* 0x000f2e0000000200 */
[C---:B---3--:R-:W-:Y:S08]  /*14030*/  HMMA.16816.F32 R56, R40.reuse, R44, R56 ;  /* 0x0000002c2838723c */ /* 0x048ff00000001838 */
[----:B------:R-:W-:Y:S01]  /*14040*/  HMMA.16816.F32 R52, R40, R46, R52 ;  /* 0x0000002e2834723c */ /* 0x000fe20000001834 */
[----:B------:R-:W-:Y:S07]  /*14050*/  LDSM.16.M88.4 R44, [R3+0x8000] ;  /* 0x00800000032c783b */ /* 0x000fee0000000200 */
[C---:B--2---:R-:W-:Y:S08]  /*14060*/  HMMA.16816.F32 R28, R4.reuse, R12, R28 ;  /* 0x0000000c041c723c */ /* 0x044ff0000000181c */
[----:B------:R-:W-:Y:S01]  /*14070*/  HMMA.16816.F32 R24, R4, R14, R24 ;  /* 0x0000000e0418723c */ /* 0x000fe20000001818 */
[----:B------:R-:W2:Y:S07]  /*14080*/  LDSM.16.M88.4 R12, [R84+0x2000] ;  /* 0x00200000540c783b */ /* 0x000eae0000000200 */
[C---:B------:R-:W-:Y:S08]  /*14090*/  HMMA.16816.F32 R20, R40.reuse, R72, R20 ;  /* 0x000000482814723c */ /* 0x040ff00000001814 */
[C---:B------:R-:W-:Y:S01]  /*140a0*/  HMMA.16816.F32 R16, R40.reuse, R74, R16 ;  /* 0x0000004a2810723c */ /* 0x040fe20000001810 */
[----:B------:R-:W-:Y:S07]  /*140b0*/  LDSM.16.M88.4 R72, [R89+UR5+0xb000] ;  /* 0x00b000055948783b */ /* 0x000fee0008000200 */
[C---:B------:R-:W-:Y:S08]  /*140c0*/  HMMA.16816.F32 R64, R40.reuse, R68, R64 ;  /* 0x000000442840723c */ /* 0x040ff00000001840 */
[----:B------:R-:W-:Y:S01]  /*140d0*/  HMMA.16816.F32 R60, R40, R70, R60 ;  /* 0x00000046283c723c */ /* 0x000fe2000000183c */
[----:B------:R-:W3:Y:S04]  /*140e0*/  LDSM.16.M88.4 R40, [R3+0x8800] ;  /* 0x008800000328783b */ /* 0x000ee80000000200 */
[----:B------:R-:W-:Y:S03]  /*140f0*/  LDSM.16.M88.4 R68, [R89+UR5+0xb800] ;  /* 0x00b800055944783b */ /* 0x000fe60008000200 */
[C---:B-1----:R-:W-:Y:S08]  /*14100*/  HMMA.16816.F32 R20, R4.reuse, R36, R20 ;  /* 0x000000240414723c */ /* 0x042ff00000001814 */
[C---:B------:R-:W-:Y:S01]  /*14110*/  HMMA.16816.F32 R16, R4.reuse, R38, R16 ;  /* 0x000000260410723c */ /* 0x040fe20000001810 */
[----:B------:R-:W1:Y:S07]  /*14120*/  LDSM.16.M88.4 R36, [R3+0x9000] ;  /* 0x009000000324783b */ /* 0x000e6e0000000200 */
[C---:B----4-:R-:W-:Y:S08]  /*14130*/  HMMA.16816.F32 R64, R4.reuse, R32, R64 ;  /* 0x000000200440723c */ /* 0x050ff00000001840 */
        /* <DEDUP_REMOVED lines=8> */
[----:B------:R-:W2:Y:S07]  /*141c0*/  LDSM.16.M88.4 R44, [R86+0xa000] ;  /* 0x00a00000562c783b */ /* 0x000eae0000000200 */
[C---:B---3--:R-:W-:Y:S08]  /*141d0*/  HMMA.16816.F32 R20, R12.reuse, R40, R20 ;  /* 0x000000280c14723c */ /* 0x048ff00000001814 */
[C---:B------:R-:W-:Y:S01]  /*141e0*/  HMMA.16816.F32 R16, R12.reuse, R42, R16 ;  /* 0x0000002a0c10723c */ /* 0x040fe20000001810 */
[----:B------:R-:W3:Y:S07]  /*141f0*/  LDSM.16.M88.4 R40, [R86+0xa800] ;  /* 0x00a800005628783b */ /* 0x000eee0000000200 */
[----:B-1----:R-:W-:Y:S08]  /*14200*/  HMMA.16816.F32 R64, R12, R36, R64 ;  /* 0x000000240c40723c */ /* 0x002ff00000001840 */
[C---:B----4-:R-:W-:Y:S08]  /*14210*/  HMMA.16816.F32 R28, R76.reuse, R4, R28 ;  /* 0x000000044c1c723c */ /* 0x050ff0000000181c */
[----:B------:R-:W-:Y:S01]  /*14220*/  HMMA.16816.F32 R24, R76, R6, R24 ;  /* 0x000000064c18723c */ /* 0x000fe20000001818 */
[----:B------:R-:W-:Y:S07]  /*14230*/  LDSM.16.M88.4 R4, [R87+0x4000] ;  /* 0x004000005704783b */ /* 0x000fee0000000200 */
[C---:B------:R-:W-:Y:S01]  /*14240*/  HMMA.16816.F32 R60, R12.reuse, R38, R60 ;  /* 0x000000260c3c723c */ /* 0x040fe2000000183c */
[----:B------:R-:W-:Y:S07]  /*14250*/  LDSM.16.M88.4 R36, [R86+0xb000] ;  /* 0x00b000005624783b */ /* 0x000fee0000000200 */
[C---:B------:R-:W-:Y:S08]  /*14260*/  HMMA.16816.F32 R56, R12.reuse, R32, R56 ;  /* 0x000000200c38723c */ /* 0x040ff00000001838 */
[----:B------:R-:W-:Y:S01]  /*14270*/  HMMA.16816.F32 R52, R12, R34, R52 ;  /* 0x000000220c34723c */ /* 0x000fe20000001834 */
[----:B------:R-:W1:Y:S04]  /*14280*/  LDSM.16.M88.4 R12, [R85+0xa000] ;  /* 0x00a00000550c783b */ /* 0x000e680000000200 */
[----:B------:R-:W4:Y:S03]  /*14290*/  LDSM.16.M88.4 R32, [R86+0xb800] ;  /* 0x00b800005620783b */ /* 0x000f260000000200 */
[----:B------:R-:W-:Y:S08]  /*142a0*/  HMMA.16816.F32 R20, R76, R80, R20 ;  /* 0x000000504c14723c */ /* 0x000ff00000001814 */
[C---:B--2---:R-:W-:Y:S08]  /*142b0*/  HMMA.16816.F32 R28, R48.reuse, R44, R28 ;  /* 0x0000002c301c723c */ /* 0x044ff0000000181c */
[----:B------:R-:W-:Y:S08]  /*142c0*/  HMMA.16816.F32 R44, R48, R46, R24 ;  /* 0x0000002e302c723c */ /* 0x000ff00000001818 */
[C---:B------:R-:W-:Y:S08]  /*142d0*/  HMMA.16816.F32 R56, R76.reuse, R68, R56 ;  /* 0x000000444c38723c */ /* 0x040ff00000001838 */
[----:B------:R-:W-:Y:S01]  /*142e0*/  HMMA.16816.F32 R52, R76, R70, R52 ;  /* 0x000000464c34723c */ /* 0x000fe20000001834 */
[----:B------:R-:W-:Y:S07]  /*142f0*/  LDSM.16.M88.4 R68, [R3+0xa000] ;  /* 0x00a000000344783b */ /* 0x000fee0000000200 */
[----:B---3--:R-:W-:Y:S01]  /*14300*/  HMMA.16816.F32 R24, R48, R40, R20 ;  /* 0x000000283018723c */ /* 0x008fe20000001814 */
[----:B------:R-:W2:Y:S07]  /*14310*/  LDSM.16.M88.4 R20, [R84+0x4000] ;  /* 0x004000005414783b */ /* 0x000eae0000000200 */
[----:B------:R-:W-:Y:S08]  /*14320*/  HMMA.16816.F32 R60, R76, R74, R60 ;  /* 0x0000004a4c3c723c */ /* 0x000ff0000000183c */
[----:B-1----:R-:W-:Y:S01]  /*14330*/  HMMA.16816.F32 R28, R4, R12, R28 ;  /* 0x0000000c041c723c */ /* 0x002fe2000000181c */
[----:B------:R-:W-:-:S02]  /*14340*/  VIADD R13, R135, UR8 ;  /* 0x00000008870d7c36 */ /* 0x000fc40008000000 */
[----:B------:R-:W-:-:S03]  /*14350*/  VIADD R135, R135, UR29 ;  /* 0x0000001d87877c36 */ /* 0x000fc60008000000 */
[--C-:B------:R-:W-:Y:S01]  /*14360*/  VIADDMNMX R202, R13, 0x1, R200.reuse, PT ;  /* 0x000000010dca7846 */ /* 0x100fe200038001c8 */
[----:B------:R-:W-:Y:S01]  /*14370*/  VIADD R203, R135, -UR23 ;  /* 0x8000001787cb7c36 */ /* 0x000fe20008000000 */
[----:B------:R-:W-:Y:S01]  /*14380*/  HMMA.16816.F32 R64, R76, R72, R64 ;  /* 0x000000484c40723c */ /* 0x000fe20000001840 */
[----:B------:R-:W-:-:S07]  /*14390*/  VIADDMNMX R200, R13, 0x9, R200, PT ;  /* 0x000000090dc87846 */ /* 0x000fce00038001c8 */
[----:B------:R-:W-:Y:S01]  /*143a0*/  HMMA.16816.F32 R60, R48, R38, R60 ;  /* 0x00000026303c723c */ /* 0x000fe2000000183c */
[----:B------:R-:W-:-:S04]  /*143b0*/  VIADD R39, R135, 0x8 ;  /* 0x0000000887277836 */ /* 0x000fc80000000000 */
[----:B------:R-:W-:-:S03]  /*143c0*/  VIADD R201, R39, -UR23 ;  /* 0x8000001727c97c36 */ /* 0x000fc60008000000 */
[----:B----4-:R-:W-:Y:S01]  /*143d0*/  HMMA.16816.F32 R56, R48, R32, R56 ;  /* 0x000000203038723c */ /* 0x010fe20000001838 */
[----:B------:R-:W-:-:S04]  /*143e0*/  VIADD R32, R148, UR34 ;  /* 0x0000002294207c36 */ /* 0x000fc80008000000 */
[C---:B------:R-:W-:Y:S01]  /*143f0*/  VIADD R12, R32.reuse, 0x1 ;  /* 0x00000001200c7836 */ /* 0x040fe20000000000 */
[C---:B------:R-:W-:Y:S01]  /*14400*/  ISETP.GT.AND P4, PT, R203.reuse, R32, PT ;  /* 0x00000020cb00720c */ /* 0x040fe20003f84270 */
[----:B------:R-:W-:Y:S01]  /*14410*/  VIADD R8, R32, UR22 ;  /* 0x0000001620087c36 */ /* 0x000fe20008000000 */
[----:B--2---:R-:W-:Y:S02]  /*14420*/  HMMA.16816.F32 R28, R20, R68, R28 ;  /* 0x00000044141c723c */ /* 0x004fe4000000181c */
[----:B------:R-:W-:Y:S01]  /*14430*/  ISETP.GT.AND P5, PT, R203, R12, PT ;  /* 0x0000000ccb00720c */ /* 0x000fe20003fa4270 */
[----:B------:R-:W-:Y:S01]  /*14440*/  IMAD.IADD R33, R39, 0x1, -R8 ;  /* 0x0000000127217824 */ /* 0x000fe200078e0a08 */
[C---:B------:R-:W-:Y:S02]  /*14450*/  ISETP.GE.AND P3, PT, R12.reuse, R202, PT ;  /* 0x000000ca0c00720c */ /* 0x040fe40003f66270 */
[----:B------:R-:W-:Y:S02]  /*14460*/  ISETP.GE.AND P1, PT, R12, R200, PT ;  /* 0x000000c80c00720c */ /* 0x000fe40003f26270 */
[----:B------:R-:W-:Y:S01]  /*14470*/  HMMA.16816.F32 R64, R48, R36, R64 ;  /* 0x000000243040723c */ /* 0x000fe20000001840 */
[----:B------:R-:W-:Y:S01]  /*14480*/  VIADD R36, R32, 0x38 ;  /* 0x0000003820247836 */ /* 0x000fe20000000000 */
[----:B------:R-:W-:-:S02]  /*14490*/  ISETP.GT.AND P0, PT, R201, R12, PT ;  /* 0x0000000cc900720c */ /* 0x000fc40003f04270 */
[----:B------:R-:W-:Y:S01]  /*144a0*/  IABS R33, R33 ;  /* 0x0000002100217213 */ /* 0x000fe20000000000 */
[----:B------:R-:W-:-:S03]  /*144b0*/  VIADD R40, R36, UR22 ;  /* 0x0000001624287c36 */ /* 0x000fc60008000000 */
[----:B------:R-:W-:Y:S01]  /*144c0*/  HMMA.16816.F32 R52, R48, R34, R52 ;  /* 0x000000223034723c */ /* 0x000fe20000001834 */
[C---:B------:R-:W-:Y:S01]  /*144d0*/  IMAD.IADD R35, R135.reuse, 0x1, -R8 ;  /* 0x0000000187237824 */ /* 0x040fe200078e0a08 */
[--C-:B------:R-:W-:Y:S02]  /*144e0*/  IADD3 R8, PT, PT, R135, 0x37, -R40.reuse ;  /* 0x0000003787087810 */ /* 0x100fe40007ffe828 */
[----:B------:R-:W-:Y:S02]  /*144f0*/  IADD3 R38, PT, PT, R39, 0x37, -R40 ;  /* 0x0000003727267810 */ /* 0x000fe40007ffe828 */
[----:B------:R-:W-:Y:S02]  /*14500*/  IABS R35, R35 ;  /* 0x0000002300237213 */ /* 0x000fe40000000000 */
[----:B------:R-:W-:Y:S01]  /*14510*/  HMMA.16816.F32 R44, R4, R14, R44 ;  /* 0x0000000e042c723c */ /* 0x000fe2000000182c */
[----:B------:R-:W1:Y:S01]  /*14520*/  LDSM.16.M88.4 R12, [R85+0xa800] ;  /* 0x00a80000550c783b */ /* 0x000e620000000200 */
[----:B------:R-:W-:-:S02]  /*14530*/  I2FP.F32.S32 R35, R35 ;  /* 0x0000002300237245 */ /* 0x000fc40000201400 */
[----:B------:R-:W-:Y:S02]  /*14540*/  IABS R8, R8 ;  /* 0x0000000800087213 */ /* 0x000fe40000000000 */
[----:B------:R-:W-:Y:S01]  /*14550*/  IABS R38, R38 ;  /* 0x0000002600267213 */ /* 0x000fe20000000000 */
[----:B------:R-:W-:Y:S01]  /*14560*/  FFMA.FTZ R28, R35, -UR14, R28 ;  /* 0x8000000e231c7c23 */ /* 0x000fe2000801001c */
[----:B------:R-:W-:Y:S01]  /*14570*/  I2FP.F32.S32 R33, R33 ;  /* 0x0000002100217245 */ /* 0x000fe20000201400 */
[----:B------:R-:W-:Y:S01]  /*14580*/  HMMA.16816.F32 R16, R76, R82, R16 ;  /* 0x000000524c10723c */ /* 0x000fe20000001810 */
[----:B------:R-:W-:Y:S02]  /*14590*/  I2FP.F32.S32 R8, R8 ;  /* 0x0000000800087245 */ /* 0x000fe40000201400 */
[----:B------:R-:W-:Y:S01]  /*145a0*/  I2FP.F32.S32 R38, R38 ;  /* 0x0000002600267245 */ /* 0x000fe20000201400 */
[----:B------:R-:W-:Y:S01]  /*145b0*/  FFMA.FTZ R34, R33, -UR14, R30 ;  /* 0x8000000e21227c23 */ /* 0x000fe2000801001e */
[----:B------:R-:W-:Y:S01]  /*145c0*/  FSEL R37, R28, -INF , !P4 ;  /* 0xff8000001c257808 */ /* 0x000fe20006000000 */
[----:B------:R-:W-:Y:S01]  /*145d0*/  FFMA.FTZ R41, R8, -UR14, R29 ;  /* 0x8000000e08297c23 */ /* 0x000fe2000801001d */
[----:B------:R-:W-:Y:S01]  /*145e0*/  ISETP.GE.AND P4, PT, R32, R202, PT ;  /* 0x000000ca2000720c */ /* 0x000fe20003f86270 */
[----:B------:R-:W-:Y:S01]  /*145f0*/  FFMA.FTZ R38, R38, -UR14, R31 ;  /* 0x8000000e26267c23 */ /* 0x000fe2000801001f */
[----:B------:R-:W-:Y:S01]  /*14600*/  IADD3 R35, PT, PT, R135, 0x30, -R40 ;  /* 0x0000003087237810 */ /* 0x000fe20007ffe828 */
[----:B------:R-:W2:Y:S01]  /*14610*/  LDSM.16.M88.4 R28, [R3+0xa800] ;  /* 0x00a80000031c783b */ /* 0x000ea20000000200 */
[----:B------:R-:W-:Y:S01]  /*14620*/  HMMA.16816.F32 R44, R20, R70, R44 ;  /* 0x00000046142c723c */ /* 0x000fe2000000182c */
[----:B------:R-:W-:Y:S01]  /*14630*/  FSEL R37, R37, -INF , !P4 ;  /* 0xff80000025257808 */ /* 0x000fe20006000000 */
[----:B------:R-:W-:Y:S01]  /*14640*/  VIADD R8, R32, 0x8 ;  /* 0x0000000820087836 */ /* 0x000fe20000000000 */
[----:B------:R-:W-:-:S02]  /*14650*/  ISETP.GT.AND P4, PT, R201, R32, PT ;  /* 0x00000020c900720c */ /* 0x000fc40003f84270 */
[----:B------:R-:W-:Y:S02]  /*14660*/  IADD3 R33, PT, PT, R39, 0x30, -R40 ;  /* 0x0000003027217810 */ /* 0x000fe40007ffe828 */
[----:B------:R-:W-:Y:S02]  /*14670*/  IABS R35, R35 ;  /* 0x0000002300237213 */ /* 0x000fe40000000000 */
[----:B------:R-:W-:Y:S01]  /*14680*/  FSEL R34, R34, -INF , !P4 ;  /* 0xff80000022227808 */ /* 0x000fe20006000000 */
[----:B------:R-:W-:Y:S01]  /*14690*/  HMMA.16816.F32 R16, R48, R42, R16 ;  /* 0x0000002a3010723c */ /* 0x000fe20000001810 */
[----:B------:R-:W-:Y:S02]  /*146a0*/  IABS R33, R33 ;  /* 0x0000002100217213 */ /* 0x000fe40000000000 */
[----:B------:R-:W-:Y:S02]  /*146b0*/  I2FP.F32.S32 R35, R35 ;  /* 0x0000002300237245 */ /* 0x000fe40000201400 */
[----:B------:R-:W-:-:S02]  /*146c0*/  ISETP.GE.AND P4, PT, R32, R200, PT ;  /* 0x000000c82000720c */ /* 0x000fc40003f86270 */
[----:B------:R-:W-:Y:S02]  /*146d0*/  I2FP.F32.S32 R33, R33 ;  /* 0x0000002100217245 */ /* 0x000fe40000201400 */
[----:B------:R-:W-:Y:S01]  /*146e0*/  FSEL R34, R34, -INF , !P4 ;  /* 0xff80000022227808 */ /* 0x000fe20006000000 */
[----:B------:R-:W-:Y:S01]  /*146f0*/  FFMA.FTZ R35, R35, -UR14, R44 ;  /* 0x8000000e23237c23 */ /* 0x000fe2000801002c */
[----:B-1----:R-:W-:Y:S01]  /*14700*/  HMMA.16816.F32 R24, R4, R12, R24 ;  /* 0x0000000c0418723c */ /* 0x002fe20000001818 */
[----:B------:R-:W-:Y:S01]  /*14710*/  ISETP.GT.AND P4, PT, R203, R8, PT ;  /* 0x00000008cb00720c */ /* 0x000fe20003f84270 */
[----:B------:R-:W-:Y:S01]  /*14720*/  FFMA.FTZ R33, R33, -UR14, R46 ;  /* 0x8000000e21217c23 */ /* 0x000fe2000801002e */
[----:B------:R-:W-:Y:S01]  /*14730*/  IADD3 R12, PT, PT, R135, 0x2f, -R40 ;  /* 0x0000002f870c7810 */ /* 0x000fe20007ffe828 */
[----:B------:R-:W-:Y:S01]  /*14740*/  VIADD R13, R32, 0x9 ;  /* 0x00000009200d7836 */ /* 0x000fe20000000000 */
[----:B------:R-:W-:Y:S02]  /*14750*/  FSEL R41, R41, -INF , !P5 ;  /* 0xff80000029297808 */ /* 0x000fe40006800000 */
[----:B------:R-:W-:-:S02]  /*14760*/  FSEL R38, R38, -INF , !P0 ;  /* 0xff80000026267808 */ /* 0x000fc40004000000 */
[----:B------:R-:W-:Y:S01]  /*14770*/  ISETP.GE.AND P5, PT, R8, R202, PT ;  /* 0x000000ca0800720c */ /* 0x000fe20003fa6270 */
[----:B------:R-:W-:Y:S01]  /*14780*/  HMMA.16816.F32 R16, R4, R14, R16 ;  /* 0x0000000e0410723c */ /* 0x000fe20000001810 */
[----:B------:R-:W-:Y:S02]  /*14790*/  ISETP.GT.AND P0, PT, R201, R8, PT ;  /* 0x00000008c900720c */ /* 0x000fe40003f04270 */
[----:B------:R-:W-:Y:S02]  /*147a0*/  IABS R12, R12 ;  /* 0x0000000c000c7213 */ /* 0x000fe40000000000 */
[----:B------:R-:W-:Y:S02]  /*147b0*/  FSEL R35, R35, -INF , !P4 ;  /* 0xff80000023237808 */ /* 0x000fe40006000000 */
[----:B------:R-:W-:Y:S02]  /*147c0*/  FSEL R38, R38, -INF , !P1 ;  /* 0xff80000026267808 */ /* 0x000fe40004800000 */
[----:B------:R-:W-:Y:S01]  /*147d0*/  FSEL R43, R35, -INF , !P5 ;  /* 0xff800000232b7808 */ /* 0x000fe20006800000 */
[----:B--2---:R-:W-:Y:S01]  /*147e0*/  HMMA.16816.F32 R24, R20, R28, R24 ;  /* 0x0000001c1418723c */ /* 0x004fe20000001818 */
[----:B------:R-:W-:Y:S01]  /*147f0*/  I2FP.F32.S32 R12, R12 ;  /* 0x0000000c000c7245 */ /* 0x000fe20000201400 */
[----:B------:R-:W-:Y:S01]  /*14800*/  VIADD R28, R32, 0x11 ;  /* 0x00000011201c7836 */ /* 0x000fe20000000000 */
[----:B------:R-:W-:-:S02]  /*14810*/  FSEL R44, R33, -INF , !P0 ;  /* 0xff800000212c7808 */ /* 0x000fc40004000000 */
[-C--:B------:R-:W-:Y:S01]  /*14820*/  ISETP.GT.AND P1, PT, R203, R13.reuse, PT ;  /* 0x0000000dcb00720c */ /* 0x080fe20003f24270 */
[----:B------:R-:W-:Y:S01]  /*14830*/  FFMA.FTZ R12, R12, -UR14, R45 ;  /* 0x8000000e0c0c7c23 */ /* 0x000fe2000801002d */
[C---:B------:R-:W-:Y:S02]  /*14840*/  ISETP.GE.AND P4, PT, R13.reuse, R202, PT ;  /* 0x000000ca0d00720c */ /* 0x040fe40003f86270 */
[----:B------:R-:W-:Y:S02]  /*14850*/  ISETP.GE.AND P5, PT, R13, R200, PT ;  /* 0x000000c80d00720c */ /* 0x000fe40003fa6270 */
[----:B------:R-:W-:Y:S02]  /*14860*/  ISETP.GT.AND P0, PT, R201, R13, PT ;  /* 0x0000000dc900720c */ /* 0x000fe40003f04270 */
[----:B------:R-:W-:Y:S02]  /*14870*/  IADD3 R13, PT, PT, R135, 0x28, -R40 ;  /* 0x00000028870d7810 */ /* 0x000fe40007ffe828 */
[----:B------:R-:W-:-:S02]  /*14880*/  FSEL R41, R41, -INF , !P3 ;  /* 0xff80000029297808 */ /* 0x000fc40005800000 */
[----:B------:R-:W-:Y:S02]  /*14890*/  ISETP.GE.AND P3, PT, R8, R200, PT ;  /* 0x000000c80800720c */ /* 0x000fe40003f66270 */
[----:B------:R-:W-:Y:S02]  /*148a0*/  IADD3 R8, PT, PT, R39, 0x2f, -R40 ;  /* 0x0000002f27087810 */ /* 0x000fe40007ffe828 */
[----:B------:R-:W-:Y:S02]  /*148b0*/  IABS R13, R13 ;  /* 0x0000000d000d7213 */ /* 0x000fe40000000000 */
[----:B------:R-:W-:Y:S02]  /*148c0*/  IABS R8, R8 ;  /* 0x0000000800087213 */ /* 0x000fe40000000000 */
[----:B------:R-:W-:Y:S02]  /*148d0*/  FSEL R12, R12, -INF , !P1 ;  /* 0xff8000000c0c7808 */ /* 0x000fe40004800000 */
[----:B------:R-:W-:-:S02]  /*148e0*/  I2FP.F32.S32 R13, R13 ;  /* 0x0000000d000d7245 */ /* 0x000fc40000201400 */
[----:B------:R-:W-:Y:S02]  /*148f0*/  IADD3 R29, PT, PT, R39, 0x28, -R40 ;  /* 0x00000028271d7810 */ /* 0x000fe40007ffe828 */
[----:B------:R-:W-:Y:S01]  /*14900*/  I2FP.F32.S32 R8, R8 ;  /* 0x0000000800087245 */ /* 0x000fe20000201400 */
[----:B------:R-:W-:Y:S01]  /*14910*/  FFMA.FTZ R24, R13, -UR14, R24 ;  /* 0x8000000e0d187c23 */ /* 0x000fe20008010018 */
[----:B------:R-:W-:Y:S02]  /*14920*/  IABS R29, R29 ;  /* 0x0000001d001d7213 */ /* 0x000fe40000000000 */
[----:B------:R-:W-:Y:S01]  /*14930*/  FSEL R45, R12, -INF , !P4 ;  /* 0xff8000000c2d7808 */ /* 0x000fe20006000000 */
[----:B------:R-:W-:Y:S01]  /*14940*/  FFMA.FTZ R42, R8, -UR14, R47 ;  /* 0x8000000e082a7c23 */ /* 0x000fe2000801002f */
[----:B------:R-:W1:Y:S01]  /*14950*/  LDSM.16.M88.4 R12, [R85+0xb000] ;  /* 0x00b00000550c783b */ /* 0x000e620000000200 */
[----:B------:R-:W-:Y:S01]  /*14960*/  I2FP.F32.S32 R29, R29 ;  /* 0x0000001d001d7245 */ /* 0x000fe20000201400 */
[----:B------:R-:W-:Y:S01]  /*14970*/  VIADD R8, R32, 0x10 ;  /* 0x0000001020087836 */ /* 0x000fe20000000000 */
[----:B------:R-:W-:Y:S01]  /*14980*/  FSEL R44, R44, -INF , !P3 ;  /* 0xff8000002c2c7808 */ /* 0x000fe20005800000 */
[----:B------:R-:W2:Y:S01]  /*14990*/  LDSM.16.M88.4 R84, [R85+0xb800] ;  /* 0x00b800005554783b */ /* 0x000ea20000000200 */
[----:B------:R-:W-:Y:S01]  /*149a0*/  FSEL R42, R42, -INF , !P0 ;  /* 0xff8000002a2a7808 */ /* 0x000fe20004000000 */
[----:B------:R-:W-:Y:S01]  /*149b0*/  FFMA.FTZ R26, R29, -UR14, R26 ;  /* 0x8000000e1d1a7c23 */ /* 0x000fe2000801001a */
[----:B------:R-:W-:-:S02]  /*149c0*/  ISETP.GT.AND P3, PT, R203, R8, PT ;  /* 0x00000008cb00720c */ /* 0x000fc40003f64270 */
[----:B------:R-:W-:Y:S02]  /*149d0*/  IADD3 R29, PT, PT, R135, 0x27, -R40 ;  /* 0x00000027871d7810 */ /* 0x000fe40007ffe828 */
[----:B------:R-:W-:Y:S02]  /*149e0*/  ISETP.GE.AND P1, PT, R8, R202, PT ;  /* 0x000000ca0800720c */ /* 0x000fe40003f26270 */
[----:B------:R-:W-:Y:S02]  /*149f0*/  ISETP.GT.AND P0, PT, R201, R8, PT ;  /* 0x00000008c900720c */ /* 0x000fe40003f04270 */
[----:B------:R-:W-:Y:S02]  /*14a00*/  IABS R29, R29 ;  /* 0x0000001d001d7213 */ /* 0x000fe40000000000 */
[----:B------:R-:W-:Y:S02]  /*14a10*/  FSEL R33, R24, -INF , !P3 ;  /* 0xff80000018217808 */ /* 0x000fe40005800000 */
[----:B------:R-:W-:Y:S01]  /*14a20*/  FSEL R42, R42, -INF , !P5 ;  /* 0xff8000002a2a7808 */ /* 0x000fe20006800000 */
[----:B------:R-:W-:Y:S01]  /*14a30*/  IMAD.MOV.U32 R24, RZ, RZ, R29 ;  /* 0x000000ffff187224 */ /* 0x000fe200078e001d */
[----:B------:R-:W-:-:S02]  /*14a40*/  FSEL R33, R33, -INF , !P1 ;  /* 0xff80000021217808 */ /* 0x000fc40004800000 */
[----:B------:R-:W-:Y:S02]  /*14a50*/  FSEL R26, R26, -INF , !P0 ;  /* 0xff8000001a1a7808 */ /* 0x000fe40004000000 */
[----:B------:R-:W-:Y:S02]  /*14a60*/  ISETP.GT.AND P5, PT, R203, R28, PT ;  /* 0x0000001ccb00720c */ /* 0x000fe40003fa4270 */
[C---:B------:R-:W-:Y:S02]  /*14a70*/  ISETP.GE.AND P3, PT, R28.reuse, R202, PT ;  /* 0x000000ca1c00720c */ /* 0x040fe40003f66270 */
[----:B------:R-:W-:Y:S02]  /*14a80*/  ISETP.GE.AND P1, PT, R28, R200, PT ;  /* 0x000000c81c00720c */ /* 0x000fe40003f26270 */
[----:B------:R-:W-:Y:S02]  /*14a90*/  ISETP.GT.AND P0, PT, R201, R28, PT ;  /* 0x0000001cc900720c */ /* 0x000fe40003f04270 */
[----:B------:R-:W-:Y:S01]  /*14aa0*/  HMMA.16816.F32 R28, R20, R30, R16 ;  /* 0x0000001e141c723c */ /* 0x000fe20000001810 */
[----:B------:R-:W3:Y:S01]  /*14ab0*/  LDSM.16.M88.4 R16, [R3+0xb000] ;  /* 0x00b000000310783b */ /* 0x000ee20000000200 */
[----:B------:R-:W-:-:S02]  /*14ac0*/  ISETP.GE.AND P4, PT, R8, R200, PT ;  /* 0x000000c80800720c */ /* 0x000fc40003f86270 */
[--C-:B------:R-:W-:Y:S02]  /*14ad0*/  IADD3 R8, PT, PT, R39, 0x27, -R40.reuse ;  /* 0x0000002727087810 */ /* 0x100fe40007ffe828 */
[----:B------:R-:W-:Y:S02]  /*14ae0*/  IADD3 R35, PT, PT, R135, 0x20, -R40 ;  /* 0x0000002087237810 */ /* 0x000fe40007ffe828 */
[----:B------:R-:W-:Y:S01]  /*14af0*/  IABS R8, R8 ;  /* 0x0000000800087213 */ /* 0x000fe20000000000 */
[----:B-1----:R-:W-:Y:S01]  /*14b00*/  HMMA.16816.F32 R64, R4, R12, R64 ;  /* 0x0000000c0440723c */ /* 0x002fe20000001840 */
[----:B------:R-:W-:Y:S01]  /*14b10*/  I2FP.F32.S32 R24, R24 ;  /* 0x0000001800187245 */ /* 0x000fe20000201400 */
[----:B------:R-:W-:Y:S01]  /*14b20*/  VIADD R13, R32, 0x19 ;  /* 0x00000019200d7836 */ /* 0x000fe20000000000 */
[----:B------:R-:W-:Y:S02]  /*14b30*/  I2FP.F32.S32 R8, R8 ;  /* 0x0000000800087245 */ /* 0x000fe40000201400 */
[----:B------:R-:W-:Y:S01]  /*14b40*/  IABS R35, R35 ;  /* 0x0000002300237213 */ /* 0x000fe20000000000 */
[----:B------:R-:W-:Y:S01]  /*14b50*/  FFMA.FTZ R25, R24, -UR14, R25 ;  /* 0x8000000e18197c23 */ /* 0x000fe20008010019 */
[----:B------:R-:W-:-:S02]  /*14b60*/  VIADD R24, R32, 0x18 ;  /* 0x0000001820187836 */ /* 0x000fc40000000000 */
[----:B------:R-:W-:Y:S01]  /*14b70*/  FFMA.FTZ R8, R8, -UR14, R27 ;  /* 0x8000000e08087c23 */ /* 0x000fe2000801001b */
[----:B------:R-:W-:Y:S01]  /*14b80*/  IADD3 R27, PT, PT, R39, 0x20, -R40 ;  /* 0x00000020271b7810 */ /* 0x000fe20007ffe828 */
[C---:B------:R-:W-:Y:S01]  /*14b90*/  HMMA.16816.F32 R60, R4.reuse, R14, R60 ;  /* 0x0000000e043c723c */ /* 0x040fe2000000183c */
[----:B------:R-:W-:Y:S02]  /*14ba0*/  I2FP.F32.S32 R35, R35 ;  /* 0x0000002300237245 */ /* 0x000fe40000201400 */
[----:B------:R-:W-:Y:S02]  /*14bb0*/  IABS R27, R27 ;  /* 0x0000001b001b7213 */ /* 0x000fe40000000000 */
[----:B------:R-:W-:Y:S01]  /*14bc0*/  FSEL R25, R25, -INF , !P5 ;  /* 0xff80000019197808 */ /* 0x000fe20006800000 */
[----:B------:R-:W-:Y:S01]  /*14bd0*/  FFMA.FTZ R35, R35, -UR14, R28 ;  /* 0x8000000e23237c23 */ /* 0x000fe2000801001c */
[----:B------:R-:W-:Y:S01]  /*14be0*/  I2FP.F32.S32 R27, R27 ;  /* 0x0000001b001b7245 */ /* 0x000fe20000201400 */
[----:B--2---:R-:W-:Y:S01]  /*14bf0*/  HMMA.16816.F32 R56, R4, R84, R56 ;  /* 0x000000540438723c */ /* 0x004fe20000001838 */
[----:B------:R-:W-:-:S02]  /*14c00*/  FSEL R26, R26, -INF , !P4 ;  /* 0xff8000001a1a7808 */ /* 0x000fc40006000000 */
[----:B------:R-:W-:Y:S01]  /*14c10*/  ISETP.GT.AND P4, PT, R203, R24, PT ;  /* 0x00000018cb00720c */ /* 0x000fe20003f84270 */
[----:B------:R-:W-:Y:S01]  /*14c20*/  FFMA.FTZ R12, R27, -UR14, R30 ;  /* 0x8000000e1b0c7c23 */ /* 0x000fe2000801001e */
[----:B------:R-:W-:Y:S02]  /*14c30*/  FSEL R25, R25, -INF , !P3 ;  /* 0xff80000019197808 */ /* 0x000fe40005800000 */
[----:B------:R-:W-:Y:S01]  /*14c40*/  FSEL R8, R8, -INF , !P0 ;  /* 0xff80000008087808 */ /* 0x000fe20004000000 */
[----:B------:R-:W-:Y:S01]  /*14c50*/  HMMA.16816.F32 R52, R4, R86, R52 ;  /* 0x000000560434723c */ /* 0x000fe20000001834 */
[C---:B------:R-:W-:Y:S01]  /*14c60*/  ISETP.GE.AND P5, PT, R24.reuse, R202, PT ;  /* 0x000000ca1800720c */ /* 0x040fe20003fa6270 */
[----:B------:R-:W-:Y:S01]  /*14c70*/  IMAD.IADD R5, R135, 0x1, -R40 ;  /* 0x0000000187057824 */ /* 0x000fe200078e0a28 */
[----:B------:R-:W-:Y:S02]  /*14c80*/  ISETP.GE.AND P3, PT, R24, R200, PT ;  /* 0x000000c81800720c */ /* 0x000fe40003f66270 */
[----:B------:R-:W-:-:S02]  /*14c90*/  ISETP.GT.AND P0, PT, R201, R24, PT ;  /* 0x00000018c900720c */ /* 0x000fc40003f04270 */
[--C-:B------:R-:W-:Y:S01]  /*14ca0*/  IADD3 R24, PT, PT, R135, 0x1f, -R40.reuse ;  /* 0x0000001f87187810 */ /* 0x100fe20007ffe828 */
[----:B---3--:R-:W-:Y:S01]  /*14cb0*/  HMMA.16816.F32 R64, R20, R16, R64 ;  /* 0x000000101440723c */ /* 0x008fe20000001840 */
[----:B------:R-:W-:Y:S01]  /*14cc0*/  FSEL R35, R35, -INF , !P4 ;  /* 0xff80000023237808 */ /* 0x000fe20006000000 */
[----:B------:R-:W-:Y:S01]  /*14cd0*/  VIADD R16, R32, 0x20 ;  /* 0x0000002020107836 */ /* 0x000fe20000000000 */
[--C-:B------:R-:W-:Y:S02]  /*14ce0*/  IADD3 R27, PT, PT, R39, 0x1f, -R40.reuse ;  /* 0x0000001f271b7810 */ /* 0x100fe40007ffe828 */
[----:B------:R-:W-:Y:S02]  /*14cf0*/  IADD3 R17, PT, PT, R135, 0x18, -R40 ;  /* 0x0000001887117810 */ /* 0x000fe40007ffe828 */
[----:B------:R-:W-:Y:S02]  /*14d00*/  FSEL R28, R8, -INF , !P1 ;  /* 0xff800000081c7808 */ /* 0x000fe40004800000 */
[----:B------:R-:W-:-:S02]  /*14d10*/  IABS R24, R24 ;  /* 0x0000001800187213 */ /* 0x000fc40000000000 */
[----:B------:R-:W-:Y:S02]  /*14d20*/  FSEL R35, R35, -INF , !P5 ;  /* 0xff80000023237808 */ /* 0x000fe40006800000 */
[----:B------:R-:W-:Y:S02]  /*14d30*/  FSEL R12, R12, -INF , !P0 ;  /* 0xff8000000c0c7808 */ /* 0x000fe40004000000 */
[----:B------:R-:W-:Y:S02]  /*14d40*/  ISETP.GT.AND P1, PT, R203, R13, PT ;  /* 0x0000000dcb00720c */ /* 0x000fe40003f24270 */
[----:B------:R-:W-:Y:S02]  /*14d50*/  IABS R8, R27 ;  /* 0x0000001b00087213 */ /* 0x000fe40000000000 */
[C---:B------:R-:W-:Y:S02]  /*14d60*/  ISETP.GE.AND P4, PT, R13.reuse, R202, PT ;  /* 0x000000ca0d00720c */ /* 0x040fe40003f86270 */
[----:B------:R-:W-:-:S02]  /*14d70*/  ISETP.GE.AND P5, PT, R13, R200, PT ;  /* 0x000000c80d00720c */ /* 0x000fc40003fa6270 */
[----:B------:R-:W-:Y:S02]  /*14d80*/  ISETP.GT.AND P0, PT, R201, R13, PT ;  /* 0x0000000dc900720c */ /* 0x000fe40003f04270 */
[----:B------:R-:W-:Y:S02]  /*14d90*/  IADD3 R13, PT, PT, R39, 0x18, -R40 ;  /* 0x00000018270d7810 */ /* 0x000fe40007ffe828 */
[----:B------:R-:W-:Y:S02]  /*14da0*/  IABS R17, R17 ;  /* 0x0000001100117213 */ /* 0x000fe40000000000 */
[----:B------:R-:W-:Y:S02]  /*14db0*/  I2FP.F32.S32 R24, R24 ;  /* 0x0000001800187245 */ /* 0x000fe40000201400 */
[----:B------:R-:W-:Y:S02]  /*14dc0*/  I2FP.F32.S32 R8, R8 ;  /* 0x0000000800087245 */ /* 0x000fe40000201400 */
[----:B------:R-:W-:Y:S01]  /*14dd0*/  IABS R13, R13 ;  /* 0x0000000d000d7213 */ /* 0x000fe20000000000 */
[----:B------:R-:W-:Y:S01]  /*14de0*/  FFMA.FTZ R29, R24, -UR14, R29 ;  /* 0x8000000e181d7c23 */ /* 0x000fe2000801001d */
[----:B------:R-:W-:Y:S01]  /*14df0*/  I2FP.F32.S32 R17, R17 ;  /* 0x0000001100117245 */ /* 0x000fe20000201400 */
[----:B------:R-:W-:Y:S01]  /*14e00*/  FFMA.FTZ R24, R8, -UR14, R31 ;  /* 0x8000000e08187c23 */ /* 0x000fe2000801001f */
[----:B------:R-:W-:-:S02]  /*14e10*/  I2FP.F32.S32 R13, R13 ;  /* 0x0000000d000d7245 */ /* 0x000fc40000201400 */
[----:B------:R-:W-:Y:S01]  /*14e20*/  FSEL R8, R12, -INF , !P3 ;  /* 0xff8000000c087808 */ /* 0x000fe20005800000 */
[----:B------:R-:W-:Y:S01]  /*14e30*/  FFMA.FTZ R64, R17, -UR14, R64 ;  /* 0x8000000e11407c23 */ /* 0x000fe20008010040 */
[----:B------:R-:W-:Y:S01]  /*14e40*/  ISETP.GT.AND P3, PT, R203, R16, PT ;  /* 0x00000010cb00720c */ /* 0x000fe20003f64270 */
[----:B------:R-:W-:Y:S01]  /*14e50*/  FFMA.FTZ R13, R13, -UR14, R66 ;  /* 0x8000000e0d0d7c23 */ /* 0x000fe20008010042 */
[----:B------:R-:W-:Y:S01]  /*14e60*/  FSEL R27, R29, -INF , !P1 ;  /* 0xff8000001d1b7808 */ /* 0x000fe20004800000 */
[----:B------:R-:W-:Y:S01]  /*14e70*/  VIADD R12, R32, 0x21 ;  /* 0x00000021200c7836 */ /* 0x000fe20000000000 */
[----:B------:R-:W-:Y:S02]  /*14e80*/  FSEL R24, R24, -INF , !P0 ;  /* 0xff80000018187808 */ /* 0x000fe40004000000 */
[----:B------:R-:W-:Y:S02]  /*14e90*/  ISETP.GE.AND P1, PT, R16, R202, PT ;  /* 0x000000ca1000720c */ /* 0x000fe40003f26270 */
[----:B------:R-:W-:-:S02]  /*14ea0*/  ISETP.GT.AND P0, PT, R201, R16, PT ;  /* 0x00000010c900720c */ /* 0x000fc40003f04270 */
[----:B------:R-:W-:Y:S02]  /*14eb0*/  FSEL R64, R64, -INF , !P3 ;  /* 0xff80000040407808 */ /* 0x000fe40005800000 */
[----:B------:R-:W-:Y:S02]  /*14ec0*/  FSEL R24, R24, -INF , !P5 ;  /* 0xff80000018187808 */ /* 0x000fe40006800000 */
[----:B------:R-:W-:Y:S02]  /*14ed0*/  FSEL R173, R64, -INF , !P1 ;  /* 0xff80000040ad7808 */ /* 0x000fe40004800000 */
[----:B------:R-:W-:Y:S02]  /*14ee0*/  FSEL R142, R13, -INF , !P0 ;  /* 0xff8000000d8e7808 */ /* 0x000fe40004000000 */
[----:B------:R-:W-:Y:S02]  /*14ef0*/  ISETP.GT.AND P5, PT, R203, R12, PT ;  /* 0x0000000ccb00720c */ /* 0x000fe40003fa4270 */
[----:B------:R-:W-:-:S02]  /*14f00*/  ISETP.GE.AND P3, PT, R12, R202, PT ;  /* 0x000000ca0c00720c */ /* 0x000fc40003f66270 */
[----:B------:R-:W-:Y:S02]  /*14f10*/  ISETP.GE.AND P1, PT, R12, R200, PT ;  /* 0x000000c80c00720c */ /* 0x000fe40003f26270 */
[----:B------:R-:W-:Y:S02]  /*14f20*/  ISETP.GT.AND P0, PT, R201, R12, PT ;  /* 0x0000000cc900720c */ /* 0x000fe40003f04270 */
[----:B------:R1:W2:Y:S01]  /*14f30*/  LDSM.16.M88.4 R12, [R3+0xb800] ;  /* 0x00b80000030c783b */ /* 0x0002a20000000200 */
[----:B------:R-:W-:Y:S01]  /*14f40*/  FSEL R27, R27, -INF , !P4 ;  /* 0xff8000001b1b7808 */ /* 0x000fe20006000000 */
[----:B------:R-:W-:-:S04]  /*14f50*/  DEPBAR.LE SB0, 0x0 ;  /* 0x000080000000791a */ /* 0x000fc80000000000 */
[----:B------:R-:W-:Y:S02]  /*14f60*/  ISETP.GE.AND P4, PT, R16, R200, PT ;  /* 0x000000c81000720c */ /* 0x000fe40003f86270 */
[----:B------:R-:W-:Y:S01]  /*14f70*/  HMMA.16816.F32 R16, R20, R18, R60 ;  /* 0x000000121410723c */ /* 0x000fe2000000183c */
[--C-:B------:R-:W-:Y:S02]  /*14f80*/  IADD3 R30, PT, PT, R39, 0x17, -R40.reuse ;  /* 0x00000017271e7810 */ /* 0x100fe40007ffe828 */
[C-C-:B------:R-:W-:Y:S02]  /*14f90*/  IADD3 R46, PT, PT, R135.reuse, 0x17, -R40.reuse ;  /* 0x00000017872e7810 */ /* 0x140fe40007ffe828 */
[----:B------:R-:W-:Y:S02]  /*14fa0*/  IABS R30, R30 ;  /* 0x0000001e001e7213 */ /* 0x000fe40000000000 */
[----:B------:R-:W-:Y:S02]  /*14fb0*/  IADD3 R29, PT, PT, R135, 0x10, -R40 ;  /* 0x00000010871d7810 */ /* 0x000fe40007ffe828 */
[----:B------:R-:W-:-:S02]  /*14fc0*/  IABS R46, R46 ;  /* 0x0000002e002e7213 */ /* 0x000fc40000000000 */
[----:B------:R-:W-:Y:S02]  /*14fd0*/  I2FP.F32.S32 R30, R30 ;  /* 0x0000001e001e7245 */ /* 0x000fe40000201400 */
[----:B------:R-:W-:Y:S02]  /*14fe0*/  IABS R29, R29 ;  /* 0x0000001d001d7213 */ /* 0x000fe40000000000 */
[----:B------:R-:W-:Y:S01]  /*14ff0*/  IADD3 R31, PT, PT, R39, 0x10, -R40 ;  /* 0x00000010271f7810 */ /* 0x000fe20007ffe828 */
[----:B------:R-:W-:Y:S01]  /*15000*/  FFMA.FTZ R67, R30, -UR14, R67 ;  /* 0x8000000e1e437c23 */ /* 0x000fe20008010043 */
[----:B------:R-:W-:Y:S01]  /*15010*/  I2FP.F32.S32 R46, R46 ;  /* 0x0000002e002e7245 */ /* 0x000fe20000201400 */
[----:B------:R-:W-:Y:S01]  /*15020*/  VIADD R30, R32, 0x28 ;  /* 0x00000028201e7836 */ /* 0x000fe20000000000 */
[----:B------:R-:W-:Y:S02]  /*15030*/  I2FP.F32.S32 R29, R29 ;  /* 0x0000001d001d7245 */ /* 0x000fe40000201400 */
[----:B-1----:R-:W-:Y:S01]  /*15040*/  IABS R3, R31 ;  /* 0x0000001f00037213 */ /* 0x002fe20000000000 */
[----:B------:R-:W-:Y:S01]  /*15050*/  FFMA.FTZ R46, R46, -UR14, R65 ;  /* 0x8000000e2e2e7c23 */ /* 0x000fe20008010041 */
[----:B------:R-:W-:Y:S01]  /*15060*/  FSEL R142, R142, -INF , !P4 ;  /* 0xff8000008e8e7808 */ /* 0x000fe20006000000 */
[----:B------:R-:W-:Y:S01]  /*15070*/  FFMA.FTZ R16, R29, -UR14, R16 ;  /* 0x8000000e1d107c23 */ /* 0x000fe20008010010 */
[----:B------:R-:W-:-:S02]  /*15080*/  I2FP.F32.S32 R3, R3 ;  /* 0x0000000300037245 */ /* 0x000fc40000201400 */
[----:B------:R-:W-:Y:S02]  /*15090*/  IADD3 R29, PT, PT, R39, 0xf, -R40 ;  /* 0x0000000f271d7810 */ /* 0x000fe40007ffe828 */
[----:B------:R-:W-:Y:S01]  /*150a0*/  ISETP.GT.AND P4, PT, R203, R30, PT ;  /* 0x0000001ecb00720c */ /* 0x000fe20003f84270 */
[----:B------:R-:W-:Y:S01]  /*150b0*/  FFMA.FTZ R178, R3, -UR14, R18 ;  /* 0x8000000e03b27c23 */ /* 0x000fe20008010012 */
[----:B------:R-:W-:Y:S01]  /*150c0*/  FSEL R46, R46, -INF , !P5 ;  /* 0xff8000002e2e7808 */ /* 0x000fe20006800000 */
[----:B--2---:R-:W-:Y:S01]  /*150d0*/  HMMA.16816.F32 R56, R20, R12, R56 ;  /* 0x0000000c1438723c */ /* 0x004fe20000001838 */
[----:B------:R-:W-:Y:S01]  /*150e0*/  FSEL R140, R67, -INF , !P0 ;  /* 0xff800000438c7808 */ /* 0x000fe20004000000 */
[C---:B------:R-:W-:Y:S01]  /*150f0*/  VIADD R3, R32.reuse, 0x29 ;  /* 0x0000002920037836 */ /* 0x040fe20000000000 */
[----:B------:R-:W-:Y:S01]  /*15100*/  IABS R29, R29 ;  /* 0x0000001d001d7213 */ /* 0x000fe20000000000 */
[----:B------:R-:W-:Y:S01]  /*15110*/  VIADD R12, R32, 0x30 ;  /* 0x00000030200c7836 */ /* 0x000fe20000000000 */
[----:B------:R-:W-:-:S02]  /*15120*/  ISETP.GE.AND P5, PT, R30, R202, PT ;  /* 0x000000ca1e00720c */ /* 0x000fc40003fa6270 */
[----:B------:R-:W-:Y:S01]  /*15130*/  ISETP.GT.AND P0, PT, R201, R30, PT ;  /* 0x0000001ec900720c */ /* 0x000fe20003f04270 */
[----:B------:R-:W-:Y:S01]  /*15140*/  HMMA.16816.F32 R52, R20, R14, R52 ;  /* 0x0000000e1434723c */ /* 0x000fe20000001834 */
[----:B------:R-:W-:Y:S01]  /*15150*/  FSEL R143, R16, -INF , !P4 ;  /* 0xff800000108f7808 */ /* 0x000fe20006000000 */
[----:B------:R-:W-:Y:S01]  /*15160*/  IMAD.MOV.U32 R16, RZ, RZ, R29 ;  /* 0x000000ffff107224 */ /* 0x000fe200078e001d */
[C-C-:B------:R-:W-:Y:S02]  /*15170*/  IADD3 R18, PT, PT, R135.reuse, 0xf, -R40.reuse ;  /* 0x0000000f87127810 */ /* 0x140fe40007ffe828 */
[----:B------:R-:W-:Y:S02]  /*15180*/  IADD3 R13, PT, PT, R135, 0x8, -R40 ;  /* 0x00000008870d7810 */ /* 0x000fe40007ffe828 */
[----:B------:R-:W-:Y:S02]  /*15190*/  FSEL R140, R140, -INF , !P1 ;  /* 0xff8000008c8c7808 */ /* 0x000fe40004800000 */
[----:B------:R-:W-:-:S02]  /*151a0*/  FSEL R143, R143, -INF , !P5 ;  /* 0xff8000008f8f7808 */ /* 0x000fc40006800000 */
[----:B------:R-:W-:Y:S02]  /*151b0*/  FSEL R178, R178, -INF , !P0 ;  /* 0xff800000b2b27808 */ /* 0x000fe40004000000 */
[-C--:B------:R-:W-:Y:S02]  /*151c0*/  ISETP.GT.AND P1, PT, R203, R3.reuse, PT ;  /* 0x00000003cb00720c */ /* 0x080fe40003f24270 */
[----:B------:R-:W-:Y:S02]  /*151d0*/  IABS R18, R18 ;  /* 0x0000001200127213 */ /* 0x000fe40000000000 */
[C---:B------:R-:W-:Y:S02]  /*151e0*/  ISETP.GE.AND P4, PT, R3.reuse, R202, PT ;  /* 0x000000ca0300720c */ /* 0x040fe40003f86270 */
[----:B------:R-:W-:Y:S02]  /*151f0*/  ISETP.GE.AND P5, PT, R3, R200, PT ;  /* 0x000000c80300720c */ /* 0x000fe40003fa6270 */
[----:B------:R-:W-:-:S02]  /*15200*/  ISETP.GT.AND P0, PT, R201, R3, PT ;  /* 0x00000003c900720c */ /* 0x000fc40003f04270 */
[----:B------:R-:W-:Y:S02]  /*15210*/  IADD3 R3, PT, PT, R39, 0x8, -R40 ;  /* 0x0000000827037810 */ /* 0x000fe40007ffe828 */
[----:B------:R-:W-:Y:S02]  /*15220*/  IABS R13, R13 ;  /* 0x0000000d000d7213 */ /* 0x000fe40000000000 */
[----:B------:R-:W-:Y:S02]  /*15230*/  I2FP.F32.S32 R18, R18 ;  /* 0x0000001200127245 */ /* 0x000fe40000201400 */
[----:B------:R-:W-:Y:S02]  /*15240*/  I2FP.F32.S32 R16, R16 ;  /* 0x0000001000107245 */ /* 0x000fe40000201400 */
[----:B------:R-:W-:Y:S01]  /*15250*/  FSEL R169, R46, -INF , !P3 ;  /* 0xff8000002ea97808 */ /* 0x000fe20005800000 */
[----:B------:R-:W-:Y:S01]  /*15260*/  FFMA.FTZ R17, R18, -UR14, R17 ;  /* 0x8000000e12117c23 */ /* 0x000fe20008010011 */
[----:B------:R-:W-:Y:S01]  /*15270*/  IABS R3, R3 ;  /* 0x0000000300037213 */ /* 0x000fe20000000000 */
[----:B------:R-:W-:Y:S01]  /*15280*/  FFMA.FTZ R16, R16, -UR14, R19 ;  /* 0x8000000e10107c23 */ /* 0x000fe20008010013 */
[----:B------:R-:W-:-:S02]  /*15290*/  I2FP.F32.S32 R13, R13 ;  /* 0x0000000d000d7245 */ /* 0x000fc40000201400 */
        /* <DEDUP_REMOVED lines=8> */
[C---:B------:R-:W-:Y:S01]  /*15320*/  VIADD R3, R32.reuse, 0x31 ;  /* 0x0000003120037836 */ /* 0x040fe20000000000 */
        /* <DEDUP_REMOVED lines=71> */
.L_x_5614:
        /* <DEDUP_REMOVED lines=49> */
[----:B--2---:R-:W-:-:S04]  /*15ab0*/  IMAD R3, R3, UR10, RZ ;  /* 0x0000000a03037c24 */ /* 0x004fc8000f8e02ff */
[----:B------:R-:W-:Y:S01]  /*15ac0*/  IMAD R3, R4, UR11, R3 ;  /* 0x0000000b04037c24 */ /* 0x000fe2000f8e0203 */
[----:B---3--:R-:W-:Y:S01]  /*15ad0*/  IADD3 R5, PT, PT, R6, -R5, RZ ;  /* 0x8000000506057210 */ /* 0x008fe20007ffe0ff */
        /* <DEDUP_REMOVED lines=9> */
.L_x_5615:
[----:B------:R-:W1:Y:S01]  /*15b70*/  LDCU UR9, c[0x0][0x440] ;  /* 0x00008800ff0977ac */ /* 0x000e620008000800 */
[----:B------:R-:W-:Y:S02]  /*15b80*/  IMAD.U32 R3, RZ, RZ, UR31 ;  /* 0x0000001fff037e24 */ /* 0x000fe4000f8e00ff */
[----:B------:R-:W-:Y:S01]  /*15b90*/  IMAD.U32 R4, RZ, RZ, UR30 ;  /* 0x0000001eff047e24 */ /* 0x000fe2000f8e00ff */
[----:B------:R-:W2:Y:S02]  /*15ba0*/  LDCU UR8, c[0x0][0x3bc] ;  /* 0x00007780ff0877ac */ /* 0x000ea40008000800 */
[----:B------:R-:W-:-:S04]  /*15bb0*/  LEA R6, P0, R3, R194, 0x1 ;  /* 0x000000c203067211 */ /* 0x000fc800078008ff */
[----:B------:R-:W-:Y:S02]  /*15bc0*/  LEA.HI.X R7, R3, R195, R4, 0x1, P0 ;  /* 0x000000c303077211 */ /* 0x000fe400000f0c04 */
[----:B-1----:R-:W-:Y:S02]  /*15bd0*/  ISETP.GE.AND P3, PT, R10, UR9, PT ;  /* 0x000000090a007c0c */ /* 0x002fe4000bf66270 */
[----:B------:R-:W-:Y:S02]  /*15be0*/  ISETP.GE.AND P4, PT, R180, UR9, PT ;  /* 0x00000009b4007c0c */ /* 0x000fe4000bf86270 */
[----:B------:R-:W-:Y:S01]  /*15bf0*/  ISETP.GE.AND P1, PT, R9, UR9, PT ;  /* 0x0000000909007c0c */ /* 0x000fe2000bf26270 */
[----:B------:R-:W-:Y:S02]  /*15c00*/  USHF.L.U32 UR9, UR10, 0x5, URZ ;  /* 0x000000050a097899 */ /* 0x000fe400080006ff */
[----:B--2---:R-:W-:-:S04]  /*15c10*/  USHF.L.U64.HI UR8, UR10, 0x5, UR8 ;  /* 0x000000050a087899 */ /* 0x004fc80008010208 */
[----:B------:R-:W-:Y:S02]  /*15c20*/  IADD3 R14, P0, PT, R6, UR9, RZ ;  /* 0x00000009060e7c10 */ /* 0x000fe4000ff1e0ff */
[----:B------:R-:W-:Y:S02]  /*15c30*/  @!P3 IMAD.MOV.U32 R4, RZ, RZ, R194 ;  /* 0x000000ffff04b224 */ /* 0x000fe400078e00c2 */
[----:B------:R-:W-:Y:S01]  /*15c40*/  @!P3 IMAD.MOV.U32 R5, RZ, RZ, R195 ;  /* 0x000000ffff05b224 */ /* 0x000fe200078e00c3 */
[----:B------:R-:W-:Y:S01]  /*15c50*/  @!PT LDS RZ, [RZ] ;  /* 0x00000000fffff984 */ /* 0x000fe20000000800 */
[----:B------:R-:W-:Y:S01]  /*15c60*/  @!PT LDS RZ, [RZ] ;  /* 0x00000000fffff984 */ /* 0x000fe20000000800 */
[----:B------:R-:W-:Y:S01]  /*15c70*/  @!PT LDS RZ, [RZ] ;  /* 0x00000000fffff984 */ /* 0x000fe20000000800 */
[----:B------:R1:W-:Y:S01]  /*15c80*/  @!P4 LDGSTS.E.BYPASS.LTC128B.128 [R215+0x6000], desc[UR6][R194.64] ;  /* 0x06000000c2d7cfae */ /* 0x0003e2000b981a06 */
[----:B------:R-:W-:Y:S02]  /*15c90*/  IADD3.X R15, PT, PT, R7, UR8, RZ, P0, !PT ;  /* 0x00000008070f7c10 */ /* 0x000fe400087fe4ff */
[----:B------:R-:W-:Y:S01]  /*15ca0*/  IADD3 R12, P0, PT, R14, UR9, RZ ;  /* 0x000000090e0c7c10 */ /* 0x000fe2000ff1e0ff */
[----:B------:R1:W-:Y:S03]  /*15cb0*/  @P4 STS.128 [R215+0x6000], RZ ;  /* 0x006000ffd7004388 */ /* 0x0003e60000000c00 */
[----:B------:R-:W-:Y:S01]  /*15cc0*/  IADD3.X R13, PT, PT, R15, UR8, RZ, P0, !PT ;  /* 0x000000080f0d7c10 */ /* 0x000fe200087fe4ff */
        /* <DEDUP_REMOVED lines=56> */
.L_x_5613:
[----:B-1----:R-:W-:Y:S01]  /*16050*/  FMNMX3.FTZ R6, R37, R41, R43, !PT ;  /* 0x0000002925067276 */ /* 0x002fe2000781002b */
[----:B------:R-:W1:Y:S01]  /*16060*/  LDCU UR8, c[0x0][0x45c] ;  /* 0x00008b80ff0877ac */ /* 0x000e620008000800 */
[----:B------:R-:W-:Y:S02]  /*16070*/  FMNMX3.FTZ R7, R34, R38, R44, !PT ;  /* 0x0000002622077276 */ /* 0x000fe4000781002c */
[----:B------:R-:W-:Y:S01]  /*16080*/  FMNMX3.FTZ R6, R6, R45, R33, !PT ;  /* 0x0000002d06067276 */ /* 0x000fe20007810021 */
[----:B------:R-:W-:Y:S01]  /*16090*/  UIADD3 UR15, UPT, UPT, UR4, -0x1, URZ ;  /* 0xffffffff040f7890 */ /* 0x000fe2000fffe0ff */
[----:B------:R-:W-:Y:S02]  /*160a0*/  FMNMX3.FTZ R7, R7, R42, R26, !PT ;  /* 0x0000002a07077276 */ /* 0x000fe4000781001a */
[----:B------:R-:W-:Y:S01]  /*160b0*/  FMNMX3.FTZ R6, R6, R25, R35, !PT ;  /* 0x0000001906067276 */ /* 0x000fe20007810023 */
[----:B------:R-:W-:Y:S01]  /*160c0*/  UISETP.GT.AND UP0, UPT, UR15, UR20, UPT ;  /* 0x000000140f00728c */ /* 0x000fe2000bf04270 */
        /* <DEDUP_REMOVED lines=34> */
[C---:B------:R-:W-:Y:S01]  /*162f0*/  FMUL.FTZ R177, R3.reuse, UR8 ;  /* 0x0000000803b17c20 */ /* 0x040fe20008410000 */
[----:B------:R-:W-:Y:S02]  /*16300*/  FSEL R186, R186, RZ, P0 ;  /* 0x000000ffbaba7208 */ /* 0x000fe40000000000 */
[----:B------:R-:W-:Y:S02]  /*16310*/  FSETP.NEU.FTZ.AND P0, PT, R3, -INF , PT ;  /* 0xff8000000300780b */ /* 0x000fe40003f1d000 */
[----:B------:R-:W-:Y:S01]  /*16320*/  @P2 IADD3 R167, PT, PT, R4, -0x40, RZ ;  /* 0xffffffc004a72810 */ /* 0x000fe20007ffe0ff */
[--C-:B------:R-:W-:Y:S01]  /*16330*/  FFMA.FTZ R163, R41, UR8, -R186.reuse ;  /* 0x0000000829a37c23 */ /* 0x100fe200080108ba */
[----:B------:R-:W-:Y:S01]  /*16340*/  FSEL R177, R177, RZ, P0 ;  /* 0x000000ffb1b17208 */ /* 0x000fe20000000000 */
[--C-:B------:R-:W-:Y:S01]  /*16350*/  FFMA.FTZ R162, R43, UR8, -R186.reuse ;  /* 0x000000082ba27c23 */ /* 0x100fe200080108ba */
[----:B------:R-:W-:Y:S01]  /*16360*/  IADD3 R165, PT, PT, R176, R167, RZ ;  /* 0x000000a7b0a57210 */ /* 0x000fe20007ffe0ff */
[----:B------:R-:W1:Y:S01]  /*16370*/  LDSM.16.MT88.4 R108, [R167] ;  /* 0x00000000a76c783b */ /* 0x000e620000004200 */
[--C-:B------:R-:W-:Y:S01]  /*16380*/  FFMA.FTZ R166, R37, UR8, -R186.reuse ;  /* 0x0000000825a67c23 */ /* 0x100fe200080108ba */
[--C-:B------:R-:W-:Y:S01]  /*16390*/  FFMA.FTZ R157, R42, UR8, -R177.reuse ;  /* 0x000000082a9d7c23 */ /* 0x100fe200080108b1 */
[--C-:B------:R-:W-:Y:S01]  /*163a0*/  FFMA.FTZ R159, R45, UR8, -R186.reuse ;  /* 0x000000082d9f7c23 */ /* 0x100fe200080108ba */
[----:B------:R-:W2:Y:S01]  /*163b0*/  LDSM.16.MT88.4 R40, [R171+0xe000] ;  /* 0x00e00000ab28783b */ /* 0x000ea20000004200 */
[--C-:B------:R-:W-:Y:S01]  /*163c0*/  FFMA.FTZ R164, R34, UR8, -R177.reuse ;  /* 0x0000000822a47c23 */ /* 0x100fe200080108b1 */
[--C-:B------:R-:W-:Y:S01]  /*163d0*/  FFMA.FTZ R161, R38, UR8, -R177.reuse ;  /* 0x0000000826a17c23 */ /* 0x100fe200080108b1 */
[--C-:B------:R-:W-:Y:S01]  /*163e0*/  FFMA.FTZ R160, R44, UR8, -R177.reuse ;  /* 0x000000082ca07c23 */ /* 0x100fe200080108b1 */
[----:B------:R-:W3:Y:S01]  /*163f0*/  LDSM.16.MT88.4 R100, [R165] ;  /* 0x00000000a564783b */ /* 0x000ee20000004200 */
[----:B------:R-:W-:Y:S01]  /*16400*/  MUFU.EX2 R166, R166 ;  /* 0x000000a600a67308 */ /* 0x000fe20000000800 */
[--C-:B------:R-:W-:Y:S01]  /*16410*/  FFMA.FTZ R150, R8, UR8, -R177.reuse ;  /* 0x0000000808967c23 */ /* 0x100fe200080108b1 */
[--C-:B------:R-:W-:Y:S01]  /*16420*/  FFMA.FTZ R158, R33, UR8, -R186.reuse ;  /* 0x00000008219e7c23 */ /* 0x100fe200080108ba */
[----:B------:R-:W4:Y:S01]  /*16430*/  LDSM.16.MT88.4 R56, [R167+0x2000] ;  /* 0x00200000a738783b */ /* 0x000f220000004200 */
[--C-:B------:R-:W-:Y:S01]  /*16440*/  FFMA.FTZ R155, R25, UR8, -R186.reuse ;  /* 0x00000008199b7c23 */ /* 0x100fe200080108ba */
[--C-:B------:R-:W-:Y:S01]  /*16450*/  FFMA.FTZ R152, R35, UR8, -R186.reuse ;  /* 0x0000000823987c23 */ /* 0x100fe200080108ba */
[--C-:B------:R-:W-:Y:S01]  /*16460*/  FFMA.FTZ R151, R27, UR8, -R186.reuse ;  /* 0x000000081b977c23 */ /* 0x100fe200080108ba */
[----:B------:R-:W5:Y:S01]  /*16470*/  LDSM.16.MT88.4 R64, [R165+0x2000] ;  /* 0x00200000a540783b */ /* 0x000f620000004200 */
[----:B------:R-:W1:Y:S01]  /*16480*/  MUFU.EX2 R163, R163 ;  /* 0x000000a300a37308 */ /* 0x000e620000000800 */
[--C-:B------:R-:W-:Y:S01]  /*16490*/  FFMA.FTZ R154, R26, UR8, -R177.reuse ;  /* 0x000000081a9a7c23 */ /* 0x100fe200080108b1 */
[--C-:B------:R-:W-:Y:S01]  /*164a0*/  FFMA.FTZ R153, R28, UR8, -R177.reuse ;  /* 0x000000081c997c23 */ /* 0x100fe200080108b1 */
[----:B------:R-:W5:Y:S01]  /*164b0*/  LDSM.16.MT88.4 R88, [R167+0x4000] ;  /* 0x00400000a758783b */ /* 0x000f620000004200 */
        /* <DEDUP_REMOVED lines=13> */
[----:B-1----:R-:W-:Y:S01]  /*16590*/  F2FP.F16.F32.PACK_AB R96, R163, R166 ;  /* 0x000000a6a360723e */ /* 0x002fe200000000ff */
        /* <DEDUP_REMOVED lines=14> */
[----:B------:R-:W1:Y:S01]  /*16680*/  MUFU.EX2 R161, R161 ;  /* 0x000000a100a17308 */ /* 0x000e620000000800 */
[----:B--2---:R-:W-:Y:S01]  /*16690*/  F2FP.F16.F32.PACK_AB R98, R159, R162 ;  /* 0x000000a29f62723e */ /* 0x004fe200000000ff */
[----:B------:R-:W-:-:S04]  /*166a0*/  FADD.FTZ R162, R162, R163 ;  /* 0x000000a3a2a27221 */ /* 0x000fc80000010000 */
[----:B------:R-:W-:Y:S02]  /*166b0*/  FADD.FTZ R159, R159, R162 ;  /* 0x000000a29f9f7221 */ /* 0x000fe40000010000 */
[----:B------:R-:W-:Y:S08]  /*166c0*/  MUFU.EX2 R160, R160 ;  /* 0x000000a000a07308 */ /* 0x000ff00000000800 */
[----:B------:R-:W2:Y:S01]  /*166d0*/  MUFU.EX2 R157, R157 ;  /* 0x0000009d009d7308 */ /* 0x000ea20000000800 */
[----:B-1----:R-:W-:Y:S01]  /*166e0*/  F2FP.F16.F32.PACK_AB R97, R161, R164 ;  /* 0x000000a4a161723e */ /* 0x002fe200000000ff */
[----:B------:R-:W-:-:S06]  /*166f0*/  FADD.FTZ R161, R164, R161 ;  /* 0x000000a1a4a17221 */ /* 0x000fcc0000010000 */
[----:B------:R-:W-:Y:S08]  /*16700*/  MUFU.EX2 R158, R158 ;  /* 0x0000009e009e7308 */ /* 0x000ff00000000800 */
[----:B------:R-:W1:Y:S01]  /*16710*/  MUFU.EX2 R155, R155 ;  /* 0x0000009b009b7308 */ /* 0x000e620000000800 */
        /* <DEDUP_REMOVED lines=22> */
[C---:B---3--:R-:W-:Y:S07]  /*16880*/  HMMA.16816.F32 R104, R96.reuse, R100, RZ ;  /* 0x000000646068723c */ /* 0x048fee00000018ff */
[----:B------:R-:W-:Y:S01]  /*16890*/  MUFU.EX2 R172, R172 ;  /* 0x000000ac00ac7308 */ /* 0x000fe20000000800 */
[C---:B----4-:R-:W-:Y:S07]  /*168a0*/  HMMA.16816.F32 R52, R96.reuse, R56, RZ ;  /* 0x000000386034723c */ /* 0x050fee00000018ff */
[----:B------:R-:W3:Y:S01]  /*168b0*/  MUFU.EX2 R175, R175 ;  /* 0x000000af00af7308 */ /* 0x000ee20000000800 */
[C---:B-----5:R-:W-:Y:S07]  /*168c0*/  HMMA.16816.F32 R60, R96.reuse, R64, RZ ;  /* 0x00000040603c723c */ /* 0x060fee00000018ff */
        /* <DEDUP_REMOVED lines=17> */
[C---:B------:R-:W-:Y:S08]  /*169e0*/  HMMA.16816.F32 R64, R96.reuse, R66, RZ ;  /* 0x000000426040723c */ /* 0x040ff000000018ff */
[C---:B------:R-:W-:Y:S08]  /*169f0*/  HMMA.16816.F32 R88, R96.reuse, R90, RZ ;  /* 0x0000005a6058723c */ /* 0x040ff000000018ff */
[----:B------:R-:W-:Y:S01]  /*16a00*/  HMMA.16816.F32 R92, R96, R4, RZ ;  /* 0x00000004605c723c */ /* 0x000fe200000018ff */
[----:B-1----:R-:W-:Y:S01]  /*16a10*/  F2FP.F16.F32.PACK_AB R4, R155, R158 ;  /* 0x0000009e9b04723e */ /* 0x002fe200000000ff */
[----:B------:R-:W-:Y:S01]  /*16a20*/  FADD.FTZ R158, R158, R159 ;  /* 0x0000009f9e9e7221 */ /* 0x000fe20000010000 */
[----:B--2---:R-:W-:Y:S01]  /*16a30*/  F2FP.F16.F32.PACK_AB R5, R153, R154 ;  /* 0x0000009a9905723e */ /* 0x004fe200000000ff */
[----:B------:R-:W-:-:S02]  /*16a40*/  FADD.FTZ R154, R154, R157 ;  /* 0x0000009d9a9a7221 */ /* 0x000fc40000010000 */
[----:B------:R-:W-:Y:S02]  /*16a50*/  FADD.FTZ R155, R155, R158 ;  /* 0x0000009e9b9b7221 */ /* 0x000fe40000010000 */
[----:B------:R-:W-:Y:S01]  /*16a60*/  HMMA.16816.F32 R96, R96, R6, RZ ;  /* 0x000000066060723c */ /* 0x000fe200000018ff */
        /* <DEDUP_REMOVED lines=30> */
[----:B------:R5:W-:Y:S07]  /*16c50*/  LDSM.16.MT88.4 R32, [R190+0x11000] ;  /* 0x01100000be20783b */ /* 0x000bee0000004200 */
[C---:B------:R-:W-:Y:S08]  /*16c60*/  HMMA.16816.F32 R128, R4.reuse, R28, R128 ;  /* 0x0000001c0480723c */ /* 0x040ff00000001880 */
[C---:B------:R-:W-:Y:S01]  /*16c70*/  HMMA.16816.F32 R124, R4.reuse, R30, R124 ;  /* 0x0000001e047c723c */ /* 0x040fe2000000187c */
[----:B------:R-:W-:Y:S07]  /*16c80*/  LDSM.16.MT88.4 R28, [R171+0xd000] ;  /* 0x00d00000ab1c783b */ /* 0x000fee0000004200 */
[----:B------:R-:W-:Y:S01]  /*16c90*/  HMMA.16816.F32 R68, R4, R24, R68 ;  /* 0x000000180444723c */ /* 0x000fe20000001844 */
[----:B-----5:R-:W-:Y:S01]  /*16ca0*/  FFMA.FTZ R190, R147, UR8, -R186 ;  /* 0x0000000893be7c23 */ /* 0x020fe200080108ba */
[----:B------:R-:W-:-:S05]  /*16cb0*/  IADD3 R186, PT, PT, R176, R171, RZ ;  /* 0x000000abb0ba7210 */ /* 0x000fca0007ffe0ff */
[----:B------:R-:W5:Y:S01]  /*16cc0*/  MUFU.EX2 R190, R190 ;  /* 0x000000be00be7308 */ /* 0x000f620000000800 */
[C---:B------:R-:W-:Y:S01]  /*16cd0*/  HMMA.16816.F32 R72, R4.reuse, R26, R72 ;  /* 0x0000001a0448723c */ /* 0x040fe20000001848 */
[----:B------:R-:W-:Y:S04]  /*16ce0*/  LDSM.16.MT88.4 R24, [R171+0x11000] ;  /* 0x01100000ab18783b */ /* 0x000fe80000004200 */
[----:B------:R-:W-:Y:S03]  /*16cf0*/  LDSM.16.MT88.4 R144, [R186+0xd800] ;  /* 0x00d80000ba90783b */ /* 0x000fe60000004200 */
[C---:B---3--:R-:W-:Y:S08]  /*16d00*/  HMMA.16816.F32 R52, R4.reuse, R20, R52 ;  /* 0x000000140434723c */ /* 0x048ff00000001834 */
[C---:B------:R-:W-:Y:S01]  /*16d10*/  HMMA.16816.F32 R56, R4.reuse, R22, R56 ;  /* 0x000000160438723c */ /* 0x040fe20000001838 */
[----:B------:R-:W-:Y:S07]  /*16d20*/  LDSM.16.MT88.4 R20, [R165+0x1000] ;  /* 0x00100000a514783b */ /* 0x000fee0000004200 */
[C---:B----4-:R-:W-:Y:S08]  /*16d30*/  HMMA.16816.F32 R92, R4.reuse, R12, R92 ;  /* 0x0000000c045c723c */ /* 0x050ff0000000185c */
[----:B------:R-:W-:Y:S01]  /*16d40*/  HMMA.16816.F32 R96, R4, R14, R96 ;  /* 0x0000000e0460723c */ /* 0x000fe20000001860 */
[----:B------:R-:W3:Y:S01]  /*16d50*/  LDSM.16.MT88.4 R12, [R167+0x3000] ;  /* 0x00300000a70c783b */ /* 0x000ee20000004200 */
        /* <DEDUP_REMOVED lines=8> */
[----:B------:R-:W-:-:S04]  /*16de0*/  FADD.FTZ R170, R170, R169 ;  /* 0x000000a9aaaa7221 */ /* 0x000fc80000010000 */
[----:B-1----:R-:W-:Y:S01]  /*16df0*/  HMMA.16816.F32 R112, R4, R8, R112 ;  /* 0x000000080470723c */ /* 0x002fe20000001870 */
[----:B------:R-:W-:-:S07]  /*16e00*/  FADD.FTZ R173, R173, R170 ;  /* 0x000000aaadad7221 */ /* 0x000fce0000010000 */
        /* <DEDUP_REMOVED lines=22> */
[----:B------:R5:W-:Y:S07]  /*16f70*/  LDSM.16.MT88.4 R136, [R186+0x11800] ;  /* 0x01180000ba88783b */ /* 0x000bee0000004200 */
[C---:B------:R-:W-:Y:S08]  /*16f80*/  HMMA.16816.F32 R76, R4.reuse, R32, R76 ;  /* 0x00000020044c723c */ /* 0x040ff0000000184c */
[C---:B------:R-:W-:Y:S01]  /*16f90*/  HMMA.16816.F32 R80, R4.reuse, R34, R80 ;  /* 0x000000220450723c */ /* 0x040fe20000001850 */
[----:B------:R-:W-:Y:S07]  /*16fa0*/  LDSM.16.MT88.4 R32, [R171+0xf800] ;  /* 0x00f80000ab20783b */ /* 0x000fee0000004200 */
[C---:B------:R-:W-:Y:S01]  /*16fb0*/  HMMA.16816.F32 R68, R4.reuse, R24, R68 ;  /* 0x000000180444723c */ /* 0x040fe20000001844 */
[----:B-----5:R-:W1:Y:S07]  /*16fc0*/  S2R R186, SR_TID.X ;  /* 0x0000000000ba7919 */ /* 0x020e6e0000002100 */
        /* <DEDUP_REMOVED lines=49> */
[----:B------:R-:W-:-:S15]  /*172e0*/  BRA.U !UP0, `(.L_x_5616) ;  /* 0x0000004908447547 */ /* 0x000fde000b800000 */
[----:B------:R-:W-:-:S04]  /*172f0*/  DEPBAR.LE SB0, 0x0 ;  /* 0x000080000000791a */ /* 0x000fc80000000000 */
[----:B------:R-:W-:Y:S01]  /*17300*/  UISETP.NE.U32.AND UP0, UPT, UR12, URZ, UPT ;  /* 0x000000ff0c00728c */ /* 0x000fe2000bf05070 */
[----:B------:R-:W-:-:S03]  /*17310*/  LOP3.LUT R10, R0, 0x1c0, RZ, 0xc0, !PT ;  /* 0x000001c0000a7812 */ /* 0x000fc600078ec0ff */
[----:B------:R-:W-:Y:S01]  /*17320*/  UISETP.NE.AND.EX UP0, UPT, UR13, URZ, UPT, UP0 ;  /* 0x000000ff0d00728c */ /* 0x000fe2000bf05300 */
[----:B------:R-:W-:Y:S08]  /*17330*/  BAR.SYNC.DEFER_BLOCKING 0x0 ;  /* 0x0000000000007b1d */ /* 0x000ff00000010000 */
[----:B------:R-:W-:Y:S05]  /*17340*/  BRA.U !UP0, `(.L_x_5617) ;  /* 0x0000000508007547 */ /* 0x000fea000b800000 */
        /* <DEDUP_REMOVED lines=32> */
[----:B------:R-:W1:Y:S03]  /*17550*/  LDCU.64 UR8, c[0x0][0x3c0] ;  /* 0x00007800ff0877ac */ /* 0x000e660008000a00 */
[----:B------:R-:W-:-:S03]  /*17560*/  ISETP.GE.AND P3, PT, R6, RZ, PT ;  /* 0x000000ff0600720c */ /* 0x000fc60003f66270 */
[----:B------:R-:W-:Y:S02]  /*17570*/  @P1 IADD3 R5, PT, PT, R5, 0x1, RZ ;  /* 0x0000000105051810 */ /* 0x000fe40007ffe0ff */
[----:B------:R-:W-:Y:S02]  /*17580*/  ISETP.NE.AND P1, PT, R8, RZ, PT ;  /* 0x000000ff0800720c */ /* 0x000fe40003f25270 */
[----:B------:R-:W-:Y:S02]  /*17590*/  @P5 VIADD R12, R12, 0x1 ;  /* 0x000000010c0c5836 */ /* 0x000fe40000000000 */
[----:B------:R-:W-:Y:S01]  /*175a0*/  IMAD.MOV.U32 R4, RZ, RZ, R5 ;  /* 0x000000ffff047224 */ /* 0x000fe200078e0005 */
[----:B------:R-:W-:-:S03]  /*175b0*/  LOP3.LUT R5, RZ, R8, RZ, 0x33, !PT ;  /* 0x00000008ff057212 */ /* 0x000fc600078e33ff */
[----:B------:R-:W-:Y:S01]  /*175c0*/  @!P3 IADD3 R12, PT, PT, -R12, RZ, RZ ;  /* 0x000000ff0c0cb210 */ /* 0x000fe20007ffe1ff */
[----:B------:R-:W-:-:S03]  /*175d0*/  @!P0 IMAD.MOV R4, RZ, RZ, -R4 ;  /* 0x000000ffff048224 */ /* 0x000fc600078e0a04 */
[C---:B------:R-:W-:Y:S02]  /*175e0*/  SEL R6, R5.reuse, R12, !P1 ;  /* 0x0000000c05067207 */ /* 0x040fe40004800000 */
[----:B------:R-:W-:-:S03]  /*175f0*/  SEL R5, R5, R4, !P1 ;  /* 0x0000000405057207 */ /* 0x000fc60004800000 */
[----:B------:R-:W-:-:S04]  /*17600*/  IMAD.WIDE R14, R6, 0x4, R198 ;  /* 0x00000004060e7825 */ /* 0x000fc800078e02c6 */
[C---:B------:R-:W-:Y:S01]  /*17610*/  IMAD.WIDE R12, R5.reuse, 0x4, R198 ;  /* 0x00000004050c7825 */ /* 0x040fe200078e02c6 */
[----:B------:R-:W3:Y:S04]  /*17620*/  LDG.E R7, desc[UR6][R14.64] ;  /* 0x000000060e077981 */ /* 0x000ee8000c1e1900 */
[----:B------:R-:W3:Y:S01]  /*17630*/  LDG.E R4, desc[UR6][R12.64] ;  /* 0x000000060c047981 */ /* 0x000ee2000c1e1900 */
[----:B------:R-:W-:-:S05]  /*17640*/  IADD3 R5, PT, PT, R5, -R6, RZ ;  /* 0x8000000605057210 */ /* 0x000fca0007ffe0ff */
[----:B------:R-:W-:Y:S02]  /*17650*/  IMAD R8, R5, R8, -0x40 ;  /* 0xffffffc005087424 */ /* 0x000fe400078e0208 */
[----:B-1----:R-:W-:-:S03]  /*17660*/  IMAD.U32 R5, RZ, RZ, UR8 ;  /* 0x00000008ff057e24 */ /* 0x002fc6000f8e00ff */
[----:B------:R-:W-:-:S05]  /*17670*/  SHF.R.S32.HI R6, RZ, 0x1f, R8 ;  /* 0x0000001fff067819 */ /* 0x000fca0000011408 */
[----:B------:R-:W-:-:S04]  /*17680*/  IMAD R6, R6, R5, RZ ;  /* 0x0000000506067224 */ /* 0x000fc800078e02ff */
[C---:B------:R-:W-:Y:S02]  /*17690*/  IMAD R6, R8.reuse, UR9, R6 ;  /* 0x0000000908067c24 */ /* 0x040fe4000f8e0206 */
        /* <DEDUP_REMOVED lines=11> */
.L_x_5617:
        /* <DEDUP_REMOVED lines=8> */
.L_x_5618:
[----:B------:R-:W1:Y:S01]  /*177d0*/  LDCU UR8, c[0x0][0x440] ;  /* 0x00008800ff0877ac */ /* 0x000e620008000800 */
[----:B------:R-:W2:Y:S01]  /*177e0*/  LDC R4, c[0x0][0x3c4] ;  /* 0x0000f100ff047b82 */ /* 0x000ea20000000800 */
[----:B------:R-:W-:Y:S01]  /*177f0*/  LOP3.LUT R6, R180, 0x40, RZ, 0xfc, !PT ;  /* 0x00000040b4067812 */ /* 0x000fe200078efcff */
[----:B------:R-:W-:Y:S01]  /*17800*/  IMAD.SHL.U32 R183, R186, 0x20, RZ ;  /* 0x00000020bab77824 */ /* 0x000fe200078e00ff */
[----:B------:R-:W-:Y:S01]  /*17810*/  SHF.R.U32.HI R182, RZ, 0x1, R186 ;  /* 0x00000001ffb67819 */ /* 0x000fe200000116ba */
[----:B------:R-:W-:Y:S01]  /*17820*/  UIADD3 UR15, UPT, UPT, UR4, -0x2, URZ ;  /* 0xfffffffe040f7890 */ /* 0x000fe2000fffe0ff */
[----:B------:R-:W-:Y:S02]  /*17830*/  LOP3.LUT R7, R10, 0x8, R133, 0xf8, !PT ;  /* 0x000000080a077812 */ /* 0x000fe400078ef885 */
[----:B------:R-:W-:Y:S01]  /*17840*/  LOP3.LUT R187, R182, 0x8, RZ, 0xc0, !PT ;  /* 0x00000008b6bb7812 */ /* 0x000fe200078ec0ff */
[----:B------:R-:W-:Y:S01]  /*17850*/  UISETP.GT.AND UP1, UPT, UR15, UR20, UPT ;  /* 0x000000140f00728c */ /* 0x000fe2000bf24270 */
[----:B------:R-:W-:-:S02]  /*17860*/  LOP3.LUT R206, R0, 0x400, RZ, 0xc0, !PT ;  /* 0x0000040000ce7812 */ /* 0x000fc400078ec0ff */
[----:B------:R-:W-:Y:S02]  /*17870*/  LOP3.LUT R7, R7, R180, RZ, 0x3c, !PT ;  /* 0x000000b407077212 */ /* 0x000fe400078e3cff */
[----:B------:R-:W-:Y:S02]  /*17880*/  LOP3.LUT R183, R183, 0x7c00, RZ, 0xc0, !PT ;  /* 0x00007c00b7b77812 */ /* 0x000fe400078ec0ff */
[----:B------:R-:W-:Y:S01]  /*17890*/  LOP3.LUT R187, R187, 0x1c0, R0, 0xf8, !PT ;  /* 0x000001c0bbbb7812 */ /* 0x000fe200078ef800 */
[----:B------:R-:W-:Y:S01]  /*178a0*/  IMAD R206, R7, 0x2, R206 ;  /* 0x0000000207ce7824 */ /* 0x000fe200078e02ce */
[----:B-1----:R-:W-:Y:S01]  /*178b0*/  ISETP.GE.AND P3, PT, R6, UR8, PT ;  /* 0x0000000806007c0c */ /* 0x002fe2000bf66270 */
[----:B------:R-:W-:Y:S01]  /*178c0*/  IMAD.SHL.U32 R7, R5, 0x20, RZ ;  /* 0x0000002005077824 */ /* 0x000fe200078e00ff */
[----:B------:R-:W-:Y:S01]  /*178d0*/  ISETP.GE.AND P4, PT, R180, UR8, PT ;  /* 0x00000008b4007c0c */ /* 0x000fe2000bf86270 */
[----:B------:R-:W-:Y:S01]  /*178e0*/  VIADD R133, R206, UR5 ;  /* 0x00000005ce857c36 */ /* 0x000fe20008000000 */
[----:B------:R-:W-:-:S02]  /*178f0*/  LOP3.LUT R6, R180, 0x80, RZ, 0xfc, !PT ;  /* 0x00000080b4067812 */ /* 0x000fc400078efcff */
[----:B------:R-:W-:Y:S01]  /*17900*/  LOP3.LUT R207, R187, R180, RZ, 0x3c, !PT ;  /* 0x000000b4bbcf7212 */ /* 0x000fe200078e3cff */
[--C-:B------:R-:W-:Y:S01]  /*17910*/  IMAD.IADD R192, R176, 0x1, R133.reuse ;  /* 0x00000001b0c07824 */ /* 0x100fe200078e0285 */
[----:B------:R-:W-:Y:S01]  /*17920*/  ISETP.GE.AND P1, PT, R6, UR8, PT ;  /* 0x0000000806007c0c */ /* 0x000fe2000bf26270 */
[----:B------:R-:W-:Y:S01]  /*17930*/  IMAD.IADD R133, R156, 0x1, R133 ;  /* 0x000000019c857824 */ /* 0x000fe200078e0285 */
[----:B------:R-:W-:Y:S02]  /*17940*/  LOP3.LUT R6, R183, 0x200, R0, 0xf8, !PT ;  /* 0x00000200b7067812 */ /* 0x000fe400078ef800 */
[C---:B------:R-:W-:Y:S01]  /*17950*/  LEA R8, P0, R5.reuse, R196, 0x5 ;  /* 0x000000c405087211 */ /* 0x040fe200078028ff */
[----:B------:R-:W-:Y:S01]  /*17960*/  IMAD.IADD R184, R176, 0x1, R133 ;  /* 0x00000001b0b87824 */ /* 0x000fe200078e0285 */
[----:B------:R-:W-:Y:S01]  /*17970*/  LOP3.LUT R207, R6, R207, RZ, 0xfc, !PT ;  /* 0x000000cf06cf7212 */ /* 0x000fe200078efcff */
[----:B------:R-:W-:Y:S01]  /*17980*/  @!PT LDS RZ, [RZ] ;  /* 0x00000000fffff984 */ /* 0x000fe20000000800 */
[----:B------:R-:W-:Y:S01]  /*17990*/  @!PT LDS RZ, [RZ] ;  /* 0x00000000fffff984 */ /* 0x000fe20000000800 */
[----:B------:R-:W-:Y:S01]  /*179a0*/  @!PT LDS RZ, [RZ] ;  /* 0x00000000fffff984 */ /* 0x000fe20000000800 */
[----:B------:R-:W-:Y:S01]  /*179b0*/  @!P4 LDGSTS.E.BYPASS.LTC128B.128 [R215+0xc000], desc[UR6][R196.64] ;  /* 0x0c000000c4d7cfae */ /* 0x000fe2000b981a06 */
[----:B--2---:R-:W-:-:S02]  /*179c0*/  SHF.L.U64.HI R6, R5, 0x5, R4 ;  /* 0x0000000505067819 */ /* 0x004fc40000010204 */
[----:B------:R-:W-:Y:S01]  /*179d0*/  LEA.HI.X R9, R5, R197, R4, 0x5, P0 ;  /* 0x000000c505097211 */ /* 0x000fe200000f2c04 */
[----:B------:R-:W-:Y:S01]  /*179e0*/  @P4 STS.128 [R215+0xc000], RZ ;  /* 0x00c000ffd7004388 */ /* 0x000fe20000000c00 */
[----:B------:R-:W-:Y:S02]  /*179f0*/  IADD3 R4, P5, PT, R7, R8, RZ ;  /* 0x0000000807047210 */ /* 0x000fe40007fbe0ff */
[----:B------:R-:W-:Y:S01]  /*17a00*/  LEA R207, R207, UR5, 0x1 ;  /* 0x00000005cfcf7c11 */ /* 0x000fe2000f8e08ff */
[----:B------:R-:W-:Y:S01]  /*17a10*/  @!PT LDS RZ, [RZ] ;  /* 0x00000000fffff984 */ /* 0x000fe20000000800 */
[----:B------:R-:W-:Y:S01]  /*17a20*/  @!PT LDS RZ, [RZ] ;  /* 0x00000000fffff984 */ /* 0x000fe20000000800 */
[----:B------:R-:W-:Y:S01]  /*17a30*/  @!PT LDS RZ, [RZ] ;  /* 0x00000000fffff984 */ /* 0x000fe20000000800 */
[----:B------:R-:W-:Y:S01]  /*17a40*/  @!P3 LDGSTS.E.BYPASS.LTC128B.128 [R215+0xe000], desc[UR6][R196.64+0x80] ;  /* 0x0e000080c4d7bfae */ /* 0x000fe2000b981a06 */
[----:B------:R-:W-:Y:S01]  /*17a50*/  IADD3 R10, P0, PT, R7, R4, RZ ;  /* 0x00000004070a7210 */ /* 0x000fe20007f1e0ff */
[----:B------:R-:W-:Y:S02]  /*17a60*/  IMAD.X R5, R6, 0x1, R9, P5 ;  /* 0x0000000106057824 */ /* 0x000fe400028e0609 */
[----:B------:R-:W-:Y:S01]  /*17a70*/  @P3 STS.128 [R215+0xe000], RZ ;  /* 0x00e000ffd7003388 */ /* 0x000fe20000000c00 */
[----:B------:R-:W-:-:S02]  /*17a80*/  IMAD.IADD R205, R176, 0x1, R207 ;  /* 0x00000001b0cd7824 */ /* 0x000fc400078e02cf */
[----:B------:R-:W-:Y:S01]  /*17a90*/  IMAD.X R11, R6, 0x1, R5, P0 ;  /* 0x00000001060b7824 */ /* 0x000fe200000e0605 */
        /* <DEDUP_REMOVED lines=57> */
[----:B------:R-:W-:Y:S04]  /*17e30*/  LDSM.16.M88.4 R136, [R205] ;  /* 0x00000000cd88783b */ /* 0x000fe80000000200 */
[----:B------:R-:W5:Y:S04]  /*17e40*/  LDSM.16.M88.4 R148, [R192+0x6000] ;  /* 0x00600000c094783b */ /* 0x000f680000000200 */
[----:B-1----:R-:W1:Y:S04]  /*17e50*/  LDSM.16.M88.4 R8, [R192+0x7000] ;  /* 0x00700000c008783b */ /* 0x002e680000000200 */
[----:B------:R-:W1:Y:S04]  /*17e60*/  LDSM.16.M88.4 R144, [R192+0x6800] ;  /* 0x00680000c090783b */ /* 0x000e680000000200 */
[----:B------:R-:W1:Y:S04]  /*17e70*/  LDSM.16.M88.4 R140, [R192+0x7800] ;  /* 0x00780000c08c783b */ /* 0x000e680000000200 */
[----:B------:R-:W-:Y:S01]  /*17e80*/  LDSM.16.M88.4 R4, [R193] ;  /* 0x00000000c104783b */ /* 0x000fe20000000200 */
[C---:B--2---:R-:W-:Y:S03]  /*17e90*/  HMMA.16816.F32 R28, R152.reuse, R24, RZ ;  /* 0x00000018981c723c */ /* 0x044fe600000018ff */
[----:B------:R-:W2:Y:S04]  /*17ea0*/  LDSM.16.M88.4 R32, [R133+0x6000] ;  /* 0x006000008520783b */ /* 0x000ea80000000200 */
[----:B------:R-:W2:Y:S01]  /*17eb0*/  LDSM.16.M88.4 R12, [R133+0x6800] ;  /* 0x00680000850c783b */ /* 0x000ea20000000200 */
[C---:B------:R-:W-:Y:S03]  /*17ec0*/  HMMA.16816.F32 R24, R152.reuse, R26, RZ ;  /* 0x0000001a9818723c */ /* 0x040fe600000018ff */
[----:B------:R-:W2:Y:S04]  /*17ed0*/  LDSM.16.M88.4 R172, [R133+0x7000] ;  /* 0x0070000085ac783b */ /* 0x000ea80000000200 */
        /* <DEDUP_REMOVED lines=9> */
[----:B------:R-:W3:Y:S07]  /*17f70*/  LDSM.16.M88.4 R168, [R133+0x7800] ;  /* 0x0078000085a8783b */ /* 0x000eee0000000200 */
        /* <DEDUP_REMOVED lines=19> */
[C---:B------:R-:W-:Y:S08]  /*180b0*/  HMMA.16816.F32 R164, R4.reuse, R172, R164 ;  /* 0x000000ac04a4723c */ /* 0x040ff000000018a4 */
[C---:B------:R-:W-:Y:S01]  /*180c0*/  HMMA.16816.F32 R160, R4.reuse, R174, R160 ;  /* 0x000000ae04a0723c */ /* 0x040fe200000018a0 */
[----:B------:R-:W-:Y:S07]  /*180d0*/  LDSM.16.M88.4 R172, [R133+0x9000] ;  /* 0x0090000085ac783b */ /* 0x000fee0000000200 */
[C---:B---3--:R-:W-:Y:S08]  /*180e0*/  HMMA.16816.F32 R156, R4.reuse, R168, R156 ;  /* 0x000000a8049c723c */ /* 0x048ff0000000189c */
[----:B------:R-:W-:Y:S01]  /*180f0*/  HMMA.16816.F32 R152, R4, R170, R152 ;  /* 0x000000aa0498723c */ /* 0x000fe20000001898 */
[----:B------:R-:W3:Y:S04]  /*18100*/  LDSM.16.M88.4 R4, [R206+UR5+0x8800] ;  /* 0x00880005ce04783b */ /* 0x000ee80008000200 */
[----:B------:R-:W3:Y:S03]  /*18110*/  LDSM.16.M88.4 R168, [R206+UR5+0x9000] ;  /* 0x00900005cea8783b */ /* 0x000ee60008000200 */
[C---:B-1----:R-:W-:Y:S08]  /*18120*/  HMMA.16816.F32 R28, R8.reuse, R148, R28 ;  /* 0x00000094081c723c */ /* 0x042ff0000000181c */
[C---:B------:R-:W-:Y:S01]  /*18130*/  HMMA.16816.F32 R24, R8.reuse, R150, R24 ;  /* 0x000000960818723c */ /* 0x040fe20000001818 */
[----:B------:R-:W1:Y:S07]  /*18140*/  LDSM.16.M88.4 R148, [R206+UR5+0x9800] ;  /* 0x00980005ce94783b */ /* 0x000e6e0008000200 */
[C---:B----4-:R-:W-:Y:S08]  /*18150*/  HMMA.16816.F32 R20, R8.reuse, R140, R20 ;  /* 0x0000008c0814723c */ /* 0x050ff00000001814 */
[C---:B------:R-:W-:Y:S01]  /*18160*/  HMMA.16816.F32 R16, R8.reuse, R142, R16 ;  /* 0x0000008e0810723c */ /* 0x040fe20000001810 */
[----:B------:R-:W-:Y:S07]  /*18170*/  LDSM.16.M88.4 R140, [R192+0x8000] ;  /* 0x00800000c08c783b */ /* 0x000fee0000000200 */
[C---:B-----5:R-:W-:Y:S08]  /*18180*/  HMMA.16816.F32 R164, R8.reuse, R136, R164 ;  /* 0x0000008808a4723c */ /* 0x060ff000000018a4 */
[C---:B------:R-:W-:Y:S01]  /*18190*/  HMMA.16816.F32 R160, R8.reuse, R138, R160 ;  /* 0x0000008a08a0723c */ /* 0x040fe200000018a0 */
[----:B------:R-:W-:Y:S07]  /*181a0*/  LDSM.16.M88.4 R136, [R192+0x8800] ;  /* 0x00880000c088783b */ /* 0x000fee0000000200 */
[C---:B--2---:R-:W-:Y:S08]  /*181b0*/  HMMA.16816.F32 R156, R8.reuse, R32, R156 ;  /* 0x00000020089c723c */ /* 0x044ff0000000189c */
[----:B------:R-:W-:Y:S01]  /*181c0*/  HMMA.16816.F32 R152, R8, R34, R152 ;  /* 0x000000220898723c */ /* 0x000fe20000001898 */
[----:B------:R-:W2:Y:S04]  /*181d0*/  LDSM.16.M88.4 R8, [R205+0x2000] ;  /* 0x00200000cd08783b */ /* 0x000ea80000000200 */
[----:B------:R-:W4:Y:S03]  /*181e0*/  LDSM.16.M88.4 R32, [R192+0x9000] ;  /* 0x00900000c020783b */ /* 0x000f260000000200 */
        /* <DEDUP_REMOVED lines=19> */
[C---:B----4-:R-:W-:Y:S08]  /*18320*/  HMMA.16816.F32 R164, R8.reuse, R32, R164 ;  /* 0x0000002008a4723c */ /* 0x050ff000000018a4 */
[C---:B------:R-:W-:Y:S01]  /*18330*/  HMMA.16816.F32 R160, R8.reuse, R34, R160 ;  /* 0x0000002208a0723c */ /* 0x040fe200000018a0 */
[----:B------:R-:W4:Y:S07]  /*18340*/  LDSM.16.M88.4 R32, [R184+0x9800] ;  /* 0x00980000b820783b */ /* 0x000f2e0000000200 */
[C---:B-----5:R-:W-:Y:S08]  /*18350*/  HMMA.16816.F32 R156, R8.reuse, R12, R156 ;  /* 0x0000000c089c723c */ /* 0x060ff0000000189c */
[----:B------:R-:W-:Y:S01]  /*18360*/  HMMA.16816.F32 R152, R8, R14, R152 ;  /* 0x0000000e0898723c */ /* 0x000fe20000001898 */
[----:B------:R-:W-:Y:S04]  /*18370*/  LDSM.16.M88.4 R12, [R207+0x4000] ;  /* 0x00400000cf0c783b */ /* 0x000fe80000000200 */
[----:B------:R-:W-:Y:S03]  /*18380*/  LDSM.16.M88.4 R8, [R206+UR5+0xa000] ;  /* 0x00a00005ce08783b */ /* 0x000fe60008000200 */
[C---:B---3--:R-:W-:Y:S08]  /*18390*/  HMMA.16816.F32 R28, R176.reuse, R4, R28 ;  /* 0x00000004b01c723c */ /* 0x048ff0000000181c */
        /* <DEDUP_REMOVED lines=19> */
[C---:B----4-:R-:W-:Y:S08]  /*184d0*/  HMMA.16816.F32 R156, R148.reuse, R32, R156 ;  /* 0x00000020949c723c */ /* 0x050ff0000000189c */
[----:B------:R-:W-:Y:S01]  /*184e0*/  HMMA.16816.F32 R152, R148, R34, R152 ;  /* 0x000000229498723c */ /* 0x000fe20000001898 */
[----:B------:R-:W4:Y:S01]  /*184f0*/  LDSM.16.M88.4 R32, [R192+0xb800] ;  /* 0x00b80000c020783b */ /* 0x000f220000000200 */
[----:B------:R-:W-:-:S05]  /*18500*/  IMAD.SHL.U32 R148, R186, 0x2, RZ ;  /* 0x00000002ba947824 */ /* 0x000fca00078e00ff */
        /* <DEDUP_REMOVED lines=23> */
[----:B------:R-:W1:Y:S01]  /*18680*/  LDSM.16.M88.4 R4, [R184+0xb800] ;  /* 0x00b80000b804783b */ /* 0x000e620000000200 */
[----:B------:R-:W-:-:S02]  /*18690*/  VIADD R15, R135, 0x8 ;  /* 0x00000008870f7836 */ /* 0x000fc40000000000 */
[----:B------:R-:W-:Y:S02]  /*186a0*/  VIADD R34, R14, UR22 ;  /* 0x000000160e227c36 */ /* 0x000fe40008000000 */
[C---:B------:R-:W-:Y:S03]  /*186b0*/  HMMA.16816.F32 R172, R168.reuse, R8, R172 ;  /* 0x00000008a8ac723c */ /* 0x040fe600000018ac */
[C-C-:B------:R-:W-:Y:S02]  /*186c0*/  IADD3 R209, PT, PT, R135.reuse, 0x80, -R34.reuse ;  /* 0x0000008087d17810 */ /* 0x140fe40007ffe822 */
[--C-:B------:R-:W-:Y:S02]  /*186d0*/  IADD3 R35, PT, PT, R135, 0x48, -R34.reuse ;  /* 0x0000004887237810 */ /* 0x100fe40007ffe822 */
[----:B------:R-:W-:Y:S01]  /*186e0*/  IABS R209, R209 ;  /* 0x000000d100d17213 */ /* 0x000fe20000000000 */
[----:B------:R-:W-:Y:S01]  /*186f0*/  HMMA.16816.F32 R140, R168, R10, R140 ;  /* 0x0000000aa88c723c */ /* 0x000fe2000000188c */
[----:B------:R-:W3:Y:S01]  /*18700*/  LDSM.16.M88.4 R8, [R133+0xa800] ;  /* 0x00a800008508783b */ /* 0x000ee20000000200 */
[----:B------:R-:W-:-:S02]  /*18710*/  IADD3 R150, PT, PT, R15, 0x80, -R34 ;  /* 0x000000800f967810 */ /* 0x000fc40007ffe822 */
[----:B------:R-:W-:Y:S02]  /*18720*/  I2FP.F32.S32 R209, R209 ;  /* 0x000000d100d17245 */ /* 0x000fe40000201400 */
[--C-:B------:R-:W-:Y:S02]  /*18730*/  IADD3 R149, PT, PT, R15, 0x48, -R34.reuse ;  /* 0x000000480f957810 */ /* 0x100fe40007ffe822 */
[----:B--2---:R-:W-:Y:S01]  /*18740*/  HMMA.16816.F32 R28, R24, R20, R28 ;  /* 0x00000014181c723c */ /* 0x004fe2000000181c */
[----:B------:R-:W-:Y:S02]  /*18750*/  IABS R35, R35 ;  /* 0x0000002300237213 */ /* 0x000fe40000000000 */
[----:B------:R-:W-:Y:S02]  /*18760*/  IABS R150, R150 ;  /* 0x0000009600967213 */ /* 0x000fe40000000000 */
[C-C-:B------:R-:W-:Y:S02]  /*18770*/  IADD3 R20, PT, PT, R135.reuse, 0x78, -R34.reuse ;  /* 0x0000007887147810 */ /* 0x140fe40007ffe822 */
[C-C-:B------:R-:W-:Y:S01]  /*18780*/  IADD3 R206, PT, PT, R135.reuse, 0x77, -R34.reuse ;  /* 0x0000007787ce7810 */ /* 0x140fe20007ffe822 */
[----:B------:R-:W-:Y:S01]  /*18790*/  HMMA.16816.F32 R156, R168, R32, R156 ;  /* 0x00000020a89c723c */ /* 0x000fe2000000189c */
[----:B------:R-:W-:Y:S01]  /*187a0*/  VIADD R33, R14, 0xffffff80 ;  /* 0xffffff800e217836 */ /* 0x000fe20000000000 */
[----:B------:R-:W-:-:S02]  /*187b0*/  IADD3 R32, PT, PT, R135, 0x7f, -R34 ;  /* 0x0000007f87207810 */ /* 0x000fc40007ffe822 */
[----:B------:R-:W-:Y:S02]  /*187c0*/  IADD3 R204, PT, PT, R135, 0x70, -R34 ;  /* 0x0000007087cc7810 */ /* 0x000fe40007ffe822 */
        /* <DEDUP_REMOVED lines=9> */
[----:B------:R-:W-:Y:S01]  /*18860*/  IABS R7, R149 ;  /* 0x0000009500077213 */ /* 0x000fe20000000000 */
[----:B------:R-:W-:Y:S01]  /*18870*/  IMAD.MOV.U32 R149, RZ, RZ, R35 ;  /* 0x000000ffff957224 */ /* 0x000fe200078e0023 */
        /* <DEDUP_REMOVED lines=13> */
[----:B------:R-:W-:Y:S01]  /*18950*/  IADD3 R168, PT, PT, R135, 0x68, -R34 ;  /* 0x0000006887a87810 */ /* 0x000fe20007ffe822 */
[----:B------:R-:W-:Y:S01]  /*18960*/  FFMA.FTZ R154, R9, -UR14, R154 ;  /* 0x8000000e099a7c23 */ /* 0x000fe2000801009a */
[C-C-:B------:R-:W-:Y:S02]  /*18970*/  IADD3 R170, PT, PT, R135.reuse, 0x60, -R34.reuse ;  /* 0x0000006087aa7810 */ /* 0x140fe40007ffe822 */
[C-C-:B------:R-:W-:Y:S01]  /*18980*/  IADD3 R138, PT, PT, R135.reuse, 0x58, -R34.reuse ;  /* 0x00000058878a7810 */ /* 0x140fe20007ffe822 */
[----:B------:R-:W-:Y:S01]  /*18990*/  HMMA.16816.F32 R144, R24, R22, R144 ;  /* 0x000000161890723c */ /* 0x000fe20000001890 */
[----:B------:R-:W-:-:S02]  /*189a0*/  IADD3 R136, PT, PT, R135, 0x57, -R34 ;  /* 0x0000005787887810 */ /* 0x000fc40007ffe822 */
[C-C-:B------:R-:W-:Y:S02]  /*189b0*/  IADD3 R169, PT, PT, R135.reuse, 0x50, -R34.reuse ;  /* 0x0000005087a97810 */ /* 0x140fe40007ffe822 */
[C-C-:B------:R-:W-:Y:S02]  /*189c0*/  IADD3 R139, PT, PT, R135.reuse, 0x4f, -R34.reuse ;  /* 0x0000004f878b7810 */ /* 0x140fe40007ffe822 */
[--C-:B------:R-:W-:Y:S01]  /*189d0*/  IADD3 R137, PT, PT, R135, 0x47, -R34.reuse ;  /* 0x0000004787897810 */ /* 0x100fe20007ffe822 */
[----:B------:R-:W-:Y:S01]  /*189e0*/  HMMA.16816.F32 R140, R16, R10, R140 ;  /* 0x0000000a108c723c */ /* 0x000fe2000000188c */
[----:B------:R-:W-:Y:S02]  /*189f0*/  ISETP.GT.AND P5, PT, R203, R7, PT ;  /* 0x00000007cb00720c */ /* 0x000fe40003fa4270 */
        /* <DEDUP_REMOVED lines=13> */
[C-C-:B------:R-:W-:Y:S01]  /*18ad0*/  IADD3 R135, PT, PT, R15.reuse, 0x4f, -R34.reuse ;  /* 0x0000004f0f877810 */ /* 0x140fe20007ffe822 */
[----:B------:R-:W-:Y:S01]  /*18ae0*/  HMMA.16816.F32 R156, R24, R4, R156 ;  /* 0x00000004189c723c */ /* 0x000fe2000000189c */
[----:B------:R-:W-:Y:S01]  /*18af0*/  IADD3 R15, PT, PT, R15, 0x47, -R34 ;  /* 0x000000470f0f7810 */ /* 0x000fe20007ffe822 */
[----:B------:R-:W-:Y:S01]  /*18b00*/  VIADD R5, R14, 0xffffffa9 ;  /* 0xffffffa90e057836 */ /* 0x000fe20000000000 */
[----:B------:R-:W-:-:S02]  /*18b10*/  I2FP.F32.S32 R8, R32 ;  /* 0x0000002000087245 */ /* 0x000fc40000201400 */
[----:B------:R-:W-:Y:S01]  /*18b20*/  FSEL R28, R28, -INF , !P0 ;  /* 0xff8000001c1c7808 */ /* 0x000fe20004000000 */
[----:B------:R-:W1:Y:S01]  /*18b30*/  LDSM.16.M88.4 R32, [R184+0xa800] ;  /* 0x00a80000b820783b */ /* 0x000e620000000200 */
[----:B------:R-:W-:Y:S01]  /*18b40*/  ISETP.GE.AND P0, PT, R7, R202, PT ;  /* 0x000000ca0700720c */ /* 0x000fe20003f06270 */
[----:B------:R-:W-:Y:S01]  /*18b50*/  FFMA.FTZ R8, R8, -UR14, R29 ;  /* 0x8000000e08087c23 */ /* 0x000fe2000801001d */
[----:B------:R-:W-:Y:S02]  /*18b60*/  FSEL R150, R149, -INF , !P5 ;  /* 0xff80000095967808 */ /* 0x000fe40006800000 */
[----:B------:R-:W-:Y:S02]  /*18b70*/  ISETP.GE.AND P5, PT, R7, R200, PT ;  /* 0x000000c80700720c */ /* 0x000fe40003fa6270 */
[----:B------:R-:W-:Y:S02]  /*18b80*/  FSEL R150, R150, -INF , !P0 ;  /* 0xff80000096967808 */ /* 0x000fe40004000000 */
[----:B------:R-:W-:Y:S01]  /*18b90*/  ISETP.GT.AND P0, PT, R201, R7, PT ;  /* 0x00000007c900720c */ /* 0x000fe20003f04270 */
[----:B------:R-:W-:Y:S01]  /*18ba0*/  VIADD R7, R14, 0xffffff81 ;  /* 0xffffff810e077836 */ /* 0x000fe20000000000 */
[----:B------:R-:W-:-:S02]  /*18bb0*/  IABS R21, R21 ;  /* 0x0000001500157213 */ /* 0x000fc40000000000 */
[----:B------:R-:W-:Y:S02]  /*18bc0*/  FSEL R149, R154, -INF , !P0 ;  /* 0xff8000009a957808 */ /* 0x000fe40004000000 */
[----:B------:R-:W-:Y:S01]  /*18bd0*/  IABS R9, R20 ;  /* 0x0000001400097213 */ /* 0x000fe20000000000 */
[----:B------:R-:W-:Y:S01]  /*18be0*/  IMAD.MOV.U32 R20, RZ, RZ, R21 ;  /* 0x000000ffff147224 */ /* 0x000fe200078e0015 */
[----:B------:R-:W-:Y:S02]  /*18bf0*/  ISETP.GT.AND P0, PT, R203, R7, PT ;  /* 0x00000007cb00720c */ /* 0x000fe40003f04270 */
[----:B------:R-:W-:Y:S02]  /*18c00*/  FSEL R149, R149, -INF , !P5 ;  /* 0xff80000095957808 */ /* 0x000fe40006800000 */
[----:B------:R-:W-:Y:S02]  /*18c10*/  FSEL R30, R8, -INF , !P0 ;  /* 0xff800000081e7808 */ /* 0x000fe40004000000 */
[----:B------:R-:W-:-:S02]  /*18c20*/  I2FP.F32.S32 R8, R20 ;  /* 0x0000001400087245 */ /* 0x000fc40000201400 */
[----:B------:R-:W2:Y:S01]  /*18c30*/  LDSM.16.M88.4 R20, [R133+0xb000] ;  /* 0x00b000008514783b */ /* 0x000ea20000000200 */
[C---:B------:R-:W-:Y:S02]  /*18c40*/  ISETP.GE.AND P5, PT, R7.reuse, R202, PT ;  /* 0x000000ca0700720c */ /* 0x040fe40003fa6270 */
[----:B------:R-:W-:Y:S01]  /*18c50*/  ISETP.GE.AND P0, PT, R7, R200, PT ;  /* 0x000000c80700720c */ /* 0x000fe20003f06270 */
[----:B------:R-:W-:Y:S01]  /*18c60*/  FFMA.FTZ R31, R8, -UR14, R31 ;  /* 0x8000000e081f7c23 */ /* 0x000fe2000801001f */
[----:B------:R-:W-:Y:S02]  /*18c70*/  FSEL R30, R30, -INF , !P5 ;  /* 0xff8000001e1e7808 */ /* 0x000fe40006800000 */
[----:B------:R-:W-:Y:S02]  /*18c80*/  I2FP.F32.S32 R9, R9 ;  /* 0x0000000900097245 */ /* 0x000fe40000201400 */
[----:B------:R-:W-:Y:S01]  /*18c90*/  ISETP.GT.AND P5, PT, R201, R7, PT ;  /* 0x00000007c900720c */ /* 0x000fe20003fa4270 */
[----:B------:R-:W-:Y:S01]  /*18ca0*/  VIADD R7, R14, 0xffffff88 ;  /* 0xffffff880e077836 */ /* 0x000fe20000000000 */
[----:B------:R-:W-:Y:S01]  /*18cb0*/  IABS R207, R207 ;  /* 0x000000cf00cf7213 */ /* 0x000fe20000000000 */
[----:B------:R-:W-:Y:S01]  /*18cc0*/  FFMA.FTZ R9, R9, -UR14, R144 ;  /* 0x8000000e09097c23 */ /* 0x000fe20008010090 */
[----:B------:R-:W-:-:S02]  /*18cd0*/  FSEL R31, R31, -INF , !P5 ;  /* 0xff8000001f1f7808 */ /* 0x000fc40006800000 */
[----:B------:R-:W-:Y:S01]  /*18ce0*/  ISETP.GT.AND P5, PT, R203, R7, PT ;  /* 0x00000007cb00720c */ /* 0x000fe20003fa4270 */
[C---:B-1----:R-:W-:Y:S01]  /*18cf0*/  HMMA.16816.F32 R172, R24.reuse, R32, R172 ;  /* 0x0000002018ac723c */ /* 0x042fe200000018ac */
[----:B------:R-:W-:Y:S02]  /*18d00*/  FSEL R212, R31, -INF , !P0 ;  /* 0xff8000001fd47808 */ /* 0x000fe40004000000 */
[----:B------:R-:W-:Y:S02]  /*18d10*/  ISETP.GE.AND P0, PT, R7, R202, PT ;  /* 0x000000ca0700720c */ /* 0x000fe40003f06270 */
[----:B------:R-:W-:Y:S02]  /*18d20*/  FSEL R9, R9, -INF , !P5 ;  /* 0xff80000009097808 */ /* 0x000fe40006800000 */
[----:B------:R-:W-:Y:S01]  /*18d30*/  I2FP.F32.S32 R207, R207 ;  /* 0x000000cf00cf7245 */ /* 0x000fe20000201400 */
[----:B------:R-:W-:Y:S01]  /*18d40*/  HMMA.16816.F32 R140, R24, R34, R140 ;  /* 0x00000022188c723c */ /* 0x000fe2000000188c */
[----:B------:R-:W-:-:S02]  /*18d50*/  IABS R206, R206 ;  /* 0x000000ce00ce7213 */ /* 0x000fc40000000000 */
[----:B------:R-:W-:Y:S01]  /*18d60*/  FSEL R152, R9, -INF , !P0 ;  /* 0xff80000009987808 */ /* 0x000fe20004000000 */
[----:B------:R-:W-:Y:S01]  /*18d70*/  FFMA.FTZ R146, R207, -UR14, R146 ;  /* 0x8000000ecf927c23 */ /* 0x000fe20008010092 */
[----:B------:R-:W-:Y:S02]  /*18d80*/  ISETP.GE.AND P5, PT, R7, R200, PT ;  /* 0x000000c80700720c */ /* 0x000fe40003fa6270 */
[----:B------:R-:W-:Y:S01]  /*18d90*/  ISETP.GT.AND P0, PT, R201, R7, PT ;  /* 0x00000007c900720c */ /* 0x000fe20003f04270 */
[----:B------:R-:W-:Y:S01]  /*18da0*/  VIADD R7, R14, 0xffffff89 ;  /* 0xffffff890e077836 */ /* 0x000fe20000000000 */
[----:B------:R-:W-:Y:S02]  /*18db0*/  I2FP.F32.S32 R8, R206 ;  /* 0x000000ce00087245 */ /* 0x000fe40000201400 */
[----:B------:R-:W-:Y:S02]  /*18dc0*/  FSEL R32, R146, -INF , !P0 ;  /* 0xff80000092207808 */ /* 0x000fe40004000000 */
[----:B------:R-:W-:Y:S01]  /*18dd0*/  IABS R205, R205 ;  /* 0x000000cd00cd7213 */ /* 0x000fe20000000000 */
[----:B------:R-:W-:Y:S01]  /*18de0*/  FFMA.FTZ R8, R8, -UR14, R145 ;  /* 0x8000000e08087c23 */ /* 0x000fe20008010091 */
[----:B------:R-:W-:Y:S01]  /*18df0*/  ISETP.GT.AND P0, PT, R203, R7, PT ;  /* 0x00000007cb00720c */ /* 0x000fe20003f04270 */
[----:B--2---:R-:W-:Y:S01]  /*18e00*/  HMMA.16816.F32 R164, R16, R20, R164 ;  /* 0x0000001410a4723c */ /* 0x004fe200000018a4 */
[----:B------:R-:W-:-:S02]  /*18e10*/  FSEL R32, R32, -INF , !P5 ;  /* 0xff80000020207808 */ /* 0x000fc40006800000 */
[----:B------:R-:W-:Y:S02]  /*18e20*/  I2FP.F32.S32 R10, R205 ;  /* 0x000000cd000a7245 */ /* 0x000fe40000201400 */
[C---:B------:R-:W-:Y:S02]  /*18e30*/  ISETP.GE.AND P5, PT, R7.reuse, R202, PT ;  /* 0x000000ca0700720c */ /* 0x040fe40003fa6270 */
[----:B------:R-:W-:Y:S01]  /*18e40*/  FSEL R8, R8, -INF , !P0 ;  /* 0xff80000008087808 */ /* 0x000fe20004000000 */
[----:B------:R-:W-:Y:S01]  /*18e50*/  FFMA.FTZ R147, R10, -UR14, R147 ;  /* 0x8000000e0a937c23 */ /* 0x000fe20008010093 */
[----:B------:R-:W-:Y:S01]  /*18e60*/  IABS R204, R204 ;  /* 0x000000cc00cc7213 */ /* 0x000fe20000000000 */
[----:B------:R-:W-:Y:S01]  /*18e70*/  HMMA.16816.F32 R160, R16, R22, R160 ;  /* 0x0000001610a0723c */ /* 0x000fe200000018a0 */
[----:B------:R-:W-:Y:S02]  /*18e80*/  FSEL R146, R8, -INF , !P5 ;  /* 0xff80000008927808 */ /* 0x000fe40006800000 */
[----:B------:R-:W-:-:S02]  /*18e90*/  ISETP.GE.AND P0, PT, R7, R200, PT ;  /* 0x000000c80700720c */ /* 0x000fc40003f06270 */
[----:B------:R-:W-:Y:S02]  /*18ea0*/  I2FP.F32.S32 R9, R204 ;  /* 0x000000cc00097245 */ /* 0x000fe40000201400 */
[----:B------:R-:W-:Y:S01]  /*18eb0*/  ISETP.GT.AND P5, PT, R201, R7, PT ;  /* 0x00000007c900720c */ /* 0x000fe20003fa4270 */
[----:B------:R-:W-:Y:S01]  /*18ec0*/  VIADD R7, R14, 0xffffff90 ;  /* 0xffffff900e077836 */ /* 0x000fe20000000000 */
[----:B------:R-:W-:Y:S01]  /*18ed0*/  IABS R21, R193 ;  /* 0x000000c100157213 */ /* 0x000fe20000000000 */
[----:B------:R-:W-:Y:S01]  /*18ee0*/  FFMA.FTZ R9, R9, -UR14, R172 ;  /* 0x8000000e09097c23 */ /* 0x000fe200080100ac */
[----:B------:R-:W-:Y:S02]  /*18ef0*/  FSEL R20, R147, -INF , !P5 ;  /* 0xff80000093147808 */ /* 0x000fe40006800000 */
[----:B------:R-:W-:Y:S02]  /*18f00*/  ISETP.GT.AND P5, PT, R203, R7, PT ;  /* 0x00000007cb00720c */ /* 0x000fe40003fa4270 */
[----:B------:R-:W-:-:S02]  /*18f10*/  FSEL R20, R20, -INF , !P0 ;  /* 0xff80000014147808 */ /* 0x000fc40004000000 */
[----:B------:R-:W-:Y:S02]  /*18f20*/  FSEL R210, R9, -INF , !P5 ;  /* 0xff80000009d27808 */ /* 0x000fe40006800000 */
[----:B------:R-:W1:Y:S01]  /*18f30*/  LDSM.16.M88.4 R8, [R184+0xb000] ;  /* 0x00b00000b808783b */ /* 0x000e620000000200 */
[----:B------:R-:W-:Y:S01]  /*18f40*/  ISETP.GE.AND P0, PT, R7, R202, PT ;  /* 0x000000ca0700720c */ /* 0x000fe20003f06270 */
[----:B------:R-:W-:-:S04]  /*18f50*/  DEPBAR.LE SB0, 0x0 ;  /* 0x000080000000791a */ /* 0x000fc80000000000 */
        /* <DEDUP_REMOVED lines=10> */
[----:B------:R-:W-:-:S02]  /*19000*/  FSEL R172, R174, -INF , !P0 ;  /* 0xff800000aeac7808 */ /* 0x000fc40004000000 */
[----:B------:R-:W-:Y:S02]  /*19010*/  ISETP.GT.AND P0, PT, R203, R7, PT ;  /* 0x00000007cb00720c */ /* 0x000fe40003f04270 */
[----:B------:R-:W-:Y:S02]  /*19020*/  IABS R168, R168 ;  /* 0x000000a800a87213 */ /* 0x000fe40000000000 */
[----:B------:R-:W-:Y:S02]  /*19030*/  FSEL R172, R172, -INF , !P5 ;  /* 0xff800000acac7808 */ /* 0x000fe40006800000 */
[----:B------:R-:W-:Y:S02]  /*19040*/  ISETP.GE.AND P5, PT, R7, R202, PT ;  /* 0x000000ca0700720c */ /* 0x000fe40003fa6270 */
[----:B------:R-:W-:Y:S02]  /*19050*/  FSEL R144, R144, -INF , !P0 ;  /* 0xff80000090907808 */ /* 0x000fe40004000000 */
[----:B------:R-:W-:-:S02]  /*19060*/  I2FP.F32.S32 R34, R191 ;  /* 0x000000bf00227245 */ /* 0x000fc40000201400 */
[----:B------:R-:W-:Y:S02]  /*19070*/  I2FP.F32.S32 R21, R168 ;  /* 0x000000a800157245 */ /* 0x000fe40000201400 */
[----:B------:R-:W-:Y:S01]  /*19080*/  FSEL R168, R144, -INF , !P5 ;  /* 0xff80000090a87808 */ /* 0x000fe20006800000 */
[----:B------:R-:W-:Y:S01]  /*19090*/  FFMA.FTZ R175, R34, -UR14, R175 ;  /* 0x8000000e22af7c23 */ /* 0x000fe200080100af */
[----:B------:R-:W-:Y:S01]  /*190a0*/  ISETP.GE.AND P0, PT, R7, R200, PT ;  /* 0x000000c80700720c */ /* 0x000fe20003f06270 */
[----:B------:R-:W-:Y:S01]  /*190b0*/  FFMA.FTZ R21, R21, -UR14, R140 ;  /* 0x8000000e15157c23 */ /* 0x000fe2000801008c */
[----:B------:R-:W-:Y:S01]  /*190c0*/  ISETP.GT.AND P5, PT, R201, R7, PT ;  /* 0x00000007c900720c */ /* 0x000fe20003fa4270 */
[----:B------:R-:W-:Y:S01]  /*190d0*/  VIADD R7, R14, 0xffffff98 ;  /* 0xffffff980e077836 */ /* 0x000fe20000000000 */
[----:B------:R-:W-:Y:S01]  /*190e0*/  IABS R190, R190 ;  /* 0x000000be00be7213 */ /* 0x000fe20000000000 */
[----:B-1----:R-:W-:Y:S01]  /*190f0*/  HMMA.16816.F32 R164, R24, R8, R164 ;  /* 0x0000000818a4723c */ /* 0x002fe200000018a4 */
[----:B------:R-:W-:-:S02]  /*19100*/  FSEL R175, R175, -INF , !P5 ;  /* 0xff800000afaf7808 */ /* 0x000fc40006800000 */
[----:B------:R-:W-:Y:S02]  /*19110*/  ISETP.GT.AND P5, PT, R203, R7, PT ;  /* 0x00000007cb00720c */ /* 0x000fe40003fa4270 */
[----:B------:R-:W-:Y:S02]  /*19120*/  FSEL R206, R175, -INF , !P0 ;  /* 0xff800000afce7808 */ /* 0x000fe40004000000 */
[----:B------:R-:W-:Y:S01]  /*19130*/  FSEL R208, R21, -INF , !P5 ;  /* 0xff80000015d07808 */ /* 0x000fe20006800000 */
[----:B------:R-:W-:Y:S01]  /*19140*/  HMMA.16816.F32 R160, R24, R10, R160 ;  /* 0x0000000a18a0723c */ /* 0x000fe200000018a0 */
[----:B------:R-:W-:Y:S02]  /*19150*/  ISETP.GE.AND P0, PT, R7, R202, PT ;  /* 0x000000ca0700720c */ /* 0x000fe40003f06270 */
[----:B------:R-:W-:Y:S02]  /*19160*/  I2FP.F32.S32 R21, R190 ;  /* 0x000000be00157245 */ /* 0x000fe40000201400 */
        /* <DEDUP_REMOVED lines=10> */
[----:B------:R-:W-:-:S02]  /*19210*/  ISETP.GT.AND P0, PT, R203, R7, PT ;  /* 0x00000007cb00720c */ /* 0x000fc40003f04270 */
[----:B------:R-:W-:Y:S02]  /*19220*/  IABS R170, R170 ;  /* 0x000000aa00aa7213 */ /* 0x000fe40000000000 */
[----:B------:R-:W-:Y:S02]  /*19230*/  FSEL R204, R142, -INF , !P5 ;  /* 0xff8000008ecc7808 */ /* 0x000fe40006800000 */
[----:B------:R-:W-:Y:S02]  /*19240*/  I2FP.F32.S32 R188, R188 ;  /* 0x000000bc00bc7245 */ /* 0x000fe40000201400 */
[----:B------:R-:W-:Y:S02]  /*19250*/  ISETP.GE.AND P5, PT, R7, R202, PT ;  /* 0x000000ca0700720c */ /* 0x000fe40003fa6270 */
[----:B------:R-:W-:Y:S01]  /*19260*/  FSEL R22, R22, -INF , !P0 ;  /* 0xff80000016167808 */ /* 0x000fe20004000000 */
[----:B------:R-:W-:Y:S01]  /*19270*/  FFMA.FTZ R143, R188, -UR14, R143 ;  /* 0x8000000ebc8f7c23 */ /* 0x000fe2000801008f */
[----:B------:R-:W-:-:S02]  /*19280*/  I2FP.F32.S32 R9, R170 ;  /* 0x000000aa00097245 */ /* 0x000fc40000201400 */
[----:B------:R-:W-:Y:S02]  /*19290*/  FSEL R170, R22, -INF , !P5 ;  /* 0xff80000016aa7808 */ /* 0x000fe40006800000 */
[----:B------:R-:W-:Y:S01]  /*192a0*/  ISETP.GE.AND P0, PT, R7, R200, PT ;  /* 0x000000c80700720c */ /* 0x000fe20003f06270 */
[----:B------:R-:W-:Y:S01]  /*192b0*/  FFMA.FTZ R9, R9, -UR14, R164 ;  /* 0x8000000e09097c23 */ /* 0x000fe200080100a4 */
[----:B------:R-:W-:Y:S01]  /*192c0*/  ISETP.GT.AND P5, PT, R201, R7, PT ;  /* 0x00000007c900720c */ /* 0x000fe20003fa4270 */
[----:B------:R-:W-:Y:S01]  /*192d0*/  VIADD R7, R14, 0xffffffa0 ;  /* 0xffffffa00e077836 */ /* 0x000fe20000000000 */
[----:B------:R-:W-:Y:S02]  /*192e0*/  IABS R179, R179 ;  /* 0x000000b300b37213 */ /* 0x000fe40000000000 */
[----:B------:R-:W-:Y:S02]  /*192f0*/  FSEL R143, R143, -INF , !P5 ;  /* 0xff8000008f8f7808 */ /* 0x000fe40006800000 */
[----:B------:R-:W-:-:S02]  /*19300*/  ISETP.GT.AND P5, PT, R203, R7, PT ;  /* 0x00000007cb00720c */ /* 0x000fc40003fa4270 */
[----:B------:R-:W-:Y:S02]  /*19310*/  FSEL R174, R143, -INF , !P0 ;  /* 0xff8000008fae7808 */ /* 0x000fe40004000000 */
        /* <DEDUP_REMOVED lines=106> */
[----:B------:R-:W-:Y:S01]  /*199c0*/  UIADD3 UR34, UPT, UPT, UR34, -0x80, URZ ;  /* 0xffffff8022227890 */ /* 0x000fe2000fffe0ff */
[----:B------:R-:W2:Y:S03]  /*199d0*/  LDCU.64 UR10, c[0x0][0x3a0] ;  /* 0x00007400ff0a77ac */ /* 0x000ea60008000a00 */
        /* <DEDUP_REMOVED lines=10> */
[----:B------:R-:W-:-:S04]  /*19a80*/  IMAD.HI.U32 R9, R5, R9, R4 ;  /* 0x0000000905097227 */ /* 0x000fc800078e0004 */
[----:B------:R-:W-:Y:S02]  /*19a90*/  IMAD.U32 R4, RZ, RZ, UR34 ;  /* 0x00000022ff047e24 */ /* 0x000fe4000f8e00ff */
[----:B------:R-:W-:-:S03]  /*19aa0*/  IMAD.HI.U32 R7, R9, R8, RZ ;  /* 0x0000000809077227 */ /* 0x000fc600078e00ff */
[----:B------:R-:W-:Y:S02]  /*19ab0*/  IABS R4, R4 ;  /* 0x0000000400047213 */ /* 0x000fe40000000000 */
[----:B------:R-:W-:-:S05]  /*19ac0*/  IADD3 R5, PT, PT, -R7, RZ, RZ ;  /* 0x000000ff07057210 */ /* 0x000fca0007ffe1ff */
[----:B------:R-:W-:Y:S02]  /*19ad0*/  IMAD R5, R10, R5, R8 ;  /* 0x000000050a057224 */ /* 0x000fe400078e0208 */
[----:B------:R-:W-:-:S03]  /*19ae0*/  IMAD.HI.U32 R8, R9, R4, RZ ;  /* 0x0000000409087227 */ /* 0x000fc600078e00ff */
[----:B------:R-:W-:Y:S01]  /*19af0*/  ISETP.GT.U32.AND P0, PT, R10, R5, PT ;  /* 0x000000050a00720c */ /* 0x000fe20003f04070 */
[----:B------:R-:W-:-:S04]  /*19b00*/  IMAD.MOV R9, RZ, RZ, -R8 ;  /* 0x000000ffff097224 */ /* 0x000fc800078e0a08 */
[C---:B------:R-:W-:Y:S01]  /*19b10*/  IMAD R9, R10.reuse, R9, R4 ;  /* 0x000000090a097224 */ /* 0x040fe200078e0204 */
[----:B------:R-:W-:Y:S01]  /*19b20*/  LOP3.LUT R4, R11, UR8, RZ, 0x3c, !PT ;  /* 0x000000080b047c12 */ /* 0x000fe2000f8e3cff */
[----:B------:R-:W1:Y:S06]  /*19b30*/  LDCU.64 UR8, c[0x0][0x3b8] ;  /* 0x00007700ff0877ac */ /* 0x000e6c0008000a00 */
[----:B------:R-:W-:Y:S01]  /*19b40*/  @!P0 IMAD.IADD R5, R5, 0x1, -R10 ;  /* 0x0000000105058824 */ /* 0x000fe200078e0a0a */
[----:B------:R-:W-:Y:S02]  /*19b50*/  @!P0 IADD3 R7, PT, PT, R7, 0x1, RZ ;  /* 0x0000000107078810 */ /* 0x000fe40007ffe0ff */
[----:B------:R-:W-:-:S02]  /*19b60*/  ISETP.GT.U32.AND P0, PT, R10, R9, PT ;  /* 0x000000090a00720c */ /* 0x000fc40003f04070 */
[----:B------:R-:W-:Y:S02]  /*19b70*/  ISETP.GE.U32.AND P5, PT, R5, R10, PT ;  /* 0x0000000a0500720c */ /* 0x000fe40003fa6070 */
[----:B------:R-:W-:-:S09]  /*19b80*/  LOP3.LUT R5, R11, UR34, RZ, 0x3c, !PT ;  /* 0x000000220b057c12 */ /* 0x000fd2000f8e3cff */
        /* <DEDUP_REMOVED lines=9> */
[----:B------:R-:W-:-:S04]  /*19c20*/  ISETP.NE.AND P0, PT, R11, RZ, PT ;  /* 0x000000ff0b00720c */ /* 0x000fc80003f05270 */
[----:B------:R-:W-:-:S05]  /*19c30*/  SEL R7, R4, R7, !P0 ;  /* 0x0000000704077207 */ /* 0x000fca0004000000 */
[----:B------:R-:W-:Y:S02]  /*19c40*/  @!P5 IMAD.MOV R8, RZ, RZ, -R8 ;  /* 0x000000ffff08d224 */ /* 0x000fe400078e0a08 */
[----:B------:R-:W-:-:S03]  /*19c50*/  IMAD.WIDE R12, R7, 0x4, R198 ;  /* 0x00000004070c7825 */ /* 0x000fc600078e02c6 */
[----:B------:R-:W-:Y:S02]  /*19c60*/  SEL R8, R4, R8, !P0 ;  /* 0x0000000804087207 */ /* 0x000fe40004000000 */
[----:B------:R-:W3:Y:S03]  /*19c70*/  LDG.E R4, desc[UR6][R12.64] ;  /* 0x000000060c047981 */ /* 0x000ee6000c1e1900 */
[----:B------:R-:W-:-:S05]  /*19c80*/  IMAD.WIDE R14, R8, 0x4, R198 ;  /* 0x00000004080e7825 */ /* 0x000fca00078e02c6 */
        /* <DEDUP_REMOVED lines=18> */
.L_x_5620:
        /* <DEDUP_REMOVED lines=8> */
.L_x_5621:
[----:B------:R-:W1:Y:S01]  /*19e30*/  LDC R8, c[0x0][0x3bc] ;  /* 0x0000ef00ff087b82 */ /* 0x000e620000000800 */
[C---:B------:R-:W-:Y:S01]  /*19e40*/  LEA R10, P0, R7.reuse, R194, 0x5 ;  /* 0x000000c2070a7211 */ /* 0x040fe200078028ff */
[C---:B------:R-:W-:Y:S01]  /*19e50*/  IMAD.SHL.U32 R4, R7.reuse, 0x20, RZ ;  /* 0x0000002007047824 */ /* 0x040fe200078e00ff */
        /* <DEDUP_REMOVED lines=15> */
[----:B-1----:R-:W-:-:S02]  /*19f50*/  SHF.L.U64.HI R5, R7, 0x5, R8 ;  /* 0x0000000507057819 */ /* 0x002fc40000010208 */
[----:B------:R-:W-:Y:S02]  /*19f60*/  LEA.HI.X R11, R7, R195, R8, 0x5, P0 ;  /* 0x000000c3070b7211 */ /* 0x000fe400000f2c08 */
        /* <DEDUP_REMOVED lines=50> */
.L_x_5619:
[----:B------:R-:W-:Y:S01]  /*1a290*/  FMNMX3.FTZ R7, R132, R6, R30, !PT ;  /* 0x0000000684077276 */ /* 0x000fe2000781001e */
[----:B------:R-:W1:Y:S01]  /*1a2a0*/  LDCU UR8, c[0x0][0x45c] ;  /* 0x00008b80ff0877ac */ /* 0x000e620008000800 */
[----:B--2---:R-:W-:Y:S02]  /*1a2b0*/  FMNMX3.FTZ R5, R3, R28, R212, !PT ;  /* 0x0000001c03057276 */ /* 0x004fe400078100d4 */
[----:B------:R-:W-:Y:S01]  /*1a2c0*/  FMNMX3.FTZ R7, R7, R152, R146, !PT ;  /* 0x0000009807077276 */ /* 0x000fe20007810092 */
[----:B------:R-:W-:Y:S01]  /*1a2d0*/  @UP1 UIADD3 UR4, UPT, UPT, UR4, -0x3, URZ ;  /* 0xfffffffd04041890 */ /* 0x000fe2000fffe0ff */
        /* <DEDUP_REMOVED lines=14> */
[----:B------:R-:W2:Y:S01]  /*1a3c0*/  SHFL.BFLY PT, R4, R7, 0x2, 0x1f ;  /* 0x0c401f0007047f89 */ /* 0x000ea200000e0000 */
        /* <DEDUP_REMOVED lines=8> */
[----:B--2---:R-:W-:-:S02]  /*1a450*/  FMNMX.FTZ R4, R7, R4, !PT ;  /* 0x0000000407047209 */ /* 0x004fc40007810000 */
[----:B---3--:R-:W-:-:S03]  /*1a460*/  FMNMX.FTZ R5, R8, R5, !PT ;  /* 0x0000000508057209 */ /* 0x008fc60007810000 */
[----:B------:R-:W2:Y:S04]  /*1a470*/  SHFL.BFLY PT, R145, R4, 0x1, 0x1f ;  /* 0x0c201f0004917f89 */ /* 0x000ea800000e0000 */
[----:B------:R-:W3:Y:S01]  /*1a480*/  SHFL.BFLY PT, R144, R5, 0x1, 0x1f ;  /* 0x0c201f0005907f89 */ /* 0x000ee200000e0000 */
[----:B--2---:R-:W-:-:S04]  /*1a490*/  FMNMX.FTZ R145, R4, R145, !PT ;  /* 0x0000009104917209 */ /* 0x004fc80007810000 */
[C---:B------:R-:W-:Y:S01]  /*1a4a0*/  FSETP.NEU.FTZ.AND P1, PT, R145.reuse, -INF , PT ;  /* 0xff8000009100780b */ /* 0x040fe20003f3d000 */
[----:B-1----:R-:W-:Y:S01]  /*1a4b0*/  FMUL.FTZ R143, R145, UR8 ;  /* 0x00000008918f7c20 */ /* 0x002fe20008410000 */
        /* <DEDUP_REMOVED lines=18> */
[--C-:B------:R-:W-:Y:S01]  /*1a5e0*/  FFMA.FTZ R153, R32, UR8, -R161.reuse ;  /* 0x0000000820997c23 */ /* 0x100fe200080108a1 */
[----:B------:R-:W2:Y:S01]  /*1a5f0*/  LDSM.16.MT88.4 R28, [R159] ;  /* 0x000000009f1c783b */ /* 0x000ea20000004200 */
[--C-:B------:R-:W-:Y:S01]  /*1a600*/  FFMA.FTZ R146, R212, UR8, -R161.reuse ;  /* 0x00000008d4927c23 */ /* 0x100fe200080108a1 */
[--C-:B------:R-:W-:Y:S01]  /*1a610*/  FFMA.FTZ R156, R20, UR8, -R161.reuse ;  /* 0x00000008149c7c23 */ /* 0x100fe200080108a1 */
[----:B------:R-:W-:Y:S01]  /*1a620*/  FFMA.FTZ R169, R172, UR8, -R161 ;  /* 0x00000008aca97c23 */ /* 0x000fe200080108a1 */
[----:B------:R-:W3:Y:S01]  /*1a630*/  MUFU.EX2 R3, R3 ;  /* 0x0000000300037308 */ /* 0x000ee20000000800 */
[----:B------:R-:W-:Y:S01]  /*1a640*/  LDSM.16.MT88.4 R20, [R160+0xc000] ;  /* 0x00c00000a014783b */ /* 0x000fe20000004200 */
[--C-:B------:R-:W-:Y:S01]  /*1a650*/  FFMA.FTZ R165, R210, UR8, -R143.reuse ;  /* 0x00000008d2a57c23 */ /* 0x100fe2000801088f */
[--C-:B------:R-:W-:Y:S01]  /*1a660*/  FFMA.FTZ R168, R168, UR8, -R143.reuse ;  /* 0x00000008a8a87c23 */ /* 0x100fe2000801088f */
[--C-:B------:R-:W-:Y:S01]  /*1a670*/  FFMA.FTZ R167, R208, UR8, -R143.reuse ;  /* 0x00000008d0a77c23 */ /* 0x100fe2000801088f */
[----:B------:R-:W-:Y:S01]  /*1a680*/  FFMA.FTZ R170, R170, UR8, -R143 ;  /* 0x00000008aaaa7c23 */ /* 0x000fe2000801088f */
[--C-:B------:R-:W-:Y:S01]  /*1a690*/  FFMA.FTZ R172, R206, UR8, -R161.reuse ;  /* 0x00000008ceac7c23 */ /* 0x100fe200080108a1 */
        /* <DEDUP_REMOVED lines=25> */
[----:B------:R-:W4:Y:S01]  /*1a830*/  MUFU.EX2 R147, R147 ;  /* 0x0000009300937308 */ /* 0x000f220000000800 */
[----:B-1----:R-:W-:Y:S01]  /*1a840*/  F2FP.F16.F32.PACK_AB R4, R151, R158 ;  /* 0x0000009e9704723e */ /* 0x002fe200000000ff */
[----:B------:R-:W1:Y:S01]  /*1a850*/  LDSM.16.MT88.4 R112, [R159+0x2000] ;  /* 0x002000009f70783b */ /* 0x000e620000004200 */
[-C--:B------:R-:W-:Y:S01]  /*1a860*/  FMUL.FTZ R16, R120, R155.reuse ;  /* 0x0000009b78107220 */ /* 0x080fe20000410000 */
[----:B------:R-:W-:Y:S01]  /*1a870*/  FMUL.FTZ R17, R121, R155 ;  /* 0x0000009b79117220 */ /* 0x000fe20000410000 */
[-C--:B------:R-:W-:Y:S01]  /*1a880*/  FMUL.FTZ R18, R122, R3.reuse ;  /* 0x000000037a127220 */ /* 0x080fe20000410000 */
[----:B------:R-:W-:Y:S01]  /*1a890*/  FMUL.FTZ R19, R123, R3 ;  /* 0x000000037b137220 */ /* 0x000fe20000410000 */
[-C--:B------:R-:W-:Y:S01]  /*1a8a0*/  FMUL.FTZ R116, R116, R155.reuse ;  /* 0x0000009b74747220 */ /* 0x080fe20000410000 */
[----:B------:R-:W-:Y:S01]  /*1a8b0*/  MUFU.EX2 R152, R152 ;  /* 0x0000009800987308 */ /* 0x000fe20000000800 */
[----:B------:R-:W-:Y:S01]  /*1a8c0*/  LDSM.16.MT88.4 R120, [R157] ;  /* 0x000000009d78783b */ /* 0x000fe20000004200 */
[----:B------:R-:W-:Y:S01]  /*1a8d0*/  FMUL.FTZ R117, R117, R155 ;  /* 0x0000009b75757220 */ /* 0x000fe20000410000 */
[-C--:B------:R-:W-:Y:S01]  /*1a8e0*/  FMUL.FTZ R118, R118, R3.reuse ;  /* 0x0000000376767220 */ /* 0x080fe20000410000 */
[----:B------:R-:W-:Y:S01]  /*1a8f0*/  FMUL.FTZ R119, R119, R3 ;  /* 0x0000000377777220 */ /* 0x000fe20000410000 */
[-C--:B------:R-:W-:Y:S01]  /*1a900*/  FMUL.FTZ R52, R52, R155.reuse ;  /* 0x0000009b34347220 */ /* 0x080fe20000410000 */
[----:B------:R-:W-:Y:S01]  /*1a910*/  FMUL.FTZ R53, R53, R155 ;  /* 0x0000009b35357220 */ /* 0x000fe20000410000 */
[-C--:B------:R-:W-:Y:S01]  /*1a920*/  FMUL.FTZ R54, R54, R3.reuse ;  /* 0x0000000336367220 */ /* 0x080fe20000410000 */
[----:B------:R-:W5:Y:S01]  /*1a930*/  MUFU.EX2 R146, R146 ;  /* 0x0000009200927308 */ /* 0x000f620000000800 */
[----:B----4-:R-:W-:Y:S01]  /*1a940*/  F2FP.F16.F32.PACK_AB R6, R147, R154 ;  /* 0x0000009a9306723e */ /* 0x010fe200000000ff */
        /* <DEDUP_REMOVED lines=28> */
[----:B------:R-:W-:Y:S01]  /*1ab10*/  FFMA.FTZ R174, R174, UR8, -R161 ;  /* 0x00000008aeae7c23 */ /* 0x000fe200080108a1 */
        /* <DEDUP_REMOVED lines=9> */
[C---:B--2---:R-:W-:Y:S01]  /*1abb0*/  HMMA.16816.F32 R24, R4.reuse, R28, R24 ;  /* 0x0000001c0418723c */ /* 0x044fe20000001818 */
[----:B------:R-:W-:Y:S01]  /*1abc0*/  MUFU.EX2 R165, R165 ;  /* 0x000000a500a57308 */ /* 0x000fe20000000800 */
[-C--:B------:R-:W-:Y:S01]  /*1abd0*/  FMUL.FTZ R8, R128, R155.reuse ;  /* 0x0000009b80087220 */ /* 0x080fe20000410000 */
[----:B------:R-:W-:Y:S01]  /*1abe0*/  FMUL.FTZ R9, R129, R155 ;  /* 0x0000009b81097220 */ /* 0x000fe20000410000 */
[-C--:B------:R-:W-:Y:S01]  /*1abf0*/  FMUL.FTZ R10, R130, R3.reuse ;  /* 0x00000003820a7220 */ /* 0x080fe20000410000 */
[----:B------:R-:W-:Y:S01]  /*1ac00*/  FMUL.FTZ R11, R131, R3 ;  /* 0x00000003830b7220 */ /* 0x000fe20000410000 */
[-C--:B------:R-:W-:Y:S01]  /*1ac10*/  FMUL.FTZ R124, R124, R155.reuse ;  /* 0x0000009b7c7c7220 */ /* 0x080fe20000410000 */
[----:B------:R-:W-:Y:S01]  /*1ac20*/  FMUL.FTZ R125, R125, R155 ;  /* 0x0000009b7d7d7220 */ /* 0x000fe20000410000 */
[C---:B------:R-:W-:Y:S01]  /*1ac30*/  HMMA.16816.F32 R28, R4.reuse, R30, R108 ;  /* 0x0000001e041c723c */ /* 0x040fe2000000186c */
[----:B------:R-:W2:Y:S01]  /*1ac40*/  LDSM.16.MT88.4 R108, [R157+0x2000] ;  /* 0x002000009d6c783b */ /* 0x000ea20000004200 */
[----:B------:R-:W4:Y:S01]  /*1ac50*/  MUFU.EX2 R168, R168 ;  /* 0x000000a800a87308 */ /* 0x000f220000000800 */
[-C--:B------:R-:W-:Y:S01]  /*1ac60*/  FMUL.FTZ R126, R126, R3.reuse ;  /* 0x000000037e7e7220 */ /* 0x080fe20000410000 */
[----:B------:R-:W-:Y:S01]  /*1ac70*/  FMUL.FTZ R127, R127, R3 ;  /* 0x000000037f7f7220 */ /* 0x000fe20000410000 */
[-C--:B------:R-:W-:Y:S01]  /*1ac80*/  FMUL.FTZ R76, R76, R155.reuse ;  /* 0x0000009b4c4c7220 */ /* 0x080fe20000410000 */
[----:B------:R-:W-:Y:S01]  /*1ac90*/  FMUL.FTZ R77, R77, R155 ;  /* 0x0000009b4d4d7220 */ /* 0x000fe20000410000 */
[-C--:B------:R-:W-:Y:S01]  /*1aca0*/  FMUL.FTZ R78, R78, R3.reuse ;  /* 0x000000034e4e7220 */ /* 0x080fe20000410000 */
[C---:B---3--:R-:W-:Y:S01]  /*1acb0*/  HMMA.16816.F32 R44, R4.reuse, R104, R44 ;  /* 0x00000068042c723c */ /* 0x048fe2000000182c */
[----:B------:R-:W-:Y:S01]  /*1acc0*/  FMUL.FTZ R79, R79, R3 ;  /* 0x000000034f4f7220 */ /* 0x000fe20000410000 */
[----:B------:R-:W-:Y:S01]  /*1acd0*/  MUFU.EX2 R167, R167 ;  /* 0x000000a700a77308 */ /* 0x000fe20000000800 */
[-C--:B------:R-:W-:Y:S01]  /*1ace0*/  FMUL.FTZ R80, R80, R155.reuse ;  /* 0x0000009b50507220 */ /* 0x080fe20000410000 */
[----:B------:R-:W-:Y:S01]  /*1acf0*/  FMUL.FTZ R81, R81, R155 ;  /* 0x0000009b51517220 */ /* 0x000fe20000410000 */
[-C--:B------:R-:W-:Y:S01]  /*1ad00*/  FMUL.FTZ R82, R82, R3.reuse ;  /* 0x0000000352527220 */ /* 0x080fe20000410000 */
[----:B------:R-:W-:Y:S01]  /*1ad10*/  FMUL.FTZ R83, R83, R3 ;  /* 0x0000000353537220 */ /* 0x000fe20000410000 */
[-C--:B------:R-:W-:Y:S01]  /*1ad20*/  FMUL.FTZ R84, R84, R155.reuse ;  /* 0x0000009b54547220 */ /* 0x080fe20000410000 */
[C---:B------:R-:W-:Y:S01]  /*1ad30*/  HMMA.16816.F32 R48, R4.reuse, R106, R48 ;  /* 0x0000006a0430723c */ /* 0x040fe20000001830 */
[----:B------:R-:W3:Y:S01]  /*1ad40*/  LDSM.16.MT88.4 R104, [R163+0x10000] ;  /* 0x01000000a368783b */ /* 0x000ee20000004200 */
[----:B------:R-:W-:Y:S01]  /*1ad50*/  MUFU.EX2 R170, R170 ;  /* 0x000000aa00aa7308 */ /* 0x000fe20000000800 */
[----:B------:R-:W-:Y:S01]  /*1ad60*/  FMUL.FTZ R85, R85, R155 ;  /* 0x0000009b55557220 */ /* 0x000fe20000410000 */
[-C--:B------:R-:W-:Y:S01]  /*1ad70*/  FMUL.FTZ R86, R86, R3.reuse ;  /* 0x0000000356567220 */ /* 0x080fe20000410000 */
[----:B------:R-:W-:Y:S01]  /*1ad80*/  FMUL.FTZ R87, R87, R3 ;  /* 0x0000000357577220 */ /* 0x000fe20000410000 */
[-C--:B------:R-:W-:Y:S01]  /*1ad90*/  FMUL.FTZ R88, R88, R155.reuse ;  /* 0x0000009b58587220 */ /* 0x080fe20000410000 */
[----:B------:R-:W-:Y:S01]  /*1ada0*/  FMUL.FTZ R89, R89, R155 ;  /* 0x0000009b59597220 */ /* 0x000fe20000410000 */
[C---:B------:R-:W-:Y:S01]  /*1adb0*/  HMMA.16816.F32 R16, R4.reuse, R20, R16 ;  /* 0x000000140410723c */ /* 0x040fe20000001810 */
[-C--:B------:R-:W-:Y:S01]  /*1adc0*/  FMUL.FTZ R90, R90, R3.reuse ;  /* 0x000000035a5a7220 */ /* 0x080fe20000410000 */
[----:B------:R-:W-:Y:S01]  /*1add0*/  MUFU.EX2 R169, R169 ;  /* 0x000000a900a97308 */ /* 0x000fe20000000800 */
[----:B------:R-:W-:Y:S01]  /*1ade0*/  FMUL.FTZ R91, R91, R3 ;  /* 0x000000035b5b7220 */ /* 0x000fe20000410000 */
[-C--:B------:R-:W-:Y:S01]  /*1adf0*/  FMUL.FTZ R92, R92, R155.reuse ;  /* 0x0000009b5c5c7220 */ /* 0x080fe20000410000 */
[----:B------:R-:W-:Y:S01]  /*1ae00*/  FMUL.FTZ R93, R93, R155 ;  /* 0x0000009b5d5d7220 */ /* 0x000fe20000410000 */
[-C--:B------:R-:W-:Y:S01]  /*1ae10*/  FMUL.FTZ R94, R94, R3.reuse ;  /* 0x000000035e5e7220 */ /* 0x080fe20000410000 */
[----:B------:R-:W-:Y:S01]  /*1ae20*/  FMUL.FTZ R95, R95, R3 ;  /* 0x000000035f5f7220 */ /* 0x000fe20000410000 */
[C---:B------:R-:W-:Y:S01]  /*1ae30*/  HMMA.16816.F32 R20, R4.reuse, R22, R116 ;  /* 0x000000160414723c */ /* 0x040fe20000001874 */
[----:B------:R-:W5:Y:S01]  /*1ae40*/  LDSM.16.MT88.4 R116, [R163+0xe000] ;  /* 0x00e00000a374783b */ /* 0x000f620000004200 */
[----:B------:R-:W4:Y:S01]  /*1ae50*/  MUFU.EX2 R172, R172 ;  /* 0x000000ac00ac7308 */ /* 0x000f220000000800 */
[-C--:B------:R-:W-:Y:S01]  /*1ae60*/  FMUL.FTZ R96, R96, R155.reuse ;  /* 0x0000009b60607220 */ /* 0x080fe20000410000 */
[----:B------:R-:W-:Y:S01]  /*1ae70*/  FMUL.FTZ R97, R97, R155 ;  /* 0x0000009b61617220 */ /* 0x000fe20000410000 */
[-C--:B------:R-:W-:Y:S01]  /*1ae80*/  FMUL.FTZ R98, R98, R3.reuse ;  /* 0x0000000362627220 */ /* 0x080fe20000410000 */
[----:B------:R-:W-:Y:S01]  /*1ae90*/  FMUL.FTZ R99, R99, R3 ;  /* 0x0000000363637220 */ /* 0x000fe20000410000 */
[----:B------:R-:W-:Y:S01]  /*1aea0*/  LDSM.16.MT88.4 R132, [R163+0xc800] ;  /* 0x00c80000a384783b */ /* 0x000fe20000004200 */
[C---:B-1----:R-:W-:Y:S01]  /*1aeb0*/  HMMA.16816.F32 R52, R4.reuse, R112, R52 ;  /* 0x000000700434723c */ /* 0x042fe20000001834 */
[--C-:B------:R-:W-:Y:S01]  /*1aec0*/  FFMA.FTZ R173, R184, UR8, -R143.reuse ;  /* 0x00000008b8ad7c23 */ /* 0x100fe2000801088f */
[----:B------:R-:W-:Y:S01]  /*1aed0*/  MUFU.EX2 R171, R171 ;  /* 0x000000ab00ab7308 */ /* 0x000fe20000000800 */
[----:B------:R-:W-:Y:S01]  /*1aee0*/  LDSM.16.MT88.4 R128, [R159+0x800] ;  /* 0x000800009f80783b */ /* 0x000fe20000004200 */
[--C-:B------:R-:W-:Y:S01]  /*1aef0*/  FFMA.FTZ R184, R190, UR8, -R143.reuse ;  /* 0x00000008beb87c23 */ /* 0x100fe2000801088f */
[--C-:B------:R-:W-:Y:S01]  /*1af00*/  FFMA.FTZ R175, R188, UR8, -R143.reuse ;  /* 0x00000008bcaf7c23 */ /* 0x100fe2000801088f */
[----:B------:R-:W-:Y:S01]  /*1af10*/  FFMA.FTZ R188, R192, UR8, -R143 ;  /* 0x00000008c0bc7c23 */ /* 0x000fe2000801088f */
[--C-:B------:R-:W-:Y:S01]  /*1af20*/  FFMA.FTZ R177, R138, UR8, -R161.reuse ;  /* 0x000000088ab17c23 */ /* 0x100fe200080108a1 */
[C---:B------:R-:W-:Y:S01]  /*1af30*/  HMMA.16816.F32 R56, R4.reuse, R114, R56 ;  /* 0x000000720438723c */ /* 0x040fe20000001838 */
[----:B------:R-:W1:Y:S01]  /*1af40*/  LDSM.16.MT88.4 R112, [R160+0x10000] ;  /* 0x01000000a070783b */ /* 0x000e620000004200 */
[----:B------:R-:W4:Y:S01]  /*1af50*/  MUFU.EX2 R174, R174 ;  /* 0x000000ae00ae7308 */ /* 0x000f220000000800 */
[--C-:B------:R-:W-:Y:S01]  /*1af60*/  FFMA.FTZ R190, R136, UR8, -R161.reuse ;  /* 0x0000000888be7c23 */ /* 0x100fe200080108a1 */
[--C-:B------:R-:W-:Y:S01]  /*1af70*/  FFMA.FTZ R178, R178, UR8, -R161.reuse ;  /* 0x00000008b2b27c23 */ /* 0x100fe200080108a1 */
[----:B------:R-:W-:Y:S01]  /*1af80*/  FFMA.FTZ R179, R176, UR8, -R161 ;  /* 0x00000008b0b37c23 */ /* 0x000fe200080108a1 */
[----:B------:R-:W-:Y:S01]  /*1af90*/  LDSM.16.MT88.4 R136, [R163+0xd000] ;  /* 0x00d00000a388783b */ /* 0x000fe20000004200 */
[--C-:B------:R-:W-:Y:S01]  /*1afa0*/  FFMA.FTZ R189, R164, UR8, -R143.reuse ;  /* 0x00000008a4bd7c23 */ /* 0x100fe2000801088f */
[C---:B--2---:R-:W-:Y:S01]  /*1afb0*/  HMMA.16816.F32 R60, R4.reuse, R108, R60 ;  /* 0x0000006c043c723c */ /* 0x044fe2000000183c */
[--C-:B------:R-:W-:Y:S01]  /*1afc0*/  FFMA.FTZ R166, R166, UR8, -R143.reuse ;  /* 0x00000008a6a67c23 */ /* 0x100fe2000801088f */
[----:B------:R-:W-:Y:S01]  /*1afd0*/  MUFU.EX2 R173, R173 ;  /* 0x000000ad00ad7308 */ /* 0x000fe20000000800 */
[--C-:B------:R-:W-:Y:S01]  /*1afe0*/  FFMA.FTZ R150, R150, UR8, -R143.reuse ;  /* 0x0000000896967c23 */ /* 0x100fe2000801088f */
[----:B------:R-:W-:Y:S01]  /*1aff0*/  FFMA.FTZ R191, R141, UR8, -R143 ;  /* 0x000000088dbf7c23 */ /* 0x000fe2000801088f */
[--C-:B------:R-:W-:Y:S01]  /*1b000*/  FFMA.FTZ R164, R140, UR8, -R161.reuse ;  /* 0x000000088ca47c23 */ /* 0x100fe200080108a1 */
[--C-:B------:R-:W-:Y:S01]  /*1b010*/  FFMA.FTZ R193, R142, UR8, -R161.reuse ;  /* 0x000000088ec17c23 */ /* 0x100fe200080108a1 */
[--C-:B------:R-:W-:Y:S01]  /*1b020*/  FFMA.FTZ R149, R149, UR8, -R161.reuse ;  /* 0x0000000895957c23 */ /* 0x100fe200080108a1 */
[C---:B------:R-:W-:Y:S01]  /*1b030*/  HMMA.16816.F32 R64, R4.reuse, R110, R64 ;  /* 0x0000006e0440723c */ /* 0x040fe20000001840 */
[----:B------:R-:W2:Y:S01]  /*1b040*/  LDSM.16.MT88.4 R108, [R159+0x4000] ;  /* 0x004000009f6c783b */ /* 0x000ea20000004200 */
[----:B------:R-:W-:Y:S01]  /*1b050*/  MUFU.EX2 R184, R184 ;  /* 0x000000b800b87308 */ /* 0x000fe20000000800 */
[----:B------:R-:W-:Y:S01]  /*1b060*/  FFMA.FTZ R162, R162, UR8, -R161 ;  /* 0x00000008a2a27c23 */ /* 0x000fe200080108a1 */
[----:B------:R-:W-:Y:S01]  /*1b070*/  FFMA.FTZ R158, R213, R155, R158 ;  /* 0x0000009bd59e7223 */ /* 0x000fe2000001009e */
[----:B------:R-:W-:Y:S01]  /*1b080*/  FFMA.FTZ R3, R211, R3, R152 ;  /* 0x00000003d3037223 */ /* 0x000fe20000010098 */
[----:B------:R-:W-:Y:S01]  /*1b090*/  LDSM.16.MT88.4 R140, [R163+0xf800] ;  /* 0x00f80000a38c783b */ /* 0x000fe20000004200 */
[----:B------:R-:W-:Y:S01]  /*1b0a0*/  PLOP3.LUT P0, PT, PT, PT, UP1, 0x80, 0x8 ;  /* 0x000000000008781c */ /* 0x000fe20003f0f018 */
[----:B---3--:R-:W-:Y:S01]  /*1b0b0*/  HMMA.16816.F32 R68, R4, R104, R68 ;  /* 0x000000680444723c */ /* 0x008fe20000001844 */
[----:B------:R-:W-:Y:S01]  /*1b0c0*/  FADD.FTZ R151, R151, R158 ;  /* 0x0000009e97977221 */ /* 0x000fe20000010000 */
[----:B------:R-:W-:Y:S01]  /*1b0d0*/  MUFU.EX2 R175, R175 ;  /* 0x000000af00af7308 */ /* 0x000fe20000000800 */
[----:B------:R-:W-:-:S02]  /*1b0e0*/  FADD.FTZ R146, R146, R3 ;  /* 0x0000000392927221 */ /* 0x000fc40000010000 */
[----:B------:R-:W-:Y:S02]  /*1b0f0*/  FADD.FTZ R154, R154, R151 ;  /* 0x000000979a9a7221 */ /* 0x000fe40000010000 */
[----:B------:R-:W-:Y:S01]  /*1b100*/  FADD.FTZ R153, R153, R146 ;  /* 0x0000009299997221 */ /* 0x000fe20000010000 */
[----:B------:R-:W-:Y:S01]  /*1b110*/  HMMA.16816.F32 R72, R4, R106, R72 ;  /* 0x0000006a0448723c */ /* 0x000fe20000001848 */
[----:B------:R-:W3:Y:S01]  /*1b120*/  LDSM.16.MT88.4 R104, [R157+0x4000] ;  /* 0x004000009d68783b */ /* 0x000ee20000004200 */
[----:B------:R-:W-:Y:S01]  /*1b130*/  MUFU.EX2 R188, R188 ;  /* 0x000000bc00bc7308 */ /* 0x000fe20000000800 */
[----:B------:R-:W-:Y:S01]  /*1b140*/  FADD.FTZ R154, R147, R154 ;  /* 0x0000009a939a7221 */ /* 0x000fe20000010000 */
[----:B------:R-:W-:-:S04]  /*1b150*/  FADD.FTZ R156, R156, R153 ;  /* 0x000000999c9c7221 */ /* 0x000fc80000010000 */
[C---:B------:R-:W-:Y:S02]  /*1b160*/  HMMA.16816.F32 R32, R4.reuse, R120, R32 ;  /* 0x000000780420723c */ /* 0x040fe40000001820 */
[----:B------:R-:W4:Y:S06]  /*1b170*/  MUFU.EX2 R177, R177 ;  /* 0x000000b100b17308 */ /* 0x000f2c0000000800 */
[C---:B------:R-:W-:Y:S01]  /*1b180*/  HMMA.16816.F32 R100, R4.reuse, R122, R100 ;  /* 0x0000007a0464723c */ /* 0x040fe20000001864 */
[----:B------:R-:W4:Y:S01]  /*1b190*/  LDSM.16.MT88.4 R120, [R163+0xe800] ;  /* 0x00e80000a378783b */ /* 0x000f220000004200 */
[----:B------:R-:W4:Y:S06]  /*1b1a0*/  MUFU.EX2 R190, R190 ;  /* 0x000000be00be7308 */ /* 0x000f2c0000000800 */
[C---:B-----5:R-:W-:Y:S02]  /*1b1b0*/  HMMA.16816.F32 R36, R4.reuse, R116, R36 ;  /* 0x000000740424723c */ /* 0x060fe40000001824 */
[----:B------:R-:W-:Y:S06]  /*1b1c0*/  MUFU.EX2 R178, R178 ;  /* 0x000000b200b27308 */ /* 0x000fec0000000800 */
[C---:B------:R-:W-:Y:S01]  /*1b1d0*/  HMMA.16816.F32 R40, R4.reuse, R118, R40 ;  /* 0x000000760428723c */ /* 0x040fe20000001828 */
[----:B------:R-:W-:Y:S01]  /*1b1e0*/  LDSM.16.MT88.4 R116, [R160+0xe800] ;  /* 0x00e80000a074783b */ /* 0x000fe20000004200 */
[----:B------:R-:W5:Y:S06]  /*1b1f0*/  MUFU.EX2 R179, R179 ;  /* 0x000000b300b37308 */ /* 0x000f6c0000000800 */
[C---:B------:R-:W-:Y:S02]  /*1b200*/  HMMA.16816.F32 R8, R4.reuse, R12, R8 ;  /* 0x0000000c0408723c */ /* 0x040fe40000001808 */
[----:B------:R-:W-:Y:S06]  /*1b210*/  MUFU.EX2 R166, R166 ;  /* 0x000000a600a67308 */ /* 0x000fec0000000800 */
[C---:B------:R-:W-:Y:S01]  /*1b220*/  HMMA.16816.F32 R12, R4.reuse, R14, R124 ;  /* 0x0000000e040c723c */ /* 0x040fe2000000187c */
[----:B------:R-:W-:Y:S01]  /*1b230*/  LDSM.16.MT88.4 R124, [R157+0x800] ;  /* 0x000800009d7c783b */ /* 0x000fe20000004200 */
[----:B------:R-:W5:Y:S06]  /*1b240*/  MUFU.EX2 R189, R189 ;  /* 0x000000bd00bd7308 */ /* 0x000f6c0000000800 */
[C---:B-1----:R-:W-:Y:S02]  /*1b250*/  HMMA.16816.F32 R76, R4.reuse, R112, R76 ;  /* 0x00000070044c723c */ /* 0x042fe4000000184c */
[----:B------:R-:W-:Y:S06]  /*1b260*/  MUFU.EX2 R150, R150 ;  /* 0x0000009600967308 */ /* 0x000fec0000000800 */
[C---:B------:R-:W-:Y:S01]  /*1b270*/  HMMA.16816.F32 R80, R4.reuse, R114, R80 ;  /* 0x000000720450723c */ /* 0x040fe20000001850 */
[----:B------:R-:W1:Y:S01]  /*1b280*/  LDSM.16.MT88.4 R112, [R160+0xc800] ;  /* 0x00c80000a070783b */ /* 0x000e620000004200 */
[----:B------:R-:W-:Y:S06]  /*1b290*/  MUFU.EX2 R191, R191 ;  /* 0x000000bf00bf7308 */ /* 0x000fec0000000800 */
[C---:B--2---:R-:W-:Y:S02]  /*1b2a0*/  HMMA.16816.F32 R84, R4.reuse, R108, R84 ;  /* 0x0000006c0454723c */ /* 0x044fe40000001854 */
[----:B------:R-:W-:Y:S06]  /*1b2b0*/  MUFU.EX2 R164, R164 ;  /* 0x000000a400a47308 */ /* 0x000fec0000000800 */
[C---:B------:R-:W-:Y:S01]  /*1b2c0*/  HMMA.16816.F32 R88, R4.reuse, R110, R88 ;  /* 0x0000006e0458723c */ /* 0x040fe20000001858 */
[----:B------:R-:W2:Y:S01]  /*1b2d0*/  LDSM.16.MT88.4 R108, [R159+0x2800] ;  /* 0x002800009f6c783b */ /* 0x000ea20000004200 */
[----:B------:R-:W5:Y:S06]  /*1b2e0*/  MUFU.EX2 R193, R193 ;  /* 0x000000c100c17308 */ /* 0x000f6c0000000800 */
[C---:B---3--:R-:W-:Y:S02]  /*1b2f0*/  HMMA.16816.F32 R92, R4.reuse, R104, R92 ;  /* 0x00000068045c723c */ /* 0x048fe4000000185c */
[----:B------:R-:W-:Y:S06]  /*1b300*/  MUFU.EX2 R149, R149 ;  /* 0x0000009500957308 */ /* 0x000fec0000000800 */
[----:B------:R-:W-:Y:S01]  /*1b310*/  HMMA.16816.F32 R4, R4, R106, R96 ;  /* 0x0000006a0404723c */ /* 0x000fe20000001860 */
[----:B----4-:R-:W-:Y:S01]  /*1b320*/  F2FP.F16.F32.PACK_AB R96, R168, R165 ;  /* 0x000000a5a860723e */ /* 0x010fe200000000ff */
[----:B------:R-:W-:Y:S01]  /*1b330*/  LDSM.16.MT88.4 R104, [R157+0x2800] ;  /* 0x002800009d68783b */ /* 0x000fe20000004200 */
[----:B------:R-:W-:Y:S01]  /*1b340*/  F2FP.F16.F32.PACK_AB R97, R172, R169 ;  /* 0x000000a9ac61723e */ /* 0x000fe200000000ff */
[----:B------:R-:W3:Y:S01]  /*1b350*/  MUFU.EX2 R162, R162 ;  /* 0x000000a200a27308 */ /* 0x000ee20000000800 */
[----:B------:R-:W-:Y:S01]  /*1b360*/  F2FP.F16.F32.PACK_AB R98, R170, R167 ;  /* 0x000000a7aa62723e */ /* 0x000fe200000000ff */
[----:B------:R-:W-:Y:S01]  /*1b370*/  FADD.FTZ R165, R165, R154 ;  /* 0x0000009aa5a57221 */ /* 0x000fe20000010000 */
[----:B------:R-:W-:Y:S01]  /*1b380*/  F2FP.F16.F32.PACK_AB R99, R174, R171 ;  /* 0x000000abae63723e */ /* 0x000fe200000000ff */
[----:B------:R-:W-:-:S02]  /*1b390*/  FADD.FTZ R169, R169, R156 ;  /* 0x0000009ca9a97221 */ /* 0x000fc40000010000 */
[----:B------:R-:W-:Y:S02]  /*1b3a0*/  FADD.FTZ R168, R168, R165 ;  /* 0x000000a5a8a87221 */ /* 0x000fe40000010000 */
[----:B------:R-:W-:Y:S02]  /*1b3b0*/  FADD.FTZ R172, R172, R169 ;  /* 0x000000a9acac7221 */ /* 0x000fe40000010000 */
[----:B------:R-:W-:Y:S01]  /*1b3c0*/  HMMA.16816.F32 R36, R96, R120, R36 ;  /* 0x000000786024723c */ /* 0x000fe20000001824 */
[----:B------:R-:W-:Y:S01]  /*1b3d0*/  FADD.FTZ R167, R167, R168 ;  /* 0x000000a8a7a77221 */ /* 0x000fe20000010000 */
[----:B------:R-:W-:-:S03]  /*1b3e0*/  FADD.FTZ R171, R171, R172 ;  /* 0x000000acabab7221 */ /* 0x000fc60000010000 */
[----:B------:R-:W-:Y:S01]  /*1b3f0*/  FADD.FTZ R170, R170, R167 ;  /* 0x000000a7aaaa7221 */ /* 0x000fe20000010000 */
[----:B------:R-:W-:Y:S02]  /*1b400*/  FADD.FTZ R174, R174, R171 ;  /* 0x000000abaeae7221 */ /* 0x000fe40000010000 */
[----:B------:R-:W-:Y:S01]  /*1b410*/  HMMA.16816.F32 R40, R96, R122, R40 ;  /* 0x0000007a6028723c */ /* 0x000fe20000001828 */
[----:B------:R-:W4:Y:S01]  /*1b420*/  LDSM.16.MT88.4 R120, [R160+0x10800] ;  /* 0x01080000a078783b */ /* 0x000f220000004200 */
[----:B------:R-:W-:-:S04]  /*1b430*/  FADD.FTZ R3, R177, R174 ;  /* 0x000000aeb1037221 */ /* 0x000fc80000010000 */
[----:B------:R-:W-:Y:S02]  /*1b440*/  FADD.FTZ R3, R190, R3 ;  /* 0x00000003be037221 */ /* 0x000fe40000010000 */
[C---:B-1----:R-:W-:Y:S08]  /*1b450*/  HMMA.16816.F32 R16, R96.reuse, R112, R16 ;  /* 0x000000706010723c */ /* 0x042ff00000001810 */
[C---:B------:R-:W-:Y:S01]  /*1b460*/  HMMA.16816.F32 R20, R96.reuse, R114, R20 ;  /* 0x000000726014723c */ /* 0x040fe20000001814 */
[----:B------:R-:W1:Y:S07]  /*1b470*/  LDSM.16.MT88.4 R112, [R163+0x10800] ;  /* 0x01080000a370783b */ /* 0x000e6e0000004200 */
[C---:B------:R-:W-:Y:S08]  /*1b480*/  HMMA.16816.F32 R44, R96.reuse, R116, R44 ;  /* 0x00000074602c723c */ /* 0x040ff0000000182c */
[C---:B------:R-:W-:Y:S01]  /*1b490*/  HMMA.16816.F32 R48, R96.reuse, R118, R48 ;  /* 0x000000766030723c */ /* 0x040fe20000001830 */
[----:B------:R-:W5:Y:S07]  /*1b4a0*/  LDSM.16.MT88.4 R116, [R159+0x4800] ;  /* 0x004800009f74783b */ /* 0x000f6e0000004200 */
[C---:B--2---:R-:W-:Y:S08]  /*1b4b0*/  HMMA.16816.F32 R52, R96.reuse, R108, R52 ;  /* 0x0000006c6034723c */ /* 0x044ff00000001834 */
[C---:B------:R-:W-:Y:S01]  /*1b4c0*/  HMMA.16816.F32 R56, R96.reuse, R110, R56 ;  /* 0x0000006e6038723c */ /* 0x040fe20000001838 */
[----:B------:R-:W2:Y:S07]  /*1b4d0*/  LDSM.16.MT88.4 R108, [R157+0x4800] ;  /* 0x004800009d6c783b */ /* 0x000eae0000004200 */
        /* <DEDUP_REMOVED lines=12> */
[C---:B------:R-:W-:Y:S08]  /*1b5a0*/  HMMA.16816.F32 R60, R96.reuse, R104, R60 ;  /* 0x00000068603c723c */ /* 0x040ff0000000183c */
[C---:B------:R-:W-:Y:S01]  /*1b5b0*/  HMMA.16816.F32 R64, R96.reuse, R106, R64 ;  /* 0x0000006a6040723c */ /* 0x040fe20000001840 */
[----:B------:R-:W-:Y:S07]  /*1b5c0*/  LDSM.16.MT88.4 R104, [R157+0x3000] ;  /* 0x003000009d68783b */ /* 0x000fee0000004200 */
[C---:B-1----:R-:W-:Y:S08]  /*1b5d0*/  HMMA.16816.F32 R68, R96.reuse, R112, R68 ;  /* 0x000000706044723c */ /* 0x042ff00000001844 */
[C---:B------:R-:W-:Y:S01]  /*1b5e0*/  HMMA.16816.F32 R72, R96.reuse, R114, R72 ;  /* 0x000000726048723c */ /* 0x040fe20000001848 */
[----:B------:R-:W-:Y:S07]  /*1b5f0*/  LDSM.16.MT88.4 R112, [R159+0x3000] ;  /* 0x003000009f70783b */ /* 0x000fee0000004200 */
[C---:B-----5:R-:W-:Y:S08]  /*1b600*/  HMMA.16816.F32 R84, R96.reuse, R116, R84 ;  /* 0x000000746054723c */ /* 0x060ff00000001854 */
[C---:B------:R-:W-:Y:S01]  /*1b610*/  HMMA.16816.F32 R88, R96.reuse, R118, R88 ;  /* 0x000000766058723c */ /* 0x040fe20000001858 */
[----:B------:R-:W-:Y:S07]  /*1b620*/  LDSM.16.MT88.4 R116, [R160+0xf000] ;  /* 0x00f00000a074783b */ /* 0x000fee0000004200 */
[----:B--2---:R-:W-:Y:S01]  /*1b630*/  HMMA.16816.F32 R92, R96, R108, R92 ;  /* 0x0000006c605c723c */ /* 0x004fe2000000185c */
[----:B------:R-:W-:Y:S01]  /*1b640*/  F2FP.F16.F32.PACK_AB R108, R184, R173 ;  /* 0x000000adb86c723e */ /* 0x000fe200000000ff */
[----:B------:R-:W-:Y:S01]  /*1b650*/  FADD.FTZ R173, R173, R170 ;  /* 0x000000aaadad7221 */ /* 0x000fe20000010000 */
[----:B------:R-:W-:-:S03]  /*1b660*/  F2FP.F16.F32.PACK_AB R109, R190, R177 ;  /* 0x000000b1be6d723e */ /* 0x000fc600000000ff */
[----:B------:R-:W-:Y:S02]  /*1b670*/  FADD.FTZ R184, R184, R173 ;  /* 0x000000adb8b87221 */ /* 0x000fe40000010000 */
[----:B------:R-:W-:Y:S01]  /*1b680*/  HMMA.16816.F32 R4, R96, R110, R4 ;  /* 0x0000006e6004723c */ /* 0x000fe20000001804 */
[----:B------:R-:W1:Y:S01]  /*1b690*/  LDSM.16.MT88.4 R96, [R163+0x11000] ;  /* 0x01100000a360783b */ /* 0x000e620000004200 */
[----:B------:R-:W-:Y:S01]  /*1b6a0*/  F2FP.F16.F32.PACK_AB R110, R188, R175 ;  /* 0x000000afbc6e723e */ /* 0x000fe200000000ff */
[----:B------:R-:W-:Y:S01]  /*1b6b0*/  FADD.FTZ R175, R175, R184 ;  /* 0x000000b8afaf7221 */ /* 0x000fe20000010000 */
[C---:B------:R-:W-:Y:S01]  /*1b6c0*/  F2FP.F16.F32.PACK_AB R111, R179.reuse, R178 ;  /* 0x000000b2b36f723e */ /* 0x040fe200000000ff */
[----:B------:R-:W-:Y:S01]  /*1b6d0*/  FADD.FTZ R178, R178, R3 ;  /* 0x00000003b2b27221 */ /* 0x000fe20000010000 */
[-C--:B------:R-:W-:Y:S01]  /*1b6e0*/  MOV R3, R144.reuse ;  /* 0x0000009000037202 */ /* 0x080fe20000000f00 */
[----:B------:R-:W-:Y:S01]  /*1b6f0*/  FADD.FTZ R175, R188, R175 ;  /* 0x000000afbcaf7221 */ /* 0x000fe20000010000 */
[----:B------:R-:W-:Y:S01]  /*1b700*/  @P1 MOV R3, R144 ;  /* 0x0000009000031202 */ /* 0x000fe20000000f00 */
[----:B------:R-:W-:-:S02]  /*1b710*/  FADD.FTZ R179, R179, R178 ;  /* 0x000000b2b3b37221 */ /* 0x000fc40000010000 */
[C---:B----4-:R-:W-:Y:S08]  /*1b720*/  HMMA.16816.F32 R36, R108.reuse, R120, R36 ;  /* 0x000000786c24723c */ /* 0x050ff00000001824 */
[C---:B------:R-:W-:Y:S01]  /*1b730*/  HMMA.16816.F32 R40, R108.reuse, R122, R40 ;  /* 0x0000007a6c28723c */ /* 0x040fe20000001828 */
[----:B------:R-:W2:Y:S07]  /*1b740*/  LDSM.16.MT88.4 R120, [R160+0x11000] ;  /* 0x01100000a078783b */ /* 0x000eae0000004200 */
[C---:B---3--:R-:W-:Y:S08]  /*1b750*/  HMMA.16816.F32 R32, R108.reuse, R124, R32 ;  /* 0x0000007c6c20723c */ /* 0x048ff00000001820 */
[C---:B------:R-:W-:Y:S01]  /*1b760*/  HMMA.16816.F32 R100, R108.reuse, R126, R100 ;  /* 0x0000007e6c64723c */ /* 0x040fe20000001864 */
[----:B------:R-:W-:Y:S07]  /*1b770*/  LDSM.16.MT88.4 R124, [R163+0xd800] ;  /* 0x00d80000a37c783b */ /* 0x000fee0000004200 */
[C---:B-1----:R-:W-:Y:S08]  /*1b780*/  HMMA.16816.F32 R68, R108.reuse, R96, R68 ;  /* 0x000000606c44723c */ /* 0x042ff00000001844 */
[C---:B------:R-:W-:Y:S01]  /*1b790*/  HMMA.16816.F32 R72, R108.reuse, R98, R72 ;  /* 0x000000626c48723c */ /* 0x040fe20000001848 */
[----:B------:R-:W1:Y:S07]  /*1b7a0*/  LDSM.16.MT88.4 R96, [R157+0x5000] ;  /* 0x005000009d60783b */ /* 0x000e6e0000004200 */
        /* <DEDUP_REMOVED lines=9> */
[C---:B------:R-:W-:Y:S08]  /*1b840*/  HMMA.16816.F32 R8, R108.reuse, R136, R8 ;  /* 0x000000886c08723c */ /* 0x040ff00000001808 */
[C---:B------:R-:W-:Y:S01]  /*1b850*/  HMMA.16816.F32 R12, R108.reuse, R138, R12 ;  /* 0x0000008a6c0c723c */ /* 0x040fe2000000180c */
[----:B------:R-:W-:Y:S07]  /*1b860*/  LDSM.16.MT88.4 R136, [R160+0xf800] ;  /* 0x00f80000a088783b */ /* 0x000fee0000004200 */
[C---:B------:R-:W-:Y:S08]  /*1b870*/  HMMA.16816.F32 R16, R108.reuse, R132, R16 ;  /* 0x000000846c10723c */ /* 0x040ff00000001810 */
[----:B-1----:R-:W-:Y:S01]  /*1b880*/  HMMA.16816.F32 R92, R108, R96, R92 ;  /* 0x000000606c5c723c */ /* 0x002fe2000000185c */
[----:B------:R-:W-:Y:S01]  /*1b890*/  F2FP.F16.F32.PACK_AB R96, R189, R166 ;  /* 0x000000a6bd60723e */ /* 0x000fe200000000ff */
[----:B------:R-:W-:Y:S01]  /*1b8a0*/  FADD.FTZ R166, R166, R175 ;  /* 0x000000afa6a67221 */ /* 0x000fe20000010000 */
[----:B------:R-:W-:Y:S01]  /*1b8b0*/  F2FP.F16.F32.PACK_AB R97, R193, R164 ;  /* 0x000000a4c161723e */ /* 0x000fe200000000ff */
[----:B------:R-:W-:-:S02]  /*1b8c0*/  FADD.FTZ R164, R164, R179 ;  /* 0x000000b3a4a47221 */ /* 0x000fc40000010000 */
[----:B------:R-:W-:Y:S02]  /*1b8d0*/  FADD.FTZ R189, R189, R166 ;  /* 0x000000a6bdbd7221 */ /* 0x000fe40000010000 */
[C---:B------:R-:W-:Y:S01]  /*1b8e0*/  HMMA.16816.F32 R4, R108.reuse, R98, R4 ;  /* 0x000000626c04723c */ /* 0x040fe20000001804 */
[----:B------:R-:W-:Y:S01]  /*1b8f0*/  F2FP.F16.F32.PACK_AB R98, R191, R150 ;  /* 0x00000096bf62723e */ /* 0x000fe200000000ff */
[----:B------:R-:W-:Y:S01]  /*1b900*/  FADD.FTZ R164, R193, R164 ;  /* 0x000000a4c1a47221 */ /* 0x000fe20000010000 */
[----:B------:R-:W-:Y:S01]  /*1b910*/  F2FP.F16.F32.PACK_AB R99, R162, R149 ;  /* 0x00000095a263723e */ /* 0x000fe200000000ff */
[----:B------:R-:W-:Y:S02]  /*1b920*/  FADD.FTZ R150, R150, R189 ;  /* 0x000000bd96967221 */ /* 0x000fe40000010000 */
        /* <DEDUP_REMOVED lines=10> */
[C---:B---3--:R-:W-:Y:S08]  /*1b9d0*/  HMMA.16816.F32 R84, R108.reuse, R104, R84 ;  /* 0x000000686c54723c */ /* 0x048ff00000001854 */
[----:B------:R-:W-:Y:S01]  /*1b9e0*/  HMMA.16816.F32 R88, R108, R106, R88 ;  /* 0x0000006a6c58723c */ /* 0x000fe20000001858 */
[----:B------:R-:W3:Y:S04]  /*1b9f0*/  LDSM.16.MT88.4 R108, [R159+0x1800] ;  /* 0x001800009f6c783b */ /* 0x000ee80000004200 */
[----:B------:R-:W5:Y:S03]  /*1ba00*/  LDSM.16.MT88.4 R104, [R159+0x5800] ;  /* 0x005800009f68783b */ /* 0x000f660000004200 */
[C---:B------:R-:W-:Y:S01]  /*1ba10*/  HMMA.16816.F32 R128, R96.reuse, R124, R8 ;  /* 0x0000007c6080723c */ /* 0x040fe20000001808 */
[----:B------:R-:W5:Y:S07]  /*1ba20*/  LDSM.16.MT88.4 R8, [R157+0x1800] ;  /* 0x001800009d08783b */ /* 0x000f6e0000004200 */
[C---:B--2---:R-:W-:Y:S08]  /*1ba30*/  HMMA.16816.F32 R68, R96.reuse, R120, R68 ;  /* 0x000000786044723c */ /* 0x044ff00000001844 */
[C---:B------:R-:W-:Y:S08]  /*1ba40*/  HMMA.16816.F32 R72, R96.reuse, R122, R72 ;  /* 0x0000007a6048723c */ /* 0x040ff00000001848 */
[C---:B------:R-:W-:Y:S01]  /*1ba50*/  HMMA.16816.F32 R124, R96.reuse, R126, R12 ;  /* 0x0000007e607c723c */ /* 0x040fe2000000180c */
[----:B------:R-:W2:Y:S07]  /*1ba60*/  LDSM.16.MT88.4 R12, [R157+0x3800] ;  /* 0x003800009d0c783b */ /* 0x000eae0000004200 */
[C---:B----4-:R-:W-:Y:S01]  /*1ba70*/  HMMA.16816.F32 R120, R96.reuse, R116, R16 ;  /* 0x000000746078723c */ /* 0x050fe20000001810 */
[----:B------:R-:W4:Y:S07]  /*1ba80*/  LDSM.16.MT88.4 R16, [R157+0x5800] ;  /* 0x005800009d10783b */ /* 0x000f2e0000004200 */
[C---:B-1----:R-:W-:Y:S08]  /*1ba90*/  HMMA.16816.F32 R76, R96.reuse, R112, R76 ;  /* 0x00000070604c723c */ /* 0x042ff0000000184c */
[C---:B------:R-:W-:Y:S08]  /*1baa0*/  HMMA.16816.F32 R80, R96.reuse, R114, R80 ;  /* 0x000000726050723c */ /* 0x040ff00000001850 */
[C---:B---3--:R-:W-:Y:S08]  /*1bab0*/  HMMA.16816.F32 R112, R96.reuse, R108, R24 ;  /* 0x0000006c6070723c */ /* 0x048ff00000001818 */
        /* <DEDUP_REMOVED lines=14> */
[C---:B--2---:R-:W-:Y:S08]  /*1bba0*/  HMMA.16816.F32 R60, R96.reuse, R12, R60 ;  /* 0x0000000c603c723c */ /* 0x044ff0000000183c */
[C---:B------:R-:W-:Y:S08]  /*1bbb0*/  HMMA.16816.F32 R64, R96.reuse, R14, R64 ;  /* 0x0000000e6040723c */ /* 0x040ff00000001840 */
[C---:B----4-:R-:W-:Y:S08]  /*1bbc0*/  HMMA.16816.F32 R92, R96.reuse, R16, R92 ;  /* 0x00000010605c723c */ /* 0x050ff0000000185c */
[----:B------:R-:W-:Y:S01]  /*1bbd0*/  HMMA.16816.F32 R96, R96, R18, R4 ;  /* 0x000000126060723c */ /* 0x000fe20000001804 */
[----:B------:R-:W-:-:S04]  /*1bbe0*/  NOP ;  /* 0x0000000000007918 */ /* 0x000fc80000000000 */
[----:B------:R-:W-:-:S15]  /*1bbf0*/  BRA.U UP1, `(.L_x_5622) ;  /* 0x0000000101047547 */ /* 0x000fde000b800000 */
.L_x_5616:
[----:B------:R-:W-:-:S12]  /*1bc00*/  UIADD3 UR4, UPT, UPT, UR15, -0x1, URZ ;  /* 0xffffffff0f047890 */ /* 0x000fd8000fffe0ff */
.L_x_5622:
[----:B------:R-:W-:-:S09]  /*1bc10*/  UISETP.GE.AND UP0, UPT, UR4, UR20, UPT ;  /* 0x000000140400728c */ /* 0x000fd2000bf06270 */
[----:B------:R-:W-:Y:S05]  /*1bc20*/  BRA.U !UP0, `(.L_x_5623) ;  /* 0x0000004908007547 */ /* 0x000fea000b800000 */
[----:B------:R-:W1:Y:S01]  /*1bc30*/  S2UR UR5, SR_CgaCtaId ;  /* 0x00000000000579c3 */ /* 0x000e620000008800 */
[----:B------:R-:W-:Y:S01]  /*1bc40*/  USHF.L.U32 UR16, UR4, 0x6, URZ ;  /* 0x0000000604107899 */ /* 0x000fe200080006ff */
[----:B------:R-:W-:Y:S01]  /*1bc50*/  IADD3 R206, PT, PT, R185, UR24, R2 ;  /* 0x00000018b9ce7c10 */ /* 0x000fe2000fffe002 */
[----:B------:R-:W-:Y:S01]  /*1bc60*/  UMOV UR18, 0x400 ;  /* 0x0000040000127882 */ /* 0x000fe20000000000 */
[----:B------:R-:W-:Y:S01]  /*1bc70*/  LOP3.LUT R185, R187, R180, RZ, 0x3c, !PT ;  /* 0x000000b4bbb97212 */ /* 0x000fe200078e3cff */
[----:B------:R-:W-:Y:S01]  /*1bc80*/  UISETP.NE.U32.AND UP0, UPT, UR12, URZ, UPT ;  /* 0x000000ff0c00728c */ /* 0x000fe2000bf05070 */
[----:B------:R-:W-:Y:S01]  /*1bc90*/  IMAD.MOV.U32 R184, RZ, RZ, 0x20 ;  /* 0x00000020ffb87424 */ /* 0x000fe200078e00ff */
[----:B------:R-:W-:Y:S01]  /*1bca0*/  LOP3.LUT R5, R148, UR16, RZ, 0xfc, !PT ;  /* 0x0000001094057c12 */ /* 0x000fe2000f8efcff */
[----:B------:R-:W2:Y:S01]  /*1bcb0*/  S2UR UR15, SR_CgaCtaId ;  /* 0x00000000000f79c3 */ /* 0x000ea20000008800 */
[----:B------:R-:W-:Y:S01]  /*1bcc0*/  LOP3.LUT R185, R185, 0x200, R0, 0xf8, !PT ;  /* 0x00000200b9b97812 */ /* 0x000fe200078ef800 */
[----:B------:R-:W-:Y:S01]  /*1bcd0*/  IMAD.U32 R205, RZ, RZ, UR16 ;  /* 0x00000010ffcd7e24 */ /* 0x000fe2000f8e00ff */
[----:B------:R-:W-:Y:S01]  /*1bce0*/  UISETP.NE.AND.EX UP0, UPT, UR13, URZ, UPT, UP0 ;  /* 0x000000ff0d00728c */ /* 0x000fe2000bf05300 */
[----:B------:R-:W-:Y:S01]  /*1bcf0*/  IADD3 R206, PT, PT, R206, -UR22, -R5 ;  /* 0x80000016cece7c10 */ /* 0x000fe2000fffe805 */
[----:B------:R-:W-:Y:S01]  /*1bd00*/  UIADD3 UR16, UPT, UPT, UR16, 0x40, URZ ;  /* 0x0000004010107890 */ /* 0x000fe2000fffe0ff */
[----:B------:R-:W-:Y:S01]  /*1bd10*/  SEL R184, R184, 0xffffffe0, !P6 ;  /* 0xffffffe0b8b87807 */ /* 0x000fe20007000000 */
[----:B------:R-:W-:Y:S01]  /*1bd20*/  IMAD.MOV.U32 R2, RZ, RZ, R3 ;  /* 0x000000ffff027224 */ /* 0x000fe200078e0003 */
[----:B------:R-:W-:Y:S01]  /*1bd30*/  LOP3.LUT R205, R205, 0x20, R148, 0xfe, !PT ;  /* 0x00000020cdcd7812 */ /* 0x000fe200078efe94 */
[----:B------:R-:W-:Y:S01]  /*1bd40*/  IMAD.MOV.U32 R0, RZ, RZ, R132 ;  /* 0x000000ffff007224 */ /* 0x000fe200078e0084 */
[----:B------:R-:W-:Y:S01]  /*1bd50*/  PLOP3.LUT P3, PT, PT, PT, UP0, 0x80, 0x8 ;  /* 0x000000000008781c */ /* 0x000fe20003f6f008 */
[----:B------:R-:W-:Y:S01]  /*1bd60*/  IMAD.MOV.U32 R204, RZ, RZ, RZ ;  /* 0x000000ffffcc7224 */ /* 0x000fe200078e00ff */
[----:B------:R-:W-:Y:S01]  /*1bd70*/  MOV R207, UR16 ;  /* 0x0000001000cf7c02 */ /* 0x000fe20008000f00 */
[----:B------:R-:W-:Y:S01]  /*1bd80*/  VIADD R206, R206, 0x8 ;  /* 0x00000008cece7836 */ /* 0x000fe20000000000 */
[----:B------:R-:W-:Y:S01]  /*1bd90*/  UMOV UR17, 0x400 ;  /* 0x0000040000117882 */ /* 0x000fe20000000000 */
[----:B------:R-:W-:-:S02]  /*1bda0*/  UIADD3 UR13, UPT, UPT, UR4, 0x1, URZ ;  /* 0x00000001040d7890 */ /* 0x000fc4000fffe0ff */
[----:B-1----:R-:W-:Y:S01]  /*1bdb0*/  ULEA UR5, UR5, UR18, 0x18 ;  /* 0x0000001205057291 */ /* 0x002fe2000f8ec0ff */
[----:B------:R-:W1:Y:S05]  /*1bdc0*/  LDCU UR12, c[0x0][0x440] ;  /* 0x00008800ff0c77ac */ /* 0x000e6a0008000800 */
[----:B------:R-:W-:Y:S01]  /*1bdd0*/  LEA R185, R185, UR5, 0x1 ;  /* 0x00000005b9b97c11 */ /* 0x000fe2000f8e08ff */
[----:B------:R-:W3:Y:S03]  /*1bde0*/  LDCU UR4, c[0x0][0x45c] ;  /* 0x00008b80ff0477ac */ /* 0x000ee60008000800 */
[C---:B------:R-:W-:Y:S01]  /*1bdf0*/  IADD3 R209, PT, PT, R185.reuse, 0xc000, RZ ;  /* 0x0000c000b9d17810 */ /* 0x040fe20007ffe0ff */
[----:B------:R-:W-:Y:S01]  /*1be00*/  IMAD.IADD R184, R184, 0x1, R185 ;  /* 0x00000001b8b87824 */ /* 0x000fe200078e02b9 */
[----:B------:R-:W4:Y:S01]  /*1be10*/  LDCU.64 UR8, c[0x0][0x3a0] ;  /* 0x00007400ff0877ac */ /* 0x000f220008000a00 */
[----:B------:R-:W-:Y:S01]  /*1be20*/  VIADD R208, R185, 0xc040 ;  /* 0x0000c040b9d07836 */ /* 0x000fe20000000000 */
[----:B------:R-:W1:Y:S01]  /*1be30*/  LDCU.64 UR10, c[0x0][0x3a8] ;  /* 0x00007500ff0a77ac */ /* 0x000e620008000a00 */
[----:B--2---:R-:W-:-:S12]  /*1be40*/  ULEA UR15, UR15, UR17, 0x18 ;  /* 0x000000110f0f7291 */ /* 0x004fd8000f8ec0ff */
.L_x_5627:
[----:B------:R-:W2:Y:S01]  /*1be50*/  S2R R186, SR_TID.X ;  /* 0x0000000000ba7919 */ /* 0x000ea20000002100 */
[----:B------:R-:W5:Y:S01]  /*1be60*/  @!P3 LDC R6, c[0x0][0x3c0] ;  /* 0x0000f000ff06bb82 */ /* 0x000f620000000800 */
[----:B------:R-:W-:Y:S07]  /*1be70*/  DEPBAR.LE SB0, 0x0 ;  /* 0x000080000000791a */ /* 0x000fee0000000000 */
[----:B------:R-:W3:Y:S08]  /*1be80*/  LDC R9, c[0x0][0x3c4] ;  /* 0x0000f100ff097b82 */ /* 0x000ef00000000800 */
[----:B------:R-:W-:Y:S01]  /*1be90*/  BAR.SYNC.DEFER_BLOCKING 0x0 ;  /* 0x0000000000007b1d */ /* 0x000fe20000010000 */
[----:B------:R-:W-:Y:S01]  /*1bea0*/  IMAD.MOV.U32 R11, RZ, RZ, R197 ;  /* 0x000000ffff0b7224 */ /* 0x000fe200078e00c5 */
[C---:B--2---:R-:W-:Y:S01]  /*1beb0*/  LOP3.LUT R215, R186.reuse, 0x38, RZ, 0xc0, !PT ;  /* 0x00000038bad77812 */ /* 0x044fe200078ec0ff */
[C---:B------:R-:W-:Y:S01]  /*1bec0*/  IMAD.SHL.U32 R10, R186.reuse, 0x8, RZ ;  /* 0x00000008ba0a7824 */ /* 0x040fe200078e00ff */
[----:B------:R-:W-:Y:S01]  /*1bed0*/  SHF.R.U32.HI R182, RZ, 0x1, R186 ;  /* 0x00000001ffb67819 */ /* 0x000fe200000116ba */
[----:B------:R-:W-:Y:S03]  /*1bee0*/  IMAD.SHL.U32 R172, R186, 0x40, RZ ;  /* 0x00000040baac7824 */ /* 0x000fe600078e00ff */
[----:B------:R-:W-:Y:S02]  /*1bef0*/  LOP3.LUT R180, R10, 0x38, RZ, 0xc0, !PT ;  /* 0x000000380ab47812 */ /* 0x000fe400078ec0ff */
[--C-:B------:R-:W-:Y:S02]  /*1bf00*/  LOP3.LUT R215, R215, 0x1f8, R10.reuse, 0x78, !PT ;  /* 0x000001f8d7d77812 */ /* 0x100fe400078e780a */
[C---:B------:R-:W-:Y:S02]  /*1bf10*/  LOP3.LUT R7, R180.reuse, 0x80, RZ, 0xfc, !PT ;  /* 0x00000080b4077812 */ /* 0x040fe400078efcff */
[----:B------:R-:W-:Y:S02]  /*1bf20*/  LOP3.LUT R8, R180, 0x40, RZ, 0xfc, !PT ;  /* 0x00000040b4087812 */ /* 0x000fe400078efcff */
[----:B-1----:R-:W-:Y:S02]  /*1bf30*/  ISETP.GE.AND P1, PT, R7, UR12, PT ;  /* 0x0000000c07007c0c */ /* 0x002fe4000bf26270 */
        /* <DEDUP_REMOVED lines=14> */
[----:B------:R-:W-:Y:S01]  /*1c020*/  LOP3.LUT R4, R5, R180, RZ, 0x3c, !PT ;  /* 0x000000b405047212 */ /* 0x000fe200078e3cff */
[----:B------:R-:W-:Y:S01]  /*1c030*/  UMOV UR5, UR15 ;  /* 0x0000000f00057c82 */ /* 0x000fe20008000000 */
        /* <DEDUP_REMOVED lines=69> */
.L_x_5624:
        /* <DEDUP_REMOVED lines=16> */
[----:B------:R-:W-:Y:S01]  /*1c590*/  UIADD3 UR13, UPT, UPT, UR13, -0x1, URZ ;  /* 0xffffffff0d0d7890 */ /* 0x000fe2000fffe0ff */
[----:B------:R-:W-:Y:S01]  /*1c5a0*/  IADD3 R12, P0, PT, R3, R6, RZ ;  /* 0x00000006030c7210 */ /* 0x000fe20007f1e0ff */
[----:B------:R-:W-:Y:S01]  /*1c5b0*/  @P4 STS.128 [R215+0xe000], RZ ;  /* 0x00e000ffd7004388 */ /* 0x000fe20000000c00 */
[----:B------:R-:W-:Y:S01]  /*1c5c0*/  IMAD.X R7, R4, 0x1, R9, P2 ;  /* 0x0000000104077824 */ /* 0x000fe200010e0609 */
[----:B------:R-:W-:Y:S01]  /*1c5d0*/  LOP3.LUT P2, RZ, R186, 0x4, RZ, 0xc0, !PT ;  /* 0x00000004baff7812 */ /* 0x000fe2000784c0ff */
[----:B------:R-:W-:Y:S01]  /*1c5e0*/  IMAD.MOV.U32 R3, RZ, RZ, 0x40 ;  /* 0x00000040ff037424 */ /* 0x000fe200078e00ff */
        /* <DEDUP_REMOVED lines=17> */
[----:B------:R-:W-:Y:S02]  /*1c700*/  IMAD.IADD R191, R187, 0x1, R172 ;  /* 0x00000001bbbf7824 */ /* 0x000fe400078e02ac */
        /* <DEDUP_REMOVED lines=45> */
[----:B------:R-:W3:Y:S04]  /*1c9e0*/  LDSM.16.M88.4 R16, [R193+UR5+0x6800] ;  /* 0x00680005c110783b */ /* 0x000ee80008000200 */
[----:B------:R-:W1:Y:S04]  /*1c9f0*/  LDSM.16.M88.4 R24, [R193+UR5+0x7000] ;  /* 0x00700005c118783b */ /* 0x000e680008000200 */
        /* <DEDUP_REMOVED lines=13> */
[C---:B---3--:R-:W-:Y:S03]  /*1cad0*/  HMMA.16816.F32 R12, R132.reuse, R16, RZ ;  /* 0x00000010840c723c */ /* 0x048fe600000018ff */
[----:B------:R-:W-:Y:S05]  /*1cae0*/  LDSM.16.M88.4 R176, [R193+UR5+0xa000] ;  /* 0x00a00005c1b0783b */ /* 0x000fea0008000200 */
[C---:B------:R-:W-:Y:S08]  /*1caf0*/  HMMA.16816.F32 R16, R132.reuse, R18, RZ ;  /* 0x000000128410723c */ /* 0x040ff000000018ff */
[C---:B-1----:R-:W-:Y:S08]  /*1cb00*/  HMMA.16816.F32 R20, R132.reuse, R24, RZ ;  /* 0x000000188414723c */ /* 0x042ff000000018ff */
        /* <DEDUP_REMOVED lines=216> */
.L_x_5626:
        /* <DEDUP_REMOVED lines=69> */
.L_x_5625:
[C---:B------:R-:W-:Y:S01]  /*1dce0*/  VIADD R3, R206.reuse, 0xfffffff8 ;  /* 0xfffffff8ce037836 */ /* 0x040fe20000000000 */
[----:B-1----:R-:W-:Y:S01]  /*1dcf0*/  IABS R133, R206 ;  /* 0x000000ce00857213 */ /* 0x002fe20000000000 */
[C---:B------:R-:W-:Y:S01]  /*1dd00*/  VIADD R132, R206.reuse, 0xffffffff ;  /* 0xffffffffce847836 */ /* 0x040fe20000000000 */
[C---:B------:R-:W-:Y:S01]  /*1dd10*/  IADD3 R134, PT, PT, R206.reuse, -0x9, RZ ;  /* 0xfffffff7ce867810 */ /* 0x040fe20007ffe0ff */
[C---:B------:R-:W-:Y:S01]  /*1dd20*/  VIADD R135, R205.reuse, 0xffffffe0 ;  /* 0xffffffe0cd877836 */ /* 0x040fe20000000000 */
[----:B------:R-:W-:Y:S01]  /*1dd30*/  IABS R3, R3 ;  /* 0x0000000300037213 */ /* 0x000fe20000000000 */
[C---:B------:R-:W-:Y:S01]  /*1dd40*/  VIADD R142, R205.reuse, 0xffffffe1 ;  /* 0xffffffe1cd8e7836 */ /* 0x040fe20000000000 */
[----:B------:R-:W-:Y:S01]  /*1dd50*/  IABS R132, R132 ;  /* 0x0000008400847213 */ /* 0x000fe20000000000 */
[----:B------:R-:W-:Y:S01]  /*1dd60*/  VIADD R137, R205, 0xffffffe9 ;  /* 0xffffffe9cd897836 */ /* 0x000fe20000000000 */
[----:B------:R-:W-:Y:S01]  /*1dd70*/  I2FP.F32.S32 R3, R3 ;  /* 0x0000000300037245 */ /* 0x000fe20000201400 */
[----:B------:R-:W-:Y:S01]  /*1dd80*/  IMAD.MOV.U32 R164, RZ, RZ, R208 ;  /* 0x000000ffffa47224 */ /* 0x000fe200078e00d0 */
[----:B------:R-:W-:Y:S01]  /*1dd90*/  I2FP.F32.S32 R132, R132 ;  /* 0x0000008400847245 */ /* 0x000fe20000201400 */
[----:B------:R-:W-:Y:S01]  /*1dda0*/  UISETP.GT.AND UP0, UPT, UR13, UR20, UPT ;  /* 0x000000140d00728c */ /* 0x000fe2000bf04270 */
[----:B------:R-:W-:Y:S01]  /*1ddb0*/  I2FP.F32.S32 R133, R133 ;  /* 0x0000008500857245 */ /* 0x000fe20000201400 */
[C---:B------:R-:W-:Y:S01]  /*1ddc0*/  FFMA.FTZ R4, R3.reuse, -UR14, R4 ;  /* 0x8000000e03047c23 */ /* 0x040fe20008010004 */
[----:B------:R-:W-:Y:S01]  /*1ddd0*/  FFMA.FTZ R10, R3, -UR14, R10 ;  /* 0x8000000e030a7c23 */ /* 0x000fe2000801000a */
[----:B------:R-:W-:Y:S01]  /*1dde0*/  VIADD R3, R206, 0xffffffe8 ;  /* 0xffffffe8ce037836 */ /* 0x000fe20000000000 */
[----:B------:R-:W-:Y:S01]  /*1ddf0*/  IABS R134, R134 ;  /* 0x0000008600867213 */ /* 0x000fe20000000000 */
[----:B------:R-:W-:Y:S01]  /*1de00*/  FFMA.FTZ R7, R132, -UR14, R7 ;  /* 0x8000000e84077c23 */ /* 0x000fe20008010007 */
[----:B------:R-:W-:Y:S01]  /*1de10*/  ISETP.GE.AND P0, PT, R135, R200, PT ;  /* 0x000000c88700720c */ /* 0x000fe20003f06270 */
[----:B------:R-:W-:Y:S01]  /*1de20*/  FFMA.FTZ R6, R133, -UR14, R6 ;  /* 0x8000000e85067c23 */ /* 0x000fe20008010006 */
[----:B------:R-:W-:Y:S01]  /*1de30*/  IABS R3, R3 ;  /* 0x0000000300037213 */ /* 0x000fe20000000000 */
[C---:B------:R-:W-:Y:S01]  /*1de40*/  VIADD R132, R206.reuse, 0xffffffe7 ;  /* 0xffffffe7ce847836 */ /* 0x040fe20000000000 */
[-C--:B------:R-:W-:Y:S01]  /*1de50*/  ISETP.GT.AND P1, PT, R201, R135.reuse, PT ;  /* 0x00000087c900720c */ /* 0x080fe20003f24270 */
[C---:B------:R-:W-:Y:S01]  /*1de60*/  VIADD R133, R206.reuse, 0xfffffff0 ;  /* 0xfffffff0ce857836 */ /* 0x040fe20000000000 */
        /* <DEDUP_REMOVED lines=14> */
[----:B------:R-:W-:Y:S02]  /*1df50*/  I2FP.F32.S32 R132, R132 ;  /* 0x0000008400847245 */ /* 0x000fe40000201400 */
[----:B------:R-:W-:Y:S01]  /*1df60*/  I2FP.F32.S32 R133, R133 ;  /* 0x0000008500857245 */ /* 0x000fe20000201400 */
[C---:B------:R-:W-:Y:S01]  /*1df70*/  FFMA.FTZ R15, R134.reuse, -UR14, R15 ;  /* 0x8000000e860f7c23 */ /* 0x040fe2000801000f */
[----:B------:R-:W-:Y:S01]  /*1df80*/  FFMA.FTZ R9, R134, -UR14, R9 ;  /* 0x8000000e86097c23 */ /* 0x000fe20008010009 */
[----:B------:R-:W-:Y:S01]  /*1df90*/  IABS R3, R3 ;  /* 0x0000000300037213 */ /* 0x000fe20000000000 */
[----:B------:R-:W-:Y:S01]  /*1dfa0*/  FFMA.FTZ R13, R132, -UR14, R13 ;  /* 0x8000000e840d7c23 */ /* 0x000fe2000801000d */
[----:B------:R-:W-:Y:S01]  /*1dfb0*/  IADD3 R136, PT, PT, R206, -0x21, RZ ;  /* 0xffffffdfce887810 */ /* 0x000fe20007ffe0ff */
[----:B------:R-:W-:Y:S01]  /*1dfc0*/  FFMA.FTZ R19, R132, -UR14, R19 ;  /* 0x8000000e84137c23 */ /* 0x000fe20008010013 */
[C---:B------:R-:W-:Y:S02]  /*1dfd0*/  VIADD R134, R206.reuse, 0xffffffc0 ;  /* 0xffffffc0ce867836 */ /* 0x040fe40000000000 */
[C---:B------:R-:W-:Y:S01]  /*1dfe0*/  FFMA.FTZ R14, R133.reuse, -UR14, R14 ;  /* 0x8000000e850e7c23 */ /* 0x040fe2000801000e */
[----:B------:R-:W-:Y:S01]  /*1dff0*/  FFMA.FTZ R8, R133, -UR14, R8 ;  /* 0x8000000e85087c23 */ /* 0x000fe20008010008 */
[C---:B------:R-:W-:Y:S01]  /*1e000*/  IADD3 R132, PT, PT, R206.reuse, -0x29, RZ ;  /* 0xffffffd7ce847810 */ /* 0x040fe20007ffe0ff */
[C---:B------:R-:W-:Y:S01]  /*1e010*/  VIADD R133, R206.reuse, 0xffffffd8 ;  /* 0xffffffd8ce857836 */ /* 0x040fe20000000000 */
        /* <DEDUP_REMOVED lines=10> */
[----:B------:R-:W-:Y:S01]  /*1e0c0*/  VIADD R134, R206, 0xffffffcf ;  /* 0xffffffcfce867836 */ /* 0x000fe20000000000 */
[----:B------:R-:W-:Y:S01]  /*1e0d0*/  I2FP.F32.S32 R133, R133 ;  /* 0x0000008500857245 */ /* 0x000fe20000201400 */
[C---:B------:R-:W-:Y:S01]  /*1e0e0*/  FFMA.FTZ R17, R136.reuse, -UR14, R17 ;  /* 0x8000000e88117c23 */ /* 0x040fe20008010011 */
[----:B------:R-:W-:Y:S01]  /*1e0f0*/  FFMA.FTZ R23, R136, -UR14, R23 ;  /* 0x8000000e88177c23 */ /* 0x000fe20008010017 */
[----:B------:R-:W-:Y:S02]  /*1e100*/  VIADD R136, R206, 0xffffffbf ;  /* 0xffffffbfce887836 */ /* 0x000fe40000000000 */
[C---:B------:R-:W-:Y:S01]  /*1e110*/  FFMA.FTZ R21, R132.reuse, -UR14, R21 ;  /* 0x8000000e84157c23 */ /* 0x040fe20008010015 */
[----:B------:R-:W-:Y:S01]  /*1e120*/  FFMA.FTZ R27, R132, -UR14, R27 ;  /* 0x8000000e841b7c23 */ /* 0x000fe2000801001b */
[----:B------:R-:W-:Y:S01]  /*1e130*/  IABS R134, R134 ;  /* 0x0000008600867213 */ /* 0x000fe20000000000 */
[C---:B------:R-:W-:Y:S01]  /*1e140*/  FFMA.FTZ R20, R133.reuse, -UR14, R20 ;  /* 0x8000000e85147c23 */ /* 0x040fe20008010014 */
[C---:B------:R-:W-:Y:S01]  /*1e150*/  IADD3 R132, PT, PT, R206.reuse, -0x39, RZ ;  /* 0xffffffc7ce847810 */ /* 0x040fe20007ffe0ff */
[----:B------:R-:W-:Y:S01]  /*1e160*/  FFMA.FTZ R26, R133, -UR14, R26 ;  /* 0x8000000e851a7c23 */ /* 0x000fe2000801001a */
[C---:B------:R-:W-:Y:S01]  /*1e170*/  IADD3 R133, PT, PT, R206.reuse, -0x30, RZ ;  /* 0xffffffd0ce857810 */ /* 0x040fe20007ffe0ff */
[----:B------:R-:W-:Y:S01]  /*1e180*/  FFMA.FTZ R32, R3, -UR14, R32 ;  /* 0x8000000e03207c23 */ /* 0x000fe20008010020 */
[----:B------:R-:W-:Y:S01]  /*1e190*/  IABS R136, R136 ;  /* 0x0000008800887213 */ /* 0x000fe20000000000 */
[----:B------:R-:W-:Y:S01]  /*1e1a0*/  VIADD R3, R206, 0xffffffc8 ;  /* 0xffffffc8ce037836 */ /* 0x000fe20000000000 */
[----:B------:R-:W-:Y:S02]  /*1e1b0*/  I2FP.F32.S32 R134, R134 ;  /* 0x0000008600867245 */ /* 0x000fe40000201400 */
[----:B------:R-:W-:Y:S02]  /*1e1c0*/  ISETP.GT.AND P4, PT, R203, R142, PT ;  /* 0x0000008ecb00720c */ /* 0x000fe40003f84270 */
[----:B------:R-:W-:Y:S01]  /*1e1d0*/  IABS R132, R132 ;  /* 0x0000008400847213 */ /* 0x000fe20000000000 */
[C---:B------:R-:W-:Y:S01]  /*1e1e0*/  FFMA.FTZ R31, R134.reuse, -UR14, R31 ;  /* 0x8000000e861f7c23 */ /* 0x040fe2000801001f */
[----:B------:R-:W-:Y:S01]  /*1e1f0*/  IABS R133, R133 ;  /* 0x0000008500857213 */ /* 0x000fe20000000000 */
[----:B------:R-:W-:Y:S01]  /*1e200*/  FFMA.FTZ R25, R134, -UR14, R25 ;  /* 0x8000000e86197c23 */ /* 0x000fe20008010019 */
[----:B------:R-:W-:Y:S01]  /*1e210*/  I2FP.F32.S32 R136, R136 ;  /* 0x0000008800887245 */ /* 0x000fe20000201400 */
[----:B------:R-:W-:Y:S01]  /*1e220*/  VIADD R134, R205, 0xfffffff1 ;  /* 0xfffffff1cd867836 */ /* 0x000fe20000000000 */
[----:B------:R-:W-:Y:S02]  /*1e230*/  FSEL R139, R5, -INF , !P4 ;  /* 0xff800000058b7808 */ /* 0x000fe40006000000 */
[----:B------:R-:W-:Y:S01]  /*1e240*/  I2FP.F32.S32 R132, R132 ;  /* 0x0000008400847245 */ /* 0x000fe20000201400 */
[----:B------:R-:W-:Y:S01]  /*1e250*/  FFMA.FTZ R33, R136, -UR14, R33 ;  /* 0x8000000e88217c23 */ /* 0x000fe20008010021 */
[----:B------:R-:W-:Y:S01]  /*1e260*/  FSEL R141, R4, -INF , !P5 ;  /* 0xff800000048d7808 */ /* 0x000fe20006800000 */
[----:B------:R-:W-:Y:S01]  /*1e270*/  VIADD R4, R205, 0x18 ;  /* 0x00000018cd047836 */ /* 0x000fe20000000000 */
[----:B------:R-:W-:Y:S01]  /*1e280*/  ISETP.GT.AND P4, PT, R201, R142, PT ;  /* 0x0000008ec900720c */ /* 0x000fe20003f84270 */
[C---:B------:R-:W-:Y:S01]  /*1e290*/  FFMA.FTZ R29, R132.reuse, -UR14, R29 ;  /* 0x8000000e841d7c23 */ /* 0x040fe2000801001d */
[----:B------:R-:W-:Y:S01]  /*1e2a0*/  IADD3 R140, PT, PT, R205, -0x18, RZ ;  /* 0xffffffe8cd8c7810 */ /* 0x000fe20007ffe0ff */
[----:B------:R-:W-:Y:S01]  /*1e2b0*/  FFMA.FTZ R35, R132, -UR14, R35 ;  /* 0x8000000e84237c23 */ /* 0x000fe20008010023 */
[----:B------:R-:W-:Y:S01]  /*1e2c0*/  ISETP.GT.AND P5, PT, R203, R137, PT ;  /* 0x00000089cb00720c */ /* 0x000fe20003fa4270 */
[----:B------:R-:W-:Y:S01]  /*1e2d0*/  VIADD R132, R205, 0xfffffff9 ;  /* 0xfffffff9cd847836 */ /* 0x000fe20000000000 */
[----:B------:R-:W-:Y:S02]  /*1e2e0*/  I2FP.F32.S32 R133, R133 ;  /* 0x0000008500857245 */ /* 0x000fe40000201400 */
[----:B------:R-:W-:Y:S02]  /*1e2f0*/  FSEL R136, R7, -INF , !P4 ;  /* 0xff80000007887808 */ /* 0x000fe40006000000 */
[----:B------:R-:W-:Y:S01]  /*1e300*/  ISETP.GT.AND P4, PT, R201, R140, PT ;  /* 0x0000008cc900720c */ /* 0x000fe20003f84270 */
[----:B------:R-:W-:Y:S01]  /*1e310*/  FFMA.FTZ R30, R133, -UR14, R30 ;  /* 0x8000000e851e7c23 */ /* 0x000fe2000801001e */
[----:B------:R-:W-:Y:S01]  /*1e320*/  FSEL R5, R9, -INF , !P5 ;  /* 0xff80000009057808 */ /* 0x000fe20006800000 */
[----:B------:R-:W-:Y:S01]  /*1e330*/  FFMA.FTZ R24, R133, -UR14, R24 ;  /* 0x8000000e85187c23 */ /* 0x000fe20008010018 */
[----:B------:R-:W-:Y:S02]  /*1e340*/  ISETP.GT.AND P5, PT, R203, R134, PT ;  /* 0x00000086cb00720c */ /* 0x000fe40003fa4270 */
[----:B------:R-:W-:Y:S02]  /*1e350*/  IADD3 R133, PT, PT, R205, -0x8, RZ ;  /* 0xfffffff8cd857810 */ /* 0x000fe40007ffe0ff */
[----:B------:R-:W-:Y:S02]  /*1e360*/  FSEL R9, R10, -INF , !P4 ;  /* 0xff8000000a097808 */ /* 0x000fe40006000000 */
[----:B------:R-:W-:Y:S02]  /*1e370*/  FSEL R173, R13, -INF , !P5 ;  /* 0xff8000000dad7808 */ /* 0x000fe40006800000 */
[C---:B------:R-:W-:Y:S02]  /*1e380*/  ISETP.GT.AND P4, PT, R203.reuse, R132, PT ;  /* 0x00000084cb00720c */ /* 0x040fe40003f84270 */
[----:B------:R-:W-:Y:S02]  /*1e390*/  ISETP.GT.AND P5, PT, R203, R133, PT ;  /* 0x00000085cb00720c */ /* 0x000fe40003fa4270 */
[----:B------:R-:W-:Y:S02]  /*1e3a0*/  FSEL R143, R6, -INF , !P1 ;  /* 0xff800000068f7808 */ /* 0x000fe40004800000 */
[----:B------:R-:W-:Y:S02]  /*1e3b0*/  FSEL R177, R17, -INF , !P4 ;  /* 0xff80000011b17808 */ /* 0x000fe40006000000 */
[----:B------:R-:W-:Y:S02]  /*1e3c0*/  ISETP.GT.AND P1, PT, R203, R140, PT ;  /* 0x0000008ccb00720c */ /* 0x000fe40003f24270 */
[----:B------:R-:W-:Y:S02]  /*1e3d0*/  FSEL R193, R16, -INF , !P5 ;  /* 0xff80000010c17808 */ /* 0x000fe40006800000 */
[----:B------:R-:W-:Y:S02]  /*1e3e0*/  ISETP.GT.AND P4, PT, R201, R134, PT ;  /* 0x00000086c900720c */ /* 0x000fe40003f84270 */
[C---:B------:R-:W-:Y:S02]  /*1e3f0*/  IADD3 R135, PT, PT, R205.reuse, -0x10, RZ ;  /* 0xfffffff0cd877810 */ /* 0x040fe40007ffe0ff */
[C---:B------:R-:W-:Y:S02]  /*1e400*/  IADD3 R16, PT, PT, R205.reuse, 0x1, RZ ;  /* 0x00000001cd107810 */ /* 0x040fe40007ffe0ff */
[----:B------:R-:W-:Y:S01]  /*1e410*/  FSEL R138, R8, -INF , !P1 ;  /* 0xff800000088a7808 */ /* 0x000fe20004800000 */
[----:B------:R-:W-:Y:S01]  /*1e420*/  VIADD R8, R205, 0x10 ;  /* 0x00000010cd087836 */ /* 0x000fe20000000000 */
[----:B------:R-:W-:Y:S02]  /*1e430*/  FSEL R175, R15, -INF , !P4 ;  /* 0xff8000000faf7808 */ /* 0x000fe40006000000 */
[C---:B------:R-:W-:Y:S02]  /*1e440*/  ISETP.GT.AND P1, PT, R203.reuse, R135, PT ;  /* 0x00000087cb00720c */ /* 0x040fe40003f24270 */
[----:B------:R-:W-:Y:S02]  /*1e450*/  ISETP.GT.AND P4, PT, R203, R16, PT ;  /* 0x00000010cb00720c */ /* 0x000fe40003f84270 */
[----:B------:R-:W-:Y:S01]  /*1e460*/  FSEL R219, R12, -INF , !P1 ;  /* 0xff8000000cdb7808 */ /* 0x000fe20004800000 */
[----:B------:R-:W-:Y:S01]  /*1e470*/  VIADD R12, R205, 0x8 ;  /* 0x00000008cd0c7836 */ /* 0x000fe20000000000 */
[----:B------:R-:W-:Y:S02]  /*1e480*/  FSEL R21, R21, -INF , !P4 ;  /* 0xff80000015157808 */ /* 0x000fe40006000000 */
[----:B------:R-:W-:Y:S02]  /*1e490*/  ISETP.GT.AND P4, PT, R201, R133, PT ;  /* 0x00000085c900720c */ /* 0x000fe40003f84270 */
[----:B------:R-:W-:Y:S02]  /*1e4a0*/  IABS R3, R3 ;  /* 0x0000000300037213 */ /* 0x000fe40000000000 */
[----:B------:R-:W-:Y:S02]  /*1e4b0*/  FSEL R18, R18, -INF , !P4 ;  /* 0xff80000012127808 */ /* 0x000fe40006000000 */
[----:B------:R-:W-:Y:S02]  /*1e4c0*/  ISETP.GT.AND P4, PT, R203, R12, PT ;  /* 0x0000000ccb00720c */ /* 0x000fe40003f84270 */
[C---:B------:R-:W-:Y:S02]  /*1e4d0*/  ISETP.GT.AND P1, PT, R201.reuse, R137, PT ;  /* 0x00000089c900720c */ /* 0x040fe40003f24270 */
[----:B------:R-:W-:Y:S02]  /*1e4e0*/  FSEL R24, R24, -INF , !P4 ;  /* 0xff80000018187808 */ /* 0x000fe40006000000 */
[C---:B------:R-:W-:Y:S02]  /*1e4f0*/  ISETP.GT.AND P5, PT, R201.reuse, R135, PT ;  /* 0x00000087c900720c */ /* 0x040fe40003fa4270 */
[----:B------:R-:W-:Y:S02]  /*1e500*/  ISETP.GT.AND P4, PT, R201, R16, PT ;  /* 0x00000010c900720c */ /* 0x000fe40003f84270 */
[----:B------:R-:W-:Y:S02]  /*1e510*/  I2FP.F32.S32 R3, R3 ;  /* 0x0000000300037245 */ /* 0x000fe40000201400 */
[----:B------:R-:W-:Y:S02]  /*1e520*/  IADD3 R6, PT, PT, R205, 0x11, RZ ;  /* 0x00000011cd067810 */ /* 0x000fe40007ffe0ff */
[----:B------:R-:W-:Y:S01]  /*1e530*/  FSEL R7, R11, -INF , !P1 ;  /* 0xff8000000b077808 */ /* 0x000fe20004800000 */
[----:B------:R-:W-:Y:S01]  /*1e540*/  FFMA.FTZ R28, R3, -UR14, R28 ;  /* 0x8000000e031c7c23 */ /* 0x000fe2000801001c */
[-C--:B------:R-:W-:Y:S01]  /*1e550*/  ISETP.GT.AND P1, PT, R203, R205.reuse, PT ;  /* 0x000000cdcb00720c */ /* 0x080fe20003f24270 */
[----:B------:R-:W-:Y:S01]  /*1e560*/  FFMA.FTZ R34, R3, -UR14, R34 ;  /* 0x8000000e03227c23 */ /* 0x000fe20008010022 */
        /* <DEDUP_REMOVED lines=10> */
[----:B------:R-:W-:Y:S02]  /*1e610*/  IADD3 R10, PT, PT, R205, 0x9, RZ ;  /* 0x00000009cd0a7810 */ /* 0x000fe40007ffe0ff */
[----:B------:R-:W-:Y:S02]  /*1e620*/  ISETP.GT.AND P5, PT, R201, R12, PT ;  /* 0x0000000cc900720c */ /* 0x000fe40003fa4270 */
[CC--:B------:R-:W-:Y:S02]  /*1e630*/  ISETP.GT.AND P0, PT, R203.reuse, R3.reuse, PT ;  /* 0x00000003cb00720c */ /* 0x0c0fe40003f04270 */
[----:B------:R-:W-:Y:S02]  /*1e640*/  ISETP.GT.AND P4, PT, R203, R4, PT ;  /* 0x00000004cb00720c */ /* 0x000fe40003f84270 */
        /* <DEDUP_REMOVED lines=48> */
[C---:B------:R-:W-:Y:S02]  /*1e950*/  ISETP.GE.AND P0, PT, R205.reuse, R200, PT ;  /* 0x000000c8cd00720c */ /* 0x040fe40003f06270 */
        /* <DEDUP_REMOVED lines=47> */
[----:B------:R-:W-:Y:S02]  /*1ec50*/  @P2 IADD3 R164, PT, PT, R209, -0x40, RZ ;  /* 0xffffffc0d1a42810 */ /* 0x000fe40007ffe0ff */
[----:B------:R-:W-:Y:S02]  /*1ec60*/  FMNMX3.FTZ R6, R3, R134, R133, !PT ;  /* 0x0000008603067276 */ /* 0x000fe40007810085 */
[----:B------:R-:W-:Y:S01]  /*1ec70*/  IADD3 R207, PT, PT, R207, -0x40, RZ ;  /* 0xffffffc0cfcf7810 */ /* 0x000fe20007ffe0ff */
[----:B------:R-:W-:Y:S01]  /*1ec80*/  LDSM.16.MT88.4 R28, [R164] ;  /* 0x00000000a41c783b */ /* 0x000fe20000004200 */
[----:B------:R-:W-:Y:S01]  /*1ec90*/  IMAD.IADD R187, R187, 0x1, R164 ;  /* 0x00000001bbbb7824 */ /* 0x000fe200078e02a4 */
[----:B------:R-:W-:Y:S06]  /*1eca0*/  IADD3 R206, PT, PT, R206, 0x40, RZ ;  /* 0x00000040cece7810 */ /* 0x000fec0007ffe0ff */
        /* <DEDUP_REMOVED lines=11> */
[----:B--2---:R-:W-:Y:S01]  /*1ed60*/  FMNMX.FTZ R3, R4, R3, !PT ;  /* 0x0000000304037209 */ /* 0x004fe20007810000 */
[--C-:B------:R-:W-:Y:S01]  /*1ed70*/  FFMA.FTZ R171, R19, UR4, -R142.reuse ;  /* 0x0000000413ab7c23 */ /* 0x100fe2000801088e */
[----:B------:R-:W-:Y:S01]  /*1ed80*/  FSEL R5, R132, RZ, P1 ;  /* 0x000000ff84057208 */ /* 0x000fe20000800000 */
[--C-:B------:R-:W-:Y:S01]  /*1ed90*/  FFMA.FTZ R170, R17, UR4, -R142.reuse ;  /* 0x0000000411aa7c23 */ /* 0x100fe2000801088e */
[C---:B------:R-:W-:Y:S01]  /*1eda0*/  FSETP.NEU.FTZ.AND P0, PT, R3.reuse, -INF , PT ;  /* 0xff8000000300780b */ /* 0x040fe20003f1d000 */
[----:B------:R-:W-:Y:S01]  /*1edb0*/  FMUL.FTZ R144, R3, UR4 ;  /* 0x0000000403907c20 */ /* 0x000fe20008410000 */
[----:B------:R-:W-:Y:S01]  /*1edc0*/  FFMA.FTZ R166, R11, UR4, -R142 ;  /* 0x000000040ba67c23 */ /* 0x000fe2000801088e */
[----:B------:R-:W-:Y:S01]  /*1edd0*/  FADD.FTZ R0, -R5, R0 ;  /* 0x0000000005007221 */ /* 0x000fe20000010100 */
[----:B------:R-:W-:Y:S01]  /*1ede0*/  FSEL R5, R3, RZ, P0 ;  /* 0x000000ff03057208 */ /* 0x000fe20000000000 */
[----:B------:R-:W-:Y:S01]  /*1edf0*/  MUFU.EX2 R171, R171 ;  /* 0x000000ab00ab7308 */ /* 0x000fe20000000800 */
[----:B------:R-:W-:Y:S01]  /*1ee00*/  FSEL R144, R144, RZ, P0 ;  /* 0x000000ff90907208 */ /* 0x000fe20000000000 */
[----:B------:R-:W-:Y:S01]  /*1ee10*/  FMUL.FTZ R6, R0, UR4 ;  /* 0x0000000400067c20 */ /* 0x000fe20008410000 */
[----:B------:R-:W-:Y:S01]  /*1ee20*/  FFMA.FTZ R192, R157, UR4, -R142 ;  /* 0x000000049dc07c23 */ /* 0x000fe2000801088e */
[----:B------:R-:W-:Y:S01]  /*1ee30*/  FADD.FTZ R0, -R5, R2 ;  /* 0x0000000205007221 */ /* 0x000fe20000010100 */
[----:B------:R-:W-:Y:S01]  /*1ee40*/  FFMA.FTZ R212, R149, UR4, -R142 ;  /* 0x0000000495d47c23 */ /* 0x000fe2000801088e */
[--C-:B------:R-:W-:Y:S01]  /*1ee50*/  FFMA.FTZ R169, R15, UR4, -R144.reuse ;  /* 0x000000040fa97c23 */ /* 0x100fe20008010890 */
[--C-:B------:R-:W-:Y:S01]  /*1ee60*/  FFMA.FTZ R167, R13, UR4, -R144.reuse ;  /* 0x000000040da77c23 */ /* 0x100fe20008010890 */
[--C-:B------:R-:W-:Y:S01]  /*1ee70*/  FFMA.FTZ R135, R9, UR4, -R144.reuse ;  /* 0x0000000409877c23 */ /* 0x100fe20008010890 */
[----:B------:R-:W1:Y:S01]  /*1ee80*/  LDSM.16.MT88.4 R12, [R185+0xc000] ;  /* 0x00c00000b90c783b */ /* 0x000e620000004200 */
[--C-:B------:R-:W-:Y:S01]  /*1ee90*/  FFMA.FTZ R168, R7, UR4, -R144.reuse ;  /* 0x0000000407a87c23 */ /* 0x100fe20008010890 */
[----:B------:R-:W-:Y:S01]  /*1eea0*/  FMUL.FTZ R8, R0, UR4 ;  /* 0x0000000400087c20 */ /* 0x000fe20008410000 */
        /* <DEDUP_REMOVED lines=9> */
[----:B------:R-:W-:Y:S01]  /*1ef40*/  LDSM.16.MT88.4 R156, [R187+0x3800] ;  /* 0x00380000bb9c783b */ /* 0x000fe20000004200 */
[--C-:B------:R-:W-:Y:S01]  /*1ef50*/  FFMA.FTZ R217, R151, UR4, -R144.reuse ;  /* 0x0000000497d97c23 */ /* 0x100fe20008010890 */
[--C-:B------:R-:W-:Y:S01]  /*1ef60*/  FFMA.FTZ R214, R145, UR4, -R144.reuse ;  /* 0x0000000491d67c23 */ /* 0x100fe20008010890 */
[----:B------:R-:W-:Y:S01]  /*1ef70*/  FFMA.FTZ R221, R143, UR4, -R144 ;  /* 0x000000048fdd7c23 */ /* 0x000fe20008010890 */
[----:B------:R-:W-:Y:S01]  /*1ef80*/  FFMA.FTZ R216, R141, UR4, -R142 ;  /* 0x000000048dd87c23 */ /* 0x000fe2000801088e */
[--C-:B------:R-:W-:Y:S01]  /*1ef90*/  FFMA.FTZ R134, R134, UR4, -R144.reuse ;  /* 0x0000000486867c23 */ /* 0x100fe20008010890 */
[----:B------:R-:W-:Y:S03]  /*1efa0*/  FFMA.FTZ R133, R133, UR4, -R144 ;  /* 0x0000000485857c23 */ /* 0x000fe60008010890 */
[----:B------:R-:W3:Y:S01]  /*1efb0*/  MUFU.EX2 R167, R167 ;  /* 0x000000a700a77308 */ /* 0x000ee20000000800 */
[----:B--2---:R-:W-:Y:S01]  /*1efc0*/  F2FP.F16.F32.PACK_AB R136, R170, R171 ;  /* 0x000000abaa88723e */ /* 0x004fe200000000ff */
[----:B------:R-:W-:Y:S01]  /*1efd0*/  LDSM.16.MT88.4 R148, [R184+0xf800] ;  /* 0x00f80000b894783b */ /* 0x000fe20000004200 */
[--C-:B------:R-:W-:Y:S01]  /*1efe0*/  FFMA.FTZ R172, R219, UR4, -R142.reuse ;  /* 0x00000004dbac7c23 */ /* 0x100fe2000801088e */
[--C-:B------:R-:W-:Y:S01]  /*1eff0*/  FFMA.FTZ R219, R147, UR4, -R142.reuse ;  /* 0x0000000493db7c23 */ /* 0x100fe2000801088e */
[--C-:B------:R-:W-:Y:S01]  /*1f000*/  FFMA.FTZ R173, R173, UR4, -R142.reuse ;  /* 0x00000004adad7c23 */ /* 0x100fe2000801088e */
[--C-:B------:R-:W-:Y:S01]  /*1f010*/  FFMA.FTZ R176, R193, UR4, -R142.reuse ;  /* 0x00000004c1b07c23 */ /* 0x100fe2000801088e */
[--C-:B------:R-:W-:Y:S03]  /*1f020*/  FFMA.FTZ R193, R155, UR4, -R142.reuse ;  /* 0x000000049bc17c23 */ /* 0x100fe6000801088e */
[----:B------:R-:W-:Y:S01]  /*1f030*/  MUFU.EX2 R166, R166 ;  /* 0x000000a600a67308 */ /* 0x000fe20000000800 */
[--C-:B------:R-:W-:Y:S01]  /*1f040*/  FFMA.FTZ R177, R177, UR4, -R142.reuse ;  /* 0x00000004b1b17c23 */ /* 0x100fe2000801088e */
[----:B------:R-:W-:Y:S01]  /*1f050*/  LDSM.16.MT88.4 R144, [R185+0xf800] ;  /* 0x00f80000b990783b */ /* 0x000fe20000004200 */
[--C-:B------:R-:W-:Y:S01]  /*1f060*/  FFMA.FTZ R188, R189, UR4, -R142.reuse ;  /* 0x00000004bdbc7c23 */ /* 0x100fe2000801088e */
[--C-:B------:R-:W-:Y:S01]  /*1f070*/  FFMA.FTZ R189, R163, UR4, -R142.reuse ;  /* 0x00000004a3bd7c23 */ /* 0x100fe2000801088e */
[----:B------:R-:W-:Y:S05]  /*1f080*/  FFMA.FTZ R142, R140, UR4, -R142 ;  /* 0x000000048c8e7c23 */ /* 0x000fea000801088e */
[----:B------:R-:W2:Y:S01]  /*1f090*/  MUFU.EX2 R165, R165 ;  /* 0x000000a500a57308 */ /* 0x000ea20000000800 */
[----:B---3--:R-:W-:Y:S01]  /*1f0a0*/  F2FP.F16.F32.PACK_AB R137, R167, R169 ;  /* 0x000000a9a789723e */ /* 0x008fe200000000ff */
[----:B------:R-:W-:Y:S08]  /*1f0b0*/  LDSM.16.MT88.4 R152, [R164+0x3800] ;  /* 0x00380000a498783b */ /* 0x000ff00000004200 */
[----:B------:R-:W-:Y:S01]  /*1f0c0*/  MUFU.EX2 R135, R135 ;  /* 0x0000008700877308 */ /* 0x000fe20000000800 */
[----:B------:R-:W-:Y:S09]  /*1f0d0*/  LDSM.16.MT88.4 R160, [R185+0x11800] ;  /* 0x01180000b9a0783b */ /* 0x000ff20000004200 */
[----:B------:R-:W3:Y:S01]  /*1f0e0*/  MUFU.EX2 R168, R168 ;  /* 0x000000a800a87308 */ /* 0x000ee20000000800 */
[----:B--2---:R-:W-:Y:S09]  /*1f0f0*/  F2FP.F16.F32.PACK_AB R138, R165, R166 ;  /* 0x000000a6a58a723e */ /* 0x004ff200000000ff */
[----:B------:R-:W2:Y:S10]  /*1f100*/  MUFU.EX2 R2, R6 ;  /* 0x0000000600027308 */ /* 0x000eb40000000800 */
[----:B------:R-:W4:Y:S01]  /*1f110*/  MUFU.EX2 R0, R8 ;  /* 0x0000000800007308 */ /* 0x000f220000000800 */
[----:B---3--:R-:W-:Y:S09]  /*1f120*/  F2FP.F16.F32.PACK_AB R139, R168, R135 ;  /* 0x00000087a88b723e */ /* 0x008ff200000000ff */
[----:B------:R3:W-:Y:S01]  /*1f130*/  MUFU.EX2 R223, R142 ;  /* 0x0000008e00df7308 */ /* 0x0007e20000000800 */
[C---:B--2---:R-:W-:Y:S01]  /*1f140*/  FMUL.FTZ R4, R2.reuse, R128 ;  /* 0x0000008002047220 */ /* 0x044fe20000410000 */
        /* <DEDUP_REMOVED lines=15> */
[C---:B-1----:R-:W-:Y:S01]  /*1f240*/  HMMA.16816.F32 R4, R136.reuse, R12, R4 ;  /* 0x0000000c8804723c */ /* 0x042fe20000001804 */
        /* <DEDUP_REMOVED lines=286> */
.L_x_5623:
[----:B------:R-:W1:Y:S01]  /*20430*/  SHFL.BFLY PT, R8, R213, 0x2, 0x1f ;  /* 0x0c401f00d5087f89 */ /* 0x000e6200000e0000 */
[----:B------:R-:W2:Y:S01]  /*20440*/  LDCU.U8 UR4, c[0x0][0x548] ;  /* 0x0000a900ff0477ac */ /* 0x000ea20008000000 */
[----:B------:R-:W3:Y:S01]  /*20450*/  S2UR UR11, SR_CTAID.Y ;  /* 0x00000000000b79c3 */ /* 0x000ee20000002600 */
[----:B------:R-:W-:Y:S01]  /*20460*/  LOP3.LUT R182, R182, 0x30, RZ, 0xc0, !PT ;  /* 0x00000030b6b67812 */ /* 0x000fe200078ec0ff */
[----:B------:R-:W4:Y:S01]  /*20470*/  SHFL.BFLY PT, R0, R211, 0x2, 0x1f ;  /* 0x0c401f00d3007f89 */ /* 0x000f2200000e0000 */
[----:B------:R-:W-:Y:S01]  /*20480*/  UISETP.NE.AND UP1, UPT, UR21, -0x1, UPT ;  /* 0xffffffff1500788c */ /* 0x000fe2000bf25270 */
[----:B------:R-:W-:Y:S01]  /*20490*/  BSSY.RECONVERGENT B0, `(.L_x_5628) ;  /* 0x0000112000007945 */ /* 0x000fe20003800200 */
[----:B------:R-:W5:Y:S01]  /*204a0*/  LDCU UR13, c[0x0][0x434] ;  /* 0x00008680ff0d77ac */ /* 0x000f620008000800 */
[----:B------:R-:W-:Y:S02]  /*204b0*/  MOV R12, 0x7f800000 ;  /* 0x7f800000000c7802 */ /* 0x000fe40000000f00 */
[----:B------:R-:W-:Y:S06]  /*204c0*/  S2UR UR10, SR_CTAID.Z ;  /* 0x00000000000a79c3 */ /* 0x000fec0000002700 */
[----:B------:R-:W3:Y:S02]  /*204d0*/  @!UP1 LDCU.64 UR8, c[0x0][0x400] ;  /* 0x00008000ff0897ac */ /* 0x000ee40008000a00 */
[----:B------:R-:W5:Y:S01]  /*204e0*/  S2UR UR12, SR_CTAID.X ;  /* 0x00000000000c79c3 */ /* 0x000f620000002500 */
[----:B--2---:R-:W-:Y:S01]  /*204f0*/  UISETP.NE.AND UP2, UPT, UR4, URZ, UPT ;  /* 0x000000ff0400728c */ /* 0x004fe2000bf45270 */
[----:B-1----:R-:W-:-:S03]  /*20500*/  FADD.FTZ R8, R8, R213 ;  /* 0x000000d508087221 */ /* 0x002fc60000010000 */
[----:B------:R-:W-:Y:S01]  /*20510*/  UISETP.NE.OR UP0, UPT, UR21, -0x1, !UP2 ;  /* 0xffffffff1500788c */ /* 0x000fe2000d705670 */
[----:B----4-:R-:W-:Y:S01]  /*20520*/  FADD.FTZ R9, R0, R211 ;  /* 0x000000d300097221 */ /* 0x010fe20000010000 */
[----:B------:R-:W1:Y:S01]  /*20530*/  SHFL.BFLY PT, R5, R8, 0x1, 0x1f ;  /* 0x0c201f0008057f89 */ /* 0x000e6200000e0000 */
[----:B------:R-:W-:-:S03]  /*20540*/  SHF.L.U32 R0, R186, 0x1, RZ ;  /* 0x00000001ba007819 */ /* 0x000fc600000006ff */
[----:B------:R-:W2:Y:S01]  /*20550*/  SHFL.BFLY PT, R2, R9, 0x1, 0x1f ;  /* 0x0c201f0009027f89 */ /* 0x000ea200000e0000 */
[----:B------:R-:W-:Y:S01]  /*20560*/  LOP3.LUT R183, R183, 0x6, R0, 0xf8, !PT ;  /* 0x00000006b7b77812 */ /* 0x000fe200078ef800 */
[----:B---3--:R-:W-:Y:S01]  /*20570*/  @!UP1 UIMAD.WIDE.U32 UR14, UR11, UR8, URZ ;  /* 0x000000080b0e92a5 */ /* 0x008fe2000f8e00ff */
[----:B------:R-:W3:Y:S03]  /*20580*/  @!UP2 LDCU UR8, c[0x0][0x3e0] ;  /* 0x00007c00ff08a7ac */ /* 0x000ee60008000800 */
[----:B------:R-:W-:Y:S02]  /*20590*/  @!UP1 UIMAD UR9, UR11, UR9, UR15 ;  /* 0x000000090b0992a4 */ /* 0x000fe4000f8e020f */
[----:B-----5:R-:W-:Y:S01]  /*205a0*/  USHF.L.U32 UR12, UR12, 0x6, URZ ;  /* 0x000000060c0c7899 */ /* 0x020fe200080006ff */
[----:B-1----:R-:W-:Y:S01]  /*205b0*/  FADD.FTZ R4, R8, R5 ;  /* 0x0000000508047221 */ /* 0x002fe20000010000 */
[----:B------:R-:W-:Y:S01]  /*205c0*/  SHF.L.U32 R5, R186, 0x4, RZ ;  /* 0x00000004ba057819 */ /* 0x000fe200000006ff */
[----:B--2---:R-:W-:-:S02]  /*205d0*/  FADD.FTZ R2, R9, R2 ;  /* 0x0000000209027221 */ /* 0x004fc40000010000 */
[----:B------:R-:W1:Y:S01]  /*205e0*/  MUFU.RCP R7, R4 ;  /* 0x0000000400077308 */ /* 0x000e620000001000 */
[----:B------:R-:W-:Y:S02]  /*205f0*/  LOP3.LUT R5, R5, 0x1c0, RZ, 0xc0, !PT ;  /* 0x000001c005057812 */ /* 0x000fe400078ec0ff */
[----:B------:R-:W-:Y:S02]  /*20600*/  FSETP.NE.FTZ.AND P1, PT, R4, RZ, PT ;  /* 0x000000ff0400720b */ /* 0x000fe40003f35000 */
[----:B------:R-:W-:Y:S02]  /*20610*/  FSETP.NE.FTZ.AND P0, PT, R2, RZ, PT ;  /* 0x000000ff0200720b */ /* 0x000fe40003f15000 */
[----:B------:R-:W-:Y:S01]  /*20620*/  LOP3.LUT R0, R5, 0x38, R0, 0xf8, !PT ;  /* 0x0000003805007812 */ /* 0x000fe200078ef800 */
[----:B------:R-:W2:Y:S01]  /*20630*/  MUFU.RCP R6, R2 ;  /* 0x0000000200067308 */ /* 0x000ea20000001000 */
[----:B------:R-:W-:Y:S02]  /*20640*/  R2P PR, R186, 0x18 ;  /* 0x00000018ba007804 */ /* 0x000fe40000000000 */
[----:B------:R-:W-:-:S02]  /*20650*/  LOP3.LUT R0, R183, R0, RZ, 0xfc, !PT ;  /* 0x00000000b7007212 */ /* 0x000fc400078efcff */
[----:B------:R-:W-:Y:S02]  /*20660*/  MOV R5, 0x10 ;  /* 0x0000001000057802 */ /* 0x000fe40000000f00 */
[----:B------:R-:W-:Y:S01]  /*20670*/  LEA R9, R0, UR5, 0x1 ;  /* 0x0000000500097c11 */ /* 0x000fe2000f8e08ff */
[----:B------:R-:W4:Y:S01]  /*20680*/  @UP1 LDCU.64 UR4, c[0x0][0x408] ;  /* 0x00008100ff0417ac */ /* 0x000f220008000a00 */
[----:B-1----:R-:W-:Y:S01]  /*20690*/  FSEL R7, R7, 1, P1 ;  /* 0x3f80000007077808 */ /* 0x002fe20000800000 */
[----:B------:R-:W1:Y:S01]  /*206a0*/  @P0 MUFU.LG2 R2, R2 ;  /* 0x0000000200020308 */ /* 0x000e620000000c00 */
[----:B------:R-:W-:Y:S02]  /*206b0*/  SEL R0, R181, 0xffffffe0, !P3 ;  /* 0xffffffe0b5007807 */ /* 0x000fe40005800000 */
        /* <DEDUP_REMOVED lines=173> */
[----:B----4-:R-:W-:Y:S01]  /*21190*/  @UP1 UIMAD.WIDE.U32 UR16, UR21, UR4, URZ ;  /* 0x00000004151012a5 */ /* 0x010fe2000f8e00ff */
[----:B------:R-:W-:Y:S01]  /*211a0*/  F2FP.F16.F32.PACK_AB R82, R83, R82 ;  /* 0x000000525352723e */ /* 0x000fe200000000ff */
[----:B------:R-:W-:Y:S01]  /*211b0*/  STS [R21+0x2400], R58 ;  /* 0x0024003a15007388 */ /* 0x000fe20000000800 */
[----:B------:R-:W-:Y:S01]  /*211c0*/  F2FP.F16.F32.PACK_AB R84, R85, R84 ;  /* 0x000000545554723e */ /* 0x000fe200000000ff */
[----:B------:R-:W4:Y:S01]  /*211d0*/  @P1 MUFU.LG2 R6, R4 ;  /* 0x0000000400061308 */ /* 0x000f220000000c00 */
[----:B------:R-:W-:Y:S01]  /*211e0*/  F2FP.F16.F32.PACK_AB R86, R87, R86 ;  /* 0x000000565756723e */ /* 0x000fe200000000ff */
[----:B------:R-:W-:Y:S01]  /*211f0*/  STS [R19+0x2000], R60 ;  /* 0x0020003c13007388 */ /* 0x000fe20000000800 */
[----:B------:R-:W-:Y:S01]  /*21200*/  F2FP.F16.F32.PACK_AB R88, R89, R88 ;  /* 0x000000585958723e */ /* 0x000fe200000000ff */
[----:B------:R-:W5:Y:S01]  /*21210*/  @UP2 LDCU UR4, c[0x0][0x454] ;  /* 0x00008a80ff0427ac */ /* 0x000f620008000800 */
[----:B------:R-:W-:Y:S01]  /*21220*/  F2FP.F16.F32.PACK_AB R90, R91, R90 ;  /* 0x0000005a5b5a723e */ /* 0x000fe200000000ff */
[----:B------:R-:W-:Y:S01]  /*21230*/  STS [R19+0x2400], R62 ;  /* 0x0024003e13007388 */ /* 0x000fe20000000800 */
[----:B------:R-:W-:Y:S01]  /*21240*/  F2FP.F16.F32.PACK_AB R92, R93, R92 ;  /* 0x0000005c5d5c723e */ /* 0x000fe200000000ff */
[----:B------:R-:W-:Y:S01]  /*21250*/  @UP1 UIMAD UR9, UR21, UR5, UR17 ;  /* 0x00000005150912a4 */ /* 0x000fe2000f8e0211 */
[----:B------:R-:W-:Y:S01]  /*21260*/  F2FP.F16.F32.PACK_AB R94, R95, R94 ;  /* 0x0000005e5f5e723e */ /* 0x000fe200000000ff */
[----:B------:R-:W-:Y:S01]  /*21270*/  STS [R5+0x2000], R64 ;  /* 0x0020004005007388 */ /* 0x000fe20000000800 */
[----:B------:R-:W-:Y:S01]  /*21280*/  F2FP.F16.F32.PACK_AB R7, R7, R96 ;  /* 0x000000600707723e */ /* 0x000fe200000000ff */
[----:B---3--:R-:W-:Y:S01]  /*21290*/  @!UP2 UIMAD UR5, UR11, UR8, UR10 ;  /* 0x000000080b05a2a4 */ /* 0x008fe2000f8e020a */
[----:B------:R-:W-:Y:S01]  /*212a0*/  F2FP.F16.F32.PACK_AB R98, R99, R98 ;  /* 0x000000626362723e */ /* 0x000fe200000000ff */
[----:B------:R-:W-:Y:S01]  /*212b0*/  STS [R5+0x2400], R66 ;  /* 0x0024004205007388 */ /* 0x000fe20000000800 */
[----:B------:R-:W-:Y:S01]  /*212c0*/  LOP3.LUT P2, RZ, R186, 0x3, RZ, 0xc0, !PT ;  /* 0x00000003baff7812 */ /* 0x000fe2000784c0ff */
[----:B------:R-:W-:Y:S01]  /*212d0*/  @!UP0 UIMAD UR21, UR11, UR13, URZ ;  /* 0x0000000d0b1582a4 */ /* 0x000fe2000f8e02ff */
[----:B-1----:R-:W-:Y:S01]  /*212e0*/  @P0 FMUL.FTZ R2, R2, 0.69314718246459960938 ;  /* 0x3f31721802020820 */ /* 0x002fe20000410000 */
[----:B------:R-:W-:Y:S01]  /*212f0*/  STS [R9+0x4000], R68 ;  /* 0x0040004409007388 */ /* 0x000fe20000000800 */
[----:B------:R-:W-:Y:S01]  /*21300*/  @!UP1 UMOV UR8, UR14 ;  /* 0x0000000e00089c82 */ /* 0x000fe20008000000 */
[----:B------:R-:W-:-:S02]  /*21310*/  @!UP2 UIMAD UR14, UR5, UR13, URZ ;  /* 0x0000000d050ea2a4 */ /* 0x000fc4000f8e02ff */
[----:B------:R-:W-:Y:S01]  /*21320*/  STS [R9+0x4400], R70 ;  /* 0x0044004609007388 */ /* 0x000fe20000000800 */
[----:B------:R-:W-:Y:S01]  /*21330*/  @UP1 UMOV UR8, UR16 ;  /* 0x0000001000081c82 */ /* 0x000fe20008000000 */
[----:B-----5:R-:W-:Y:S02]  /*21340*/  @UP2 UIMAD UR14, UR10, UR4, UR21 ;  /* 0x000000040a0e22a4 */ /* 0x020fe4000f8e0215 */
[----:B------:R-:W-:Y:S04]  /*21350*/  STS [R11+0x4000], R72 ;  /* 0x004000480b007388 */ /* 0x000fe80000000800 */
[----:B------:R-:W-:Y:S04]  /*21360*/  STS [R11+0x4400], R74 ;  /* 0x0044004a0b007388 */ /* 0x000fe80000000800 */
[----:B------:R-:W-:Y:S04]  /*21370*/  STS [R13+0x4000], R76 ;  /* 0x0040004c0d007388 */ /* 0x000fe80000000800 */
[----:B------:R1:W-:Y:S04]  /*21380*/  STS [R13+0x4400], R78 ;  /* 0x0044004e0d007388 */ /* 0x0003e80000000800 */
[----:B------:R-:W-:Y:S04]  /*21390*/  STS [R17+0x4000], R80 ;  /* 0x0040005011007388 */ /* 0x000fe80000000800 */
[----:B------:R-:W-:Y:S04]  /*213a0*/  STS [R17+0x4400], R82 ;  /* 0x0044005211007388 */ /* 0x000fe80000000800 */
[----:B------:R-:W-:Y:S04]  /*213b0*/  STS [R15+0x4000], R84 ;  /* 0x004000540f007388 */ /* 0x000fe80000000800 */
[----:B------:R4:W-:Y:S04]  /*213c0*/  STS [R15+0x4400], R86 ;  /* 0x004400560f007388 */ /* 0x0009e80000000800 */
[----:B------:R-:W-:Y:S04]  /*213d0*/  STS [R21+0x4000], R88 ;  /* 0x0040005815007388 */ /* 0x000fe80000000800 */
[----:B------:R-:W-:Y:S01]  /*213e0*/  STS [R21+0x4400], R90 ;  /* 0x0044005a15007388 */ /* 0x000fe20000000800 */
[----:B-1----:R-:W1:Y:S03]  /*213f0*/  @P1 LDC R13, c[0x0][0x458] ;  /* 0x00011600ff0d1b82 */ /* 0x002e660000000800 */
[----:B------:R-:W-:Y:S04]  /*21400*/  STS [R19+0x4000], R92 ;  /* 0x0040005c13007388 */ /* 0x000fe80000000800 */
[----:B------:R-:W-:Y:S04]  /*21410*/  STS [R19+0x4400], R94 ;  /* 0x0044005e13007388 */ /* 0x000fe80000000800 */
[----:B------:R3:W-:Y:S04]  /*21420*/  STS [R5+0x4000], R7 ;  /* 0x0040000705007388 */ /* 0x0007e80000000800 */
[----:B------:R5:W-:Y:S01]  /*21430*/  STS [R5+0x4400], R98 ;  /* 0x0044006205007388 */ /* 0x000be20000000800 */
[----:B----4-:R-:W-:Y:S01]  /*21440*/  @P1 FMUL.FTZ R15, R6, 0.69314718246459960938 ;  /* 0x3f317218060f1820 */ /* 0x010fe20000410000 */
[----:B------:R-:W-:Y:S01]  /*21450*/  MOV R6, 0x7f800000 ;  /* 0x7f80000000067802 */ /* 0x000fe20000000f00 */
[----:B--2---:R-:W-:Y:S01]  /*21460*/  @P0 FFMA.FTZ R6, R3, R0, R2 ;  /* 0x0000000003060223 */ /* 0x004fe20000010002 */
[----:B------:R-:W-:Y:S01]  /*21470*/  BAR.SYNC.DEFER_BLOCKING 0x0 ;  /* 0x0000000000007b1d */ /* 0x000fe20000010000 */
[----:B-1----:R-:W-:Y:S01]  /*21480*/  @P1 FFMA.FTZ R12, R132, R13, R15 ;  /* 0x0000000d840c1223 */ /* 0x002fe2000001000f */
[----:B---3--:R-:W-:-:S06]  /*21490*/  SHF.R.U32.HI R7, RZ, 0x2, R186 ;  /* 0x00000002ff077819 */ /* 0x008fcc00000116ba */
[----:B-----5:R-:W1:Y:S01]  /*214a0*/  LDC.64 R4, c[0x0][0x408] ;  /* 0x00010200ff047b82 */ /* 0x020e620000000a00 */
[----:B------:R-:W-:Y:S01]  /*214b0*/  LOP3.LUT R7, R182, 0x7, R7, 0xf8, !PT ;  /* 0x00000007b6077812 */ /* 0x000fe200078ef807 */
[----:B------:R2:W3:Y:S01]  /*214c0*/  LDS.128 R8, [R215+0x1800] ;  /* 0x00180000d7087984 */ /* 0x0004e20000000c00 */
[----:B------:R-:W-:Y:S05]  /*214d0*/  @P2 BRA `(.L_x_5629) ;  /* 0x0000000000342947 */ /* 0x000fea0003800000 */
[----:B------:R-:W4:Y:S01]  /*214e0*/  LDCU.64 UR4, c[0x0][0x420] ;  /* 0x00008400ff0477ac */ /* 0x000f220008000a00 */
[----:B------:R-:W-:Y:S01]  /*214f0*/  VIADD R3, R7, 0x8 ;  /* 0x0000000807037836 */ /* 0x000fe20000000000 */
[----:B------:R-:W-:Y:S02]  /*21500*/  UIADD3 UR13, UPT, UPT, UR12, UR14, URZ ;  /* 0x0000000e0c0d7290 */ /* 0x000fe4000fffe0ff */
[----:B------:R-:W-:-:S04]  /*21510*/  UIADD3 UR11, UPT, UPT, -UR12, UR22, URZ ;  /* 0x000000160c0b7290 */ /* 0x000fc8000fffe1ff */
[----:B------:R-:W-:Y:S01]  /*21520*/  IMAD.U32 R0, RZ, RZ, UR13 ;  /* 0x0000000dff007e24 */ /* 0x000fe2000f8e00ff */
[C---:B------:R-:W-:Y:S02]  /*21530*/  IADD3 R2, P0, PT, R7.reuse, UR13, RZ ;  /* 0x0000000d07027c10 */ /* 0x040fe4000ff1e0ff */
[----:B------:R-:W-:Y:S02]  /*21540*/  ISETP.GE.AND P2, PT, R7, UR11, PT ;  /* 0x0000000b07007c0c */ /* 0x000fe4000bf46270 */
[----:B------:R-:W-:Y:S02]  /*21550*/  ISETP.GE.AND P1, PT, R3, UR11, PT ;  /* 0x0000000b03007c0c */ /* 0x000fe4000bf26270 */
[----:B------:R-:W-:Y:S02]  /*21560*/  LEA.HI.X.SX32 R3, R0, RZ, 0x1, P0 ;  /* 0x000000ff00037211 */ /* 0x000fe400000f0eff */
[----:B----4-:R-:W-:-:S04]  /*21570*/  LEA R14, P0, R2, UR4, 0x2 ;  /* 0x00000004020e7c11 */ /* 0x010fc8000f8010ff */
[----:B------:R-:W-:-:S05]  /*21580*/  LEA.HI.X R15, R2, UR5, R3, 0x2, P0 ;  /* 0x00000005020f7c11 */ /* 0x000fca00080f1403 */
[----:B------:R4:W-:Y:S04]  /*21590*/  @!P2 STG.E desc[UR6][R14.64], R12 ;  /* 0x0000000c0e00a986 */ /* 0x0009e8000c101906 */
[----:B------:R4:W-:Y:S02]  /*215a0*/  @!P1 STG.E desc[UR6][R14.64+0x20], R6 ;  /* 0x000020060e009986 */ /* 0x0009e4000c101906 */
.L_x_5629:
[----:B------:R-:W-:Y:S05]  /*215b0*/  BSYNC.RECONVERGENT B0 ;  /* 0x0000000000007941 */ /* 0x000fea0003800200 */
.L_x_5628:
[----:B------:R-:W5:Y:S01]  /*215c0*/  LDCU.64 UR4, c[0x0][0x410] ;  /* 0x00008200ff0477ac */ /* 0x000f620008000a00 */
[----:B------:R-:W-:Y:S01]  /*215d0*/  IMAD.MOV.U32 R181, RZ, RZ, RZ ;  /* 0x000000ffffb57224 */ /* 0x000fe200078e00ff */
[----:B------:R2:W2:Y:S01]  /*215e0*/  LDS.128 R20, [R215] ;  /* 0x00000000d7147984 */ /* 0x0004a20000000c00 */
[----:B------:R-:W-:Y:S01]  /*215f0*/  SHF.R.U32.HI R0, RZ, 0x3, R186 ;  /* 0x00000003ff007819 */ /* 0x000fe200000116ba */
[----:B------:R-:W-:Y:S01]  /*21600*/  UIADD3 UR22, UPT, UPT, -UR12, UR22, URZ ;  /* 0x000000160c167290 */ /* 0x000fe2000fffe1ff */
[----:B-1--4-:R-:W-:Y:S01]  /*21610*/  IMAD.WIDE.U32 R12, R4, UR12, R180 ;  /* 0x0000000c040c7c25 */ /* 0x012fe2000f8e00b4 */
[----:B------:R1:W4:Y:S01]  /*21620*/  LDS.128 R16, [R215+0x2000] ;  /* 0x00200000d7107984 */ /* 0x0003220000000c00 */
[----:B------:R-:W-:Y:S02]  /*21630*/  BSSY.RECONVERGENT B0, `(.L_x_5630) ;  /* 0x0000020000007945 */ /* 0x000fe40003800200 */
[----:B------:R-:W-:Y:S01]  /*21640*/  IMAD R6, R5, UR12, R13 ;  /* 0x0000000c05067c24 */ /* 0x000fe2000f8e020d */
[----:B------:R-:W-:Y:S01]  /*21650*/  IADD3 R12, P0, PT, R12, UR8, RZ ;  /* 0x000000080c0c7c10 */ /* 0x000fe2000ff1e0ff */
[----:B------:R-:W-:-:S02]  /*21660*/  VIADD R2, R0, 0x10 ;  /* 0x0000001000027836 */ /* 0x000fc40000000000 */
[----:B------:R-:W-:Y:S01]  /*21670*/  VIADD R3, R0, 0x20 ;  /* 0x0000002000037836 */ /* 0x000fe20000000000 */
[----:B------:R-:W-:Y:S02]  /*21680*/  IADD3.X R13, PT, PT, R6, UR9, RZ, P0, !PT ;  /* 0x00000009060d7c10 */ /* 0x000fe400087fe4ff */
[----:B------:R-:W-:Y:S01]  /*21690*/  ISETP.GE.AND P0, PT, R0, UR22, PT ;  /* 0x0000001600007c0c */ /* 0x000fe2000bf06270 */
[----:B-----5:R-:W-:Y:S01]  /*216a0*/  IMAD.U32 R6, RZ, RZ, UR4 ;  /* 0x00000004ff067e24 */ /* 0x020fe2000f8e00ff */
[----:B------:R-:W-:Y:S02]  /*216b0*/  ISETP.GE.AND P6, PT, R2, UR22, PT ;  /* 0x0000001602007c0c */ /* 0x000fe4000bfc6270 */
[----:B------:R-:W-:Y:S01]  /*216c0*/  IADD3 R2, PT, PT, R0, 0x30, RZ ;  /* 0x0000003000027810 */ /* 0x000fe20007ffe0ff */
[----:B------:R-:W-:Y:S01]  /*216d0*/  IMAD.WIDE.U32 R6, R6, UR10, R12 ;  /* 0x0000000a06067c25 */ /* 0x000fe2000f8e000c */
[----:B------:R-:W-:Y:S01]  /*216e0*/  MOV R25, UR5 ;  /* 0x0000000500197c02 */ /* 0x000fe20008000f00 */
[----:B------:R1:W1:Y:S01]  /*216f0*/  LDS.128 R12, [R215+0x4000] ;  /* 0x00400000d70c7984 */ /* 0x0002620000000c00 */
[----:B------:R-:W-:-:S02]  /*21700*/  ISETP.GE.AND P5, PT, R3, UR22, PT ;  /* 0x0000001603007c0c */ /* 0x000fc4000bfa6270 */
[----:B------:R-:W-:Y:S01]  /*21710*/  ISETP.GE.AND P4, PT, R2, UR22, PT ;  /* 0x0000001602007c0c */ /* 0x000fe2000bf86270 */
[----:B------:R-:W-:Y:S01]  /*21720*/  IMAD R25, R25, UR10, R7 ;  /* 0x0000000a19197c24 */ /* 0x000fe2000f8e0207 */
[C---:B------:R-:W-:Y:S02]  /*21730*/  LOP3.LUT R3, R180.reuse, 0x80, RZ, 0xfc, !PT ;  /* 0x00000080b4037812 */ /* 0x040fe400078efcff */
[----:B------:R-:W-:Y:S01]  /*21740*/  LOP3.LUT R2, R180, 0x40, RZ, 0xfc, !PT ;  /* 0x00000040b4027812 */ /* 0x000fe200078efcff */
[----:B------:R-:W-:Y:S08]  /*21750*/  @P0 BRA `(.L_x_5631) ;  /* 0x0000000000340947 */ /* 0x000ff00003800000 */
        /* <DEDUP_REMOVED lines=10> */
[----:B--2---:R2:W-:Y:S04]  /*21800*/  @!P2 STG.E.128 desc[UR6][R28.64], R20 ;  /* 0x000000141c00a986 */ /* 0x0045e8000c101d06 */
[----:B----4-:R2:W-:Y:S04]  /*21810*/  @!P1 STG.E.128 desc[UR6][R28.64+0x80], R16 ;  /* 0x000080101c009986 */ /* 0x0105e8000c101d06 */
[----:B-1----:R2:W-:Y:S02]  /*21820*/  @!P0 STG.E.128 desc[UR6][R28.64+0x100], R12 ;  /* 0x0001000c1c008986 */ /* 0x0025e4000c101d06 */
.L_x_5631:
[----:B------:R-:W-:Y:S05]  /*21830*/  BSYNC.RECONVERGENT B0 ;  /* 0x0000000000007941 */ /* 0x000fea0003800200 */
.L_x_5630:
[----:B--2---:R2:W2:Y:S01]  /*21840*/  LDS.128 R20, [R215+0x800] ;  /* 0x00080000d7147984 */ /* 0x0044a20000000c00 */
[----:B------:R-:W-:Y:S03]  /*21850*/  BSSY.RECONVERGENT B0, `(.L_x_5632) ;  /* 0x0000016000007945 */ /* 0x000fe60003800200 */
[----:B----4-:R4:W2:Y:S04]  /*21860*/  LDS.128 R16, [R215+0x2800] ;  /* 0x00280000d7107984 */ /* 0x0108a80000000c00 */
        /* <DEDUP_REMOVED lines=17> */
[----:B--2---:R2:W-:Y:S04]  /*21980*/  @!P2 STG.E.128 desc[UR6][R30.64], R20 ;  /* 0x000000141e00a986 */ /* 0x0045e8000c101d06 */
[----:B------:R2:W-:Y:S04]  /*21990*/  @!P1 STG.E.128 desc[UR6][R30.64+0x80], R16 ;  /* 0x000080101e009986 */ /* 0x0005e8000c101d06 */
[----:B-1----:R2:W-:Y:S02]  /*219a0*/  @!P0 STG.E.128 desc[UR6][R30.64+0x100], R12 ;  /* 0x0001000c1e008986 */ /* 0x0025e4000c101d06 */
.L_x_5633:
[----:B------:R-:W-:Y:S05]  /*219b0*/  BSYNC.RECONVERGENT B0 ;  /* 0x0000000000007941 */ /* 0x000fea0003800200 */
.L_x_5632:
[----:B--2---:R2:W2:Y:S01]  /*219c0*/  LDS.128 R20, [R215+0x1000] ;  /* 0x00100000d7147984 */ /* 0x0044a20000000c00 */
[----:B------:R-:W-:Y:S03]  /*219d0*/  BSSY.RECONVERGENT B0, `(.L_x_5634) ;  /* 0x0000016000007945 */ /* 0x000fe60003800200 */
[----:B------:R2:W2:Y:S04]  /*219e0*/  LDS.128 R16, [R215+0x3000] ;  /* 0x00300000d7107984 */ /* 0x0004a80000000c00 */
        /* <DEDUP_REMOVED lines=20> */
.L_x_5635:
[----:B------:R-:W-:Y:S05]  /*21b30*/  BSYNC.RECONVERGENT B0 ;  /* 0x0000000000007941 */ /* 0x000fea0003800200 */
.L_x_5634:
[----:B-12---:R1:W2:Y:S01]  /*21b40*/  LDS.128 R12, [R215+0x3800] ;  /* 0x00380000d70c7984 */ /* 0x0062a20000000c00 */
[----:B------:R-:W-:Y:S05]  /*21b50*/  @P4 EXIT ;  /* 0x000000000000494d */ /* 0x000fea0003800000 */
[----:B------:R1:W1:Y:S01]  /*21b60*/  LDS.128 R16, [R215+0x5800] ;  /* 0x00580000d7107984 */ /* 0x0002620000000c00 */
        /* <DEDUP_REMOVED lines=16> */
[----:B--2---:R3:W-:Y:S01]  /*21c70*/  @!P1 STG.E.128 desc[UR6][R2.64+0x80], R12 ;  /* 0x0000800c02009986 */ /* 0x0047e2000c101d06 */
[----:B------:R-:W-:Y:S05]  /*21c80*/  @P0 EXIT ;  /* 0x000000000000094d */ /* 0x000fea0003800000 */
[----:B-1----:R-:W-:Y:S01]  /*21c90*/  STG.E.128 desc[UR6][R2.64+0x100], R16 ;  /* 0x0001001002007986 */ /* 0x002fe2000c101d06 */
[----:B------:R-:W-:Y:S05]  /*21ca0*/  EXIT ;  /* 0x000000000000794d */ /* 0x000fea0003800000 */
.L_x_5636:
        /* <DEDUP_REMOVED lines=13> */
.L_x_6927:


//--------------------- .text._ZN5flash24flash_fwd_splitkv_kernelI23Flash_fwd_kernel_traitsILi192ELi64ELi64ELi4ELb0ELb0EN7cutlass6half_tE19Flash_kernel_traitsILi192ELi64ELi64ELi4ES3_EELb0ELb1ELb1ELb0ELb0ELb1ELb0ELb1EEEvNS_16Flash_fwd_paramsE --------------------------
	.section	.text._ZN5flash24flash_fwd_splitkv_kernelI23Flash_fwd_kernel_traitsILi192ELi64ELi64ELi4ELb0ELb0EN7cutlass6half_tE19Flash_kernel_traitsILi192ELi64ELi64ELi4ES3_EELb0ELb1ELb1ELb0ELb0ELb1ELb0ELb1EEEvNS_16Flash_fwd_paramsE,"ax",@progbits
	.align	128
        .global         _ZN5flash24flash_fwd_splitkv_kernelI23Flash_fwd_kernel_traitsILi192ELi64ELi64ELi4ELb0ELb0EN7cutlass6half_tE19Flash_kernel_traitsILi192ELi64ELi64ELi4ES3_EELb0ELb1ELb1ELb0ELb0ELb1ELb0ELb1EEEvNS_16Flash_fwd_paramsE
        .type           _ZN5flash24flash_fwd_splitkv_kernelI23Flash_fwd_kernel_traitsILi192ELi64ELi64ELi4ELb0ELb0EN7cutlass6half_tE19Flash_kernel_traitsILi192ELi64ELi64ELi4ES3_EELb0ELb1ELb1ELb0ELb0ELb1ELb0ELb1EEEvNS_16Flash_fwd_paramsE,@function
        .size           _ZN5flash24flash_fwd_splitkv_kernelI23Flash_fwd_kernel_traitsILi192ELi64ELi64ELi4ELb0ELb0EN7cutlass6half_tE19Flash_kernel_traitsILi192ELi64ELi64ELi4ES3_EELb0ELb1ELb1ELb0ELb0ELb1ELb0ELb1EEEvNS_16Flash_fwd_paramsE,(.L_x_6928 - _ZN5flash24flash_fwd_splitkv_kernelI23Flash_fwd_kernel_traitsILi192ELi64ELi64ELi4ELb0ELb0EN7cutlass6half_tE19Flash_kernel_traitsILi192ELi64ELi64ELi4ES3_EELb0ELb1ELb1ELb0ELb0ELb1ELb0ELb1EEEvNS_16Flash_fwd_paramsE)
        .other          _ZN5flash24flash_fwd_splitkv_kernelI23Flash_fwd_kernel_traitsILi192ELi64ELi64ELi4ELb0ELb0EN7cutlass6half_tE19Flash_kernel_traitsILi192ELi64ELi64ELi4ES3_EELb0ELb1ELb1ELb0ELb0ELb1ELb0ELb1EEEvNS_16Flash_fwd_paramsE,@"STO_CUDA_ENTRY STV_DEFAULT"
_ZN5flash24flash_fwd_splitkv_kernelI23Flash_fwd_kernel_traitsILi192ELi64ELi64ELi4ELb0ELb0EN7cutlass6half_tE19Flash_kernel_traitsILi192ELi64ELi64ELi4ES3_EELb0ELb1ELb1ELb0ELb0ELb1ELb0ELb1EEEvNS_16Flash_fwd_paramsE:
.text._ZN5flash24flash_fwd_splitkv_kernelI23Flash_fwd_kernel_traitsILi192ELi64ELi64ELi4ELb0ELb0EN7cutlass6half_tE19Flash_kernel_traitsILi192ELi64ELi64ELi4ES3_EELb0ELb1ELb1ELb0ELb0ELb1ELb0ELb1EEEvNS_16Flash_fwd_paramsE:
        /* <DEDUP_REMOVED lines=75> */
.L_x_5637:
        /* <DEDUP_REMOVED lines=88> */
.L_x_5640:
[----:B------:R-:W-:Y:S05]  /*0a30*/  BSYNC.RECONVERGENT B0 ;  /* 0x0000000000007941 */ /* 0x000fea0003800200 */
.L_x_5639:
        /* <DEDUP_REMOVED lines=20> */
.L_x_5642:
[----:B------:R-:W-:Y:S05]  /*0b80*/  BSYNC.RECONVERGENT B0 ;  /* 0x0000000000007941 */ /* 0x000fea0003800200 */
.L_x_5641:
        /* <DEDUP_REMOVED lines=20> */
.L_x_5644:
[----:B------:R-:W-:Y:S05]  /*0cd0*/  BSYNC.RECONVERGENT B0 ;  /* 0x0000000000007941 */ /* 0x000fea0003800200 */
.L_x_5643:
        /* <DEDUP_REMOVED lines=19> */
.L_x_5646:
[----:B------:R-:W-:Y:S05]  /*0e10*/  BSYNC.RECONVERGENT B0 ;  /* 0x0000000000007941 */ /* 0x000fea0003800200 */
.L_x_5645:
        /* <DEDUP_REMOVED lines=21> */
.L_x_5638:
        /* <DEDUP_REMOVED lines=13> */
.L_x_5647:
        /* <DEDUP_REMOVED lines=103> */
.L_x_5648:
        /* <DEDUP_REMOVED lines=16> */
.L_x_5650:
[----:B------:R-:W1:Y:S01]  /*17b0*/  LDCU.64 UR16, c[0x0][0x3b8] ;  /* 0x00007700ff1077ac */ /* 0x000e620008000a00 */
[----:B------:R-:W-:-:S04]  /*17c0*/  UIADD3 UR11, UPT, UPT, UR5, UR19, URZ ;  /* 0x00000013050b7290 */ /* 0x000fc8000fffe0ff */
[----:B-1----:R-:W-:Y:S02]  /*17d0*/  UIMAD.WIDE.U32 UR8, UR11, UR16, URZ ;  /* 0x000000100b0872a5 */ /* 0x002fe4000f8e00ff */
[----:B------:R-:W-:-:S04]  /*17e0*/  UIMAD UR11, UR11, UR17, URZ ;  /* 0x000000110b0b72a4 */ /* 0x000fc8000f8e02ff */
[----:B------:R-:W-:Y:S01]  /*17f0*/  UIADD3 UR11, UPT, UPT, UR9, UR11, URZ ;  /* 0x0000000b090b7290 */ /* 0x000fe2000fffe0ff */
[----:B------:R-:W-:-:S11]  /*1800*/  UMOV UR18, UR8 ;  /* 0x0000000800127c82 */ /* 0x000fd60008000000 */
.L_x_5651:
        /* <DEDUP_REMOVED lines=15> */
.L_x_5652:
[----:B------:R-:W1:Y:S01]  /*1900*/  LDCU.64 UR14, c[0x0][0x3c0] ;  /* 0x00007800ff0e77ac */ /* 0x000e620008000a00 */
[----:B------:R-:W-:-:S04]  /*1910*/  UIADD3 UR5, UPT, UPT, UR5, UR19, URZ ;  /* 0x0000001305057290 */ /* 0x000fc8000fffe0ff */
[----:B-1----:R-:W-:Y:S02]  /*1920*/  UIMAD.WIDE.U32 UR8, UR5, UR14, URZ ;  /* 0x0000000e050872a5 */ /* 0x002fe4000f8e00ff */
[----:B------:R-:W-:-:S04]  /*1930*/  UIMAD UR5, UR5, UR15, URZ ;  /* 0x0000000f050572a4 */ /* 0x000fc8000f8e02ff */
[----:B------:R-:W-:Y:S01]  /*1940*/  UIADD3 UR5, UPT, UPT, UR9, UR5, URZ ;  /* 0x0000000509057290 */ /* 0x000fe2000fffe0ff */
[----:B------:R-:W-:-:S11]  /*1950*/  UMOV UR10, UR8 ;  /* 0x00000008000a7c82 */ /* 0x000fd60008000000 */
.L_x_5653:
        /* <DEDUP_REMOVED lines=54> */
.L_x_5649:
        /* <DEDUP_REMOVED lines=176> */
.L_x_5722:
        /* <DEDUP_REMOVED lines=22> */
.L_x_5656:
[----:B-1-3--:R-:W-:Y:S05]  /*2920*/  BSYNC.RECONVERGENT B0 ;  /* 0x0000000000007941 */ /* 0x00afea0003800200 */
.L_x_5655:
        /* <DEDUP_REMOVED lines=18> */
.L_x_5658:
[----:B------:R-:W-:Y:S05]  /*2a50*/  BSYNC.RECONVERGENT B0 ;  /* 0x0000000000007941 */ /* 0x000fea0003800200 */
.L_x_5657:
        /* <DEDUP_REMOVED lines=17> */
.L_x_5660:
[----:B------:R-:W-:Y:S05]  /*2b70*/  BSYNC.RECONVERGENT B0 ;  /* 0x0000000000007941 */ /* 0x000fea0003800200 */
.L_x_5659:
        /* <DEDUP_REMOVED lines=23> */
.L_x_5662:
[----:B------:R-:W-:Y:S05]  /*2cf0*/  BSYNC.RECONVERGENT B0 ;  /* 0x0000000000007941 */ /* 0x000fea0003800200 */
.L_x_5661:
        /* <DEDUP_REMOVED lines=17> */
.L_x_5666:
[----:B------:R-:W-:Y:S05]  /*2e10*/  BSYNC.RECONVERGENT B0 ;  /* 0x0000000000007941 */ /* 0x000fea0003800200 */
.L_x_5665:
        /* <DEDUP_REMOVED lines=17> */
.L_x_5668:
[----:B------:R-:W-:Y:S05]  /*2f30*/  BSYNC.RECONVERGENT B0 ;  /* 0x0000000000007941 */ /* 0x000fea0003800200 */
.L_x_5667:
        /* <DEDUP_REMOVED lines=17> */
.L_x_5670:
[----:B------:R-:W-:Y:S05]  /*3050*/  BSYNC.RECONVERGENT B0 ;  /* 0x0000000000007941 */ /* 0x000fea0003800200 */
.L_x_5669:
        /* <DEDUP_REMOVED lines=22> */
.L_x_5664:
        /* <DEDUP_REMOVED lines=59> */
.L_x_5676:
[----:B------:R-:W-:Y:S05]  /*3570*/  BSYNC.RECONVERGENT B0 ;  /* 0x0000000000007941 */ /* 0x000fea0003800200 */
.L_x_5675:
        /* <DEDUP_REMOVED lines=52> */
.L_x_5678:
[----:B------:R-:W-:Y:S05]  /*38c0*/  BSYNC.RECONVERGENT B0 ;  /* 0x0000000000007941 */ /* 0x000fea0003800200 */
.L_x_5677:
        /* <DEDUP_REMOVED lines=51> */
.L_x_5674:
[----:B------:R-:W-:Y:S05]  /*3c00*/  BSYNC.RECONVERGENT B1 ;  /* 0x0000000000017941 */ /* 0x000fea0003800200 */
.L_x_5673:
        /* <DEDUP_REMOVED lines=70> */
.L_x_5682:
[----:B------:R-:W-:Y:S05]  /*4070*/  BSYNC.RECONVERGENT B0 ;  /* 0x0000000000007941 */ /* 0x000fea0003800200 */
.L_x_5681:
        /* <DEDUP_REMOVED lines=52> */
.L_x_5684:
[----:B------:R-:W-:Y:S05]  /*43c0*/  BSYNC.RECONVERGENT B0 ;  /* 0x0000000000007941 */ /* 0x000fea0003800200 */
.L_x_5683:
        /* <DEDUP_REMOVED lines=51> */
.L_x_5680:
[----:B------:R-:W-:Y:S05]  /*4700*/  BSYNC.RECONVERGENT B1 ;  /* 0x0000000000017941 */ /* 0x000fea0003800200 */
.L_x_5679:
        /* <DEDUP_REMOVED lines=68> */
.L_x_5688:
[----:B------:R-:W-:Y:S05]  /*4b50*/  BSYNC.RECONVERGENT B0 ;  /* 0x0000000000007941 */ /* 0x000fea0003800200 */
.L_x_5687:
        /* <DEDUP_REMOVED lines=52> */
.L_x_5690:
[----:B------:R-:W-:Y:S05]  /*4ea0*/  BSYNC.RECONVERGENT B0 ;  /* 0x0000000000007941 */ /* 0x000fea0003800200 */
.L_x_5689:
        /* <DEDUP_REMOVED lines=51> */
.L_x_5686:
[----:B------:R-:W-:Y:S05]  /*51e0*/  BSYNC.RECONVERGENT B1 ;  /* 0x0000000000017941 */ /* 0x000fea0003800200 */
.L_x_5685:
        /* <DEDUP_REMOVED lines=70> */
.L_x_5694:
[----:B------:R-:W-:Y:S05]  /*5650*/  BSYNC.RECONVERGENT B0 ;  /* 0x0000000000007941 */ /* 0x000fea0003800200 */
.L_x_5693:
        /* <DEDUP_REMOVED lines=52> */
.L_x_5696:
[----:B------:R-:W-:Y:S05]  /*59a0*/  BSYNC.RECONVERGENT B0 ;  /* 0x0000000000007941 */ /* 0x000fea0003800200 */
.L_x_5695:
        /* <DEDUP_REMOVED lines=51> */
.L_x_5692:
[----:B------:R-:W-:Y:S05]  /*5ce0*/  BSYNC.RECONVERGENT B1 ;  /* 0x0000000000017941 */ /* 0x000fea0003800200 */
.L_x_5691:
        /* <DEDUP_REMOVED lines=8> */
.L_x_5672:
        /* <DEDUP_REMOVED lines=99> */
.L_x_5700:
[----:B------:R-:W-:Y:S05]  /*63a0*/  BSYNC.RECONVERGENT B0 ;  /* 0x0000000000007941 */ /* 0x000fea0003800200 */
.L_x_5699:
        /* <DEDUP_REMOVED lines=93> */
.L_x_5702:
[----:B------:R-:W-:Y:S05]  /*6980*/  BSYNC.RECONVERGENT B0 ;  /* 0x0000000000007941 */ /* 0x000fea0003800200 */
.L_x_5701:
        /* <DEDUP_REMOVED lines=92> */
.L_x_5698:
[----:B------:R-:W-:Y:S05]  /*6f50*/  BSYNC.RECONVERGENT B1 ;  /* 0x0000000000017941 */ /* 0x000fea0003800200 */
.L_x_5697:
        /* <DEDUP_REMOVED lines=102> */
.L_x_5706:
[----:B------:R-:W-:Y:S05]  /*75c0*/  BSYNC.RECONVERGENT B0 ;  /* 0x0000000000007941 */ /* 0x000fea0003800200 */
.L_x_5705:
        /* <DEDUP_REMOVED lines=93> */
.L_x_5708:
[----:B------:R-:W-:Y:S05]  /*7ba0*/  BSYNC.RECONVERGENT B0 ;  /* 0x0000000000007941 */ /* 0x000fea0003800200 */
.L_x_5707:
        /* <DEDUP_REMOVED lines=92> */
.L_x_5704:
[----:B------:R-:W-:Y:S05]  /*8170*/  BSYNC.RECONVERGENT B1 ;  /* 0x0000000000017941 */ /* 0x000fea0003800200 */
.L_x_5703:
        /* <DEDUP_REMOVED lines=102> */
.L_x_5712:
[----:B------:R-:W-:Y:S05]  /*87e0*/  BSYNC.RECONVERGENT B0 ;  /* 0x0000000000007941 */ /* 0x000fea0003800200 */
.L_x_5711:
        /* <DEDUP_REMOVED lines=92> */
.L_x_5714:
[----:B------:R-:W-:Y:S05]  /*8db0*/  BSYNC.RECONVERGENT B0 ;  /* 0x0000000000007941 */ /* 0x000fea0003800200 */
.L_x_5713:
        /* <DEDUP_REMOVED lines=90> */
.L_x_5710:
[----:B------:R-:W-:Y:S05]  /*9360*/  BSYNC.RECONVERGENT B1 ;  /* 0x0000000000017941 */ /* 0x000fea0003800200 */
.L_x_5709:
        /* <DEDUP_REMOVED lines=105> */
.L_x_5718:
[----:B------:R-:W-:Y:S05]  /*9a00*/  BSYNC.RECONVERGENT B0 ;  /* 0x0000000000007941 */ /* 0x000fea0003800200 */
.L_x_5717:
        /* <DEDUP_REMOVED lines=91> */
.L_x_5720:
[----:B------:R-:W-:Y:S05]  /*9fc0*/  BSYNC.RECONVERGENT B0 ;  /* 0x0000000000007941 */ /* 0x000fea0003800200 */
.L_x_5719:
        /* <DEDUP_REMOVED lines=90> */
.L_x_5716:
[----:B------:R-:W-:Y:S05]  /*a570*/  BSYNC.RECONVERGENT B1 ;  /* 0x0000000000017941 */ /* 0x000fea0003800200 */
.L_x_5715:
[----:B------:R-:W5:Y:S08]  /*a580*/  LDC R3, c[0x0][0x450] ;  /* 0x00011400ff037b82 */ /* 0x000f700000000800 */
[----:B------:R-:W1:Y:S01]  /*a590*/  LDC R11, c[0x0][0x450] ;  /* 0x00011400ff0b7b82 */ /* 0x000e620000000800 */
[----:B-----5:R-:W-:Y:S05]  /*a5a0*/  IMAD.U32 R3, R3, -0x20, RZ ;  /* 0xffffffe003037824 */ /* 0x020fea00078e00ff */
[C---:B------:R-:W-:Y:S02]  /*a5b0*/  LEA R80, P1, R3.reuse, R80, 0x1 ;  /* 0x0000005003507211 */ /* 0x040fe400078208ff */
[C---:B------:R-:W-:Y:S02]  /*a5c0*/  LEA R78, P0, R3.reuse, R78, 0x1 ;  /* 0x0000004e034e7211 */ /* 0x040fe400078008ff */
[C---:B------:R-:W-:Y:S02]  /*a5d0*/  LEA.HI.X.SX32 R81, R3.reuse, R81, 0x1, P1 ;  /* 0x0000005103517211 */ /* 0x040fe400008f0eff */
[----:B-1----:R-:W-:Y:S09]  /*a5e0*/  LEA.HI.X.SX32 R79, R3, R79, 0x1, P0 ;  /* 0x0000004f034f7211 */ /* 0x002ff200000f0eff */
.L_x_5671:
[----:B------:R-:W-:Y:S05]  /*a5f0*/  BSYNC.RECONVERGENT B2 ;  /* 0x0000000000027941 */ /* 0x000fea0003800200 */
.L_x_5663:
        /* <DEDUP_REMOVED lines=90> */
.L_x_5721:
[----:B------:R-:W-:Y:S01]  /*aba0*/  UISETP.GT.AND UP0, UPT, UR18, UR5, UPT ;  /* 0x000000051200728c */ /* 0x000fe2000bf04270 */
[----:B------:R-:W-:Y:S02]  /*abb0*/  IADD3 R76, P1, PT, R76, R83, RZ ;  /* 0x000000534c4c7210 */ /* 0x000fe40007f3e0ff */
[----:B------:R-:W-:Y:S03]  /*abc0*/  IADD3 R14, P0, PT, R14, R87, RZ ;  /* 0x000000570e0e7210 */ /* 0x000fe60007f1e0ff */
[----:B------:R-:W-:Y:S02]  /*abd0*/  IMAD.X R77, R77, 0x1, R82, P1 ;  /* 0x000000014d4d7824 */ /* 0x000fe400008e0652 */
[----:B------:R-:W-:Y:S01]  /*abe0*/  IMAD.X R15, R15, 0x1, R85, P0 ;  /* 0x000000010f0f7824 */ /* 0x000fe200000e0655 */
[----:B------:R-:W-:Y:S07]  /*abf0*/  BRA.U UP0, `(.L_x_5722) ;  /* 0xffffff7900f07547 */ /* 0x000fee000b83ffff */
.L_x_5654:
        /* <DEDUP_REMOVED lines=42> */
.L_x_5727:
[----:B------:R3:W-:Y:S02]  /*aea0*/  STS.128 [R217+0x4000], RZ ;  /* 0x004000ffd9007388 */ /* 0x0007e40000000c00 */
.L_x_5726:
[----:B------:R-:W-:Y:S05]  /*aeb0*/  BSYNC.RECONVERGENT B0 ;  /* 0x0000000000007941 */ /* 0x000fea0003800200 */
.L_x_5725:
        /* <DEDUP_REMOVED lines=26> */
.L_x_5730:
[----:B------:R1:W-:Y:S02]  /*b060*/  STS.128 [R217+0x4800], RZ ;  /* 0x004800ffd9007388 */ /* 0x0003e40000000c00 */
.L_x_5729:
[----:B------:R-:W-:Y:S05]  /*b070*/  BSYNC.RECONVERGENT B0 ;  /* 0x0000000000007941 */ /* 0x000fea0003800200 */
.L_x_5728:
        /* <DEDUP_REMOVED lines=26> */
.L_x_5733:
[----:B------:R2:W-:Y:S02]  /*b220*/  STS.128 [R217+0x5000], RZ ;  /* 0x005000ffd9007388 */ /* 0x0005e40000000c00 */
.L_x_5732:
[----:B------:R-:W-:Y:S05]  /*b230*/  BSYNC.RECONVERGENT B0 ;  /* 0x0000000000007941 */ /* 0x000fea0003800200 */
.L_x_5731:
        /* <DEDUP_REMOVED lines=26> */
.L_x_5735:
[----:B------:R2:W-:Y:S01]  /*b3e0*/  STS.128 [R217+0x5800], RZ ;  /* 0x005800ffd9007388 */ /* 0x0005e20000000c00 */
[----:B------:R-:W-:Y:S05]  /*b3f0*/  BRA `(.L_x_5734) ;  /* 0x0000007400307947 */ /* 0x000fea0003800000 */
.L_x_5724:
        /* <DEDUP_REMOVED lines=82> */
.L_x_5742:
[----:B------:R-:W-:Y:S05]  /*b920*/  BSYNC.RECONVERGENT B0 ;  /* 0x0000000000007941 */ /* 0x000fea0003800200 */
.L_x_5741:
[----:B-----5:R-:W-:Y:S01]  /*b930*/  IMAD.MOV.U32 R6, RZ, RZ, R18 ;  /* 0x000000ffff067224 */ /* 0x020fe200078e0012 */
[----:B------:R-:W-:Y:S01]  /*b940*/  MOV R4, R16 ;  /* 0x0000001000047202 */ /* 0x000fe20000000f00 */
[----:B------:R-:W-:Y:S01]  /*b950*/  IMAD.MOV.U32 R7, RZ, RZ, R19 ;  /* 0x000000ffff077224 */ /* 0x000fe200078e0013 */
[----:B------:R-:W-:Y:S02]  /*b960*/  MOV R5, R17 ;  /* 0x0000001100057202 */ /* 0x000fe40000000f00 */
.L_x_5740:
[----:B------:R-:W-:Y:S05]  /*b970*/  BSYNC.RECONVERGENT B1 ;  /* 0x0000000000017941 */ /* 0x000fea0003800200 */
.L_x_5739:
        /* <DEDUP_REMOVED lines=49> */
.L_x_5746:
[----:B------:R-:W-:Y:S05]  /*bc90*/  BSYNC.RECONVERGENT B0 ;  /* 0x0000000000007941 */ /* 0x000fea0003800200 */
.L_x_5745:
[----:B-----5:R4:W-:Y:S02]  /*bca0*/  STS.128 [R217+0x2000], R16 ;  /* 0x00200010d9007388 */ /* 0x0209e40000000c00 */
.L_x_5744:
[----:B------:R-:W-:Y:S05]  /*bcb0*/  BSYNC.RECONVERGENT B1 ;  /* 0x0000000000017941 */ /* 0x000fea0003800200 */
.L_x_5743:
        /* <DEDUP_REMOVED lines=47> */
.L_x_5748:
[----:B------:R-:W-:Y:S05]  /*bfb0*/  BSYNC.RECONVERGENT B0 ;  /* 0x0000000000007941 */ /* 0x000fea0003800200 */
.L_x_5747:
[----:B-----5:R1:W-:Y:S02]  /*bfc0*/  STS.128 [R217+0x4000], R16 ;  /* 0x00400010d9007388 */ /* 0x0203e40000000c00 */
.L_x_5738:
[----:B------:R-:W-:Y:S05]  /*bfd0*/  BSYNC.RECONVERGENT B2 ;  /* 0x0000000000027941 */ /* 0x000fea0003800200 */
.L_x_5737:
        /* <DEDUP_REMOVED lines=65> */
.L_x_5754:
[----:B------:R-:W-:Y:S05]  /*c3f0*/  BSYNC.RECONVERGENT B0 ;  /* 0x0000000000007941 */ /* 0x000fea0003800200 */
.L_x_5753:
[----:B-----5:R4:W-:Y:S02]  /*c400*/  STS.128 [R217+0x800], R16 ;  /* 0x00080010d9007388 */ /* 0x0209e40000000c00 */
.L_x_5752:
[----:B------:R-:W-:Y:S05]  /*c410*/  BSYNC.RECONVERGENT B1 ;  /* 0x0000000000017941 */ /* 0x000fea0003800200 */
.L_x_5751:
        /* <DEDUP_REMOVED lines=58> */
.L_x_5758:
[----:B------:R-:W-:Y:S05]  /*c7c0*/  BSYNC.RECONVERGENT B0 ;  /* 0x0000000000007941 */ /* 0x000fea0003800200 */
.L_x_5757:
[----:B-----5:R4:W-:Y:S02]  /*c7d0*/  STS.128 [R217+0x2800], R16 ;  /* 0x00280010d9007388 */ /* 0x0209e40000000c00 */
.L_x_5756:
[----:B------:R-:W-:Y:S05]  /*c7e0*/  BSYNC.RECONVERGENT B1 ;  /* 0x0000000000017941 */ /* 0x000fea0003800200 */
.L_x_5755:
        /* <DEDUP_REMOVED lines=57> */
.L_x_5760:
[----:B------:R-:W-:Y:S05]  /*cb80*/  BSYNC.RECONVERGENT B0 ;  /* 0x0000000000007941 */ /* 0x000fea0003800200 */
.L_x_5759:
[----:B-----5:R4:W-:Y:S02]  /*cb90*/  STS.128 [R217+0x4800], R16 ;  /* 0x00480010d9007388 */ /* 0x0209e40000000c00 */
.L_x_5750:
[----:B------:R-:W-:Y:S05]  /*cba0*/  BSYNC.RECONVERGENT B2 ;  /* 0x0000000000027941 */ /* 0x000fea0003800200 */
.L_x_5749:
        /* <DEDUP_REMOVED lines=66> */
.L_x_5766:
[----:B------:R-:W-:Y:S05]  /*cfd0*/  BSYNC.RECONVERGENT B0 ;  /* 0x0000000000007941 */ /* 0x000fea0003800200 */
.L_x_5765:
[----:B-----5:R4:W-:Y:S02]  /*cfe0*/  STS.128 [R217+0x1000], R16 ;  /* 0x00100010d9007388 */ /* 0x0209e40000000c00 */
.L_x_5764:
[----:B------:R-:W-:Y:S05]  /*cff0*/  BSYNC.RECONVERGENT B1 ;  /* 0x0000000000017941 */ /* 0x000fea0003800200 */
.L_x_5763:
        /* <DEDUP_REMOVED lines=58> */
.L_x_5770:
[----:B------:R-:W-:Y:S05]  /*d3a0*/  BSYNC.RECONVERGENT B0 ;  /* 0x0000000000007941 */ /* 0x000fea0003800200 */
.L_x_5769:
[----:B-----5:R1:W-:Y:S02]  /*d3b0*/  STS.128 [R217+0x3000], R16 ;  /* 0x00300010d9007388 */ /* 0x0203e40000000c00 */
.L_x_5768:
[----:B------:R-:W-:Y:S05]  /*d3c0*/  BSYNC.RECONVERGENT B1 ;  /* 0x0000000000017941 */ /* 0x000fea0003800200 */
.L_x_5767:
        /* <DEDUP_REMOVED lines=57> */
.L_x_5772:
[----:B------:R-:W-:Y:S05]  /*d760*/  BSYNC.RECONVERGENT B0 ;  /* 0x0000000000007941 */ /* 0x000fea0003800200 */
.L_x_5771:
[----:B-----5:R4:W-:Y:S02]  /*d770*/  STS.128 [R217+0x5000], R16 ;  /* 0x00500010d9007388 */ /* 0x0209e40000000c00 */
.L_x_5762:
[----:B------:R-:W-:Y:S05]  /*d780*/  BSYNC.RECONVERGENT B2 ;  /* 0x0000000000027941 */ /* 0x000fea0003800200 */
.L_x_5761:
        /* <DEDUP_REMOVED lines=65> */
.L_x_5776:
[----:B------:R-:W-:Y:S05]  /*dba0*/  BSYNC.RECONVERGENT B0 ;  /* 0x0000000000007941 */ /* 0x000fea0003800200 */
.L_x_5775:
[----:B-----5:R3:W-:Y:S02]  /*dbb0*/  STS.128 [R217+0x1800], R16 ;  /* 0x00180010d9007388 */ /* 0x0207e40000000c00 */
.L_x_5774:
[----:B------:R-:W-:Y:S05]  /*dbc0*/  BSYNC.RECONVERGENT B1 ;  /* 0x0000000000017941 */ /* 0x000fea0003800200 */
.L_x_5773:
        /* <DEDUP_REMOVED lines=57> */
.L_x_5780:
[----:B------:R-:W-:Y:S05]  /*df60*/  BSYNC.RECONVERGENT B0 ;  /* 0x0000000000007941 */ /* 0x000fea0003800200 */
.L_x_5779:
[----:B-----5:R1:W-:Y:S02]  /*df70*/  STS.128 [R217+0x3800], R16 ;  /* 0x00380010d9007388 */ /* 0x0203e40000000c00 */
.L_x_5778:
[----:B------:R-:W-:Y:S05]  /*df80*/  BSYNC.RECONVERGENT B1 ;  /* 0x0000000000017941 */ /* 0x000fea0003800200 */
.L_x_5777:
        /* <DEDUP_REMOVED lines=56> */
.L_x_5782:
[----:B------:R-:W-:Y:S05]  /*e310*/  BSYNC.RECONVERGENT B0 ;  /* 0x0000000000007941 */ /* 0x000fea0003800200 */
.L_x_5781:
[----:B-----5:R3:W-:Y:S01]  /*e320*/  STS.128 [R217+0x5800], R16 ;  /* 0x00580010d9007388 */ /* 0x0207e20000000c00 */
[----:B------:R-:W-:Y:S05]  /*e330*/  BRA `(.L_x_5734) ;  /* 0x0000004400607947 */ /* 0x000fea0003800000 */
.L_x_5736:
        /* <DEDUP_REMOVED lines=97> */
.L_x_5788:
[----:B------:R-:W-:Y:S05]  /*e950*/  BSYNC.RECONVERGENT B0 ;  /* 0x0000000000007941 */ /* 0x000fea0003800200 */
.L_x_5787:
[----:B-----5:R-:W-:Y:S01]  /*e960*/  IMAD.MOV.U32 R6, RZ, RZ, R38 ;  /* 0x000000ffff067224 */ /* 0x020fe200078e0026 */
[----:B------:R-:W-:Y:S01]  /*e970*/  MOV R4, R36 ;  /* 0x0000002400047202 */ /* 0x000fe20000000f00 */
[----:B------:R-:W-:Y:S01]  /*e980*/  IMAD.MOV.U32 R7, RZ, RZ, R39 ;  /* 0x000000ffff077224 */ /* 0x000fe200078e0027 */
[----:B------:R-:W-:Y:S02]  /*e990*/  MOV R5, R37 ;  /* 0x0000002500057202 */ /* 0x000fe40000000f00 */
.L_x_5786:
[----:B------:R-:W-:Y:S05]  /*e9a0*/  BSYNC.RECONVERGENT B1 ;  /* 0x0000000000017941 */ /* 0x000fea0003800200 */
.L_x_5785:
        /* <DEDUP_REMOVED lines=87> */
.L_x_5792:
[----:B------:R-:W-:Y:S05]  /*ef20*/  BSYNC.RECONVERGENT B0 ;  /* 0x0000000000007941 */ /* 0x000fea0003800200 */
.L_x_5791:
[----:B-----5:R4:W-:Y:S02]  /*ef30*/  STS.128 [R217+0x2000], R36 ;  /* 0x00200024d9007388 */ /* 0x0209e40000000c00 */
.L_x_5790:
[----:B------:R-:W-:Y:S05]  /*ef40*/  BSYNC.RECONVERGENT B1 ;  /* 0x0000000000017941 */ /* 0x000fea0003800200 */
.L_x_5789:
        /* <DEDUP_REMOVED lines=85> */
.L_x_5794:
[----:B------:R-:W-:Y:S05]  /*f4a0*/  BSYNC.RECONVERGENT B0 ;  /* 0x0000000000007941 */ /* 0x000fea0003800200 */
.L_x_5793:
[----:B-----5:R1:W-:Y:S02]  /*f4b0*/  STS.128 [R217+0x4000], R36 ;  /* 0x00400024d9007388 */ /* 0x0203e40000000c00 */
.L_x_5784:
[----:B------:R-:W-:Y:S05]  /*f4c0*/  BSYNC.RECONVERGENT B2 ;  /* 0x0000000000027941 */ /* 0x000fea0003800200 */
.L_x_5783:
        /* <DEDUP_REMOVED lines=95> */
.L_x_5800:
[----:B------:R-:W-:Y:S05]  /*fac0*/  BSYNC.RECONVERGENT B0 ;  /* 0x0000000000007941 */ /* 0x000fea0003800200 */
.L_x_5799:
[----:B-----5:R1:W-:Y:S02]  /*fad0*/  STS.128 [R217+0x800], R32 ;  /* 0x00080020d9007388 */ /* 0x0203e40000000c00 */
.L_x_5798:
[----:B------:R-:W-:Y:S05]  /*fae0*/  BSYNC.RECONVERGENT B1 ;  /* 0x0000000000017941 */ /* 0x000fea0003800200 */
.L_x_5797:
        /* <DEDUP_REMOVED lines=88> */
.L_x_5804:
[----:B------:R-:W-:Y:S05]  /*10070*/  BSYNC.RECONVERGENT B0 ;  /* 0x0000000000007941 */ /* 0x000fea0003800200 */
.L_x_5803:
[----:B-----5:R1:W-:Y:S02]  /*10080*/  STS.128 [R217+0x2800], R32 ;  /* 0x00280020d9007388 */ /* 0x0203e40000000c00 */
.L_x_5802:
[----:B------:R-:W-:Y:S05]  /*10090*/  BSYNC.RECONVERGENT B1 ;  /* 0x0000000000017941 */ /* 0x000fea0003800200 */
.L_x_5801:
        /* <DEDUP_REMOVED lines=86> */
.L_x_5806:
[----:B------:R-:W-:Y:S05]  /*10600*/  BSYNC.RECONVERGENT B0 ;  /* 0x0000000000007941 */ /* 0x000fea0003800200 */
.L_x_5805:
[----:B-----5:R1:W-:Y:S02]  /*10610*/  STS.128 [R217+0x4800], R32 ;  /* 0x00480020d9007388 */ /* 0x0203e40000000c00 */
.L_x_5796:
[----:B------:R-:W-:Y:S05]  /*10620*/  BSYNC.RECONVERGENT B2 ;  /* 0x0000000000027941 */ /* 0x000fea0003800200 */
.L_x_5795:
        /* <DEDUP_REMOVED lines=95> */
.L_x_5812:
[----:B------:R-:W-:Y:S05]  /*10c20*/  BSYNC.RECONVERGENT B0 ;  /* 0x0000000000007941 */ /* 0x000fea0003800200 */
.L_x_5811:
[----:B-----5:R1:W-:Y:S02]  /*10c30*/  STS.128 [R217+0x1000], R32 ;  /* 0x00100020d9007388 */ /* 0x0203e40000000c00 */
.L_x_5810:
[----:B------:R-:W-:Y:S05]  /*10c40*/  BSYNC.RECONVERGENT B1 ;  /* 0x0000000000017941 */ /* 0x000fea0003800200 */
.L_x_5809:
        /* <DEDUP_REMOVED lines=87> */
.L_x_5816:
[----:B------:R-:W-:Y:S05]  /*111c0*/  BSYNC.RECONVERGENT B0 ;  /* 0x0000000000007941 */ /* 0x000fea0003800200 */
.L_x_5815:
[----:B-----5:R1:W-:Y:S02]  /*111d0*/  STS.128 [R217+0x3000], R32 ;  /* 0x00300020d9007388 */ /* 0x0203e40000000c00 */
.L_x_5814:
[----:B------:R-:W-:Y:S05]  /*111e0*/  BSYNC.RECONVERGENT B1 ;  /* 0x0000000000017941 */ /* 0x000fea0003800200 */
.L_x_5813:
        /* <DEDUP_REMOVED lines=86> */
.L_x_5818:
[----:B------:R-:W-:Y:S05]  /*11750*/  BSYNC.RECONVERGENT B0 ;  /* 0x0000000000007941 */ /* 0x000fea0003800200 */
.L_x_5817:
[----:B-----5:R1:W-:Y:S02]  /*11760*/  STS.128 [R217+0x5000], R32 ;  /* 0x00500020d9007388 */ /* 0x0203e40000000c00 */
.L_x_5808:
[----:B------:R-:W-:Y:S05]  /*11770*/  BSYNC.RECONVERGENT B2 ;  /* 0x0000000000027941 */ /* 0x000fea0003800200 */
.L_x_5807:
        /* <DEDUP_REMOVED lines=95> */
.L_x_5822:
[----:B------:R-:W-:Y:S05]  /*11d70*/  BSYNC.RECONVERGENT B0 ;  /* 0x0000000000007941 */ /* 0x000fea0003800200 */
.L_x_5821:
[----:B-----5:R4:W-:Y:S02]  /*11d80*/  STS.128 [R217+0x1800], R32 ;  /* 0x00180020d9007388 */ /* 0x0209e40000000c00 */
.L_x_5820:
[----:B------:R-:W-:Y:S05]  /*11d90*/  BSYNC.RECONVERGENT B1 ;  /* 0x0000000000017941 */ /* 0x000fea0003800200 */
.L_x_5819:
        /* <DEDUP_REMOVED lines=87> */
.L_x_5826:
[----:B------:R-:W-:Y:S05]  /*12310*/  BSYNC.RECONVERGENT B0 ;  /* 0x0000000000007941 */ /* 0x000fea0003800200 */
.L_x_5825:
[----:B-----5:R1:W-:Y:S02]  /*12320*/  STS.128 [R217+0x3800], R32 ;  /* 0x00380020d9007388 */ /* 0x0203e40000000c00 */
.L_x_5824:
[----:B------:R-:W-:Y:S05]  /*12330*/  BSYNC.RECONVERGENT B1 ;  /* 0x0000000000017941 */ /* 0x000fea0003800200 */
.L_x_5823:
        /* <DEDUP_REMOVED lines=86> */
.L_x_5828:
[----:B------:R-:W-:Y:S05]  /*128a0*/  BSYNC.RECONVERGENT B0 ;  /* 0x0000000000007941 */ /* 0x000fea0003800200 */
.L_x_5827:
[----:B-----5:R4:W-:Y:S02]  /*128b0*/  STS.128 [R217+0x5800], R32 ;  /* 0x00580020d9007388 */ /* 0x0209e40000000c00 */
.L_x_5734:
[----:B------:R-:W-:Y:S05]  /*128c0*/  BSYNC.RECONVERGENT B3 ;  /* 0x0000000000037941 */ /* 0x000fea0003800200 */
.L_x_5723:
[----:B------:R-:W-:Y:S01]  /*128d0*/  UIADD3 UR15, UPT, UPT, -UR34, UR29, URZ ;  /* 0x0000001d220f7290 */ /* 0x000fe2000fffe1ff */
[----:B------:R-:W-:Y:S05]  /*128e0*/  BSSY.RECONVERGENT B0, `(.L_x_5829) ;  /* 0x000001c000007945 */ /* 0x000fea0003800200 */
[----:B------:R-:W-:-:S13]  /*128f0*/  ISETP.GE.AND P3, PT, R100, UR15, PT ;  /* 0x0000000f64007c0c */ /* 0x000fda000bf66270 */
[----:B------:R-:W-:Y:S05]  /*12900*/  @P3 BRA `(.L_x_5830) ;  /* 0x0000000000643947 */ /* 0x000fea0003800000 */
[----:B------:R-:W1:Y:S02]  /*12910*/  LDCU UR8, c[0x0][0x440] ;  /* 0x00008800ff0877ac */ /* 0x000e640008000800 */
[----:B-1----:R-:W-:Y:S02]  /*12920*/  ISETP.GE.AND P1, PT, R12, UR8, PT ;  /* 0x000000080c007c0c */ /* 0x002fe4000bf26270 */
        /* <DEDUP_REMOVED lines=22> */
.L_x_5831:
[----:B------:R1:W-:Y:S02]  /*12a90*/  STS.128 [R217+0xa000], RZ ;  /* 0x00a000ffd9007388 */ /* 0x0003e40000000c00 */
.L_x_5830:
[----:B------:R-:W-:Y:S05]  /*12aa0*/  BSYNC.RECONVERGENT B0 ;  /* 0x0000000000007941 */ /* 0x000fea0003800200 */
.L_x_5829:
        /* <DEDUP_REMOVED lines=27> */
.L_x_5834:
[----:B------:R2:W-:Y:S02]  /*12c60*/  STS.128 [R217+0xa800], RZ ;  /* 0x00a800ffd9007388 */ /* 0x0005e40000000c00 */
.L_x_5833:
[----:B------:R-:W-:Y:S05]  /*12c70*/  BSYNC.RECONVERGENT B0 ;  /* 0x0000000000007941 */ /* 0x000fea0003800200 */
.L_x_5832:
        /* <DEDUP_REMOVED lines=26> */
.L_x_5837:
[----:B------:R2:W-:Y:S02]  /*12e20*/  STS.128 [R217+0xb000], RZ ;  /* 0x00b000ffd9007388 */ /* 0x0005e40000000c00 */
.L_x_5836:
[----:B------:R-:W-:Y:S05]  /*12e30*/  BSYNC.RECONVERGENT B0 ;  /* 0x0000000000007941 */ /* 0x000fea0003800200 */
.L_x_5835:
[----:B------:R-:W-:Y:S01]  /*12e40*/  ISETP.GE.AND P0, PT, R30, UR15, PT ;  /* 0x0000000f1e007c0c */ /* 0x000fe2000bf06270 */
[----:B------:R-:W-:Y:S01]  /*12e50*/  IMAD.SHL.U32 R180, R133, 0x8, RZ ;  /* 0x0000000885b47824 */ /* 0x000fe200078e00ff */
[----:B------:R-:W-:Y:S04]  /*12e60*/  BSSY.RECONVERGENT B0, `(.L_x_5838) ;  /* 0x000001b000007945 */ /* 0x000fe80003800200 */
[----:B------:R-:W-:-:S07]  /*12e70*/  LOP3.LUT R180, R180, 0x38, RZ, 0xc0, !PT ;  /* 0x00000038b4b47812 */ /* 0x000fce00078ec0ff */
[----:B------:R-:W-:Y:S05]  /*12e80*/  @P0 BRA `(.L_x_5839) ;  /* 0x0000000000600947 */ /* 0x000fea0003800000 */
[----:B-12---:R-:W1:Y:S01]  /*12e90*/  LDC.64 R2, c[0x0][0x3b8] ;  /* 0x0000ee00ff027b82 */ /* 0x006e620000000a00 */
[----:B------:R-:W2:Y:S01]  /*12ea0*/  LDCU UR8, c[0x0][0x440] ;  /* 0x00008800ff0877ac */ /* 0x000ea20008000800 */
[----:B------:R-:W-:Y:S01]  /*12eb0*/  IMAD.MOV.U32 R194, RZ, RZ, R196 ;  /* 0x000000ffffc27224 */ /* 0x000fe200078e00c4 */
        /* <DEDUP_REMOVED lines=21> */
.L_x_5839:
[----:B------:R-:W-:Y:S05]  /*13010*/  BSYNC.RECONVERGENT B0 ;  /* 0x0000000000007941 */ /* 0x000fea0003800200 */
.L_x_5838:
        /* <DEDUP_REMOVED lines=54> */
.L_x_5842:
[----:B------:R2:W-:Y:S01]  /*13380*/  STS.128 [R217+0x10000], RZ ;  /* 0x010000ffd9007388 */ /* 0x0005e20000000c00 */
[----:B------:R-:W-:Y:S05]  /*13390*/  BRA `(.L_x_5843) ;  /* 0x00000000000c7947 */ /* 0x000fea0003800000 */
.L_x_5841:
[----:B------:R1:W-:Y:S04]  /*133a0*/  STS.128 [R217+0xc000], RZ ;  /* 0x00c000ffd9007388 */ /* 0x0003e80000000c00 */
[----:B------:R1:W-:Y:S04]  /*133b0*/  STS.128 [R217+0xe000], RZ ;  /* 0x00e000ffd9007388 */ /* 0x0003e80000000c00 */
[----:B------:R1:W-:Y:S02]  /*133c0*/  STS.128 [R217+0x10000], RZ ;  /* 0x010000ffd9007388 */ /* 0x0003e40000000c00 */
.L_x_5843:
[----:B------:R-:W-:Y:S05]  /*133d0*/  BSYNC.RECONVERGENT B0 ;  /* 0x0000000000007941 */ /* 0x000fea0003800200 */
.L_x_5840:
        /* <DEDUP_REMOVED lines=30> */
.L_x_5846:
[----:B------:R2:W-:Y:S02]  /*135c0*/  STS.128 [R217+0x10800], RZ ;  /* 0x010800ffd9007388 */ /* 0x0005e40000000c00 */
.L_x_5845:
[----:B------:R-:W-:Y:S05]  /*135d0*/  BSYNC.RECONVERGENT B0 ;  /* 0x0000000000007941 */ /* 0x000fea0003800200 */
.L_x_5844:
        /* <DEDUP_REMOVED lines=29> */
.L_x_5849:
[----:B------:R2:W-:Y:S02]  /*137b0*/  STS.128 [R217+0x11000], RZ ;  /* 0x011000ffd9007388 */ /* 0x0005e40000000c00 */
.L_x_5848:
[----:B------:R-:W-:Y:S05]  /*137c0*/  BSYNC.RECONVERGENT B0 ;  /* 0x0000000000007941 */ /* 0x000fea0003800200 */
.L_x_5847:
        /* <DEDUP_REMOVED lines=10> */
[----:B------:R-:W2:Y:S01]  /*13870*/  LDCU UR8, c[0x0][0x440] ;  /* 0x00008800ff0877ac */ /* 0x000ea20008000800 */
[----:B---3--:R-:W-:Y:S01]  /*13880*/  IMAD.MOV.U32 R199, RZ, RZ, R197 ;  /* 0x000000ffffc77224 */ /* 0x008fe200078e00c5 */
        /* <DEDUP_REMOVED lines=22> */
.L_x_5852:
[----:B------:R3:W-:Y:S02]  /*139f0*/  STS.128 [R217+0x11800], RZ ;  /* 0x011800ffd9007388 */ /* 0x0007e40000000c00 */
.L_x_5851:
[----:B------:R-:W-:Y:S05]  /*13a00*/  BSYNC.RECONVERGENT B0 ;  /* 0x0000000000007941 */ /* 0x000fea0003800200 */
.L_x_5850:
[----:B------:R-:W-:Y:S01]  /*13a10*/  LOP3.LUT R3, R60, 0x8, R133, 0x78, !PT ;  /* 0x000000083c037812 */ /* 0x000fe200078e7885 */
[----:B------:R-:W-:Y:S01]  /*13a20*/  IMAD.MOV.U32 R181, RZ, RZ, 0x20 ;  /* 0x00000020ffb57424 */ /* 0x000fe200078e00ff */
[----:B------:R-:W-:Y:S01]  /*13a30*/  LOP3.LUT R100, R0, 0x400, RZ, 0xc0, !PT ;  /* 0x0000040000647812 */ /* 0x000fe200078ec0ff */
[----:B------:R-:W-:Y:S01]  /*13a40*/  IMAD.MOV.U32 R152, RZ, RZ, 0x40 ;  /* 0x00000040ff987424 */ /* 0x000fe200078e00ff */
[----:B------:R-:W-:Y:S01]  /*13a50*/  LOP3.LUT R3, R3, R180, RZ, 0x3c, !PT ;  /* 0x000000b403037212 */ /* 0x000fe200078e3cff */
[----:B------:R-:W2:Y:S01]  /*13a60*/  LDCU.64 UR8, c[0x0][0x508] ;  /* 0x0000a100ff0877ac */ /* 0x000ea20008000a00 */
[----:B------:R-:W-:Y:S01]  /*13a70*/  LEA R103, R103, UR5, 0x1 ;  /* 0x0000000567677c11 */ /* 0x000fe2000f8e08ff */
[----:B------:R-:W-:Y:S01]  /*13a80*/  IMAD.U32 R202, RZ, RZ, UR29 ;  /* 0x0000001dffca7e24 */ /* 0x000fe2000f8e00ff */
[----:B------:R-:W-:Y:S01]  /*13a90*/  LOP3.LUT P6, RZ, R133, 0x2, RZ, 0xc0, !PT ;  /* 0x0000000285ff7812 */ /* 0x000fe200078cc0ff */
[----:B------:R-:W-:Y:S01]  /*13aa0*/  IMAD R100, R3, 0x2, R100 ;  /* 0x0000000203647824 */ /* 0x000fe200078e0264 */
[----:B------:R-:W-:Y:S01]  /*13ab0*/  LOP3.LUT P2, RZ, R133, 0x4, RZ, 0xc0, !PT ;  /* 0x0000000485ff7812 */ /* 0x000fe2000784c0ff */
[----:B------:R-:W-:Y:S01]  /*13ac0*/  LDSM.16.M88.4 R44, [R103] ;  /* 0x00000000672c783b */ /* 0x000fe20000000200 */
[----:B------:R-:W-:Y:S01]  /*13ad0*/  SEL R168, R181, 0xffffffe0, !P6 ;  /* 0xffffffe0b5a87807 */ /* 0x000fe20007000000 */
[----:B------:R-:W-:Y:S01]  /*13ae0*/  VIADD R97, R100, UR5 ;  /* 0x0000000564617c36 */ /* 0x000fe20008000000 */
[----:B------:R-:W-:Y:S01]  /*13af0*/  SEL R152, R152, 0xffffffc0, !P2 ;  /* 0xffffffc098987807 */ /* 0x000fe20005000000 */
[----:B------:R-:W1:Y:S01]  /*13b00*/  LDSM.16.M88.4 R68, [R100+UR5+0x6000] ;  /* 0x006000056444783b */ /* 0x000e620008000200 */
[----:B------:R-:W-:Y:S01]  /*13b10*/  IADD3 R134, PT, PT, R185, UR28, R2 ;  /* 0x0000001cb9867c10 */ /* 0x000fe2000fffe002 */
[--C-:B------:R-:W-:Y:S01]  /*13b20*/  IMAD.IADD R101, R103, 0x1, R168.reuse ;  /* 0x0000000167657824 */ /* 0x100fe200078e02a8 */
[----:B------:R-:W-:Y:S01]  /*13b30*/  LOP3.LUT R144, R8, 0x6, RZ, 0xc0, !PT ;  /* 0x0000000608907812 */ /* 0x000fe200078ec0ff */
[----:B------:R-:W1:Y:S01]  /*13b40*/  LDSM.16.M88.4 R60, [R100+UR5+0x6800] ;  /* 0x00680005643c783b */ /* 0x000e620008000200 */
        /* <DEDUP_REMOVED lines=9> */
[----:B----4-:R-:W-:Y:S04]  /*13be0*/  LDSM.16.M88.4 R16, [R101] ;  /* 0x000000006510783b */ /* 0x010fe80000000200 */
[----:B---3--:R-:W3:Y:S04]  /*13bf0*/  LDSM.16.M88.4 R4, [R98+0x6000] ;  /* 0x006000006204783b */ /* 0x008ee80000000200 */
[----:B------:R-:W4:Y:S04]  /*13c00*/  LDSM.16.M88.4 R36, [R98+0x6800] ;  /* 0x006800006224783b */ /* 0x000f280000000200 */
[----:B------:R-:W4:Y:S04]  /*13c10*/  LDSM.16.M88.4 R24, [R98+0x7000] ;  /* 0x007000006218783b */ /* 0x000f280000000200 */
[----:B------:R-:W-:Y:S04]  /*13c20*/  LDSM.16.M88.4 R12, [R99] ;  /* 0x00000000630c783b */ /* 0x000fe80000000200 */
[----:B------:R-:W4:Y:S01]  /*13c30*/  LDSM.16.M88.4 R32, [R97+0x6000] ;  /* 0x006000006120783b */ /* 0x000f220000000200 */
[C---:B-1----:R-:W-:Y:S03]  /*13c40*/  HMMA.16816.F32 R20, R44.reuse, R68, RZ ;  /* 0x000000442c14723c */ /* 0x042fe600000018ff */
[----:B------:R-:W-:Y:S04]  /*13c50*/  LDSM.16.M88.4 R84, [R97+0x6800] ;  /* 0x006800006154783b */ /* 0x000fe80000000200 */
[----:B------:R-:W-:Y:S01]  /*13c60*/  LDSM.16.M88.4 R80, [R3+0x6000] ;  /* 0x006000000350783b */ /* 0x000fe20000000200 */
[C---:B------:R-:W-:Y:S03]  /*13c70*/  HMMA.16816.F32 R68, R44.reuse, R70, RZ ;  /* 0x000000462c44723c */ /* 0x040fe600000018ff */
[----:B-----5:R-:W-:Y:S04]  /*13c80*/  LDSM.16.M88.4 R76, [R97+0x7000] ;  /* 0x00700000614c783b */ /* 0x020fe80000000200 */
[----:B------:R-:W-:Y:S01]  /*13c90*/  LDSM.16.M88.4 R72, [R97+0x7800] ;  /* 0x007800006148783b */ /* 0x000fe20000000200 */
[C---:B------:R-:W-:Y:S03]  /*13ca0*/  HMMA.16816.F32 R64, R44.reuse, R60, RZ ;  /* 0x0000003c2c40723c */ /* 0x040fe600000018ff */
[----:B------:R-:W-:Y:S04]  /*13cb0*/  LDSM.16.M88.4 R40, [R3+0x6800] ;  /* 0x006800000328783b */ /* 0x000fe80000000200 */
[----:B------:R-:W-:Y:S01]  /*13cc0*/  LDSM.16.M88.4 R92, [R100+UR5+0x8800] ;  /* 0x00880005645c783b */ /* 0x000fe20008000200 */
[C---:B------:R-:W-:Y:S03]  /*13cd0*/  HMMA.16816.F32 R56, R44.reuse, R52, RZ ;  /* 0x000000342c38723c */ /* 0x040fe600000018ff */
[----:B------:R-:W-:Y:S04]  /*13ce0*/  LDSM.16.M88.4 R88, [R98+0x8000] ;  /* 0x008000006258783b */ /* 0x000fe80000000200 */
[----:B------:R-:W0:Y:S01]  /*13cf0*/  LDGDEPBAR ;  /* 0x00000000000079af */ /* 0x000e220000000000 */
[C---:B------:R-:W-:Y:S08]  /*13d00*/  HMMA.16816.F32 R60, R44.reuse, R62, RZ ;  /* 0x0000003e2c3c723c */ /* 0x040ff000000018ff */
[C---:B------:R-:W-:Y:S08]  /*13d10*/  HMMA.16816.F32 R52, R44.reuse, R54, RZ ;  /* 0x000000362c34723c */ /* 0x040ff000000018ff */
[C---:B--2---:R-:W-:Y:S08]  /*13d20*/  HMMA.16816.F32 R48, R44.reuse, R28, RZ ;  /* 0x0000001c2c30723c */ /* 0x044ff000000018ff */
[----:B------:R-:W-:Y:S01]  /*13d30*/  HMMA.16816.F32 R44, R44, R30, RZ ;  /* 0x0000001e2c2c723c */ /* 0x000fe200000018ff */
[----:B------:R-:W1:Y:S07]  /*13d40*/  LDSM.16.M88.4 R28, [R98+0x7800] ;  /* 0x00780000621c783b */ /* 0x000e6e0000000200 */
[C---:B---3--:R-:W-:Y:S08]  /*13d50*/  HMMA.16816.F32 R20, R16.reuse, R4, R20 ;  /* 0x000000041014723c */ /* 0x048ff00000001814 */
[C---:B------:R-:W-:Y:S01]  /*13d60*/  HMMA.16816.F32 R68, R16.reuse, R6, R68 ;  /* 0x000000061044723c */ /* 0x040fe20000001844 */
[----:B------:R-:W2:Y:S07]  /*13d70*/  LDSM.16.M88.4 R4, [R96] ;  /* 0x000000006004783b */ /* 0x000eae0000000200 */
[C---:B----4-:R-:W-:Y:S08]  /*13d80*/  HMMA.16816.F32 R64, R16.reuse, R36, R64 ;  /* 0x000000241040723c */ /* 0x050ff00000001840 */
[C---:B------:R-:W-:Y:S01]  /*13d90*/  HMMA.16816.F32 R60, R16.reuse, R38, R60 ;  /* 0x00000026103c723c */ /* 0x040fe2000000183c */
[----:B------:R-:W-:Y:S07]  /*13da0*/  LDSM.16.M88.4 R36, [R100+UR5+0x8000] ;  /* 0x008000056424783b */ /* 0x000fee0008000200 */
[C---:B------:R-:W-:Y:S08]  /*13db0*/  HMMA.16816.F32 R56, R16.reuse, R24, R56 ;  /* 0x000000181038723c */ /* 0x040ff00000001838 */
[----:B------:R-:W-:Y:S01]  /*13dc0*/  HMMA.16816.F32 R52, R16, R26, R52 ;  /* 0x0000001a1034723c */ /* 0x000fe20000001834 */
[----:B------:R-:W3:Y:S07]  /*13dd0*/  LDSM.16.M88.4 R24, [R103+0x2000] ;  /* 0x002000006718783b */ /* 0x000eee0000000200 */
[----:B------:R-:W-:Y:S08]  /*13de0*/  HMMA.16816.F32 R20, R12, R32, R20 ;  /* 0x000000200c14723c */ /* 0x000ff00000001814 */
[C---:B-1----:R-:W-:Y:S08]  /*13df0*/  HMMA.16816.F32 R48, R16.reuse, R28, R48 ;  /* 0x0000001c1030723c */ /* 0x042ff00000001830 */
[----:B------:R-:W-:Y:S01]  /*13e00*/  HMMA.16816.F32 R44, R16, R30, R44 ;  /* 0x0000001e102c723c */ /* 0x000fe2000000182c */
[----:B------:R-:W-:Y:S04]  /*13e10*/  LDSM.16.M88.4 R28, [R3+0x7800] ;  /* 0x00780000031c783b */ /* 0x000fe80000000200 */
[----:B------:R-:W-:Y:S03]  /*13e20*/  LDSM.16.M88.4 R16, [R101+0x2000] ;  /* 0x002000006510783b */ /* 0x000fe60000000200 */
[C---:B------:R-:W-:Y:S01]  /*13e30*/  HMMA.16816.F32 R68, R12.reuse, R34, R68 ;  /* 0x000000220c44723c */ /* 0x040fe20000001844 */
[----:B------:R-:W1:Y:S07]  /*13e40*/  LDSM.16.M88.4 R32, [R3+0x7000] ;  /* 0x007000000320783b */ /* 0x000e6e0000000200 */
[C---:B------:R-:W-:Y:S08]  /*13e50*/  HMMA.16816.F32 R64, R12.reuse, R84, R64 ;  /* 0x000000540c40723c */ /* 0x040ff00000001840 */
[----:B------:R-:W-:Y:S01]  /*13e60*/  HMMA.16816.F32 R60, R12, R86, R60 ;  /* 0x000000560c3c723c */ /* 0x000fe2000000183c */
[----:B------:R-:W4:Y:S07]  /*13e70*/  LDSM.16.M88.4 R84, [R100+UR5+0x9000] ;  /* 0x009000056454783b */ /* 0x000f2e0008000200 */
[----:B--2---:R-:W-:Y:S08]  /*13e80*/  HMMA.16816.F32 R20, R4, R80, R20 ;  /* 0x000000500414723c */ /* 0x004ff00000001814 */
[C---:B------:R-:W-:Y:S08]  /*13e90*/  HMMA.16816.F32 R56, R12.reuse, R76, R56 ;  /* 0x0000004c0c38723c */ /* 0x040ff00000001838 */
[C---:B------:R-:W-:Y:S01]  /*13ea0*/  HMMA.16816.F32 R52, R12.reuse, R78, R52 ;  /* 0x0000004e0c34723c */ /* 0x040fe20000001834 */
[----:B------:R-:W-:Y:S07]  /*13eb0*/  LDSM.16.M88.4 R76, [R97+0x8000] ;  /* 0x00800000614c783b */ /* 0x000fee0000000200 */
[C---:B------:R-:W-:Y:S08]  /*13ec0*/  HMMA.16816.F32 R48, R12.reuse, R72, R48 ;  /* 0x000000480c30723c */ /* 0x040ff00000001830 */
[----:B------:R-:W-:Y:S01]  /*13ed0*/  HMMA.16816.F32 R44, R12, R74, R44 ;  /* 0x0000004a0c2c723c */ /* 0x000fe2000000182c */
[----:B------:R-:W2:Y:S04]  /*13ee0*/  LDSM.16.M88.4 R72, [R100+UR5+0x9800] ;  /* 0x009800056448783b */ /* 0x000ea80008000200 */
[----:B------:R-:W-:Y:S03]  /*13ef0*/  LDSM.16.M88.4 R12, [R99+0x2000] ;  /* 0x00200000630c783b */ /* 0x000fe60000000200 */
[C---:B------:R-:W-:Y:S01]  /*13f00*/  HMMA.16816.F32 R68, R4.reuse, R82, R68 ;  /* 0x000000520444723c */ /* 0x040fe20000001844 */
[----:B------:R-:W2:Y:S07]  /*13f10*/  LDSM.16.M88.4 R80, [R98+0x8800] ;  /* 0x008800006250783b */ /* 0x000eae0000000200 */
[C---:B------:R-:W-:Y:S08]  /*13f20*/  HMMA.16816.F32 R64, R4.reuse, R40, R64 ;  /* 0x000000280440723c */ /* 0x040ff00000001840 */
[----:B------:R-:W-:Y:S01]  /*13f30*/  HMMA.16816.F32 R60, R4, R42, R60 ;  /* 0x0000002a043c723c */ /* 0x000fe2000000183c */
[----:B------:R-:W-:Y:S07]  /*13f40*/  LDSM.16.M88.4 R40, [R97+0x8800] ;  /* 0x008800006128783b */ /* 0x000fee0000000200 */
[----:B---3--:R-:W-:Y:S08]  /*13f50*/  HMMA.16816.F32 R20, R24, R36, R20 ;  /* 0x000000241814723c */ /* 0x008ff00000001814 */
[C---:B-1----:R-:W-:Y:S08]  /*13f60*/  HMMA.16816.F32 R56, R4.reuse, R32, R56 ;  /* 0x000000200438723c */ /* 0x042ff00000001838 */
[C---:B------:R-:W-:Y:S01]  /*13f70*/  HMMA.16816.F32 R52, R4.reuse, R34, R52 ;  /* 0x000000220434723c */ /* 0x040fe20000001834 */
[----:B------:R-:W1:Y:S07]  /*13f80*/  LDSM.16.M88.4 R32, [R98+0x9000] ;  /* 0x009000006220783b */ /* 0x000e6e0000000200 */
        /* <DEDUP_REMOVED lines=13> */
[C---:B--2---:R-:W-:Y:S08]  /*14060*/  HMMA.16816.F32 R48, R24.reuse, R72, R48 ;  /* 0x000000481830723c */ /* 0x044ff00000001830 */
[----:B------:R-:W-:Y:S01]  /*14070*/  HMMA.16816.F32 R44, R24, R74, R44 ;  /* 0x0000004a182c723c */ /* 0x000fe2000000182c */
[----:B------:R-:W2:Y:S04]  /*14080*/  LDSM.16.M88.4 R72, [R97+0x9000] ;  /* 0x009000006148783b */ /* 0x000ea80000000200 */
[----:B------:R-:W4:Y:S03]  /*14090*/  LDSM.16.M88.4 R24, [R97+0x9800] ;  /* 0x009800006118783b */ /* 0x000f260000000200 */
[C---:B------:R-:W-:Y:S08]  /*140a0*/  HMMA.16816.F32 R64, R16.reuse, R80, R64 ;  /* 0x000000501040723c */ /* 0x040ff00000001840 */
[----:B------:R-:W-:Y:S01]  /*140b0*/  HMMA.16816.F32 R60, R16, R82, R60 ;  /* 0x00000052103c723c */ /* 0x000fe2000000183c */
[----:B------:R-:W-:Y:S07]  /*140c0*/  LDSM.16.M88.4 R80, [R100+UR5+0xa800] ;  /* 0x00a800056450783b */ /* 0x000fee0008000200 */
[----:B------:R-:W-:Y:S08]  /*140d0*/  HMMA.16816.F32 R20, R12, R76, R20 ;  /* 0x0000004c0c14723c */ /* 0x000ff00000001814 */
[C---:B------:R-:W-:Y:S01]  /*140e0*/  HMMA.16816.F32 R68, R16.reuse, R90, R68 ;  /* 0x0000005a1044723c */ /* 0x040fe20000001844 */
[----:B------:R-:W-:Y:S07]  /*140f0*/  LDSM.16.M88.4 R88, [R98+0xa000] ;  /* 0x00a000006258783b */ /* 0x000fee0000000200 */
[C---:B-1----:R-:W-:Y:S08]  /*14100*/  HMMA.16816.F32 R56, R16.reuse, R32, R56 ;  /* 0x000000201038723c */ /* 0x042ff00000001838 */
[C---:B------:R-:W-:Y:S01]  /*14110*/  HMMA.16816.F32 R52, R16.reuse, R34, R52 ;  /* 0x000000221034723c */ /* 0x040fe20000001834 */
[----:B------:R-:W1:Y:S07]  /*14120*/  LDSM.16.M88.4 R32, [R3+0x8800] ;  /* 0x008800000320783b */ /* 0x000e6e0000000200 */
[C---:B---3--:R-:W-:Y:S08]  /*14130*/  HMMA.16816.F32 R48, R16.reuse, R28, R48 ;  /* 0x0000001c1030723c */ /* 0x048ff00000001830 */
[----:B------:R-:W-:Y:S01]  /*14140*/  HMMA.16816.F32 R44, R16, R30, R44 ;  /* 0x0000001e102c723c */ /* 0x000fe2000000182c */
[----:B------:R-:W3:Y:S04]  /*14150*/  LDSM.16.M88.4 R28, [R3+0x9000] ;  /* 0x00900000031c783b */ /* 0x000ee80000000200 */
[----:B------:R-:W3:Y:S03]  /*14160*/  LDSM.16.M88.4 R16, [R3+0x9800] ;  /* 0x009800000310783b */ /* 0x000ee60000000200 */
[C---:B------:R-:W-:Y:S08]  /*14170*/  HMMA.16816.F32 R64, R12.reuse, R40, R64 ;  /* 0x000000280c40723c */ /* 0x040ff00000001840 */
[----:B------:R-:W-:Y:S01]  /*14180*/  HMMA.16816.F32 R60, R12, R42, R60 ;  /* 0x0000002a0c3c723c */ /* 0x000fe2000000183c */
[----:B------:R-:W3:Y:S07]  /*14190*/  LDSM.16.M88.4 R40, [R101+0x4000] ;  /* 0x004000006528783b */ /* 0x000eee0000000200 */
[----:B------:R-:W-:Y:S08]  /*141a0*/  HMMA.16816.F32 R20, R4, R36, R20 ;  /* 0x000000240414723c */ /* 0x000ff00000001814 */
[C---:B------:R-:W-:Y:S01]  /*141b0*/  HMMA.16816.F32 R68, R12.reuse, R78, R68 ;  /* 0x0000004e0c44723c */ /* 0x040fe20000001844 */
[----:B------:R-:W-:Y:S07]  /*141c0*/  LDSM.16.M88.4 R76, [R100+UR5+0xb000] ;  /* 0x00b00005644c783b */ /* 0x000fee0008000200 */
[C---:B--2---:R-:W-:Y:S08]  /*141d0*/  HMMA.16816.F32 R56, R12.reuse, R72, R56 ;  /* 0x000000480c38723c */ /* 0x044ff00000001838 */
[C---:B------:R-:W-:Y:S01]  /*141e0*/  HMMA.16816.F32 R52, R12.reuse, R74, R52 ;  /* 0x0000004a0c34723c */ /* 0x040fe20000001834 */
[----:B------:R-:W2:Y:S07]  /*141f0*/  LDSM.16.M88.4 R72, [R100+UR5+0xb800] ;  /* 0x00b800056448783b */ /* 0x000eae0008000200 */
[C---:B----4-:R-:W-:Y:S08]  /*14200*/  HMMA.16816.F32 R48, R12.reuse, R24, R48 ;  /* 0x000000180c30723c */ /* 0x050ff00000001830 */
[----:B------:R-:W-:Y:S01]  /*14210*/  HMMA.16816.F32 R44, R12, R26, R44 ;  /* 0x0000001a0c2c723c */ /* 0x000fe2000000182c */
[----:B------:R-:W-:Y:S04]  /*14220*/  LDSM.16.M88.4 R12, [R99+0x4000] ;  /* 0x00400000630c783b */ /* 0x000fe80000000200 */
[----:B------:R-:W4:Y:S03]  /*14230*/  LDSM.16.M88.4 R24, [R97+0xa000] ;  /* 0x00a000006118783b */ /* 0x000f260000000200 */
[----:B------:R-:W-:Y:S08]  /*14240*/  HMMA.16816.F32 R20, R84, R92, R20 ;  /* 0x0000005c5414723c */ /* 0x000ff00000001814 */
[C---:B------:R-:W-:Y:S01]  /*14250*/  HMMA.16816.F32 R68, R4.reuse, R38, R68 ;  /* 0x000000260444723c */ /* 0x040fe20000001844 */
[----:B------:R-:W-:Y:S07]  /*14260*/  LDSM.16.M88.4 R36, [R98+0xa800] ;  /* 0x00a800006224783b */ /* 0x000fee0000000200 */
[C---:B-1----:R-:W-:Y:S08]  /*14270*/  HMMA.16816.F32 R64, R4.reuse, R32, R64 ;  /* 0x000000200440723c */ /* 0x042ff00000001840 */
[C---:B------:R-:W-:Y:S01]  /*14280*/  HMMA.16816.F32 R60, R4.reuse, R34, R60 ;  /* 0x00000022043c723c */ /* 0x040fe2000000183c */
[----:B------:R-:W-:Y:S07]  /*14290*/  LDSM.16.M88.4 R32, [R98+0xb000] ;  /* 0x00b000006220783b */ /* 0x000fee0000000200 */
[C---:B---3--:R-:W-:Y:S08]  /*142a0*/  HMMA.16816.F32 R56, R4.reuse, R28, R56 ;  /* 0x0000001c0438723c */ /* 0x048ff00000001838 */
[C---:B------:R-:W-:Y:S01]  /*142b0*/  HMMA.16816.F32 R52, R4.reuse, R30, R52 ;  /* 0x0000001e0434723c */ /* 0x040fe20000001834 */
[----:B------:R-:W-:Y:S07]  /*142c0*/  LDSM.16.M88.4 R28, [R98+0xb800] ;  /* 0x00b80000621c783b */ /* 0x000fee0000000200 */
[C---:B------:R-:W-:Y:S08]  /*142d0*/  HMMA.16816.F32 R48, R4.reuse, R16, R48 ;  /* 0x000000100430723c */ /* 0x040ff00000001830 */
[----:B------:R-:W-:Y:S01]  /*142e0*/  HMMA.16816.F32 R44, R4, R18, R44 ;  /* 0x00000012042c723c */ /* 0x000fe2000000182c */
[----:B------:R-:W-:Y:S04]  /*142f0*/  LDSM.16.M88.4 R4, [R96+0x4000] ;  /* 0x004000006004783b */ /* 0x000fe80000000200 */
[----:B------:R-:W1:Y:S03]  /*14300*/  LDSM.16.M88.4 R16, [R3+0xa000] ;  /* 0x00a000000310783b */ /* 0x000e660000000200 */
[----:B------:R-:W-:Y:S08]  /*14310*/  HMMA.16816.F32 R20, R40, R88, R20 ;  /* 0x000000582814723c */ /* 0x000ff00000001814 */
[C---:B------:R-:W-:Y:S08]  /*14320*/  HMMA.16816.F32 R68, R84.reuse, R94, R68 ;  /* 0x0000005e5444723c */ /* 0x040ff00000001844 */
[----:B--2---:R-:W-:Y:S08]  /*14330*/  HMMA.16816.F32 R48, R84, R72, R48 ;  /* 0x000000485430723c */ /* 0x004ff00000001830 */
[----:B----4-:R-:W-:Y:S08]  /*14340*/  HMMA.16816.F32 R20, R12, R24, R20 ;  /* 0x000000180c14723c */ /* 0x010ff00000001814 */
[----:B------:R-:W-:Y:S08]  /*14350*/  HMMA.16816.F32 R68, R40, R90, R68 ;  /* 0x0000005a2844723c */ /* 0x000ff00000001844 */
[----:B------:R-:W-:Y:S01]  /*14360*/  HMMA.16816.F32 R72, R84, R74, R44 ;  /* 0x0000004a5448723c */ /* 0x000fe2000000182c */
[----:B------:R-:W2:Y:S07]  /*14370*/  LDSM.16.M88.4 R44, [R97+0xa800] ;  /* 0x00a80000612c783b */ /* 0x000eae0000000200 */
[----:B-1----:R-:W-:Y:S01]  /*14380*/  HMMA.16816.F32 R20, R4, R16, R20 ;  /* 0x000000100414723c */ /* 0x002fe20000001814 */
[----:B------:R-:W-:-:S02]  /*14390*/  VIADD R17, R134, UR8 ;  /* 0x0000000886117c36 */ /* 0x000fc40008000000 */
[----:B------:R-:W-:-:S03]  /*143a0*/  VIADD R134, R134, UR29 ;  /* 0x0000001d86867c36 */ /* 0x000fc60008000000 */
[C-C-:B------:R-:W-:Y:S01]  /*143b0*/  VIADDMNMX R204, R17.reuse, 0x1, R202.reuse, PT ;  /* 0x0000000111cc7846 */ /* 0x140fe200038001ca */
[----:B------:R-:W-:Y:S01]  /*143c0*/  VIADD R205, R134, -UR24 ;  /* 0x8000001886cd7c36 */ /* 0x000fe20008000000 */
[----:B------:R-:W-:Y:S01]  /*143d0*/  HMMA.16816.F32 R56, R84, R76, R56 ;  /* 0x0000004c5438723c */ /* 0x000fe20000001838 */
[----:B------:R-:W-:-:S07]  /*143e0*/  VIADDMNMX R202, R17, 0x9, R202, PT ;  /* 0x0000000911ca7846 */ /* 0x000fce00038001ca */
[----:B------:R-:W-:Y:S03]  /*143f0*/  HMMA.16816.F32 R60, R84, R82, R60 ;  /* 0x00000052543c723c */ /* 0x000fe6000000183c */
[----:B------:R-:W-:Y:S01]  /*14400*/  FMUL.FTZ R8, R20, UR9 ;  /* 0x0000000914087c20 */ /* 0x000fe20008410000 */
[----:B------:R-:W-:Y:S01]  /*14410*/  FMUL.FTZ R20, R22, UR9 ;  /* 0x0000000916147c20 */ /* 0x000fe20008410000 */
[----:B------:R-:W-:-:S03]  /*14420*/  FMUL.FTZ R23, R23, UR9 ;  /* 0x0000000917177c20 */ /* 0x000fc60008410000 */
[----:B------:R-:W-:Y:S01]  /*14430*/  HMMA.16816.F32 R68, R12, R26, R68 ;  /* 0x0000001a0c44723c */ /* 0x000fe20000001844 */
[----:B------:R-:W1:Y:S01]  /*14440*/  MUFU.TANH R8, R8 ;  /* 0x0000000800087308 */ /* 0x000e620000002400 */
[----:B------:R-:W-:-:S06]  /*14450*/  FMUL.FTZ R26, R21, UR9 ;  /* 0x00000009151a7c20 */ /* 0x000fcc0008410000 */
[----:B------:R-:W-:Y:S01]  /*14460*/  HMMA.16816.F32 R64, R84, R80, R64 ;  /* 0x000000505440723c */ /* 0x000fe20000001840 */
[----:B------:R-:W3:Y:S07]  /*14470*/  MUFU.TANH R20, R20 ;  /* 0x0000001400147308 */ /* 0x000eee0000002400 */
[----:B------:R-:W-:Y:S01]  /*14480*/  HMMA.16816.F32 R72, R40, R30, R72 ;  /* 0x0000001e2848723c */ /* 0x000fe20000001848 */
[----:B------:R-:W-:-:S04]  /*14490*/  VIADD R30, R144, UR34 ;  /* 0x00000022901e7c36 */ /* 0x000fc80008000000 */
[C---:B------:R-:W-:Y:S01]  /*144a0*/  VIADD R17, R30.reuse, UR22 ;  /* 0x000000161e117c36 */ /* 0x040fe20008000000 */
[----:B------:R-:W-:Y:S01]  /*144b0*/  ISETP.GT.AND P4, PT, R205, R30, PT ;  /* 0x0000001ecd00720c */ /* 0x000fe20003f84270 */
[----:B------:R-:W-:Y:S01]  /*144c0*/  VIADD R24, R30, 0x1 ;  /* 0x000000011e187836 */ /* 0x000fe20000000000 */
[----:B------:R-:W-:Y:S01]  /*144d0*/  HMMA.16816.F32 R52, R84, R78, R52 ;  /* 0x0000004e5434723c */ /* 0x000fe20000001834 */
[----:B------:R-:W-:-:S03]  /*144e0*/  IMAD.IADD R16, R134, 0x1, -R17 ;  /* 0x0000000186107824 */ /* 0x000fc600078e0a11 */
[----:B------:R-:W-:Y:S02]  /*144f0*/  ISETP.GT.AND P5, PT, R205, R24, PT ;  /* 0x00000018cd00720c */ /* 0x000fe40003fa4270 */
[----:B------:R-:W-:Y:S02]  /*14500*/  IABS R16, R16 ;  /* 0x0000001000107213 */ /* 0x000fe40000000000 */
[C---:B------:R-:W-:Y:S01]  /*14510*/  HMMA.16816.F32 R56, R40.reuse, R32, R56 ;  /* 0x000000202838723c */ /* 0x040fe20000001838 */
[----:B------:R-:W-:Y:S01]  /*14520*/  VIADD R32, R134, 0x8 ;  /* 0x0000000886207836 */ /* 0x000fe20000000000 */
[----:B------:R-:W-:Y:S02]  /*14530*/  I2FP.F32.S32 R25, R16 ;  /* 0x0000001000197245 */ /* 0x000fe40000201400 */
[----:B------:R-:W-:Y:S01]  /*14540*/  ISETP.GE.AND P3, PT, R24, R204, PT ;  /* 0x000000cc1800720c */ /* 0x000fe20003f66270 */
[----:B------:R-:W-:Y:S01]  /*14550*/  IMAD.IADD R22, R32, 0x1, -R17 ;  /* 0x0000000120167824 */ /* 0x000fe200078e0a11 */
[----:B------:R-:W-:Y:S01]  /*14560*/  ISETP.GE.AND P1, PT, R24, R202, PT ;  /* 0x000000ca1800720c */ /* 0x000fe20003f26270 */
[----:B-1----:R-:W-:Y:S01]  /*14570*/  FFMA.FTZ R25, R25, -UR14, R8 ;  /* 0x8000000e19197c23 */ /* 0x002fe20008010008 */
[----:B------:R-:W-:Y:S01]  /*14580*/  HMMA.16816.F32 R60, R40, R38, R60 ;  /* 0x00000026283c723c */ /* 0x000fe2000000183c */
[----:B------:R-:W-:Y:S01]  /*14590*/  VIADD R38, R30, 0x38 ;  /* 0x000000381e267836 */ /* 0x000fe20000000000 */
[----:B------:R-:W1:Y:S01]  /*145a0*/  MUFU.TANH R8, R26 ;  /* 0x0000001a00087308 */ /* 0x000e620000002400 */
[----:B------:R-:W-:Y:S01]  /*145b0*/  VIADD R203, R32, -UR24 ;  /* 0x8000001820cb7c36 */ /* 0x000fe20008000000 */
[----:B------:R-:W-:-:S02]  /*145c0*/  IABS R22, R22 ;  /* 0x0000001600167213 */ /* 0x000fc40000000000 */
[----:B------:R-:W-:Y:S02]  /*145d0*/  FSEL R25, R25, -INF , !P4 ;  /* 0xff80000019197808 */ /* 0x000fe40006000000 */
[----:B------:R-:W-:Y:S01]  /*145e0*/  HMMA.16816.F32 R68, R4, R18, R68 ;  /* 0x000000120444723c */ /* 0x000fe20000001844 */
[----:B------:R-:W4:Y:S01]  /*145f0*/  LDSM.16.M88.4 R16, [R3+0xa800] ;  /* 0x00a800000310783b */ /* 0x000f220000000200 */
[----:B------:R-:W-:Y:S02]  /*14600*/  ISETP.GT.AND P0, PT, R203, R24, PT ;  /* 0x00000018cb00720c */ /* 0x000fe40003f04270 */
[----:B------:R-:W-:Y:S02]  /*14610*/  I2FP.F32.S32 R27, R22 ;  /* 0x00000016001b7245 */ /* 0x000fe40000201400 */
[----:B------:R-:W-:Y:S02]  /*14620*/  ISETP.GE.AND P4, PT, R30, R204, PT ;  /* 0x000000cc1e00720c */ /* 0x000fe40003f86270 */
[----:B------:R-:W-:Y:S01]  /*14630*/  HMMA.16816.F32 R64, R40, R36, R64 ;  /* 0x000000242840723c */ /* 0x000fe20000001840 */
[----:B---3--:R-:W-:-:S07]  /*14640*/  FFMA.FTZ R20, R27, -UR14, R20 ;  /* 0x8000000e1b147c23 */ /* 0x008fce0008010014 */
[----:B------:R-:W-:Y:S01]  /*14650*/  HMMA.16816.F32 R52, R40, R34, R52 ;  /* 0x000000222834723c */ /* 0x000fe20000001834 */
[----:B------:R3:W1:Y:S01]  /*14660*/  MUFU.TANH R35, R23 ;  /* 0x0000001700237308 */ /* 0x0006620000002400 */
[----:B------:R-:W-:Y:S01]  /*14670*/  FSEL R34, R25, -INF , !P4 ;  /* 0xff80000019227808 */ /* 0x000fe20006000000 */
[----:B------:R-:W-:Y:S01]  /*14680*/  FMUL.FTZ R22, R70, UR9 ;  /* 0x0000000946167c20 */ /* 0x000fe20008410000 */
[----:B------:R-:W-:Y:S01]  /*14690*/  ISETP.GT.AND P4, PT, R203, R30, PT ;  /* 0x0000001ecb00720c */ /* 0x000fe20003f84270 */
[----:B------:R-:W-:-:S03]  /*146a0*/  FMUL.FTZ R69, R69, UR9 ;  /* 0x0000000945457c20 */ /* 0x000fc60008410000 */
[----:B------:R-:W-:Y:S01]  /*146b0*/  HMMA.16816.F32 R48, R40, R28, R48 ;  /* 0x0000001c2830723c */ /* 0x000fe20000001830 */
[----:B------:R-:W-:Y:S01]  /*146c0*/  VIADD R41, R38, UR22 ;  /* 0x0000001626297c36 */ /* 0x000fe20008000000 */
[----:B------:R-:W-:Y:S01]  /*146d0*/  FSEL R33, R20, -INF , !P4 ;  /* 0xff80000014217808 */ /* 0x000fe20006000000 */
[----:B------:R-:W-:Y:S01]  /*146e0*/  MUFU.TANH R22, R22 ;  /* 0x0000001600167308 */ /* 0x000fe20000002400 */
[C---:B------:R-:W-:Y:S01]  /*146f0*/  ISETP.GE.AND P4, PT, R30.reuse, R202, PT ;  /* 0x000000ca1e00720c */ /* 0x040fe20003f86270 */
[----:B------:R-:W-:Y:S01]  /*14700*/  VIADD R20, R30, 0x8 ;  /* 0x000000081e147836 */ /* 0x000fe20000000000 */
[--C-:B------:R-:W-:Y:S02]  /*14710*/  IADD3 R21, PT, PT, R134, 0x37, -R41.reuse ;  /* 0x0000003786157810 */ /* 0x100fe40007ffe829 */
[----:B------:R-:W-:Y:S01]  /*14720*/  IADD3 R24, PT, PT, R32, 0x37, -R41 ;  /* 0x0000003720187810 */ /* 0x000fe20007ffe829 */
[----:B--2---:R-:W-:Y:S01]  /*14730*/  HMMA.16816.F32 R64, R12, R44, R64 ;  /* 0x0000002c0c40723c */ /* 0x004fe20000001840 */
[----:B------:R-:W-:-:S02]  /*14740*/  IABS R21, R21 ;  /* 0x0000001500157213 */ /* 0x000fc40000000000 */
[----:B------:R-:W-:Y:S02]  /*14750*/  IABS R24, R24 ;  /* 0x0000001800187213 */ /* 0x000fe40000000000 */
[----:B------:R-:W-:Y:S02]  /*14760*/  I2FP.F32.S32 R21, R21 ;  /* 0x0000001500157245 */ /* 0x000fe40000201400 */
[----:B------:R-:W-:Y:S01]  /*14770*/  I2FP.F32.S32 R24, R24 ;  /* 0x0000001800187245 */ /* 0x000fe20000201400 */
[----:B------:R-:W-:Y:S01]  /*14780*/  HMMA.16816.F32 R60, R12, R46, R60 ;  /* 0x0000002e0c3c723c */ /* 0x000fe2000000183c */
[----:B---3--:R-:W-:Y:S01]  /*14790*/  IADD3 R23, PT, PT, R32, 0x30, -R41 ;  /* 0x0000003020177810 */ /* 0x008fe20007ffe829 */
[----:B-1----:R-:W-:Y:S01]  /*147a0*/  FFMA.FTZ R21, R21, -UR14, R8 ;  /* 0x8000000e15157c23 */ /* 0x002fe20008010008 */
[----:B------:R-:W-:Y:S01]  /*147b0*/  FMUL.FTZ R8, R68, UR9 ;  /* 0x0000000944087c20 */ /* 0x000fe20008410000 */
[----:B------:R-:W-:Y:S01]  /*147c0*/  FFMA.FTZ R35, R24, -UR14, R35 ;  /* 0x8000000e18237c23 */ /* 0x000fe20008010023 */
[----:B------:R-:W-:-:S02]  /*147d0*/  IABS R23, R23 ;  /* 0x0000001700177213 */ /* 0x000fc40000000000 */
[----:B------:R-:W-:Y:S02]  /*147e0*/  FSEL R36, R21, -INF , !P5 ;  /* 0xff80000015247808 */ /* 0x000fe40006800000 */
[----:B------:R-:W1:Y:S01]  /*147f0*/  MUFU.TANH R8, R8 ;  /* 0x0000000800087308 */ /* 0x000e620000002400 */
[----:B------:R-:W-:Y:S02]  /*14800*/  IADD3 R24, PT, PT, R134, 0x30, -R41 ;  /* 0x0000003086187810 */ /* 0x000fe40007ffe829 */
[----:B------:R-:W-:Y:S01]  /*14810*/  FSEL R33, R33, -INF , !P4 ;  /* 0xff80000021217808 */ /* 0x000fe20006000000 */
[----:B----4-:R-:W-:Y:S01]  /*14820*/  HMMA.16816.F32 R64, R4, R16, R64 ;  /* 0x000000100440723c */ /* 0x010fe20000001840 */
[----:B------:R-:W-:Y:S01]  /*14830*/  FSEL R36, R36, -INF , !P3 ;  /* 0xff80000024247808 */ /* 0x000fe20005800000 */
[----:B------:R-:W-:Y:S01]  /*14840*/  VIADD R16, R30, 0x9 ;  /* 0x000000091e107836 */ /* 0x000fe20000000000 */
[----:B------:R-:W-:Y:S02]  /*14850*/  FSEL R35, R35, -INF , !P0 ;  /* 0xff80000023237808 */ /* 0x000fe40004000000 */
[----:B------:R-:W-:-:S02]  /*14860*/  ISETP.GT.AND P4, PT, R205, R20, PT ;  /* 0x00000014cd00720c */ /* 0x000fc40003f84270 */
[C---:B------:R-:W-:Y:S01]  /*14870*/  ISETP.GE.AND P5, PT, R20.reuse, R204, PT ;  /* 0x000000cc1400720c */ /* 0x040fe20003fa6270 */
[----:B------:R-:W-:Y:S01]  /*14880*/  HMMA.16816.F32 R60, R4, R18, R60 ;  /* 0x00000012043c723c */ /* 0x000fe2000000183c */
[----:B------:R-:W-:Y:S02]  /*14890*/  ISETP.GE.AND P3, PT, R20, R202, PT ;  /* 0x000000ca1400720c */ /* 0x000fe40003f66270 */
[----:B------:R-:W-:Y:S01]  /*148a0*/  ISETP.GT.AND P0, PT, R203, R20, PT ;  /* 0x00000014cb00720c */ /* 0x000fe20003f04270 */
[----:B------:R-:W-:Y:S01]  /*148b0*/  IMAD.MOV.U32 R20, RZ, RZ, R23 ;  /* 0x000000ffff147224 */ /* 0x000fe200078e0017 */
[----:B------:R-:W-:Y:S02]  /*148c0*/  IABS R21, R24 ;  /* 0x0000001800157213 */ /* 0x000fe40000000000 */
[----:B------:R-:W-:Y:S02]  /*148d0*/  IADD3 R23, PT, PT, R32, 0x2f, -R41 ;  /* 0x0000002f20177810 */ /* 0x000fe40007ffe829 */
[----:B------:R-:W-:-:S02]  /*148e0*/  I2FP.F32.S32 R21, R21 ;  /* 0x0000001500157245 */ /* 0x000fc40000201400 */
[----:B------:R-:W-:Y:S01]  /*148f0*/  I2FP.F32.S32 R17, R20 ;  /* 0x0000001400117245 */ /* 0x000fe20000201400 */
[----:B------:R-:W-:Y:S01]  /*14900*/  FMUL.FTZ R20, R71, UR9 ;  /* 0x0000000947147c20 */ /* 0x000fe20008410000 */
[----:B------:R-:W-:Y:S01]  /*14910*/  FSEL R35, R35, -INF , !P1 ;  /* 0xff80000023237808 */ /* 0x000fe20004800000 */
[----:B-1----:R-:W-:Y:S01]  /*14920*/  FFMA.FTZ R21, R21, -UR14, R8 ;  /* 0x8000000e15157c23 */ /* 0x002fe20008010008 */
[----:B------:R-:W-:Y:S01]  /*14930*/  ISETP.GT.AND P1, PT, R205, R16, PT ;  /* 0x00000010cd00720c */ /* 0x000fe20003f24270 */
[----:B------:R-:W-:Y:S01]  /*14940*/  FFMA.FTZ R22, R17, -UR14, R22 ;  /* 0x8000000e11167c23 */ /* 0x000fe20008010016 */
[----:B------:R-:W-:Y:S01]  /*14950*/  IADD3 R17, PT, PT, R134, 0x2f, -R41 ;  /* 0x0000002f86117810 */ /* 0x000fe20007ffe829 */
[----:B------:R-:W1:Y:S01]  /*14960*/  MUFU.TANH R20, R20 ;  /* 0x0000001400147308 */ /* 0x000e620000002400 */
[----:B------:R-:W-:Y:S01]  /*14970*/  FSEL R40, R21, -INF , !P4 ;  /* 0xff80000015287808 */ /* 0x000fe20006000000 */
[----:B------:R-:W-:Y:S01]  /*14980*/  FMUL.FTZ R27, R67, UR9 ;  /* 0x00000009431b7c20 */ /* 0x000fe20008410000 */
[----:B------:R-:W-:Y:S01]  /*14990*/  IABS R17, R17 ;  /* 0x0000001100117213 */ /* 0x000fe20000000000 */
[----:B------:R-:W-:Y:S01]  /*149a0*/  FMUL.FTZ R44, R63, UR9 ;  /* 0x000000093f2c7c20 */ /* 0x000fe20008410000 */
[----:B------:R-:W-:-:S02]  /*149b0*/  IABS R21, R23 ;  /* 0x0000001700157213 */ /* 0x000fc40000000000 */
[----:B------:R-:W-:Y:S01]  /*149c0*/  FSEL R40, R40, -INF , !P5 ;  /* 0xff80000028287808 */ /* 0x000fe20006800000 */
[----:B------:R-:W2:Y:S01]  /*149d0*/  MUFU.TANH R8, R69 ;  /* 0x0000004500087308 */ /* 0x000ea20000002400 */
[----:B------:R-:W-:Y:S01]  /*149e0*/  IMAD.MOV.U32 R23, RZ, RZ, R17 ;  /* 0x000000ffff177224 */ /* 0x000fe200078e0011 */
[----:B------:R-:W-:Y:S01]  /*149f0*/  FSEL R39, R22, -INF , !P0 ;  /* 0xff80000016277808 */ /* 0x000fe20004000000 */
[----:B------:R-:W-:Y:S01]  /*14a00*/  IMAD.MOV.U32 R17, RZ, RZ, R21 ;  /* 0x000000ffff117224 */ /* 0x000fe200078e0015 */
[C---:B------:R-:W-:Y:S02]  /*14a10*/  ISETP.GE.AND P4, PT, R16.reuse, R204, PT ;  /* 0x000000cc1000720c */ /* 0x040fe40003f86270 */
[----:B------:R-:W-:Y:S02]  /*14a20*/  I2FP.F32.S32 R21, R23 ;  /* 0x0000001700157245 */ /* 0x000fe40000201400 */
[----:B------:R-:W-:Y:S01]  /*14a30*/  I2FP.F32.S32 R17, R17 ;  /* 0x0000001100117245 */ /* 0x000fe20000201400 */
[----:B------:R-:W-:Y:S01]  /*14a40*/  MUFU.TANH R27, R27 ;  /* 0x0000001b001b7308 */ /* 0x000fe20000002400 */
[----:B------:R-:W-:-:S02]  /*14a50*/  ISETP.GE.AND P5, PT, R16, R202, PT ;  /* 0x000000ca1000720c */ /* 0x000fc40003fa6270 */
[----:B------:R-:W-:Y:S01]  /*14a60*/  ISETP.GT.AND P0, PT, R203, R16, PT ;  /* 0x00000010cb00720c */ /* 0x000fe20003f04270 */
[----:B-1----:R-:W-:Y:S01]  /*14a70*/  FFMA.FTZ R37, R17, -UR14, R20 ;  /* 0x8000000e11257c23 */ /* 0x002fe20008010014 */
[----:B------:R-:W-:Y:S01]  /*14a80*/  FMUL.FTZ R16, R64, UR9 ;  /* 0x0000000940107c20 */ /* 0x000fe20008410000 */
[----:B------:R-:W-:Y:S01]  /*14a90*/  FMUL.FTZ R17, R66, UR9 ;  /* 0x0000000942117c20 */ /* 0x000fe20008410000 */
[--C-:B------:R-:W-:Y:S01]  /*14aa0*/  IADD3 R25, PT, PT, R134, 0x28, -R41.reuse ;  /* 0x0000002886197810 */ /* 0x100fe20007ffe829 */
[----:B--2---:R-:W-:Y:S01]  /*14ab0*/  FFMA.FTZ R24, R21, -UR14, R8 ;  /* 0x8000000e15187c23 */ /* 0x004fe20008010008 */
[----:B------:R-:W-:Y:S01]  /*14ac0*/  IADD3 R26, PT, PT, R32, 0x28, -R41 ;  /* 0x00000028201a7810 */ /* 0x000fe20007ffe829 */
[----:B------:R-:W1:Y:S01]  /*14ad0*/  LDSM.16.M88.4 R20, [R97+0xb000] ;  /* 0x00b000006114783b */ /* 0x000e620000000200 */
[----:B------:R-:W2:Y:S01]  /*14ae0*/  MUFU.TANH R16, R16 ;  /* 0x0000001000107308 */ /* 0x000ea20000002400 */
[----:B------:R-:W-:Y:S01]  /*14af0*/  VIADD R8, R30, 0x10 ;  /* 0x000000101e087836 */ /* 0x000fe20000000000 */
[----:B------:R-:W-:Y:S01]  /*14b00*/  FSEL R42, R24, -INF , !P1 ;  /* 0xff800000182a7808 */ /* 0x000fe20004800000 */
[----:B------:R-:W3:Y:S01]  /*14b10*/  LDSM.16.M88.4 R96, [R97+0xb800] ;  /* 0x00b800006160783b */ /* 0x000ee20000000200 */
[----:B------:R-:W-:-:S02]  /*14b20*/  IABS R25, R25 ;  /* 0x0000001900197213 */ /* 0x000fc40000000000 */
[----:B------:R-:W-:Y:S01]  /*14b30*/  IABS R24, R26 ;  /* 0x0000001a00187213 */ /* 0x000fe20000000000 */
[----:B------:R-:W-:Y:S01]  /*14b40*/  FMUL.FTZ R26, R65, UR9 ;  /* 0x00000009411a7c20 */ /* 0x000fe20008410000 */
[----:B------:R-:W4:Y:S01]  /*14b50*/  MUFU.TANH R17, R17 ;  /* 0x0000001100117308 */ /* 0x000f220000002400 */
[----:B------:R-:W-:Y:S02]  /*14b60*/  FSEL R39, R39, -INF , !P3 ;  /* 0xff80000027277808 */ /* 0x000fe40005800000 */
[----:B------:R-:W-:Y:S02]  /*14b70*/  FSEL R42, R42, -INF , !P4 ;  /* 0xff8000002a2a7808 */ /* 0x000fe40006000000 */
[----:B------:R-:W-:Y:S02]  /*14b80*/  FSEL R37, R37, -INF , !P0 ;  /* 0xff80000025257808 */ /* 0x000fe40004000000 */
[----:B------:R-:W-:Y:S01]  /*14b90*/  ISETP.GT.AND P3, PT, R205, R8, PT ;  /* 0x00000008cd00720c */ /* 0x000fe20003f64270 */
[----:B------:R-:W3:Y:S01]  /*14ba0*/  MUFU.TANH R26, R26 ;  /* 0x0000001a001a7308 */ /* 0x000ee20000002400 */
[----:B------:R-:W-:-:S02]  /*14bb0*/  ISETP.GE.AND P1, PT, R8, R204, PT ;  /* 0x000000cc0800720c */ /* 0x000fc40003f26270 */
[----:B------:R-:W-:Y:S02]  /*14bc0*/  ISETP.GE.AND P4, PT, R8, R202, PT ;  /* 0x000000ca0800720c */ /* 0x000fe40003f86270 */
[----:B------:R-:W-:Y:S02]  /*14bd0*/  ISETP.GT.AND P0, PT, R203, R8, PT ;  /* 0x00000008cb00720c */ /* 0x000fe40003f04270 */
[----:B------:R-:W-:Y:S01]  /*14be0*/  I2FP.F32.S32 R25, R25 ;  /* 0x0000001900197245 */ /* 0x000fe20000201400 */
[----:B------:R-:W-:Y:S01]  /*14bf0*/  MUFU.TANH R44, R44 ;  /* 0x0000002c002c7308 */ /* 0x000fe20000002400 */
[----:B------:R-:W-:Y:S01]  /*14c00*/  I2FP.F32.S32 R8, R24 ;  /* 0x0000001800087245 */ /* 0x000fe20000201400 */
[----:B------:R-:W-:Y:S01]  /*14c10*/  VIADD R24, R30, 0x11 ;  /* 0x000000111e187836 */ /* 0x000fe20000000000 */
[----:B------:R-:W-:Y:S01]  /*14c20*/  IADD3 R28, PT, PT, R32, 0x27, -R41 ;  /* 0x00000027201c7810 */ /* 0x000fe20007ffe829 */
[----:B--2---:R-:W-:Y:S01]  /*14c30*/  FFMA.FTZ R25, R25, -UR14, R16 ;  /* 0x8000000e19197c23 */ /* 0x004fe20008010010 */
[----:B------:R-:W-:Y:S01]  /*14c40*/  FSEL R37, R37, -INF , !P5 ;  /* 0xff80000025257808 */ /* 0x000fe20006800000 */
[----:B----4-:R-:W-:Y:S01]  /*14c50*/  FFMA.FTZ R29, R8, -UR14, R17 ;  /* 0x8000000e081d7c23 */ /* 0x010fe20008010011 */
[----:B------:R-:W-:Y:S01]  /*14c60*/  IADD3 R8, PT, PT, R134, 0x27, -R41 ;  /* 0x0000002786087810 */ /* 0x000fe20007ffe829 */
[----:B------:R-:W2:Y:S01]  /*14c70*/  LDSM.16.M88.4 R16, [R3+0xb000] ;  /* 0x00b000000310783b */ /* 0x000ea20000000200 */
[----:B------:R-:W-:-:S02]  /*14c80*/  FSEL R31, R25, -INF , !P3 ;  /* 0xff800000191f7808 */ /* 0x000fc40005800000 */
[----:B------:R-:W-:Y:S02]  /*14c90*/  IABS R8, R8 ;  /* 0x0000000800087213 */ /* 0x000fe40000000000 */
[----:B------:R-:W-:Y:S01]  /*14ca0*/  IABS R28, R28 ;  /* 0x0000001c001c7213 */ /* 0x000fe20000000000 */
[----:B-1----:R-:W-:Y:S02]  /*14cb0*/  HMMA.16816.F32 R56, R12, R20, R56 ;  /* 0x000000140c38723c */ /* 0x002fe40000001838 */
[----:B------:R-:W-:Y:S02]  /*14cc0*/  IMAD.MOV.U32 R25, RZ, RZ, R8 ;  /* 0x000000ffff197224 */ /* 0x000fe400078e0008 */
[----:B------:R-:W-:Y:S01]  /*14cd0*/  FMUL.FTZ R20, R60, UR9 ;  /* 0x000000093c147c20 */ /* 0x000fe20008410000 */
[----:B------:R-:W-:Y:S01]  /*14ce0*/  FSEL R8, R31, -INF , !P1 ;  /* 0xff8000001f087808 */ /* 0x000fe20004800000 */
[----:B------:R-:W-:Y:S01]  /*14cf0*/  VIADD R21, R30, 0x18 ;  /* 0x000000181e157836 */ /* 0x000fe20000000000 */
[----:B------:R-:W-:-:S02]  /*14d00*/  FSEL R29, R29, -INF , !P0 ;  /* 0xff8000001d1d7808 */ /* 0x000fc40004000000 */
[----:B------:R-:W-:Y:S01]  /*14d10*/  I2FP.F32.S32 R25, R25 ;  /* 0x0000001900197245 */ /* 0x000fe20000201400 */
[----:B------:R-:W1:Y:S01]  /*14d20*/  MUFU.TANH R20, R20 ;  /* 0x0000001400147308 */ /* 0x000e620000002400 */
[----:B------:R-:W-:Y:S01]  /*14d30*/  ISETP.GT.AND P5, PT, R205, R24, PT ;  /* 0x00000018cd00720c */ /* 0x000fe20003fa4270 */
[C---:B---3--:R-:W-:Y:S01]  /*14d40*/  HMMA.16816.F32 R48, R12.reuse, R96, R48 ;  /* 0x000000600c30723c */ /* 0x048fe20000001830 */
[C---:B------:R-:W-:Y:S01]  /*14d50*/  ISETP.GE.AND P3, PT, R24.reuse, R204, PT ;  /* 0x000000cc1800720c */ /* 0x040fe20003f66270 */
[----:B------:R-:W-:Y:S01]  /*14d60*/  FFMA.FTZ R25, R25, -UR14, R26 ;  /* 0x8000000e19197c23 */ /* 0x000fe2000801001a */
[----:B------:R-:W-:Y:S01]  /*14d70*/  ISETP.GE.AND P1, PT, R24, R202, PT ;  /* 0x000000ca1800720c */ /* 0x000fe20003f26270 */
[----:B------:R-:W-:Y:S01]  /*14d80*/  FMUL.FTZ R26, R62, UR9 ;  /* 0x000000093e1a7c20 */ /* 0x000fe20008410000 */
[----:B------:R-:W-:Y:S02]  /*14d90*/  ISETP.GT.AND P0, PT, R203, R24, PT ;  /* 0x00000018cb00720c */ /* 0x000fe40003f04270 */
[----:B------:R-:W-:Y:S01]  /*14da0*/  I2FP.F32.S32 R24, R28 ;  /* 0x0000001c00187245 */ /* 0x000fe20000201400 */
[----:B------:R-:W-:Y:S01]  /*14db0*/  HMMA.16816.F32 R72, R12, R98, R72 ;  /* 0x000000620c48723c */ /* 0x000fe20000001848 */
[----:B------:R-:W-:Y:S01]  /*14dc0*/  IADD3 R28, PT, PT, R32, 0x20, -R41 ;  /* 0x00000020201c7810 */ /* 0x000fe20007ffe829 */
[----:B------:R-:W3:Y:S01]  /*14dd0*/  MUFU.TANH R26, R26 ;  /* 0x0000001a001a7308 */ /* 0x000ee20000002400 */
[----:B------:R-:W-:Y:S01]  /*14de0*/  FSEL R31, R25, -INF , !P5 ;  /* 0xff800000191f7808 */ /* 0x000fe20006800000 */
[----:B------:R-:W-:Y:S01]  /*14df0*/  FFMA.FTZ R27, R24, -UR14, R27 ;  /* 0x8000000e181b7c23 */ /* 0x000fe2000801001b */
[----:B------:R-:W-:-:S02]  /*14e00*/  IADD3 R24, PT, PT, R134, 0x20, -R41 ;  /* 0x0000002086187810 */ /* 0x000fc40007ffe829 */
[----:B------:R-:W-:Y:S02]  /*14e10*/  IABS R28, R28 ;  /* 0x0000001c001c7213 */ /* 0x000fe40000000000 */
[----:B------:R-:W-:Y:S02]  /*14e20*/  IABS R25, R24 ;  /* 0x0000001800197213 */ /* 0x000fe40000000000 */
[----:B------:R-:W-:Y:S02]  /*14e30*/  FSEL R24, R31, -INF , !P3 ;  /* 0xff8000001f187808 */ /* 0x000fe40005800000 */
[----:B------:R-:W-:Y:S02]  /*14e40*/  FSEL R29, R29, -INF , !P4 ;  /* 0xff8000001d1d7808 */ /* 0x000fe40006000000 */
[----:B------:R-:W-:Y:S01]  /*14e50*/  FSEL R31, R27, -INF , !P0 ;  /* 0xff8000001b1f7808 */ /* 0x000fe20004000000 */
[----:B--2---:R-:W-:Y:S01]  /*14e60*/  HMMA.16816.F32 R56, R4, R16, R56 ;  /* 0x000000100438723c */ /* 0x004fe20000001838 */
[----:B------:R-:W-:Y:S01]  /*14e70*/  ISETP.GT.AND P4, PT, R205, R21, PT ;  /* 0x00000015cd00720c */ /* 0x000fe20003f84270 */
[----:B------:R-:W-:Y:S01]  /*14e80*/  FMUL.FTZ R16, R61, UR9 ;  /* 0x000000093d107c20 */ /* 0x000fe20008410000 */
[C---:B------:R-:W-:Y:S01]  /*14e90*/  ISETP.GE.AND P5, PT, R21.reuse, R204, PT ;  /* 0x000000cc1500720c */ /* 0x040fe20003fa6270 */
[----:B------:R-:W-:Y:S01]  /*14ea0*/  VIADD R17, R30, 0x19 ;  /* 0x000000191e117836 */ /* 0x000fe20000000000 */
[----:B------:R-:W-:-:S02]  /*14eb0*/  ISETP.GE.AND P3, PT, R21, R202, PT ;  /* 0x000000ca1500720c */ /* 0x000fc40003f66270 */
[----:B------:R-:W-:Y:S01]  /*14ec0*/  ISETP.GT.AND P0, PT, R203, R21, PT ;  /* 0x00000015cb00720c */ /* 0x000fe20003f04270 */
[----:B------:R-:W-:Y:S01]  /*14ed0*/  IMAD.MOV.U32 R21, RZ, RZ, R28 ;  /* 0x000000ffff157224 */ /* 0x000fe200078e001c */
[----:B------:R-:W-:Y:S01]  /*14ee0*/  I2FP.F32.S32 R25, R25 ;  /* 0x0000001900197245 */ /* 0x000fe20000201400 */
[----:B------:R-:W2:Y:S01]  /*14ef0*/  MUFU.TANH R16, R16 ;  /* 0x0000001000107308 */ /* 0x000ea20000002400 */
[----:B------:R-:W-:Y:S02]  /*14f00*/  FSEL R31, R31, -INF , !P1 ;  /* 0xff8000001f1f7808 */ /* 0x000fe40004800000 */
[----:B------:R-:W-:Y:S01]  /*14f10*/  I2FP.F32.S32 R21, R21 ;  /* 0x0000001500157245 */ /* 0x000fe20000201400 */
[----:B-1----:R-:W-:Y:S01]  /*14f20*/  FFMA.FTZ R20, R25, -UR14, R20 ;  /* 0x8000000e19147c23 */ /* 0x002fe20008010014 */
[--C-:B------:R-:W-:Y:S02]  /*14f30*/  IADD3 R25, PT, PT, R32, 0x1f, -R41.reuse ;  /* 0x0000001f20197810 */ /* 0x100fe40007ffe829 */
[----:B------:R-:W-:Y:S01]  /*14f40*/  ISETP.GT.AND P1, PT, R205, R17, PT ;  /* 0x00000011cd00720c */ /* 0x000fe20003f24270 */
[----:B---3--:R-:W-:Y:S01]  /*14f50*/  FFMA.FTZ R26, R21, -UR14, R26 ;  /* 0x8000000e151a7c23 */ /* 0x008fe2000801001a */
[----:B------:R-:W-:Y:S01]  /*14f60*/  IABS R25, R25 ;  /* 0x0000001900197213 */ /* 0x000fe20000000000 */
[----:B------:R-:W-:Y:S01]  /*14f70*/  FMUL.FTZ R56, R56, UR9 ;  /* 0x0000000938387c20 */ /* 0x000fe20008410000 */
[----:B------:R-:W-:Y:S01]  /*14f80*/  IADD3 R21, PT, PT, R134, 0x1f, -R41 ;  /* 0x0000001f86157810 */ /* 0x000fe20007ffe829 */
[----:B------:R-:W-:Y:S01]  /*14f90*/  FMUL.FTZ R57, R57, UR9 ;  /* 0x0000000939397c20 */ /* 0x000fe20008410000 */
[----:B------:R-:W-:-:S02]  /*14fa0*/  I2FP.F32.S32 R25, R25 ;  /* 0x0000001900197245 */ /* 0x000fc40000201400 */
[----:B------:R-:W-:Y:S02]  /*14fb0*/  IABS R21, R21 ;  /* 0x0000001500157213 */ /* 0x000fe40000000000 */
[----:B------:R-:W-:Y:S01]  /*14fc0*/  FSEL R20, R20, -INF , !P4 ;  /* 0xff80000014147808 */ /* 0x000fe20006000000 */
[----:B------:R-:W-:Y:S01]  /*14fd0*/  FFMA.FTZ R43, R25, -UR14, R44 ;  /* 0x8000000e192b7c23 */ /* 0x000fe2000801002c */
[----:B------:R-:W-:Y:S01]  /*14fe0*/  I2FP.F32.S32 R27, R21 ;  /* 0x00000015001b7245 */ /* 0x000fe20000201400 */
[----:B------:R-:W-:Y:S01]  /*14ff0*/  FMUL.FTZ R44, R58, UR9 ;  /* 0x000000093a2c7c20 */ /* 0x000fe20008410000 */
[----:B------:R-:W-:Y:S02]  /*15000*/  FSEL R28, R20, -INF , !P5 ;  /* 0xff800000141c7808 */ /* 0x000fe40006800000 */
[----:B------:R-:W-:Y:S01]  /*15010*/  HMMA.16816.F32 R20, R12, R22, R52 ;  /* 0x000000160c14723c */ /* 0x000fe20000001834 */
[----:B--2---:R-:W-:Y:S01]  /*15020*/  FFMA.FTZ R27, R27, -UR14, R16 ;  /* 0x8000000e1b1b7c23 */ /* 0x004fe20008010010 */
[----:B------:R-:W-:Y:S01]  /*15030*/  FSEL R26, R26, -INF , !P0 ;  /* 0xff8000001a1a7808 */ /* 0x000fe20004000000 */
[----:B------:R-:W1:Y:S01]  /*15040*/  MUFU.TANH R16, R56 ;  /* 0x0000003800107308 */ /* 0x000e620000002400 */
[--C-:B------:R-:W-:Y:S01]  /*15050*/  IADD3 R46, PT, PT, R134, 0x18, -R41.reuse ;  /* 0x00000018862e7810 */ /* 0x100fe20007ffe829 */
[----:B------:R-:W-:Y:S01]  /*15060*/  VIADD R14, R30, 0x30 ;  /* 0x000000301e0e7836 */ /* 0x000fe20000000000 */
[----:B------:R-:W-:-:S02]  /*15070*/  IADD3 R45, PT, PT, R32, 0x18, -R41 ;  /* 0x00000018202d7810 */ /* 0x000fc40007ffe829 */
[C---:B------:R-:W-:Y:S02]  /*15080*/  ISETP.GE.AND P4, PT, R17.reuse, R204, PT ;  /* 0x000000cc1100720c */ /* 0x040fe40003f86270 */
[----:B------:R-:W-:Y:S01]  /*15090*/  ISETP.GE.AND P5, PT, R17, R202, PT ;  /* 0x000000ca1100720c */ /* 0x000fe20003fa6270 */
[----:B------:R-:W2:Y:S01]  /*150a0*/  MUFU.TANH R44, R44 ;  /* 0x0000002c002c7308 */ /* 0x000ea20000002400 */
[----:B------:R-:W-:Y:S01]  /*150b0*/  ISETP.GT.AND P0, PT, R203, R17, PT ;  /* 0x00000011cb00720c */ /* 0x000fe20003f04270 */
[----:B------:R-:W-:Y:S01]  /*150c0*/  VIADD R17, R30, 0x20 ;  /* 0x000000201e117836 */ /* 0x000fe20000000000 */
[----:B------:R-:W-:Y:S02]  /*150d0*/  FSEL R25, R26, -INF , !P3 ;  /* 0xff8000001a197808 */ /* 0x000fe40005800000 */
[----:B------:R-:W-:Y:S02]  /*150e0*/  FSEL R26, R27, -INF , !P1 ;  /* 0xff8000001b1a7808 */ /* 0x000fe40004800000 */
[----:B------:R-:W-:-:S02]  /*150f0*/  IABS R46, R46 ;  /* 0x0000002e002e7213 */ /* 0x000fc40000000000 */
[----:B------:R-:W-:Y:S01]  /*15100*/  IABS R45, R45 ;  /* 0x0000002d002d7213 */ /* 0x000fe20000000000 */
[----:B------:R-:W-:Y:S01]  /*15110*/  HMMA.16816.F32 R20, R4, R18, R20 ;  /* 0x000000120414723c */ /* 0x000fe20000001814 */
        /* <DEDUP_REMOVED lines=9> */
[----:B------:R-:W-:Y:S01]  /*151b0*/  VIADD R45, R30, 0x21 ;  /* 0x000000211e2d7836 */ /* 0x000fe20000000000 */
[--C-:B------:R-:W-:Y:S01]  /*151c0*/  IADD3 R52, PT, PT, R32, 0x17, -R41.reuse ;  /* 0x0000001720347810 */ /* 0x100fe20007ffe829 */
[----:B-1----:R-:W-:Y:S01]  /*151d0*/  FFMA.FTZ R47, R43, -UR14, R16 ;  /* 0x8000000e2b2f7c23 */ /* 0x002fe20008010010 */
[----:B------:R-:W-:Y:S01]  /*151e0*/  FSEL R27, R27, -INF , !P5 ;  /* 0xff8000001b1b7808 */ /* 0x000fe20006800000 */
[----:B--2---:R-:W-:Y:S01]  /*151f0*/  FFMA.FTZ R143, R17, -UR14, R44 ;  /* 0x8000000e118f7c23 */ /* 0x004fe2000801002c */
[----:B------:R-:W1:Y:S01]  /*15200*/  MUFU.TANH R43, R57 ;  /* 0x00000039002b7308 */ /* 0x000e620000002400 */
[----:B------:R2:W3:Y:S01]  /*15210*/  LDSM.16.M88.4 R16, [R3+0xb800] ;  /* 0x00b800000310783b */ /* 0x0004e20000000200 */
[----:B------:R-:W-:Y:S01]  /*15220*/  IADD3 R44, PT, PT, R134, 0x17, -R41 ;  /* 0x00000017862c7810 */ /* 0x000fe20007ffe829 */
[----:B------:R-:W-:Y:S01]  /*15230*/  FMUL.FTZ R21, R21, UR9 ;  /* 0x0000000915157c20 */ /* 0x000fe20008410000 */
[----:B------:R-:W-:Y:S01]  /*15240*/  FSEL R47, R47, -INF , !P3 ;  /* 0xff8000002f2f7808 */ /* 0x000fe20005800000 */
[----:B------:R-:W-:Y:S01]  /*15250*/  FMUL.FTZ R23, R23, UR9 ;  /* 0x0000000917177c20 */ /* 0x000fe20008410000 */
[----:B------:R-:W-:Y:S01]  /*15260*/  IABS R44, R44 ;  /* 0x0000002c002c7213 */ /* 0x000fe20000000000 */
[----:B------:R-:W-:-:S04]  /*15270*/  DEPBAR.LE SB0, 0x0 ;  /* 0x000080000000791a */ /* 0x000fc80000000000 */
[----:B------:R-:W4:Y:S01]  /*15280*/  MUFU.TANH R46, R46 ;  /* 0x0000002e002e7308 */ /* 0x000f220000002400 */
[----:B------:R-:W-:Y:S02]  /*15290*/  I2FP.F32.S32 R44, R44 ;  /* 0x0000002c002c7245 */ /* 0x000fe40000201400 */
[----:B------:R-:W-:Y:S02]  /*152a0*/  ISETP.GT.AND P5, PT, R205, R45, PT ;  /* 0x0000002dcd00720c */ /* 0x000fe40003fa4270 */
[----:B------:R-:W-:Y:S01]  /*152b0*/  FSEL R172, R47, -INF , !P1 ;  /* 0xff8000002fac7808 */ /* 0x000fe20004800000 */
[----:B-1----:R-:W-:Y:S01]  /*152c0*/  FFMA.FTZ R43, R44, -UR14, R43 ;  /* 0x8000000e2c2b7c23 */ /* 0x002fe2000801002b */
[----:B------:R-:W-:Y:S01]  /*152d0*/  FSEL R143, R143, -INF , !P0 ;  /* 0xff8000008f8f7808 */ /* 0x000fe20004000000 */
[----:B------:R-:W-:Y:S01]  /*152e0*/  MUFU.TANH R21, R21 ;  /* 0x0000001500157308 */ /* 0x000fe20000002400 */
[C---:B------:R-:W-:Y:S02]  /*152f0*/  ISETP.GE.AND P3, PT, R45.reuse, R204, PT ;  /* 0x000000cc2d00720c */ /* 0x040fe40003f66270 */
[----:B------:R-:W-:-:S02]  /*15300*/  ISETP.GE.AND P1, PT, R45, R202, PT ;  /* 0x000000ca2d00720c */ /* 0x000fc40003f26270 */
[----:B--2---:R-:W-:Y:S01]  /*15310*/  IABS R3, R52 ;  /* 0x0000003400037213 */ /* 0x004fe20000000000 */
[----:B------:R-:W-:Y:S01]  /*15320*/  FMUL.FTZ R52, R22, UR9 ;  /* 0x0000000916347c20 */ /* 0x000fe20008410000 */
[----:B------:R-:W-:Y:S01]  /*15330*/  ISETP.GT.AND P0, PT, R203, R45, PT ;  /* 0x0000002dcb00720c */ /* 0x000fe20003f04270 */
[----:B------:R-:W-:Y:S01]  /*15340*/  FMUL.FTZ R45, R20, UR9 ;  /* 0x00000009142d7c20 */ /* 0x000fe20008410000 */
[----:B------:R-:W-:Y:S01]  /*15350*/  I2FP.F32.S32 R3, R3 ;  /* 0x0000000300037245 */ /* 0x000fe20000201400 */
[----:B------:R-:W-:Y:S01]  /*15360*/  VIADD R20, R30, 0x28 ;  /* 0x000000281e147836 */ /* 0x000fe20000000000 */
[----:B------:R-:W-:Y:S02]  /*15370*/  IADD3 R44, PT, PT, R32, 0x10, -R41 ;  /* 0x00000010202c7810 */ /* 0x000fe40007ffe829 */
[----:B------:R-:W-:Y:S01]  /*15380*/  FSEL R170, R43, -INF , !P5 ;  /* 0xff8000002baa7808 */ /* 0x000fe20006800000 */
[----:B----4-:R-:W-:Y:S01]  /*15390*/  FFMA.FTZ R46, R3, -UR14, R46 ;  /* 0x8000000e032e7c23 */ /* 0x010fe2000801002e */
[----:B------:R-:W1:Y:S01]  /*153a0*/  MUFU.TANH R43, R52 ;  /* 0x00000034002b7308 */ /* 0x000e620000002400 */
[----:B------:R-:W-:-:S02]  /*153b0*/  IABS R44, R44 ;  /* 0x0000002c002c7213 */ /* 0x000fc40000000000 */
[----:B------:R-:W-:Y:S02]  /*153c0*/  FSEL R143, R143, -INF , !P4 ;  /* 0xff8000008f8f7808 */ /* 0x000fe40006000000 */
[----:B------:R-:W-:Y:S02]  /*153d0*/  FSEL R170, R170, -INF , !P3 ;  /* 0xff800000aaaa7808 */ /* 0x000fe40005800000 */
[----:B------:R-:W-:Y:S01]  /*153e0*/  FSEL R141, R46, -INF , !P0 ;  /* 0xff8000002e8d7808 */ /* 0x000fe20004000000 */
[----:B------:R-:W2:Y:S01]  /*153f0*/  MUFU.TANH R3, R45 ;  /* 0x0000002d00037308 */ /* 0x000ea20000002400 */
[----:B------:R-:W-:Y:S01]  /*15400*/  ISETP.GT.AND P4, PT, R205, R20, PT ;  /* 0x00000014cd00720c */ /* 0x000fe20003f84270 */
[----:B---3--:R-:W-:Y:S01]  /*15410*/  HMMA.16816.F32 R48, R4, R16, R48 ;  /* 0x000000100430723c */ /* 0x008fe20000001830 */
[----:B------:R-:W-:Y:S02]  /*15420*/  IADD3 R47, PT, PT, R134, 0x10, -R41 ;  /* 0x00000010862f7810 */ /* 0x000fe40007ffe829 */
[----:B------:R-:W-:-:S02]  /*15430*/  ISETP.GE.AND P5, PT, R20, R204, PT ;  /* 0x000000cc1400720c */ /* 0x000fc40003fa6270 */
[----:B------:R-:W-:Y:S02]  /*15440*/  ISETP.GE.AND P3, PT, R20, R202, PT ;  /* 0x000000ca1400720c */ /* 0x000fe40003f66270 */
[----:B------:R-:W-:Y:S01]  /*15450*/  ISETP.GT.AND P0, PT, R203, R20, PT ;  /* 0x00000014cb00720c */ /* 0x000fe20003f04270 */
[----:B------:R-:W-:Y:S01]  /*15460*/  IMAD.MOV.U32 R20, RZ, RZ, R44 ;  /* 0x000000ffff147224 */ /* 0x000fe200078e002c */
[----:B------:R-:W-:Y:S01]  /*15470*/  IABS R22, R47 ;  /* 0x0000002f00167213 */ /* 0x000fe20000000000 */
[----:B------:R-:W-:Y:S01]  /*15480*/  HMMA.16816.F32 R72, R4, R18, R72 ;  /* 0x000000120448723c */ /* 0x000fe20000001848 */
[----:B------:R-:W-:Y:S02]  /*15490*/  IADD3 R17, PT, PT, R32, 0xf, -R41 ;  /* 0x0000000f20117810 */ /* 0x000fe40007ffe829 */
[----:B------:R-:W-:Y:S02]  /*154a0*/  I2FP.F32.S32 R20, R20 ;  /* 0x0000001400147245 */ /* 0x000fe40000201400 */
[----:B------:R-:W-:-:S02]  /*154b0*/  I2FP.F32.S32 R22, R22 ;  /* 0x0000001600167245 */ /* 0x000fc40000201400 */
[----:B------:R-:W-:Y:S01]  /*154c0*/  IADD3 R16, PT, PT, R134, 0xf, -R41 ;  /* 0x0000000f86107810 */ /* 0x000fe20007ffe829 */
[----:B-1----:R-:W-:Y:S01]  /*154d0*/  FFMA.FTZ R43, R20, -UR14, R43 ;  /* 0x8000000e142b7c23 */ /* 0x002fe2000801002b */
[----:B------:R-:W-:Y:S01]  /*154e0*/  IABS R17, R17 ;  /* 0x0000001100117213 */ /* 0x000fe20000000000 */
[----:B------:R-:W1:Y:S01]  /*154f0*/  MUFU.TANH R20, R23 ;  /* 0x0000001700147308 */ /* 0x000e620000002400 */
[----:B--2---:R-:W-:Y:S01]  /*15500*/  FFMA.FTZ R22, R22, -UR14, R3 ;  /* 0x8000000e16167c23 */ /* 0x004fe20008010003 */
[----:B------:R-:W-:Y:S01]  /*15510*/  VIADD R3, R30, 0x29 ;  /* 0x000000291e037836 */ /* 0x000fe20000000000 */
[----:B------:R-:W-:Y:S01]  /*15520*/  FSEL R141, R141, -INF , !P1 ;  /* 0xff8000008d8d7808 */ /* 0x000fe20004800000 */
[----:B------:R-:W-:Y:S01]  /*15530*/  FMUL.FTZ R48, R48, UR9 ;  /* 0x0000000930307c20 */ /* 0x000fe20008410000 */
[----:B------:R-:W-:Y:S01]  /*15540*/  IABS R16, R16 ;  /* 0x0000001000107213 */ /* 0x000fe20000000000 */
[----:B------:R-:W-:Y:S01]  /*15550*/  FMUL.FTZ R13, R50, UR9 ;  /* 0x00000009320d7c20 */ /* 0x000fe20008410000 */
[----:B------:R-:W-:Y:S01]  /*15560*/  FSEL R22, R22, -INF , !P4 ;  /* 0xff80000016167808 */ /* 0x000fe20006000000 */
[----:B------:R-:W-:Y:S01]  /*15570*/  FMUL.FTZ R49, R49, UR9 ;  /* 0x0000000931317c20 */ /* 0x000fe20008410000 */
[----:B------:R-:W-:Y:S01]  /*15580*/  FSEL R193, R43, -INF , !P0 ;  /* 0xff8000002bc17808 */ /* 0x000fe20004000000 */
[----:B------:R-:W-:Y:S01]  /*15590*/  FMUL.FTZ R51, R51, UR9 ;  /* 0x0000000933337c20 */ /* 0x000fe20008410000 */
[----:B------:R-:W-:Y:S01]  /*155a0*/  FSEL R142, R22, -INF , !P5 ;  /* 0xff800000168e7808 */ /* 0x000fe20006800000 */
[----:B------:R-:W-:Y:S01]  /*155b0*/  MUFU.TANH R13, R13 ;  /* 0x0000000d000d7308 */ /* 0x000fe20000002400 */
[-C--:B------:R-:W-:Y:S01]  /*155c0*/  ISETP.GT.AND P1, PT, R205, R3.reuse, PT ;  /* 0x00000003cd00720c */ /* 0x080fe20003f24270 */
[----:B------:R-:W-:Y:S01]  /*155d0*/  FMUL.FTZ R74, R74, UR9 ;  /* 0x000000094a4a7c20 */ /* 0x000fe20008410000 */
[C---:B------:R-:W-:Y:S01]  /*155e0*/  ISETP.GE.AND P4, PT, R3.reuse, R204, PT ;  /* 0x000000cc0300720c */ /* 0x040fe20003f86270 */
[----:B------:R-:W-:Y:S01]  /*155f0*/  FMUL.FTZ R72, R72, UR9 ;  /* 0x0000000948487c20 */ /* 0x000fe20008410000 */
[----:B------:R-:W-:Y:S01]  /*15600*/  ISETP.GE.AND P5, PT, R3, R202, PT ;  /* 0x000000ca0300720c */ /* 0x000fe20003fa6270 */
[----:B------:R-:W-:Y:S01]  /*15610*/  FMUL.FTZ R73, R73, UR9 ;  /* 0x0000000949497c20 */ /* 0x000fe20008410000 */
[----:B------:R-:W-:Y:S01]  /*15620*/  ISETP.GT.AND P0, PT, R203, R3, PT ;  /* 0x00000003cb00720c */ /* 0x000fe20003f04270 */
[----:B------:R-:W-:Y:S01]  /*15630*/  MUFU.TANH R49, R49 ;  /* 0x0000003100317308 */ /* 0x000fe20000002400 */
[----:B------:R-:W-:Y:S01]  /*15640*/  I2FP.F32.S32 R3, R17 ;  /* 0x0000001100037245 */ /* 0x000fe20000201400 */
[----:B------:R-:W-:Y:S01]  /*15650*/  FMUL.FTZ R75, R75, UR9 ;  /* 0x000000094b4b7c20 */ /* 0x000fe20008410000 */
[----:B------:R-:W-:-:S02]  /*15660*/  I2FP.F32.S32 R16, R16 ;  /* 0x0000001000107245 */ /* 0x000fc40000201400 */
[--C-:B------:R-:W-:Y:S01]  /*15670*/  IADD3 R15, PT, PT, R134, 0x8, -R41.reuse ;  /* 0x00000008860f7810 */ /* 0x100fe20007ffe829 */
[----:B-1----:R-:W-:Y:S01]  /*15680*/  FFMA.FTZ R20, R3, -UR14, R20 ;  /* 0x8000000e03147c23 */ /* 0x002fe20008010014 */
[----:B------:R-:W-:Y:S01]  /*15690*/  IADD3 R12, PT, PT, R32, 0x8, -R41 ;  /* 0x00000008200c7810 */ /* 0x000fe20007ffe829 */
[----:B------:R-:W1:Y:S01]  /*156a0*/  MUFU.TANH R3, R48 ;  /* 0x0000003000037308 */ /* 0x000e620000002400 */
[----:B------:R-:W-:Y:S01]  /*156b0*/  FFMA.FTZ R16, R16, -UR14, R21 ;  /* 0x8000000e10107c23 */ /* 0x000fe20008010015 */
[----:B------:R-:W-:Y:S02]  /*156c0*/  IABS R15, R15 ;  /* 0x0000000f000f7213 */ /* 0x000fe40000000000 */
[----:B------:R-:W-:Y:S02]  /*156d0*/  FSEL R193, R193, -INF , !P3 ;  /* 0xff800000c1c17808 */ /* 0x000fe40005800000 */
[----:B------:R-:W-:Y:S02]  /*156e0*/  FSEL R16, R16, -INF , !P1 ;  /* 0xff80000010107808 */ /* 0x000fe40004800000 */
[----:B------:R-:W-:Y:S01]  /*156f0*/  FSEL R189, R20, -INF , !P0 ;  /* 0xff80000014bd7808 */ /* 0x000fe20004000000 */
[----:B------:R-:W2:Y:S01]  /*15700*/  MUFU.TANH R51, R51 ;  /* 0x0000003300337308 */ /* 0x000ea20000002400 */
[----:B------:R-:W-:-:S02]  /*15710*/  FSEL R140, R16, -INF , !P4 ;  /* 0xff800000108c7808 */ /* 0x000fc40006000000 */
[----:B------:R-:W-:Y:S02]  /*15720*/  ISETP.GT.AND P3, PT, R205, R14, PT ;  /* 0x0000000ecd00720c */ /* 0x000fe40003f64270 */
[C---:B------:R-:W-:Y:S02]  /*15730*/  ISETP.GE.AND P1, PT, R14.reuse, R204, PT ;  /* 0x000000cc0e00720c */ /* 0x040fe40003f26270 */
[----:B------:R-:W-:Y:S01]  /*15740*/  ISETP.GE.AND P4, PT, R14, R202, PT ;  /* 0x000000ca0e00720c */ /* 0x000fe20003f86270 */
[----:B------:R-:W3:Y:S01]  /*15750*/  MUFU.TANH R74, R74 ;  /* 0x0000004a004a7308 */ /* 0x000ee20000002400 */
[----:B------:R-:W-:Y:S02]  /*15760*/  ISETP.GT.AND P0, PT, R203, R14, PT ;  /* 0x0000000ecb00720c */ /* 0x000fe40003f04270 */
[----:B------:R-:W-:Y:S02]  /*15770*/  IABS R12, R12 ;  /* 0x0000000c000c7213 */ /* 0x000fe40000000000 */
[----:B------:R-:W-:-:S02]  /*15780*/  I2FP.F32.S32 R14, R15 ;  /* 0x0000000f000e7245 */ /* 0x000fc40000201400 */
[----:B------:R-:W-:Y:S01]  /*15790*/  I2FP.F32.S32 R12, R12 ;  /* 0x0000000c000c7245 */ /* 0x000fe20000201400 */
[----:B------:R-:W4:Y:S01]  /*157a0*/  MUFU.TANH R72, R72 ;  /* 0x0000004800487308 */ /* 0x000f220000002400 */
[----:B------:R-:W-:Y:S01]  /*157b0*/  IADD3 R5, PT, PT, R134, 0x7, -R41 ;  /* 0x0000000786057810 */ /* 0x000fe20007ffe829 */
        /* <DEDUP_REMOVED lines=11> */
[----:B------:R-:W1:Y:S01]  /*15870*/  MUFU.TANH R75, R75 ;  /* 0x0000004b004b7308 */ /* 0x000e620000002400 */
[----:B------:R-:W-:Y:S01]  /*15880*/  I2FP.F32.S32 R6, R5 ;  /* 0x0000000500067245 */ /* 0x000fe20000201400 */
[----:B------:R-:W-:Y:S01]  /*15890*/  IMAD.IADD R5, R134, 0x1, -R41 ;  /* 0x0000000186057824 */ /* 0x000fe200078e0a29 */
[----:B------:R-:W-:Y:S01]  /*158a0*/  ISETP.GT.AND P5, PT, R205, R3, PT ;  /* 0x00000003cd00720c */ /* 0x000fe20003fa4270 */
[----:B------:R-:W-:Y:S01]  /*158b0*/  BAR.SYNC.DEFER_BLOCKING 0x0 ;  /* 0x0000000000007b1d */ /* 0x000fe20000010000 */
[C---:B------:R-:W-:Y:S01]  /*158c0*/  ISETP.GE.AND P3, PT, R3.reuse, R204, PT ;  /* 0x000000cc0300720c */ /* 0x040fe20003f66270 */
[----:B------:R-:W-:Y:S01]  /*158d0*/  FFMA.FTZ R6, R6, -UR14, R49 ;  /* 0x8000000e06067c23 */ /* 0x000fe20008010031 */
[----:B------:R-:W-:-:S02]  /*158e0*/  ISETP.GE.AND P1, PT, R3, R202, PT ;  /* 0x000000ca0300720c */ /* 0x000fc40003f26270 */
[----:B------:R-:W-:Y:S01]  /*158f0*/  ISETP.GT.AND P0, PT, R203, R3, PT ;  /* 0x00000003cb00720c */ /* 0x000fe20003f04270 */
[C-C-:B------:R-:W-:Y:S01]  /*15900*/  IMAD.IADD R3, R32.reuse, 0x1, -R41.reuse ;  /* 0x0000000120037824 */ /* 0x140fe200078e0a29 */
[----:B------:R-:W-:Y:S02]  /*15910*/  IABS R4, R4 ;  /* 0x0000000400047213 */ /* 0x000fe40000000000 */
[--C-:B------:R-:W-:Y:S02]  /*15920*/  IADD3 R32, PT, PT, R32, -0x1, -R41.reuse ;  /* 0xffffffff20207810 */ /* 0x100fe40007ffe829 */
[----:B------:R-:W-:Y:S02]  /*15930*/  I2FP.F32.S32 R4, R4 ;  /* 0x0000000400047245 */ /* 0x000fe40000201400 */
[----:B------:R-:W-:Y:S02]  /*15940*/  IADD3 R41, PT, PT, R134, -0x1, -R41 ;  /* 0xffffffff86297810 */ /* 0x000fe40007ffe829 */
[----:B------:R-:W-:Y:S01]  /*15950*/  IABS R3, R3 ;  /* 0x0000000300037213 */ /* 0x000fe20000000000 */
[----:B--2---:R-:W-:Y:S01]  /*15960*/  FFMA.FTZ R4, R4, -UR14, R51 ;  /* 0x8000000e04047c23 */ /* 0x004fe20008010033 */
[----:B------:R-:W-:-:S02]  /*15970*/  FSEL R6, R6, -INF , !P5 ;  /* 0xff80000006067808 */ /* 0x000fc40006800000 */
[----:B------:R-:W-:Y:S02]  /*15980*/  IABS R5, R5 ;  /* 0x0000000500057213 */ /* 0x000fe40000000000 */
[----:B------:R-:W-:Y:S02]  /*15990*/  IABS R41, R41 ;  /* 0x0000002900297213 */ /* 0x000fe40000000000 */
[----:B------:R-:W-:Y:S02]  /*159a0*/  I2FP.F32.S32 R3, R3 ;  /* 0x0000000300037245 */ /* 0x000fe40000201400 */
[----:B------:R-:W-:Y:S02]  /*159b0*/  IABS R32, R32 ;  /* 0x0000002000207213 */ /* 0x000fe40000000000 */
[----:B------:R-:W-:Y:S01]  /*159c0*/  FSEL R184, R6, -INF , !P3 ;  /* 0xff80000006b87808 */ /* 0x000fe20005800000 */
[----:B---3--:R-:W-:Y:S01]  /*159d0*/  FFMA.FTZ R3, R3, -UR14, R74 ;  /* 0x8000000e03037c23 */ /* 0x008fe2000801004a */
[----:B------:R-:W-:-:S02]  /*159e0*/  I2FP.F32.S32 R5, R5 ;  /* 0x0000000500057245 */ /* 0x000fc40000201400 */
[----:B------:R-:W-:Y:S02]  /*159f0*/  I2FP.F32.S32 R6, R41 ;  /* 0x0000002900067245 */ /* 0x000fe40000201400 */
[----:B------:R-:W-:Y:S01]  /*15a00*/  FSEL R4, R4, -INF , !P0 ;  /* 0xff80000004047808 */ /* 0x000fe20004000000 */
[----:B----4-:R-:W-:Y:S01]  /*15a10*/  FFMA.FTZ R5, R5, -UR14, R72 ;  /* 0x8000000e05057c23 */ /* 0x010fe20008010048 */
[----:B------:R-:W-:Y:S01]  /*15a20*/  I2FP.F32.S32 R32, R32 ;  /* 0x0000002000207245 */ /* 0x000fe20000201400 */
[----:B-1----:R-:W-:Y:S01]  /*15a30*/  FFMA.FTZ R6, R6, -UR14, R73 ;  /* 0x8000000e06067c23 */ /* 0x002fe20008010049 */
[----:B------:R-:W-:Y:S02]  /*15a40*/  ISETP.GT.AND P0, PT, R203, R38, PT ;  /* 0x00000026cb00720c */ /* 0x000fe40003f04270 */
[----:B------:R-:W-:Y:S01]  /*15a50*/  FSEL R151, R12, -INF , !P4 ;  /* 0xff8000000c977808 */ /* 0x000fe20006000000 */
[----:B------:R-:W-:Y:S01]  /*15a60*/  FFMA.FTZ R32, R32, -UR14, R75 ;  /* 0x8000000e20207c23 */ /* 0x000fe2000801004b */
[----:B------:R-:W-:-:S02]  /*15a70*/  FSEL R149, R4, -INF , !P1 ;  /* 0xff80000004957808 */ /* 0x000fc40004800000 */
[C---:B------:R-:W-:Y:S02]  /*15a80*/  ISETP.GT.AND P4, PT, R205.reuse, R38, PT ;  /* 0x00000026cd00720c */ /* 0x040fe40003f84270 */
[-C--:B------:R-:W-:Y:S02]  /*15a90*/  ISETP.GT.AND P1, PT, R205, R30.reuse, PT ;  /* 0x0000001ecd00720c */ /* 0x080fe40003f24270 */
[----:B------:R-:W-:Y:S02]  /*15aa0*/  FSEL R3, R3, -INF , !P0 ;  /* 0xff80000003037808 */ /* 0x000fe40004000000 */
[----:B------:R-:W-:Y:S02]  /*15ab0*/  ISETP.GT.AND P0, PT, R203, R30, PT ;  /* 0x0000001ecb00720c */ /* 0x000fe40003f04270 */
[----:B------:R-:W-:Y:S02]  /*15ac0*/  FSEL R5, R5, -INF , !P4 ;  /* 0xff80000005057808 */ /* 0x000fe40006000000 */
[----:B------:R-:W-:-:S02]  /*15ad0*/  FSEL R6, R6, -INF , !P1 ;  /* 0xff80000006067808 */ /* 0x000fc40004800000 */
[C---:B------:R-:W-:Y:S02]  /*15ae0*/  ISETP.GE.AND P5, PT, R38.reuse, R204, PT ;  /* 0x000000cc2600720c */ /* 0x040fe40003fa6270 */
[----:B------:R-:W-:Y:S02]  /*15af0*/  ISETP.GE.AND P3, PT, R38, R202, PT ;  /* 0x000000ca2600720c */ /* 0x000fe40003f66270 */
[C---:B------:R-:W-:Y:S02]  /*15b00*/  ISETP.GE.AND P4, PT, R30.reuse, R204, PT ;  /* 0x000000cc1e00720c */ /* 0x040fe40003f86270 */
[----:B------:R-:W-:Y:S02]  /*15b10*/  ISETP.GE.AND P1, PT, R30, R202, PT ;  /* 0x000000ca1e00720c */ /* 0x000fe40003f26270 */
[----:B------:R-:W-:Y:S02]  /*15b20*/  FSEL R32, R32, -INF , !P0 ;  /* 0xff80000020207808 */ /* 0x000fe40004000000 */
[----:B------:R-:W-:-:S02]  /*15b30*/  FSEL R150, R5, -INF , !P5 ;  /* 0xff80000005967808 */ /* 0x000fc40006800000 */
        /* <DEDUP_REMOVED lines=16> */
.L_x_5854:
        /* <DEDUP_REMOVED lines=61> */
.L_x_5855:
        /* <DEDUP_REMOVED lines=12> */
[--C-:B------:R-:W-:Y:S02]  /*160d0*/  @!P4 IMAD.MOV.U32 R194, RZ, RZ, R196.reuse ;  /* 0x000000ffffc2c224 */ /* 0x100fe400078e00c4 */
[----:B------:R-:W-:Y:S01]  /*160e0*/  @!P3 IMAD.MOV.U32 R4, RZ, RZ, R196 ;  /* 0x000000ffff04b224 */ /* 0x000fe200078e00c4 */
[----:B------:R-:W-:Y:S01]  /*160f0*/  IADD3.X R15, PT, PT, R7, UR8, RZ, P0, !PT ;  /* 0x00000008070f7c10 */ /* 0x000fe200087fe4ff */
[----:B------:R-:W-:Y:S01]  /*16100*/  @!P3 IMAD.MOV.U32 R5, RZ, RZ, R195 ;  /* 0x000000ffff05b224 */ /* 0x000fe200078e00c3 */
        /* <DEDUP_REMOVED lines=64> */
.L_x_5853:
[----:B------:R-:W-:Y:S01]  /*16510*/  FMNMX3.FTZ R3, R34, R36, R40, !PT ;  /* 0x0000002422037276 */ /* 0x000fe20007810028 */
[----:B------:R-:W1:Y:S01]  /*16520*/  LDCU UR8, c[0x0][0x45c] ;  /* 0x00008b80ff0877ac */ /* 0x000e620008000800 */
[----:B--2---:R-:W-:Y:S02]  /*16530*/  FMNMX3.FTZ R4, R33, R35, R39, !PT ;  /* 0x0000002321047276 */ /* 0x004fe40007810027 */
        /* <DEDUP_REMOVED lines=37> */
[----:B------:R-:W-:Y:S02]  /*16790*/  IADD3 R4, PT, PT, R173, 0xc000, RZ ;  /* 0x0000c000ad047810 */ /* 0x000fe40007ffe0ff */
[----:B------:R-:W-:Y:S01]  /*167a0*/  FSETP.NEU.FTZ.AND P0, PT, R132, -INF , PT ;  /* 0xff8000008400780b */ /* 0x000fe20003f1d000 */
[----:B------:R-:W-:Y:S01]  /*167b0*/  FMUL.FTZ R176, R3, UR8 ;  /* 0x0000000803b07c20 */ /* 0x000fe20008410000 */
[----:B------:R-:W-:Y:S02]  /*167c0*/  @P2 IADD3 R167, PT, PT, R4, -0x40, RZ ;  /* 0xffffffc004a72810 */ /* 0x000fe40007ffe0ff */
[----:B------:R-:W-:Y:S02]  /*167d0*/  FSEL R191, R191, RZ, P0 ;  /* 0x000000ffbfbf7208 */ /* 0x000fe40000000000 */
[----:B------:R-:W-:Y:S01]  /*167e0*/  FSETP.NEU.FTZ.AND P0, PT, R3, -INF , PT ;  /* 0xff8000000300780b */ /* 0x000fe20003f1d000 */
[----:B------:R-:W1:Y:S01]  /*167f0*/  LDSM.16.MT88.4 R108, [R167] ;  /* 0x00000000a76c783b */ /* 0x000e620000004200 */
[----:B------:R-:W-:Y:S01]  /*16800*/  IADD3 R165, PT, PT, R168, R167, RZ ;  /* 0x000000a7a8a57210 */ /* 0x000fe20007ffe0ff */
[--C-:B------:R-:W-:Y:S01]  /*16810*/  FFMA.FTZ R166, R34, UR8, -R191.reuse ;  /* 0x0000000822a67c23 */ /* 0x100fe200080108bf */
[----:B------:R-:W-:Y:S01]  /*16820*/  FSEL R176, R176, RZ, P0 ;  /* 0x000000ffb0b07208 */ /* 0x000fe20000000000 */
[--C-:B------:R-:W-:Y:S01]  /*16830*/  FFMA.FTZ R163, R36, UR8, -R191.reuse ;  /* 0x0000000824a37c23 */ /* 0x100fe200080108bf */
[--C-:B------:R-:W-:Y:S01]  /*16840*/  FFMA.FTZ R162, R40, UR8, -R191.reuse ;  /* 0x0000000828a27c23 */ /* 0x100fe200080108bf */
[--C-:B------:R-:W-:Y:S01]  /*16850*/  FFMA.FTZ R159, R42, UR8, -R191.reuse ;  /* 0x000000082a9f7c23 */ /* 0x100fe200080108bf */
[----:B------:R-:W-:Y:S01]  /*16860*/  LDSM.16.MT88.4 R100, [R165] ;  /* 0x00000000a564783b */ /* 0x000fe20000004200 */
[--C-:B------:R-:W-:Y:S01]  /*16870*/  FFMA.FTZ R164, R33, UR8, -R176.reuse ;  /* 0x0000000821a47c23 */ /* 0x100fe200080108b0 */
[--C-:B------:R-:W-:Y:S01]  /*16880*/  FFMA.FTZ R161, R35, UR8, -R176.reuse ;  /* 0x0000000823a17c23 */ /* 0x100fe200080108b0 */
[--C-:B------:R-:W-:Y:S01]  /*16890*/  FFMA.FTZ R160, R39, UR8, -R176.reuse ;  /* 0x0000000827a07c23 */ /* 0x100fe200080108b0 */
[--C-:B------:R-:W-:Y:S01]  /*168a0*/  FFMA.FTZ R157, R37, UR8, -R176.reuse ;  /* 0x00000008259d7c23 */ /* 0x100fe200080108b0 */
[----:B------:R-:W2:Y:S01]  /*168b0*/  LDSM.16.MT88.4 R40, [R173+0xe000] ;  /* 0x00e00000ad28783b */ /* 0x000ea20000004200 */
[----:B------:R-:W-:Y:S01]  /*168c0*/  MUFU.EX2 R166, R166 ;  /* 0x000000a600a67308 */ /* 0x000fe20000000800 */
[--C-:B------:R-:W-:Y:S01]  /*168d0*/  FFMA.FTZ R158, R8, UR8, -R191.reuse ;  /* 0x00000008089e7c23 */ /* 0x100fe200080108bf */
[--C-:B------:R-:W-:Y:S01]  /*168e0*/  FFMA.FTZ R155, R24, UR8, -R191.reuse ;  /* 0x00000008189b7c23 */ /* 0x100fe200080108bf */
[----:B------:R-:W3:Y:S01]  /*168f0*/  LDSM.16.MT88.4 R56, [R167+0x2000] ;  /* 0x00200000a738783b */ /* 0x000ee20000004200 */
[--C-:B------:R-:W-:Y:S01]  /*16900*/  FFMA.FTZ R154, R28, UR8, -R191.reuse ;  /* 0x000000081c9a7c23 */ /* 0x100fe200080108bf */
[--C-:B------:R-:W-:Y:S01]  /*16910*/  FFMA.FTZ R147, R26, UR8, -R191.reuse ;  /* 0x000000081a937c23 */ /* 0x100fe200080108bf */
[--C-:B------:R-:W-:Y:S01]  /*16920*/  FFMA.FTZ R156, R29, UR8, -R176.reuse ;  /* 0x000000081d9c7c23 */ /* 0x100fe200080108b0 */
[----:B------:R-:W4:Y:S01]  /*16930*/  LDSM.16.MT88.4 R64, [R165+0x2000] ;  /* 0x00200000a540783b */ /* 0x000f220000004200 */
        /* <DEDUP_REMOVED lines=15> */
[----:B------:R-:W4:Y:S01]  /*16a30*/  LDSM.16.MT88.4 R12, [R165+0x800] ;  /* 0x00080000a50c783b */ /* 0x000f220000004200 */
[----:B------:R-:W1:Y:S01]  /*16a40*/  MUFU.EX2 R159, R159 ;  /* 0x0000009f009f7308 */ /* 0x000e620000000800 */
        /* <DEDUP_REMOVED lines=9> */
[----:B------:R-:W-:Y:S01]  /*16ae0*/  FFMA.FTZ R179, R179, UR8, -R176 ;  /* 0x00000008b3b37c23 */ /* 0x000fe200080108b0 */
[----:B------:R-:W-:Y:S01]  /*16af0*/  LDSM.16.MT88.4 R24, [R173+0x10800] ;  /* 0x01080000ad18783b */ /* 0x000fe20000004200 */
[----:B------:R-:W-:-:S03]  /*16b00*/  FADD.FTZ R163, R166, R163 ;  /* 0x000000a3a6a37221 */ /* 0x000fc60000010000 */
[----:B------:R-:W-:Y:S01]  /*16b10*/  LDSM.16.MT88.4 R140, [R188+0xd000] ;  /* 0x00d00000bc8c783b */ /* 0x000fe20000004200 */
[----:B------:R-:W5:Y:S01]  /*16b20*/  MUFU.EX2 R161, R161 ;  /* 0x000000a100a17308 */ /* 0x000f620000000800 */
[----:B-1----:R-:W-:Y:S01]  /*16b30*/  F2FP.F16.F32.PACK_AB R98, R159, R162 ;  /* 0x000000a29f62723e */ /* 0x002fe200000000ff */
[----:B------:R-:W-:-:S04]  /*16b40*/  FADD.FTZ R162, R162, R163 ;  /* 0x000000a3a2a27221 */ /* 0x000fc80000010000 */
[----:B------:R-:W-:Y:S02]  /*16b50*/  FADD.FTZ R159, R159, R162 ;  /* 0x000000a29f9f7221 */ /* 0x000fe40000010000 */
[----:B------:R-:W-:Y:S08]  /*16b60*/  MUFU.EX2 R160, R160 ;  /* 0x000000a000a07308 */ /* 0x000ff00000000800 */
[----:B------:R-:W1:Y:S01]  /*16b70*/  MUFU.EX2 R157, R157 ;  /* 0x0000009d009d7308 */ /* 0x000e620000000800 */
[----:B-----5:R-:W-:Y:S01]  /*16b80*/  F2FP.F16.F32.PACK_AB R97, R161, R164 ;  /* 0x000000a4a161723e */ /* 0x020fe200000000ff */
[----:B------:R-:W-:-:S06]  /*16b90*/  FADD.FTZ R161, R164, R161 ;  /* 0x000000a1a4a17221 */ /* 0x000fcc0000010000 */
[----:B------:R-:W-:Y:S08]  /*16ba0*/  MUFU.EX2 R158, R158 ;  /* 0x0000009e009e7308 */ /* 0x000ff00000000800 */
[----:B------:R-:W5:Y:S01]  /*16bb0*/  MUFU.EX2 R155, R155 ;  /* 0x0000009b009b7308 */ /* 0x000f620000000800 */
        /* <DEDUP_REMOVED lines=44> */
[----:B------:R-:W-:Y:S01]  /*16e80*/  HMMA.16816.F32 R92, R96, R4, RZ ;  /* 0x00000004605c723c */ /* 0x000fe200000018ff */
[----:B-----5:R-:W-:Y:S01]  /*16e90*/  F2FP.F16.F32.PACK_AB R4, R155, R158 ;  /* 0x0000009e9b04723e */ /* 0x020fe200000000ff */
[----:B------:R-:W-:Y:S01]  /*16ea0*/  FADD.FTZ R158, R158, R159 ;  /* 0x0000009f9e9e7221 */ /* 0x000fe20000010000 */
[----:B-1----:R-:W-:Y:S01]  /*16eb0*/  F2FP.F16.F32.PACK_AB R5, R153, R156 ;  /* 0x0000009c9905723e */ /* 0x002fe200000000ff */
[----:B------:R-:W-:-:S02]  /*16ec0*/  FADD.FTZ R156, R156, R157 ;  /* 0x0000009d9c9c7221 */ /* 0x000fc40000010000 */
[----:B------:R-:W-:Y:S02]  /*16ed0*/  FADD.FTZ R155, R155, R158 ;  /* 0x0000009e9b9b7221 */ /* 0x000fe40000010000 */
[----:B------:R-:W-:Y:S01]  /*16ee0*/  HMMA.16816.F32 R96, R96, R6, RZ ;  /* 0x000000066060723c */ /* 0x000fe200000018ff */
[----:B------:R-:W-:Y:S01]  /*16ef0*/  F2FP.F16.F32.PACK_AB R6, R147, R154 ;  /* 0x0000009a9306723e */ /* 0x000fe200000000ff */
[----:B------:R-:W-:Y:S01]  /*16f00*/  FADD.FTZ R153, R153, R156 ;  /* 0x0000009c99997221 */ /* 0x000fe20000010000 */
[----:B------:R-:W-:-:S03]  /*16f10*/  F2FP.F16.F32.PACK_AB R7, R145, R146 ;  /* 0x000000929107723e */ /* 0x000fc600000000ff */
[----:B------:R-:W-:-:S04]  /*16f20*/  FADD.FTZ R146, R146, R153 ;  /* 0x0000009992927221 */ /* 0x000fc80000010000 */
[----:B------:R-:W-:Y:S01]  /*16f30*/  HMMA.16816.F32 R112, R4, R8, R112 ;  /* 0x000000080470723c */ /* 0x000fe20000001870 */
[----:B------:R-:W-:-:S07]  /*16f40*/  FADD.FTZ R145, R145, R146 ;  /* 0x0000009291917221 */ /* 0x000fce0000010000 */
[C---:B------:R-:W-:Y:S01]  /*16f50*/  HMMA.16816.F32 R108, R4.reuse, R10, R108 ;  /* 0x0000000a046c723c */ /* 0x040fe2000000186c */
[----:B------:R-:W1:Y:S07]  /*16f60*/  LDSM.16.MT88.4 R8, [R167+0x4800] ;  /* 0x00480000a708783b */ /* 0x000e6e0000004200 */
[C---:B------:R-:W-:Y:S08]  /*16f70*/  HMMA.16816.F32 R36, R4.reuse, R16, R36 ;  /* 0x000000100424723c */ /* 0x040ff00000001824 */
[C---:B------:R-:W-:Y:S01]  /*16f80*/  HMMA.16816.F32 R40, R4.reuse, R18, R40 ;  /* 0x000000120428723c */ /* 0x040fe20000001828 */
[----:B------:R-:W5:Y:S07]  /*16f90*/  LDSM.16.MT88.4 R16, [R165+0x2800] ;  /* 0x00280000a510783b */ /* 0x000f6e0000004200 */
[C---:B------:R-:W-:Y:S08]  /*16fa0*/  HMMA.16816.F32 R44, R4.reuse, R20, R44 ;  /* 0x00000014042c723c */ /* 0x040ff0000000182c */
[C---:B------:R-:W-:Y:S01]  /*16fb0*/  HMMA.16816.F32 R48, R4.reuse, R22, R48 ;  /* 0x000000160430723c */ /* 0x040fe20000001830 */
[----:B------:R-:W2:Y:S07]  /*16fc0*/  LDSM.16.MT88.4 R20, [R167+0x2800] ;  /* 0x00280000a714783b */ /* 0x000eae0000004200 */
[C---:B------:R-:W-:Y:S08]  /*16fd0*/  HMMA.16816.F32 R104, R4.reuse, R12, R104 ;  /* 0x0000000c0468723c */ /* 0x040ff00000001868 */
        /* <DEDUP_REMOVED lines=18> */
[----:B----4-:R-:W-:Y:S01]  /*17100*/  FFMA.FTZ R188, R186, UR8, -R191 ;  /* 0x00000008babc7c23 */ /* 0x010fe200080108bf */
[--C-:B------:R-:W-:Y:S01]  /*17110*/  FFMA.FTZ R191, R149, UR8, -R176.reuse ;  /* 0x0000000895bf7c23 */ /* 0x100fe200080108b0 */
[----:B------:R-:W-:Y:S01]  /*17120*/  FFMA.FTZ R176, R175, UR8, -R176 ;  /* 0x00000008afb07c23 */ /* 0x000fe200080108b0 */
[----:B------:R-:W-:-:S03]  /*17130*/  IADD3 R186, PT, PT, R168, R173, RZ ;  /* 0x000000ada8ba7210 */ /* 0x000fc60007ffe0ff */
[----:B------:R-:W4:Y:S01]  /*17140*/  MUFU.EX2 R188, R188 ;  /* 0x000000bc00bc7308 */ /* 0x000f220000000800 */
[C---:B------:R-:W-:Y:S01]  /*17150*/  HMMA.16816.F32 R72, R4.reuse, R26, R72 ;  /* 0x0000001a0448723c */ /* 0x040fe20000001848 */
[----:B------:R-:W-:Y:S04]  /*17160*/  LDSM.16.MT88.4 R24, [R173+0x11000] ;  /* 0x01100000ad18783b */ /* 0x000fe80000004200 */
[----:B------:R-:W-:Y:S02]  /*17170*/  LDSM.16.MT88.4 R148, [R186+0xd800] ;  /* 0x00d80000ba94783b */ /* 0x000fe40000004200 */
[----:B------:R-:W4:Y:S01]  /*17180*/  MUFU.EX2 R191, R191 ;  /* 0x000000bf00bf7308 */ /* 0x000f220000000800 */
[C---:B--2---:R-:W-:Y:S07]  /*17190*/  HMMA.16816.F32 R52, R4.reuse, R20, R52 ;  /* 0x000000140434723c */ /* 0x044fee0000001834 */
[----:B------:R-:W2:Y:S01]  /*171a0*/  MUFU.EX2 R176, R176 ;  /* 0x000000b000b07308 */ /* 0x000ea20000000800 */
[C---:B------:R-:W-:Y:S01]  /*171b0*/  HMMA.16816.F32 R56, R4.reuse, R22, R56 ;  /* 0x000000160438723c */ /* 0x040fe20000001838 */
[----:B------:R-:W-:Y:S07]  /*171c0*/  LDSM.16.MT88.4 R20, [R165+0x1000] ;  /* 0x00100000a514783b */ /* 0x000fee0000004200 */
[C---:B---3--:R-:W-:Y:S08]  /*171d0*/  HMMA.16816.F32 R92, R4.reuse, R12, R92 ;  /* 0x0000000c045c723c */ /* 0x048ff0000000185c */
[----:B------:R-:W-:Y:S01]  /*171e0*/  HMMA.16816.F32 R96, R4, R14, R96 ;  /* 0x0000000e0460723c */ /* 0x000fe20000001860 */
[----:B------:R-:W3:Y:S01]  /*171f0*/  LDSM.16.MT88.4 R12, [R167+0x3000] ;  /* 0x00300000a70c783b */ /* 0x000ee20000004200 */
[----:B------:R-:W-:-:S02]  /*17200*/  F2FP.F16.F32.PACK_AB R4, R170, R169 ;  /* 0x000000a9aa04723e */ /* 0x000fc400000000ff */
[----:B------:R-:W-:Y:S01]  /*17210*/  F2FP.F16.F32.PACK_AB R5, R177, R174 ;  /* 0x000000aeb105723e */ /* 0x000fe200000000ff */
[----:B------:R-:W-:Y:S01]  /*17220*/  FADD.FTZ R174, R174, R145 ;  /* 0x00000091aeae7221 */ /* 0x000fe20000010000 */
[----:B------:R-:W-:Y:S02]  /*17230*/  F2FP.F16.F32.PACK_AB R6, R172, R171 ;  /* 0x000000abac06723e */ /* 0x000fe400000000ff */
[----:B------:R-:W-:Y:S01]  /*17240*/  F2FP.F16.F32.PACK_AB R7, R189, R178 ;  /* 0x000000b2bd07723e */ /* 0x000fe200000000ff */
[----:B------:R-:W-:-:S04]  /*17250*/  FADD.FTZ R177, R177, R174 ;  /* 0x000000aeb1b17221 */ /* 0x000fc80000010000 */
[----:B------:R-:W-:Y:S02]  /*17260*/  FADD.FTZ R178, R178, R177 ;  /* 0x000000b1b2b27221 */ /* 0x000fe40000010000 */
[----:B-1----:R-:W-:Y:S02]  /*17270*/  HMMA.16816.F32 R112, R4, R8, R112 ;  /* 0x000000080470723c */ /* 0x002fe40000001870 */
[----:B------:R-:W-:-:S06]  /*17280*/  FADD.FTZ R189, R189, R178 ;  /* 0x000000b2bdbd7221 */ /* 0x000fcc0000010000 */
[C---:B------:R-:W-:Y:S01]  /*17290*/  HMMA.16816.F32 R108, R4.reuse, R10, R108 ;  /* 0x0000000a046c723c */ /* 0x040fe2000000186c */
[----:B------:R-:W1:Y:S07]  /*172a0*/  LDSM.16.MT88.4 R8, [R167+0x5000] ;  /* 0x00500000a708783b */ /* 0x000e6e0000004200 */
[C---:B-----5:R-:W-:Y:S08]  /*172b0*/  HMMA.16816.F32 R36, R4.reuse, R16, R36 ;  /* 0x000000100424723c */ /* 0x060ff00000001824 */
[C---:B------:R-:W-:Y:S01]  /*172c0*/  HMMA.16816.F32 R40, R4.reuse, R18, R40 ;  /* 0x000000120428723c */ /* 0x040fe20000001828 */
[----:B------:R-:W5:Y:S07]  /*172d0*/  LDSM.16.MT88.4 R16, [R165+0x3000] ;  /* 0x00300000a510783b */ /* 0x000f6e0000004200 */
[C---:B---3--:R-:W-:Y:S08]  /*172e0*/  HMMA.16816.F32 R52, R4.reuse, R12, R52 ;  /* 0x0000000c0434723c */ /* 0x048ff00000001834 */
[C---:B------:R-:W-:Y:S01]  /*172f0*/  HMMA.16816.F32 R56, R4.reuse, R14, R56 ;  /* 0x0000000e0438723c */ /* 0x040fe20000001838 */
[----:B------:R-:W3:Y:S07]  /*17300*/  LDSM.16.MT88.4 R12, [R165+0x5000] ;  /* 0x00500000a50c783b */ /* 0x000eee0000004200 */
[C---:B------:R-:W-:Y:S08]  /*17310*/  HMMA.16816.F32 R128, R4.reuse, R28, R128 ;  /* 0x0000001c0480723c */ /* 0x040ff00000001880 */
[C---:B-1----:R-:W-:Y:S08]  /*17320*/  HMMA.16816.F32 R84, R4.reuse, R8, R84 ;  /* 0x000000080454723c */ /* 0x042ff00000001854 */
[C---:B------:R-:W-:Y:S01]  /*17330*/  HMMA.16816.F32 R88, R4.reuse, R10, R88 ;  /* 0x0000000a0458723c */ /* 0x040fe20000001858 */
[----:B------:R-:W1:Y:S07]  /*17340*/  LDSM.16.MT88.4 R8, [R173+0xd800] ;  /* 0x00d80000ad08783b */ /* 0x000e6e0000004200 */
[C---:B-----5:R-:W-:Y:S08]  /*17350*/  HMMA.16816.F32 R60, R4.reuse, R16, R60 ;  /* 0x00000010043c723c */ /* 0x060ff0000000183c */
[C---:B------:R-:W-:Y:S01]  /*17360*/  HMMA.16816.F32 R64, R4.reuse, R18, R64 ;  /* 0x000000120440723c */ /* 0x040fe20000001840 */
[----:B------:R-:W5:Y:S07]  /*17370*/  LDSM.16.MT88.4 R16, [R167+0x5800] ;  /* 0x00580000a710783b */ /* 0x000f6e0000004200 */
[C---:B------:R-:W-:Y:S01]  /*17380*/  HMMA.16816.F32 R124, R4.reuse, R30, R124 ;  /* 0x0000001e047c723c */ /* 0x040fe2000000187c */
[----:B------:R-:W-:Y:S07]  /*17390*/  LDSM.16.MT88.4 R28, [R173+0x11800] ;  /* 0x01180000ad1c783b */ /* 0x000fee0000004200 */
[C---:B------:R-:W-:Y:S08]  /*173a0*/  HMMA.16816.F32 R120, R4.reuse, R140, R120 ;  /* 0x0000008c0478723c */ /* 0x040ff00000001878 */
[C---:B------:R-:W-:Y:S01]  /*173b0*/  HMMA.16816.F32 R116, R4.reuse, R142, R116 ;  /* 0x0000008e0474723c */ /* 0x040fe20000001874 */
[----:B------:R-:W5:Y:S07]  /*173c0*/  LDSM.16.MT88.4 R140, [R186+0xf800] ;  /* 0x00f80000ba8c783b */ /* 0x000f6e0000004200 */
[C---:B------:R-:W-:Y:S08]  /*173d0*/  HMMA.16816.F32 R44, R4.reuse, R136, R44 ;  /* 0x00000088042c723c */ /* 0x040ff0000000182c */
[C---:B------:R-:W-:Y:S01]  /*173e0*/  HMMA.16816.F32 R48, R4.reuse, R138, R48 ;  /* 0x0000008a0430723c */ /* 0x040fe20000001830 */
[----:B------:R4:W-:Y:S07]  /*173f0*/  LDSM.16.MT88.4 R136, [R186+0x11800] ;  /* 0x01180000ba88783b */ /* 0x0009ee0000004200 */
[C---:B------:R-:W-:Y:S08]  /*17400*/  HMMA.16816.F32 R76, R4.reuse, R32, R76 ;  /* 0x00000020044c723c */ /* 0x040ff0000000184c */
[C---:B------:R-:W-:Y:S01]  /*17410*/  HMMA.16816.F32 R80, R4.reuse, R34, R80 ;  /* 0x000000220450723c */ /* 0x040fe20000001850 */
[----:B------:R-:W-:Y:S07]  /*17420*/  LDSM.16.MT88.4 R32, [R173+0xf800] ;  /* 0x00f80000ad20783b */ /* 0x000fee0000004200 */
[C---:B------:R-:W-:Y:S01]  /*17430*/  HMMA.16816.F32 R68, R4.reuse, R24, R68 ;  /* 0x000000180444723c */ /* 0x040fe20000001844 */
[----:B----4-:R-:W4:Y:S07]  /*17440*/  S2R R186, SR_TID.X ;  /* 0x0000000000ba7919 */ /* 0x010f2e0000002100 */
        /* <DEDUP_REMOVED lines=12> */
[----:B--2---:R-:W-:Y:S01]  /*17510*/  F2FP.F16.F32.PACK_AB R7, R176, R179 ;  /* 0x000000b3b007723e */ /* 0x004fe200000000ff */
        /* <DEDUP_REMOVED lines=8> */
[----:B------:R-:W2:Y:S07]  /*175a0*/  LDSM.16.MT88.4 R16, [R165+0x5800] ;  /* 0x00580000a510783b */ /* 0x000eae0000004200 */
[C---:B------:R-:W-:Y:S08]  /*175b0*/  HMMA.16816.F32 R120, R4.reuse, R148, R120 ;  /* 0x000000940478723c */ /* 0x040ff00000001878 */
[C---:B------:R-:W-:Y:S08]  /*175c0*/  HMMA.16816.F32 R116, R4.reuse, R150, R116 ;  /* 0x000000960474723c */ /* 0x040ff00000001874 */
        /* <DEDUP_REMOVED lines=29> */
[----:B----4-:R-:W-:-:S15]  /*177a0*/  BRA.U !UP0, `(.L_x_5856) ;  /* 0x0000004d08707547 */ /* 0x010fde000b800000 */
        /* <DEDUP_REMOVED lines=70> */
.L_x_5857:
        /* <DEDUP_REMOVED lines=8> */
.L_x_5858:
[----:B------:R-:W1:Y:S01]  /*17c90*/  LDCU UR8, c[0x0][0x440] ;  /* 0x00008800ff0877ac */ /* 0x000e620008000800 */
[----:B------:R-:W-:Y:S01]  /*17ca0*/  LOP3.LUT R6, R180, 0x40, RZ, 0xfc, !PT ;  /* 0x00000040b4067812 */ /* 0x000fe200078efcff */
[----:B------:R-:W2:Y:S01]  /*17cb0*/  LDC R4, c[0x0][0x3c4] ;  /* 0x0000f100ff047b82 */ /* 0x000ea20000000800 */
[----:B------:R-:W-:Y:S01]  /*17cc0*/  SHF.R.U32.HI R182, RZ, 0x1, R186 ;  /* 0x00000001ffb67819 */ /* 0x000fe200000116ba */
[----:B------:R-:W-:Y:S01]  /*17cd0*/  IMAD.SHL.U32 R183, R186, 0x20, RZ ;  /* 0x00000020bab77824 */ /* 0x000fe200078e00ff */
[----:B------:R-:W-:Y:S01]  /*17ce0*/  LOP3.LUT R7, R10, 0x8, R133, 0xf8, !PT ;  /* 0x000000080a077812 */ /* 0x000fe200078ef885 */
[----:B------:R-:W-:Y:S01]  /*17cf0*/  UIADD3 UR15, UPT, UPT, UR4, -0x2, URZ ;  /* 0xfffffffe040f7890 */ /* 0x000fe2000fffe0ff */
[----:B------:R-:W-:Y:S02]  /*17d00*/  LOP3.LUT R187, R182, 0x8, RZ, 0xc0, !PT ;  /* 0x00000008b6bb7812 */ /* 0x000fe400078ec0ff */
[----:B------:R-:W-:Y:S01]  /*17d10*/  LOP3.LUT R206, R0, 0x400, RZ, 0xc0, !PT ;  /* 0x0000040000ce7812 */ /* 0x000fe200078ec0ff */
[----:B------:R-:W-:Y:S01]  /*17d20*/  UISETP.GT.AND UP1, UPT, UR15, UR20, UPT ;  /* 0x000000140f00728c */ /* 0x000fe2000bf24270 */
[----:B------:R-:W-:-:S02]  /*17d30*/  LOP3.LUT R7, R7, R180, RZ, 0x3c, !PT ;  /* 0x000000b407077212 */ /* 0x000fc400078e3cff */
[----:B------:R-:W-:Y:S02]  /*17d40*/  LOP3.LUT R183, R183, 0x7c00, RZ, 0xc0, !PT ;  /* 0x00007c00b7b77812 */ /* 0x000fe400078ec0ff */
[----:B------:R-:W-:Y:S01]  /*17d50*/  LOP3.LUT R187, R187, 0x1c0, R0, 0xf8, !PT ;  /* 0x000001c0bbbb7812 */ /* 0x000fe200078ef800 */
[----:B------:R-:W-:Y:S01]  /*17d60*/  IMAD R206, R7, 0x2, R206 ;  /* 0x0000000207ce7824 */ /* 0x000fe200078e02ce */
[C---:B------:R-:W-:Y:S01]  /*17d70*/  LEA R8, P0, R5.reuse, R198, 0x5 ;  /* 0x000000c605087211 */ /* 0x040fe200078028ff */
[----:B------:R-:W-:Y:S01]  /*17d80*/  IMAD.SHL.U32 R7, R5, 0x20, RZ ;  /* 0x0000002005077824 */ /* 0x000fe200078e00ff */
[----:B-1----:R-:W-:Y:S01]  /*17d90*/  ISETP.GE.AND P4, PT, R180, UR8, PT ;  /* 0x00000008b4007c0c */ /* 0x002fe2000bf86270 */
[----:B------:R-:W-:Y:S01]  /*17da0*/  VIADD R133, R206, UR5 ;  /* 0x00000005ce857c36 */ /* 0x000fe20008000000 */
[----:B------:R-:W-:Y:S02]  /*17db0*/  ISETP.GE.AND P3, PT, R6, UR8, PT ;  /* 0x0000000806007c0c */ /* 0x000fe4000bf66270 */
[----:B------:R-:W-:Y:S01]  /*17dc0*/  LOP3.LUT R6, R180, 0x80, RZ, 0xfc, !PT ;  /* 0x00000080b4067812 */ /* 0x000fe200078efcff */
[--C-:B------:R-:W-:Y:S01]  /*17dd0*/  IMAD.IADD R192, R168, 0x1, R133.reuse ;  /* 0x00000001a8c07824 */ /* 0x100fe200078e0285 */
[----:B------:R-:W-:Y:S01]  /*17de0*/  LOP3.LUT R207, R187, R180, RZ, 0x3c, !PT ;  /* 0x000000b4bbcf7212 */ /* 0x000fe200078e3cff */
[----:B------:R-:W-:Y:S01]  /*17df0*/  IMAD.IADD R133, R152, 0x1, R133 ;  /* 0x0000000198857824 */ /* 0x000fe200078e0285 */
[----:B------:R-:W-:Y:S01]  /*17e00*/  ISETP.GE.AND P1, PT, R6, UR8, PT ;  /* 0x0000000806007c0c */ /* 0x000fe2000bf26270 */
[----:B------:R-:W1:Y:S01]  /*17e10*/  LDCU UR8, c[0x0][0x50c] ;  /* 0x0000a180ff0877ac */ /* 0x000e620008000800 */
[----:B------:R-:W-:Y:S01]  /*17e20*/  LOP3.LUT R6, R183, 0x200, R0, 0xf8, !PT ;  /* 0x00000200b7067812 */ /* 0x000fe200078ef800 */
[----:B------:R-:W-:Y:S01]  /*17e30*/  IMAD.IADD R184, R168, 0x1, R133 ;  /* 0x00000001a8b87824 */ /* 0x000fe200078e0285 */
[----:B--2---:R-:W-:Y:S01]  /*17e40*/  LEA.HI.X R9, R5, R197, R4, 0x5, P0 ;  /* 0x000000c505097211 */ /* 0x004fe200000f2c04 */
[----:B------:R-:W-:Y:S01]  /*17e50*/  @!P4 IMAD.MOV.U32 R199, RZ, RZ, R197 ;  /* 0x000000ffffc7c224 */ /* 0x000fe200078e00c5 */
[----:B------:R-:W-:-:S02]  /*17e60*/  LOP3.LUT R207, R6, R207, RZ, 0xfc, !PT ;  /* 0x000000cf06cf7212 */ /* 0x000fc400078efcff */
[----:B------:R-:W-:Y:S02]  /*17e70*/  SHF.L.U64.HI R6, R5, 0x5, R4 ;  /* 0x0000000505067819 */ /* 0x000fe40000010204 */
[----:B------:R-:W-:Y:S01]  /*17e80*/  @!PT LDS RZ, [RZ] ;  /* 0x00000000fffff984 */ /* 0x000fe20000000800 */
[----:B------:R-:W-:Y:S01]  /*17e90*/  @!PT LDS RZ, [RZ] ;  /* 0x00000000fffff984 */ /* 0x000fe20000000800 */
[----:B------:R-:W-:Y:S01]  /*17ea0*/  @!PT LDS RZ, [RZ] ;  /* 0x00000000fffff984 */ /* 0x000fe20000000800 */
[----:B------:R2:W-:Y:S01]  /*17eb0*/  @!P4 LDGSTS.E.BYPASS.LTC128B.128 [R217+0xc000], desc[UR6][R198.64] ;  /* 0x0c000000c6d9cfae */ /* 0x0005e2000b981a06 */
[----:B------:R-:W-:Y:S02]  /*17ec0*/  IADD3 R4, P5, PT, R7, R8, RZ ;  /* 0x0000000807047210 */ /* 0x000fe40007fbe0ff */
[----:B------:R-:W-:Y:S01]  /*17ed0*/  LEA R207, R207, UR5, 0x1 ;  /* 0x00000005cfcf7c11 */ /* 0x000fe2000f8e08ff */
[----:B------:R-:W-:Y:S01]  /*17ee0*/  @P4 STS.128 [R217+0xc000], RZ ;  /* 0x00c000ffd9004388 */ /* 0x000fe20000000c00 */
[----:B------:R-:W-:Y:S01]  /*17ef0*/  IADD3 R10, P0, PT, R7, R4, RZ ;  /* 0x00000004070a7210 */ /* 0x000fe20007f1e0ff */
[----:B------:R-:W-:Y:S02]  /*17f00*/  IMAD.X R5, R6, 0x1, R9, P5 ;  /* 0x0000000106057824 */ /* 0x000fe400028e0609 */
[----:B------:R-:W-:-:S02]  /*17f10*/  IMAD.IADD R194, R168, 0x1, R207 ;  /* 0x00000001a8c27824 */ /* 0x000fc400078e02cf */
[----:B------:R-:W-:Y:S02]  /*17f20*/  IMAD.X R11, R6, 0x1, R5, P0 ;  /* 0x00000001060b7824 */ /* 0x000fe400000e0605 */
[----:B------:R-:W-:Y:S02]  /*17f30*/  IMAD.IADD R193, R152, 0x1, R207 ;  /* 0x0000000198c17824 */ /* 0x000fe400078e02cf */
[----:B--2---:R-:W-:-:S05]  /*17f40*/  @!P3 IMAD.MOV.U32 R199, RZ, RZ, R197 ;  /* 0x000000ffffc7b224 */ /* 0x004fca00078e00c5 */
[----:B------:R-:W-:Y:S01]  /*17f50*/  @!PT LDS RZ, [RZ] ;  /* 0x00000000fffff984 */ /* 0x000fe20000000800 */
[----:B------:R-:W-:Y:S01]  /*17f60*/  @!PT LDS RZ, [RZ] ;  /* 0x00000000fffff984 */ /* 0x000fe20000000800 */
[----:B------:R-:W-:Y:S01]  /*17f70*/  @!PT LDS RZ, [RZ] ;  /* 0x00000000fffff984 */ /* 0x000fe20000000800 */
[----:B------:R2:W-:Y:S04]  /*17f80*/  @!P3 LDGSTS.E.BYPASS.LTC128B.128 [R217+0xe000], desc[UR6][R198.64+0x80] ;  /* 0x0e000080c6d9bfae */ /* 0x0005e8000b981a06 */
[----:B------:R-:W-:Y:S01]  /*17f90*/  @P3 STS.128 [R217+0xe000], RZ ;  /* 0x00e000ffd9003388 */ /* 0x000fe20000000c00 */
[----:B--2---:R-:W-:-:S05]  /*17fa0*/  @!P1 IMAD.MOV.U32 R199, RZ, RZ, R197 ;  /* 0x000000ffffc79224 */ /* 0x004fca00078e00c5 */
        /* <DEDUP_REMOVED lines=19> */
[----:B--2---:R-:W-:-:S03]  /*180e0*/  IMAD.IADD R199, R168, 0x1, R193 ;  /* 0x00000001a8c77824 */ /* 0x004fc600078e02c1 */
        /* <DEDUP_REMOVED lines=34> */
[----:B------:R-:W1:Y:S04]  /*18310*/  LDSM.16.M88.4 R160, [R206+UR5+0x7000] ;  /* 0x00700005cea0783b */ /* 0x000e680008000200 */
[----:B--2---:R-:W2:Y:S04]  /*18320*/  LDSM.16.M88.4 R4, [R206+UR5+0x7800] ;  /* 0x00780005ce04783b */ /* 0x004ea80008000200 */
[----:B------:R-:W-:Y:S04]  /*18330*/  LDSM.16.M88.4 R12, [R194] ;  /* 0x00000000c20c783b */ /* 0x000fe80000000200 */
[----:B------:R-:W2:Y:S04]  /*18340*/  LDSM.16.M88.4 R148, [R192+0x6000] ;  /* 0x00600000c094783b */ /* 0x000ea80000000200 */
[----:B------:R-:W2:Y:S04]  /*18350*/  LDSM.16.M88.4 R144, [R192+0x6800] ;  /* 0x00680000c090783b */ /* 0x000ea80000000200 */
[----:B------:R-:W2:Y:S04]  /*18360*/  LDSM.16.M88.4 R152, [R192+0x7000] ;  /* 0x00700000c098783b */ /* 0x000ea80000000200 */
[----:B------:R-:W2:Y:S04]  /*18370*/  LDSM.16.M88.4 R136, [R192+0x7800] ;  /* 0x00780000c088783b */ /* 0x000ea80000000200 */
[----:B------:R-:W-:Y:S01]  /*18380*/  LDSM.16.M88.4 R140, [R193] ;  /* 0x00000000c18c783b */ /* 0x000fe20000000200 */
[C---:B----4-:R-:W-:Y:S03]  /*18390*/  HMMA.16816.F32 R32, R16.reuse, R28, RZ ;  /* 0x0000001c1020723c */ /* 0x050fe600000018ff */
[----:B---3--:R-:W3:Y:S04]  /*183a0*/  LDSM.16.M88.4 R8, [R133+0x6000] ;  /* 0x006000008508783b */ /* 0x008ee80000000200 */
[----:B------:R-:W-:Y:S01]  /*183b0*/  LDSM.16.M88.4 R172, [R184+0x7800] ;  /* 0x00780000b8ac783b */ /* 0x000fe20000000200 */
[C---:B-----5:R-:W-:Y:S03]  /*183c0*/  HMMA.16816.F32 R24, R16.reuse, R20, RZ ;  /* 0x000000141018723c */ /* 0x060fe600000018ff */
[----:B------:R-:W-:Y:S04]  /*183d0*/  LDSM.16.M88.4 R168, [R206+UR5+0x8800] ;  /* 0x00880005cea8783b */ /* 0x000fe80008000200 */
[----:B------:R-:W-:Y:S01]  /*183e0*/  LDSM.16.M88.4 R188, [R206+UR5+0xa800] ;  /* 0x00a80005cebc783b */ /* 0x000fe20008000200 */
[C---:B-1----:R-:W-:Y:S03]  /*183f0*/  HMMA.16816.F32 R164, R16.reuse, R160, RZ ;  /* 0x000000a010a4723c */ /* 0x042fe600000018ff */
[----:B------:R-:W-:Y:S04]  /*18400*/  LDSM.16.M88.4 R176, [R206+UR5+0xb800] ;  /* 0x00b80005ceb0783b */ /* 0x000fe80008000200 */
[----:B------:R-:W0:Y:S01]  /*18410*/  LDGDEPBAR ;  /* 0x00000000000079af */ /* 0x000e220000000000 */
[C---:B------:R-:W-:Y:S08]  /*18420*/  HMMA.16816.F32 R28, R16.reuse, R30, RZ ;  /* 0x0000001e101c723c */ /* 0x040ff000000018ff */
[C---:B------:R-:W-:Y:S08]  /*18430*/  HMMA.16816.F32 R20, R16.reuse, R22, RZ ;  /* 0x000000161014723c */ /* 0x040ff000000018ff */
[C---:B------:R-:W-:Y:S08]  /*18440*/  HMMA.16816.F32 R160, R16.reuse, R162, RZ ;  /* 0x000000a210a0723c */ /* 0x040ff000000018ff */
[C---:B--2---:R-:W-:Y:S08]  /*18450*/  HMMA.16816.F32 R156, R16.reuse, R4, RZ ;  /* 0x00000004109c723c */ /* 0x044ff000000018ff */
[----:B------:R-:W-:Y:S01]  /*18460*/  HMMA.16816.F32 R16, R16, R6, RZ ;  /* 0x000000061010723c */ /* 0x000fe200000018ff */
[----:B------:R-:W1:Y:S07]  /*18470*/  LDSM.16.M88.4 R4, [R133+0x6800] ;  /* 0x006800008504783b */ /* 0x000e6e0000000200 */
[C---:B------:R-:W-:Y:S08]  /*18480*/  HMMA.16816.F32 R32, R12.reuse, R148, R32 ;  /* 0x000000940c20723c */ /* 0x040ff00000001820 */
        /* <DEDUP_REMOVED lines=287> */
[----:B------:R-:W-:Y:S01]  /*19680*/  I2FP.F32.S32 R191, R191 ;  /* 0x000000bf00bf7245 */ /* 0x000fe20000201400 */
        /* <DEDUP_REMOVED lines=38> */
[----:B------:R-:W1:Y:S01]  /*198f0*/  MUFU.TANH R8, R25 ;  /* 0x0000001900087308 */ /* 0x000e620000002400 */
[----:B------:R-:W-:Y:S01]  /*19900*/  VIADD R22, R6, 0xffffff98 ;  /* 0xffffff9806167836 */ /* 0x000fe20000000000 */
[----:B------:R-:W-:Y:S02]  /*19910*/  FSEL R20, R20, -INF , !P0 ;  /* 0xff80000014147808 */ /* 0x000fe40004000000 */
[----:B------:R-:W-:-:S02]  /*19920*/  IABS R190, R190 ;  /* 0x000000be00be7213 */ /* 0x000fc40000000000 */
[----:B------:R-:W-:Y:S01]  /*19930*/  ISETP.GT.AND P0, PT, R205, R22, PT ;  /* 0x00000016cd00720c */ /* 0x000fe20003f04270 */
[----:B------:R-:W-:Y:S01]  /*19940*/  FMUL.FTZ R164, R164, UR8 ;  /* 0x00000008a4a47c20 */ /* 0x000fe20008410000 */
[----:B------:R-:W-:Y:S01]  /*19950*/  FSEL R174, R20, -INF , !P5 ;  /* 0xff80000014ae7808 */ /* 0x000fe20006800000 */
[----:B------:R-:W2:Y:S01]  /*19960*/  MUFU.TANH R9, R21 ;  /* 0x0000001500097308 */ /* 0x000ea20000002400 */
[----:B------:R-:W-:Y:S01]  /*19970*/  ISETP.GE.AND P5, PT, R22, R204, PT ;  /* 0x000000cc1600720c */ /* 0x000fe20003fa6270 */
[----:B------:R-:W-:Y:S01]  /*19980*/  FMUL.FTZ R167, R167, UR8 ;  /* 0x00000008a7a77c20 */ /* 0x000fe20008410000 */
[----:B------:R-:W-:Y:S02]  /*19990*/  FSEL R27, R27, -INF , !P0 ;  /* 0xff8000001b1b7808 */ /* 0x000fe40004000000 */
[----:B------:R-:W-:Y:S02]  /*199a0*/  I2FP.F32.S32 R20, R190 ;  /* 0x000000be00147245 */ /* 0x000fe40000201400 */
[----:B------:R-:W-:Y:S01]  /*199b0*/  FSEL R208, R27, -INF , !P5 ;  /* 0xff8000001bd07808 */ /* 0x000fe20006800000 */
[----:B-1----:R-:W-:Y:S01]  /*199c0*/  FFMA.FTZ R8, R191, -UR14, R8 ;  /* 0x8000000ebf087c23 */ /* 0x002fe20008010008 */
[----:B------:R-:W-:Y:S01]  /*199d0*/  ISETP.GT.AND P5, PT, R203, R22, PT ;  /* 0x00000016cb00720c */ /* 0x000fe20003fa4270 */
[----:B------:R-:W-:Y:S01]  /*199e0*/  FMUL.FTZ R5, R160, UR8 ;  /* 0x00000008a0057c20 */ /* 0x000fe20008410000 */
[----:B------:R-:W-:Y:S01]  /*199f0*/  IABS R11, R189 ;  /* 0x000000bd000b7213 */ /* 0x000fe20000000000 */
[----:B------:R-:W-:Y:S01]  /*19a00*/  MUFU.TANH R167, R167 ;  /* 0x000000a700a77308 */ /* 0x000fe20000002400 */
[----:B------:R-:W-:Y:S01]  /*19a10*/  FSEL R206, R8, -INF , !P5 ;  /* 0xff80000008ce7808 */ /* 0x000fe20006800000 */
[----:B------:R-:W-:Y:S01]  /*19a20*/  FMUL.FTZ R162, R162, UR8 ;  /* 0x00000008a2a27c20 */ /* 0x000fe20008410000 */
[----:B------:R-:W-:Y:S01]  /*19a30*/  ISETP.GT.AND P5, PT, R205, R10, PT ;  /* 0x0000000acd00720c */ /* 0x000fe20003fa4270 */
[----:B------:R-:W-:Y:S01]  /*19a40*/  FMUL.FTZ R161, R161, UR8 ;  /* 0x00000008a1a17c20 */ /* 0x000fe20008410000 */
[----:B--2---:R-:W-:Y:S01]  /*19a50*/  FFMA.FTZ R9, R20, -UR14, R9 ;  /* 0x8000000e14097c23 */ /* 0x004fe20008010009 */
[----:B------:R-:W-:Y:S01]  /*19a60*/  ISETP.GE.AND P0, PT, R22, R202, PT ;  /* 0x000000ca1600720c */ /* 0x000fe20003f06270 */
[----:B------:R-:W-:Y:S01]  /*19a70*/  FMUL.FTZ R163, R163, UR8 ;  /* 0x00000008a3a37c20 */ /* 0x000fe20008410000 */
[----:B------:R-:W1:Y:S01]  /*19a80*/  MUFU.TANH R8, R164 ;  /* 0x000000a400087308 */ /* 0x000e620000002400 */
[----:B------:R-:W-:-:S02]  /*19a90*/  IABS R20, R172 ;  /* 0x000000ac00147213 */ /* 0x000fc40000000000 */
[----:B------:R-:W-:Y:S01]  /*19aa0*/  FSEL R172, R9, -INF , !P5 ;  /* 0xff80000009ac7808 */ /* 0x000fe20006800000 */
[----:B------:R-:W-:Y:S01]  /*19ab0*/  FMUL.FTZ R9, R166, UR8 ;  /* 0x00000008a6097c20 */ /* 0x000fe20008410000 */
[----:B------:R-:W-:Y:S02]  /*19ac0*/  I2FP.F32.S32 R11, R11 ;  /* 0x0000000b000b7245 */ /* 0x000fe40000201400 */
[----:B------:R-:W-:Y:S01]  /*19ad0*/  FSEL R206, R206, -INF , !P0 ;  /* 0xff800000cece7808 */ /* 0x000fe20004000000 */
[----:B------:R-:W-:Y:S01]  /*19ae0*/  MUFU.TANH R5, R5 ;  /* 0x0000000500057308 */ /* 0x000fe20000002400 */
[----:B------:R-:W-:Y:S02]  /*19af0*/  ISETP.GE.AND P0, PT, R10, R204, PT ;  /* 0x000000cc0a00720c */ /* 0x000fe40003f06270 */
[----:B------:R-:W-:Y:S02]  /*19b00*/  I2FP.F32.S32 R20, R20 ;  /* 0x0000001400147245 */ /* 0x000fe40000201400 */
[----:B------:R-:W-:-:S02]  /*19b10*/  FSEL R172, R172, -INF , !P0 ;  /* 0xff800000acac7808 */ /* 0x000fc40004000000 */
[----:B------:R-:W-:Y:S01]  /*19b20*/  ISETP.GE.AND P5, PT, R10, R202, PT ;  /* 0x000000ca0a00720c */ /* 0x000fe20003fa6270 */
[----:B------:R-:W2:Y:S01]  /*19b30*/  MUFU.TANH R9, R9 ;  /* 0x0000000900097308 */ /* 0x000ea20000002400 */
[----:B-1----:R-:W-:Y:S01]  /*19b40*/  FFMA.FTZ R11, R11, -UR14, R8 ;  /* 0x8000000e0b0b7c23 */ /* 0x002fe20008010008 */
[----:B------:R-:W-:Y:S01]  /*19b50*/  FMUL.FTZ R8, R165, UR8 ;  /* 0x00000008a5087c20 */ /* 0x000fe20008410000 */
[----:B------:R-:W-:Y:S01]  /*19b60*/  ISETP.GT.AND P0, PT, R203, R10, PT ;  /* 0x0000000acb00720c */ /* 0x000fe20003f04270 */
[----:B------:R-:W-:Y:S01]  /*19b70*/  FFMA.FTZ R23, R20, -UR14, R23 ;  /* 0x8000000e14177c23 */ /* 0x000fe20008010017 */
[----:B------:R-:W-:Y:S01]  /*19b80*/  VIADD R10, R6, 0xffffffa0 ;  /* 0xffffffa0060a7836 */ /* 0x000fe20000000000 */
[----:B------:R-:W-:Y:S02]  /*19b90*/  IABS R138, R138 ;  /* 0x0000008a008a7213 */ /* 0x000fe40000000000 */
[----:B------:R-:W1:Y:S01]  /*19ba0*/  MUFU.TANH R8, R8 ;  /* 0x0000000800087308 */ /* 0x000e620000002400 */
[----:B------:R-:W-:-:S02]  /*19bb0*/  FSEL R23, R23, -INF , !P0 ;  /* 0xff80000017177808 */ /* 0x000fc40004000000 */
[----:B------:R-:W-:Y:S02]  /*19bc0*/  ISETP.GT.AND P0, PT, R205, R10, PT ;  /* 0x0000000acd00720c */ /* 0x000fe40003f04270 */
[----:B------:R-:W-:Y:S02]  /*19bd0*/  IABS R20, R188 ;  /* 0x000000bc00147213 */ /* 0x000fe40000000000 */
[----:B------:R-:W-:Y:S01]  /*19be0*/  FSEL R21, R11, -INF , !P0 ;  /* 0xff8000000b157808 */ /* 0x000fe20004000000 */
[----:B------:R-:W-:Y:S01]  /*19bf0*/  IMAD.MOV.U32 R11, RZ, RZ, R138 ;  /* 0x000000ffff0b7224 */ /* 0x000fe200078e008a */
[----:B------:R-:W-:Y:S01]  /*19c00*/  FSEL R176, R23, -INF , !P5 ;  /* 0xff80000017b07808 */ /* 0x000fe20006800000 */
[----:B------:R-:W-:Y:S01]  /*19c10*/  MUFU.TANH R161, R161 ;  /* 0x000000a100a17308 */ /* 0x000fe20000002400 */
[----:B------:R-:W-:Y:S02]  /*19c20*/  I2FP.F32.S32 R20, R20 ;  /* 0x0000001400147245 */ /* 0x000fe40000201400 */
[----:B------:R-:W-:-:S02]  /*19c30*/  ISETP.GE.AND P5, PT, R10, R204, PT ;  /* 0x000000cc0a00720c */ /* 0x000fc40003fa6270 */
[----:B------:R-:W-:Y:S01]  /*19c40*/  I2FP.F32.S32 R11, R11 ;  /* 0x0000000b000b7245 */ /* 0x000fe20000201400 */
[----:B--2---:R-:W-:Y:S01]  /*19c50*/  FFMA.FTZ R9, R20, -UR14, R9 ;  /* 0x8000000e14097c23 */ /* 0x004fe20008010009 */
[----:B------:R-:W-:Y:S01]  /*19c60*/  FSEL R138, R21, -INF , !P5 ;  /* 0xff800000158a7808 */ /* 0x000fe20006800000 */
[----:B------:R-:W-:Y:S01]  /*19c70*/  MUFU.TANH R163, R163 ;  /* 0x000000a300a37308 */ /* 0x000fe20000002400 */
[----:B------:R-:W-:Y:S01]  /*19c80*/  ISETP.GT.AND P5, PT, R203, R10, PT ;  /* 0x0000000acb00720c */ /* 0x000fe20003fa4270 */
[----:B-1----:R-:W-:Y:S01]  /*19c90*/  FFMA.FTZ R8, R11, -UR14, R8 ;  /* 0x8000000e0b087c23 */ /* 0x002fe20008010008 */
[----:B------:R-:W-:Y:S02]  /*19ca0*/  ISETP.GE.AND P0, PT, R10, R202, PT ;  /* 0x000000ca0a00720c */ /* 0x000fe40003f06270 */
[----:B------:R-:W-:Y:S02]  /*19cb0*/  FSEL R9, R9, -INF , !P5 ;  /* 0xff80000009097808 */ /* 0x000fe40006800000 */
[----:B------:R-:W-:-:S02]  /*19cc0*/  ISETP.GT.AND P5, PT, R205, R4, PT ;  /* 0x00000004cd00720c */ /* 0x000fc40003fa4270 */
[----:B------:R-:W-:Y:S02]  /*19cd0*/  FSEL R136, R9, -INF , !P0 ;  /* 0xff80000009887808 */ /* 0x000fe40004000000 */
[----:B------:R-:W-:Y:S02]  /*19ce0*/  ISETP.GE.AND P0, PT, R4, R204, PT ;  /* 0x000000cc0400720c */ /* 0x000fe40003f06270 */
[----:B------:R-:W-:Y:S02]  /*19cf0*/  FSEL R8, R8, -INF , !P5 ;  /* 0xff80000008087808 */ /* 0x000fe40006800000 */
[----:B------:R-:W-:Y:S02]  /*19d00*/  IABS R151, R151 ;  /* 0x0000009700977213 */ /* 0x000fe40000000000 */
[----:B------:R-:W-:Y:S02]  /*19d10*/  FSEL R190, R8, -INF , !P0 ;  /* 0xff80000008be7808 */ /* 0x000fe40004000000 */
[----:B------:R-:W-:Y:S01]  /*19d20*/  ISETP.GE.AND P5, PT, R4, R202, PT ;  /* 0x000000ca0400720c */ /* 0x000fe20003fa6270 */
[----:B------:R-:W1:Y:S01]  /*19d30*/  MUFU.TANH R8, R162 ;  /* 0x000000a200087308 */ /* 0x000e620000002400 */
[----:B------:R-:W-:Y:S01]  /*19d40*/  ISETP.GT.AND P0, PT, R203, R4, PT ;  /* 0x00000004cb00720c */ /* 0x000fe20003f04270 */
[----:B------:R-:W-:Y:S01]  /*19d50*/  IMAD.MOV.U32 R4, RZ, RZ, R151 ;  /* 0x000000ffff047224 */ /* 0x000fe200078e0097 */
[----:B------:R-:W-:-:S02]  /*19d60*/  IABS R9, R147 ;  /* 0x0000009300097213 */ /* 0x000fc40000000000 */
[----:B------:R-:W-:Y:S02]  /*19d70*/  IABS R149, R149 ;  /* 0x0000009500957213 */ /* 0x000fe40000000000 */
[----:B------:R-:W-:Y:S02]  /*19d80*/  I2FP.F32.S32 R4, R4 ;  /* 0x0000000400047245 */ /* 0x000fe40000201400 */
[----:B------:R-:W-:Y:S02]  /*19d90*/  I2FP.F32.S32 R10, R9 ;  /* 0x00000009000a7245 */ /* 0x000fe40000201400 */
[----:B------:R-:W-:Y:S01]  /*19da0*/  I2FP.F32.S32 R149, R149 ;  /* 0x0000009500957245 */ /* 0x000fe20000201400 */
[----:B------:R-:W-:Y:S01]  /*19db0*/  FFMA.FTZ R4, R4, -UR14, R167 ;  /* 0x8000000e04047c23 */ /* 0x000fe200080100a7 */
[----:B------:R-:W-:Y:S01]  /*19dc0*/  IABS R146, R146 ;  /* 0x0000009200927213 */ /* 0x000fe20000000000 */
[----:B------:R-:W-:Y:S01]  /*19dd0*/  FFMA.FTZ R10, R10, -UR14, R5 ;  /* 0x8000000e0a0a7c23 */ /* 0x000fe20008010005 */
[----:B------:R-:W-:Y:S01]  /*19de0*/  VIADD R5, R6, 0xffffffa8 ;  /* 0xffffffa806057836 */ /* 0x000fe20000000000 */
[----:B------:R-:W-:Y:S01]  /*19df0*/  IABS R143, R143 ;  /* 0x0000008f008f7213 */ /* 0x000fe20000000000 */
[----:B-1----:R-:W-:Y:S01]  /*19e00*/  FFMA.FTZ R8, R149, -UR14, R8 ;  /* 0x8000000e95087c23 */ /* 0x002fe20008010008 */
[----:B------:R-:W-:-:S02]  /*19e10*/  FSEL R4, R4, -INF , !P0 ;  /* 0xff80000004047808 */ /* 0x000fc40004000000 */
[----:B------:R-:W-:Y:S02]  /*19e20*/  ISETP.GT.AND P0, PT, R205, R5, PT ;  /* 0x00000005cd00720c */ /* 0x000fe40003f04270 */
[----:B------:R-:W-:Y:S02]  /*19e30*/  FSEL R188, R4, -INF , !P5 ;  /* 0xff80000004bc7808 */ /* 0x000fe40006800000 */
[C---:B------:R-:W-:Y:S02]  /*19e40*/  ISETP.GE.AND P5, PT, R5.reuse, R204, PT ;  /* 0x000000cc0500720c */ /* 0x040fe40003fa6270 */
[----:B------:R-:W-:Y:S02]  /*19e50*/  FSEL R10, R10, -INF , !P0 ;  /* 0xff8000000a0a7808 */ /* 0x000fe40004000000 */
[----:B------:R-:W-:Y:S02]  /*19e60*/  ISETP.GE.AND P0, PT, R5, R202, PT ;  /* 0x000000ca0500720c */ /* 0x000fe40003f06270 */
[----:B------:R-:W-:-:S02]  /*19e70*/  FSEL R194, R10, -INF , !P5 ;  /* 0xff8000000ac27808 */ /* 0x000fc40006800000 */
[----:B------:R-:W-:Y:S01]  /*19e80*/  ISETP.GT.AND P5, PT, R203, R5, PT ;  /* 0x00000005cb00720c */ /* 0x000fe20003fa4270 */
[----:B------:R-:W-:Y:S01]  /*19e90*/  VIADD R5, R6, 0xffffffa9 ;  /* 0xffffffa906057836 */ /* 0x000fe20000000000 */
[----:B------:R-:W-:Y:S02]  /*19ea0*/  I2FP.F32.S32 R4, R146 ;  /* 0x0000009200047245 */ /* 0x000fe40000201400 */
[----:B------:R-:W-:Y:S02]  /*19eb0*/  FSEL R184, R8, -INF , !P5 ;  /* 0xff80000008b87808 */ /* 0x000fe40006800000 */
[----:B------:R-:W1:Y:S01]  /*19ec0*/  MUFU.TANH R8, R156 ;  /* 0x0000009c00087308 */ /* 0x000e620000002400 */
[----:B------:R-:W-:Y:S01]  /*19ed0*/  FFMA.FTZ R4, R4, -UR14, R161 ;  /* 0x8000000e04047c23 */ /* 0x000fe200080100a1 */
[----:B------:R-:W-:Y:S02]  /*19ee0*/  ISETP.GT.AND P5, PT, R205, R5, PT ;  /* 0x00000005cd00720c */ /* 0x000fe40003fa4270 */
[----:B------:R-:W-:-:S02]  /*19ef0*/  FSEL R184, R184, -INF , !P0 ;  /* 0xff800000b8b87808 */ /* 0x000fc40004000000 */
[----:B------:R-:W-:Y:S02]  /*19f00*/  I2FP.F32.S32 R10, R143 ;  /* 0x0000008f000a7245 */ /* 0x000fe40000201400 */
[----:B------:R-:W-:Y:S02]  /*19f10*/  ISETP.GE.AND P0, PT, R5, R204, PT ;  /* 0x000000cc0500720c */ /* 0x000fe40003f06270 */
        /* <DEDUP_REMOVED lines=91> */
[----:B------:R-:W-:-:S05]  /*1a4d0*/  MOV R4, R6 ;  /* 0x0000000600047202 */ /* 0x000fca0000000f00 */
[----:B------:R-:W-:Y:S01]  /*1a4e0*/  @P5 VIADD R7, R7, 0x1 ;  /* 0x0000000107075836 */ /* 0x000fe20000000000 */
[----:B------:R-:W-:-:S03]  /*1a4f0*/  ISETP.GE.AND P5, PT, R5, RZ, PT ;  /* 0x000000ff0500720c */ /* 0x000fc60003fa6270 */
[----:B------:R-:W-:Y:S01]  /*1a500*/  IMAD.MOV.U32 R6, RZ, RZ, R7 ;  /* 0x000000ffff067224 */ /* 0x000fe200078e0007 */
[----:B------:R-:W-:Y:S02]  /*1a510*/  LOP3.LUT R7, RZ, R10, RZ, 0x33, !PT ;  /* 0x0000000aff077212 */ /* 0x000fe400078e33ff */
[----:B------:R-:W-:Y:S02]  /*1a520*/  @!P0 IADD3 R4, PT, PT, -R4, RZ, RZ ;  /* 0x000000ff04048210 */ /* 0x000fe40007ffe1ff */
[----:B------:R-:W-:-:S05]  /*1a530*/  ISETP.NE.AND P0, PT, R10, RZ, PT ;  /* 0x000000ff0a00720c */ /* 0x000fca0003f05270 */
[----:B------:R-:W-:-:S05]  /*1a540*/  @!P5 IMAD.MOV R6, RZ, RZ, -R6 ;  /* 0x000000ffff06d224 */ /* 0x000fca00078e0a06 */
[C---:B------:R-:W-:Y:S02]  /*1a550*/  SEL R6, R7.reuse, R6, !P0 ;  /* 0x0000000607067207 */ /* 0x040fe40004000000 */
[----:B------:R-:W-:-:S03]  /*1a560*/  SEL R7, R7, R4, !P0 ;  /* 0x0000000407077207 */ /* 0x000fc60004000000 */
[----:B------:R-:W-:-:S04]  /*1a570*/  IMAD.WIDE R12, R6, 0x4, R200 ;  /* 0x00000004060c7825 */ /* 0x000fc800078e02c8 */
[C---:B------:R-:W-:Y:S01]  /*1a580*/  IMAD.WIDE R8, R7.reuse, 0x4, R200 ;  /* 0x0000000407087825 */ /* 0x040fe200078e02c8 */
[----:B------:R-:W3:Y:S04]  /*1a590*/  LDG.E R5, desc[UR6][R12.64] ;  /* 0x000000060c057981 */ /* 0x000ee8000c1e1900 */
[----:B------:R-:W3:Y:S01]  /*1a5a0*/  LDG.E R4, desc[UR6][R8.64] ;  /* 0x0000000608047981 */ /* 0x000ee2000c1e1900 */
[----:B------:R-:W-:Y:S01]  /*1a5b0*/  IADD3 R7, PT, PT, R7, -R6, RZ ;  /* 0x8000000607077210 */ /* 0x000fe20007ffe0ff */
[----:B-1----:R-:W-:-:S04]  /*1a5c0*/  IMAD.U32 R6, RZ, RZ, UR8 ;  /* 0x00000008ff067e24 */ /* 0x002fc8000f8e00ff */
[----:B------:R-:W-:-:S05]  /*1a5d0*/  IMAD R10, R7, R10, -0x40 ;  /* 0xffffffc0070a7424 */ /* 0x000fca00078e020a */
        /* <DEDUP_REMOVED lines=14> */
.L_x_5860:
        /* <DEDUP_REMOVED lines=8> */
.L_x_5861:
[----:B------:R-:W1:Y:S01]  /*1a740*/  LDC R7, c[0x0][0x3bc] ;  /* 0x0000ef00ff077b82 */ /* 0x000e620000000800 */
[C---:B------:R-:W-:Y:S01]  /*1a750*/  LEA R8, P0, R6.reuse, R196, 0x5 ;  /* 0x000000c406087211 */ /* 0x040fe200078028ff */
[----:B------:R-:W-:-:S05]  /*1a760*/  IMAD.SHL.U32 R4, R6, 0x20, RZ ;  /* 0x0000002006047824 */ /* 0x000fca00078e00ff */
[----:B------:R-:W-:Y:S02]  /*1a770*/  IADD3 R10, P5, PT, R4, R8, RZ ;  /* 0x00000008040a7210 */ /* 0x000fe40007fbe0ff */
[C-C-:B-1----:R-:W-:Y:S02]  /*1a780*/  SHF.L.U64.HI R5, R6.reuse, 0x5, R7.reuse ;  /* 0x0000000506057819 */ /* 0x142fe40000010207 */
[----:B------:R-:W-:Y:S01]  /*1a790*/  LEA.HI.X R9, R6, R195, R7, 0x5, P0 ;  /* 0x000000c306097211 */ /* 0x000fe200000f2c07 */
[----:B------:R-:W-:Y:S01]  /*1a7a0*/  @!P4 IMAD.MOV.U32 R6, RZ, RZ, R196 ;  /* 0x000000ffff06c224 */ /* 0x000fe200078e00c4 */
[----:B------:R-:W-:Y:S01]  /*1a7b0*/  IADD3 R4, P0, PT, R4, R10, RZ ;  /* 0x0000000a04047210 */ /* 0x000fe20007f1e0ff */
[----:B------:R-:W-:Y:S02]  /*1a7c0*/  @!P4 IMAD.MOV.U32 R7, RZ, RZ, R195 ;  /* 0x000000ffff07c224 */ /* 0x000fe400078e00c3 */
[----:B------:R-:W-:-:S03]  /*1a7d0*/  IMAD.X R11, R5, 0x1, R9, P5 ;  /* 0x00000001050b7824 */ /* 0x000fc600028e0609 */
[----:B------:R-:W-:Y:S01]  /*1a7e0*/  @!PT LDS RZ, [RZ] ;  /* 0x00000000fffff984 */ /* 0x000fe20000000800 */
[----:B------:R-:W-:Y:S01]  /*1a7f0*/  @!PT LDS RZ, [RZ] ;  /* 0x00000000fffff984 */ /* 0x000fe20000000800 */
[----:B------:R-:W-:Y:S01]  /*1a800*/  @!PT LDS RZ, [RZ] ;  /* 0x00000000fffff984 */ /* 0x000fe20000000800 */
[----:B------:R1:W-:Y:S02]  /*1a810*/  @!P4 LDGSTS.E.BYPASS.LTC128B.128 [R217+0x6000], desc[UR6][R6.64] ;  /* 0x0600000006d9cfae */ /* 0x0003e4000b981a06 */
[----:B------:R-:W-:Y:S02]  /*1a820*/  IADD3.X R5, PT, PT, R5, R11, RZ, P0, !PT ;  /* 0x0000000b05057210 */ /* 0x000fe400007fe4ff */
[----:B------:R2:W-:Y:S01]  /*1a830*/  @P4 STS.128 [R217+0x6000], RZ ;  /* 0x006000ffd9004388 */ /* 0x0005e20000000c00 */
[----:B-1----:R-:W-:Y:S01]  /*1a840*/  @!P3 MOV R6, R196 ;  /* 0x000000c40006b202 */ /* 0x002fe20000000f00 */
[----:B------:R-:W-:-:S05]  /*1a850*/  @!P3 IMAD.MOV.U32 R7, RZ, RZ, R195 ;  /* 0x000000ffff07b224 */ /* 0x000fca00078e00c3 */
[----:B------:R-:W-:Y:S01]  /*1a860*/  @!PT LDS RZ, [RZ] ;  /* 0x00000000fffff984 */ /* 0x000fe20000000800 */
[----:B------:R-:W-:Y:S01]  /*1a870*/  @!PT LDS RZ, [RZ] ;  /* 0x00000000fffff984 */ /* 0x000fe20000000800 */
[----:B------:R-:W-:Y:S01]  /*1a880*/  @!PT LDS RZ, [RZ] ;  /* 0x00000000fffff984 */ /* 0x000fe20000000800 */
[----:B------:R1:W-:Y:S04]  /*1a890*/  @!P3 LDGSTS.E.BYPASS.LTC128B.128 [R217+0x8000], desc[UR6][R6.64+0x80] ;  /* 0x0800008006d9bfae */ /* 0x0003e8000b981a06 */
[----:B------:R2:W-:Y:S01]  /*1a8a0*/  @P3 STS.128 [R217+0x8000], RZ ;  /* 0x008000ffd9003388 */ /* 0x0005e20000000c00 */
[----:B-1----:R-:W-:Y:S01]  /*1a8b0*/  @!P1 MOV R6, R196 ;  /* 0x000000c400069202 */ /* 0x002fe20000000f00 */
        /* <DEDUP_REMOVED lines=52> */
.L_x_5859:
[----:B--2---:R-:W-:Y:S01]  /*1ac00*/  FMNMX3.FTZ R7, R132, R148, R152, !PT ;  /* 0x0000009484077276 */ /* 0x004fe20007810098 */
[----:B------:R-:W1:Y:S01]  /*1ac10*/  LDCU UR8, c[0x0][0x45c] ;  /* 0x00008b80ff0877ac */ /* 0x000e620008000800 */
[----:B------:R-:W-:Y:S02]  /*1ac20*/  FMNMX3.FTZ R5, R3, R150, R32, !PT ;  /* 0x0000009603057276 */ /* 0x000fe40007810020 */
        /* <DEDUP_REMOVED lines=24> */
[----:B------:R-:W-:Y:S01]  /*1adb0*/  IADD3 R157, PT, PT, R157, R158, RZ ;  /* 0x0000009e9d9d7210 */ /* 0x000fe20007ffe0ff */
[----:B------:R-:W-:Y:S04]  /*1adc0*/  LDSM.16.MT88.4 R28, [R158] ;  /* 0x000000009e1c783b */ /* 0x000fe80000004200 */
[----:B------:R-:W-:Y:S01]  /*1add0*/  LDSM.16.MT88.4 R20, [R159+0xc000] ;  /* 0x00c000009f14783b */ /* 0x000fe20000004200 */
[----:B--2---:R-:W-:-:S02]  /*1ade0*/  FMNMX.FTZ R4, R7, R4, !PT ;  /* 0x0000000407047209 */ /* 0x004fc40007810000 */
        /* <DEDUP_REMOVED lines=17> */
[----:B------:R-:W-:Y:S01]  /*1af00*/  FFMA.FTZ R156, R148, UR8, -R143 ;  /* 0x00000008949c7c23 */ /* 0x000fe2000801088f */
[----:B------:R-:W-:Y:S01]  /*1af10*/  FMUL.FTZ R3, R3, UR8 ;  /* 0x0000000803037c20 */ /* 0x000fe20008410000 */
[----:B------:R-:W-:Y:S01]  /*1af20*/  FFMA.FTZ R148, R32, UR8, -R161 ;  /* 0x0000000820947c23 */ /* 0x000fe200080108a1 */
[--C-:B------:R-:W-:Y:S01]  /*1af30*/  FFMA.FTZ R151, R152, UR8, -R143.reuse ;  /* 0x0000000898977c23 */ /* 0x100fe2000801088f */
[--C-:B------:R-:W-:Y:S01]  /*1af40*/  FFMA.FTZ R152, R154, UR8, -R143.reuse ;  /* 0x000000089a987c23 */ /* 0x100fe2000801088f */
[----:B------:R-:W1:Y:S01]  /*1af50*/  MUFU.EX2 R155, R155 ;  /* 0x0000009b009b7308 */ /* 0x000e620000000800 */
[----:B------:R-:W-:Y:S01]  /*1af60*/  FFMA.FTZ R149, R214, UR8, -R143 ;  /* 0x00000008d6957c23 */ /* 0x000fe2000801088f */
[--C-:B------:R-:W-:Y:S01]  /*1af70*/  FFMA.FTZ R150, R150, UR8, -R161.reuse ;  /* 0x0000000896967c23 */ /* 0x100fe200080108a1 */
[--C-:B------:R-:W-:Y:S01]  /*1af80*/  FFMA.FTZ R153, R24, UR8, -R161.reuse ;  /* 0x0000000818997c23 */ /* 0x100fe200080108a1 */
[----:B------:R-:W-:Y:S01]  /*1af90*/  FFMA.FTZ R154, R26, UR8, -R161 ;  /* 0x000000081a9a7c23 */ /* 0x000fe200080108a1 */
[--C-:B------:R-:W-:Y:S01]  /*1afa0*/  FFMA.FTZ R163, R212, UR8, -R143.reuse ;  /* 0x00000008d4a37c23 */ /* 0x100fe2000801088f */
[--C-:B------:R-:W-:Y:S01]  /*1afb0*/  FFMA.FTZ R170, R210, UR8, -R143.reuse ;  /* 0x00000008d2aa7c23 */ /* 0x100fe2000801088f */
[--C-:B------:R-:W-:Y:S01]  /*1afc0*/  FFMA.FTZ R165, R208, UR8, -R143.reuse ;  /* 0x00000008d0a57c23 */ /* 0x100fe2000801088f */
[----:B------:R-:W2:Y:S01]  /*1afd0*/  MUFU.EX2 R3, R3 ;  /* 0x0000000300037308 */ /* 0x000ea20000000800 */
[----:B------:R-:W-:Y:S01]  /*1afe0*/  FFMA.FTZ R172, R172, UR8, -R143 ;  /* 0x00000008acac7c23 */ /* 0x000fe2000801088f */
[--C-:B------:R-:W-:Y:S01]  /*1aff0*/  FFMA.FTZ R167, R134, UR8, -R161.reuse ;  /* 0x0000000886a77c23 */ /* 0x100fe200080108a1 */
[--C-:B------:R-:W-:Y:S01]  /*1b000*/  FFMA.FTZ R174, R174, UR8, -R161.reuse ;  /* 0x00000008aeae7c23 */ /* 0x100fe200080108a1 */
        /* <DEDUP_REMOVED lines=28> */
[----:B------:R-:W3:Y:S01]  /*1b1d0*/  MUFU.EX2 R149, R149 ;  /* 0x0000009500957308 */ /* 0x000ee20000000800 */
        /* <DEDUP_REMOVED lines=15> */
[----:B------:R-:W4:Y:S01]  /*1b2d0*/  MUFU.EX2 R148, R148 ;  /* 0x0000009400947308 */ /* 0x000f220000000800 */
[----:B---3--:R-:W-:Y:S01]  /*1b2e0*/  F2FP.F16.F32.PACK_AB R6, R149, R152 ;  /* 0x000000989506723e */ /* 0x008fe200000000ff */
        /* <DEDUP_REMOVED lines=15> */
[----:B----4-:R-:W-:Y:S01]  /*1b3e0*/  F2FP.F16.F32.PACK_AB R5, R148, R150 ;  /* 0x000000969405723e */ /* 0x010fe200000000ff */
        /* <DEDUP_REMOVED lines=15> */
[----:B---3--:R-:W-:Y:S01]  /*1b4e0*/  F2FP.F16.F32.PACK_AB R7, R154, R153 ;  /* 0x000000999a07723e */ /* 0x008fe200000000ff */
[----:B------:R-:W-:Y:S01]  /*1b4f0*/  FMUL.FTZ R39, R39, R3 ;  /* 0x0000000327277220 */ /* 0x000fe20000410000 */
[-C--:B------:R-:W-:Y:S01]  /*1b500*/  FMUL.FTZ R40, R40, R155.reuse ;  /* 0x0000009b28287220 */ /* 0x080fe20000410000 */
[----:B------:R-:W-:Y:S01]  /*1b510*/  FMUL.FTZ R41, R41, R155 ;  /* 0x0000009b29297220 */ /* 0x000fe20000410000 */
[-C--:B------:R-:W-:Y:S01]  /*1b520*/  FMUL.FTZ R42, R42, R3.reuse ;  /* 0x000000032a2a7220 */ /* 0x080fe20000410000 */
[----:B------:R-:W-:Y:S01]  /*1b530*/  FMUL.FTZ R43, R43, R3 ;  /* 0x000000032b2b7220 */ /* 0x000fe20000410000 */
[----:B------:R-:W-:Y:S01]  /*1b540*/  MUFU.EX2 R163, R163 ;  /* 0x000000a300a37308 */ /* 0x000fe20000000800 */
[C---:B------:R-:W-:Y:S01]  /*1b550*/  HMMA.16816.F32 R24, R4.reuse, R28, R24 ;  /* 0x0000001c0418723c */ /* 0x040fe20000001818 */
        /* <DEDUP_REMOVED lines=8> */
[----:B------:R-:W4:Y:S01]  /*1b5e0*/  LDSM.16.MT88.4 R108, [R157+0x2000] ;  /* 0x002000009d6c783b */ /* 0x000f220000004200 */
[-C--:B------:R-:W-:Y:S01]  /*1b5f0*/  FMUL.FTZ R126, R126, R3.reuse ;  /* 0x000000037e7e7220 */ /* 0x080fe20000410000 */
[----:B------:R-:W-:Y:S01]  /*1b600*/  FMUL.FTZ R127, R127, R3 ;  /* 0x000000037f7f7220 */ /* 0x000fe20000410000 */
[-C--:B------:R-:W-:Y:S01]  /*1b610*/  FMUL.FTZ R76, R76, R155.reuse ;  /* 0x0000009b4c4c7220 */ /* 0x080fe20000410000 */
[----:B------:R-:W-:Y:S01]  /*1b620*/  FMUL.FTZ R77, R77, R155 ;  /* 0x0000009b4d4d7220 */ /* 0x000fe20000410000 */
[-C--:B------:R-:W-:Y:S01]  /*1b630*/  FMUL.FTZ R78, R78, R3.reuse ;  /* 0x000000034e4e7220 */ /* 0x080fe20000410000 */
[----:B------:R-:W-:Y:S01]  /*1b640*/  MUFU.EX2 R165, R165 ;  /* 0x000000a500a57308 */ /* 0x000fe20000000800 */
[C---:B--2---:R-:W-:Y:S01]  /*1b650*/  HMMA.16816.F32 R44, R4.reuse, R104, R44 ;  /* 0x00000068042c723c */ /* 0x044fe2000000182c */
[----:B------:R-:W-:Y:S01]  /*1b660*/  FMUL.FTZ R79, R79, R3 ;  /* 0x000000034f4f7220 */ /* 0x000fe20000410000 */
[-C--:B------:R-:W-:Y:S01]  /*1b670*/  FMUL.FTZ R80, R80, R155.reuse ;  /* 0x0000009b50507220 */ /* 0x080fe20000410000 */
[----:B------:R-:W-:Y:S01]  /*1b680*/  FMUL.FTZ R81, R81, R155 ;  /* 0x0000009b51517220 */ /* 0x000fe20000410000 */
[-C--:B------:R-:W-:Y:S01]  /*1b690*/  FMUL.FTZ R82, R82, R3.reuse ;  /* 0x0000000352527220 */ /* 0x080fe20000410000 */
[----:B------:R-:W-:Y:S01]  /*1b6a0*/  FMUL.FTZ R83, R83, R3 ;  /* 0x0000000353537220 */ /* 0x000fe20000410000 */
[-C--:B------:R-:W-:Y:S01]  /*1b6b0*/  FMUL.FTZ R84, R84, R155.reuse ;  /* 0x0000009b54547220 */ /* 0x080fe20000410000 */
[----:B------:R-:W-:Y:S01]  /*1b6c0*/  MUFU.EX2 R172, R172 ;  /* 0x000000ac00ac7308 */ /* 0x000fe20000000800 */
[C---:B------:R-:W-:Y:S01]  /*1b6d0*/  HMMA.16816.F32 R48, R4.reuse, R106, R48 ;  /* 0x0000006a0430723c */ /* 0x040fe20000001830 */
[----:B------:R-:W2:Y:S01]  /*1b6e0*/  LDSM.16.MT88.4 R104, [R162+0x10000] ;  /* 0x01000000a268783b */ /* 0x000ea20000004200 */
        /* <DEDUP_REMOVED lines=13> */
[----:B------:R-:W5:Y:S01]  /*1b7c0*/  MUFU.EX2 R174, R174 ;  /* 0x000000ae00ae7308 */ /* 0x000f620000000800 */
[C---:B------:R-:W-:Y:S01]  /*1b7d0*/  HMMA.16816.F32 R20, R4.reuse, R22, R116 ;  /* 0x000000160414723c */ /* 0x040fe20000001874 */
[----:B------:R-:W3:Y:S01]  /*1b7e0*/  LDSM.16.MT88.4 R116, [R162+0xe000] ;  /* 0x00e00000a274783b */ /* 0x000ee20000004200 */
[-C--:B------:R-:W-:Y:S01]  /*1b7f0*/  FMUL.FTZ R96, R96, R155.reuse ;  /* 0x0000009b60607220 */ /* 0x080fe20000410000 */
[----:B------:R-:W-:Y:S01]  /*1b800*/  FMUL.FTZ R97, R97, R155 ;  /* 0x0000009b61617220 */ /* 0x000fe20000410000 */
[-C--:B------:R-:W-:Y:S01]  /*1b810*/  FMUL.FTZ R98, R98, R3.reuse ;  /* 0x0000000362627220 */ /* 0x080fe20000410000 */
[----:B------:R-:W-:Y:S01]  /*1b820*/  FMUL.FTZ R99, R99, R3 ;  /* 0x0000000363637220 */ /* 0x000fe20000410000 */
[----:B------:R-:W-:Y:S01]  /*1b830*/  LDSM.16.MT88.4 R128, [R158+0x800] ;  /* 0x000800009e80783b */ /* 0x000fe20000004200 */
[----:B------:R-:W-:Y:S01]  /*1b840*/  MUFU.EX2 R169, R169 ;  /* 0x000000a900a97308 */ /* 0x000fe20000000800 */
[C---:B-1----:R-:W-:Y:S01]  /*1b850*/  HMMA.16816.F32 R52, R4.reuse, R112, R52 ;  /* 0x000000700434723c */ /* 0x042fe20000001834 */
[--C-:B------:R-:W-:Y:S01]  /*1b860*/  FFMA.FTZ R190, R190, UR8, -R143.reuse ;  /* 0x00000008bebe7c23 */ /* 0x100fe2000801088f */
[--C-:B------:R-:W-:Y:S01]  /*1b870*/  FFMA.FTZ R173, R194, UR8, -R143.reuse ;  /* 0x00000008c2ad7c23 */ /* 0x100fe2000801088f */
[----:B------:R-:W-:Y:S01]  /*1b880*/  FFMA.FTZ R192, R192, UR8, -R143 ;  /* 0x00000008c0c07c23 */ /* 0x000fe2000801088f */
[--C-:B------:R-:W-:Y:S01]  /*1b890*/  FFMA.FTZ R175, R136, UR8, -R161.reuse ;  /* 0x0000000888af7c23 */ /* 0x100fe200080108a1 */
[--C-:B------:R-:W-:Y:S01]  /*1b8a0*/  FFMA.FTZ R188, R188, UR8, -R161.reuse ;  /* 0x00000008bcbc7c23 */ /* 0x100fe200080108a1 */
[--C-:B------:R-:W-:Y:S01]  /*1b8b0*/  FFMA.FTZ R177, R184, UR8, -R161.reuse ;  /* 0x00000008b8b17c23 */ /* 0x100fe200080108a1 */
[----:B------:R-:W1:Y:S01]  /*1b8c0*/  MUFU.EX2 R176, R176 ;  /* 0x000000b000b07308 */ /* 0x000e620000000800 */
[C---:B------:R-:W-:Y:S01]  /*1b8d0*/  HMMA.16816.F32 R56, R4.reuse, R114, R56 ;  /* 0x000000720438723c */ /* 0x040fe20000001838 */
[----:B------:R-:W5:Y:S01]  /*1b8e0*/  LDSM.16.MT88.4 R112, [R159+0x10000] ;  /* 0x010000009f70783b */ /* 0x000f620000004200 */
[----:B------:R-:W-:Y:S01]  /*1b8f0*/  FFMA.FTZ R178, R178, UR8, -R161 ;  /* 0x00000008b2b27c23 */ /* 0x000fe200080108a1 */
[--C-:B------:R-:W-:Y:S01]  /*1b900*/  FFMA.FTZ R179, R168, UR8, -R143.reuse ;  /* 0x00000008a8b37c23 */ /* 0x100fe2000801088f */
[--C-:B------:R-:W-:Y:S01]  /*1b910*/  FFMA.FTZ R166, R166, UR8, -R143.reuse ;  /* 0x00000008a6a67c23 */ /* 0x100fe2000801088f */
[----:B------:R-:W-:Y:S01]  /*1b920*/  LDSM.16.MT88.4 R136, [R162+0xd000] ;  /* 0x00d00000a288783b */ /* 0x000fe20000004200 */
[--C-:B------:R-:W-:Y:S01]  /*1b930*/  FFMA.FTZ R168, R140, UR8, -R143.reuse ;  /* 0x000000088ca87c23 */ /* 0x100fe2000801088f */
[----:B------:R-:W-:Y:S01]  /*1b940*/  MUFU.EX2 R171, R171 ;  /* 0x000000ab00ab7308 */ /* 0x000fe20000000800 */
[C---:B----4-:R-:W-:Y:S01]  /*1b950*/  HMMA.16816.F32 R60, R4.reuse, R108, R60 ;  /* 0x0000006c043c723c */ /* 0x050fe2000000183c */
[----:B------:R-:W-:Y:S01]  /*1b960*/  FFMA.FTZ R189, R141, UR8, -R143 ;  /* 0x000000088dbd7c23 */ /* 0x000fe2000801088f */
[--C-:B------:R-:W-:Y:S01]  /*1b970*/  FFMA.FTZ R164, R164, UR8, -R161.reuse ;  /* 0x00000008a4a47c23 */ /* 0x100fe200080108a1 */
[--C-:B------:R-:W-:Y:S01]  /*1b980*/  FFMA.FTZ R191, R142, UR8, -R161.reuse ;  /* 0x000000088ebf7c23 */ /* 0x100fe200080108a1 */
[--C-:B------:R-:W-:Y:S01]  /*1b990*/  FFMA.FTZ R145, R145, UR8, -R161.reuse ;  /* 0x0000000891917c23 */ /* 0x100fe200080108a1 */
[----:B------:R-:W-:Y:S01]  /*1b9a0*/  FFMA.FTZ R160, R160, UR8, -R161 ;  /* 0x00000008a0a07c23 */ /* 0x000fe200080108a1 */
[----:B------:R-:W-:Y:S01]  /*1b9b0*/  FFMA.FTZ R156, R215, R155, R156 ;  /* 0x0000009bd79c7223 */ /* 0x000fe2000001009c */
[----:B------:R-:W4:Y:S01]  /*1b9c0*/  MUFU.EX2 R190, R190 ;  /* 0x000000be00be7308 */ /* 0x000f220000000800 */
[C---:B------:R-:W-:Y:S01]  /*1b9d0*/  HMMA.16816.F32 R64, R4.reuse, R110, R64 ;  /* 0x0000006e0440723c */ /* 0x040fe20000001840 */
[----:B------:R-:W1:Y:S01]  /*1b9e0*/  LDSM.16.MT88.4 R108, [R158+0x4000] ;  /* 0x004000009e6c783b */ /* 0x000e620000004200 */
[----:B------:R-:W-:Y:S01]  /*1b9f0*/  FFMA.FTZ R3, R213, R3, R150 ;  /* 0x00000003d5037223 */ /* 0x000fe20000010096 */
[----:B------:R-:W-:Y:S01]  /*1ba00*/  FADD.FTZ R151, R151, R156 ;  /* 0x0000009c97977221 */ /* 0x000fe20000010000 */
[----:B------:R-:W-:Y:S01]  /*1ba10*/  PLOP3.LUT P0, PT, PT, PT, UP1, 0x80, 0x8 ;  /* 0x000000000008781c */ /* 0x000fe20003f0f018 */
[----:B------:R-:W-:Y:S01]  /*1ba20*/  LDSM.16.MT88.4 R140, [R162+0xf800] ;  /* 0x00f80000a28c783b */ /* 0x000fe20000004200 */
[----:B------:R-:W-:Y:S01]  /*1ba30*/  FADD.FTZ R148, R148, R3 ;  /* 0x0000000394947221 */ /* 0x000fe20000010000 */
[----:B------:R-:W-:Y:S01]  /*1ba40*/  MUFU.EX2 R173, R173 ;  /* 0x000000ad00ad7308 */ /* 0x000fe20000000800 */
[----:B--2---:R-:W-:Y:S01]  /*1ba50*/  HMMA.16816.F32 R68, R4, R104, R68 ;  /* 0x000000680444723c */ /* 0x004fe20000001844 */
[----:B------:R-:W-:Y:S01]  /*1ba60*/  FADD.FTZ R152, R152, R151 ;  /* 0x0000009798987221 */ /* 0x000fe20000010000 */
[----:B------:R-:W-:-:S03]  /*1ba70*/  FADD.FTZ R153, R153, R148 ;  /* 0x0000009499997221 */ /* 0x000fc60000010000 */
[----:B------:R-:W-:Y:S01]  /*1ba80*/  FADD.FTZ R152, R149, R152 ;  /* 0x0000009895987221 */ /* 0x000fe20000010000 */
[----:B------:R-:W-:Y:S01]  /*1ba90*/  FADD.FTZ R154, R154, R153 ;  /* 0x000000999a9a7221 */ /* 0x000fe20000010000 */
[----:B------:R-:W-:Y:S01]  /*1baa0*/  MUFU.EX2 R192, R192 ;  /* 0x000000c000c07308 */ /* 0x000fe20000000800 */
[C---:B------:R-:W-:Y:S01]  /*1bab0*/  HMMA.16816.F32 R72, R4.reuse, R106, R72 ;  /* 0x0000006a0448723c */ /* 0x040fe20000001848 */
[----:B------:R-:W2:Y:S06]  /*1bac0*/  LDSM.16.MT88.4 R104, [R157+0x4000] ;  /* 0x004000009d68783b */ /* 0x000eac0000004200 */
[----:B------:R-:W-:Y:S01]  /*1bad0*/  MUFU.EX2 R175, R175 ;  /* 0x000000af00af7308 */ /* 0x000fe20000000800 */
[C---:B------:R-:W-:Y:S07]  /*1bae0*/  HMMA.16816.F32 R32, R4.reuse, R120, R32 ;  /* 0x000000780420723c */ /* 0x040fee0000001820 */
[----:B------:R-:W4:Y:S01]  /*1baf0*/  MUFU.EX2 R188, R188 ;  /* 0x000000bc00bc7308 */ /* 0x000f220000000800 */
[C---:B------:R-:W-:Y:S01]  /*1bb00*/  HMMA.16816.F32 R100, R4.reuse, R122, R100 ;  /* 0x0000007a0464723c */ /* 0x040fe20000001864 */
[----:B------:R-:W4:Y:S06]  /*1bb10*/  LDSM.16.MT88.4 R120, [R162+0xe800] ;  /* 0x00e80000a278783b */ /* 0x000f2c0000004200 */
[----:B------:R-:W-:Y:S01]  /*1bb20*/  MUFU.EX2 R177, R177 ;  /* 0x000000b100b17308 */ /* 0x000fe20000000800 */
[C---:B---3--:R-:W-:Y:S07]  /*1bb30*/  HMMA.16816.F32 R36, R4.reuse, R116, R36 ;  /* 0x000000740424723c */ /* 0x048fee0000001824 */
[----:B------:R-:W3:Y:S01]  /*1bb40*/  MUFU.EX2 R178, R178 ;  /* 0x000000b200b27308 */ /* 0x000ee20000000800 */
[C---:B------:R-:W-:Y:S01]  /*1bb50*/  HMMA.16816.F32 R40, R4.reuse, R118, R40 ;  /* 0x000000760428723c */ /* 0x040fe20000001828 */
[----:B------:R-:W-:Y:S06]  /*1bb60*/  LDSM.16.MT88.4 R116, [R159+0xe800] ;  /* 0x00e800009f74783b */ /* 0x000fec0000004200 */
[----:B------:R-:W-:Y:S01]  /*1bb70*/  MUFU.EX2 R166, R166 ;  /* 0x000000a600a67308 */ /* 0x000fe20000000800 */
[C---:B------:R-:W-:Y:S07]  /*1bb80*/  HMMA.16816.F32 R8, R4.reuse, R12, R8 ;  /* 0x0000000c0408723c */ /* 0x040fee0000001808 */
[----:B------:R-:W3:Y:S01]  /*1bb90*/  MUFU.EX2 R179, R179 ;  /* 0x000000b300b37308 */ /* 0x000ee20000000800 */
[C---:B------:R-:W-:Y:S01]  /*1bba0*/  HMMA.16816.F32 R12, R4.reuse, R14, R124 ;  /* 0x0000000e040c723c */ /* 0x040fe2000000187c */
[----:B------:R-:W-:Y:S06]  /*1bbb0*/  LDSM.16.MT88.4 R124, [R157+0x800] ;  /* 0x000800009d7c783b */ /* 0x000fec0000004200 */
[----:B------:R-:W-:Y:S01]  /*1bbc0*/  MUFU.EX2 R168, R168 ;  /* 0x000000a800a87308 */ /* 0x000fe20000000800 */
[C---:B-----5:R-:W-:Y:S07]  /*1bbd0*/  HMMA.16816.F32 R76, R4.reuse, R112, R76 ;  /* 0x00000070044c723c */ /* 0x060fee000000184c */
[----:B------:R-:W-:Y:S01]  /*1bbe0*/  MUFU.EX2 R189, R189 ;  /* 0x000000bd00bd7308 */ /* 0x000fe20000000800 */
[C---:B------:R-:W-:Y:S01]  /*1bbf0*/  HMMA.16816.F32 R80, R4.reuse, R114, R80 ;  /* 0x000000720450723c */ /* 0x040fe20000001850 */
[----:B------:R-:W5:Y:S06]  /*1bc00*/  LDSM.16.MT88.4 R112, [R159+0xc800] ;  /* 0x00c800009f70783b */ /* 0x000f6c0000004200 */
[----:B------:R-:W-:Y:S01]  /*1bc10*/  MUFU.EX2 R164, R164 ;  /* 0x000000a400a47308 */ /* 0x000fe20000000800 */
[C---:B-1----:R-:W-:Y:S07]  /*1bc20*/  HMMA.16816.F32 R84, R4.reuse, R108, R84 ;  /* 0x0000006c0454723c */ /* 0x042fee0000001854 */
[----:B------:R-:W1:Y:S01]  /*1bc30*/  MUFU.EX2 R191, R191 ;  /* 0x000000bf00bf7308 */ /* 0x000e620000000800 */
[C---:B------:R-:W-:Y:S01]  /*1bc40*/  HMMA.16816.F32 R88, R4.reuse, R110, R88 ;  /* 0x0000006e0458723c */ /* 0x040fe20000001858 */
[----:B------:R-:W3:Y:S06]  /*1bc50*/  LDSM.16.MT88.4 R108, [R158+0x2800] ;  /* 0x002800009e6c783b */ /* 0x000eec0000004200 */
[----:B------:R-:W-:Y:S01]  /*1bc60*/  MUFU.EX2 R145, R145 ;  /* 0x0000009100917308 */ /* 0x000fe20000000800 */
[C---:B--2---:R-:W-:Y:S07]  /*1bc70*/  HMMA.16816.F32 R92, R4.reuse, R104, R92 ;  /* 0x00000068045c723c */ /* 0x044fee000000185c */
[----:B------:R-:W2:Y:S01]  /*1bc80*/  MUFU.EX2 R160, R160 ;  /* 0x000000a000a07308 */ /* 0x000ea20000000800 */
        /* <DEDUP_REMOVED lines=11> */
[----:B----4-:R-:W-:Y:S01]  /*1bd40*/  HMMA.16816.F32 R36, R96, R120, R36 ;  /* 0x000000786024723c */ /* 0x010fe20000001824 */
[----:B------:R-:W-:Y:S01]  /*1bd50*/  FADD.FTZ R169, R169, R174 ;  /* 0x000000aea9a97221 */ /* 0x000fe20000010000 */
[----:B------:R-:W-:-:S03]  /*1bd60*/  FADD.FTZ R172, R172, R165 ;  /* 0x000000a5acac7221 */ /* 0x000fc60000010000 */
[----:B------:R-:W-:-:S03]  /*1bd70*/  FADD.FTZ R176, R176, R169 ;  /* 0x000000a9b0b07221 */ /* 0x000fc60000010000 */
[C---:B------:R-:W-:Y:S01]  /*1bd80*/  HMMA.16816.F32 R40, R96.reuse, R122, R40 ;  /* 0x0000007a6028723c */ /* 0x040fe20000001828 */
[----:B------:R-:W4:Y:S07]  /*1bd90*/  LDSM.16.MT88.4 R120, [R159+0x10800] ;  /* 0x010800009f78783b */ /* 0x000f2e0000004200 */
[C---:B-----5:R-:W-:Y:S08]  /*1bda0*/  HMMA.16816.F32 R16, R96.reuse, R112, R16 ;  /* 0x000000706010723c */ /* 0x060ff00000001810 */
        /* <DEDUP_REMOVED lines=19> */
[----:B------:R-:W2:Y:S07]  /*1bee0*/  LDSM.16.MT88.4 R124, [R157+0x1000] ;  /* 0x001000009d7c783b */ /* 0x000eae0000004200 */
[C---:B------:R-:W-:Y:S08]  /*1bef0*/  HMMA.16816.F32 R60, R96.reuse, R104, R60 ;  /* 0x00000068603c723c */ /* 0x040ff0000000183c */
[C---:B------:R-:W-:Y:S01]  /*1bf00*/  HMMA.16816.F32 R64, R96.reuse, R106, R64 ;  /* 0x0000006a6040723c */ /* 0x040fe20000001840 */
[----:B------:R-:W-:Y:S07]  /*1bf10*/  LDSM.16.MT88.4 R104, [R157+0x3000] ;  /* 0x003000009d68783b */ /* 0x000fee0000004200 */
[C---:B-----5:R-:W-:Y:S08]  /*1bf20*/  HMMA.16816.F32 R68, R96.reuse, R112, R68 ;  /* 0x000000706044723c */ /* 0x060ff00000001844 */
[C---:B------:R-:W-:Y:S01]  /*1bf30*/  HMMA.16816.F32 R72, R96.reuse, R114, R72 ;  /* 0x000000726048723c */ /* 0x040fe20000001848 */
[----:B------:R-:W-:Y:S07]  /*1bf40*/  LDSM.16.MT88.4 R112, [R158+0x3000] ;  /* 0x003000009e70783b */ /* 0x000fee0000004200 */
[C---:B-1----:R-:W-:Y:S08]  /*1bf50*/  HMMA.16816.F32 R84, R96.reuse, R116, R84 ;  /* 0x000000746054723c */ /* 0x042ff00000001854 */
[C---:B------:R-:W-:Y:S01]  /*1bf60*/  HMMA.16816.F32 R88, R96.reuse, R118, R88 ;  /* 0x000000766058723c */ /* 0x040fe20000001858 */
[----:B------:R-:W-:Y:S07]  /*1bf70*/  LDSM.16.MT88.4 R116, [R159+0xf000] ;  /* 0x00f000009f74783b */ /* 0x000fee0000004200 */
[----:B---3--:R-:W-:Y:S01]  /*1bf80*/  HMMA.16816.F32 R92, R96, R108, R92 ;  /* 0x0000006c605c723c */ /* 0x008fe2000000185c */
[----:B------:R-:W-:Y:S01]  /*1bf90*/  F2FP.F16.F32.PACK_AB R108, R190, R171 ;  /* 0x000000abbe6c723e */ /* 0x000fe200000000ff */
[----:B------:R-:W-:Y:S01]  /*1bfa0*/  FADD.FTZ R171, R171, R172 ;  /* 0x000000acabab7221 */ /* 0x000fe20000010000 */
[----:B------:R-:W-:Y:S01]  /*1bfb0*/  F2FP.F16.F32.PACK_AB R109, R188, R175 ;  /* 0x000000afbc6d723e */ /* 0x000fe200000000ff */
[----:B------:R-:W-:-:S02]  /*1bfc0*/  FADD.FTZ R175, R175, R176 ;  /* 0x000000b0afaf7221 */ /* 0x000fc40000010000 */
[----:B------:R-:W-:Y:S02]  /*1bfd0*/  FADD.FTZ R190, R190, R171 ;  /* 0x000000abbebe7221 */ /* 0x000fe40000010000 */
[----:B------:R-:W-:Y:S01]  /*1bfe0*/  HMMA.16816.F32 R4, R96, R110, R4 ;  /* 0x0000006e6004723c */ /* 0x000fe20000001804 */
[----:B------:R-:W1:Y:S01]  /*1bff0*/  LDSM.16.MT88.4 R96, [R162+0x11000] ;  /* 0x01100000a260783b */ /* 0x000e620000004200 */
[----:B------:R-:W-:Y:S01]  /*1c000*/  F2FP.F16.F32.PACK_AB R110, R192, R173 ;  /* 0x000000adc06e723e */ /* 0x000fe200000000ff */
[----:B------:R-:W-:Y:S01]  /*1c010*/  FADD.FTZ R188, R188, R175 ;  /* 0x000000afbcbc7221 */ /* 0x000fe20000010000 */
[----:B------:R-:W-:Y:S01]  /*1c020*/  F2FP.F16.F32.PACK_AB R111, R178, R177 ;  /* 0x000000b1b26f723e */ /* 0x000fe200000000ff */
[----:B------:R-:W-:Y:S02]  /*1c030*/  FADD.FTZ R173, R173, R190 ;  /* 0x000000beadad7221 */ /* 0x000fe40000010000 */
[----:B------:R-:W-:Y:S02]  /*1c040*/  FADD.FTZ R3, R177, R188 ;  /* 0x000000bcb1037221 */ /* 0x000fe40000010000 */
[----:B------:R-:W-:-:S02]  /*1c050*/  FADD.FTZ R173, R192, R173 ;  /* 0x000000adc0ad7221 */ /* 0x000fc40000010000 */
[----:B----4-:R-:W-:Y:S01]  /*1c060*/  HMMA.16816.F32 R36, R108, R120, R36 ;  /* 0x000000786c24723c */ /* 0x010fe20000001824 */
[----:B------:R-:W-:-:S07]  /*1c070*/  FADD.FTZ R3, R178, R3 ;  /* 0x00000003b2037221 */ /* 0x000fce0000010000 */
[C---:B------:R-:W-:Y:S01]  /*1c080*/  HMMA.16816.F32 R40, R108.reuse, R122, R40 ;  /* 0x0000007a6c28723c */ /* 0x040fe20000001828 */
[----:B------:R-:W3:Y:S07]  /*1c090*/  LDSM.16.MT88.4 R120, [R159+0x11000] ;  /* 0x011000009f78783b */ /* 0x000eee0000004200 */
[C---:B--2---:R-:W-:Y:S08]  /*1c0a0*/  HMMA.16816.F32 R32, R108.reuse, R124, R32 ;  /* 0x0000007c6c20723c */ /* 0x044ff00000001820 */
[C---:B------:R-:W-:Y:S01]  /*1c0b0*/  HMMA.16816.F32 R100, R108.reuse, R126, R100 ;  /* 0x0000007e6c64723c */ /* 0x040fe20000001864 */
[----:B------:R-:W-:Y:S07]  /*1c0c0*/  LDSM.16.MT88.4 R124, [R162+0xd800] ;  /* 0x00d80000a27c783b */ /* 0x000fee0000004200 */
        /* <DEDUP_REMOVED lines=74> */
.L_x_5856:
[----:B------:R-:W-:-:S12]  /*1c570*/  UIADD3 UR4, UPT, UPT, UR15, -0x1, URZ ;  /* 0xffffffff0f047890 */ /* 0x000fd8000fffe0ff */
.L_x_5862:
        /* <DEDUP_REMOVED lines=32> */
[----:B------:R-:W4:Y:S01]  /*1c780*/  LDCU UR16, c[0x0][0x50c] ;  /* 0x0000a180ff1077ac */ /* 0x000f220008000800 */
[----:B------:R-:W-:Y:S01]  /*1c790*/  VIADD R210, R185, 0xc040 ;  /* 0x0000c040b9d27836 */ /* 0x000fe20000000000 */
[----:B------:R-:W1:Y:S01]  /*1c7a0*/  LDCU.64 UR8, c[0x0][0x3a0] ;  /* 0x00007400ff0877ac */ /* 0x000e620008000a00 */
[----:B------:R-:W1:Y:S01]  /*1c7b0*/  LDCU.64 UR10, c[0x0][0x3a8] ;  /* 0x00007500ff0a77ac */ /* 0x000e620008000a00 */
[----:B--2---:R-:W-:-:S12]  /*1c7c0*/  ULEA UR15, UR15, UR18, 0x18 ;  /* 0x000000120f0f7291 */ /* 0x004fd8000f8ec0ff */
.L_x_5867:
        /* <DEDUP_REMOVED lines=100> */
.L_x_5864:
[-C--:B------:R-:W-:Y:S01]  /*1ce10*/  @!P5 MOV R199, R197.reuse ;  /* 0x000000c500c7d202 */ /* 0x080fe20000000f00 */
[----:B------:R-:W-:Y:S01]  /*1ce20*/  UIADD3 UR13, UPT, UPT, UR13, -0x1, URZ ;  /* 0xffffffff0d0d7890 */ /* 0x000fe2000fffe0ff */
[C---:B------:R-:W-:Y:S02]  /*1ce30*/  LEA R8, P0, R6.reuse, R198, 0x5 ;  /* 0x000000c606087211 */ /* 0x040fe400078028ff */
[C-C-:B------:R-:W-:Y:S01]  /*1ce40*/  SHF.L.U64.HI R4, R6.reuse, 0x5, R9.reuse ;  /* 0x0000000506047819 */ /* 0x140fe20000010209 */
[----:B------:R-:W-:Y:S01]  /*1ce50*/  @!PT LDS RZ, [RZ] ;  /* 0x00000000fffff984 */ /* 0x000fe20000000800 */
[----:B------:R-:W-:Y:S01]  /*1ce60*/  @!PT LDS RZ, [RZ] ;  /* 0x00000000fffff984 */ /* 0x000fe20000000800 */
[----:B------:R-:W-:Y:S01]  /*1ce70*/  @!PT LDS RZ, [RZ] ;  /* 0x00000000fffff984 */ /* 0x000fe20000000800 */
[----:B------:R1:W-:Y:S01]  /*1ce80*/  @!P5 LDGSTS.E.BYPASS.LTC128B.128 [R217+0xc000], desc[UR6][R198.64] ;  /* 0x0c000000c6d9dfae */ /* 0x0003e2000b981a06 */
[C---:B------:R-:W-:Y:S01]  /*1ce90*/  LEA.HI.X R9, R6.reuse, R197, R9, 0x5, P0 ;  /* 0x000000c506097211 */ /* 0x040fe200000f2c09 */
[----:B------:R-:W-:Y:S01]  /*1cea0*/  UISETP.GT.AND UP0, UPT, UR13, UR20, UPT ;  /* 0x000000140d00728c */ /* 0x000fe2000bf04270 */
[----:B------:R-:W-:Y:S02]  /*1ceb0*/  SHF.L.U32 R3, R6, 0x5, RZ ;  /* 0x0000000506037819 */ /* 0x000fe400000006ff */
[----:B------:R-:W-:Y:S01]  /*1cec0*/  @P5 STS.128 [R217+0xc000], RZ ;  /* 0x00c000ffd9005388 */ /* 0x000fe20000000c00 */
[----:B------:R-:W-:Y:S02]  /*1ced0*/  LEA R194, R194, UR5, 0x1 ;  /* 0x00000005c2c27c11 */ /* 0x000fe4000f8e08ff */
[----:B------:R-:W-:Y:S02]  /*1cee0*/  IADD3 R6, P2, PT, R3, R8, RZ ;  /* 0x0000000803067210 */ /* 0x000fe40007f5e0ff */
[----:B------:R-:W-:Y:S02]  /*1cef0*/  IADD3 R188, PT, PT, R193, UR5, RZ ;  /* 0x00000005c1bc7c10 */ /* 0x000fe4000fffe0ff */
[C---:B------:R-:W-:Y:S02]  /*1cf00*/  IADD3.X R7, PT, PT, R4.reuse, R9, RZ, P2, !PT ;  /* 0x0000000904077210 */ /* 0x040fe400017fe4ff */
[----:B------:R-:W-:Y:S02]  /*1cf10*/  IADD3 R12, P0, PT, R3, R6, RZ ;  /* 0x00000006030c7210 */ /* 0x000fe40007f1e0ff */
[----:B------:R-:W-:Y:S02]  /*1cf20*/  MOV R3, 0x40 ;  /* 0x0000004000037802 */ /* 0x000fe40000000f00 */
[----:B------:R-:W-:Y:S02]  /*1cf30*/  IADD3.X R13, PT, PT, R4, R7, RZ, P0, !PT ;  /* 0x00000007040d7210 */ /* 0x000fe400007fe4ff */
[C---:B------:R-:W-:Y:S02]  /*1cf40*/  LOP3.LUT P0, RZ, R186.reuse, 0x2, RZ, 0xc0, !PT ;  /* 0x00000002baff7812 */ /* 0x040fe4000780c0ff */
[----:B------:R-:W-:Y:S02]  /*1cf50*/  LOP3.LUT P2, RZ, R186, 0x4, RZ, 0xc0, !PT ;  /* 0x00000004baff7812 */ /* 0x000fe4000784c0ff */
[----:B------:R-:W-:Y:S02]  /*1cf60*/  SEL R187, R181, 0xffffffe0, !P0 ;  /* 0xffffffe0b5bb7807 */ /* 0x000fe40004000000 */
[----:B------:R-:W-:Y:S02]  /*1cf70*/  SEL R3, R3, 0xffffffc0, !P2 ;  /* 0xffffffc003037807 */ /* 0x000fe40005000000 */
[-C--:B-1----:R-:W-:Y:S02]  /*1cf80*/  @!P4 MOV R199, R197.reuse ;  /* 0x000000c500c7c202 */ /* 0x082fe40000000f00 */
[C---:B------:R-:W-:Y:S02]  /*1cf90*/  IADD3 R192, PT, PT, R187.reuse, R194, RZ ;  /* 0x000000c2bbc07210 */ /* 0x040fe40007ffe0ff */
[----:B------:R-:W-:Y:S01]  /*1cfa0*/  IADD3 R191, PT, PT, R187, R188, RZ ;  /* 0x000000bcbbbf7210 */ /* 0x000fe20007ffe0ff */
[----:B------:R-:W-:Y:S01]  /*1cfb0*/  @!PT LDS RZ, [RZ] ;  /* 0x00000000fffff984 */ /* 0x000fe20000000800 */
[----:B------:R-:W-:Y:S01]  /*1cfc0*/  @!PT LDS RZ, [RZ] ;  /* 0x00000000fffff984 */ /* 0x000fe20000000800 */
[----:B------:R-:W-:Y:S01]  /*1cfd0*/  @!PT LDS RZ, [RZ] ;  /* 0x00000000fffff984 */ /* 0x000fe20000000800 */
[----:B------:R1:W-:Y:S01]  /*1cfe0*/  @!P4 LDGSTS.E.BYPASS.LTC128B.128 [R217+0xe000], desc[UR6][R198.64+0x80] ;  /* 0x0e000080c6d9cfae */ /* 0x0003e2000b981a06 */
[C---:B------:R-:W-:Y:S02]  /*1cff0*/  IADD3 R190, PT, PT, R3.reuse, R194, RZ ;  /* 0x000000c203be7210 */ /* 0x040fe40007ffe0ff */
[----:B------:R-:W-:Y:S02]  /*1d000*/  IADD3 R188, PT, PT, R3, R188, RZ ;  /* 0x000000bc03bc7210 */ /* 0x000fe40007ffe0ff */
[----:B------:R-:W-:Y:S01]  /*1d010*/  @P4 STS.128 [R217+0xe000], RZ ;  /* 0x00e000ffd9004388 */ /* 0x000fe20000000c00 */
        /* <DEDUP_REMOVED lines=55> */
[----:B------:R-:W3:Y:S05]  /*1d390*/  LDSM.16.M88.4 R16, [R193+UR5+0x6800] ;  /* 0x00680005c110783b */ /* 0x000eea0008000200 */
[----:B------:R-:W1:Y:S05]  /*1d3a0*/  LDSM.16.M88.4 R24, [R193+UR5+0x7000] ;  /* 0x00700005c118783b */ /* 0x000e6a0008000200 */
        /* <DEDUP_REMOVED lines=11> */
[C---:B---3--:R-:W-:Y:S03]  /*1d460*/  HMMA.16816.F32 R12, R132.reuse, R16, RZ ;  /* 0x00000010840c723c */ /* 0x048fe600000018ff */
[----:B------:R-:W-:Y:S05]  /*1d470*/  LDSM.16.M88.4 R164, [R188+0x7800] ;  /* 0x00780000bca4783b */ /* 0x000fea0000000200 */
[C---:B------:R-:W-:Y:S01]  /*1d480*/  HMMA.16816.F32 R16, R132.reuse, R18, RZ ;  /* 0x000000128410723c */ /* 0x040fe200000018ff */
[----:B------:R-:W-:Y:S05]  /*1d490*/  LDSM.16.M88.4 R168, [R189] ;  /* 0x00000000bda8783b */ /* 0x000fea0000000200 */
[----:B------:R-:W-:Y:S02]  /*1d4a0*/  LDSM.16.M88.4 R172, [R3+0x6000] ;  /* 0x0060000003ac783b */ /* 0x000fe40000000200 */
[C---:B-1----:R-:W-:Y:S03]  /*1d4b0*/  HMMA.16816.F32 R20, R132.reuse, R24, RZ ;  /* 0x000000188414723c */ /* 0x042fe600000018ff */
        /* <DEDUP_REMOVED lines=165> */
[----:B------:R-:W-:Y:S01]  /*1df10*/  FMUL.FTZ R26, R26, UR16 ;  /* 0x000000101a1a7c20 */ /* 0x000fe20008410000 */
[----:B------:R-:W-:Y:S07]  /*1df20*/  FMUL.FTZ R27, R27, UR16 ;  /* 0x000000101b1b7c20 */ /* 0x000fee0008410000 */
[----:B------:R1:W1:Y:S10]  /*1df30*/  MUFU.TANH R12, R144 ;  /* 0x00000090000c7308 */ /* 0x0002740000002400 */
[----:B------:R-:W1:Y:S01]  /*1df40*/  MUFU.TANH R13, R13 ;  /* 0x0000000d000d7308 */ /* 0x000e620000002400 */
[C---:B---3--:R-:W-:Y:S03]  /*1df50*/  HMMA.16816.F32 R28, R164.reuse, R8, R28 ;  /* 0x00000008a41c723c */ /* 0x048fe6000000181c */
[----:B------:R-:W-:Y:S01]  /*1df60*/  FMUL.FTZ R8, R25, UR16 ;  /* 0x0000001019087c20 */ /* 0x000fe20008410000 */
[----:B----4-:R-:W-:Y:S05]  /*1df70*/  FMUL.FTZ R5, R24, UR16 ;  /* 0x0000001018057c20 */ /* 0x010fea0008410000 */
[----:B------:R-:W3:Y:S01]  /*1df80*/  MUFU.TANH R14, R14 ;  /* 0x0000000e000e7308 */ /* 0x000ee20000002400 */
[----:B------:R-:W-:Y:S09]  /*1df90*/  HMMA.16816.F32 R32, R164, R10, R32 ;  /* 0x0000000aa420723c */ /* 0x000ff20000001820 */
[----:B------:R-:W4:Y:S01]  /*1dfa0*/  MUFU.TANH R15, R15 ;  /* 0x0000000f000f7308 */ /* 0x000f220000002400 */
        /* <DEDUP_REMOVED lines=11> */
[----:B------:R1:W1:Y:S10]  /*1e060*/  MUFU.TANH R6, R4 ;  /* 0x0000000400067308 */ /* 0x0002740000002400 */
[----:B------:R-:W1:Y:S10]  /*1e070*/  MUFU.TANH R3, R3 ;  /* 0x0000000300037308 */ /* 0x000e740000002400 */
[----:B------:R-:W1:Y:S10]  /*1e080*/  MUFU.TANH R7, R7 ;  /* 0x0000000700077308 */ /* 0x000e740000002400 */
[----:B------:R-:W1:Y:S10]  /*1e090*/  MUFU.TANH R20, R20 ;  /* 0x0000001400147308 */ /* 0x000e740000002400 */
[----:B------:R1:W1:Y:S10]  /*1e0a0*/  MUFU.TANH R9, R5 ;  /* 0x0000000500097308 */ /* 0x0002740000002400 */
[----:B------:R-:W1:Y:S10]  /*1e0b0*/  MUFU.TANH R8, R8 ;  /* 0x0000000800087308 */ /* 0x000e740000002400 */
[----:B------:R1:W1:Y:S10]  /*1e0c0*/  MUFU.TANH R153, R26 ;  /* 0x0000001a00997308 */ /* 0x0002740000002400 */
[----:B------:R1:W1:Y:S10]  /*1e0d0*/  MUFU.TANH R151, R27 ;  /* 0x0000001b00977308 */ /* 0x0002740000002400 */
        /* <DEDUP_REMOVED lines=8> */
[----:B--234-:R-:W-:Y:S05]  /*1e160*/  BRA.U !UP0, `(.L_x_5865) ;  /* 0x0000000908507547 */ /* 0x01cfea000b800000 */
        /* <DEDUP_REMOVED lines=76> */
.L_x_5866:
        /* <DEDUP_REMOVED lines=72> */
.L_x_5865:
[----:B------:R-:W-:Y:S01]  /*1eab0*/  IABS R11, R208 ;  /* 0x000000d0000b7213 */ /* 0x000fe20000000000 */
[C---:B-12---:R-:W-:Y:S01]  /*1eac0*/  VIADD R5, R208.reuse, 0xfffffff8 ;  /* 0xfffffff8d0057836 */ /* 0x046fe20000000000 */
[C---:B------:R-:W-:Y:S01]  /*1ead0*/  IADD3 R10, PT, PT, R207.reuse, -0x20, RZ ;  /* 0xffffffe0cf0a7810 */ /* 0x040fe20007ffe0ff */
[C---:B------:R-:W-:Y:S01]  /*1eae0*/  VIADD R22, R208.reuse, 0xfffffff7 ;  /* 0xfffffff7d0167836 */ /* 0x040fe20000000000 */
[----:B------:R-:W-:Y:S01]  /*1eaf0*/  I2FP.F32.S32 R11, R11 ;  /* 0x0000000b000b7245 */ /* 0x000fe20000201400 */
[----:B------:R-:W-:Y:S01]  /*1eb00*/  VIADD R4, R208, 0xffffffff ;  /* 0xffffffffd0047836 */ /* 0x000fe20000000000 */
[----:B------:R-:W-:Y:S01]  /*1eb10*/  IABS R5, R5 ;  /* 0x0000000500057213 */ /* 0x000fe20000000000 */
[----:B------:R-:W-:Y:S01]  /*1eb20*/  VIADD R28, R207, 0xffffffe1 ;  /* 0xffffffe1cf1c7836 */ /* 0x000fe20000000000 */
[----:B------:R-:W-:Y:S01]  /*1eb30*/  ISETP.GE.AND P0, PT, R10, R202, PT ;  /* 0x000000ca0a00720c */ /* 0x000fe20003f06270 */
[----:B------:R-:W-:Y:S01]  /*1eb40*/  FFMA.FTZ R138, R11, -UR14, R138 ;  /* 0x8000000e0b8a7c23 */ /* 0x000fe2000801008a */
[C---:B------:R-:W-:Y:S01]  /*1eb50*/  VIADD R11, R208.reuse, 0xfffffff0 ;  /* 0xfffffff0d00b7836 */ /* 0x040fe20000000000 */
[----:B------:R-:W-:Y:S01]  /*1eb60*/  I2FP.F32.S32 R5, R5 ;  /* 0x0000000500057245 */ /* 0x000fe20000201400 */
[----:B------:R-:W-:Y:S01]  /*1eb70*/  VIADD R24, R207, 0xfffffff1 ;  /* 0xfffffff1cf187836 */ /* 0x000fe20000000000 */
[-C--:B------:R-:W-:Y:S01]  /*1eb80*/  ISETP.GT.AND P1, PT, R203, R10.reuse, PT ;  /* 0x0000000acb00720c */ /* 0x080fe20003f24270 */
[----:B------:R-:W-:Y:S01]  /*1eb90*/  IMAD.MOV.U32 R164, RZ, RZ, R210 ;  /* 0x000000ffffa47224 */ /* 0x000fe200078e00d2 */
[----:B------:R-:W-:Y:S01]  /*1eba0*/  IABS R11, R11 ;  /* 0x0000000b000b7213 */ /* 0x000fe20000000000 */
[C---:B------:R-:W-:Y:S01]  /*1ebb0*/  FFMA.FTZ R136, R5.reuse, -UR14, R136 ;  /* 0x8000000e05887c23 */ /* 0x040fe20008010088 */
[----:B------:R-:W-:Y:S01]  /*1ebc0*/  FFMA.FTZ R142, R5, -UR14, R142 ;  /* 0x8000000e058e7c23 */ /* 0x000fe2000801008e */
[----:B------:R-:W-:Y:S01]  /*1ebd0*/  ISETP.GT.AND P5, PT, R205, R10, PT ;  /* 0x0000000acd00720c */ /* 0x000fe20003fa4270 */
[----:B------:R-:W-:Y:S01]  /*1ebe0*/  VIADD R5, R208, 0xffffffe8 ;  /* 0xffffffe8d0057836 */ /* 0x000fe20000000000 */
[----:B------:R-:W-:Y:S01]  /*1ebf0*/  ISETP.GE.AND P6, PT, R10, R204, PT ;  /* 0x000000cc0a00720c */ /* 0x000fe20003fc6270 */
[----:B------:R-:W-:Y:S01]  /*1ec00*/  UISETP.GT.AND UP0, UPT, UR13, UR20, UPT ;  /* 0x000000140d00728c */ /* 0x000fe2000bf04270 */
[----:B------:R-:W-:Y:S02]  /*1ec10*/  I2FP.F32.S32 R11, R11 ;  /* 0x0000000b000b7245 */ /* 0x000fe40000201400 */
[C---:B------:R-:W-:Y:S02]  /*1ec20*/  IADD3 R10, PT, PT, R208.reuse, -0x11, RZ ;  /* 0xffffffefd00a7810 */ /* 0x040fe40007ffe0ff */
[----:B------:R-:W-:Y:S01]  /*1ec30*/  IABS R5, R5 ;  /* 0x0000000500057213 */ /* 0x000fe20000000000 */
[C---:B------:R-:W-:Y:S01]  /*1ec40*/  FFMA.FTZ R140, R11.reuse, -UR14, R140 ;  /* 0x8000000e0b8c7c23 */ /* 0x040fe2000801008c */
[----:B------:R-:W-:Y:S01]  /*1ec50*/  FFMA.FTZ R14, R11, -UR14, R14 ;  /* 0x8000000e0b0e7c23 */ /* 0x000fe2000801000e */
[----:B------:R-:W-:Y:S01]  /*1ec60*/  IABS R10, R10 ;  /* 0x0000000a000a7213 */ /* 0x000fe20000000000 */
[----:B------:R-:W-:Y:S01]  /*1ec70*/  VIADD R11, R208, 0xffffffe0 ;  /* 0xffffffe0d00b7836 */ /* 0x000fe20000000000 */
[----:B------:R-:W-:Y:S02]  /*1ec80*/  I2FP.F32.S32 R5, R5 ;  /* 0x0000000500057245 */ /* 0x000fe40000201400 */
[----:B------:R-:W-:Y:S02]  /*1ec90*/  I2FP.F32.S32 R10, R10 ;  /* 0x0000000a000a7245 */ /* 0x000fe40000201400 */
[----:B------:R-:W-:Y:S01]  /*1eca0*/  IABS R22, R22 ;  /* 0x0000001600167213 */ /* 0x000fe20000000000 */
[C---:B------:R-:W-:Y:S01]  /*1ecb0*/  FFMA.FTZ R12, R5.reuse, -UR14, R12 ;  /* 0x8000000e050c7c23 */ /* 0x040fe2000801000c */
[----:B------:R-:W-:Y:S01]  /*1ecc0*/  IABS R11, R11 ;  /* 0x0000000b000b7213 */ /* 0x000fe20000000000 */
[C---:B------:R-:W-:Y:S01]  /*1ecd0*/  FFMA.FTZ R141, R10.reuse, -UR14, R141 ;  /* 0x8000000e0a8d7c23 */ /* 0x040fe2000801008d */
[----:B------:R-:W-:Y:S01]  /*1ece0*/  I2FP.F32.S32 R22, R22 ;  /* 0x0000001600167245 */ /* 0x000fe20000201400 */
[----:B------:R-:W-:Y:S01]  /*1ecf0*/  FFMA.FTZ R15, R10, -UR14, R15 ;  /* 0x8000000e0a0f7c23 */ /* 0x000fe2000801000f */
[----:B------:R-:W-:Y:S01]  /*1ed00*/  FFMA.FTZ R18, R5, -UR14, R18 ;  /* 0x8000000e05127c23 */ /* 0x000fe20008010012 */
[C---:B------:R-:W-:Y:S01]  /*1ed10*/  VIADD R10, R208.reuse, 0xffffffc0 ;  /* 0xffffffc0d00a7836 */ /* 0x040fe20000000000 */
[----:B------:R-:W-:Y:S01]  /*1ed20*/  I2FP.F32.S32 R11, R11 ;  /* 0x0000000b000b7245 */ /* 0x000fe20000201400 */
[----:B------:R-:W-:Y:S02]  /*1ed30*/  VIADD R5, R208, 0xffffffd8 ;  /* 0xffffffd8d0057836 */ /* 0x000fe40000000000 */
[C---:B------:R-:W-:Y:S01]  /*1ed40*/  FFMA.FTZ R143, R22.reuse, -UR14, R143 ;  /* 0x8000000e168f7c23 */ /* 0x040fe2000801008f */
[----:B------:R-:W-:Y:S01]  /*1ed50*/  FFMA.FTZ R137, R22, -UR14, R137 ;  /* 0x8000000e16897c23 */ /* 0x000fe20008010089 */
[C---:B------:R-:W-:Y:S01]  /*1ed60*/  IADD3 R22, PT, PT, R208.reuse, -0x21, RZ ;  /* 0xffffffdfd0167810 */ /* 0x040fe20007ffe0ff */
[C---:B------:R-:W-:Y:S01]  /*1ed70*/  FFMA.FTZ R16, R11.reuse, -UR14, R16 ;  /* 0x8000000e0b107c23 */ /* 0x040fe20008010010 */
[----:B------:R-:W-:Y:S01]  /*1ed80*/  IABS R10, R10 ;  /* 0x0000000a000a7213 */ /* 0x000fe20000000000 */
[----:B------:R-:W-:Y:S01]  /*1ed90*/  FFMA.FTZ R7, R11, -UR14, R7 ;  /* 0x8000000e0b077c23 */ /* 0x000fe20008010007 */
[----:B------:R-:W-:Y:S01]  /*1eda0*/  IABS R5, R5 ;  /* 0x0000000500057213 */ /* 0x000fe20000000000 */
[----:B------:R-:W-:Y:S01]  /*1edb0*/  VIADD R11, R208, 0xffffffbf ;  /* 0xffffffbfd00b7836 */ /* 0x000fe20000000000 */
[----:B------:R-:W-:Y:S02]  /*1edc0*/  IABS R4, R4 ;  /* 0x0000000400047213 */ /* 0x000fe40000000000 */
[----:B------:R-:W-:Y:S02]  /*1edd0*/  IABS R22, R22 ;  /* 0x0000001600167213 */ /* 0x000fe40000000000 */
[----:B------:R-:W-:Y:S02]  /*1ede0*/  I2FP.F32.S32 R10, R10 ;  /* 0x0000000a000a7245 */ /* 0x000fe40000201400 */
[----:B------:R-:W-:Y:S02]  /*1edf0*/  I2FP.F32.S32 R5, R5 ;  /* 0x0000000500057245 */ /* 0x000fe40000201400 */
[----:B------:R-:W-:Y:S01]  /*1ee00*/  I2FP.F32.S32 R4, R4 ;  /* 0x0000000400047245 */ /* 0x000fe20000201400 */
[----:B------:R-:W-:Y:S01]  /*1ee10*/  FFMA.FTZ R31, R10, -UR14, R31 ;  /* 0x8000000e0a1f7c23 */ /* 0x000fe2000801001f */
[----:B------:R-:W-:Y:S01]  /*1ee20*/  IABS R11, R11 ;  /* 0x0000000b000b7213 */ /* 0x000fe20000000000 */
[C---:B------:R-:W-:Y:S01]  /*1ee30*/  FFMA.FTZ R153, R5.reuse, -UR14, R153 ;  /* 0x8000000e05997c23 */ /* 0x040fe20008010099 */
[----:B------:R-:W-:Y:S01]  /*1ee40*/  I2FP.F32.S32 R22, R22 ;  /* 0x0000001600167245 */ /* 0x000fe20000201400 */
[----:B------:R-:W-:Y:S01]  /*1ee50*/  FFMA.FTZ R6, R5, -UR14, R6 ;  /* 0x8000000e05067c23 */ /* 0x000fe20008010006 */
[----:B------:R-:W-:Y:S01]  /*1ee60*/  I2FP.F32.S32 R11, R11 ;  /* 0x0000000b000b7245 */ /* 0x000fe20000201400 */
[----:B------:R-:W-:Y:S01]  /*1ee70*/  FFMA.FTZ R139, R4, -UR14, R139 ;  /* 0x8000000e048b7c23 */ /* 0x000fe2000801008b */
[----:B------:R-:W-:Y:S02]  /*1ee80*/  VIADD R5, R208, 0xffffffcf ;  /* 0xffffffcfd0057836 */ /* 0x000fe40000000000 */
[----:B------:R-:W-:Y:S01]  /*1ee90*/  FFMA.FTZ R20, R22, -UR14, R20 ;  /* 0x8000000e16147c23 */ /* 0x000fe20008010014 */
[----:B------:R-:W-:Y:S02]  /*1eea0*/  VIADD R10, R208, 0xffffffc8 ;  /* 0xffffffc8d00a7836 */ /* 0x000fe40000000000 */
[----:B------:R-:W-:Y:S01]  /*1eeb0*/  FFMA.FTZ R17, R22, -UR14, R17 ;  /* 0x8000000e16117c23 */ /* 0x000fe20008010011 */
[C---:B------:R-:W-:Y:S01]  /*1eec0*/  VIADD R4, R208.reuse, 0xffffffe7 ;  /* 0xffffffe7d0047836 */ /* 0x040fe20000000000 */
[----:B------:R-:W-:Y:S01]  /*1eed0*/  IADD3 R22, PT, PT, R208, -0x30, RZ ;  /* 0xffffffd0d0167810 */ /* 0x000fe20007ffe0ff */
[----:B------:R-:W-:Y:S01]  /*1eee0*/  FFMA.FTZ R30, R11, -UR14, R30 ;  /* 0x8000000e0b1e7c23 */ /* 0x000fe2000801001e */
[----:B------:R-:W-:Y:S01]  /*1eef0*/  ISETP.GT.AND P4, PT, R205, R28, PT ;  /* 0x0000001ccd00720c */ /* 0x000fe20003f84270 */
[C---:B------:R-:W-:Y:S01]  /*1ef00*/  VIADD R11, R207.reuse, 0xffffffe9 ;  /* 0xffffffe9cf0b7836 */ /* 0x040fe20000000000 */
[----:B------:R-:W-:Y:S02]  /*1ef10*/  IABS R5, R5 ;  /* 0x0000000500057213 */ /* 0x000fe40000000000 */
[----:B------:R-:W-:Y:S02]  /*1ef20*/  IABS R10, R10 ;  /* 0x0000000a000a7213 */ /* 0x000fe40000000000 */
[----:B------:R-:W-:Y:S02]  /*1ef30*/  IADD3 R27, PT, PT, R207, -0x18, RZ ;  /* 0xffffffe8cf1b7810 */ /* 0x000fe40007ffe0ff */
[----:B------:R-:W-:Y:S02]  /*1ef40*/  IABS R4, R4 ;  /* 0x0000000400047213 */ /* 0x000fe40000000000 */
[----:B------:R-:W-:Y:S02]  /*1ef50*/  IABS R22, R22 ;  /* 0x0000001600167213 */ /* 0x000fe40000000000 */
[----:B------:R-:W-:Y:S02]  /*1ef60*/  I2FP.F32.S32 R5, R5 ;  /* 0x0000000500057245 */ /* 0x000fe40000201400 */
[----:B------:R-:W-:Y:S02]  /*1ef70*/  FSEL R138, R138, -INF , !P1 ;  /* 0xff8000008a8a7808 */ /* 0x000fe40004800000 */
[----:B------:R-:W-:Y:S01]  /*1ef80*/  FSEL R137, R137, -INF , !P4 ;  /* 0xff80000089897808 */ /* 0x000fe20006000000 */
[C---:B------:R-:W-:Y:S01]  /*1ef90*/  FFMA.FTZ R29, R5.reuse, -UR14, R29 ;  /* 0x8000000e051d7c23 */ /* 0x040fe2000801001d */
[----:B------:R-:W-:Y:S01]  /*1efa0*/  I2FP.F32.S32 R10, R10 ;  /* 0x0000000a000a7245 */ /* 0x000fe20000201400 */
[----:B------:R-:W-:Y:S01]  /*1efb0*/  FFMA.FTZ R155, R5, -UR14, R8 ;  /* 0x8000000e059b7c23 */ /* 0x000fe20008010008 */
[----:B------:R-:W-:Y:S02]  /*1efc0*/  ISETP.GT.AND P4, PT, R203, R28, PT ;  /* 0x0000001ccb00720c */ /* 0x000fe40003f84270 */
[----:B------:R-:W-:Y:S01]  /*1efd0*/  ISETP.GT.AND P1, PT, R205, R27, PT ;  /* 0x0000001bcd00720c */ /* 0x000fe20003f24270 */
[----:B------:R-:W-:Y:S01]  /*1efe0*/  FFMA.FTZ R149, R10, -UR14, R21 ;  /* 0x8000000e0a957c23 */ /* 0x000fe20008010015 */
[----:B------:R-:W-:Y:S01]  /*1eff0*/  FSEL R136, R136, -INF , !P5 ;  /* 0xff80000088887808 */ /* 0x000fe20006800000 */
[C---:B------:R-:W-:Y:S01]  /*1f000*/  VIADD R21, R207.reuse, 0xfffffff9 ;  /* 0xfffffff9cf157836 */ /* 0x040fe20000000000 */
[----:B------:R-:W-:Y:S01]  /*1f010*/  I2FP.F32.S32 R4, R4 ;  /* 0x0000000400047245 */ /* 0x000fe20000201400 */
[----:B------:R-:W-:Y:S01]  /*1f020*/  FFMA.FTZ R134, R10, -UR14, R134 ;  /* 0x8000000e0a867c23 */ /* 0x000fe20008010086 */
[----:B------:R-:W-:Y:S01]  /*1f030*/  I2FP.F32.S32 R22, R22 ;  /* 0x0000001600167245 */ /* 0x000fe20000201400 */
[C---:B------:R-:W-:Y:S01]  /*1f040*/  VIADD R10, R207.reuse, 0x10 ;  /* 0x00000010cf0a7836 */ /* 0x040fe20000000000 */
[----:B------:R-:W-:Y:S01]  /*1f050*/  IADD3 R25, PT, PT, R207, -0x10, RZ ;  /* 0xfffffff0cf197810 */ /* 0x000fe20007ffe0ff */
[C---:B------:R-:W-:Y:S01]  /*1f060*/  FFMA.FTZ R13, R4.reuse, -UR14, R13 ;  /* 0x8000000e040d7c23 */ /* 0x040fe2000801000d */
[----:B------:R-:W-:Y:S01]  /*1f070*/  ISETP.GT.AND P5, PT, R205, R11, PT ;  /* 0x0000000bcd00720c */ /* 0x000fe20003fa4270 */
[----:B------:R-:W-:Y:S01]  /*1f080*/  FFMA.FTZ R19, R4, -UR14, R19 ;  /* 0x8000000e04137c23 */ /* 0x000fe20008010013 */
[----:B------:R-:W-:Y:S01]  /*1f090*/  FSEL R26, R140, -INF , !P1 ;  /* 0xff8000008c1a7808 */ /* 0x000fe20004800000 */
[C---:B------:R-:W-:Y:S01]  /*1f0a0*/  FFMA.FTZ R157, R22.reuse, -UR14, R9 ;  /* 0x8000000e169d7c23 */ /* 0x040fe20008010009 */
[----:B------:R-:W-:Y:S01]  /*1f0b0*/  FSEL R139, R139, -INF , !P4 ;  /* 0xff8000008b8b7808 */ /* 0x000fe20006000000 */
[----:B------:R-:W-:Y:S01]  /*1f0c0*/  FFMA.FTZ R145, R22, -UR14, R145 ;  /* 0x8000000e16917c23 */ /* 0x000fe20008010091 */
[----:B------:R-:W-:Y:S02]  /*1f0d0*/  ISETP.GT.AND P1, PT, R205, R25, PT ;  /* 0x00000019cd00720c */ /* 0x000fe40003f24270 */
[----:B------:R-:W-:Y:S02]  /*1f0e0*/  FSEL R5, R141, -INF , !P5 ;  /* 0xff8000008d057808 */ /* 0x000fe40006800000 */
[----:B------:R-:W-:Y:S02]  /*1f0f0*/  ISETP.GT.AND P4, PT, R203, R27, PT ;  /* 0x0000001bcb00720c */ /* 0x000fe40003f84270 */
[----:B------:R-:W-:Y:S02]  /*1f100*/  ISETP.GT.AND P5, PT, R205, R24, PT ;  /* 0x00000018cd00720c */ /* 0x000fe40003fa4270 */
[----:B------:R-:W-:Y:S02]  /*1f110*/  IADD3 R4, PT, PT, R208, -0x29, RZ ;  /* 0xffffffd7d0047810 */ /* 0x000fe40007ffe0ff */
[----:B------:R-:W-:Y:S02]  /*1f120*/  IADD3 R22, PT, PT, R207, -0x8, RZ ;  /* 0xfffffff8cf167810 */ /* 0x000fe40007ffe0ff */
[----:B------:R-:W-:Y:S02]  /*1f130*/  FSEL R219, R12, -INF , !P1 ;  /* 0xff8000000cdb7808 */ /* 0x000fe40004800000 */
[----:B------:R-:W-:Y:S02]  /*1f140*/  FSEL R9, R142, -INF , !P4 ;  /* 0xff8000008e097808 */ /* 0x000fe40006000000 */
[----:B------:R-:W-:Y:S02]  /*1f150*/  FSEL R173, R13, -INF , !P5 ;  /* 0xff8000000dad7808 */ /* 0x000fe40006800000 */
[----:B------:R-:W-:Y:S02]  /*1f160*/  ISETP.GT.AND P4, PT, R205, R21, PT ;  /* 0x00000015cd00720c */ /* 0x000fe40003f84270 */
[----:B------:R-:W-:Y:S02]  /*1f170*/  ISETP.GT.AND P1, PT, R203, R11, PT ;  /* 0x0000000bcb00720c */ /* 0x000fe40003f24270 */
[----:B------:R-:W-:Y:S02]  /*1f180*/  IABS R4, R4 ;  /* 0x0000000400047213 */ /* 0x000fe40000000000 */
[----:B------:R-:W-:Y:S02]  /*1f190*/  ISETP.GT.AND P5, PT, R205, R22, PT ;  /* 0x00000016cd00720c */ /* 0x000fe40003fa4270 */
[----:B------:R-:W-:Y:S02]  /*1f1a0*/  FSEL R23, R143, -INF , !P1 ;  /* 0xff8000008f177808 */ /* 0x000fe40004800000 */
[----:B------:R-:W-:Y:S02]  /*1f1b0*/  FSEL R177, R17, -INF , !P4 ;  /* 0xff80000011b17808 */ /* 0x000fe40006000000 */
[----:B------:R-:W-:Y:S02]  /*1f1c0*/  I2FP.F32.S32 R4, R4 ;  /* 0x0000000400047245 */ /* 0x000fe40000201400 */
[----:B------:R-:W-:Y:S02]  /*1f1d0*/  ISETP.GT.AND P4, PT, R203, R24, PT ;  /* 0x00000018cb00720c */ /* 0x000fe40003f84270 */
[----:B------:R-:W-:Y:S01]  /*1f1e0*/  ISETP.GT.AND P1, PT, R205, R207, PT ;  /* 0x000000cfcd00720c */ /* 0x000fe20003f24270 */
[----:B------:R-:W-:Y:S01]  /*1f1f0*/  FFMA.FTZ R3, R4, -UR14, R3 ;  /* 0x8000000e04037c23 */ /* 0x000fe20008010003 */
[----:B------:R-:W-:Y:S01]  /*1f200*/  FSEL R193, R16, -INF , !P5 ;  /* 0xff80000010c17808 */ /* 0x000fe20006800000 */
[----:B------:R-:W-:Y:S01]  /*1f210*/  FFMA.FTZ R151, R4, -UR14, R151 ;  /* 0x8000000e04977c23 */ /* 0x000fe20008010097 */
[----:B------:R-:W-:Y:S02]  /*1f220*/  IADD3 R16, PT, PT, R207, 0x1, RZ ;  /* 0x00000001cf107810 */ /* 0x000fe40007ffe0ff */
[----:B------:R-:W-:Y:S02]  /*1f230*/  ISETP.GT.AND P5, PT, R203, R25, PT ;  /* 0x00000019cb00720c */ /* 0x000fe40003fa4270 */
[----:B------:R-:W-:Y:S02]  /*1f240*/  FSEL R175, R15, -INF , !P4 ;  /* 0xff8000000faf7808 */ /* 0x000fe40006000000 */
[----:B------:R-:W-:Y:S02]  /*1f250*/  FSEL R6, R6, -INF , !P1 ;  /* 0xff80000006067808 */ /* 0x000fe40004800000 */
[----:B------:R-:W-:Y:S02]  /*1f260*/  ISETP.GT.AND P4, PT, R205, R16, PT ;  /* 0x00000010cd00720c */ /* 0x000fe40003f84270 */
[----:B------:R-:W-:Y:S02]  /*1f270*/  ISETP.GT.AND P1, PT, R203, R21, PT ;  /* 0x00000015cb00720c */ /* 0x000fe40003f24270 */
[----:B------:R-:W-:Y:S02]  /*1f280*/  IADD3 R4, PT, PT, R208, -0x39, RZ ;  /* 0xffffffc7d0047810 */ /* 0x000fe40007ffe0ff */
[C---:B------:R-:W-:Y:S02]  /*1f290*/  IADD3 R12, PT, PT, R207.reuse, 0x9, RZ ;  /* 0x00000009cf0c7810 */ /* 0x040fe40007ffe0ff */
[----:B------:R-:W-:Y:S01]  /*1f2a0*/  FSEL R199, R14, -INF , !P5 ;  /* 0xff8000000ec77808 */ /* 0x000fe20006800000 */
[----:B------:R-:W-:Y:S01]  /*1f2b0*/  VIADD R14, R207, 0x8 ;  /* 0x00000008cf0e7836 */ /* 0x000fe20000000000 */
[----:B------:R-:W-:Y:S02]  /*1f2c0*/  ISETP.GT.AND P5, PT, R203, R207, PT ;  /* 0x000000cfcb00720c */ /* 0x000fe40003fa4270 */
[----:B------:R-:W-:Y:S02]  /*1f2d0*/  FSEL R163, R3, -INF , !P4 ;  /* 0xff80000003a37808 */ /* 0x000fe40006000000 */
[----:B------:R-:W-:Y:S02]  /*1f2e0*/  FSEL R179, R19, -INF , !P1 ;  /* 0xff80000013b37808 */ /* 0x000fe40004800000 */
[----:B------:R-:W-:Y:S02]  /*1f2f0*/  IABS R4, R4 ;  /* 0x0000000400047213 */ /* 0x000fe40000000000 */
[----:B------:R-:W-:Y:S02]  /*1f300*/  ISETP.GT.AND P4, PT, R203, R22, PT ;  /* 0x00000016cb00720c */ /* 0x000fe40003f84270 */
[----:B------:R-:W-:Y:S02]  /*1f310*/  ISETP.GT.AND P1, PT, R205, R12, PT ;  /* 0x0000000ccd00720c */ /* 0x000fe40003f24270 */
[----:B------:R-:W-:Y:S02]  /*1f320*/  IADD3 R3, PT, PT, R207, 0x19, RZ ;  /* 0x00000019cf037810 */ /* 0x000fe40007ffe0ff */
[----:B------:R-:W-:Y:S02]  /*1f330*/  FSEL R15, R138, -INF , !P0 ;  /* 0xff8000008a0f7808 */ /* 0x000fe40004000000 */
[----:B------:R-:W-:Y:S02]  /*1f340*/  FSEL R161, R7, -INF , !P5 ;  /* 0xff80000007a17808 */ /* 0x000fe40006800000 */
[----:B------:R-:W-:Y:S02]  /*1f350*/  I2FP.F32.S32 R4, R4 ;  /* 0x0000000400047245 */ /* 0x000fe40000201400 */
[-C--:B------:R-:W-:Y:S02]  /*1f360*/  ISETP.GT.AND P5, PT, R203, R14.reuse, PT ;  /* 0x0000000ecb00720c */ /* 0x080fe40003fa4270 */
[----:B------:R-:W-:Y:S01]  /*1f370*/  FSEL R18, R18, -INF , !P4 ;  /* 0xff80000012127808 */ /* 0x000fe20006000000 */
[C---:B------:R-:W-:Y:S01]  /*1f380*/  FFMA.FTZ R133, R4.reuse, -UR14, R133 ;  /* 0x8000000e04857c23 */ /* 0x040fe20008010085 */
[----:B------:R-:W-:Y:S01]  /*1f390*/  FSEL R155, R155, -INF , !P1 ;  /* 0xff8000009b9b7808 */ /* 0x000fe20004800000 */
[----:B------:R-:W-:Y:S01]  /*1f3a0*/  FFMA.FTZ R147, R4, -UR14, R147 ;  /* 0x8000000e04937c23 */ /* 0x000fe20008010093 */
[-C--:B------:R-:W-:Y:S01]  /*1f3b0*/  ISETP.GT.AND P0, PT, R205, R3.reuse, PT ;  /* 0x00000003cd00720c */ /* 0x080fe20003f04270 */
[----:B------:R-:W-:Y:S01]  /*1f3c0*/  VIADD R4, R207, 0x18 ;  /* 0x00000018cf047836 */ /* 0x000fe20000000000 */
[C---:B------:R-:W-:Y:S02]  /*1f3d0*/  ISETP.GT.AND P4, PT, R205.reuse, R14, PT ;  /* 0x0000000ecd00720c */ /* 0x040fe40003f84270 */
[-C--:B------:R-:W-:Y:S02]  /*1f3e0*/  ISETP.GT.AND P1, PT, R205, R10.reuse, PT ;  /* 0x0000000acd00720c */ /* 0x080fe40003f24270 */
[----:B------:R-:W-:Y:S02]  /*1f3f0*/  FSEL R140, R30, -INF , !P0 ;  /* 0xff8000001e8c7808 */ /* 0x000fe40004000000 */
[----:B------:R-:W-:Y:S02]  /*1f400*/  FSEL R153, R153, -INF , !P5 ;  /* 0xff80000099997808 */ /* 0x000fe40006800000 */
[----:B------:R-:W-:Y:S02]  /*1f410*/  FSEL R157, R157, -INF , !P4 ;  /* 0xff8000009d9d7808 */ /* 0x000fe40006000000 */
[----:B------:R-:W-:Y:S02]  /*1f420*/  FSEL R149, R149, -INF , !P1 ;  /* 0xff80000095957808 */ /* 0x000fe40004800000 */
[C---:B------:R-:W-:Y:S02]  /*1f430*/  ISETP.GT.AND P5, PT, R203.reuse, R10, PT ;  /* 0x0000000acb00720c */ /* 0x040fe40003fa4270 */
[C---:B------:R-:W-:Y:S02]  /*1f440*/  ISETP.GT.AND P0, PT, R203.reuse, R3, PT ;  /* 0x00000003cb00720c */ /* 0x040fe40003f04270 */
[C---:B------:R-:W-:Y:S02]  /*1f450*/  ISETP.GT.AND P1, PT, R203.reuse, R12, PT ;  /* 0x0000000ccb00720c */ /* 0x040fe40003f24270 */
[----:B------:R-:W-:Y:S02]  /*1f460*/  ISETP.GT.AND P4, PT, R203, R16, PT ;  /* 0x00000010cb00720c */ /* 0x000fe40003f84270 */
[----:B------:R-:W-:Y:S02]  /*1f470*/  IADD3 R8, PT, PT, R207, 0x11, RZ ;  /* 0x00000011cf087810 */ /* 0x000fe40007ffe0ff */
[----:B------:R-:W-:Y:S02]  /*1f480*/  FSEL R145, R145, -INF , !P5 ;  /* 0xff80000091917808 */ /* 0x000fe40006800000 */
[----:B------:R-:W-:Y:S02]  /*1f490*/  FSEL R133, R133, -INF , !P0 ;  /* 0xff80000085857808 */ /* 0x000fe40004000000 */
[----:B------:R-:W-:Y:S02]  /*1f4a0*/  FSEL R20, R20, -INF , !P4 ;  /* 0xff80000014147808 */ /* 0x000fe40006000000 */
[C---:B------:R-:W-:Y:S02]  /*1f4b0*/  ISETP.GE.AND P5, PT, R28.reuse, R204, PT ;  /* 0x000000cc1c00720c */ /* 0x040fe40003fa6270 */
[----:B------:R-:W-:Y:S02]  /*1f4c0*/  FSEL R151, R151, -INF , !P1 ;  /* 0xff80000097977808 */ /* 0x000fe40004800000 */
[----:B------:R-:W-:Y:S02]  /*1f4d0*/  ISETP.GE.AND P0, PT, R27, R202, PT ;  /* 0x000000ca1b00720c */ /* 0x000fe40003f06270 */
[-C--:B------:R-:W-:Y:S02]  /*1f4e0*/  ISETP.GT.AND P4, PT, R205, R8.reuse, PT ;  /* 0x00000008cd00720c */ /* 0x080fe40003f84270 */
[----:B------:R-:W-:Y:S02]  /*1f4f0*/  ISETP.GT.AND P1, PT, R203, R8, PT ;  /* 0x00000008cb00720c */ /* 0x000fe40003f24270 */
[----:B------:R-:W-:Y:S02]  /*1f500*/  FSEL R17, R137, -INF , !P5 ;  /* 0xff80000089117808 */ /* 0x000fe40006800000 */
[----:B------:R-:W-:Y:S02]  /*1f510*/  FSEL R9, R9, -INF , !P0 ;  /* 0xff80000009097808 */ /* 0x000fe40004000000 */
[----:B------:R-:W-:Y:S02]  /*1f520*/  FSEL R143, R29, -INF , !P1 ;  /* 0xff8000001d8f7808 */ /* 0x000fe40004800000 */
[----:B------:R-:W-:Y:S02]  /*1f530*/  FSEL R147, R147, -INF , !P4 ;  /* 0xff80000093937808 */ /* 0x000fe40006000000 */
[----:B------:R-:W-:Y:S02]  /*1f540*/  ISETP.GE.AND P5, PT, R11, R202, PT ;  /* 0x000000ca0b00720c */ /* 0x000fe40003fa6270 */
[----:B------:R-:W-:Y:S02]  /*1f550*/  ISETP.GE.AND P0, PT, R21, R204, PT ;  /* 0x000000cc1500720c */ /* 0x000fe40003f06270 */
[----:B------:R-:W-:Y:S02]  /*1f560*/  ISETP.GE.AND P1, PT, R28, R202, PT ;  /* 0x000000ca1c00720c */ /* 0x000fe40003f26270 */
        /* <DEDUP_REMOVED lines=23> */
[----:B------:R-:W-:Y:S02]  /*1f6e0*/  ISETP.GE.AND P6, PT, R24, R204, PT ;  /* 0x000000cc1800720c */ /* 0x000fe40003fc6270 */
[----:B------:R-:W-:Y:S02]  /*1f6f0*/  FSEL R189, R6, -INF , !P1 ;  /* 0xff80000006bd7808 */ /* 0x000fe40004800000 */
[C---:B------:R-:W-:Y:S01]  /*1f700*/  ISETP.GE.AND P0, PT, R207.reuse, R202, PT ;  /* 0x000000cacf00720c */ /* 0x040fe20003f06270 */
[----:B------:R-:W-:Y:S01]  /*1f710*/  VIADD R207, R207, 0xffffffc0 ;  /* 0xffffffc0cfcf7836 */ /* 0x000fe20000000000 */
[-C--:B------:R-:W-:Y:S02]  /*1f720*/  ISETP.GE.AND P5, PT, R10, R204.reuse, PT ;  /* 0x000000cc0a00720c */ /* 0x080fe40003fa6270 */
[-C--:B------:R-:W-:Y:S02]  /*1f730*/  ISETP.GE.AND P4, PT, R25, R204.reuse, PT ;  /* 0x000000cc1900720c */ /* 0x080fe40003f86270 */
[----:B------:R-:W-:Y:S02]  /*1f740*/  FMNMX3.FTZ R6, R0, R19, R17, !PT ;  /* 0x0000001300067276 */ /* 0x000fe40007810011 */
[----:B------:R-:W-:Y:S02]  /*1f750*/  FSEL R161, R161, -INF , !P0 ;  /* 0xff800000a1a17808 */ /* 0x000fe40004000000 */
[----:B------:R-:W-:Y:S02]  /*1f760*/  FSEL R149, R149, -INF , !P5 ;  /* 0xff80000095957808 */ /* 0x000fe40006800000 */
[----:B------:R-:W-:Y:S02]  /*1f770*/  FSEL R173, R173, -INF , !P6 ;  /* 0xff800000adad7808 */ /* 0x000fe40007000000 */
[-C--:B------:R-:W-:Y:S02]  /*1f780*/  ISETP.GE.AND P6, PT, R22, R204.reuse, PT ;  /* 0x000000cc1600720c */ /* 0x080fe40003fc6270 */
[----:B------:R-:W-:Y:S02]  /*1f790*/  FSEL R219, R219, -INF , !P4 ;  /* 0xff800000dbdb7808 */ /* 0x000fe40006000000 */
[----:B------:R-:W-:Y:S02]  /*1f7a0*/  ISETP.GE.AND P0, PT, R8, R204, PT ;  /* 0x000000cc0800720c */ /* 0x000fe40003f06270 */
[----:B------:R-:W-:Y:S02]  /*1f7b0*/  FMNMX3.FTZ R6, R6, R11, R5, !PT ;  /* 0x0000000b06067276 */ /* 0x000fe40007810005 */
[-C--:B------:R-:W-:Y:S02]  /*1f7c0*/  ISETP.GE.AND P5, PT, R8, R202.reuse, PT ;  /* 0x000000ca0800720c */ /* 0x080fe40003fa6270 */
[----:B------:R-:W-:Y:S02]  /*1f7d0*/  FMNMX3.FTZ R8, R2, R15, R13, !PT ;  /* 0x0000000f02087276 */ /* 0x000fe4000781000d */
[-C--:B------:R-:W-:Y:S02]  /*1f7e0*/  ISETP.GE.AND P4, PT, R24, R202.reuse, PT ;  /* 0x000000ca1800720c */ /* 0x080fe40003f86270 */
[-C--:B------:R-:W-:Y:S02]  /*1f7f0*/  ISETP.GE.AND P1, PT, R14, R202.reuse, PT ;  /* 0x000000ca0e00720c */ /* 0x080fe40003f26270 */
[----:B------:R-:W-:Y:S02]  /*1f800*/  FSEL R193, R193, -INF , !P6 ;  /* 0xff800000c1c17808 */ /* 0x000fe40007000000 */
[----:B------:R-:W-:Y:S02]  /*1f810*/  FMNMX3.FTZ R6, R6, R219, R173, !PT ;  /* 0x000000db06067276 */ /* 0x000fe400078100ad */
[----:B------:R-:W-:Y:S02]  /*1f820*/  ISETP.GE.AND P6, PT, R21, R202, PT ;  /* 0x000000ca1500720c */ /* 0x000fe40003fc6270 */
[----:B------:R-:W-:Y:S02]  /*1f830*/  FSEL R175, R175, -INF , !P4 ;  /* 0xff800000afaf7808 */ /* 0x000fe40006000000 */
[----:B------:R-:W-:Y:S02]  /*1f840*/  FMNMX3.FTZ R8, R8, R9, R7, !PT ;  /* 0x0000000908087276 */ /* 0x000fe40007810007 */
[----:B------:R-:W-:Y:S02]  /*1f850*/  FSEL R147, R147, -INF , !P0 ;  /* 0xff80000093937808 */ /* 0x000fe40004000000 */
[----:B------:R-:W-:Y:S02]  /*1f860*/  FSEL R153, R153, -INF , !P1 ;  /* 0xff80000099997808 */ /* 0x000fe40004800000 */
[----:B------:R-:W-:Y:S02]  /*1f870*/  ISETP.GE.AND P0, PT, R4, R204, PT ;  /* 0x000000cc0400720c */ /* 0x000fe40003f06270 */
[----:B------:R-:W-:Y:S02]  /*1f880*/  FMNMX3.FTZ R6, R6, R193, R177, !PT ;  /* 0x000000c106067276 */ /* 0x000fe400078100b1 */
[-C--:B------:R-:W-:Y:S02]  /*1f890*/  ISETP.GE.AND P1, PT, R4, R202.reuse, PT ;  /* 0x000000ca0400720c */ /* 0x080fe40003f26270 */
[-C--:B------:R-:W-:Y:S02]  /*1f8a0*/  ISETP.GE.AND P4, PT, R16, R202.reuse, PT ;  /* 0x000000ca1000720c */ /* 0x080fe40003f86270 */
        /* <DEDUP_REMOVED lines=8> */
[----:B------:R-:W-:Y:S02]  /*1f930*/  ISETP.GE.AND P6, PT, R3, R204, PT ;  /* 0x000000cc0300720c */ /* 0x000fe40003fc6270 */
[----:B------:R-:W-:Y:S02]  /*1f940*/  FMNMX3.FTZ R4, R4, R161, R159, !PT ;  /* 0x000000a104047276 */ /* 0x000fe4000781009f */
[-C--:B------:R-:W-:Y:S02]  /*1f950*/  ISETP.GE.AND P4, PT, R10, R202.reuse, PT ;  /* 0x000000ca0a00720c */ /* 0x080fe40003f86270 */
        /* <DEDUP_REMOVED lines=394> */
.L_x_5863:
        /* <DEDUP_REMOVED lines=280> */
.L_x_5869:
[----:B------:R-:W-:Y:S05]  /*22380*/  BSYNC.RECONVERGENT B0 ;  /* 0x0000000000007941 */ /* 0x000fea0003800200 */
.L_x_5868:
        /* <DEDUP_REMOVED lines=39> */
.L_x_5871:
[----:B------:R-:W-:Y:S05]  /*22600*/  BSYNC.RECONVERGENT B0 ;  /* 0x0000000000007941 */ /* 0x000fea0003800200 */
.L_x_5870:
        /* <DEDUP_REMOVED lines=23> */
.L_x_5873:
[----:B------:R-:W-:Y:S05]  /*22780*/  BSYNC.RECONVERGENT B0 ;  /* 0x0000000000007941 */ /* 0x000fea0003800200 */
.L_x_5872:
        /* <DEDUP_REMOVED lines=23> */
.L_x_5875:
[----:B------:R-:W-:Y:S05]  /*22900*/  BSYNC.RECONVERGENT B0 ;  /* 0x0000000000007941 */ /* 0x000fea0003800200 */
.L_x_5874:
        /* <DEDUP_REMOVED lines=23> */
.L_x_5876:
        /* <DEDUP_REMOVED lines=16> */
.L_x_6928:


//--------------------- .text._ZN5flash24flash_fwd_splitkv_kernelI23Flash_fwd_kernel_traitsILi192ELi64ELi64ELi4ELb0ELb0EN7cutlass6half_tE19Flash_kernel_traitsILi192ELi64ELi64ELi4ES3_EELb0ELb1ELb0ELb0ELb1ELb0ELb1ELb0EEEvNS_16Flash_fwd_paramsE --------------------------
	.section	.text._ZN5flash24flash_fwd_splitkv_kernelI23Flash_fwd_kernel_traitsILi192ELi64ELi64ELi4ELb0ELb0EN7cutlass6half_tE19Flash_kernel_traitsILi192ELi64ELi64ELi4ES3_EELb0ELb1ELb0ELb0ELb1ELb0ELb1ELb0EEEvNS_16Flash_fwd_paramsE,"ax",@progbits
	.align	128
        .global         _ZN5flash24flash_fwd_splitkv_kernelI23Flash_fwd_kernel_traitsILi192ELi64ELi64ELi4ELb0ELb0EN7cutlass6half_tE19Flash_kernel_traitsILi192ELi64ELi64ELi4ES3_EELb0ELb1ELb0ELb0ELb1ELb0ELb1ELb0EEEvNS_16Flash_fwd_paramsE
        .type           _ZN5flash24flash_fwd_splitkv_kernelI23Flash_fwd_kernel_traitsILi192ELi64ELi64ELi4ELb0ELb0EN7cutlass6half_tE19Flash_kernel_traitsILi192ELi64ELi64ELi4ES3_EELb0ELb1ELb0ELb0ELb1ELb0ELb1ELb0EEEvNS_16Flash_fwd_paramsE,@function
        .size           _ZN5flash24flash_fwd_splitkv_kernelI23Flash_fwd_kernel_traitsILi192ELi64ELi64ELi4ELb0ELb0EN7cutlass6half_tE19Flash_kernel_traitsILi192ELi64ELi64ELi4ES3_EELb0ELb1ELb0ELb0ELb1ELb0ELb1ELb0EEEvNS_16Flash_fwd_paramsE,(.L_x_6929 - _ZN5flash24flash_fwd_splitkv_kernelI23Flash_fwd_kernel_traitsILi192ELi64ELi64ELi4ELb0ELb0EN7cutlass6half_tE19Flash_kernel_traitsILi192ELi64ELi64ELi4ES3_EELb0ELb1ELb0ELb0ELb1ELb0ELb1ELb0EEEvNS_16Flash_fwd_paramsE)
        .other          _ZN5flash24flash_fwd_splitkv_kernelI23Flash_fwd_kernel_traitsILi192ELi64ELi64ELi4ELb0ELb0EN7cutlass6half_tE19Flash_kernel_traitsILi192ELi64ELi64ELi4ES3_EELb0ELb1ELb0ELb0ELb1ELb0ELb1ELb0EEEvNS_16Flash_fwd_paramsE,@"STO_CUDA_ENTRY STV_DEFAULT"
_ZN5flash24flash_fwd_splitkv_kernelI23Flash_fwd_kernel_traitsILi192ELi64ELi64ELi4ELb0ELb0EN7cutlass6half_tE19Flash_kernel_traitsILi192ELi64ELi64ELi4ES3_EELb0ELb1ELb0ELb0ELb1ELb0ELb1ELb0EEEvNS_16Flash_fwd_paramsE:
.text._ZN5flash24flash_fwd_splitkv_kernelI23Flash_fwd_kernel_traitsILi192ELi64ELi64ELi4ELb0ELb0EN7cutlass6half_tE19Flash_kernel_traitsILi192ELi64ELi64ELi4ES3_EELb0ELb1ELb0ELb0ELb1ELb0ELb1ELb0EEEvNS_16Flash_fwd_paramsE:
        /* <DEDUP_REMOVED lines=28> */
[----:B------:R-:W-:Y:S01]  /*01c0*/  ISETP.NE.AND.EX P0, PT, RZ, UR5, PT, P0 ;  /* 0x00000005ff007c0c */ /* 0x000fe2000bf05300 */
[----:B------:R-:W3:Y:S01]  /*01d0*/  LDCU.64 UR4, c[0x0][0x470] ;  /* 0x00008e00ff0477ac */ /* 0x000ee20008000a00 */
[----:B----4-:R-:W-:Y:S02]  /*01e0*/  ISETP.NE.AND P5, PT, RZ, UR7, PT ;  /* 0x00000007ff007c0c */ /* 0x010fe4000bfa5270 */
[----:B--2---:R-:W-:-:S07]  /*01f0*/  ISETP.EQ.U32.AND P6, PT, R4, RZ, PT ;  /* 0x000000ff0400720c */ /* 0x004fce0003fc2070 */
[----:B------:R-:W-:Y:S01]  /*0200*/  @P2 VIADD R211, R211, 0x1 ;  /* 0x00000001d3d32836 */ /* 0x000fe20000000000 */
[----:B------:R-:W-:Y:S02]  /*0210*/  @!P1 LOP3.LUT R211, RZ, R9, RZ, 0x33, !PT ;  /* 0x00000009ffd39212 */ /* 0x000fe400078e33ff */
[----:B------:R-:W-:-:S03]  /*0220*/  ISETP.EQ.OR.EX P6, PT, R5, RZ, !P5, P6 ;  /* 0x000000ff0500720c */ /* 0x000fc60006fc2760 */
[----:B-1----:R-:W-:-:S04]  /*0230*/  IMAD.WIDE.U32 R2, R211, 0x4, R2 ;  /* 0x00000004d3027825 */ /* 0x002fc800078e0002 */
[----:B------:R-:W-:Y:S01]  /*0240*/  IMAD.SHL.U32 R7, R211, 0x4, RZ ;  /* 0x00000004d3077824 */ /* 0x000fe200078e00ff */
[----:B------:R-:W5:Y:S04]  /*0250*/  @P0 LDG.E R10, desc[UR14][R2.64] ;  /* 0x0000000e020a0981 */ /* 0x000f68000c1e1900 */
[----:B------:R1:W5:Y:S01]  /*0260*/  @P4 LDG.E R13, desc[UR14][R2.64+0x4] ;  /* 0x0000040e020d4981 */ /* 0x000362000c1e1900 */
[----:B------:R-:W-:Y:S01]  /*0270*/  IADD3 R14, P1, PT, R7, R4, RZ ;  /* 0x00000004070e7210 */ /* 0x000fe20007f3e0ff */
[----:B------:R-:W-:Y:S01]  /*0280*/  IMAD.MOV R28, RZ, RZ, -R211 ;  /* 0x000000ffff1c7224 */ /* 0x000fe200078e0ad3 */
[----:B------:R-:W-:Y:S02]  /*0290*/  ISETP.NE.U32.AND P2, PT, R4, RZ, PT ;  /* 0x000000ff0400720c */ /* 0x000fe40003f45070 */
[----:B---3--:R-:W-:Y:S01]  /*02a0*/  ISETP.NE.U32.AND P3, PT, RZ, UR4, PT ;  /* 0x00000004ff007c0c */ /* 0x008fe2000bf65070 */
[----:B------:R-:W-:Y:S01]  /*02b0*/  IMAD R28, R9, R28, UR6 ;  /* 0x00000006091c7e24 */ /* 0x000fe2000f8e021c */
[----:B------:R-:W-:-:S02]  /*02c0*/  ISETP.NE.AND.EX P2, PT, R5, RZ, PT, P2 ;  /* 0x000000ff0500720c */ /* 0x000fc40003f45320 */
[----:B------:R-:W-:-:S11]  /*02d0*/  ISETP.NE.AND.EX P3, PT, RZ, UR5, PT, P3 ;  /* 0x00000005ff007c0c */ /* 0x000fd6000bf65330 */
[----:B------:R-:W2:Y:S02]  /*02e0*/  @!P2 LDC R11, c[0x0][0x438] ;  /* 0x00010e00ff0bab82 */ /* 0x000ea40000000800 */
[----:B------:R-:W-:Y:S02]  /*02f0*/  @P3 IADD3 R4, P0, PT, R7, UR4, RZ ;  /* 0x0000000407043c10 */ /* 0x000fe4000ff1e0ff */
[----:B-1----:R-:W-:Y:S01]  /*0300*/  SHF.R.U32.HI R2, RZ, 0x1e, R211 ;  /* 0x0000001eff027819 */ /* 0x002fe200000116d3 */
[----:B------:R-:W-:-:S04]  /*0310*/  IMAD.MOV.U32 R3, RZ, RZ, -0x1 ;  /* 0xffffffffff037424 */ /* 0x000fc800078e00ff */
[C---:B------:R-:W-:Y:S01]  /*0320*/  IMAD.X R15, R2.reuse, 0x1, R5, P1 ;  /* 0x00000001020f7824 */ /* 0x040fe200008e0605 */
[----:B------:R-:W-:-:S04]  /*0330*/  @P3 IADD3.X R5, PT, PT, R2, UR5, RZ, P0, !PT ;  /* 0x0000000502053c10 */ /* 0x000fc800087fe4ff */
[----:B------:R1:W5:Y:S01]  /*0340*/  @!P6 LDG.E R3, desc[UR14][R14.64] ;  /* 0x0000000e0e03e981 */ /* 0x000362000c1e1900 */
[----:B------:R-:W-:Y:S05]  /*0350*/  @!P2 BRA `(.L_x_5877) ;  /* 0x00000000000ca947 */ /* 0x000fea0003800000 */
[----:B------:R-:W2:Y:S02]  /*0360*/  @P5 LDG.E R0, desc[UR14][R14.64+0x4] ;  /* 0x0000040e0e005981 */ /* 0x000ea4000c1e1900 */
[----:B--2--5:R-:W-:-:S06]  /*0370*/  @P5 IADD3 R11, PT, PT, R0, -R3, RZ ;  /* 0x80000003000b5210 */ /* 0x024fcc0007ffe0ff */
[----:B------:R3:W5:Y:S02]  /*0380*/  @!P5 LDG.E R11, desc[UR14][R14.64] ;  /* 0x0000000e0e0bd981 */ /* 0x000764000c1e1900 */
.L_x_5877:
[----:B------:R-:W4:Y:S01]  /*0390*/  LDCU.64 UR4, c[0x0][0x478] ;  /* 0x00008f00ff0477ac */ /* 0x000f220008000a00 */
[----:B------:R-:W-:-:S06]  /*03a0*/  IMAD.MOV.U32 R6, RZ, RZ, RZ ;  /* 0x000000ffff067224 */ /* 0x000fcc00078e00ff */
[----:B------:R1:W5:Y:S01]  /*03b0*/  @P3 LDG.E R6, desc[UR14][R4.64] ;  /* 0x0000000e04063981 */ /* 0x000362000c1e1900 */
[----:B----4-:R-:W-:-:S04]  /*03c0*/  ISETP.NE.U32.AND P1, PT, RZ, UR4, PT ;  /* 0x00000004ff007c0c */ /* 0x010fc8000bf25070 */
[----:B------:R-:W-:-:S13]  /*03d0*/  ISETP.NE.AND.EX P1, PT, RZ, UR5, PT, P1 ;  /* 0x00000005ff007c0c */ /* 0x000fda000bf25310 */
[----:B-1-3--:R-:W-:-:S04]  /*03e0*/  @P1 IADD3 R14, P0, PT, R7, UR4, RZ ;  /* 0x00000004070e1c10 */ /* 0x00afc8000ff1e0ff */
[----:B------:R-:W-:-:S05]  /*03f0*/  @P1 IADD3.X R15, PT, PT, R2, UR5, RZ, P0, !PT ;  /* 0x00000005020f1c10 */ /* 0x000fca00087fe4ff */
[----:B------:R1:W5:Y:S01]  /*0400*/  @P1 LDG.E R87, desc[UR14][R14.64] ;  /* 0x0000000e0e571981 */ /* 0x000362000c1e1900 */
[----:B------:R-:W3:Y:S01]  /*0410*/  S2R R41, SR_CTAID.X ;  /* 0x0000000000297919 */ /* 0x000ee20000002500 */
[----:B------:R-:W4:Y:S01]  /*0420*/  @!P4 LDC R89, c[0x0][0x434] ;  /* 0x00010d00ff59cb82 */ /* 0x000f220000000800 */
[----:B-----5:R-:W-:Y:S02]  /*0430*/  @P4 IMAD.IADD R89, R13, 0x1, -R10 ;  /* 0x000000010d594824 */ /* 0x020fe400078e0a0a */
[----:B---3--:R-:W-:-:S05]  /*0440*/  IMAD.SHL.U32 R92, R41, 0x40, RZ ;  /* 0x00000040295c7824 */ /* 0x008fca00078e00ff */
[----:B----4-:R-:W-:-:S13]  /*0450*/  ISETP.GT.AND P0, PT, R89, R92, PT ;  /* 0x0000005c5900720c */ /* 0x010fda0003f04270 */
[----:B-1----:R-:W-:Y:S05]  /*0460*/  @!P0 EXIT ;  /* 0x000000000000894d */ /* 0x002fea0003800000 */
[----:B------:R-:W1:Y:S01]  /*0470*/  LDC R0, c[0x0][0x374] ;  /* 0x0000dd00ff007b82 */ /* 0x000e620000000800 */
[----:B------:R-:W3:Y:S01]  /*0480*/  LDCU UR4, c[0x0][0x504] ;  /* 0x0000a080ff0477ac */ /* 0x000ee20008000800 */
[----:B------:R-:W-:Y:S01]  /*0490*/  @P1 IMAD.IADD R87, R87, 0x1, -R6 ;  /* 0x0000000157571824 */ /* 0x000fe200078e0a06 */
[----:B------:R-:W4:Y:S05]  /*04a0*/  S2R R184, SR_TID.X ;  /* 0x0000000000b87919 */ /* 0x000f2a0000002100 */
[----:B------:R-:W5:Y:S08]  /*04b0*/  LDC R4, c[0x0][0x438] ;  /* 0x00010e00ff047b82 */ /* 0x000f700000000800 */
[----:B------:R-:W4:Y:S01]  /*04c0*/  LDC R90, c[0x0][0x508] ;  /* 0x00014200ff5a7b82 */ /* 0x000f220000000800 */
[----:B---3--:R-:W-:Y:S01]  /*04d0*/  VIADD R88, R89, UR4 ;  /* 0x0000000459587c36 */ /* 0x008fe20008000000 */
[----:B-1----:R-:W-:-:S04]  /*04e0*/  IABS R12, R0 ;  /* 0x00000000000c7213 */ /* 0x002fc80000000000 */
[----:B------:R-:W1:Y:S01]  /*04f0*/  I2F.RP R8, R12 ;  /* 0x0000000c00087306 */ /* 0x000e620000209400 */
[----:B-----5:R-:W-:-:S05]  /*0500*/  VIADD R4, R4, 0x3f ;  /* 0x0000003f04047836 */ /* 0x020fca0000000000 */
[----:B------:R-:W-:-:S04]  /*0510*/  SHF.R.S32.HI R15, RZ, 0x1f, R4 ;  /* 0x0000001fff0f7819 */ /* 0x000fc80000011404 */
[----:B------:R-:W-:Y:S01]  /*0520*/  LEA.HI R15, R15, R4, RZ, 0x6 ;  /* 0x000000040f0f7211 */ /* 0x000fe200078f30ff */
[----:B------:R-:W-:Y:S01]  /*0530*/  IMAD.MOV.U32 R4, RZ, RZ, RZ ;  /* 0x000000ffff047224 */ /* 0x000fe200078e00ff */
[----:B-1----:R-:W1:Y:S02]  /*0540*/  MUFU.RCP R5, R8 ;  /* 0x0000000800057308 */ /* 0x002e640000001000 */
[----:B------:R-:W-:-:S05]  /*0550*/  LEA.HI.SX32 R15, R15, R0, 0x1a ;  /* 0x000000000f0f7211 */ /* 0x000fca00078fd2ff */
[----:B------:R-:W-:-:S05]  /*0560*/  VIADD R15, R15, 0xffffffff ;  /* 0xffffffff0f0f7836 */ /* 0x000fca0000000000 */
[----:B------:R-:W-:Y:S02]  /*0570*/  IABS R14, R15 ;  /* 0x0000000f000e7213 */ /* 0x000fe40000000000 */
[-C--:B------:R-:W-:Y:S01]  /*0580*/  LOP3.LUT R15, R15, R0.reuse, RZ, 0x3c, !PT ;  /* 0x000000000f0f7212 */ /* 0x080fe200078e3cff */
[----:B-1----:R-:W-:Y:S01]  /*0590*/  VIADD R5, R5, 0xffffffe ;  /* 0x0ffffffe05057836 */ /* 0x002fe20000000000 */
[----:B------:R-:W-:-:S05]  /*05a0*/  IABS R8, R0 ;  /* 0x0000000000087213 */ /* 0x000fca0000000000 */
        /* <DEDUP_REMOVED lines=10> */
[----:B-1----:R-:W-:Y:S02]  /*0650*/  @!P1 ISETP.NE.U32.AND P0, PT, R4, RZ, PT ;  /* 0x000000ff0400920c */ /* 0x002fe40003f05070 */
[----:B------:R-:W1:Y:S09]  /*0660*/  S2R R4, SR_CTAID.Y ;  /* 0x0000000000047919 */ /* 0x000e720000002600 */
[----:B------:R-:W-:Y:S01]  /*0670*/  @!P2 IMAD.IADD R17, R17, 0x1, -R12 ;  /* 0x000000011111a824 */ /* 0x000fe200078e0a0c */
[----:B------:R-:W-:Y:S01]  /*0680*/  @!P1 ISETP.NE.AND.EX P0, PT, R5, RZ, PT, P0 ;  /* 0x000000ff0500920c */ /* 0x000fe20003f05300 */
[----:B------:R-:W-:-:S03]  /*0690*/  @!P2 VIADD R13, R13, 0x1 ;  /* 0x000000010d0da836 */ /* 0x000fc60000000000 */
[----:B------:R-:W-:Y:S02]  /*06a0*/  ISETP.GE.U32.AND P3, PT, R17, R12, PT ;  /* 0x0000000c1100720c */ /* 0x000fe40003f66070 */
[----:B---3--:R-:W-:Y:S02]  /*06b0*/  @!P1 SEL R8, R8, RZ, P0 ;  /* 0x000000ff08089207 */ /* 0x008fe40000000000 */
[----:B------:R-:W-:Y:S02]  /*06c0*/  ISETP.GE.AND P0, PT, R15, RZ, PT ;  /* 0x000000ff0f00720c */ /* 0x000fe40003f06270 */
[----:B--2---:R-:W-:Y:S02]  /*06d0*/  @!P1 IADD3 R87, PT, PT, R8, R11, -R6 ;  /* 0x0000000b08579210 */ /* 0x004fe40007ffe806 */
[----:B------:R-:W-:Y:S02]  /*06e0*/  ISETP.NE.AND P1, PT, R0, RZ, PT ;  /* 0x000000ff0000720c */ /* 0x000fe40003f25270 */
[----:B------:R-:W-:Y:S01]  /*06f0*/  IADD3 R11, PT, PT, -R88, R92, R87 ;  /* 0x0000005c580b7210 */ /* 0x000fe20007ffe157 */
[----:B------:R-:W-:-:S02]  /*0700*/  VIADD R8, R87, 0x3f ;  /* 0x0000003f57087836 */ /* 0x000fc40000000000 */
[----:B------:R-:W-:Y:S01]  /*0710*/  @P3 VIADD R13, R13, 0x1 ;  /* 0x000000010d0d3836 */ /* 0x000fe20000000000 */
[----:B------:R-:W-:Y:S02]  /*0720*/  SHF.R.S32.HI R12, RZ, 0x1f, R11 ;  /* 0x0000001fff0c7819 */ /* 0x000fe4000001140b */
[----:B------:R-:W-:Y:S01]  /*0730*/  IADD3 R5, PT, PT, R8, R92, -R89 ;  /* 0x0000005c08057210 */ /* 0x000fe20007ffe859 */
[----:B------:R-:W-:Y:S01]  /*0740*/  @!P0 IMAD.MOV R13, RZ, RZ, -R13 ;  /* 0x000000ffff0d8224 */ /* 0x000fe200078e0a0d */
[----:B------:R-:W-:Y:S02]  /*0750*/  SHF.R.S32.HI R15, RZ, 0x1f, R8 ;  /* 0x0000001fff0f7819 */ /* 0x000fe40000011408 */
[----:B----4-:R-:W-:Y:S02]  /*0760*/  IADD3 R5, PT, PT, R5, 0x40, R90 ;  /* 0x0000004005057810 */ /* 0x010fe40007ffe05a */
[----:B------:R-:W-:Y:S02]  /*0770*/  @!P1 LOP3.LUT R13, RZ, R0, RZ, 0x33, !PT ;  /* 0x00000000ff0d9212 */ /* 0x000fe400078e33ff */
[----:B------:R-:W-:-:S02]  /*0780*/  SHF.R.S32.HI R0, RZ, 0x1f, R5 ;  /* 0x0000001fff007819 */ /* 0x000fc40000011405 */
[----:B------:R-:W-:Y:S01]  /*0790*/  LEA.HI R15, R15, R8, RZ, 0x6 ;  /* 0x000000080f0f7211 */ /* 0x000fe200078f30ff */
[----:B-1----:R-:W-:Y:S01]  /*07a0*/  IMAD R200, R13, R4, RZ ;  /* 0x000000040dc87224 */ /* 0x002fe200078e02ff */
[----:B------:R-:W-:Y:S02]  /*07b0*/  LEA.HI R12, R12, R11, RZ, 0x6 ;  /* 0x0000000b0c0c7211 */ /* 0x000fe400078f30ff */
[----:B------:R-:W-:Y:S02]  /*07c0*/  LEA.HI R0, R0, R5, RZ, 0x6 ;  /* 0x0000000500007211 */ /* 0x000fe400078f30ff */
[----:B------:R-:W-:Y:S02]  /*07d0*/  SHF.R.S32.HI R15, RZ, 0x6, R15 ;  /* 0x00000006ff0f7819 */ /* 0x000fe4000001140f */
[----:B------:R-:W-:Y:S02]  /*07e0*/  SHF.R.S32.HI R5, RZ, 0x6, R12 ;  /* 0x00000006ff057819 */ /* 0x000fe4000001140c */
[----:B------:R-:W-:-:S02]  /*07f0*/  SHF.R.S32.HI R0, RZ, 0x6, R0 ;  /* 0x00000006ff007819 */ /* 0x000fc40000011400 */
[C---:B------:R-:W-:Y:S02]  /*0800*/  VIADDMNMX R15, R200.reuse, R13, R15, PT ;  /* 0x0000000dc80f7246 */ /* 0x040fe4000380010f */
[----:B------:R-:W-:Y:S02]  /*0810*/  VIMNMX R200, PT, PT, R200, R5, !PT ;  /* 0x00000005c8c87248 */ /* 0x000fe40007fe0100 */
[----:B------:R-:W-:-:S04]  /*0820*/  VIMNMX R0, PT, PT, R15, R0, PT ;  /* 0x000000000f007248 */ /* 0x000fc80003fe0100 */
[----:B------:R-:W-:-:S13]  /*0830*/  ISETP.GE.AND P0, PT, R200, R0, PT ;  /* 0x00000000c800720c */ /* 0x000fda0003f06270 */
[----:B------:R-:W-:Y:S05]  /*0840*/  @!P0 BRA `(.L_x_5878) ;  /* 0x0000000400648947 */ /* 0x000fea0003800000 */
        /* <DEDUP_REMOVED lines=89> */
.L_x_5878:
        /* <DEDUP_REMOVED lines=8> */
.L_x_5879:
[----:B------:R-:W2:Y:S02]  /*0e60*/  LDCU.64 UR8, c[0x0][0x4e0] ;  /* 0x00009c00ff0877ac */ /* 0x000ea40008000a00 */
[----:B--2---:R-:W-:-:S04]  /*0e70*/  UISETP.NE.U32.AND UP1, UPT, UR8, URZ, UPT ;  /* 0x000000ff0800728c */ /* 0x004fc8000bf25070 */
        /* <DEDUP_REMOVED lines=33> */
[----:B------:R-:W-:-:S02]  /*1090*/  LEA R212, P0, R4, UR8, 0x2 ;  /* 0x0000000804d47c11 */ /* 0x000fc4000f8010ff */
[----:B------:R-:W-:Y:S02]  /*10a0*/  @!P1 IADD3 R7, PT, PT, -R7, RZ, RZ ;  /* 0x000000ff07079210 */ /* 0x000fe40007ffe1ff */
[----:B------:R-:W-:Y:S02]  /*10b0*/  LEA.HI.X R213, R4, UR9, R213, 0x2, P0 ;  /* 0x0000000904d57c11 */ /* 0x000fe400080f14d5 */
[----:B------:R-:W-:-:S05]  /*10c0*/  @!P2 LOP3.LUT R7, RZ, R13, RZ, 0x33, !PT ;  /* 0x0000000dff07a212 */ /* 0x000fca00078e33ff */
[----:B------:R-:W-:-:S05]  /*10d0*/  IMAD.WIDE R16, R7, 0x4, R212 ;  /* 0x0000000407107825 */ /* 0x000fca00078e02d4 */
[----:B------:R-:W2:Y:S01]  /*10e0*/  LDG.E R6, desc[UR14][R16.64] ;  /* 0x0000000e10067981 */ /* 0x000ea2000c1e1900 */
[----:B-1----:R-:W-:Y:S01]  /*10f0*/  IABS R4, R3 ;  /* 0x0000000300047213 */ /* 0x002fe20000000000 */
[----:B---3--:R-:W-:Y:S01]  /*1100*/  IMAD.U32 R144, RZ, RZ, UR10 ;  /* 0x0000000aff907e24 */ /* 0x008fe2000f8e00ff */
[----:B------:R-:W-:Y:S01]  /*1110*/  IADD3 R7, PT, PT, -R7, RZ, RZ ;  /* 0x000000ff07077210 */ /* 0x000fe20007ffe1ff */
[----:B------:R-:W-:Y:S01]  /*1120*/  IMAD.U32 R145, RZ, RZ, UR11 ;  /* 0x0000000bff917e24 */ /* 0x000fe2000f8e00ff */
[----:B------:R-:W1:Y:S01]  /*1130*/  I2F.RP R9, R4 ;  /* 0x0000000400097306 */ /* 0x000e620000209400 */
[----:B----4-:R-:W-:Y:S02]  /*1140*/  MOV R134, UR12 ;  /* 0x0000000c00867c02 */ /* 0x010fe40008000f00 */
[----:B------:R-:W-:Y:S01]  /*1150*/  IMAD R2, R13, R7, R2 ;  /* 0x000000070d027224 */ /* 0x000fe200078e0202 */
[----:B------:R-:W-:-:S04]  /*1160*/  MOV R135, UR13 ;  /* 0x0000000d00877c02 */ /* 0x000fc80008000f00 */
[----:B-1----:R-:W1:Y:S02]  /*1170*/  MUFU.RCP R14, R9 ;  /* 0x00000009000e7308 */ /* 0x002e640000001000 */
[----:B-1----:R-:W-:-:S06]  /*1180*/  VIADD R14, R14, 0xffffffe ;  /* 0x0ffffffe0e0e7836 */ /* 0x002fcc0000000000 */
[----:B------:R-:W1:Y:S02]  /*1190*/  F2I.FTZ.U32.TRUNC.NTZ R15, R14 ;  /* 0x0000000e000f7305 */ /* 0x000e64000021f000 */
[----:B-1----:R-:W-:Y:S02]  /*11a0*/  IADD3 R5, PT, PT, RZ, -R15, RZ ;  /* 0x8000000fff057210 */ /* 0x002fe40007ffe0ff */
        /* <DEDUP_REMOVED lines=48> */
.L_x_5880:
        /* <DEDUP_REMOVED lines=15> */
.L_x_5882:
[----:B------:R-:W2:Y:S01]  /*15a0*/  LDC.64 R134, c[0x0][0x3b8] ;  /* 0x0000ee00ff867b82 */ /* 0x000ea20000000a00 */
[----:B------:R-:W-:-:S05]  /*15b0*/  IADD3 R8, PT, PT, R6, R3, RZ ;  /* 0x0000000306087210 */ /* 0x000fca0007ffe0ff */
[C---:B--2---:R-:W-:Y:S02]  /*15c0*/  IMAD R13, R8.reuse, R135, RZ ;  /* 0x00000087080d7224 */ /* 0x044fe400078e02ff */
[----:B------:R-:W-:-:S05]  /*15d0*/  IMAD.WIDE.U32 R8, R8, R134, RZ ;  /* 0x0000008608087225 */ /* 0x000fca00078e00ff */
[----:B------:R-:W-:Y:S02]  /*15e0*/  IADD3 R13, PT, PT, R9, R13, RZ ;  /* 0x0000000d090d7210 */ /* 0x000fe40007ffe0ff */
[----:B------:R-:W-:Y:S02]  /*15f0*/  MOV R12, R8 ;  /* 0x00000008000c7202 */ /* 0x000fe40000000f00 */
.L_x_5883:
        /* <DEDUP_REMOVED lines=14> */
.L_x_5884:
[----:B------:R-:W2:Y:S01]  /*16e0*/  LDC.64 R144, c[0x0][0x3c0] ;  /* 0x0000f000ff907b82 */ /* 0x000ea20000000a00 */
[----:B------:R-:W-:-:S05]  /*16f0*/  IADD3 R3, PT, PT, R6, R3, RZ ;  /* 0x0000000306037210 */ /* 0x000fca0007ffe0ff */
[C---:B--2---:R-:W-:Y:S02]  /*1700*/  IMAD R15, R3.reuse, R145, RZ ;  /* 0x00000091030f7224 */ /* 0x044fe400078e02ff */
[----:B------:R-:W-:-:S05]  /*1710*/  IMAD.WIDE.U32 R2, R3, R144, RZ ;  /* 0x0000009003027225 */ /* 0x000fca00078e00ff */
[----:B------:R-:W-:Y:S02]  /*1720*/  IADD3 R15, PT, PT, R3, R15, RZ ;  /* 0x0000000f030f7210 */ /* 0x000fe40007ffe0ff */
[----:B------:R-:W-:-:S07]  /*1730*/  MOV R14, R2 ;  /* 0x00000002000e7202 */ /* 0x000fce0000000f00 */
.L_x_5885:
        /* <DEDUP_REMOVED lines=48> */
.L_x_5881:
        /* <DEDUP_REMOVED lines=9> */
[----:B------:R-:W2:Y:S01]  /*1ad0*/  LDCU.64 UR6, c[0x0][0x388] ;  /* 0x00007100ff0677ac */ /* 0x000ea20008000a00 */
[----:B------:R-:W-:Y:S01]  /*1ae0*/  VIADD R14, R20, 0x20 ;  /* 0x00000020140e7836 */ /* 0x000fe20000000000 */
[----:B------:R-:W-:Y:S01]  /*1af0*/  SHF.L.U64.HI R84, R134, 0x4, R135 ;  /* 0x0000000486547819 */ /* 0x000fe20000010287 */
[----:B------:R-:W-:Y:S01]  /*1b00*/  IMAD.WIDE.U32 R40, R41, 0x40, R20 ;  /* 0x0000004029287825 */ /* 0x000fe200078e0014 */
[----:B------:R-:W3:Y:S01]  /*1b10*/  @!P0 LDC.64 R4, c[0x0][0x398] ;  /* 0x0000e600ff048b82 */ /* 0x000ee20000000a00 */
[----:B------:R-:W-:-:S02]  /*1b20*/  ISETP.GE.AND P4, PT, R18, R195, PT ;  /* 0x000000c31200720c */ /* 0x000fc40003f86270 */
[----:B------:R-:W-:Y:S01]  /*1b30*/  VIADD R153, R0, 0xffffffff ;  /* 0xffffffff00997836 */ /* 0x000fe20000000000 */
[----:B------:R-:W-:Y:S01]  /*1b40*/  SHF.R.U32.HI R186, RZ, 0x1, R184 ;  /* 0x00000001ffba7819 */ /* 0x000fe200000116b8 */
[C---:B------:R-:W-:Y:S01]  /*1b50*/  IMAD.SHL.U32 R148, R184.reuse, 0x40, RZ ;  /* 0x00000040b8947824 */ /* 0x040fe200078e00ff */
[C---:B------:R-:W-:Y:S01]  /*1b60*/  LOP3.LUT R147, R184.reuse, 0x8, RZ, 0xc0, !PT ;  /* 0x00000008b8937812 */ /* 0x040fe200078ec0ff */
[----:B------:R-:W-:Y:S01]  /*1b70*/  IMAD.SHL.U32 R183, R184, 0x20, RZ ;  /* 0x00000020b8b77824 */ /* 0x000fe200078e00ff */
[----:B------:R-:W4:Y:S01]  /*1b80*/  @P0 LDC.64 R2, c[0x0][0x3b0] ;  /* 0x0000ec00ff020b82 */ /* 0x000f220000000a00 */
[----:B------:R-:W-:Y:S01]  /*1b90*/  LOP3.LUT R85, R186, 0x8, RZ, 0xc0, !PT ;  /* 0x00000008ba557812 */ /* 0x000fe200078ec0ff */
[----:B------:R-:W-:Y:S01]  /*1ba0*/  IMAD.MOV.U32 R182, RZ, RZ, 0x20 ;  /* 0x00000020ffb67424 */ /* 0x000fe200078e00ff */
[----:B------:R-:W-:Y:S01]  /*1bb0*/  LOP3.LUT R146, R148, 0x1c0, RZ, 0xc0, !PT ;  /* 0x000001c094927812 */ /* 0x000fe200078ec0ff */
[----:B------:R-:W-:Y:S01]  /*1bc0*/  IMAD.MOV.U32 R152, RZ, RZ, 0x40 ;  /* 0x00000040ff987424 */ /* 0x000fe200078e00ff */
[----:B------:R-:W-:-:S02]  /*1bd0*/  LOP3.LUT R183, R183, 0x7c00, RZ, 0xc0, !PT ;  /* 0x00007c00b7b77812 */ /* 0x000fc400078ec0ff */
[----:B------:R-:W-:Y:S02]  /*1be0*/  LOP3.LUT R146, R146, 0x38, R149, 0xf8, !PT ;  /* 0x0000003892927812 */ /* 0x000fe400078ef895 */
[----:B------:R-:W-:Y:S02]  /*1bf0*/  IADD3 R89, PT, PT, R87, R90, -R89 ;  /* 0x0000005a57597210 */ /* 0x000fe40007ffe859 */
[C---:B------:R-:W-:Y:S02]  /*1c00*/  LOP3.LUT R85, R146.reuse, R85, RZ, 0x3c, !PT ;  /* 0x0000005592557212 */ /* 0x040fe400078e3cff */
[----:B------:R-:W-:Y:S01]  /*1c10*/  LOP3.LUT R147, R146, R147, RZ, 0x3c, !PT ;  /* 0x0000009392937212 */ /* 0x000fe200078e3cff */
[----:B---3--:R-:W-:Y:S01]  /*1c20*/  @!P0 IMAD.WIDE.U32 R22, R211, R4, RZ ;  /* 0x00000004d3168225 */ /* 0x008fe200078e00ff */
[----:B------:R-:W-:Y:S02]  /*1c30*/  IADD3 R4, P1, PT, R17, R6, RZ ;  /* 0x0000000611047210 */ /* 0x000fe40007f3e0ff */
[----:B------:R-:W3:Y:S01]  /*1c40*/  @!P5 LDC.64 R6, c[0x0][0x3b0] ;  /* 0x0000ec00ff06db82 */ /* 0x000ee20000000a00 */
[----:B------:R-:W-:-:S02]  /*1c50*/  @!P0 IMAD R9, R211, R5, R23 ;  /* 0x00000005d3098224 */ /* 0x000fc400078e0217 */
[----:B------:R-:W-:Y:S01]  /*1c60*/  IMAD.X R5, RZ, RZ, R8, P1 ;  /* 0x000000ffff057224 */ /* 0x000fe200008e0608 */
[----:B------:R-:W-:Y:S01]  /*1c70*/  ISETP.GE.AND P1, PT, R14, R195, PT ;  /* 0x000000c30e00720c */ /* 0x000fe20003f26270 */
[----:B----4-:R-:W-:-:S04]  /*1c80*/  @P0 IMAD.WIDE.U32 R12, R10, R2, RZ ;  /* 0x000000020a0c0225 */ /* 0x010fc800078e00ff */
[----:B------:R-:W-:Y:S02]  /*1c90*/  @!P0 IMAD.MOV.U32 R8, RZ, RZ, R22 ;  /* 0x000000ffff088224 */ /* 0x000fe400078e0016 */
[----:B------:R-:W-:Y:S02]  /*1ca0*/  VIADD R22, R20, 0x30 ;  /* 0x0000003014167836 */ /* 0x000fe40000000000 */
[----:B------:R-:W-:Y:S02]  /*1cb0*/  @P0 IMAD.MOV.U32 R8, RZ, RZ, R12 ;  /* 0x000000ffff080224 */ /* 0x000fe400078e000c */
[----:B------:R-:W-:Y:S01]  /*1cc0*/  @P0 IMAD R9, R10, R3, R13 ;  /* 0x000000030a090224 */ /* 0x000fe200078e020d */
[----:B------:R-:W-:Y:S01]  /*1cd0*/  SHF.R.S32.HI R3, RZ, 0x1f, R28 ;  /* 0x0000001fff037819 */ /* 0x000fe2000001141c */
[----:B------:R-:W-:Y:S01]  /*1ce0*/  IMAD.WIDE.U32 R10, R20, R134, R4 ;  /* 0x00000086140a7225 */ /* 0x000fe200078e0004 */
[----:B------:R-:W-:Y:S01]  /*1cf0*/  ISETP.GE.AND P0, PT, R22, R195, PT ;  /* 0x000000c31600720c */ /* 0x000fe20003f06270 */
[----:B------:R-:W4:Y:S01]  /*1d00*/  @!P4 LDC.64 R4, c[0x0][0x3b0] ;  /* 0x0000ec00ff04cb82 */ /* 0x000f220000000a00 */
[----:B------:R-:W-:Y:S01]  /*1d10*/  IADD3 R8, P2, PT, R17, R8, RZ ;  /* 0x0000000811087210 */ /* 0x000fe20007f5e0ff */
[----:B-1----:R-:W-:Y:S01]  /*1d20*/  IMAD R3, R3, UR4, RZ ;  /* 0x0000000403037c24 */ /* 0x002fe2000f8e02ff */
[----:B--2---:R-:W-:Y:S01]  /*1d30*/  LEA R202, P3, R10, UR6, 0x1 ;  /* 0x000000060aca7c11 */ /* 0x004fe2000f8608ff */
[----:B------:R-:W-:-:S02]  /*1d40*/  IMAD R201, R20, R135, R11 ;  /* 0x0000008714c97224 */ /* 0x000fc400078e020b */
[----:B------:R-:W-:Y:S01]  /*1d50*/  IMAD.X R9, RZ, RZ, R9, P2 ;  /* 0x000000ffff097224 */ /* 0x000fe200010e0609 */
[----:B------:R-:W-:Y:S01]  /*1d60*/  @!P4 IADD3 R24, P2, PT, R40, 0x10, RZ ;  /* 0x000000102818c810 */ /* 0x000fe20007f5e0ff */
[----:B------:R-:W1:Y:S01]  /*1d70*/  @!P5 LDC.64 R12, c[0x0][0x380] ;  /* 0x0000e000ff0cdb82 */ /* 0x000e620000000a00 */
[----:B------:R-:W-:Y:S01]  /*1d80*/  IMAD R3, R28, UR5, R3 ;  /* 0x000000051c037c24 */ /* 0x000fe2000f8e0203 */
[----:B------:R-:W-:Y:S01]  /*1d90*/  LEA.HI.X R201, R10, UR7, R201, 0x1, P3 ;  /* 0x000000070ac97c11 */ /* 0x000fe200098f0cc9 */
[----:B------:R-:W-:Y:S01]  /*1da0*/  IMAD.WIDE.U32 R28, R28, UR4, R8 ;  /* 0x000000041c1c7c25 */ /* 0x000fe2000f8e0008 */
[C---:B------:R-:W-:Y:S01]  /*1db0*/  @!P1 IADD3 R21, P3, PT, R40.reuse, 0x20, RZ ;  /* 0x0000002028159810 */ /* 0x040fe20007f7e0ff */
[----:B------:R-:W-:Y:S01]  /*1dc0*/  UMOV UR4, 0x400 ;  /* 0x0000040000047882 */ /* 0x000fe20000000000 */
[----:B------:R-:W2:Y:S01]  /*1dd0*/  LDCU.64 UR6, c[0x0][0x390] ;  /* 0x00007200ff0677ac */ /* 0x000ea20008000a00 */
[----:B------:R-:W-:Y:S01]  /*1de0*/  @!P4 IMAD.X R31, RZ, RZ, R41, P2 ;  /* 0x000000ffff1fc224 */ /* 0x000fe200010e0629 */
[----:B------:R-:W5:Y:S01]  /*1df0*/  @!P1 LDC.64 R10, c[0x0][0x3b0] ;  /* 0x0000ec00ff0a9b82 */ /* 0x000f620000000a00 */
[----:B------:R-:W-:Y:S01]  /*1e00*/  @!P0 IADD3 R19, P2, PT, R40, 0x30, RZ ;  /* 0x0000003028138810 */ /* 0x000fe20007f5e0ff */
[----:B---3--:R-:W-:-:S02]  /*1e10*/  @!P5 IMAD R27, R41, R6, RZ ;  /* 0x00000006291bd224 */ /* 0x008fc400078e02ff */
[----:B------:R-:W-:Y:S02]  /*1e20*/  IMAD.IADD R29, R29, 0x1, R3 ;  /* 0x000000011d1d7824 */ /* 0x000fe400078e0203 */
[C---:B------:R-:W-:Y:S02]  /*1e30*/  @!P5 IMAD R27, R40.reuse, R7, R27 ;  /* 0x00000007281bd224 */ /* 0x040fe400078e021b */
[----:B------:R-:W3:Y:S01]  /*1e40*/  @!P0 LDC.64 R2, c[0x0][0x3b0] ;  /* 0x0000ec00ff028b82 */ /* 0x000ee20000000a00 */
[--C-:B------:R-:W-:Y:S02]  /*1e50*/  @!P1 IMAD.X R25, RZ, RZ, R41.reuse, P3 ;  /* 0x000000ffff199224 */ /* 0x100fe400018e0629 */
[----:B------:R-:W-:Y:S02]  /*1e60*/  @!P0 IMAD.X R23, RZ, RZ, R41, P2 ;  /* 0x000000ffff178224 */ /* 0x000fe400010e0629 */
[----:B------:R-:W-:-:S03]  /*1e70*/  @!P5 IMAD.WIDE.U32 R40, R40, R6, R28 ;  /* 0x000000062828d225 */ /* 0x000fc600078e001c */
[----:B------:R-:W2:Y:S01]  /*1e80*/  S2UR UR5, SR_CgaCtaId ;  /* 0x00000000000579c3 */ /* 0x000ea20000008800 */
[----:B----4-:R-:W-:Y:S01]  /*1e90*/  @!P4 IMAD R30, R31, R4, RZ ;  /* 0x000000041f1ec224 */ /* 0x010fe200078e02ff */
[----:B-1----:R-:W-:Y:S01]  /*1ea0*/  @!P5 LEA R26, P2, R40, R12, 0x1 ;  /* 0x0000000c281ad211 */ /* 0x002fe200078408ff */
[----:B------:R-:W-:Y:S02]  /*1eb0*/  @!P4 IMAD.MOV.U32 R38, RZ, RZ, R28 ;  /* 0x000000ffff26c224 */ /* 0x000fe400078e001c */
[----:B------:R-:W-:Y:S02]  /*1ec0*/  @!P4 IMAD.MOV.U32 R39, RZ, RZ, R29 ;  /* 0x000000ffff27c224 */ /* 0x000fe400078e001d */
[----:B------:R-:W-:Y:S01]  /*1ed0*/  @!P5 IMAD.IADD R32, R41, 0x1, R27 ;  /* 0x000000012920d824 */ /* 0x000fe200078e021b */
[----:B------:R-:W1:Y:S01]  /*1ee0*/  @!P1 LDC.64 R6, c[0x0][0x380] ;  /* 0x0000e000ff069b82 */ /* 0x000e620000000a00 */
[C---:B------:R-:W-:Y:S02]  /*1ef0*/  @!P4 IMAD R12, R24.reuse, R5, R30 ;  /* 0x00000005180cc224 */ /* 0x040fe400078e021e */
[----:B------:R-:W-:Y:S01]  /*1f00*/  @!P4 IMAD.WIDE.U32 R38, R24, R4, R38 ;  /* 0x000000041826c225 */ /* 0x000fe200078e0026 */
[----:B------:R-:W-:-:S02]  /*1f10*/  @!P5 LEA.HI.X R27, R40, R13, R32, 0x1, P2 ;  /* 0x0000000d281bd211 */ /* 0x000fc400010f0c20 */
[----:B------:R-:W-:Y:S01]  /*1f20*/  LOP3.LUT R13, R149, 0x1f8, RZ, 0xc0, !PT ;  /* 0x000001f8950d7812 */ /* 0x000fe200078ec0ff */
[----:B------:R-:W-:Y:S01]  /*1f30*/  @!P1 IMAD.MOV.U32 R36, RZ, RZ, R28 ;  /* 0x000000ffff249224 */ /* 0x000fe200078e001c */
[----:B------:R-:W4:Y:S01]  /*1f40*/  @!P4 LDC.64 R8, c[0x0][0x380] ;  /* 0x0000e000ff08cb82 */ /* 0x000f220000000a00 */
[----:B------:R-:W-:Y:S01]  /*1f50*/  @!P1 IMAD.MOV.U32 R37, RZ, RZ, R29 ;  /* 0x000000ffff259224 */ /* 0x000fe200078e001d */
[----:B------:R-:W-:Y:S01]  /*1f60*/  LOP3.LUT R86, R13, 0x38, R184, 0x78, !PT ;  /* 0x000000380d567812 */ /* 0x000fe200078e78b8 */
[-C--:B-----5:R-:W-:Y:S02]  /*1f70*/  @!P1 IMAD R34, R25, R10.reuse, RZ ;  /* 0x0000000a19229224 */ /* 0x0a0fe400078e02ff */
[C---:B------:R-:W-:Y:S01]  /*1f80*/  @!P1 IMAD.WIDE.U32 R36, R21.reuse, R10, R36 ;  /* 0x0000000a15249225 */ /* 0x040fe200078e0024 */
[----:B------:R-:W-:Y:S02]  /*1f90*/  LOP3.LUT R86, R86, 0x1e00, R149, 0xf8, !PT ;  /* 0x00001e0056567812 */ /* 0x000fe400078ef895 */
[----:B------:R-:W5:Y:S01]  /*1fa0*/  @!P0 LDC.64 R4, c[0x0][0x380] ;  /* 0x0000e000ff048b82 */ /* 0x000f620000000a00 */
[----:B------:R-:W-:Y:S01]  /*1fb0*/  @!P1 IMAD R11, R21, R11, R34 ;  /* 0x0000000b150b9224 */ /* 0x000fe200078e0222 */
[----:B--2---:R-:W-:Y:S01]  /*1fc0*/  ULEA UR5, UR5, UR4, 0x18 ;  /* 0x0000000405057291 */ /* 0x004fe2000f8ec0ff */
[----:B---3--:R-:W-:-:S02]  /*1fd0*/  @!P0 IMAD R10, R23, R2, RZ ;  /* 0x00000002170a8224 */ /* 0x008fc400078e02ff */
[----:B------:R-:W-:Y:S02]  /*1fe0*/  @!P1 IMAD.IADD R11, R37, 0x1, R11 ;  /* 0x00000001250b9824 */ /* 0x000fe400078e020b */
[C---:B------:R-:W-:Y:S01]  /*1ff0*/  @!P0 IMAD R3, R19.reuse, R3, R10 ;  /* 0x0000000313038224 */ /* 0x040fe200078e020a */
[----:B-1----:R-:W-:Y:S01]  /*2000*/  @!P1 LEA R10, P2, R36, R6, 0x1 ;  /* 0x00000006240a9211 */ /* 0x002fe200078408ff */
[----:B------:R-:W-:Y:S01]  /*2010*/  @!P0 IMAD.WIDE.U32 R28, R19, R2, R28 ;  /* 0x00000002131c8225 */ /* 0x000fe200078e001c */
[----:B------:R-:W-:Y:S02]  /*2020*/  LEA R86, R86, UR5, 0x1 ;  /* 0x0000000556567c11 */ /* 0x000fe4000f8e08ff */
[----:B------:R-:W-:Y:S01]  /*2030*/  @!P1 LEA.HI.X R11, R36, R7, R11, 0x1, P2 ;  /* 0x00000007240b9211 */ /* 0x000fe200010f0c0b */
[----:B------:R-:W-:Y:S01]  /*2040*/  IMAD.SHL.U32 R2, R153, 0x40, RZ ;  /* 0x0000004099027824 */ /* 0x000fe200078e00ff */
[----:B------:R-:W-:Y:S01]  /*2050*/  @!P0 IADD3 R3, PT, PT, R29, R3, RZ ;  /* 0x000000031d038210 */ /* 0x000fe20007ffe0ff */
[----:B------:R-:W-:Y:S01]  /*2060*/  @!P4 IMAD.IADD R12, R39, 0x1, R12 ;  /* 0x00000001270cc824 */ /* 0x000fe200078e020c */
[C---:B----4-:R-:W-:Y:S01]  /*2070*/  @!P4 LEA R8, P3, R38.reuse, R8, 0x1 ;  /* 0x000000082608c211 */ /* 0x050fe200078608ff */
[----:B------:R-:W-:Y:S01]  /*2080*/  IMAD.IADD R7, R87, 0x1, -R2 ;  /* 0x0000000157077824 */ /* 0x000fe200078e0a02 */
[----:B------:R-:W-:Y:S01]  /*2090*/  @!PT LDS RZ, [RZ] ;  /* 0x00000000fffff984 */ /* 0x000fe20000000800 */
[----:B------:R-:W-:Y:S01]  /*20a0*/  @!PT LDS RZ, [RZ] ;  /* 0x00000000fffff984 */ /* 0x000fe20000000800 */
[----:B------:R-:W-:Y:S01]  /*20b0*/  @!PT LDS RZ, [RZ] ;  /* 0x00000000fffff984 */ /* 0x000fe20000000800 */
[----:B------:R-:W-:Y:S02]  /*20c0*/  @!P5 LDGSTS.E.BYPASS.LTC128B.128 [R86], desc[UR14][R26.64] ;  /* 0x000000001a56dfae */ /* 0x000fe4000b981a0e */
[----:B------:R-:W-:-:S02]  /*20d0*/  @!P4 LEA.HI.X R9, R38, R9, R12, 0x1, P3 ;  /* 0x000000092609c211 */ /* 0x000fc400018f0c0c */
[----:B------:R-:W-:Y:S01]  /*20e0*/  @!P5 LDGSTS.E.BYPASS.LTC128B.128 [R86+0x2000], desc[UR14][R26.64+0x80] ;  /* 0x020000801a56dfae */ /* 0x000fe2000b981a0e */
[-C--:B------:R-:W-:Y:S02]  /*20f0*/  ISETP.GE.AND P6, PT, R20, R7.reuse, PT ;  /* 0x000000071400720c */ /* 0x080fe40003fc6270 */
[----:B-----5:R-:W-:Y:S01]  /*2100*/  @!P0 LEA R4, P2, R28, R4, 0x1 ;  /* 0x000000041c048211 */ /* 0x020fe200078408ff */
[----:B------:R-:W-:Y:S01]  /*2110*/  @!P5 LDGSTS.E.BYPASS.LTC128B.128 [R86+0x4000], desc[UR14][R26.64+0x100] ;  /* 0x040001001a56dfae */ /* 0x000fe2000b981a0e */
[-C--:B------:R-:W-:Y:S02]  /*2120*/  ISETP.GE.AND P5, PT, R18, R7.reuse, PT ;  /* 0x000000071200720c */ /* 0x080fe40003fa6270 */
[----:B------:R-:W-:Y:S01]  /*2130*/  ISETP.GE.AND P3, PT, R22, R7, PT ;  /* 0x000000071600720c */ /* 0x000fe20003f66270 */
[----:B------:R-:W-:Y:S01]  /*2140*/  @!P4 LDGSTS.E.BYPASS.LTC128B.128 [R86+0x800], desc[UR14][R8.64] ;  /* 0x008000000856cfae */ /* 0x000fe2000b981a0e */
[----:B------:R-:W-:Y:S01]  /*2150*/  @!P0 LEA.HI.X R5, R28, R5, R3, 0x1, P2 ;  /* 0x000000051c058211 */ /* 0x000fe200010f0c03 */
[----:B------:R-:W-:Y:S01]  /*2160*/  IMAD.SHL.U32 R3, R134, 0x10, RZ ;  /* 0x0000001086037824 */ /* 0x000fe200078e00ff */
[-C--:B------:R-:W-:Y:S01]  /*2170*/  ISETP.GE.AND P2, PT, R18, R7.reuse, PT ;  /* 0x000000071200720c */ /* 0x080fe20003f46270 */
[----:B------:R-:W-:Y:S04]  /*2180*/  @!P4 LDGSTS.E.BYPASS.LTC128B.128 [R86+0x2800], desc[UR14][R8.64+0x80] ;  /* 0x028000800856cfae */ /* 0x000fe8000b981a0e */
[----:B------:R1:W-:Y:S01]  /*2190*/  @!P4 LDGSTS.E.BYPASS.LTC128B.128 [R86+0x4800], desc[UR14][R8.64+0x100] ;  /* 0x048001000856cfae */ /* 0x0003e2000b981a0e */
[----:B------:R-:W-:-:S03]  /*21a0*/  ISETP.GE.AND P4, PT, R14, R7, PT ;  /* 0x000000070e00720c */ /* 0x000fc60003f86270 */
[----:B------:R-:W-:Y:S01]  /*21b0*/  @!P1 LDGSTS.E.BYPASS.LTC128B.128 [R86+0x1000], desc[UR14][R10.64] ;  /* 0x010000000a569fae */ /* 0x000fe2000b981a0e */
[----:B------:R-:W-:Y:S02]  /*21c0*/  @!P3 IMAD.MOV.U32 R203, RZ, RZ, R201 ;  /* 0x000000ffffcbb224 */ /* 0x000fe400078e00c9 */
[----:B------:R-:W-:Y:S01]  /*21d0*/  @!P3 IMAD R6, R135, 0x60, RZ ;  /* 0x000000608706b824 */ /* 0x000fe200078e02ff */
[----:B------:R-:W-:Y:S01]  /*21e0*/  @!P1 LDGSTS.E.BYPASS.LTC128B.128 [R86+0x3000], desc[UR14][R10.64+0x80] ;  /* 0x030000800a569fae */ /* 0x000fe2000b981a0e */
[----:B------:R-:W-:-:S03]  /*21f0*/  @!P3 IMAD.WIDE.U32 R12, R134, 0x60, R202 ;  /* 0x00000060860cb825 */ /* 0x000fc600078e00ca */
[----:B------:R2:W-:Y:S01]  /*2200*/  @!P1 LDGSTS.E.BYPASS.LTC128B.128 [R86+0x5000], desc[UR14][R10.64+0x100] ;  /* 0x050001000a569fae */ /* 0x0005e2000b981a0e */
[----:B------:R-:W-:Y:S01]  /*2210*/  @!P3 IMAD.IADD R13, R13, 0x1, R6 ;  /* 0x000000010d0db824 */ /* 0x000fe200078e0206 */
[----:B------:R-:W-:Y:S02]  /*2220*/  IADD3 R16, P1, PT, R17, R16, RZ ;  /* 0x0000001011107210 */ /* 0x000fe40007f3e0ff */
[----:B------:R-:W-:Y:S03]  /*2230*/  @!P0 LDGSTS.E.BYPASS.LTC128B.128 [R86+0x1800], desc[UR14][R4.64] ;  /* 0x0180000004568fae */ /* 0x000fe6000b981a0e */
[----:B------:R-:W-:Y:S01]  /*2240*/  IMAD.X R17, RZ, RZ, R15, P1 ;  /* 0x000000ffff117224 */ /* 0x000fe200008e060f */
[----:B------:R-:W-:Y:S01]  /*2250*/  @!P0 LDGSTS.E.BYPASS.LTC128B.128 [R86+0x3800], desc[UR14][R4.64+0x80] ;  /* 0x0380008004568fae */ /* 0x000fe2000b981a0e */
[----:B------:R-:W-:-:S03]  /*2260*/  IMAD.WIDE.U32 R16, R20, R144, R16 ;  /* 0x0000009014107225 */ /* 0x000fc600078e0010 */
[----:B------:R3:W-:Y:S01]  /*2270*/  @!P0 LDGSTS.E.BYPASS.LTC128B.128 [R86+0x5800], desc[UR14][R4.64+0x100] ;  /* 0x0580010004568fae */ /* 0x0007e2000b981a0e */
[CC--:B-1----:R-:W-:Y:S01]  /*2280*/  @!P5 LEA R8, P0, R3.reuse, R202.reuse, 0x1 ;  /* 0x000000ca0308d211 */ /* 0x0c2fe200078008ff */
[----:B------:R-:W-:Y:S01]  /*2290*/  IMAD R21, R20, R145, R17 ;  /* 0x0000009114157224 */ /* 0x000fe200078e0211 */
[C---:B------:R-:W-:Y:S02]  /*22a0*/  LEA R204, P1, R16.reuse, UR6, 0x1 ;  /* 0x0000000610cc7c11 */ /* 0x040fe4000f8208ff */
[----:B------:R-:W-:Y:S02]  /*22b0*/  @!P5 LEA.HI.X R9, R3, R201, R84, 0x1, P0 ;  /* 0x000000c90309d211 */ /* 0x000fe400000f0c54 */
[----:B------:R-:W-:Y:S02]  /*22c0*/  LEA.HI.X R205, R16, UR7, R21, 0x1, P1 ;  /* 0x0000000710cd7c11 */ /* 0x000fe400088f0c15 */
[----:B--2---:R-:W-:-:S04]  /*22d0*/  @!P4 LEA R10, P0, R134, R202, 0x6 ;  /* 0x000000ca860ac211 */ /* 0x004fc800078030ff */
[----:B------:R-:W-:Y:S02]  /*22e0*/  @!P4 LEA.HI.X R11, R134, R201, R135, 0x6, P0 ;  /* 0x000000c9860bc211 */ /* 0x000fe400000f3487 */
[----:B------:R-:W-:Y:S01]  /*22f0*/  ISETP.GE.AND P0, PT, R22, R7, PT ;  /* 0x000000071600720c */ /* 0x000fe20003f06270 */
[----:B---3--:R-:W-:Y:S02]  /*2300*/  @!P6 IMAD.MOV.U32 R4, RZ, RZ, R202 ;  /* 0x000000ffff04e224 */ /* 0x008fe400078e00ca */
[----:B------:R-:W-:-:S05]  /*2310*/  @!P6 IMAD.MOV.U32 R5, RZ, RZ, R201 ;  /* 0x000000ffff05e224 */ /* 0x000fca00078e00c9 */
[----:B------:R-:W-:Y:S04]  /*2320*/  @!P6 LDGSTS.E.BYPASS.LTC128B.128 [R86+0x6000], desc[UR14][R4.64] ;  /* 0x060000000456efae */ /* 0x000fe8000b981a0e */
[----:B------:R-:W-:Y:S04]  /*2330*/  @!P6 LDGSTS.E.BYPASS.LTC128B.128 [R86+0x8000], desc[UR14][R4.64+0x80] ;  /* 0x080000800456efae */ /* 0x000fe8000b981a0e */
[----:B------:R1:W-:Y:S04]  /*2340*/  @!P6 LDGSTS.E.BYPASS.LTC128B.128 [R86+0xa000], desc[UR14][R4.64+0x100] ;  /* 0x0a0001000456efae */ /* 0x0003e8000b981a0e */
[----:B------:R-:W-:Y:S04]  /*2350*/  @!P5 LDGSTS.E.BYPASS.LTC128B.128 [R86+0x6800], desc[UR14][R8.64] ;  /* 0x068000000856dfae */ /* 0x000fe8000b981a0e */
[----:B------:R-:W-:Y:S04]  /*2360*/  @!P5 LDGSTS.E.BYPASS.LTC128B.128 [R86+0x8800], desc[UR14][R8.64+0x80] ;  /* 0x088000800856dfae */ /* 0x000fe8000b981a0e */
[----:B------:R2:W-:Y:S01]  /*2370*/  @!P5 LDGSTS.E.BYPASS.LTC128B.128 [R86+0xa800], desc[UR14][R8.64+0x100] ;  /* 0x0a8001000856dfae */ /* 0x0005e2000b981a0e */
[----:B------:R-:W-:-:S03]  /*2380*/  LOP3.LUT P5, RZ, R184, 0x2, RZ, 0xc0, !PT ;  /* 0x00000002b8ff7812 */ /* 0x000fc600078ac0ff */
[----:B------:R-:W-:Y:S01]  /*2390*/  @!P4 LDGSTS.E.BYPASS.LTC128B.128 [R86+0x7000], desc[UR14][R10.64] ;  /* 0x070000000a56cfae */ /* 0x000fe2000b981a0e */
[----:B------:R-:W-:-:S03]  /*23a0*/  SEL R168, R182, 0xffffffe0, !P5 ;  /* 0xffffffe0b6a87807 */ /* 0x000fc60006800000 */
[----:B------:R-:W-:Y:S04]  /*23b0*/  @!P4 LDGSTS.E.BYPASS.LTC128B.128 [R86+0x9000], desc[UR14][R10.64+0x80] ;  /* 0x090000800a56cfae */ /* 0x000fe8000b981a0e */
[----:B------:R3:W-:Y:S01]  /*23c0*/  @!P4 LDGSTS.E.BYPASS.LTC128B.128 [R86+0xb000], desc[UR14][R10.64+0x100] ;  /* 0x0b0001000a56cfae */ /* 0x0007e2000b981a0e */
[----:B-1----:R-:W-:-:S03]  /*23d0*/  IMAD.SHL.U32 R5, R144, 0x10, RZ ;  /* 0x0000001090057824 */ /* 0x002fc600078e00ff */
[----:B------:R-:W-:Y:S01]  /*23e0*/  @!P3 LDGSTS.E.BYPASS.LTC128B.128 [R86+0x7800], desc[UR14][R12.64] ;  /* 0x078000000c56bfae */ /* 0x000fe2000b981a0e */
[----:B------:R-:W-:-:S03]  /*23f0*/  SHF.L.U64.HI R4, R144, 0x4, R145 ;  /* 0x0000000490047819 */ /* 0x000fc60000010291 */
[----:B------:R-:W-:Y:S01]  /*2400*/  @!P3 LDGSTS.E.BYPASS.LTC128B.128 [R86+0x9800], desc[UR14][R12.64+0x80] ;  /* 0x098000800c56bfae */ /* 0x000fe2000b981a0e */
[----:B------:R-:W-:-:S03]  /*2410*/  @!P2 LEA R6, P1, R5, R204, 0x1 ;  /* 0x000000cc0506a211 */ /* 0x000fc600078208ff */
[----:B------:R-:W-:Y:S01]  /*2420*/  @!P3 LDGSTS.E.BYPASS.LTC128B.128 [R86+0xb800], desc[UR14][R12.64+0x100] ;  /* 0x0b8001000c56bfae */ /* 0x000fe2000b981a0e */
[----:B------:R-:W-:Y:S01]  /*2430*/  ISETP.GE.AND P3, PT, R14, R7, PT ;  /* 0x000000070e00720c */ /* 0x000fe20003f66270 */
[----:B--2---:R-:W-:Y:S02]  /*2440*/  @!P0 IMAD R8, R145, 0x60, RZ ;  /* 0x0000006091088824 */ /* 0x004fe400078e02ff */
[----:B------:R-:W0:Y:S01]  /*2450*/  LDGDEPBAR ;  /* 0x00000000000079af */ /* 0x000e220000000000 */
[----:B------:R-:W-:Y:S02]  /*2460*/  @!P2 LEA.HI.X R7, R5, R205, R4, 0x1, P1 ;  /* 0x000000cd0507a211 */ /* 0x000fe400008f0c04 */
[----:B------:R-:W-:Y:S02]  /*2470*/  SHF.R.U32.HI R5, RZ, 0x4, R184 ;  /* 0x00000004ff057819 */ /* 0x000fe400000116b8 */
[----:B------:R-:W-:-:S03]  /*2480*/  LOP3.LUT R4, R183, 0x200, R148, 0xf8, !PT ;  /* 0x00000200b7047812 */ /* 0x000fc600078ef894 */
[----:B------:R-:W-:Y:S01]  /*2490*/  IMAD.SHL.U32 R5, R5, 0x400, RZ ;  /* 0x0000040005057824 */ /* 0x000fe200078e00ff */
[----:B------:R-:W-:Y:S01]  /*24a0*/  IADD3 R4, PT, PT, R85, R4, RZ ;  /* 0x0000000455047210 */ /* 0x000fe20007ffe0ff */
[----:B---3--:R-:W-:-:S03]  /*24b0*/  @!P0 IMAD.WIDE.U32 R10, R144, 0x60, R204 ;  /* 0x00000060900a8825 */ /* 0x008fc600078e00cc */
[----:B------:R-:W-:Y:S01]  /*24c0*/  LOP3.LUT R98, R5, 0x400, RZ, 0xc0, !PT ;  /* 0x0000040005627812 */ /* 0x000fe200078ec0ff */
[----:B------:R-:W-:Y:S01]  /*24d0*/  @!P0 IMAD.IADD R9, R11, 0x1, R8 ;  /* 0x000000010b098824 */ /* 0x000fe200078e0208 */
[----:B------:R-:W-:Y:S01]  /*24e0*/  LEA R99, R4, UR5, 0x1 ;  /* 0x0000000504637c11 */ /* 0x000fe2000f8e08ff */
[----:B------:R-:W-:Y:S01]  /*24f0*/  @!P0 IMAD.MOV.U32 R8, RZ, RZ, R10 ;  /* 0x000000ffff088224 */ /* 0x000fe200078e000a */
[C---:B------:R-:W-:Y:S01]  /*2500*/  @!P3 LEA R10, P1, R144.reuse, R204, 0x6 ;  /* 0x000000cc900ab211 */ /* 0x040fe200078230ff */
[----:B------:R-:W-:Y:S02]  /*2510*/  IMAD R98, R147, 0x2, R98 ;  /* 0x0000000293627824 */ /* 0x000fe400078e0262 */
[----:B------:R-:W-:Y:S01]  /*2520*/  IMAD.IADD R96, R99, 0x1, R168 ;  /* 0x0000000163607824 */ /* 0x000fe200078e02a8 */
[----:B------:R-:W-:Y:S01]  /*2530*/  @!P3 LEA.HI.X R11, R144, R205, R145, 0x6, P1 ;  /* 0x000000cd900bb211 */ /* 0x000fe200008f3491 */
[----:B------:R-:W-:Y:S01]  /*2540*/  VIADD R95, R98, UR5 ;  /* 0x00000005625f7c36 */ /* 0x000fe20008000000 */
[----:B------:R-:W-:-:S04]  /*2550*/  DEPBAR.LE SB0, 0x0 ;  /* 0x000080000000791a */ /* 0x000fc80000000000 */
[----:B------:R-:W-:Y:S01]  /*2560*/  BAR.SYNC.DEFER_BLOCKING 0x0 ;  /* 0x0000000000007b1d */ /* 0x000fe20000010000 */
[----:B------:R-:W-:-:S05]  /*2570*/  IMAD.IADD R94, R95, 0x1, R168 ;  /* 0x000000015f5e7824 */ /* 0x000fca00078e02a8 */
        /* <DEDUP_REMOVED lines=42> */
[----:B------:R-:W-:-:S03]  /*2820*/  ISETP.GT.AND P0, PT, R153, R200, PT ;  /* 0x000000c89900720c */ /* 0x000fc60003f04270 */
        /* <DEDUP_REMOVED lines=158> */
[C---:B------:R-:W-:Y:S01]  /*3210*/  HMMA.16816.F32 R44, R20.reuse, R18, R44 ;  /* 0x00000012142c723c */ /* 0x040fe2000000182c */
[C---:B------:R-:W-:Y:S02]  /*3220*/  VIMNMX R198, PT, PT, R196.reuse, R87, PT ;  /* 0x00000057c4c67248 */ /* 0x040fe40003fe0100 */
[----:B------:R-:W-:Y:S02]  /*3230*/  VIADDMNMX R196, R196, 0x8, R87, PT ;  /* 0x00000008c4c47846 */ /* 0x000fe40003800157 */
[----:B------:R-:W-:Y:S02]  /*3240*/  VIMNMX R199, PT, PT, RZ, R88, !PT ;  /* 0x00000058ffc77248 */ /* 0x000fe40007fe0100 */
[----:B------:R-:W-:Y:S01]  /*3250*/  VIADDMNMX R197, R88, 0x8, RZ, !PT ;  /* 0x0000000858c57846 */ /* 0x000fe200078001ff */
        /* <DEDUP_REMOVED lines=18> */
.L_x_5887:
        /* <DEDUP_REMOVED lines=59> */
.L_x_5888:
        /* <DEDUP_REMOVED lines=25> */
.L_x_5886:
[----:B------:R-:W-:Y:S01]  /*38c0*/  IMAD.SHL.U32 R133, R184, 0x2, RZ ;  /* 0x00000002b8857824 */ /* 0x000fe200078e00ff */
[----:B------:R-:W2:Y:S01]  /*38d0*/  LDCU UR4, c[0x0][0x45c] ;  /* 0x00008b80ff0477ac */ /* 0x000ea20008000800 */
[----:B------:R-:W-:-:S03]  /*38e0*/  LOP3.LUT R180, R85, 0x200, R148, 0xf8, !PT ;  /* 0x0000020055b47812 */ /* 0x000fc600078ef894 */
[----:B------:R-:W-:Y:S02]  /*38f0*/  LOP3.LUT R133, R133, 0x6, RZ, 0xc0, !PT ;  /* 0x0000000685857812 */ /* 0x000fe400078ec0ff */
[----:B------:R-:W-:Y:S02]  /*3900*/  LEA R185, R180, UR5, 0x1 ;  /* 0x00000005b4b97c11 */ /* 0x000fe4000f8e08ff */
[----:B------:R-:W-:-:S03]  /*3910*/  LOP3.LUT R20, R2, R133, RZ, 0xfc, !PT ;  /* 0x0000008502147212 */ /* 0x000fc600078efcff */
[--C-:B------:R-:W-:Y:S01]  /*3920*/  IMAD.IADD R171, R152, 0x1, R185.reuse ;  /* 0x0000000198ab7824 */ /* 0x100fe200078e02b9 */
[CC--:B------:R-:W-:Y:S01]  /*3930*/  ISETP.GE.AND P3, PT, R20.reuse, R199.reuse, PT ;  /* 0x000000c71400720c */ /* 0x0c0fe20003f66270 */
[C---:B------:R-:W-:Y:S01]  /*3940*/  VIADD R22, R20.reuse, 0x1 ;  /* 0x0000000114167836 */ /* 0x040fe20000000000 */
[CC--:B------:R-:W-:Y:S01]  /*3950*/  ISETP.GE.AND P6, PT, R20.reuse, R198.reuse, PT ;  /* 0x000000c61400720c */ /* 0x0c0fe20003fc6270 */
[----:B------:R-:W-:Y:S01]  /*3960*/  VIADD R21, R20, 0x8 ;  /* 0x0000000814157836 */ /* 0x000fe20000000000 */
[----:B------:R-:W-:Y:S01]  /*3970*/  FSEL R48, R48, -INF , P3 ;  /* 0xff80000030307808 */ /* 0x000fe20001800000 */
[----:B------:R-:W-:Y:S01]  /*3980*/  VIADD R17, R20, 0x9 ;  /* 0x0000000914117836 */ /* 0x000fe20000000000 */
[-C--:B------:R-:W-:Y:S01]  /*3990*/  ISETP.GE.AND P0, PT, R22, R199.reuse, PT ;  /* 0x000000c71600720c */ /* 0x080fe20003f06270 */
[----:B------:R-:W-:Y:S01]  /*39a0*/  VIADD R15, R20, 0x10 ;  /* 0x00000010140f7836 */ /* 0x000fe20000000000 */
[-C--:B------:R-:W-:Y:S01]  /*39b0*/  ISETP.GE.AND P3, PT, R22, R198.reuse, PT ;  /* 0x000000c61600720c */ /* 0x080fe20003f66270 */
[C---:B------:R-:W-:Y:S01]  /*39c0*/  VIADD R14, R20.reuse, 0x11 ;  /* 0x00000011140e7836 */ /* 0x040fe20000000000 */
[----:B------:R-:W-:Y:S01]  /*39d0*/  FSEL R3, R49, -INF , P0 ;  /* 0xff80000031037808 */ /* 0x000fe20000000000 */
[C---:B-1----:R-:W-:Y:S01]  /*39e0*/  VIADD R11, R20.reuse, 0x18 ;  /* 0x00000018140b7836 */ /* 0x042fe20000000000 */
        /* <DEDUP_REMOVED lines=8> */
[-C--:B------:R-:W-:Y:S01]  /*3a70*/  ISETP.GE.AND P0, PT, R17, R198.reuse, PT ;  /* 0x000000c61100720c */ /* 0x080fe20003f06270 */
[C---:B------:R-:W-:Y:S01]  /*3a80*/  VIADD R10, R20.reuse, 0x29 ;  /* 0x00000029140a7836 */ /* 0x040fe20000000000 */
[----:B------:R-:W-:Y:S01]  /*3a90*/  FSEL R23, R45, -INF , P3 ;  /* 0xff8000002d177808 */ /* 0x000fe20001800000 */
[C---:B------:R-:W-:Y:S01]  /*3aa0*/  VIADD R16, R20.reuse, 0x31 ;  /* 0x0000003114107836 */ /* 0x040fe20000000000 */
[-C--:B------:R-:W-:Y:S01]  /*3ab0*/  ISETP.GE.AND P3, PT, R15, R199.reuse, PT ;  /* 0x000000c70f00720c */ /* 0x080fe20003f66270 */
[C---:B------:R-:W-:Y:S01]  /*3ac0*/  VIADD R12, R20.reuse, 0x30 ;  /* 0x00000030140c7836 */ /* 0x040fe20000000000 */
[----:B------:R-:W-:Y:S01]  /*3ad0*/  FSEL R23, R23, -INF , !P0 ;  /* 0xff80000017177808 */ /* 0x000fe20004000000 */
[----:B------:R-:W-:Y:S01]  /*3ae0*/  VIADD R18, R20, 0x38 ;  /* 0x0000003814127836 */ /* 0x000fe20000000000 */
[-C--:B------:R-:W-:Y:S01]  /*3af0*/  ISETP.GE.AND P0, PT, R14, R199.reuse, PT ;  /* 0x000000c70e00720c */ /* 0x080fe20003f06270 */
[----:B------:R-:W-:Y:S01]  /*3b00*/  LDSM.16.MT88.4 R108, [R171+0xc000] ;  /* 0x00c00000ab6c783b */ /* 0x000fe20000004200 */
[----:B------:R-:W-:Y:S01]  /*3b10*/  FSEL R19, R40, -INF , P3 ;  /* 0xff80000028137808 */ /* 0x000fe20001800000 */
[----:B------:R-:W-:Y:S01]  /*3b20*/  IMAD.IADD R176, R168, 0x1, R185 ;  /* 0x00000001a8b07824 */ /* 0x000fe200078e02b9 */
[----:B------:R-:W-:Y:S01]  /*3b30*/  ISETP.GE.AND P3, PT, R14, R198, PT ;  /* 0x000000c60e00720c */ /* 0x000fe20003f66270 */
[----:B------:R-:W-:Y:S01]  /*3b40*/  IMAD.IADD R169, R168, 0x1, R171 ;  /* 0x00000001a8a97824 */ /* 0x000fe200078e02ab */
[----:B------:R-:W-:Y:S01]  /*3b50*/  FSEL R7, R41, -INF , P0 ;  /* 0xff80000029077808 */ /* 0x000fe20000000000 */
[----:B------:R-:W-:Y:S01]  /*3b60*/  LDSM.16.MT88.4 R124, [R185+0xc000] ;  /* 0x00c00000b97c783b */ /* 0x000fe20000004200 */
[----:B------:R-:W-:-:S02]  /*3b70*/  ISETP.GE.AND P0, PT, R11, R199, PT ;  /* 0x000000c70b00720c */ /* 0x000fc40003f06270 */
[----:B------:R-:W-:Y:S01]  /*3b80*/  FSEL R7, R7, -INF , !P3 ;  /* 0xff80000007077808 */ /* 0x000fe20005800000 */
[----:B------:R-:W-:Y:S01]  /*3b90*/  LDSM.16.MT88.4 R116, [R176+0xc000] ;  /* 0x00c00000b074783b */ /* 0x000fe20000004200 */
[CC--:B------:R-:W-:Y:S02]  /*3ba0*/  ISETP.GE.AND P3, PT, R9.reuse, R199.reuse, PT ;  /* 0x000000c70900720c */ /* 0x0c0fe40003f66270 */
[----:B------:R-:W-:Y:S01]  /*3bb0*/  FSEL R5, R36, -INF , P0 ;  /* 0xff80000024057808 */ /* 0x000fe20000000000 */
[----:B------:R-:W-:Y:S01]  /*3bc0*/  LDSM.16.MT88.4 R80, [R176+0x10000] ;  /* 0x01000000b050783b */ /* 0x000fe20000004200 */
[----:B------:R-:W-:Y:S02]  /*3bd0*/  ISETP.GE.AND P0, PT, R9, R198, PT ;  /* 0x000000c60900720c */ /* 0x000fe40003f06270 */
[----:B------:R-:W-:Y:S01]  /*3be0*/  FSEL R13, R37, -INF , P3 ;  /* 0xff800000250d7808 */ /* 0x000fe20001800000 */
[----:B------:R-:W-:Y:S01]  /*3bf0*/  LDSM.16.MT88.4 R100, [R169+0xc000] ;  /* 0x00c00000a964783b */ /* 0x000fe20000004200 */
[----:B------:R-:W-:-:S02]  /*3c00*/  ISETP.GE.AND P3, PT, R6, R199, PT ;  /* 0x000000c70600720c */ /* 0x000fc40003f66270 */
[----:B------:R-:W-:Y:S01]  /*3c10*/  FSEL R13, R13, -INF , !P0 ;  /* 0xff8000000d0d7808 */ /* 0x000fe20004000000 */
[----:B------:R-:W-:Y:S01]  /*3c20*/  LDSM.16.MT88.4 R56, [R171+0xe000] ;  /* 0x00e00000ab38783b */ /* 0x000fe20000004200 */
[----:B------:R-:W-:Y:S02]  /*3c30*/  FSEL R49, R48, -INF , !P6 ;  /* 0xff80000030317808 */ /* 0x000fe40007000000 */
[----:B------:R-:W-:Y:S01]  /*3c40*/  ISETP.GE.AND P0, PT, R4, R199, PT ;  /* 0x000000c70400720c */ /* 0x000fe20003f06270 */
[----:B------:R-:W-:Y:S01]  /*3c50*/  LDSM.16.MT88.4 R64, [R169+0xe000] ;  /* 0x00e00000a940783b */ /* 0x000fe20000004200 */
[-C--:B------:R-:W-:Y:S02]  /*3c60*/  ISETP.GE.AND P6, PT, R21, R198.reuse, PT ;  /* 0x000000c61500720c */ /* 0x080fe40003fc6270 */
[----:B------:R-:W-:Y:S01]  /*3c70*/  FSEL R32, R32, -INF , P3 ;  /* 0xff80000020207808 */ /* 0x000fe20001800000 */
[----:B------:R-:W-:Y:S01]  /*3c80*/  LDSM.16.MT88.4 R88, [R171+0x10000] ;  /* 0x01000000ab58783b */ /* 0x000fe20000004200 */
[----:B------:R-:W-:-:S02]  /*3c90*/  ISETP.GE.AND P3, PT, R4, R198, PT ;  /* 0x000000c60400720c */ /* 0x000fc40003f66270 */
[----:B------:R-:W-:Y:S01]  /*3ca0*/  FSEL R33, R33, -INF , P0 ;  /* 0xff80000021217808 */ /* 0x000fe20000000000 */
[----:B------:R-:W-:Y:S01]  /*3cb0*/  LDSM.16.MT88.4 R136, [R176+0xc800] ;  /* 0x00c80000b088783b */ /* 0x000fe20000004200 */
[----:B------:R-:W-:Y:S02]  /*3cc0*/  FSEL R45, R44, -INF , !P6 ;  /* 0xff8000002c2d7808 */ /* 0x000fe40007000000 */
[----:B------:R-:W-:Y:S02]  /*3cd0*/  ISETP.GE.AND P6, PT, R15, R198, PT ;  /* 0x000000c60f00720c */ /* 0x000fe40003fc6270 */
[-C--:B------:R-:W-:Y:S02]  /*3ce0*/  ISETP.GE.AND P0, PT, R8, R199.reuse, PT ;  /* 0x000000c70800720c */ /* 0x080fe40003f06270 */
[----:B------:R-:W-:Y:S02]  /*3cf0*/  FSEL R173, R33, -INF , !P3 ;  /* 0xff80000021ad7808 */ /* 0x000fe40005800000 */
[----:B------:R-:W-:-:S02]  /*3d00*/  ISETP.GE.AND P3, PT, R10, R199, PT ;  /* 0x000000c70a00720c */ /* 0x000fc40003f66270 */
[----:B------:R-:W-:Y:S02]  /*3d10*/  FSEL R19, R19, -INF , !P6 ;  /* 0xff80000013137808 */ /* 0x000fe40007000000 */
[-C--:B------:R-:W-:Y:S02]  /*3d20*/  ISETP.GE.AND P6, PT, R11, R198.reuse, PT ;  /* 0x000000c60b00720c */ /* 0x080fe40003fc6270 */
[----:B------:R-:W-:Y:S02]  /*3d30*/  FSEL R28, R28, -INF , P0 ;  /* 0xff8000001c1c7808 */ /* 0x000fe40000000000 */
[----:B------:R-:W-:Y:S02]  /*3d40*/  ISETP.GE.AND P0, PT, R10, R198, PT ;  /* 0x000000c60a00720c */ /* 0x000fe40003f06270 */
[----:B------:R-:W-:Y:S02]  /*3d50*/  FSEL R29, R29, -INF , P3 ;  /* 0xff8000001d1d7808 */ /* 0x000fe40001800000 */
[----:B------:R-:W-:-:S02]  /*3d60*/  FSEL R5, R5, -INF , !P6 ;  /* 0xff80000005057808 */ /* 0x000fc40007000000 */
[-C--:B------:R-:W-:Y:S02]  /*3d70*/  ISETP.GE.AND P6, PT, R6, R198.reuse, PT ;  /* 0x000000c60600720c */ /* 0x080fe40003fc6270 */
[----:B------:R-:W-:Y:S02]  /*3d80*/  FSEL R143, R29, -INF , !P0 ;  /* 0xff8000001d8f7808 */ /* 0x000fe40004000000 */
[-C--:B------:R-:W-:Y:S02]  /*3d90*/  ISETP.GE.AND P0, PT, R16, R199.reuse, PT ;  /* 0x000000c71000720c */ /* 0x080fe40003f06270 */
[----:B------:R-:W-:Y:S02]  /*3da0*/  FSEL R217, R32, -INF , !P6 ;  /* 0xff80000020d97808 */ /* 0x000fe40007000000 */
[----:B------:R-:W-:Y:S02]  /*3db0*/  ISETP.GE.AND P3, PT, R12, R199, PT ;  /* 0x000000c70c00720c */ /* 0x000fe40003f66270 */
[----:B------:R-:W-:-:S02]  /*3dc0*/  ISETP.GE.AND P6, PT, R8, R198, PT ;  /* 0x000000c60800720c */ /* 0x000fc40003fc6270 */
[----:B------:R-:W-:Y:S02]  /*3dd0*/  FSEL R25, R25, -INF , P0 ;  /* 0xff80000019197808 */ /* 0x000fe40000000000 */
[----:B------:R-:W-:Y:S02]  /*3de0*/  ISETP.GE.AND P0, PT, R18, R199, PT ;  /* 0x000000c71200720c */ /* 0x000fe40003f06270 */
[----:B------:R-:W-:Y:S02]  /*3df0*/  FSEL R24, R24, -INF , P3 ;  /* 0xff80000018187808 */ /* 0x000fe40001800000 */
[C---:B------:R-:W-:Y:S02]  /*3e00*/  ISETP.GE.AND P1, PT, R20.reuse, R197, PT ;  /* 0x000000c51400720c */ /* 0x040fe40003f26270 */
[C---:B------:R-:W-:Y:S01]  /*3e10*/  ISETP.GE.AND P4, PT, R20.reuse, R196, PT ;  /* 0x000000c41400720c */ /* 0x040fe20003f86270 */
[----:B------:R-:W-:Y:S01]  /*3e20*/  VIADD R20, R20, 0x39 ;  /* 0x0000003914147836 */ /* 0x000fe20000000000 */
[----:B------:R-:W-:-:S02]  /*3e30*/  FSEL R175, R28, -INF , !P6 ;  /* 0xff8000001caf7808 */ /* 0x000fc40007000000 */
[-C--:B------:R-:W-:Y:S02]  /*3e40*/  ISETP.GE.AND P3, PT, R16, R198.reuse, PT ;  /* 0x000000c61000720c */ /* 0x080fe40003f66270 */
[----:B------:R-:W-:Y:S02]  /*3e50*/  ISETP.GE.AND P6, PT, R12, R198, PT ;  /* 0x000000c60c00720c */ /* 0x000fe40003fc6270 */
[----:B------:R-:W-:Y:S02]  /*3e60*/  FSEL R72, R72, -INF , P0 ;  /* 0xff80000048487808 */ /* 0x000fe40000000000 */
[----:B------:R-:W-:Y:S02]  /*3e70*/  ISETP.GE.AND P0, PT, R22, R197, PT ;  /* 0x000000c51600720c */ /* 0x000fe40003f06270 */
[----:B------:R-:W-:Y:S02]  /*3e80*/  FSEL R207, R25, -INF , !P3 ;  /* 0xff80000019cf7808 */ /* 0x000fe40005800000 */
[----:B------:R-:W-:-:S02]  /*3e90*/  FSEL R209, R24, -INF , !P6 ;  /* 0xff80000018d17808 */ /* 0x000fc40007000000 */
[----:B------:R-:W-:Y:S02]  /*3ea0*/  ISETP.GE.AND P3, PT, R18, R198, PT ;  /* 0x000000c61200720c */ /* 0x000fe40003f66270 */
[----:B------:R-:W-:Y:S02]  /*3eb0*/  ISETP.GE.AND P6, PT, R20, R199, PT ;  /* 0x000000c71400720c */ /* 0x000fe40003fc6270 */
[----:B------:R-:W-:Y:S02]  /*3ec0*/  FSEL R33, R50, -INF , P1 ;  /* 0xff80000032217808 */ /* 0x000fe40000800000 */
[-C--:B------:R-:W-:Y:S02]  /*3ed0*/  ISETP.GE.AND P1, PT, R21, R197.reuse, PT ;  /* 0x000000c51500720c */ /* 0x080fe40003f26270 */
[----:B------:R-:W-:Y:S02]  /*3ee0*/  FSEL R29, R51, -INF , P0 ;  /* 0xff800000331d7808 */ /* 0x000fe40000000000 */
[----:B------:R-:W-:-:S02]  /*3ef0*/  ISETP.GE.AND P0, PT, R17, R197, PT ;  /* 0x000000c51100720c */ /* 0x000fc40003f06270 */
[----:B------:R-:W-:Y:S02]  /*3f00*/  FSEL R203, R72, -INF , !P3 ;  /* 0xff80000048cb7808 */ /* 0x000fe40005800000 */
[----:B------:R-:W-:Y:S02]  /*3f10*/  FSEL R73, R73, -INF , P6 ;  /* 0xff80000049497808 */ /* 0x000fe40003000000 */
[----:B------:R-:W-:Y:S02]  /*3f20*/  ISETP.GE.AND P3, PT, R20, R198, PT ;  /* 0x000000c61400720c */ /* 0x000fe40003f66270 */
[----:B------:R-:W-:Y:S02]  /*3f30*/  FSEL R33, R33, -INF , !P4 ;  /* 0xff80000021217808 */ /* 0x000fe40006000000 */
[-C--:B------:R-:W-:Y:S02]  /*3f40*/  ISETP.GE.AND P6, PT, R22, R196.reuse, PT ;  /* 0x000000c41600720c */ /* 0x080fe40003fc6270 */
[----:B------:R-:W-:-:S02]  /*3f50*/  ISETP.GE.AND P4, PT, R21, R196, PT ;  /* 0x000000c41500720c */ /* 0x000fc40003f86270 */
[----:B------:R-:W-:Y:S02]  /*3f60*/  FSEL R25, R46, -INF , P1 ;  /* 0xff8000002e197808 */ /* 0x000fe40000800000 */
[-C--:B------:R-:W-:Y:S02]  /*3f70*/  ISETP.GE.AND P1, PT, R15, R197.reuse, PT ;  /* 0x000000c50f00720c */ /* 0x080fe40003f26270 */
[----:B------:R-:W-:Y:S02]  /*3f80*/  FSEL R21, R47, -INF , P0 ;  /* 0xff8000002f157808 */ /* 0x000fe40000000000 */
[----:B------:R-:W-:Y:S02]  /*3f90*/  ISETP.GE.AND P0, PT, R14, R197, PT ;  /* 0x000000c50e00720c */ /* 0x000fe40003f06270 */
[----:B------:R-:W-:Y:S02]  /*3fa0*/  FSEL R193, R73, -INF , !P3 ;  /* 0xff80000049c17808 */ /* 0x000fe40005800000 */
[----:B------:R-:W-:-:S02]  /*3fb0*/  ISETP.GE.AND P3, PT, R17, R196, PT ;  /* 0x000000c41100720c */ /* 0x000fc40003f66270 */
[----:B------:R-:W-:Y:S02]  /*3fc0*/  FSEL R29, R29, -INF , !P6 ;  /* 0xff8000001d1d7808 */ /* 0x000fe40007000000 */
[-C--:B------:R-:W-:Y:S02]  /*3fd0*/  ISETP.GE.AND P6, PT, R15, R196.reuse, PT ;  /* 0x000000c40f00720c */ /* 0x080fe40003fc6270 */
[----:B------:R-:W-:Y:S02]  /*3fe0*/  FSEL R25, R25, -INF , !P4 ;  /* 0xff80000019197808 */ /* 0x000fe40006000000 */
[----:B------:R-:W-:Y:S02]  /*3ff0*/  FSEL R17, R42, -INF , P1 ;  /* 0xff8000002a117808 */ /* 0x000fe40000800000 */
[----:B------:R-:W-:Y:S02]  /*4000*/  ISETP.GE.AND P4, PT, R14, R196, PT ;  /* 0x000000c40e00720c */ /* 0x000fe40003f86270 */
[----:B------:R-:W-:-:S02]  /*4010*/  ISETP.GE.AND P1, PT, R11, R197, PT ;  /* 0x000000c50b00720c */ /* 0x000fc40003f26270 */
[----:B------:R-:W-:Y:S02]  /*4020*/  FSEL R15, R43, -INF , P0 ;  /* 0xff8000002b0f7808 */ /* 0x000fe40000000000 */
[----:B------:R-:W-:Y:S01]  /*4030*/  FSEL R21, R21, -INF , !P3 ;  /* 0xff80000015157808 */ /* 0x000fe20005800000 */
[----:B------:R-:W-:Y:S01]  /*4040*/  LDSM.16.MT88.4 R40, [R185+0xe000] ;  /* 0x00e00000b928783b */ /* 0x000fe20000004200 */
[----:B------:R-:W-:Y:S02]  /*4050*/  ISETP.GE.AND P3, PT, R11, R196, PT ;  /* 0x000000c40b00720c */ /* 0x000fe40003f66270 */
[----:B------:R-:W-:Y:S02]  /*4060*/  FSEL R15, R15, -INF , !P4 ;  /* 0xff8000000f0f7808 */ /* 0x000fe40006000000 */
[----:B------:R-:W-:Y:S02]  /*4070*/  FSEL R11, R38, -INF , P1 ;  /* 0xff800000260b7808 */ /* 0x000fe40000800000 */
[----:B------:R-:W-:-:S02]  /*4080*/  ISETP.GE.AND P4, PT, R6, R197, PT ;  /* 0x000000c50600720c */ /* 0x000fc40003f86270 */
[----:B------:R-:W-:Y:S02]  /*4090*/  ISETP.GE.AND P1, PT, R6, R196, PT ;  /* 0x000000c40600720c */ /* 0x000fe40003f26270 */
[----:B------:R-:W-:Y:S02]  /*40a0*/  FMNMX3.FTZ R6, R49, R3, R45, !PT ;  /* 0x0000000331067276 */ /* 0x000fe4000781002d */
[----:B------:R-:W-:Y:S02]  /*40b0*/  ISETP.GE.AND P0, PT, R9, R197, PT ;  /* 0x000000c50900720c */ /* 0x000fe40003f06270 */
[----:B------:R-:W-:Y:S02]  /*40c0*/  FMNMX3.FTZ R6, R6, R23, R19, !PT ;  /* 0x0000001706067276 */ /* 0x000fe40007810013 */
[----:B------:R-:W-:Y:S02]  /*40d0*/  FSEL R17, R17, -INF , !P6 ;  /* 0xff80000011117808 */ /* 0x000fe40007000000 */
[----:B------:R-:W-:-:S02]  /*40e0*/  FMNMX3.FTZ R6, R6, R7, R5, !PT ;  /* 0x0000000706067276 */ /* 0x000fc40007810005 */
[-C--:B------:R-:W-:Y:S02]  /*40f0*/  ISETP.GE.AND P6, PT, R9, R196.reuse, PT ;  /* 0x000000c40900720c */ /* 0x080fe40003fc6270 */
[----:B------:R-:W-:Y:S02]  /*4100*/  FMNMX3.FTZ R6, R6, R13, R217, !PT ;  /* 0x0000000d06067276 */ /* 0x000fe400078100d9 */
[----:B------:R-:W-:Y:S02]  /*4110*/  FSEL R9, R39, -INF , P0 ;  /* 0xff80000027097808 */ /* 0x000fe40000000000 */
[----:B------:R-:W-:Y:S02]  /*4120*/  FSEL R11, R11, -INF , !P3 ;  /* 0xff8000000b0b7808 */ /* 0x000fe40005800000 */
[C---:B------:R-:W-:Y:S02]  /*4130*/  ISETP.GE.AND P0, PT, R4.reuse, R197, PT ;  /* 0x000000c50400720c */ /* 0x040fe40003f06270 */
[----:B------:R-:W-:-:S02]  /*4140*/  ISETP.GE.AND P3, PT, R4, R196, PT ;  /* 0x000000c40400720c */ /* 0x000fc40003f66270 */
[----:B------:R-:W-:Y:S02]  /*4150*/  FSEL R34, R34, -INF , P4 ;  /* 0xff80000022227808 */ /* 0x000fe40002000000 */
[----:B------:R-:W-:Y:S02]  /*4160*/  FMNMX3.FTZ R4, R6, R173, R175, !PT ;  /* 0x000000ad06047276 */ /* 0x000fe400078100af */
[----:B------:R-:W-:Y:S02]  /*4170*/  FMNMX3.FTZ R6, R33, R29, R25, !PT ;  /* 0x0000001d21067276 */ /* 0x000fe40007810019 */
[----:B------:R-:W-:Y:S02]  /*4180*/  FSEL R177, R34, -INF , !P1 ;  /* 0xff80000022b17808 */ /* 0x000fe40004800000 */
[----:B------:R-:W-:Y:S02]  /*4190*/  FSEL R9, R9, -INF , !P6 ;  /* 0xff80000009097808 */ /* 0x000fe40007000000 */
[----:B------:R-:W-:-:S02]  /*41a0*/  FSEL R35, R35, -INF , P0 ;  /* 0xff80000023237808 */ /* 0x000fc40000000000 */
[-C--:B------:R-:W-:Y:S02]  /*41b0*/  ISETP.GE.AND P1, PT, R10, R197.reuse, PT ;  /* 0x000000c50a00720c */ /* 0x080fe40003f26270 */
[----:B------:R-:W-:Y:S02]  /*41c0*/  ISETP.GE.AND P6, PT, R8, R197, PT ;  /* 0x000000c50800720c */ /* 0x000fe40003fc6270 */
[----:B------:R-:W-:Y:S02]  /*41d0*/  FMNMX3.FTZ R4, R4, R143, R209, !PT ;  /* 0x0000008f04047276 */ /* 0x000fe400078100d1 */
[----:B------:R-:W-:Y:S02]  /*41e0*/  FMNMX3.FTZ R6, R6, R21, R17, !PT ;  /* 0x0000001506067276 */ /* 0x000fe40007810011 */
[----:B------:R-:W-:Y:S02]  /*41f0*/  ISETP.GE.AND P0, PT, R10, R196, PT ;  /* 0x000000c40a00720c */ /* 0x000fe40003f06270 */
[----:B------:R-:W-:-:S02]  /*4200*/  FSEL R141, R35, -INF , !P3 ;  /* 0xff800000238d7808 */ /* 0x000fc40005800000 */
[----:B------:R-:W-:Y:S02]  /*4210*/  FSEL R31, R31, -INF , P1 ;  /* 0xff8000001f1f7808 */ /* 0x000fe40000800000 */
[----:B------:R-:W-:Y:S02]  /*4220*/  ISETP.GE.AND P4, PT, R8, R196, PT ;  /* 0x000000c40800720c */ /* 0x000fe40003f86270 */
[----:B------:R-:W-:Y:S02]  /*4230*/  ISETP.GE.AND P3, PT, R12, R197, PT ;  /* 0x000000c50c00720c */ /* 0x000fe40003f66270 */
[----:B------:R-:W-:Y:S02]  /*4240*/  FSEL R30, R30, -INF , P6 ;  /* 0xff8000001e1e7808 */ /* 0x000fe40003000000 */
[----:B------:R-:W-:Y:S02]  /*4250*/  FMNMX3.FTZ R4, R4, R207, R203, !PT ;  /* 0x000000cf04047276 */ /* 0x000fe400078100cb */
[----:B------:R-:W-:-:S02]  /*4260*/  FMNMX3.FTZ R6, R6, R15, R11, !PT ;  /* 0x0000000f06067276 */ /* 0x000fc4000781000b */
[-C--:B------:R-:W-:Y:S02]  /*4270*/  ISETP.GE.AND P1, PT, R16, R197.reuse, PT ;  /* 0x000000c51000720c */ /* 0x080fe40003f26270 */
[----:B------:R-:W-:Y:S02]  /*4280*/  FSEL R215, R31, -INF , !P0 ;  /* 0xff8000001fd77808 */ /* 0x000fe40004000000 */
[----:B------:R-:W-:Y:S02]  /*4290*/  ISETP.GE.AND P6, PT, R12, R196, PT ;  /* 0x000000c40c00720c */ /* 0x000fe40003fc6270 */
[----:B------:R-:W-:Y:S02]  /*42a0*/  FSEL R181, R30, -INF , !P4 ;  /* 0xff8000001eb57808 */ /* 0x000fe40006000000 */
[----:B------:R-:W-:Y:S02]  /*42b0*/  FMNMX.FTZ R4, R193, R4, !PT ;  /* 0x00000004c1047209 */ /* 0x000fe40007810000 */
[----:B------:R-:W-:-:S02]  /*42c0*/  ISETP.GE.AND P0, PT, R18, R197, PT ;  /* 0x000000c51200720c */ /* 0x000fc40003f06270 */
[----:B------:R-:W-:Y:S01]  /*42d0*/  FSEL R26, R26, -INF , P3 ;  /* 0xff8000001a1a7808 */ /* 0x000fe20001800000 */
[----:B------:R-:W1:Y:S01]  /*42e0*/  SHFL.BFLY PT, R31, R4, 0x2, 0x1f ;  /* 0x0c401f00041f7f89 */ /* 0x000e6200000e0000 */
[----:B------:R-:W-:Y:S02]  /*42f0*/  FMNMX3.FTZ R6, R6, R9, R177, !PT ;  /* 0x0000000906067276 */ /* 0x000fe400078100b1 */
[----:B------:R-:W-:Y:S02]  /*4300*/  FSEL R27, R27, -INF , P1 ;  /* 0xff8000001b1b7808 */ /* 0x000fe40000800000 */
[-C--:B------:R-:W-:Y:S02]  /*4310*/  ISETP.GE.AND P4, PT, R16, R196.reuse, PT ;  /* 0x000000c41000720c */ /* 0x080fe40003f86270 */
[----:B------:R-:W-:Y:S02]  /*4320*/  ISETP.GE.AND P3, PT, R18, R196, PT ;  /* 0x000000c41200720c */ /* 0x000fe40003f66270 */
[----:B------:R-:W-:-:S02]  /*4330*/  FSEL R191, R26, -INF , !P6 ;  /* 0xff8000001abf7808 */ /* 0x000fc40007000000 */
[----:B------:R-:W-:Y:S02]  /*4340*/  ISETP.GE.AND P1, PT, R20, R197, PT ;  /* 0x000000c51400720c */ /* 0x000fe40003f26270 */
[----:B------:R-:W-:Y:S02]  /*4350*/  FSEL R74, R74, -INF , P0 ;  /* 0xff8000004a4a7808 */ /* 0x000fe40000000000 */
[----:B------:R-:W-:Y:S02]  /*4360*/  FMNMX3.FTZ R6, R6, R141, R181, !PT ;  /* 0x0000008d06067276 */ /* 0x000fe400078100b5 */
[----:B------:R-:W-:Y:S02]  /*4370*/  ISETP.GE.AND P6, PT, R20, R196, PT ;  /* 0x000000c41400720c */ /* 0x000fe40003fc6270 */
[----:B------:R-:W-:Y:S02]  /*4380*/  FSEL R75, R75, -INF , P1 ;  /* 0xff8000004b4b7808 */ /* 0x000fe40000800000 */
        /* <DEDUP_REMOVED lines=34> */
[----:B-1----:R-:W-:Y:S01]  /*45b0*/  FMNMX.FTZ R3, R27, R4, !PT ;  /* 0x000000041b037209 */ /* 0x002fe20007810000 */
[----:B------:R-:W-:Y:S01]  /*45c0*/  FFMA.FTZ R217, R193, UR4, -R190 ;  /* 0x00000004c1d97c23 */ /* 0x000fe200080108be */
[----:B------:R-:W1:Y:S02]  /*45d0*/  LDSM.16.MT88.4 R4, [R169+0x10000] ;  /* 0x01000000a904783b */ /* 0x000e640000004200 */
[C---:B------:R-:W-:Y:S01]  /*45e0*/  FSETP.NEU.FTZ.AND P0, PT, R3.reuse, -INF , PT ;  /* 0xff8000000300780b */ /* 0x040fe20003f1d000 */
[----:B------:R-:W-:Y:S01]  /*45f0*/  FMUL.FTZ R178, R3, UR4 ;  /* 0x0000000403b27c20 */ /* 0x000fe20008410000 */
[----:B------:R-:W-:Y:S04]  /*4600*/  MUFU.EX2 R163, R163 ;  /* 0x000000a300a37308 */ /* 0x000fe80000000800 */
[----:B------:R-:W-:-:S02]  /*4610*/  FSEL R178, R178, RZ, P0 ;  /* 0x000000ffb2b27208 */ /* 0x000fc40000000000 */
[----:B------:R-:W-:Y:S02]  /*4620*/  ISETP.GT.AND P0, PT, R153, R200, PT ;  /* 0x000000c89900720c */ /* 0x000fe40003f04270 */
[----:B------:R-:W4:Y:S01]  /*4630*/  MUFU.EX2 R162, R162 ;  /* 0x000000a200a27308 */ /* 0x000f220000000800 */
        /* <DEDUP_REMOVED lines=8> */
[----:B------:R-:W5:Y:S01]  /*46c0*/  LDSM.16.MT88.4 R12, [R171+0xc800] ;  /* 0x00c80000ab0c783b */ /* 0x000f620000004200 */
[--C-:B------:R-:W-:Y:S01]  /*46d0*/  FFMA.FTZ R157, R17, UR4, -R178.reuse ;  /* 0x00000004119d7c23 */ /* 0x100fe200080108b2 */
[----:B---3--:R-:W-:Y:S01]  /*46e0*/  F2FP.F16.F32.PACK_AB R96, R166, R167 ;  /* 0x000000a7a660723e */ /* 0x008fe200000000ff */
[--C-:B------:R-:W-:Y:S01]  /*46f0*/  FFMA.FTZ R174, R177, UR4, -R178.reuse ;  /* 0x00000004b1ae7c23 */ /* 0x100fe200080108b2 */
[----:B------:R-:W3:Y:S01]  /*4700*/  LDSM.16.MT88.4 R8, [R185+0xe800] ;  /* 0x00e80000b908783b */ /* 0x000ee20000004200 */
[--C-:B------:R-:W-:Y:S01]  /*4710*/  FFMA.FTZ R177, R141, UR4, -R178.reuse ;  /* 0x000000048db17c23 */ /* 0x100fe200080108b2 */
[--C-:B------:R-:W-:Y:S01]  /*4720*/  FFMA.FTZ R181, R181, UR4, -R178.reuse ;  /* 0x00000004b5b57c23 */ /* 0x100fe200080108b2 */
[----:B------:R-:W2:Y:S01]  /*4730*/  MUFU.EX2 R164, R164 ;  /* 0x000000a400a47308 */ /* 0x000ea20000000800 */
[----:B----4-:R-:W-:Y:S01]  /*4740*/  F2FP.F16.F32.PACK_AB R98, R162, R163 ;  /* 0x000000a3a262723e */ /* 0x010fe200000000ff */
[----:B------:R-:W4:Y:S01]  /*4750*/  LDSM.16.MT88.4 R20, [R176+0xe800] ;  /* 0x00e80000b014783b */ /* 0x000f220000004200 */
[--C-:B------:R-:W-:Y:S01]  /*4760*/  FFMA.FTZ R188, R215, UR4, -R178.reuse ;  /* 0x00000004d7bc7c23 */ /* 0x100fe200080108b2 */
[--C-:B------:R-:W-:Y:S01]  /*4770*/  FFMA.FTZ R190, R191, UR4, -R178.reuse ;  /* 0x00000004bfbe7c23 */ /* 0x100fe200080108b2 */
[--C-:B------:R-:W-:Y:S01]  /*4780*/  FFMA.FTZ R189, R189, UR4, -R178.reuse ;  /* 0x00000004bdbd7c23 */ /* 0x100fe200080108b2 */
[----:B------:R-:W4:Y:S01]  /*4790*/  LDSM.16.MT88.4 R16, [R171+0xe800] ;  /* 0x00e80000ab10783b */ /* 0x000f220000004200 */
[--C-:B------:R-:W-:Y:S01]  /*47a0*/  FFMA.FTZ R187, R187, UR4, -R178.reuse ;  /* 0x00000004bbbb7c23 */ /* 0x100fe200080108b2 */
[----:B------:R-:W-:Y:S01]  /*47b0*/  MUFU.EX2 R161, R161 ;  /* 0x000000a100a17308 */ /* 0x000fe20000000800 */
[----:B------:R-:W-:Y:S01]  /*47c0*/  FFMA.FTZ R178, R179, UR4, -R178 ;  /* 0x00000004b3b27c23 */ /* 0x000fe200080108b2 */
[----:B------:R-:W-:Y:S01]  /*47d0*/  LDSM.16.MT88.4 R32, [R176+0x10800] ;  /* 0x01080000b020783b */ /* 0x000fe20000004200 */
[----:B------:R-:W-:-:S03]  /*47e0*/  FADD.FTZ R166, R167, R166 ;  /* 0x000000a6a7a67221 */ /* 0x000fc60000010000 */
[----:B------:R-:W-:Y:S01]  /*47f0*/  LDSM.16.MT88.4 R28, [R185+0xc800] ;  /* 0x00c80000b91c783b */ /* 0x000fe20000004200 */
[----:B------:R-:W-:Y:S01]  /*4800*/  FADD.FTZ R163, R163, R166 ;  /* 0x000000a6a3a37221 */ /* 0x000fe20000010000 */
[----:B------:R-:W1:Y:S01]  /*4810*/  MUFU.EX2 R160, R160 ;  /* 0x000000a000a07308 */ /* 0x000e620000000800 */
[----:B--2---:R-:W-:Y:S01]  /*4820*/  F2FP.F16.F32.PACK_AB R97, R164, R165 ;  /* 0x000000a5a461723e */ /* 0x004fe200000000ff */
[----:B------:R-:W-:Y:S01]  /*4830*/  LDSM.16.MT88.4 R24, [R169+0xc800] ;  /* 0x00c80000a918783b */ /* 0x000fe20000004200 */
[----:B------:R-:W-:Y:S01]  /*4840*/  FADD.FTZ R164, R165, R164 ;  /* 0x000000a4a5a47221 */ /* 0x000fe20000010000 */
[----:B------:R-:W-:Y:S02]  /*4850*/  FADD.FTZ R162, R162, R163 ;  /* 0x000000a3a2a27221 */ /* 0x000fe40000010000 */
[----:B------:R-:W-:Y:S02]  /*4860*/  LDSM.16.MT88.4 R140, [R176+0xd000] ;  /* 0x00d00000b08c783b */ /* 0x000fe40000004200 */
        /* <DEDUP_REMOVED lines=93> */
[----:B------:R-:W-:Y:S01]  /*4e40*/  HMMA.16816.F32 R96, R4, R18, R96 ;  /* 0x000000120460723c */ /* 0x000fe20000001860 */
[----:B------:R-:W3:Y:S01]  /*4e50*/  LDSM.16.MT88.4 R16, [R169+0xf000] ;  /* 0x00f00000a910783b */ /* 0x000ee20000004200 */
[----:B------:R-:W-:-:S02]  /*4e60*/  F2FP.F16.F32.PACK_AB R4, R173, R170 ;  /* 0x000000aaad04723e */ /* 0x000fc400000000ff */
[----:B------:R-:W-:Y:S02]  /*4e70*/  F2FP.F16.F32.PACK_AB R5, R177, R174 ;  /* 0x000000aeb105723e */ /* 0x000fe400000000ff */
        /* <DEDUP_REMOVED lines=155> */
.L_x_5890:
[----:B------:R-:W-:Y:S01]  /*5830*/  UMOV UR4, URZ ;  /* 0x000000ff00047c82 */ /* 0x000fe20008000000 */
[----:B------:R-:W-:Y:S01]  /*5840*/  IMAD.SHL.U32 R4, R144, 0x40, RZ ;  /* 0x0000004090047824 */ /* 0x000fe200078e00ff */
[----:B------:R-:W-:-:S05]  /*5850*/  IADD3 R5, P0, PT, RZ, -UR4, RZ ;  /* 0x80000004ff057c10 */ /* 0x000fca000ff1e0ff */
[----:B------:R-:W-:-:S05]  /*5860*/  IMAD.X R4, RZ, RZ, ~R4, P0 ;  /* 0x000000ffff047224 */ /* 0x000fca00000e0e04 */
[----:B------:R-:W-:-:S04]  /*5870*/  SHF.R.S64 R5, R5, 0x1f, R4 ;  /* 0x0000001f05057819 */ /* 0x000fc80000001004 */
[----:B------:R-:W-:-:S04]  /*5880*/  IADD3 R204, P0, PT, R5, R204, RZ ;  /* 0x000000cc05cc7210 */ /* 0x000fc80007f1e0ff */
[----:B------:R-:W-:-:S09]  /*5890*/  LEA.HI.X.SX32 R205, R4, R205, 0x1, P0 ;  /* 0x000000cd04cd7211 */ /* 0x000fd200000f0eff */
.L_x_5891:
[----:B------:R-:W1:Y:S01]  /*58a0*/  LDCU.64 UR6, c[0x0][0x3c0] ;  /* 0x00007800ff0677ac */ /* 0x000e620008000a00 */
[----:B------:R-:W-:Y:S01]  /*58b0*/  IMAD.SHL.U32 R183, R184, 0x20, RZ ;  /* 0x00000020b8b77824 */ /* 0x000fe200078e00ff */
[----:B------:R-:W-:Y:S02]  /*58c0*/  LOP3.LUT R5, R149, 0x1f8, RZ, 0xc0, !PT ;  /* 0x000001f895057812 */ /* 0x000fe400078ec0ff */
[--C-:B------:R-:W-:Y:S02]  /*58d0*/  SHF.R.U32.HI R186, RZ, 0x1, R184.reuse ;  /* 0x00000001ffba7819 */ /* 0x100fe400000116b8 */
[----:B------:R-:W-:Y:S02]  /*58e0*/  LOP3.LUT R4, R5, 0x38, R184, 0x78, !PT ;  /* 0x0000003805047812 */ /* 0x000fe400078e78b8 */
[----:B------:R-:W-:Y:S02]  /*58f0*/  LOP3.LUT R183, R183, 0x7c00, RZ, 0xc0, !PT ;  /* 0x00007c00b7b77812 */ /* 0x000fe400078ec0ff */
[----:B------:R-:W-:-:S02]  /*5900*/  LOP3.LUT R206, R148, 0x400, RZ, 0xc0, !PT ;  /* 0x0000040094ce7812 */ /* 0x000fc400078ec0ff */
[----:B------:R-:W-:Y:S02]  /*5910*/  LOP3.LUT R181, R4, 0x1e00, R149, 0xf8, !PT ;  /* 0x00001e0004b57812 */ /* 0x000fe400078ef895 */
[----:B------:R-:W-:Y:S01]  /*5920*/  LOP3.LUT R5, R186, 0x8, RZ, 0xc0, !PT ;  /* 0x00000008ba057812 */ /* 0x000fe200078ec0ff */
[----:B------:R-:W-:Y:S01]  /*5930*/  IMAD R206, R147, 0x2, R206 ;  /* 0x0000000293ce7824 */ /* 0x000fe200078e02ce */
[----:B------:R-:W-:Y:S01]  /*5940*/  LOP3.LUT R148, R183, 0x200, R148, 0xf8, !PT ;  /* 0x00000200b7947812 */ /* 0x000fe200078ef894 */
[----:B-1----:R-:W-:Y:S01]  /*5950*/  USHF.L.U32 UR4, UR6, 0x5, URZ ;  /* 0x0000000506047899 */ /* 0x002fe200080006ff */
[----:B------:R-:W-:Y:S01]  /*5960*/  LEA R181, R181, UR5, 0x1 ;  /* 0x00000005b5b57c11 */ /* 0x000fe2000f8e08ff */
[----:B------:R-:W-:Y:S01]  /*5970*/  USHF.L.U64.HI UR7, UR6, 0x5, UR7 ;  /* 0x0000000506077899 */ /* 0x000fe20008010207 */
[----:B------:R-:W-:Y:S01]  /*5980*/  LOP3.LUT R148, R148, R146, R5, 0xf6, !PT ;  /* 0x0000009294947212 */ /* 0x000fe200078ef605 */
[----:B------:R-:W-:Y:S02]  /*5990*/  VIADD R193, R206, UR5 ;  /* 0x00000005cec17c36 */ /* 0x000fe40008000000 */
[----:B------:R-:W-:Y:S01]  /*59a0*/  IADD3 R4, P0, PT, R204, UR4, RZ ;  /* 0x00000004cc047c10 */ /* 0x000fe2000ff1e0ff */
[----:B------:R-:W-:Y:S01]  /*59b0*/  @!PT LDS RZ, [RZ] ;  /* 0x00000000fffff984 */ /* 0x000fe20000000800 */
[----:B------:R-:W-:Y:S01]  /*59c0*/  @!PT LDS RZ, [RZ] ;  /* 0x00000000fffff984 */ /* 0x000fe20000000800 */
[----:B------:R-:W-:Y:S01]  /*59d0*/  @!PT LDS RZ, [RZ] ;  /* 0x00000000fffff984 */ /* 0x000fe20000000800 */
[----:B------:R-:W-:Y:S01]  /*59e0*/  LDGSTS.E.BYPASS.LTC128B.128 [R181+0xc000], desc[UR14][R204.64] ;  /* 0x0c000000ccb57fae */ /* 0x000fe2000b981a0e */
[----:B------:R-:W-:Y:S01]  /*59f0*/  LEA R207, R148, UR5, 0x1 ;  /* 0x0000000594cf7c11 */ /* 0x000fe2000f8e08ff */
[----:B------:R-:W-:Y:S01]  /*5a00*/  IMAD.IADD R192, R168, 0x1, R193 ;  /* 0x00000001a8c07824 */ /* 0x000fe200078e02c1 */
[----:B------:R-:W-:Y:S01]  /*5a10*/  IADD3.X R5, PT, PT, R205, UR7, RZ, P0, !PT ;  /* 0x00000007cd057c10 */ /* 0x000fe200087fe4ff */
[----:B------:R-:W-:Y:S01]  /*5a20*/  LDGSTS.E.BYPASS.LTC128B.128 [R181+0xe000], desc[UR14][R204.64+0x80] ;  /* 0x0e000080ccb57fae */ /* 0x000fe2000b981a0e */
[----:B------:R-:W-:Y:S01]  /*5a30*/  IADD3 R8, P0, PT, R4, UR4, RZ ;  /* 0x0000000404087c10 */ /* 0x000fe2000ff1e0ff */
[----:B------:R-:W-:-:S02]  /*5a40*/  IMAD.IADD R194, R168, 0x1, R207 ;  /* 0x00000001a8c27824 */ /* 0x000fc400078e02cf */
[----:B------:R-:W-:Y:S01]  /*5a50*/  LDGSTS.E.BYPASS.LTC128B.128 [R181+0x10000], desc[UR14][R204.64+0x100] ;  /* 0x10000100ccb57fae */ /* 0x000fe2000b981a0e */
[----:B------:R-:W-:Y:S01]  /*5a60*/  IADD3.X R9, PT, PT, R5, UR7, RZ, P0, !PT ;  /* 0x0000000705097c10 */ /* 0x000fe200087fe4ff */
[----:B------:R-:W-:Y:S01]  /*5a70*/  IMAD.IADD R203, R152, 0x1, R207 ;  /* 0x0000000198cb7824 */ /* 0x000fe200078e02cf */
[----:B------:R-:W-:Y:S01]  /*5a80*/  IADD3 R6, P0, PT, R8, UR4, RZ ;  /* 0x0000000408067c10 */ /* 0x000fe2000ff1e0ff */
[----:B------:R-:W-:Y:S01]  /*5a90*/  LDGSTS.E.BYPASS.LTC128B.128 [R181+0xc800], desc[UR14][R4.64] ;  /* 0x0c80000004b57fae */ /* 0x000fe2000b981a0e */
[----:B------:R-:W-:Y:S02]  /*5aa0*/  IMAD.IADD R193, R152, 0x1, R193 ;  /* 0x0000000198c17824 */ /* 0x000fe400078e02c1 */
[----:B------:R-:W-:Y:S01]  /*5ab0*/  IADD3.X R7, PT, PT, R9, UR7, RZ, P0, !PT ;  /* 0x0000000709077c10 */ /* 0x000fe200087fe4ff */
[----:B------:R-:W-:Y:S01]  /*5ac0*/  LDGSTS.E.BYPASS.LTC128B.128 [R181+0xe800], desc[UR14][R4.64+0x80] ;  /* 0x0e80008004b57fae */ /* 0x000fe2000b981a0e */
[C---:B------:R-:W-:Y:S02]  /*5ad0*/  IMAD.IADD R187, R168.reuse, 0x1, R203 ;  /* 0x00000001a8bb7824 */ /* 0x040fe400078e02cb */
[----:B------:R-:W-:Y:S01]  /*5ae0*/  IMAD.IADD R185, R168, 0x1, R193 ;  /* 0x00000001a8b97824 */ /* 0x000fe200078e02c1 */
[----:B------:R-:W-:Y:S04]  /*5af0*/  LDGSTS.E.BYPASS.LTC128B.128 [R181+0x10800], desc[UR14][R4.64+0x100] ;  /* 0x1080010004b57fae */ /* 0x000fe8000b981a0e */
[----:B------:R-:W-:Y:S04]  /*5b00*/  LDGSTS.E.BYPASS.LTC128B.128 [R181+0xd000], desc[UR14][R8.64] ;  /* 0x0d00000008b57fae */ /* 0x000fe8000b981a0e */
        /* <DEDUP_REMOVED lines=229> */
.L_x_5893:
[----:B------:R-:W-:Y:S01]  /*6960*/  UMOV UR4, URZ ;  /* 0x000000ff00047c82 */ /* 0x000fe20008000000 */
[----:B------:R-:W-:Y:S01]  /*6970*/  IMAD.SHL.U32 R2, R134, 0x40, RZ ;  /* 0x0000004086027824 */ /* 0x000fe200078e00ff */
[----:B------:R-:W-:-:S05]  /*6980*/  IADD3 R4, P0, PT, RZ, -UR4, RZ ;  /* 0x80000004ff047c10 */ /* 0x000fca000ff1e0ff */
[----:B------:R-:W-:-:S05]  /*6990*/  IMAD.X R2, RZ, RZ, ~R2, P0 ;  /* 0x000000ffff027224 */ /* 0x000fca00000e0e02 */
[----:B------:R-:W-:-:S04]  /*69a0*/  SHF.R.S64 R5, R4, 0x1f, R2 ;  /* 0x0000001f04057819 */ /* 0x000fc80000001002 */
[----:B------:R-:W-:-:S04]  /*69b0*/  IADD3 R202, P0, PT, R5, R202, RZ ;  /* 0x000000ca05ca7210 */ /* 0x000fc80007f1e0ff */
[----:B------:R-:W-:-:S09]  /*69c0*/  LEA.HI.X.SX32 R201, R2, R201, 0x1, P0 ;  /* 0x000000c902c97211 */ /* 0x000fd200000f0eff */
.L_x_5894:
        /* <DEDUP_REMOVED lines=25> */
.L_x_5892:
[----:B------:R-:W-:Y:S01]  /*6b60*/  IMAD R10, R0, 0x40, R133 ;  /* 0x00000040000a7824 */ /* 0x000fe200078e0285 */
[----:B------:R-:W2:Y:S01]  /*6b70*/  LDCU UR4, c[0x0][0x45c] ;  /* 0x00008b80ff0477ac */ /* 0x000ea20008000800 */
[----:B------:R-:W3:Y:S01]  /*6b80*/  S2UR UR6, SR_CgaCtaId ;  /* 0x00000000000679c3 */ /* 0x000ee20000008800 */
[----:B------:R-:W-:Y:S01]  /*6b90*/  SEL R156, R182, 0xffffffe0, !P5 ;  /* 0xffffffe0b69c7807 */ /* 0x000fe20006800000 */
[C---:B------:R-:W-:Y:S01]  /*6ba0*/  VIADD R2, R10.reuse, 0xffffff80 ;  /* 0xffffff800a027836 */ /* 0x040fe20000000000 */
[C---:B-1----:R-:W-:Y:S01]  /*6bb0*/  IADD3 R4, PT, PT, R10.reuse, -0x7f, RZ ;  /* 0xffffff810a047810 */ /* 0x042fe20007ffe0ff */
[C---:B------:R-:W-:Y:S01]  /*6bc0*/  VIADD R5, R10.reuse, 0xffffff89 ;  /* 0xffffff890a057836 */ /* 0x040fe20000000000 */
[C---:B------:R-:W-:Y:S01]  /*6bd0*/  IADD3 R13, PT, PT, R10.reuse, -0x70, RZ ;  /* 0xffffff900a0d7810 */ /* 0x040fe20007ffe0ff */
[----:B------:R-:W-:Y:S01]  /*6be0*/  VIADD R12, R10, 0xffffff91 ;  /* 0xffffff910a0c7836 */ /* 0x000fe20000000000 */
[----:B------:R-:W-:Y:S01]  /*6bf0*/  ISETP.GE.AND P1, PT, R2, R199, PT ;  /* 0x000000c70200720c */ /* 0x000fe20003f26270 */
[----:B------:R-:W-:Y:S01]  /*6c00*/  VIADD R14, R10, 0xffffffb0 ;  /* 0xffffffb00a0e7836 */ /* 0x000fe20000000000 */
[----:B------:R-:W-:Y:S01]  /*6c10*/  ISETP.GE.AND P0, PT, R2, R198, PT ;  /* 0x000000c60200720c */ /* 0x000fe20003f06270 */
[----:B------:R-:W-:Y:S01]  /*6c20*/  UMOV UR5, 0x400 ;  /* 0x0000040000057882 */ /* 0x000fe20000000000 */
[----:B------:R-:W-:-:S02]  /*6c30*/  FSEL R148, R148, -INF , P1 ;  /* 0xff80000094947808 */ /* 0x000fc40000800000 */
[----:B------:R-:W-:Y:S02]  /*6c40*/  ISETP.GE.AND P1, PT, R2, R197, PT ;  /* 0x000000c50200720c */ /* 0x000fe40003f26270 */
[----:B------:R-:W-:Y:S02]  /*6c50*/  ISETP.GE.AND P6, PT, R4, R199, PT ;  /* 0x000000c70400720c */ /* 0x000fe40003fc6270 */
[----:B------:R-:W-:Y:S02]  /*6c60*/  ISETP.GE.AND P3, PT, R2, R196, PT ;  /* 0x000000c40200720c */ /* 0x000fe40003f66270 */
[----:B------:R-:W-:Y:S02]  /*6c70*/  FSEL R2, R148, -INF , !P0 ;  /* 0xff80000094027808 */ /* 0x000fe40004000000 */
[----:B------:R-:W-:Y:S02]  /*6c80*/  FSEL R9, R150, -INF , P1 ;  /* 0xff80000096097808 */ /* 0x000fe40000800000 */
[----:B------:R-:W-:Y:S01]  /*6c90*/  FSEL R6, R149, -INF , P6 ;  /* 0xff80000095067808 */ /* 0x000fe20003000000 */
[----:B---3--:R-:W-:Y:S01]  /*6ca0*/  ULEA UR5, UR6, UR5, 0x18 ;  /* 0x0000000506057291 */ /* 0x008fe2000f8ec0ff */
[----:B------:R-:W-:-:S02]  /*6cb0*/  ISETP.GE.AND P0, PT, R4, R198, PT ;  /* 0x000000c60400720c */ /* 0x000fc40003f06270 */
[C---:B------:R-:W-:Y:S02]  /*6cc0*/  ISETP.GE.AND P1, PT, R4.reuse, R197, PT ;  /* 0x000000c50400720c */ /* 0x040fe40003f26270 */
[----:B------:R-:W-:Y:S01]  /*6cd0*/  ISETP.GE.AND P6, PT, R4, R196, PT ;  /* 0x000000c40400720c */ /* 0x000fe20003fc6270 */
[----:B------:R-:W-:Y:S01]  /*6ce0*/  VIADD R4, R10, 0xffffff88 ;  /* 0xffffff880a047836 */ /* 0x000fe20000000000 */
[----:B------:R-:W-:Y:S02]  /*6cf0*/  FSEL R9, R9, -INF , !P3 ;  /* 0xff80000009097808 */ /* 0x000fe40005800000 */
[----:B------:R-:W-:Y:S02]  /*6d00*/  FSEL R7, R151, -INF , P1 ;  /* 0xff80000097077808 */ /* 0x000fe40000800000 */
[C---:B------:R-:W-:Y:S02]  /*6d10*/  ISETP.GE.AND P3, PT, R4.reuse, R199, PT ;  /* 0x000000c70400720c */ /* 0x040fe40003f66270 */
[----:B------:R-:W-:-:S02]  /*6d20*/  ISETP.GE.AND P1, PT, R4, R197, PT ;  /* 0x000000c50400720c */ /* 0x000fc40003f26270 */
[----:B------:R-:W-:Y:S02]  /*6d30*/  FSEL R6, R6, -INF , !P0 ;  /* 0xff80000006067808 */ /* 0x000fe40004000000 */
[----:B------:R-:W-:Y:S02]  /*6d40*/  FSEL R144, R144, -INF , P3 ;  /* 0xff80000090907808 */ /* 0x000fe40001800000 */
[----:B------:R-:W-:Y:S02]  /*6d50*/  FSEL R7, R7, -INF , !P6 ;  /* 0xff80000007077808 */ /* 0x000fe40007000000 */
[C---:B------:R-:W-:Y:S02]  /*6d60*/  ISETP.GE.AND P0, PT, R4.reuse, R198, PT ;  /* 0x000000c60400720c */ /* 0x040fe40003f06270 */
[----:B------:R-:W-:Y:S02]  /*6d70*/  ISETP.GE.AND P3, PT, R4, R196, PT ;  /* 0x000000c40400720c */ /* 0x000fe40003f66270 */
[----:B------:R-:W-:-:S02]  /*6d80*/  ISETP.GE.AND P6, PT, R5, R199, PT ;  /* 0x000000c70500720c */ /* 0x000fc40003fc6270 */
[----:B------:R-:W-:Y:S02]  /*6d90*/  FSEL R11, R146, -INF , P1 ;  /* 0xff800000920b7808 */ /* 0x000fe40000800000 */
[----:B------:R-:W-:Y:S02]  /*6da0*/  ISETP.GE.AND P1, PT, R5, R197, PT ;  /* 0x000000c50500720c */ /* 0x000fe40003f26270 */
[----:B------:R-:W-:Y:S02]  /*6db0*/  FSEL R4, R144, -INF , !P0 ;  /* 0xff80000090047808 */ /* 0x000fe40004000000 */
[----:B------:R-:W-:Y:S02]  /*6dc0*/  FSEL R8, R145, -INF , P6 ;  /* 0xff80000091087808 */ /* 0x000fe40003000000 */
[----:B------:R-:W-:Y:S02]  /*6dd0*/  FSEL R11, R11, -INF , !P3 ;  /* 0xff8000000b0b7808 */ /* 0x000fe40005800000 */
[----:B------:R-:W-:-:S02]  /*6de0*/  ISETP.GE.AND P0, PT, R5, R198, PT ;  /* 0x000000c60500720c */ /* 0x000fc40003f06270 */
[----:B------:R-:W-:Y:S02]  /*6df0*/  ISETP.GE.AND P6, PT, R5, R196, PT ;  /* 0x000000c40500720c */ /* 0x000fe40003fc6270 */
[----:B------:R-:W-:Y:S02]  /*6e00*/  ISETP.GE.AND P3, PT, R13, R199, PT ;  /* 0x000000c70d00720c */ /* 0x000fe40003f66270 */
[----:B------:R-:W-:Y:S02]  /*6e10*/  FSEL R5, R147, -INF , P1 ;  /* 0xff80000093057808 */ /* 0x000fe40000800000 */
[----:B------:R-:W-:Y:S02]  /*6e20*/  ISETP.GE.AND P1, PT, R13, R197, PT ;  /* 0x000000c50d00720c */ /* 0x000fe40003f26270 */
[----:B------:R-:W-:Y:S02]  /*6e30*/  FSEL R8, R8, -INF , !P0 ;  /* 0xff80000008087808 */ /* 0x000fe40004000000 */
[----:B------:R-:W-:-:S02]  /*6e40*/  FSEL R140, R140, -INF , P3 ;  /* 0xff8000008c8c7808 */ /* 0x000fc40001800000 */
        /* <DEDUP_REMOVED lines=8> */
[----:B------:R-:W-:Y:S02]  /*6ed0*/  FSEL R187, R142, -INF , !P3 ;  /* 0xff8000008ebb7808 */ /* 0x000fe40005800000 */
[C---:B------:R-:W-:Y:S02]  /*6ee0*/  ISETP.GE.AND P0, PT, R12.reuse, R198, PT ;  /* 0x000000c60c00720c */ /* 0x040fe40003f06270 */
[----:B------:R-:W-:Y:S02]  /*6ef0*/  FSEL R141, R141, -INF , P6 ;  /* 0xff8000008d8d7808 */ /* 0x000fe40003000000 */
[----:B------:R-:W-:Y:S02]  /*6f00*/  ISETP.GE.AND P3, PT, R13, R199, PT ;  /* 0x000000c70d00720c */ /* 0x000fe40003f66270 */
[----:B------:R-:W-:-:S02]  /*6f10*/  ISETP.GE.AND P6, PT, R12, R196, PT ;  /* 0x000000c40c00720c */ /* 0x000fc40003fc6270 */
[----:B------:R-:W-:Y:S02]  /*6f20*/  FSEL R143, R143, -INF , P1 ;  /* 0xff8000008f8f7808 */ /* 0x000fe40000800000 */
[----:B------:R-:W-:Y:S02]  /*6f30*/  IADD3 R12, PT, PT, R10, -0x67, RZ ;  /* 0xffffff990a0c7810 */ /* 0x000fe40007ffe0ff */
[----:B------:R-:W-:Y:S02]  /*6f40*/  ISETP.GE.AND P1, PT, R13, R197, PT ;  /* 0x000000c50d00720c */ /* 0x000fe40003f26270 */
[----:B------:R-:W-:Y:S02]  /*6f50*/  FSEL R146, R141, -INF , !P0 ;  /* 0xff8000008d927808 */ /* 0x000fe40004000000 */
[----:B------:R-:W-:Y:S02]  /*6f60*/  FSEL R136, R136, -INF , P3 ;  /* 0xff80000088887808 */ /* 0x000fe40001800000 */
[----:B------:R-:W-:-:S02]  /*6f70*/  ISETP.GE.AND P0, PT, R13, R198, PT ;  /* 0x000000c60d00720c */ /* 0x000fc40003f06270 */
[----:B------:R-:W-:Y:S02]  /*6f80*/  FSEL R181, R143, -INF , !P6 ;  /* 0xff8000008fb57808 */ /* 0x000fe40007000000 */
[----:B------:R-:W-:Y:S01]  /*6f90*/  ISETP.GE.AND P3, PT, R13, R196, PT ;  /* 0x000000c40d00720c */ /* 0x000fe20003f66270 */
[----:B------:R-:W-:Y:S01]  /*6fa0*/  VIADD R13, R10, 0xffffffa0 ;  /* 0xffffffa00a0d7836 */ /* 0x000fe20000000000 */
[----:B------:R-:W-:Y:S02]  /*6fb0*/  ISETP.GE.AND P6, PT, R12, R199, PT ;  /* 0x000000c70c00720c */ /* 0x000fe40003fc6270 */
[----:B------:R-:W-:Y:S02]  /*6fc0*/  FSEL R138, R138, -INF , P1 ;  /* 0xff8000008a8a7808 */ /* 0x000fe40000800000 */
[----:B------:R-:W-:Y:S02]  /*6fd0*/  ISETP.GE.AND P1, PT, R12, R197, PT ;  /* 0x000000c50c00720c */ /* 0x000fe40003f26270 */
[----:B------:R-:W-:-:S02]  /*6fe0*/  FSEL R144, R136, -INF , !P0 ;  /* 0xff80000088907808 */ /* 0x000fc40004000000 */
[----:B------:R-:W-:Y:S02]  /*6ff0*/  FSEL R136, R137, -INF , P6 ;  /* 0xff80000089887808 */ /* 0x000fe40003000000 */
[----:B------:R-:W-:Y:S02]  /*7000*/  FSEL R147, R138, -INF , !P3 ;  /* 0xff8000008a937808 */ /* 0x000fe40005800000 */
[C---:B------:R-:W-:Y:S02]  /*7010*/  ISETP.GE.AND P0, PT, R12.reuse, R198, PT ;  /* 0x000000c60c00720c */ /* 0x040fe40003f06270 */
[----:B------:R-:W-:Y:S02]  /*7020*/  ISETP.GE.AND P6, PT, R12, R196, PT ;  /* 0x000000c40c00720c */ /* 0x000fe40003fc6270 */
[----:B------:R-:W-:Y:S02]  /*7030*/  FSEL R139, R139, -INF , P1 ;  /* 0xff8000008b8b7808 */ /* 0x000fe40000800000 */
[----:B------:R-:W-:-:S02]  /*7040*/  ISETP.GE.AND P3, PT, R13, R199, PT ;  /* 0x000000c70d00720c */ /* 0x000fc40003f66270 */
[----:B------:R-:W-:Y:S02]  /*7050*/  IADD3 R12, PT, PT, R10, -0x5f, RZ ;  /* 0xffffffa10a0c7810 */ /* 0x000fe40007ffe0ff */
[----:B------:R-:W-:Y:S02]  /*7060*/  ISETP.GE.AND P1, PT, R13, R197, PT ;  /* 0x000000c50d00720c */ /* 0x000fe40003f26270 */
[----:B------:R-:W-:Y:S02]  /*7070*/  FSEL R136, R136, -INF , !P0 ;  /* 0xff80000088887808 */ /* 0x000fe40004000000 */
[----:B------:R-:W-:Y:S02]  /*7080*/  FSEL R32, R32, -INF , P3 ;  /* 0xff80000020207808 */ /* 0x000fe40001800000 */
[----:B------:R-:W-:Y:S02]  /*7090*/  FSEL R145, R139, -INF , !P6 ;  /* 0xff8000008b917808 */ /* 0x000fe40007000000 */
[----:B------:R-:W-:-:S02]  /*70a0*/  ISETP.GE.AND P0, PT, R13, R198, PT ;  /* 0x000000c60d00720c */ /* 0x000fc40003f06270 */
[----:B------:R-:W-:Y:S01]  /*70b0*/  ISETP.GE.AND P3, PT, R13, R196, PT ;  /* 0x000000c40d00720c */ /* 0x000fe20003f66270 */
[----:B------:R-:W-:Y:S01]  /*70c0*/  VIADD R13, R10, 0xffffffa8 ;  /* 0xffffffa80a0d7836 */ /* 0x000fe20000000000 */
[----:B------:R-:W-:Y:S02]  /*70d0*/  ISETP.GE.AND P6, PT, R12, R199, PT ;  /* 0x000000c70c00720c */ /* 0x000fe40003fc6270 */
[----:B------:R-:W-:Y:S02]  /*70e0*/  FSEL R34, R34, -INF , P1 ;  /* 0xff80000022227808 */ /* 0x000fe40000800000 */
[----:B------:R-:W-:Y:S02]  /*70f0*/  ISETP.GE.AND P1, PT, R12, R197, PT ;  /* 0x000000c50c00720c */ /* 0x000fe40003f26270 */
[----:B------:R-:W-:Y:S02]  /*7100*/  FSEL R188, R32, -INF , !P0 ;  /* 0xff80000020bc7808 */ /* 0x000fe40004000000 */
[----:B------:R-:W-:-:S02]  /*7110*/  FSEL R33, R33, -INF , P6 ;  /* 0xff80000021217808 */ /* 0x000fc40003000000 */
[C---:B------:R-:W-:Y:S02]  /*7120*/  ISETP.GE.AND P0, PT, R12.reuse, R198, PT ;  /* 0x000000c60c00720c */ /* 0x040fe40003f06270 */
[----:B------:R-:W-:Y:S02]  /*7130*/  ISETP.GE.AND P6, PT, R12, R196, PT ;  /* 0x000000c40c00720c */ /* 0x000fe40003fc6270 */
[----:B------:R-:W-:Y:S02]  /*7140*/  FSEL R35, R35, -INF , P1 ;  /* 0xff80000023237808 */ /* 0x000fe40000800000 */
[----:B------:R-:W-:Y:S02]  /*7150*/  FSEL R143, R34, -INF , !P3 ;  /* 0xff800000228f7808 */ /* 0x000fe40005800000 */
[C---:B------:R-:W-:Y:S02]  /*7160*/  ISETP.GE.AND P1, PT, R13.reuse, R199, PT ;  /* 0x000000c70d00720c */ /* 0x040fe40003f26270 */
[----:B------:R-:W-:-:S02]  /*7170*/  ISETP.GE.AND P3, PT, R13, R197, PT ;  /* 0x000000c50d00720c */ /* 0x000fc40003f66270 */
[----:B------:R-:W-:Y:S02]  /*7180*/  IADD3 R12, PT, PT, R10, -0x57, RZ ;  /* 0xffffffa90a0c7810 */ /* 0x000fe40007ffe0ff */
[----:B------:R-:W-:Y:S02]  /*7190*/  FSEL R178, R33, -INF , !P0 ;  /* 0xff80000021b27808 */ /* 0x000fe40004000000 */
[----:B------:R-:W-:Y:S02]  /*71a0*/  FSEL R141, R35, -INF , !P6 ;  /* 0xff800000238d7808 */ /* 0x000fe40007000000 */
[C---:B------:R-:W-:Y:S02]  /*71b0*/  ISETP.GE.AND P0, PT, R13.reuse, R198, PT ;  /* 0x000000c60d00720c */ /* 0x040fe40003f06270 */
[----:B------:R-:W-:Y:S02]  /*71c0*/  FSEL R28, R28, -INF , P1 ;  /* 0xff8000001c1c7808 */ /* 0x000fe40000800000 */
[----:B------:R-:W-:-:S02]  /*71d0*/  ISETP.GE.AND P6, PT, R13, R196, PT ;  /* 0x000000c40d00720c */ /* 0x000fc40003fc6270 */
[----:B------:R-:W-:Y:S02]  /*71e0*/  FSEL R30, R30, -INF , P3 ;  /* 0xff8000001e1e7808 */ /* 0x000fe40001800000 */
[----:B------:R-:W-:Y:S02]  /*71f0*/  ISETP.GE.AND P1, PT, R12, R199, PT ;  /* 0x000000c70c00720c */ /* 0x000fe40003f26270 */
[----:B------:R-:W-:Y:S02]  /*7200*/  FSEL R142, R28, -INF , !P0 ;  /* 0xff8000001c8e7808 */ /* 0x000fe40004000000 */
[----:B------:R-:W-:Y:S02]  /*7210*/  ISETP.GE.AND P3, PT, R12, R197, PT ;  /* 0x000000c50c00720c */ /* 0x000fe40003f66270 */
[----:B------:R-:W-:Y:S02]  /*7220*/  FSEL R179, R30, -INF , !P6 ;  /* 0xff8000001eb37808 */ /* 0x000fe40007000000 */
[----:B------:R-:W-:-:S02]  /*7230*/  FMNMX3.FTZ R15, R132, R2, R6, !PT ;  /* 0x00000002840f7276 */ /* 0x000fc40007810006 */
[----:B------:R-:W-:Y:S02]  /*7240*/  ISETP.GE.AND P0, PT, R12, R198, PT ;  /* 0x000000c60c00720c */ /* 0x000fe40003f06270 */
[----:B------:R-:W-:Y:S02]  /*7250*/  FSEL R29, R29, -INF , P1 ;  /* 0xff8000001d1d7808 */ /* 0x000fe40000800000 */
[----:B------:R-:W-:Y:S02]  /*7260*/  ISETP.GE.AND P6, PT, R14, R199, PT ;  /* 0x000000c70e00720c */ /* 0x000fe40003fc6270 */
[----:B------:R-:W-:Y:S02]  /*7270*/  IADD3 R13, PT, PT, R10, -0x4f, RZ ;  /* 0xffffffb10a0d7810 */ /* 0x000fe40007ffe0ff */
[----:B------:R-:W-:Y:S02]  /*7280*/  FSEL R31, R31, -INF , P3 ;  /* 0xff8000001f1f7808 */ /* 0x000fe40001800000 */
[----:B------:R-:W-:-:S02]  /*7290*/  FMNMX3.FTZ R15, R15, R4, R8, !PT ;  /* 0x000000040f0f7276 */ /* 0x000fc40007810008 */
[----:B------:R-:W-:Y:S01]  /*72a0*/  ISETP.GE.AND P1, PT, R12, R196, PT ;  /* 0x000000c40c00720c */ /* 0x000fe20003f26270 */
[----:B------:R-:W-:Y:S01]  /*72b0*/  VIADD R12, R10, 0xffffffb8 ;  /* 0xffffffb80a0c7836 */ /* 0x000fe20000000000 */
[----:B------:R-:W-:Y:S02]  /*72c0*/  ISETP.GE.AND P3, PT, R14, R198, PT ;  /* 0x000000c60e00720c */ /* 0x000fe40003f66270 */
[----:B------:R-:W-:Y:S02]  /*72d0*/  FSEL R24, R24, -INF , P6 ;  /* 0xff80000018187808 */ /* 0x000fe40003000000 */
[----:B------:R-:W-:Y:S02]  /*72e0*/  FSEL R140, R29, -INF , !P0 ;  /* 0xff8000001d8c7808 */ /* 0x000fe40004000000 */
[----:B------:R-:W-:Y:S02]  /*72f0*/  ISETP.GE.AND P0, PT, R14, R197, PT ;  /* 0x000000c50e00720c */ /* 0x000fe40003f06270 */
[----:B------:R-:W-:-:S02]  /*7300*/  ISETP.GE.AND P6, PT, R13, R199, PT ;  /* 0x000000c70d00720c */ /* 0x000fc40003fc6270 */
[----:B------:R-:W-:Y:S02]  /*7310*/  FMNMX3.FTZ R15, R15, R170, R146, !PT ;  /* 0x000000aa0f0f7276 */ /* 0x000fe40007810092 */
[----:B------:R-:W-:Y:S02]  /*7320*/  FSEL R166, R24, -INF , !P3 ;  /* 0xff80000018a67808 */ /* 0x000fe40005800000 */
[----:B------:R-:W-:Y:S02]  /*7330*/  ISETP.GE.AND P3, PT, R13, R198, PT ;  /* 0x000000c60d00720c */ /* 0x000fe40003f66270 */
[----:B------:R-:W-:Y:S02]  /*7340*/  FSEL R26, R26, -INF , P0 ;  /* 0xff8000001a1a7808 */ /* 0x000fe40000000000 */
[----:B------:R-:W-:Y:S02]  /*7350*/  FSEL R25, R25, -INF , P6 ;  /* 0xff80000019197808 */ /* 0x000fe40003000000 */
[----:B------:R-:W-:-:S02]  /*7360*/  ISETP.GE.AND P0, PT, R12, R199, PT ;  /* 0x000000c70c00720c */ /* 0x000fc40003f06270 */
[----:B------:R-:W-:Y:S02]  /*7370*/  IADD3 R10, PT, PT, R10, -0x47, RZ ;  /* 0xffffffb90a0a7810 */ /* 0x000fe40007ffe0ff */
[----:B------:R-:W-:Y:S02]  /*7380*/  FMNMX3.FTZ R15, R15, R144, R136, !PT ;  /* 0x000000900f0f7276 */ /* 0x000fe40007810088 */
[----:B------:R-:W-:Y:S02]  /*7390*/  FSEL R168, R25, -INF , !P3 ;  /* 0xff80000019a87808 */ /* 0x000fe40005800000 */
[----:B------:R-:W-:Y:S02]  /*73a0*/  ISETP.GE.AND P6, PT, R12, R198, PT ;  /* 0x000000c60c00720c */ /* 0x000fe40003fc6270 */
[----:B------:R-:W-:Y:S02]  /*73b0*/  FSEL R164, R172, -INF , P0 ;  /* 0xff800000aca47808 */ /* 0x000fe40000000000 */
[----:B------:R-:W-:-:S02]  /*73c0*/  ISETP.GE.AND P3, PT, R14, R196, PT ;  /* 0x000000c40e00720c */ /* 0x000fc40003f66270 */
[----:B------:R-:W-:Y:S02]  /*73d0*/  ISETP.GE.AND P0, PT, R10, R199, PT ;  /* 0x000000c70a00720c */ /* 0x000fe40003f06270 */
[----:B------:R-:W-:Y:S02]  /*73e0*/  FMNMX3.FTZ R15, R15, R188, R178, !PT ;  /* 0x000000bc0f0f7276 */ /* 0x000fe400078100b2 */
[----:B------:R-:W-:Y:S02]  /*73f0*/  FMNMX3.FTZ R14, R3, R9, R7, !PT ;  /* 0x00000009030e7276 */ /* 0x000fe40007810007 */
[----:B------:R-:W-:Y:S02]  /*7400*/  FSEL R164, R164, -INF , !P6 ;  /* 0xff800000a4a47808 */ /* 0x000fe40007000000 */
[----:B------:R-:W-:Y:S02]  /*7410*/  ISETP.GE.AND P6, PT, R10, R198, PT ;  /* 0x000000c60a00720c */ /* 0x000fe40003fc6270 */
[----:B------:R-:W-:-:S02]  /*7420*/  FSEL R162, R173, -INF , P0 ;  /* 0xff800000ada27808 */ /* 0x000fc40000000000 */
[----:B------:R-:W-:Y:S02]  /*7430*/  FMNMX3.FTZ R15, R15, R142, R140, !PT ;  /* 0x0000008e0f0f7276 */ /* 0x000fe4000781008c */
[----:B------:R-:W-:Y:S02]  /*7440*/  FMNMX3.FTZ R14, R14, R11, R5, !PT ;  /* 0x0000000b0e0e7276 */ /* 0x000fe40007810005 */
[----:B------:R-:W-:Y:S02]  /*7450*/  FSEL R162, R162, -INF , !P6 ;  /* 0xff800000a2a27808 */ /* 0x000fe40007000000 */
[----:B------:R-:W-:Y:S02]  /*7460*/  FMNMX3.FTZ R15, R15, R166, R168, !PT ;  /* 0x000000a60f0f7276 */ /* 0x000fe400078100a8 */
[----:B------:R-:W-:Y:S02]  /*7470*/  FMNMX3.FTZ R14, R14, R187, R181, !PT ;  /* 0x000000bb0e0e7276 */ /* 0x000fe400078100b5 */
[----:B------:R-:W-:-:S02]  /*7480*/  ISETP.GE.AND P0, PT, R13, R197, PT ;  /* 0x000000c50d00720c */ /* 0x000fc40003f06270 */
[----:B------:R-:W-:Y:S02]  /*7490*/  ISETP.GE.AND P6, PT, R13, R196, PT ;  /* 0x000000c40d00720c */ /* 0x000fe40003fc6270 */
[----:B------:R-:W-:Y:S02]  /*74a0*/  FMNMX3.FTZ R13, R15, R164, R162, !PT ;  /* 0x000000a40f0d7276 */ /* 0x000fe400078100a2 */
[----:B------:R-:W-:Y:S02]  /*74b0*/  FMNMX3.FTZ R14, R14, R147, R145, !PT ;  /* 0x000000930e0e7276 */ /* 0x000fe40007810091 */
[----:B------:R-:W-:Y:S02]  /*74c0*/  FSEL R177, R31, -INF , !P1 ;  /* 0xff8000001fb17808 */ /* 0x000fe40004800000 */
[----:B------:R-:W-:Y:S02]  /*74d0*/  ISETP.GE.AND P1, PT, R12, R197, PT ;  /* 0x000000c50c00720c */ /* 0x000fe40003f26270 */
[----:B------:R-:W-:-:S02]  /*74e0*/  FSEL R163, R26, -INF , !P3 ;  /* 0xff8000001aa37808 */ /* 0x000fc40005800000 */
[----:B------:R-:W-:Y:S02]  /*74f0*/  FSEL R27, R27, -INF , P0 ;  /* 0xff8000001b1b7808 */ /* 0x000fe40000000000 */
[-C--:B------:R-:W-:Y:S02]  /*7500*/  ISETP.GE.AND P3, PT, R12, R196.reuse, PT ;  /* 0x000000c40c00720c */ /* 0x080fe40003f66270 */
[----:B------:R-:W-:Y:S01]  /*7510*/  ISETP.GE.AND P0, PT, R10, R197, PT ;  /* 0x000000c50a00720c */ /* 0x000fe20003f06270 */
[----:B------:R-:W1:Y:S01]  /*7520*/  SHFL.BFLY PT, R12, R13, 0x2, 0x1f ;  /* 0x0c401f000d0c7f89 */ /* 0x000e6200000e0000 */
[----:B------:R-:W-:Y:S02]  /*7530*/  FMNMX3.FTZ R14, R14, R143, R141, !PT ;  /* 0x0000008f0e0e7276 */ /* 0x000fe4000781008d */
[----:B------:R-:W-:Y:S02]  /*7540*/  FSEL R161, R174, -INF , P1 ;  /* 0xff800000aea17808 */ /* 0x000fe40000800000 */
[----:B------:R-:W-:-:S02]  /*7550*/  ISETP.GE.AND P1, PT, R10, R196, PT ;  /* 0x000000c40a00720c */ /* 0x000fc40003f26270 */
[----:B------:R-:W-:Y:S02]  /*7560*/  FSEL R159, R175, -INF , P0 ;  /* 0xff800000af9f7808 */ /* 0x000fe40000000000 */
        /* <DEDUP_REMOVED lines=9> */
[----:B-1----:R-:W-:Y:S01]  /*7600*/  FMNMX.FTZ R15, R13, R12, !PT ;  /* 0x0000000c0d0f7209 */ /* 0x002fe20007810000 */
[----:B------:R-:W1:Y:S01]  /*7610*/  SHFL.BFLY PT, R10, R17, 0x2, 0x1f ;  /* 0x0c401f00110a7f89 */ /* 0x000e6200000e0000 */
[----:B------:R-:W-:Y:S01]  /*7620*/  @P2 IADD3 R157, PT, PT, R16, -0x40, RZ ;  /* 0xffffffc0109d2810 */ /* 0x000fe20007ffe0ff */
[----:B------:R-:W-:Y:S01]  /*7630*/  IMAD.IADD R160, R156, 0x1, R185 ;  /* 0x000000019ca07824 */ /* 0x000fe200078e02b9 */
[----:B------:R-:W-:Y:S01]  /*7640*/  @P4 IADD3 R209, PT, PT, R0, -0x3, RZ ;  /* 0xfffffffd00d14810 */ /* 0x000fe20007ffe0ff */
[----:B------:R-:W3:Y:S02]  /*7650*/  SHFL.BFLY PT, R134, R15, 0x1, 0x1f ;  /* 0x0c201f000f867f89 */ /* 0x000ee400000e0000 */
[----:B------:R-:W-:-:S02]  /*7660*/  IMAD.IADD R156, R156, 0x1, R157 ;  /* 0x000000019c9c7824 */ /* 0x000fc400078e029d */
[----:B------:R-:W-:Y:S04]  /*7670*/  LDSM.16.MT88.4 R28, [R157] ;  /* 0x000000009d1c783b */ /* 0x000fe80000004200 */
[----:B------:R-:W-:Y:S01]  /*7680*/  LDSM.16.MT88.4 R20, [R160+0xc000] ;  /* 0x00c00000a014783b */ /* 0x000fe20000004200 */
[----:B-1----:R-:W-:Y:S02]  /*7690*/  FMNMX.FTZ R13, R17, R10, !PT ;  /* 0x0000000a110d7209 */ /* 0x002fe40007810000 */
[----:B---3--:R-:W-:-:S03]  /*76a0*/  FMNMX.FTZ R134, R15, R134, !PT ;  /* 0x000000860f867209 */ /* 0x008fc60007810000 */
[----:B------:R-:W1:Y:S01]  /*76b0*/  SHFL.BFLY PT, R10, R13, 0x1, 0x1f ;  /* 0x0c201f000d0a7f89 */ /* 0x000e6200000e0000 */
[C---:B------:R-:W-:Y:S01]  /*76c0*/  FSETP.NEU.FTZ.AND P1, PT, R134.reuse, -INF , PT ;  /* 0xff8000008600780b */ /* 0x040fe20003f3d000 */
[----:B--2---:R-:W-:-:S05]  /*76d0*/  FMUL.FTZ R167, R134, UR4 ;  /* 0x0000000486a77c20 */ /* 0x004fca0008410000 */
        /* <DEDUP_REMOVED lines=11> */
[----:B-1----:R-:W-:Y:S01]  /*7790*/  FMNMX.FTZ R2, R13, R10, !PT ;  /* 0x0000000a0d027209 */ /* 0x002fe20007810000 */
[----:B------:R-:W-:Y:S01]  /*77a0*/  LDSM.16.MT88.4 R136, [R185+0xc800] ;  /* 0x00c80000b988783b */ /* 0x000fe20000004200 */
[--C-:B------:R-:W-:Y:S01]  /*77b0*/  FFMA.FTZ R166, R166, UR4, -R167.reuse ;  /* 0x00000004a6a67c23 */ /* 0x100fe200080108a7 */
[----:B------:R-:W-:Y:S01]  /*77c0*/  FFMA.FTZ R164, R164, UR4, -R167 ;  /* 0x00000004a4a47c23 */ /* 0x000fe200080108a7 */
[C---:B------:R-:W-:Y:S01]  /*77d0*/  FSETP.NEU.FTZ.AND P0, PT, R2.reuse, -INF , PT ;  /* 0xff8000000200780b */ /* 0x040fe20003f1d000 */
[C---:B------:R-:W-:Y:S01]  /*77e0*/  FMUL.FTZ R158, R2.reuse, UR4 ;  /* 0x00000004029e7c20 */ /* 0x040fe20008410000 */
[----:B------:R-:W1:Y:S01]  /*77f0*/  MUFU.EX2 R150, R150 ;  /* 0x0000009600967308 */ /* 0x000e620000000800 */
[----:B------:R-:W-:Y:S01]  /*7800*/  LDSM.16.MT88.4 R12, [R185+0xc000] ;  /* 0x00c00000b90c783b */ /* 0x000fe20000004200 */
[----:B------:R-:W-:-:S02]  /*7810*/  FSEL R6, R2, RZ, P0 ;  /* 0x000000ff02067208 */ /* 0x000fc40000000000 */
[----:B------:R-:W-:-:S03]  /*7820*/  FSEL R158, R158, RZ, P0 ;  /* 0x000000ff9e9e7208 */ /* 0x000fc60000000000 */
[----:B------:R-:W-:Y:S01]  /*7830*/  FADD.FTZ R3, R3, -R6 ;  /* 0x8000000603037221 */ /* 0x000fe20000010000 */
[----:B------:R-:W-:Y:S01]  /*7840*/  MUFU.EX2 R149, R149 ;  /* 0x0000009500957308 */ /* 0x000fe20000000800 */
        /* <DEDUP_REMOVED lines=8> */
[----:B------:R-:W2:Y:S01]  /*78d0*/  MUFU.EX2 R3, R3 ;  /* 0x0000000300037308 */ /* 0x000ea20000000800 */
[--C-:B------:R-:W-:Y:S01]  /*78e0*/  FFMA.FTZ R174, R181, UR4, -R158.reuse ;  /* 0x00000004b5ae7c23 */ /* 0x100fe2000801089e */
[----:B------:R-:W-:Y:S01]  /*78f0*/  FMUL.FTZ R155, R4, UR4 ;  /* 0x00000004049b7c20 */ /* 0x000fe20008410000 */
[----:B-1----:R-:W-:Y:S01]  /*7900*/  F2FP.F16.F32.PACK_AB R4, R150, R154 ;  /* 0x0000009a9604723e */ /* 0x002fe200000000ff */
[--C-:B------:R-:W-:Y:S01]  /*7910*/  FFMA.FTZ R176, R147, UR4, -R158.reuse ;  /* 0x0000000493b07c23 */ /* 0x100fe2000801089e */
[--C-:B------:R-:W-:Y:S01]  /*7920*/  FFMA.FTZ R175, R145, UR4, -R158.reuse ;  /* 0x0000000491af7c23 */ /* 0x100fe2000801089e */
[--C-:B------:R-:W-:Y:S01]  /*7930*/  FFMA.FTZ R181, R178, UR4, -R167.reuse ;  /* 0x00000004b2b57c23 */ /* 0x100fe200080108a7 */
[----:B------:R-:W-:Y:S01]  /*7940*/  LDSM.16.MT88.4 R144, [R157+0x4800] ;  /* 0x004800009d90783b */ /* 0x000fe20000004200 */
[----:B------:R-:W1:Y:S01]  /*7950*/  MUFU.EX2 R155, R155 ;  /* 0x0000009b009b7308 */ /* 0x000e620000000800 */
[--C-:B------:R-:W-:Y:S01]  /*7960*/  FFMA.FTZ R178, R142, UR4, -R167.reuse ;  /* 0x000000048eb27c23 */ /* 0x100fe200080108a7 */
[--C-:B------:R-:W-:Y:S01]  /*7970*/  FFMA.FTZ R187, R140, UR4, -R167.reuse ;  /* 0x000000048cbb7c23 */ /* 0x100fe200080108a7 */
[--C-:B------:R-:W-:Y:S01]  /*7980*/  FFMA.FTZ R188, R143, UR4, -R158.reuse ;  /* 0x000000048fbc7c23 */ /* 0x100fe2000801089e */
[--C-:B------:R-:W-:Y:S01]  /*7990*/  FFMA.FTZ R189, R141, UR4, -R158.reuse ;  /* 0x000000048dbd7c23 */ /* 0x100fe2000801089e */
[--C-:B------:R-:W-:Y:S01]  /*79a0*/  FFMA.FTZ R179, R179, UR4, -R158.reuse ;  /* 0x00000004b3b37c23 */ /* 0x100fe2000801089e */
[--C-:B------:R-:W-:Y:S01]  /*79b0*/  FFMA.FTZ R190, R177, UR4, -R158.reuse ;  /* 0x00000004b1be7c23 */ /* 0x100fe2000801089e */
[----:B------:R-:W-:Y:S01]  /*79c0*/  LDSM.16.MT88.4 R140, [R185+0xd000] ;  /* 0x00d00000b98c783b */ /* 0x000fe20000004200 */
[----:B------:R-:W3:Y:S01]  /*79d0*/  MUFU.EX2 R148, R148 ;  /* 0x0000009400947308 */ /* 0x000ee20000000800 */
[-C--:B--2---:R-:W-:Y:S01]  /*79e0*/  FMUL.FTZ R34, R106, R3.reuse ;  /* 0x000000036a227220 */ /* 0x084fe20000410000 */
[-C--:B------:R-:W-:Y:S01]  /*79f0*/  FMUL.FTZ R35, R107, R3.reuse ;  /* 0x000000036b237220 */ /* 0x080fe20000410000 */
[-C--:B------:R-:W-:Y:S01]  /*7a00*/  FMUL.FTZ R26, R114, R3.reuse ;  /* 0x00000003721a7220 */ /* 0x080fe20000410000 */
[-C--:B------:R-:W-:Y:S01]  /*7a10*/  FMUL.FTZ R27, R115, R3.reuse ;  /* 0x00000003731b7220 */ /* 0x080fe20000410000 */
[-C--:B------:R-:W-:Y:S01]  /*7a20*/  FMUL.FTZ R110, R110, R3.reuse ;  /* 0x000000036e6e7220 */ /* 0x080fe20000410000 */
[-C--:B------:R-:W-:Y:S01]  /*7a30*/  FMUL.FTZ R111, R111, R3.reuse ;  /* 0x000000036f6f7220 */ /* 0x080fe20000410000 */
[----:B------:R-:W-:Y:S01]  /*7a40*/  FMUL.FTZ R46, R46, R3 ;  /* 0x000000032e2e7220 */ /* 0x000fe20000410000 */
[----:B------:R-:W-:Y:S01]  /*7a50*/  MUFU.EX2 R152, R152 ;  /* 0x0000009800987308 */ /* 0x000fe20000000800 */
[-C--:B-1----:R-:W-:Y:S01]  /*7a60*/  FMUL.FTZ R32, R104, R155.reuse ;  /* 0x0000009b68207220 */ /* 0x082fe20000410000 */
[-C--:B------:R-:W-:Y:S01]  /*7a70*/  FMUL.FTZ R33, R105, R155.reuse ;  /* 0x0000009b69217220 */ /* 0x080fe20000410000 */
[-C--:B------:R-:W-:Y:S01]  /*7a80*/  FMUL.FTZ R24, R112, R155.reuse ;  /* 0x0000009b70187220 */ /* 0x080fe20000410000 */
[-C--:B------:R-:W-:Y:S01]  /*7a90*/  FMUL.FTZ R25, R113, R155.reuse ;  /* 0x0000009b71197220 */ /* 0x080fe20000410000 */
[----:B------:R-:W1:Y:S01]  /*7aa0*/  LDSM.16.MT88.4 R104, [R160+0xe000] ;  /* 0x00e00000a068783b */ /* 0x000e620000004200 */
[-C--:B------:R-:W-:Y:S01]  /*7ab0*/  FMUL.FTZ R108, R108, R155.reuse ;  /* 0x0000009b6c6c7220 */ /* 0x080fe20000410000 */
[----:B------:R-:W-:Y:S01]  /*7ac0*/  FMUL.FTZ R109, R109, R155 ;  /* 0x0000009b6d6d7220 */ /* 0x000fe20000410000 */
[----:B------:R-:W2:Y:S01]  /*7ad0*/  MUFU.EX2 R135, R135 ;  /* 0x0000008700877308 */ /* 0x000ea20000000800 */
[----:B---3--:R-:W-:Y:S01]  /*7ae0*/  F2FP.F16.F32.PACK_AB R6, R148, R149 ;  /* 0x000000959406723e */ /* 0x008fe200000000ff */
[----:B------:R-:W3:Y:S01]  /*7af0*/  LDSM.16.MT88.4 R112, [R157+0x2000] ;  /* 0x002000009d70783b */ /* 0x000ee20000004200 */
[-C--:B------:R-:W-:Y:S01]  /*7b00*/  FMUL.FTZ R44, R44, R155.reuse ;  /* 0x0000009b2c2c7220 */ /* 0x080fe20000410000 */
[----:B------:R-:W-:Y:S01]  /*7b10*/  FMUL.FTZ R45, R45, R155 ;  /* 0x0000009b2d2d7220 */ /* 0x000fe20000410000 */
        /* <DEDUP_REMOVED lines=12> */
[----:B--2---:R-:W-:Y:S01]  /*7be0*/  F2FP.F16.F32.PACK_AB R5, R135, R152 ;  /* 0x000000988705723e */ /* 0x004fe200000000ff */
        /* <DEDUP_REMOVED lines=20> */
[----:B------:R-:W-:Y:S01]  /*7d30*/  LDSM.16.MT88.4 R120, [R156] ;  /* 0x000000009c78783b */ /* 0x000fe20000004200 */
        /* <DEDUP_REMOVED lines=11> */
[-C--:B------:R-:W-:Y:S01]  /*7df0*/  FMUL.FTZ R100, R100, R155.reuse ;  /* 0x0000009b64647220 */ /* 0x080fe20000410000 */
[----:B------:R-:W-:Y:S01]  /*7e00*/  FMUL.FTZ R101, R101, R155 ;  /* 0x0000009b65657220 */ /* 0x000fe20000410000 */
[-C--:B------:R-:W-:Y:S01]  /*7e10*/  FMUL.FTZ R102, R102, R3.reuse ;  /* 0x0000000366667220 */ /* 0x080fe20000410000 */
[----:B------:R-:W-:Y:S01]  /*7e20*/  FMUL.FTZ R103, R103, R3 ;  /* 0x0000000367677220 */ /* 0x000fe20000410000 */
[-C--:B------:R-:W-:Y:S01]  /*7e30*/  FMUL.FTZ R76, R76, R155.reuse ;  /* 0x0000009b4c4c7220 */ /* 0x080fe20000410000 */
[----:B------:R-:W-:Y:S01]  /*7e40*/  FMUL.FTZ R77, R77, R155 ;  /* 0x0000009b4d4d7220 */ /* 0x000fe20000410000 */
[C---:B-1----:R-:W-:Y:S01]  /*7e50*/  HMMA.16816.F32 R44, R4.reuse, R104, R44 ;  /* 0x00000068042c723c */ /* 0x042fe2000000182c */
        /* <DEDUP_REMOVED lines=27> */
[----:B------:R-:W-:Y:S01]  /*8010*/  MUFU.EX2 R169, R169 ;  /* 0x000000a900a97308 */ /* 0x000fe20000000800 */
[-C--:B------:R-:W-:Y:S01]  /*8020*/  FMUL.FTZ R8, R128, R155.reuse ;  /* 0x0000009b80087220 */ /* 0x080fe20000410000 */
[----:B------:R-:W-:Y:S01]  /*8030*/  FMUL.FTZ R9, R129, R155 ;  /* 0x0000009b81097220 */ /* 0x000fe20000410000 */
[-C--:B------:R-:W-:Y:S01]  /*8040*/  FMUL.FTZ R10, R130, R3.reuse ;  /* 0x00000003820a7220 */ /* 0x080fe20000410000 */
[C---:B------:R-:W-:Y:S01]  /*8050*/  HMMA.16816.F32 R16, R4.reuse, R20, R16 ;  /* 0x000000140410723c */ /* 0x040fe20000001810 */
[----:B------:R-:W-:Y:S01]  /*8060*/  FMUL.FTZ R11, R131, R3 ;  /* 0x00000003830b7220 */ /* 0x000fe20000410000 */
[-C--:B------:R-:W-:Y:S01]  /*8070*/  FMUL.FTZ R124, R124, R155.reuse ;  /* 0x0000009b7c7c7220 */ /* 0x080fe20000410000 */
[----:B------:R-:W-:Y:S01]  /*8080*/  FMUL.FTZ R125, R125, R155 ;  /* 0x0000009b7d7d7220 */ /* 0x000fe20000410000 */
[----:B------:R-:W4:Y:S01]  /*8090*/  MUFU.EX2 R170, R170 ;  /* 0x000000aa00aa7308 */ /* 0x000f220000000800 */
[-C--:B------:R-:W-:Y:S01]  /*80a0*/  FMUL.FTZ R126, R126, R3.reuse ;  /* 0x000000037e7e7220 */ /* 0x080fe20000410000 */
[----:B------:R-:W-:Y:S01]  /*80b0*/  FMUL.FTZ R127, R127, R3 ;  /* 0x000000037f7f7220 */ /* 0x000fe20000410000 */
[-C--:B------:R-:W-:Y:S01]  /*80c0*/  FMUL.FTZ R92, R92, R155.reuse ;  /* 0x0000009b5c5c7220 */ /* 0x080fe20000410000 */
[C---:B--2---:R-:W-:Y:S01]  /*80d0*/  HMMA.16816.F32 R60, R4.reuse, R108, R60 ;  /* 0x0000006c043c723c */ /* 0x044fe2000000183c */
        /* <DEDUP_REMOVED lines=8> */
[----:B------:R-:W2:Y:S01]  /*8160*/  LDSM.16.MT88.4 R108, [R157+0x4000] ;  /* 0x004000009d6c783b */ /* 0x000ea20000004200 */
[----:B------:R-:W-:Y:S01]  /*8170*/  FMUL.FTZ R99, R99, R3 ;  /* 0x0000000363637220 */ /* 0x000fe20000410000 */
[--C-:B------:R-:W-:Y:S01]  /*8180*/  FFMA.FTZ R177, R168, UR4, -R167.reuse ;  /* 0x00000004a8b17c23 */ /* 0x100fe200080108a7 */
[----:B------:R-:W-:Y:S01]  /*8190*/  MUFU.EX2 R172, R172 ;  /* 0x000000ac00ac7308 */ /* 0x000fe20000000800 */
[----:B------:R-:W-:Y:S01]  /*81a0*/  LDSM.16.MT88.4 R128, [R157+0x800] ;  /* 0x000800009d80783b */ /* 0x000fe20000004200 */
[----:B------:R-:W-:Y:S01]  /*81b0*/  FFMA.FTZ R167, R162, UR4, -R167 ;  /* 0x00000004a2a77c23 */ /* 0x000fe200080108a7 */
[--C-:B------:R-:W-:Y:S01]  /*81c0*/  FFMA.FTZ R162, R163, UR4, -R158.reuse ;  /* 0x00000004a3a27c23 */ /* 0x100fe2000801089e */
[C---:B------:R-:W-:Y:S01]  /*81d0*/  HMMA.16816.F32 R20, R4.reuse, R22, R116 ;  /* 0x000000160414723c */ /* 0x040fe20000001874 */
[----:B------:R-:W5:Y:S01]  /*81e0*/  LDSM.16.MT88.4 R116, [R185+0xe000] ;  /* 0x00e00000b974783b */ /* 0x000f620000004200 */
[--C-:B------:R-:W-:Y:S01]  /*81f0*/  FFMA.FTZ R163, R165, UR4, -R158.reuse ;  /* 0x00000004a5a37c23 */ /* 0x100fe2000801089e */
[--C-:B------:R-:W-:Y:S01]  /*8200*/  FFMA.FTZ R161, R161, UR4, -R158.reuse ;  /* 0x00000004a1a17c23 */ /* 0x100fe2000801089e */
[----:B------:R-:W-:Y:S01]  /*8210*/  MUFU.EX2 R173, R173 ;  /* 0x000000ad00ad7308 */ /* 0x000fe20000000800 */
[----:B------:R-:W-:Y:S01]  /*8220*/  FFMA.FTZ R158, R159, UR4, -R158 ;  /* 0x000000049f9e7c23 */ /* 0x000fe2000801089e */
[----:B------:R-:W-:Y:S01]  /*8230*/  FFMA.FTZ R155, R217, R155, R154 ;  /* 0x0000009bd99b7223 */ /* 0x000fe2000001009a */
[----:B------:R-:W-:Y:S01]  /*8240*/  FFMA.FTZ R152, R215, R3, R152 ;  /* 0x00000003d7987223 */ /* 0x000fe20000010098 */
[C---:B-1----:R-:W-:Y:S01]  /*8250*/  HMMA.16816.F32 R68, R4.reuse, R104, R68 ;  /* 0x000000680444723c */ /* 0x042fe20000001844 */
[-C--:B------:R-:W-:Y:S01]  /*8260*/  MOV R3, R2.reuse ;  /* 0x0000000200037202 */ /* 0x080fe20000000f00 */
[----:B------:R-:W-:Y:S01]  /*8270*/  FADD.FTZ R150, R150, R155 ;  /* 0x0000009b96967221 */ /* 0x000fe20000010000 */
[----:B------:R-:W-:Y:S01]  /*8280*/  FADD.FTZ R152, R135, R152 ;  /* 0x0000009887987221 */ /* 0x000fe20000010000 */
[----:B------:R-:W1:Y:S01]  /*8290*/  MUFU.EX2 R174, R174 ;  /* 0x000000ae00ae7308 */ /* 0x000e620000000800 */
[----:B------:R-:W-:Y:S01]  /*82a0*/  @P4 MOV R3, R2 ;  /* 0x0000000200034202 */ /* 0x000fe20000000f00 */
[----:B------:R-:W-:Y:S01]  /*82b0*/  FADD.FTZ R149, R149, R150 ;  /* 0x0000009695957221 */ /* 0x000fe20000010000 */
[----:B------:R-:W-:Y:S01]  /*82c0*/  FADD.FTZ R151, R151, R152 ;  /* 0x0000009897977221 */ /* 0x000fe20000010000 */
[C---:B------:R-:W-:Y:S01]  /*82d0*/  HMMA.16816.F32 R72, R4.reuse, R106, R72 ;  /* 0x0000006a0448723c */ /* 0x040fe20000001848 */
[----:B------:R-:W4:Y:S01]  /*82e0*/  LDSM.16.MT88.4 R104, [R156+0x4000] ;  /* 0x004000009c68783b */ /* 0x000f220000004200 */
[----:B------:R-:W-:Y:S01]  /*82f0*/  FADD.FTZ R148, R148, R149 ;  /* 0x0000009594947221 */ /* 0x000fe20000010000 */
[----:B------:R-:W-:Y:S01]  /*8300*/  FADD.FTZ R132, R132, R151 ;  /* 0x0000009784847221 */ /* 0x000fe20000010000 */
[----:B------:R-:W-:Y:S04]  /*8310*/  MUFU.EX2 R176, R176 ;  /* 0x000000b000b07308 */ /* 0x000fe80000000800 */
[C---:B------:R-:W-:Y:S04]  /*8320*/  HMMA.16816.F32 R32, R4.reuse, R120, R32 ;  /* 0x000000780420723c */ /* 0x040fe80000001820 */
[----:B------:R-:W1:Y:S04]  /*8330*/  MUFU.EX2 R175, R175 ;  /* 0x000000af00af7308 */ /* 0x000e680000000800 */
        /* <DEDUP_REMOVED lines=9> */
[----:B------:R-:W-:Y:S04]  /*83d0*/  MUFU.EX2 R187, R187 ;  /* 0x000000bb00bb7308 */ /* 0x000fe80000000800 */
[C---:B------:R-:W-:Y:S01]  /*83e0*/  HMMA.16816.F32 R88, R4.reuse, R110, R88 ;  /* 0x0000006e0458723c */ /* 0x040fe20000001858 */
[----:B------:R-:W2:Y:S03]  /*83f0*/  LDSM.16.MT88.4 R108, [R157+0x2800] ;  /* 0x002800009d6c783b */ /* 0x000ea60000004200 */
        /* <DEDUP_REMOVED lines=16> */
[----:B-1----:R-:W-:Y:S01]  /*8500*/  F2FP.F16.F32.PACK_AB R97, R174, R173 ;  /* 0x000000adae61723e */ /* 0x002fe200000000ff */
[----:B------:R-:W-:Y:S01]  /*8510*/  MUFU.EX2 R164, R164 ;  /* 0x000000a400a47308 */ /* 0x000fe20000000800 */
        /* <DEDUP_REMOVED lines=16> */
[----:B------:R-:W1:Y:S05]  /*8620*/  LDSM.16.MT88.4 R112, [R185+0x10800] ;  /* 0x01080000b970783b */ /* 0x000e6a0000004200 */
[----:B------:R-:W3:Y:S02]  /*8630*/  MUFU.EX2 R163, R163 ;  /* 0x000000a300a37308 */ /* 0x000ee40000000800 */
[C---:B------:R-:W-:Y:S06]  /*8640*/  HMMA.16816.F32 R36, R96.reuse, R120, R36 ;  /* 0x000000786024723c */ /* 0x040fec0000001824 */
[----:B------:R-:W-:Y:S02]  /*8650*/  MUFU.EX2 R161, R161 ;  /* 0x000000a100a17308 */ /* 0x000fe40000000800 */
[C---:B------:R-:W-:Y:S01]  /*8660*/  HMMA.16816.F32 R40, R96.reuse, R122, R40 ;  /* 0x0000007a6028723c */ /* 0x040fe20000001828 */
[----:B------:R-:W3:Y:S05]  /*8670*/  LDSM.16.MT88.4 R120, [R160+0x10800] ;  /* 0x01080000a078783b */ /* 0x000eea0000004200 */
[----:B------:R-:W3:Y:S02]  /*8680*/  MUFU.EX2 R158, R158 ;  /* 0x0000009e009e7308 */ /* 0x000ee40000000800 */
        /* <DEDUP_REMOVED lines=118> */
.L_x_5889:
[----:B------:R-:W-:-:S07]  /*8df0*/  IADD3 R209, PT, PT, R153, -0x1, RZ ;  /* 0xffffffff99d17810 */ /* 0x000fce0007ffe0ff */
.L_x_5895:
        /* <DEDUP_REMOVED lines=20> */
[----:B------:R-:W3:Y:S01]  /*8f40*/  LDCU.64 UR6, c[0x0][0x3a0] ;  /* 0x00007400ff0677ac */ /* 0x000ee20008000a00 */
[----:B------:R-:W4:Y:S01]  /*8f50*/  LDCU.64 UR8, c[0x0][0x3a8] ;  /* 0x00007500ff0877ac */ /* 0x000f220008000a00 */
[----:B-1----:R-:W-:-:S12]  /*8f60*/  ULEA UR5, UR5, UR10, 0x18 ;  /* 0x0000000a05057291 */ /* 0x002fd8000f8ec0ff */
.L_x_5900:
        /* <DEDUP_REMOVED lines=9> */
[C---:B------:R-:W-:Y:S02]  /*9000*/  IMAD.SHL.U32 R132, R184.reuse, 0x40, RZ ;  /* 0x00000040b8847824 */ /* 0x040fe400078e00ff */
[----:B------:R-:W-:Y:S01]  /*9010*/  IMAD.SHL.U32 R3, R184, 0x8, RZ ;  /* 0x00000008b8037824 */ /* 0x000fe200078e00ff */
[----:B------:R-:W-:Y:S01]  /*9020*/  LOP3.LUT R5, R186, 0x8, RZ, 0xc0, !PT ;  /* 0x00000008ba057812 */ /* 0x000fe200078ec0ff */
[----:B------:R-:W-:Y:S01]  /*9030*/  IMAD.SHL.U32 R7, R184, 0x20, RZ ;  /* 0x00000020b8077824 */ /* 0x000fe200078e00ff */
[----:B------:R-:W-:Y:S01]  /*9040*/  LOP3.LUT R4, R132, 0x1c0, RZ, 0xc0, !PT ;  /* 0x000001c084047812 */ /* 0x000fe200078ec0ff */
[----:B------:R-:W-:Y:S01]  /*9050*/  @!P3 IMAD.X R6, RZ, RZ, ~R6, P0 ;  /* 0x000000ffff06b224 */ /* 0x000fe200000e0e06 */
[--C-:B------:R-:W-:Y:S02]  /*9060*/  LOP3.LUT R8, R8, 0x1f8, R3.reuse, 0x78, !PT ;  /* 0x000001f808087812 */ /* 0x100fe400078e7803 */
[----:B------:R-:W-:Y:S01]  /*9070*/  LOP3.LUT R183, R7, 0x7c00, RZ, 0xc0, !PT ;  /* 0x00007c0007b77812 */ /* 0x000fe200078ec0ff */
[----:B------:R-:W-:Y:S01]  /*9080*/  IMAD.MOV.U32 R7, RZ, RZ, R204 ;  /* 0x000000ffff077224 */ /* 0x000fe200078e00cc */
[----:B------:R-:W-:Y:S02]  /*9090*/  @!P3 SHF.R.S64 R9, R9, 0x1f, R6 ;  /* 0x0000001f0909b819 */ /* 0x000fe40000001006 */
[--C-:B------:R-:W-:Y:S02]  /*90a0*/  LOP3.LUT R4, R4, 0x38, R3.reuse, 0xf8, !PT ;  /* 0x0000003804047812 */ /* 0x100fe400078ef803 */
[----:B------:R-:W-:Y:S01]  /*90b0*/  LOP3.LUT R219, R8, 0x1e00, R3, 0xf8, !PT ;  /* 0x00001e0008db7812 */ /* 0x000fe200078ef803 */
[----:B------:R-:W-:Y:S01]  /*90c0*/  IMAD.MOV.U32 R8, RZ, RZ, R205 ;  /* 0x000000ffff087224 */ /* 0x000fe200078e00cd */
[----:B------:R-:W-:Y:S02]  /*90d0*/  LOP3.LUT R172, R183, 0x200, R132, 0xf8, !PT ;  /* 0x00000200b7ac7812 */ /* 0x000fe400078ef884 */
[----:B------:R-:W-:Y:S02]  /*90e0*/  LOP3.LUT R3, R184, 0x8, RZ, 0xc0, !PT ;  /* 0x00000008b8037812 */ /* 0x000fe400078ec0ff */
        /* <DEDUP_REMOVED lines=66> */
.L_x_5897:
        /* <DEDUP_REMOVED lines=17> */
[----:B------:R-:W-:Y:S02]  /*9620*/  IMAD.X R177, R168, 0x1, R171, P1 ;  /* 0x00000001a8b17824 */ /* 0x000fe400008e06ab */
[----:B------:R-:W-:Y:S01]  /*9630*/  LDGSTS.E.BYPASS.LTC128B.128 [R219+0xc800], desc[UR14][R170.64] ;  /* 0x0c800000aadb7fae */ /* 0x000fe2000b981a0e */
[----:B------:R-:W-:Y:S01]  /*9640*/  IMAD R193, R3, 0x2, R132 ;  /* 0x0000000203c17824 */ /* 0x000fe200078e0284 */
[----:B------:R-:W-:Y:S01]  /*9650*/  SEL R3, R180, 0xffffffc0, !P2 ;  /* 0xffffffc0b4037807 */ /* 0x000fe20005000000 */
[----:B------:R-:W-:Y:S01]  /*9660*/  IMAD.X R175, R168, 0x1, R177, P0 ;  /* 0x00000001a8af7824 */ /* 0x000fe200000e06b1 */
[----:B------:R-:W-:Y:S01]  /*9670*/  LDGSTS.E.BYPASS.LTC128B.128 [R219+0xe800], desc[UR14][R170.64+0x80] ;  /* 0x0e800080aadb7fae */ /* 0x000fe2000b981a0e */
[----:B------:R-:W-:Y:S01]  /*9680*/  LOP3.LUT P0, RZ, R184, 0x2, RZ, 0xc0, !PT ;  /* 0x00000002b8ff7812 */ /* 0x000fe2000780c0ff */
[----:B------:R-:W-:Y:S02]  /*9690*/  VIADD R190, R193, UR5 ;  /* 0x00000005c1be7c36 */ /* 0x000fe40008000000 */
[----:B------:R1:W-:Y:S01]  /*96a0*/  LDGSTS.E.BYPASS.LTC128B.128 [R219+0x10800], desc[UR14][R170.64+0x100] ;  /* 0x10800100aadb7fae */ /* 0x0003e2000b981a0e */
[----:B------:R-:W-:Y:S01]  /*96b0*/  IMAD.IADD R192, R3, 0x1, R172 ;  /* 0x0000000103c07824 */ /* 0x000fe200078e02ac */
[----:B------:R-:W-:Y:S02]  /*96c0*/  SEL R187, R182, 0xffffffe0, !P0 ;  /* 0xffffffe0b6bb7807 */ /* 0x000fe40004000000 */
[----:B------:R-:W-:Y:S01]  /*96d0*/  LDGSTS.E.BYPASS.LTC128B.128 [R219+0xd000], desc[UR14][R176.64] ;  /* 0x0d000000b0db7fae */ /* 0x000fe2000b981a0e */
[----:B------:R-:W-:Y:S02]  /*96e0*/  ISETP.GT.AND P0, PT, R209, R200, PT ;  /* 0x000000c8d100720c */ /* 0x000fe40003f04270 */
[C---:B------:R-:W-:Y:S01]  /*96f0*/  IADD3 R191, PT, PT, R187.reuse, R172, RZ ;  /* 0x000000acbbbf7210 */ /* 0x040fe20007ffe0ff */
[----:B------:R-:W-:Y:S01]  /*9700*/  LDGSTS.E.BYPASS.LTC128B.128 [R219+0xf000], desc[UR14][R176.64+0x80] ;  /* 0x0f000080b0db7fae */ /* 0x000fe2000b981a0e */
[C-C-:B------:R-:W-:Y:S01]  /*9710*/  IMAD.IADD R189, R187.reuse, 0x1, R190.reuse ;  /* 0x00000001bbbd7824 */ /* 0x140fe200078e02be */
[----:B------:R-:W-:Y:S01]  /*9720*/  IADD3 R188, PT, PT, R187, R192, RZ ;  /* 0x000000c0bbbc7210 */ /* 0x000fe20007ffe0ff */
[----:B------:R-:W-:Y:S01]  /*9730*/  IMAD.IADD R190, R3, 0x1, R190 ;  /* 0x0000000103be7824 */ /* 0x000fe200078e02be */
[----:B------:R2:W-:Y:S03]  /*9740*/  LDGSTS.E.BYPASS.LTC128B.128 [R219+0x11000], desc[UR14][R176.64+0x100] ;  /* 0x11000100b0db7fae */ /* 0x0005e6000b981a0e */
[----:B------:R-:W-:Y:S01]  /*9750*/  IMAD.IADD R3, R187, 0x1, R190 ;  /* 0x00000001bb037824 */ /* 0x000fe200078e02be */
[----:B------:R-:W-:Y:S04]  /*9760*/  LDGSTS.E.BYPASS.LTC128B.128 [R219+0xd800], desc[UR14][R174.64] ;  /* 0x0d800000aedb7fae */ /* 0x000fe8000b981a0e */
        /* <DEDUP_REMOVED lines=239> */
.L_x_5899:
        /* <DEDUP_REMOVED lines=25> */
.L_x_5898:
[C---:B------:R-:W-:Y:S01]  /*a7f0*/  VIADD R139, R207.reuse, 0xffffffe0 ;  /* 0xffffffe0cf8b7836 */ /* 0x040fe20000000000 */
[C---:B-1----:R-:W-:Y:S01]  /*a800*/  IADD3 R133, PT, PT, R207.reuse, -0x18, RZ ;  /* 0xffffffe8cf857810 */ /* 0x042fe20007ffe0ff */
        /* <DEDUP_REMOVED lines=541> */
.L_x_5896:
        /* <DEDUP_REMOVED lines=11> */
[----:B------:R-:W-:-:S02]  /*ca90*/  LOP3.LUT R9, R186, 0x30, RZ, 0xc0, !PT ;  /* 0x00000030ba097812 */ /* 0x000fc400078ec0ff */
[----:B------:R-:W-:Y:S02]  /*caa0*/  LOP3.LUT R4, R183, R4, RZ, 0xfc, !PT ;  /* 0x00000004b7047212 */ /* 0x000fe400078efcff */
[----:B------:R-:W-:Y:S02]  /*cab0*/  SEL R182, R182, 0xffffffe0, !P2 ;  /* 0xffffffe0b6b67807 */ /* 0x000fe40005000000 */
[----:B------:R-:W-:Y:S01]  /*cac0*/  LOP3.LUT R10, R10, 0x10, RZ, 0xc0, !PT ;  /* 0x000000100a0a7812 */ /* 0x000fe200078ec0ff */
        /* <DEDUP_REMOVED lines=13> */
[----:B------:R-:W-:Y:S01]  /*cba0*/  SHF.R.U32.HI R2, RZ, 0x2, R184 ;  /* 0x00000002ff027819 */ /* 0x000fe200000116b8 */
        /* <DEDUP_REMOVED lines=9> */
[----:B------:R-:W-:-:S03]  /*cc40*/  IADD3 R13, PT, PT, R9, 0x80, RZ ;  /* 0x00000080090d7810 */ /* 0x000fc60007ffe0ff */
[----:B------:R-:W-:Y:S01]  /*cc50*/  SEL R180, R180, 0xffffffc0, !P3 ;  /* 0xffffffc0b4b47807 */ /* 0x000fe20005800000 */
[----:B------:R-:W5:Y:S01]  /*cc60*/  @P1 LDC R19, c[0x0][0x458] ;  /* 0x00011600ff131b82 */ /* 0x000f620000000800 */
        /* <DEDUP_REMOVED lines=101> */
[----:B------:R-:W2:Y:S01]  /*d2c0*/  @P0 LDC R18, c[0x0][0x458] ;  /* 0x00011600ff120b82 */ /* 0x000ea20000000800 */
        /* <DEDUP_REMOVED lines=8> */
[----:B------:R-:W3:Y:S01]  /*d350*/  @P0 MUFU.LG2 R6, R6 ;  /* 0x0000000600060308 */ /* 0x000ee20000000c00 */
        /* <DEDUP_REMOVED lines=10> */
[----:B------:R-:W-:Y:S01]  /*d400*/  FMUL.FTZ R5, R5, R99 ;  /* 0x0000006305057220 */ /* 0x000fe20000410000 */
[----:B----4-:R-:W-:-:S02]  /*d410*/  @P1 FMUL.FTZ R7, R7, 0.69314718246459960938 ;  /* 0x3f31721807071820 */ /* 0x010fc40000410000 */
        /* <DEDUP_REMOVED lines=8> */
[----:B----4-:R-:W-:-:S03]  /*d4a0*/  MOV R100, 0xff800000 ;  /* 0xff80000000647802 */ /* 0x010fc60000000f00 */
[----:B------:R-:W-:Y:S01]  /*d4b0*/  STS.64 [R11+0x4800], R46 ;  /* 0x0048002e0b007388 */ /* 0x000fe20000000a00 */
[----:B--2---:R-:W-:Y:S01]  /*d4c0*/  @P0 FFMA.FTZ R100, R3, R18, R6 ;  /* 0x0000001203640223 */ /* 0x004fe20000010006 */
[----:B------:R-:W-:Y:S02]  /*d4d0*/  LOP3.LUT P0, RZ, R184, 0x3, RZ, 0xc0, !PT ;  /* 0x00000003b8ff7812 */ /* 0x000fe4000780c0ff */
[----:B------:R-:W-:Y:S01]  /*d4e0*/  STS.64 [R10+0x4000], R48 ;  /* 0x004000300a007388 */ /* 0x000fe20000000a00 */
[----:B------:R-:W-:Y:S01]  /*d4f0*/  MOV R101, 0xff800000 ;  /* 0xff80000000657802 */ /* 0x000fe20000000f00 */
[----:B-----5:R-:W-:Y:S02]  /*d500*/  @P1 FFMA.FTZ R101, R132, R19, R7 ;  /* 0x0000001384651223 */ /* 0x020fe40000010007 */
        /* <DEDUP_REMOVED lines=67> */
.L_x_5902:
[----:B------:R-:W-:Y:S05]  /*d940*/  BSYNC.RECONVERGENT B0 ;  /* 0x0000000000007941 */ /* 0x000fea0003800200 */
.L_x_5901:
        /* <DEDUP_REMOVED lines=49> */
.L_x_5903:
        /* <DEDUP_REMOVED lines=10> */
.L_x_6929:


//--------------------- .text._ZN5flash24flash_fwd_splitkv_kernelI23Flash_fwd_kernel_traitsILi192ELi64ELi64ELi4ELb0ELb0EN7cutlass6half_tE19Flash_kernel_traitsILi192ELi64ELi64ELi4ES3_EELb0ELb1ELb0ELb0ELb1ELb1ELb1ELb0EEEvNS_16Flash_fwd_paramsE --------------------------
	.section	.text._ZN5flash24flash_fwd_splitkv_kernelI23Flash_fwd_kernel_traitsILi192ELi64ELi64ELi4ELb0ELb0EN7cutlass6half_tE19Flash_kernel_traitsILi192ELi64ELi64ELi4ES3_EELb0ELb1ELb0ELb0ELb1ELb1ELb1ELb0EEEvNS_16Flash_fwd_paramsE,"ax",@progbits
	.align	128
        .global         _ZN5flash24flash_fwd_splitkv_kernelI23Flash_fwd_kernel_traitsILi192ELi64ELi64ELi4ELb0ELb0EN7cutlass6half_tE19Flash_kernel_traitsILi192ELi64ELi64ELi4ES3_EELb0ELb1ELb0ELb0ELb1ELb1ELb1ELb0EEEvNS_16Flash_fwd_paramsE
        .type           _ZN5flash24flash_fwd_splitkv_kernelI23Flash_fwd_kernel_traitsILi192ELi64ELi64ELi4ELb0ELb0EN7cutlass6half_tE19Flash_kernel_traitsILi192ELi64ELi64ELi4ES3_EELb0ELb1ELb0ELb0ELb1ELb1ELb1ELb0EEEvNS_16Flash_fwd_paramsE,@function
        .size           _ZN5flash24flash_fwd_splitkv_kernelI23Flash_fwd_kernel_traitsILi192ELi64ELi64ELi4ELb0ELb0EN7cutlass6half_tE19Flash_kernel_traitsILi192ELi64ELi64ELi4ES3_EELb0ELb1ELb0ELb0ELb1ELb1ELb1ELb0EEEvNS_16Flash_fwd_paramsE,(.L_x_6930 - _ZN5flash24flash_fwd_splitkv_kernelI23Flash_fwd_kernel_traitsILi192ELi64ELi64ELi4ELb0ELb0EN7cutlass6half_tE19Flash_kernel_traitsILi192ELi64ELi64ELi4ES3_EELb0ELb1ELb0ELb0ELb1ELb1ELb1ELb0EEEvNS_16Flash_fwd_paramsE)
        .other          _ZN5flash24flash_fwd_splitkv_kernelI23Flash_fwd_kernel_traitsILi192ELi64ELi64ELi4ELb0ELb0EN7cutlass6half_tE19Flash_kernel_traitsILi192ELi64ELi64ELi4ES3_EELb0ELb1ELb0ELb0ELb1ELb1ELb1ELb0EEEvNS_16Flash_fwd_paramsE,@"STO_CUDA_ENTRY STV_DEFAULT"
_ZN5flash24flash_fwd_splitkv_kernelI23Flash_fwd_kernel_traitsILi192ELi64ELi64ELi4ELb0ELb0EN7cutlass6half_tE19Flash_kernel_traitsILi192ELi64ELi64ELi4ES3_EELb0ELb1ELb0ELb0ELb1ELb1ELb1ELb0EEEvNS_16Flash_fwd_paramsE:
.text._ZN5flash24flash_fwd_splitkv_kernelI23Flash_fwd_kernel_traitsILi192ELi64ELi64ELi4ELb0ELb0EN7cutlass6half_tE19Flash_kernel_traitsILi192ELi64ELi64ELi4ES3_EELb0ELb1ELb0ELb0ELb1ELb1ELb1ELb0EEEvNS_16Flash_fwd_paramsE:
        /* <DEDUP_REMOVED lines=57> */
.L_x_5904:
        /* <DEDUP_REMOVED lines=165> */
.L_x_5905:
        /* <DEDUP_REMOVED lines=8> */
.L_x_5906:
        /* <DEDUP_REMOVED lines=95> */
[C---:B------:R-:W-:Y:S02]  /*1450*/  IMAD R2, R5.reuse, UR7, R2 ;  /* 0x0000000705027c24 */ /* 0x040fe4000f8e0202 */
[----:B------:R-:W-:Y:S01]  /*1460*/  IMAD.WIDE.U32 R16, R5, UR6, R8 ;  /* 0x0000000605107c25 */ /* 0x000fe2000f8e0008 */
[----:B------:R-:W-:-:S04]  /*1470*/  IADD3 R8, PT, PT, R11, R4, RZ ;  /* 0x000000040b087210 */ /* 0x000fc80007ffe0ff */
[----:B------:R-:W-:Y:S01]  /*1480*/  IADD3 R14, PT, PT, R17, R2, RZ ;  /* 0x00000002110e7210 */ /* 0x000fe20007ffe0ff */
[----:B------:R-:W-:Y:S06]  /*1490*/  BRA `(.L_x_5908) ;  /* 0x0000000400687947 */ /* 0x000fec0003800000 */
.L_x_5907:
        /* <DEDUP_REMOVED lines=15> */
.L_x_5909:
[----:B------:R-:W2:Y:S01]  /*1590*/  LDC.64 R134, c[0x0][0x3b8] ;  /* 0x0000ee00ff867b82 */ /* 0x000ea20000000a00 */
[----:B------:R-:W-:-:S05]  /*15a0*/  IADD3 R10, PT, PT, R8, R3, RZ ;  /* 0x00000003080a7210 */ /* 0x000fca0007ffe0ff */
[C---:B--2---:R-:W-:Y:S02]  /*15b0*/  IMAD R13, R10.reuse, R135, RZ ;  /* 0x000000870a0d7224 */ /* 0x044fe400078e02ff */
[----:B------:R-:W-:-:S05]  /*15c0*/  IMAD.WIDE.U32 R10, R10, R134, RZ ;  /* 0x000000860a0a7225 */ /* 0x000fca00078e00ff */
[----:B------:R-:W-:Y:S02]  /*15d0*/  IADD3 R13, PT, PT, R11, R13, RZ ;  /* 0x0000000d0b0d7210 */ /* 0x000fe40007ffe0ff */
[----:B------:R-:W-:Y:S02]  /*15e0*/  MOV R12, R10 ;  /* 0x0000000a000c7202 */ /* 0x000fe40000000f00 */
.L_x_5910:
        /* <DEDUP_REMOVED lines=14> */
.L_x_5911:
[----:B------:R-:W2:Y:S01]  /*16d0*/  LDC.64 R144, c[0x0][0x3c0] ;  /* 0x0000f000ff907b82 */ /* 0x000ea20000000a00 */
[----:B------:R-:W-:-:S05]  /*16e0*/  IADD3 R3, PT, PT, R8, R3, RZ ;  /* 0x0000000308037210 */ /* 0x000fca0007ffe0ff */
[C---:B--2---:R-:W-:Y:S02]  /*16f0*/  IMAD R15, R3.reuse, R145, RZ ;  /* 0x00000091030f7224 */ /* 0x044fe400078e02ff */
[----:B------:R-:W-:-:S05]  /*1700*/  IMAD.WIDE.U32 R2, R3, R144, RZ ;  /* 0x0000009003027225 */ /* 0x000fca00078e00ff */
[----:B------:R-:W-:Y:S02]  /*1710*/  IADD3 R15, PT, PT, R3, R15, RZ ;  /* 0x0000000f030f7210 */ /* 0x000fe40007ffe0ff */
[----:B------:R-:W-:-:S07]  /*1720*/  MOV R14, R2 ;  /* 0x00000002000e7202 */ /* 0x000fce0000000f00 */
.L_x_5912:
[----:B------:R-:W2:Y:S01]  /*1730*/  LDC R9, c[0x0][0x3e8] ;  /* 0x0000fa00ff097b82 */ /* 0x000ea20000000800 */
[----:B------:R-:W-:Y:S01]  /*1740*/  IMAD.MOV.U32 R10, RZ, RZ, RZ ;  /* 0x000000ffff0a7224 */ /* 0x000fe200078e00ff */
        /* <DEDUP_REMOVED lines=8> */
[----:B------:R-:W-:Y:S01]  /*17d0*/  IMAD.WIDE.U32 R14, R6, R144, R14 ;  /* 0x00000090060e7225 */ /* 0x000fe200078e000e */
[----:B-1----:R-:W-:-:S05]  /*17e0*/  IADD3 R3, PT, PT, RZ, -R11, RZ ;  /* 0x8000000bff037210 */ /* 0x002fca0007ffe0ff */
        /* <DEDUP_REMOVED lines=13> */
[----:B------:R-:W-:Y:S02]  /*18c0*/  IMAD R11, R6, R135, R11 ;  /* 0x00000087060b7224 */ /* 0x000fe400078e020b */
[----:B------:R-:W-:-:S03]  /*18d0*/  IMAD.IADD R15, R15, 0x1, R13 ;  /* 0x000000010f0f7824 */ /* 0x000fc600078e020d */
[----:B------:R-:W-:-:S05]  /*18e0*/  IADD3 R17, PT, PT, R17, R11, RZ ;  /* 0x0000000b11117210 */ /* 0x000fca0007ffe0ff */
        /* <DEDUP_REMOVED lines=14> */
[----:B------:R-:W-:Y:S01]  /*19d0*/  IMAD.WIDE.U32 R12, R10, R2, R16 ;  /* 0x000000020a0c7225 */ /* 0x000fe200078e0010 */
[----:B------:R-:W-:-:S03]  /*19e0*/  MOV R16, R14 ;  /* 0x0000000e00107202 */ /* 0x000fc60000000f00 */
[C---:B------:R-:W-:Y:S02]  /*19f0*/  IMAD R3, R10.reuse, R3, R9 ;  /* 0x000000030a037224 */ /* 0x040fe400078e0209 */
[----:B------:R-:W-:Y:S01]  /*1a00*/  IMAD R5, R10, R5, R6 ;  /* 0x000000050a057224 */ /* 0x000fe200078e0206 */
[----:B------:R-:W-:Y:S02]  /*1a10*/  MOV R10, R12 ;  /* 0x0000000c000a7202 */ /* 0x000fe40000000f00 */
[----:B------:R-:W-:Y:S01]  /*1a20*/  IADD3 R8, PT, PT, R13, R3, RZ ;  /* 0x000000030d087210 */ /* 0x000fe20007ffe0ff */
[----:B------:R-:W-:-:S07]  /*1a30*/  IMAD.IADD R14, R15, 0x1, R5 ;  /* 0x000000010f0e7824 */ /* 0x000fce00078e0205 */
.L_x_5908:
[----:B------:R-:W-:Y:S01]  /*1a40*/  ISETP.NE.AND P0, PT, R7, -0x1, PT ;  /* 0xffffffff0700780c */ /* 0x000fe20003f05270 */
[----:B------:R-:W-:Y:S01]  /*1a50*/  IMAD.IADD R196, R113, 0x1, -R112 ;  /* 0x0000000171c47824 */ /* 0x000fe200078e0a70 */
[--C-:B------:R-:W-:Y:S01]  /*1a60*/  SHF.R.U32.HI R18, RZ, 0x3, R184.reuse ;  /* 0x00000003ff127819 */ /* 0x100fe200000116b8 */
[----:B------:R-:W-:Y:S01]  /*1a70*/  IMAD.SHL.U32 R149, R184, 0x8, RZ ;  /* 0x00000008b8957824 */ /* 0x000fe200078e00ff */
[----:B------:R-:W-:Y:S01]  /*1a80*/  MOV R19, RZ ;  /* 0x000000ff00137202 */ /* 0x000fe20000000f00 */
[----:B------:R-:W1:Y:S01]  /*1a90*/  LDCU.64 UR4, c[0x0][0x3c8] ;  /* 0x00007900ff0477ac */ /* 0x000e620008000a00 */
[CC--:B------:R-:W-:Y:S01]  /*1aa0*/  ISETP.GE.AND P5, PT, R18.reuse, R196.reuse, PT ;  /* 0x000000c41200720c */ /* 0x0c0fe20003fa6270 */
[C---:B------:R-:W-:Y:S01]  /*1ab0*/  VIADD R17, R18.reuse, 0x10 ;  /* 0x0000001012117836 */ /* 0x040fe20000000000 */
[----:B------:R-:W-:Y:S01]  /*1ac0*/  SHF.R.U32.HI R186, RZ, 0x1, R184 ;  /* 0x00000001ffba7819 */ /* 0x000fe200000116b8 */
[----:B------:R-:W-:Y:S01]  /*1ad0*/  IMAD.WIDE.U32 R38, R39, 0x40, R18 ;  /* 0x0000004027267825 */ /* 0x000fe200078e0012 */
[----:B------:R-:W-:Y:S01]  /*1ae0*/  LOP3.LUT R19, R149, 0x38, RZ, 0xc0, !PT ;  /* 0x0000003895137812 */ /* 0x000fe200078ec0ff */
[----:B------:R-:W2:Y:S01]  /*1af0*/  LDCU.64 UR6, c[0x0][0x388] ;  /* 0x00007100ff0677ac */ /* 0x000ea20008000a00 */
[----:B------:R-:W-:Y:S01]  /*1b00*/  ISETP.GE.AND P4, PT, R17, R196, PT ;  /* 0x000000c41100720c */ /* 0x000fe20003f86270 */
[----:B------:R-:W3:Y:S01]  /*1b10*/  @!P0 LDC.64 R4, c[0x0][0x398] ;  /* 0x0000e600ff048b82 */ /* 0x000ee20000000a00 */
[----:B------:R-:W-:Y:S01]  /*1b20*/  IADD3 R10, P1, PT, R19, R10, RZ ;  /* 0x0000000a130a7210 */ /* 0x000fe20007f3e0ff */
[----:B------:R-:W-:Y:S01]  /*1b30*/  VIADD R15, R18, 0x20 ;  /* 0x00000020120f7836 */ /* 0x000fe20000000000 */
[----:B------:R-:W-:Y:S01]  /*1b40*/  LOP3.LUT R148, R184, 0x8, RZ, 0xc0, !PT ;  /* 0x00000008b8947812 */ /* 0x000fe200078ec0ff */
[----:B------:R-:W-:Y:S01]  /*1b50*/  VIADD R150, R0, 0xffffffff ;  /* 0xffffffff00967836 */ /* 0x000fe20000000000 */
[----:B------:R-:W-:Y:S01]  /*1b60*/  IADD3.X R11, PT, PT, RZ, R8, RZ, P1, !PT ;  /* 0x00000008ff0b7210 */ /* 0x000fe20000ffe4ff */
[----:B------:R-:W-:Y:S01]  /*1b70*/  IMAD.SHL.U32 R152, R184, 0x40, RZ ;  /* 0x00000040b8987824 */ /* 0x000fe200078e00ff */
[----:B------:R-:W-:Y:S01]  /*1b80*/  ISETP.GE.AND P1, PT, R15, R196, PT ;  /* 0x000000c40f00720c */ /* 0x000fe20003f26270 */
[----:B------:R-:W4:Y:S01]  /*1b90*/  @P0 LDC.64 R2, c[0x0][0x3b0] ;  /* 0x0000ec00ff020b82 */ /* 0x000f220000000a00 */
[----:B------:R-:W-:Y:S01]  /*1ba0*/  SHF.L.U32 R133, R150, 0x6, RZ ;  /* 0x0000000696857819 */ /* 0x000fe200000006ff */
[----:B------:R-:W-:Y:S01]  /*1bb0*/  IMAD.WIDE.U32 R10, R18, R134, R10 ;  /* 0x00000086120a7225 */ /* 0x000fe200078e000a */
[----:B------:R-:W-:-:S02]  /*1bc0*/  MOV R182, 0x20 ;  /* 0x0000002000b67802 */ /* 0x000fc40000000f00 */
[----:B------:R-:W-:Y:S01]  /*1bd0*/  MOV R146, 0x40 ;  /* 0x0000004000927802 */ /* 0x000fe20000000f00 */
[----:B------:R-:W-:Y:S01]  /*1be0*/  IMAD R203, R18, R135, R11 ;  /* 0x0000008712cb7224 */ /* 0x000fe200078e020b */
[----:B------:R-:W-:Y:S01]  /*1bf0*/  IADD3 R109, PT, PT, R106, R109, -R113 ;  /* 0x0000006d6a6d7210 */ /* 0x000fe20007ffe871 */
[----:B------:R-:W-:Y:S01]  /*1c00*/  IMAD.SHL.U32 R183, R184, 0x20, RZ ;  /* 0x00000020b8b77824 */ /* 0x000fe200078e00ff */
[----:B--2---:R-:W-:-:S04]  /*1c10*/  LEA R202, P3, R10, UR6, 0x1 ;  /* 0x000000060aca7c11 */ /* 0x004fc8000f8608ff */
[----:B------:R-:W-:Y:S01]  /*1c20*/  LEA.HI.X R203, R10, UR7, R203, 0x1, P3 ;  /* 0x000000070acb7c11 */ /* 0x000fe200098f0ccb */
[----:B------:R-:W2:Y:S01]  /*1c30*/  LDCU.64 UR6, c[0x0][0x390] ;  /* 0x00007200ff0677ac */ /* 0x000ea20008000a00 */
[----:B------:R-:W5:Y:S01]  /*1c40*/  @!P1 LDC.64 R10, c[0x0][0x3b0] ;  /* 0x0000ec00ff0a9b82 */ /* 0x000f620000000a00 */
[----:B---3--:R-:W-:Y:S01]  /*1c50*/  @!P0 IMAD.WIDE.U32 R20, R211, R4, RZ ;  /* 0x00000004d3148225 */ /* 0x008fe200078e00ff */
[----:B------:R-:W-:Y:S02]  /*1c60*/  @!P1 IADD3 R22, P3, PT, R38, 0x20, RZ ;  /* 0x0000002026169810 */ /* 0x000fe40007f7e0ff */
[----:B------:R-:W-:Y:S01]  /*1c70*/  LOP3.LUT R183, R183, 0x7c00, RZ, 0xc0, !PT ;  /* 0x00007c00b7b77812 */ /* 0x000fe200078ec0ff */
[----:B------:R-:W-:Y:S01]  /*1c80*/  @!P0 IMAD R6, R211, R5, R21 ;  /* 0x00000005d3068224 */ /* 0x000fe200078e0215 */
[----:B------:R-:W-:Y:S01]  /*1c90*/  IADD3 R21, PT, PT, R18, 0x30, RZ ;  /* 0x0000003012157810 */ /* 0x000fe20007ffe0ff */
[----:B------:R-:W-:Y:S01]  /*1ca0*/  @!P0 IMAD.MOV.U32 R8, RZ, RZ, R20 ;  /* 0x000000ffff088224 */ /* 0x000fe200078e0014 */
[----:B------:R-:W3:Y:S01]  /*1cb0*/  @!P5 LDC.64 R4, c[0x0][0x3b0] ;  /* 0x0000ec00ff04db82 */ /* 0x000ee20000000a00 */
[----:B----4-:R-:W-:-:S04]  /*1cc0*/  @P0 IMAD.WIDE.U32 R12, R7, R2, RZ ;  /* 0x00000002070c0225 */ /* 0x010fc800078e00ff */
[----:B------:R-:W-:Y:S02]  /*1cd0*/  @P0 IMAD.MOV.U32 R8, RZ, RZ, R12 ;  /* 0x000000ffff080224 */ /* 0x000fe400078e000c */
[----:B------:R-:W-:Y:S01]  /*1ce0*/  @P0 IMAD R6, R7, R3, R13 ;  /* 0x0000000307060224 */ /* 0x000fe200078e020d */
[----:B------:R-:W-:Y:S01]  /*1cf0*/  SHF.R.S32.HI R7, RZ, 0x1f, R28 ;  /* 0x0000001fff077819 */ /* 0x000fe2000001141c */
[----:B------:R-:W4:Y:S01]  /*1d00*/  @!P4 LDC.64 R2, c[0x0][0x3b0] ;  /* 0x0000ec00ff02cb82 */ /* 0x000f220000000a00 */
[----:B------:R-:W-:Y:S01]  /*1d10*/  IADD3 R8, P2, PT, R19, R8, RZ ;  /* 0x0000000813087210 */ /* 0x000fe20007f5e0ff */
[----:B------:R-:W-:Y:S01]  /*1d20*/  @!P1 IMAD.X R25, RZ, RZ, R39, P3 ;  /* 0x000000ffff199224 */ /* 0x000fe200018e0627 */
[----:B------:R-:W-:Y:S01]  /*1d30*/  ISETP.GE.AND P0, PT, R21, R196, PT ;  /* 0x000000c41500720c */ /* 0x000fe20003f06270 */
[----:B-1----:R-:W-:Y:S02]  /*1d40*/  IMAD R7, R7, UR4, RZ ;  /* 0x0000000407077c24 */ /* 0x002fe4000f8e02ff */
[----:B------:R-:W-:Y:S01]  /*1d50*/  IMAD.X R9, RZ, RZ, R6, P2 ;  /* 0x000000ffff097224 */ /* 0x000fe200010e0606 */
[----:B------:R-:W-:Y:S01]  /*1d60*/  @!P4 IADD3 R24, P2, PT, R38, 0x10, RZ ;  /* 0x000000102618c810 */ /* 0x000fe20007f5e0ff */
[----:B------:R-:W1:Y:S01]  /*1d70*/  @!P5 LDC.64 R12, c[0x0][0x380] ;  /* 0x0000e000ff0cdb82 */ /* 0x000e620000000a00 */
[----:B------:R-:W-:-:S02]  /*1d80*/  IMAD R7, R28, UR5, R7 ;  /* 0x000000051c077c24 */ /* 0x000fc4000f8e0207 */
[----:B------:R-:W-:Y:S01]  /*1d90*/  IMAD.WIDE.U32 R28, R28, UR4, R8 ;  /* 0x000000041c1c7c25 */ /* 0x000fe2000f8e0008 */
[----:B------:R-:W-:-:S03]  /*1da0*/  UMOV UR4, 0x400 ;  /* 0x0000040000047882 */ /* 0x000fc60000000000 */
[----:B------:R-:W-:Y:S01]  /*1db0*/  @!P4 IMAD.X R31, RZ, RZ, R39, P2 ;  /* 0x000000ffff1fc224 */ /* 0x000fe200010e0627 */
[----:B------:R-:W2:Y:S01]  /*1dc0*/  S2UR UR5, SR_CgaCtaId ;  /* 0x00000000000579c3 */ /* 0x000ea20000008800 */
[C---:B------:R-:W-:Y:S01]  /*1dd0*/  @!P0 IADD3 R20, P2, PT, R38.reuse, 0x30, RZ ;  /* 0x0000003026148810 */ /* 0x040fe20007f5e0ff */
[----:B---3--:R-:W-:Y:S01]  /*1de0*/  @!P5 IMAD R27, R39, R4, RZ ;  /* 0x00000004271bd224 */ /* 0x008fe200078e02ff */
[----:B------:R-:W-:Y:S01]  /*1df0*/  IADD3 R29, PT, PT, R29, R7, RZ ;  /* 0x000000071d1d7210 */ /* 0x000fe20007ffe0ff */
[----:B-----5:R-:W-:Y:S01]  /*1e00*/  @!P1 IMAD R25, R25, R10, RZ ;  /* 0x0000000a19199224 */ /* 0x020fe200078e02ff */
[-C--:B------:R-:W-:Y:S01]  /*1e10*/  @!P4 MOV R36, R28.reuse ;  /* 0x0000001c0024c202 */ /* 0x080fe20000000f00 */
[----:B------:R-:W-:Y:S01]  /*1e20*/  @!P5 IMAD R27, R38, R5, R27 ;  /* 0x00000005261bd224 */ /* 0x000fe200078e021b */
[----:B------:R-:W-:Y:S01]  /*1e30*/  @!P1 MOV R34, R28 ;  /* 0x0000001c00229202 */ /* 0x000fe20000000f00 */
[----:B------:R-:W3:Y:S01]  /*1e40*/  @!P0 LDC.64 R8, c[0x0][0x3b0] ;  /* 0x0000ec00ff088b82 */ /* 0x000ee20000000a00 */
[----:B------:R-:W-:-:S02]  /*1e50*/  @!P0 IMAD.X R23, RZ, RZ, R39, P2 ;  /* 0x000000ffff178224 */ /* 0x000fc400010e0627 */
[----:B------:R-:W-:-:S04]  /*1e60*/  @!P5 IMAD.WIDE.U32 R38, R38, R4, R28 ;  /* 0x000000042626d225 */ /* 0x000fc800078e001c */
[----:B----4-:R-:W-:Y:S01]  /*1e70*/  @!P4 IMAD R30, R31, R2, RZ ;  /* 0x000000021f1ec224 */ /* 0x010fe200078e02ff */
[----:B------:R-:W4:Y:S01]  /*1e80*/  @!P4 LDC.64 R6, c[0x0][0x380] ;  /* 0x0000e000ff06cb82 */ /* 0x000f220000000a00 */
[----:B------:R-:W-:Y:S01]  /*1e90*/  @!P4 IMAD.MOV.U32 R37, RZ, RZ, R29 ;  /* 0x000000ffff25c224 */ /* 0x000fe200078e001d */
[----:B-1----:R-:W-:Y:S01]  /*1ea0*/  @!P5 LEA R26, P2, R38, R12, 0x1 ;  /* 0x0000000c261ad211 */ /* 0x002fe200078408ff */
[----:B------:R-:W-:Y:S02]  /*1eb0*/  @!P5 IMAD.IADD R32, R39, 0x1, R27 ;  /* 0x000000012720d824 */ /* 0x000fe400078e021b */
[C---:B------:R-:W-:Y:S02]  /*1ec0*/  @!P4 IMAD R12, R24.reuse, R3, R30 ;  /* 0x00000003180cc224 */ /* 0x040fe400078e021e */
[----:B------:R-:W-:Y:S01]  /*1ed0*/  @!P4 IMAD.WIDE.U32 R36, R24, R2, R36 ;  /* 0x000000021824c225 */ /* 0x000fe200078e0024 */
[----:B------:R-:W1:Y:S01]  /*1ee0*/  @!P1 LDC.64 R4, c[0x0][0x380] ;  /* 0x0000e000ff049b82 */ /* 0x000e620000000a00 */
[----:B------:R-:W-:Y:S01]  /*1ef0*/  @!P5 LEA.HI.X R27, R38, R13, R32, 0x1, P2 ;  /* 0x0000000d261bd211 */ /* 0x000fe200010f0c20 */
[----:B--2---:R-:W-:Y:S01]  /*1f00*/  ULEA UR5, UR5, UR4, 0x18 ;  /* 0x0000000405057291 */ /* 0x004fe2000f8ec0ff */
[----:B------:R-:W-:Y:S01]  /*1f10*/  LOP3.LUT R13, R149, 0x1f8, RZ, 0xc0, !PT ;  /* 0x000001f8950d7812 */ /* 0x000fe200078ec0ff */
[----:B------:R-:W-:Y:S01]  /*1f20*/  @!P1 IMAD.MOV.U32 R35, RZ, RZ, R29 ;  /* 0x000000ffff239224 */ /* 0x000fe200078e001d */
[----:B------:R-:W2:Y:S01]  /*1f30*/  LDCU UR4, c[0x0][0x50c] ;  /* 0x0000a180ff0477ac */ /* 0x000ea20008000800 */
[C---:B------:R-:W-:Y:S01]  /*1f40*/  @!P1 IMAD R11, R22.reuse, R11, R25 ;  /* 0x0000000b160b9224 */ /* 0x040fe200078e0219 */
[----:B------:R-:W-:Y:S01]  /*1f50*/  LOP3.LUT R104, R13, 0x38, R184, 0x78, !PT ;  /* 0x000000380d687812 */ /* 0x000fe200078e78b8 */
[----:B------:R-:W5:Y:S01]  /*1f60*/  @!P0 LDC.64 R2, c[0x0][0x380] ;  /* 0x0000e000ff028b82 */ /* 0x000f620000000a00 */
[----:B------:R-:W-:-:S02]  /*1f70*/  @!P1 IMAD.WIDE.U32 R34, R22, R10, R34 ;  /* 0x0000000a16229225 */ /* 0x000fc400078e0022 */
[----:B------:R-:W-:Y:S02]  /*1f80*/  LOP3.LUT R104, R104, 0x1e00, R149, 0xf8, !PT ;  /* 0x00001e0068687812 */ /* 0x000fe400078ef895 */
[----:B---3--:R-:W-:Y:S02]  /*1f90*/  @!P0 IMAD R23, R23, R8, RZ ;  /* 0x0000000817178224 */ /* 0x008fe400078e02ff */
[----:B------:R-:W-:Y:S01]  /*1fa0*/  LEA R104, R104, UR5, 0x1 ;  /* 0x0000000568687c11 */ /* 0x000fe2000f8e08ff */
[----:B------:R-:W-:Y:S01]  /*1fb0*/  @!P4 IMAD.IADD R12, R37, 0x1, R12 ;  /* 0x00000001250cc824 */ /* 0x000fe200078e020c */
[----:B----4-:R-:W-:Y:S01]  /*1fc0*/  @!P4 LEA R6, P3, R36, R6, 0x1 ;  /* 0x000000062406c211 */ /* 0x010fe200078608ff */
[----:B------:R-:W-:Y:S02]  /*1fd0*/  @!P1 IMAD.IADD R11, R35, 0x1, R11 ;  /* 0x00000001230b9824 */ /* 0x000fe400078e020b */
[C---:B------:R-:W-:Y:S01]  /*1fe0*/  @!P0 IMAD R9, R20.reuse, R9, R23 ;  /* 0x0000000914098224 */ /* 0x040fe200078e0217 */
[----:B------:R-:W-:Y:S01]  /*1ff0*/  @!PT LDS RZ, [RZ] ;  /* 0x00000000fffff984 */ /* 0x000fe20000000800 */
[----:B------:R-:W-:Y:S01]  /*2000*/  @!PT LDS RZ, [RZ] ;  /* 0x00000000fffff984 */ /* 0x000fe20000000800 */
[----:B------:R-:W-:Y:S01]  /*2010*/  @!PT LDS RZ, [RZ] ;  /* 0x00000000fffff984 */ /* 0x000fe20000000800 */
[----:B------:R-:W-:Y:S01]  /*2020*/  @!P5 LDGSTS.E.BYPASS.LTC128B.128 [R104], desc[UR14][R26.64] ;  /* 0x000000001a68dfae */ /* 0x000fe2000b981a0e */
[----:B------:R-:W-:Y:S01]  /*2030*/  @!P0 IMAD.WIDE.U32 R28, R20, R8, R28 ;  /* 0x00000008141c8225 */ /* 0x000fe200078e001c */
[----:B------:R-:W-:-:S02]  /*2040*/  @!P4 LEA.HI.X R7, R36, R7, R12, 0x1, P3 ;  /* 0x000000072407c211 */ /* 0x000fc400018f0c0c */
[C---:B-1----:R-:W-:Y:S01]  /*2050*/  @!P1 LEA R10, P2, R34.reuse, R4, 0x1 ;  /* 0x00000004220a9211 */ /* 0x042fe200078408ff */
[----:B------:R-:W-:Y:S01]  /*2060*/  @!P5 LDGSTS.E.BYPASS.LTC128B.128 [R104+0x2000], desc[UR14][R26.64+0x80] ;  /* 0x020000801a68dfae */ /* 0x000fe2000b981a0e */
[----:B------:R-:W-:Y:S01]  /*2070*/  IADD3 R4, PT, PT, -R133, R106, RZ ;  /* 0x0000006a85047210 */ /* 0x000fe20007ffe1ff */
[----:B------:R-:W-:Y:S01]  /*2080*/  @!P0 IMAD.IADD R9, R29, 0x1, R9 ;  /* 0x000000011d098824 */ /* 0x000fe200078e0209 */
[----:B------:R-:W-:Y:S01]  /*2090*/  @!P1 LEA.HI.X R11, R34, R5, R11, 0x1, P2 ;  /* 0x00000005220b9211 */ /* 0x000fe200010f0c0b */
[----:B------:R-:W-:Y:S01]  /*20a0*/  @!P5 LDGSTS.E.BYPASS.LTC128B.128 [R104+0x4000], desc[UR14][R26.64+0x100] ;  /* 0x040001001a68dfae */ /* 0x000fe2000b981a0e */
[----:B------:R-:W-:Y:S02]  /*20b0*/  ISETP.GE.AND P5, PT, R17, R4, PT ;  /* 0x000000041100720c */ /* 0x000fe40003fa6270 */
[----:B-----5:R-:W-:Y:S01]  /*20c0*/  @!P0 LEA R8, P2, R28, R2, 0x1 ;  /* 0x000000021c088211 */ /* 0x020fe200078408ff */
[----:B------:R-:W-:Y:S01]  /*20d0*/  @!P4 LDGSTS.E.BYPASS.LTC128B.128 [R104+0x800], desc[UR14][R6.64] ;  /* 0x008000000668cfae */ /* 0x000fe2000b981a0e */
[----:B------:R-:W-:-:S02]  /*20e0*/  ISETP.GE.AND P6, PT, R18, R4, PT ;  /* 0x000000041200720c */ /* 0x000fc40003fc6270 */
[----:B------:R-:W-:Y:S01]  /*20f0*/  @!P0 LEA.HI.X R9, R28, R3, R9, 0x1, P2 ;  /* 0x000000031c098211 */ /* 0x000fe200010f0c09 */
[----:B------:R-:W-:Y:S01]  /*2100*/  @!P4 LDGSTS.E.BYPASS.LTC128B.128 [R104+0x2800], desc[UR14][R6.64+0x80] ;  /* 0x028000800668cfae */ /* 0x000fe2000b981a0e */
[-C--:B------:R-:W-:Y:S01]  /*2110*/  ISETP.GE.AND P3, PT, R21, R4.reuse, PT ;  /* 0x000000041500720c */ /* 0x080fe20003f66270 */
[C---:B------:R-:W-:Y:S01]  /*2120*/  IMAD.SHL.U32 R3, R134.reuse, 0x10, RZ ;  /* 0x0000001086037824 */ /* 0x040fe200078e00ff */
[----:B------:R-:W-:Y:S01]  /*2130*/  SHF.L.U64.HI R2, R134, 0x4, R135 ;  /* 0x0000000486027819 */ /* 0x000fe20000010287 */
[----:B------:R1:W-:Y:S01]  /*2140*/  @!P4 LDGSTS.E.BYPASS.LTC128B.128 [R104+0x4800], desc[UR14][R6.64+0x100] ;  /* 0x048001000668cfae */ /* 0x0003e2000b981a0e */
[-C--:B------:R-:W-:Y:S02]  /*2150*/  ISETP.GE.AND P4, PT, R15, R4.reuse, PT ;  /* 0x000000040f00720c */ /* 0x080fe40003f86270 */
[----:B------:R-:W-:Y:S01]  /*2160*/  ISETP.GE.AND P2, PT, R17, R4, PT ;  /* 0x000000041100720c */ /* 0x000fe20003f46270 */
[----:B------:R-:W-:Y:S04]  /*2170*/  @!P1 LDGSTS.E.BYPASS.LTC128B.128 [R104+0x1000], desc[UR14][R10.64] ;  /* 0x010000000a689fae */ /* 0x000fe8000b981a0e */
[----:B------:R-:W-:Y:S02]  /*2180*/  @!P1 LDGSTS.E.BYPASS.LTC128B.128 [R104+0x3000], desc[UR14][R10.64+0x80] ;  /* 0x030000800a689fae */ /* 0x000fe4000b981a0e */
[----:B------:R-:W-:-:S02]  /*2190*/  @!P3 IMAD R5, R135, 0x60, RZ ;  /* 0x000000608705b824 */ /* 0x000fc400078e02ff */
[----:B------:R3:W-:Y:S01]  /*21a0*/  @!P1 LDGSTS.E.BYPASS.LTC128B.128 [R104+0x5000], desc[UR14][R10.64+0x100] ;  /* 0x050001000a689fae */ /* 0x0007e2000b981a0e */
[----:B------:R-:W-:Y:S01]  /*21b0*/  @!P3 IMAD.WIDE.U32 R12, R134, 0x60, R202 ;  /* 0x00000060860cb825 */ /* 0x000fe200078e00ca */
[----:B------:R-:W-:Y:S02]  /*21c0*/  IADD3 R16, P1, PT, R19, R16, RZ ;  /* 0x0000001013107210 */ /* 0x000fe40007f3e0ff */
[----:B------:R-:W-:Y:S01]  /*21d0*/  @!P0 LDGSTS.E.BYPASS.LTC128B.128 [R104+0x1800], desc[UR14][R8.64] ;  /* 0x0180000008688fae */ /* 0x000fe2000b981a0e */
[----:B------:R-:W-:Y:S01]  /*21e0*/  @!P3 IMAD.IADD R13, R13, 0x1, R5 ;  /* 0x000000010d0db824 */ /* 0x000fe200078e0205 */
[----:B------:R-:W-:Y:S02]  /*21f0*/  IADD3.X R17, PT, PT, RZ, R14, RZ, P1, !PT ;  /* 0x0000000eff117210 */ /* 0x000fe40000ffe4ff */
        /* <DEDUP_REMOVED lines=8> */
[----:B---3--:R-:W-:-:S04]  /*2280*/  @!P4 LEA R10, P0, R134, R202, 0x6 ;  /* 0x000000ca860ac211 */ /* 0x008fc800078030ff */
[----:B------:R-:W-:Y:S02]  /*2290*/  @!P4 LEA.HI.X R11, R134, R203, R135, 0x6, P0 ;  /* 0x000000cb860bc211 */ /* 0x000fe400000f3487 */
[----:B------:R-:W-:Y:S02]  /*22a0*/  ISETP.GE.AND P0, PT, R21, R4, PT ;  /* 0x000000041500720c */ /* 0x000fe40003f06270 */
[----:B----4-:R-:W-:Y:S01]  /*22b0*/  @!P6 MOV R8, R202 ;  /* 0x000000ca0008e202 */ /* 0x010fe20000000f00 */
[----:B------:R-:W-:-:S05]  /*22c0*/  @!P6 IMAD.MOV.U32 R9, RZ, RZ, R203 ;  /* 0x000000ffff09e224 */ /* 0x000fca00078e00cb */
[----:B------:R-:W-:Y:S05]  /*22d0*/  @!P6 LDGSTS.E.BYPASS.LTC128B.128 [R104+0x6000], desc[UR14][R8.64] ;  /* 0x060000000868efae */ /* 0x000fea000b981a0e */
[----:B------:R-:W-:Y:S01]  /*22e0*/  @!P0 IMAD R5, R145, 0x60, RZ ;  /* 0x0000006091058824 */ /* 0x000fe200078e02ff */
[----:B------:R-:W-:Y:S04]  /*22f0*/  @!P6 LDGSTS.E.BYPASS.LTC128B.128 [R104+0x8000], desc[UR14][R8.64+0x80] ;  /* 0x080000800868efae */ /* 0x000fe8000b981a0e */
[----:B------:R-:W-:Y:S04]  /*2300*/  @!P6 LDGSTS.E.BYPASS.LTC128B.128 [R104+0xa000], desc[UR14][R8.64+0x100] ;  /* 0x0a0001000868efae */ /* 0x000fe8000b981a0e */
[----:B------:R-:W-:Y:S04]  /*2310*/  @!P5 LDGSTS.E.BYPASS.LTC128B.128 [R104+0x6800], desc[UR14][R6.64] ;  /* 0x068000000668dfae */ /* 0x000fe8000b981a0e */
[----:B------:R-:W-:Y:S04]  /*2320*/  @!P5 LDGSTS.E.BYPASS.LTC128B.128 [R104+0x8800], desc[UR14][R6.64+0x80] ;  /* 0x088000800668dfae */ /* 0x000fe8000b981a0e */
[----:B------:R1:W-:Y:S01]  /*2330*/  @!P5 LDGSTS.E.BYPASS.LTC128B.128 [R104+0xa800], desc[UR14][R6.64+0x100] ;  /* 0x0a8001000668dfae */ /* 0x0003e2000b981a0e */
[----:B------:R-:W-:-:S03]  /*2340*/  LOP3.LUT P5, RZ, R184, 0x2, RZ, 0xc0, !PT ;  /* 0x00000002b8ff7812 */ /* 0x000fc600078ac0ff */
[----:B------:R-:W-:Y:S01]  /*2350*/  @!P4 LDGSTS.E.BYPASS.LTC128B.128 [R104+0x7000], desc[UR14][R10.64] ;  /* 0x070000000a68cfae */ /* 0x000fe2000b981a0e */
[----:B------:R-:W-:-:S03]  /*2360*/  SEL R172, R182, 0xffffffe0, !P5 ;  /* 0xffffffe0b6ac7807 */ /* 0x000fc60006800000 */
[----:B------:R-:W-:Y:S04]  /*2370*/  @!P4 LDGSTS.E.BYPASS.LTC128B.128 [R104+0x9000], desc[UR14][R10.64+0x80] ;  /* 0x090000800a68cfae */ /* 0x000fe8000b981a0e */
[----:B------:R3:W-:Y:S04]  /*2380*/  @!P4 LDGSTS.E.BYPASS.LTC128B.128 [R104+0xb000], desc[UR14][R10.64+0x100] ;  /* 0x0b0001000a68cfae */ /* 0x0007e8000b981a0e */
[----:B------:R-:W-:Y:S04]  /*2390*/  @!P3 LDGSTS.E.BYPASS.LTC128B.128 [R104+0x7800], desc[UR14][R12.64] ;  /* 0x078000000c68bfae */ /* 0x000fe8000b981a0e */
[----:B------:R-:W-:Y:S04]  /*23a0*/  @!P3 LDGSTS.E.BYPASS.LTC128B.128 [R104+0x9800], desc[UR14][R12.64+0x80] ;  /* 0x098000800c68bfae */ /* 0x000fe8000b981a0e */
[----:B------:R4:W-:Y:S01]  /*23b0*/  @!P3 LDGSTS.E.BYPASS.LTC128B.128 [R104+0xb800], desc[UR14][R12.64+0x100] ;  /* 0x0b8001000c68bfae */ /* 0x0009e2000b981a0e */
[----:B------:R-:W-:Y:S01]  /*23c0*/  ISETP.GE.AND P3, PT, R15, R4, PT ;  /* 0x000000040f00720c */ /* 0x000fe20003f66270 */
[----:B-1----:R-:W-:-:S02]  /*23d0*/  IMAD.SHL.U32 R7, R144, 0x10, RZ ;  /* 0x0000001090077824 */ /* 0x002fc400078e00ff */
[----:B------:R-:W0:Y:S01]  /*23e0*/  LDGDEPBAR ;  /* 0x00000000000079af */ /* 0x000e220000000000 */
[----:B------:R-:W-:Y:S02]  /*23f0*/  SHF.L.U64.HI R6, R144, 0x4, R145 ;  /* 0x0000000490067819 */ /* 0x000fe40000010291 */
[----:B------:R-:W-:-:S04]  /*2400*/  @!P2 LEA R8, P1, R7, R204, 0x1 ;  /* 0x000000cc0708a211 */ /* 0x000fc800078208ff */
[----:B------:R-:W-:Y:S02]  /*2410*/  @!P2 LEA.HI.X R9, R7, R205, R6, 0x1, P1 ;  /* 0x000000cd0709a211 */ /* 0x000fe400008f0c06 */
[----:B------:R-:W-:Y:S01]  /*2420*/  LOP3.LUT R6, R152, 0x1c0, RZ, 0xc0, !PT ;  /* 0x000001c098067812 */ /* 0x000fe200078ec0ff */
[----:B---3--:R-:W-:Y:S01]  /*2430*/  @!P0 IMAD.WIDE.U32 R10, R144, 0x60, R204 ;  /* 0x00000060900a8825 */ /* 0x008fe200078e00cc */
[----:B------:R-:W-:Y:S02]  /*2440*/  SHF.R.U32.HI R7, RZ, 0x4, R184 ;  /* 0x00000004ff077819 */ /* 0x000fe400000116b8 */
[----:B------:R-:W-:Y:S01]  /*2450*/  LOP3.LUT R147, R6, 0x38, R149, 0xf8, !PT ;  /* 0x0000003806937812 */ /* 0x000fe200078ef895 */
[----:B------:R-:W-:Y:S01]  /*2460*/  @!P0 IMAD.IADD R5, R11, 0x1, R5 ;  /* 0x000000010b058824 */ /* 0x000fe200078e0205 */
[----:B------:R-:W-:Y:S02]  /*2470*/  @!P0 MOV R4, R10 ;  /* 0x0000000a00048202 */ /* 0x000fe40000000f00 */
[----:B------:R-:W-:-:S02]  /*2480*/  LOP3.LUT R10, R186, 0x8, RZ, 0xc0, !PT ;  /* 0x00000008ba0a7812 */ /* 0x000fc400078ec0ff */
[----:B------:R-:W-:Y:S02]  /*2490*/  LOP3.LUT R6, R183, 0x200, R152, 0xf8, !PT ;  /* 0x00000200b7067812 */ /* 0x000fe400078ef898 */
[----:B------:R-:W-:Y:S01]  /*24a0*/  LOP3.LUT R105, R147, R10, RZ, 0x3c, !PT ;  /* 0x0000000a93697212 */ /* 0x000fe200078e3cff */
[----:B------:R-:W-:-:S04]  /*24b0*/  DEPBAR.LE SB0, 0x0 ;  /* 0x000080000000791a */ /* 0x000fc80000000000 */
[----:B------:R-:W-:Y:S01]  /*24c0*/  BAR.SYNC.DEFER_BLOCKING 0x0 ;  /* 0x0000000000007b1d */ /* 0x000fe20000010000 */
[C---:B----4-:R-:W-:Y:S01]  /*24d0*/  @!P3 LEA R12, P1, R144.reuse, R204, 0x6 ;  /* 0x000000cc900cb211 */ /* 0x050fe200078230ff */
[----:B------:R-:W-:Y:S01]  /*24e0*/  IMAD.IADD R6, R105, 0x1, R6 ;  /* 0x0000000169067824 */ /* 0x000fe200078e0206 */
[----:B------:R-:W-:Y:S02]  /*24f0*/  SHF.L.U32 R7, R7, 0xa, RZ ;  /* 0x0000000a07077819 */ /* 0x000fe400000006ff */
[----:B------:R-:W-:Y:S02]  /*2500*/  @!P3 LEA.HI.X R13, R144, R205, R145, 0x6, P1 ;  /* 0x000000cd900db211 */ /* 0x000fe400008f3491 */
[----:B------:R-:W-:Y:S02]  /*2510*/  LOP3.LUT R7, R7, 0x400, RZ, 0xc0, !PT ;  /* 0x0000040007077812 */ /* 0x000fe400078ec0ff */
[----:B------:R-:W-:Y:S02]  /*2520*/  LOP3.LUT R148, R147, R148, RZ, 0x3c, !PT ;  /* 0x0000009493947212 */ /* 0x000fe400078e3cff */
[----:B------:R-:W-:-:S03]  /*2530*/  LEA R119, R6, UR5, 0x1 ;  /* 0x0000000506777c11 */ /* 0x000fc6000f8e08ff */
[----:B------:R-:W-:Y:S01]  /*2540*/  IMAD R114, R148, 0x2, R7 ;  /* 0x0000000294727824 */ /* 0x000fe200078e0207 */
[----:B------:R-:W-:-:S03]  /*2550*/  IADD3 R116, PT, PT, R119, R172, RZ ;  /* 0x000000ac77747210 */ /* 0x000fc60007ffe0ff */
        /* <DEDUP_REMOVED lines=49> */
[----:B------:R-:W-:Y:S04]  /*2870*/  LDSM.16.M88.4 R40, [R116] ;  /* 0x000000007428783b */ /* 0x000fe80000000200 */
[----:B------:R-:W2:Y:S04]  /*2880*/  LDSM.16.M88.4 R16, [R110+0x6800] ;  /* 0x006800006e10783b */ /* 0x000ea80000000200 */
[----:B------:R-:W2:Y:S04]  /*2890*/  LDSM.16.M88.4 R28, [R110+0x6000] ;  /* 0x006000006e1c783b */ /* 0x000ea80000000200 */
[----:B-1----:R-:W1:Y:S04]  /*28a0*/  LDSM.16.M88.4 R4, [R110+0x7000] ;  /* 0x007000006e04783b */ /* 0x002e680000000200 */
[----:B------:R-:W1:Y:S04]  /*28b0*/  LDSM.16.M88.4 R44, [R114+UR5+0x7800] ;  /* 0x00780005722c783b */ /* 0x000e680008000200 */
[----:B------:R-:W-:Y:S04]  /*28c0*/  LDSM.16.M88.4 R8, [R117] ;  /* 0x000000007508783b */ /* 0x000fe80000000200 */
[----:B------:R-:W1:Y:S01]  /*28d0*/  LDSM.16.M88.4 R32, [R111+0x6000] ;  /* 0x006000006f20783b */ /* 0x000e620000000200 */
        /* <DEDUP_REMOVED lines=17> */
[C---:B--2---:R-:W-:Y:S08]  /*29f0*/  HMMA.16816.F32 R36, R40.reuse, R16, R36 ;  /* 0x000000102824723c */ /* 0x044ff00000001824 */
[C---:B------:R-:W-:Y:S01]  /*2a00*/  HMMA.16816.F32 R48, R40.reuse, R18, R48 ;  /* 0x000000122830723c */ /* 0x040fe20000001830 */
[----:B------:R-:W2:Y:S07]  /*2a10*/  LDSM.16.M88.4 R16, [R111+0x7000] ;  /* 0x007000006f10783b */ /* 0x000eae0000000200 */
[C---:B------:R-:W-:Y:S08]  /*2a20*/  HMMA.16816.F32 R12, R40.reuse, R28, R12 ;  /* 0x0000001c280c723c */ /* 0x040ff0000000180c */
[C---:B------:R-:W-:Y:S01]  /*2a30*/  HMMA.16816.F32 R24, R40.reuse, R30, R24 ;  /* 0x0000001e2818723c */ /* 0x040fe20000001818 */
[----:B------:R-:W-:Y:S07]  /*2a40*/  LDSM.16.M88.4 R28, [R108+0x6000] ;  /* 0x006000006c1c783b */ /* 0x000fee0000000200 */
[C---:B-1----:R-:W-:Y:S08]  /*2a50*/  HMMA.16816.F32 R76, R40.reuse, R4, R76 ;  /* 0x00000004284c723c */ /* 0x042ff0000000184c */
[----:B------:R-:W-:Y:S01]  /*2a60*/  HMMA.16816.F32 R72, R40, R6, R72 ;  /* 0x000000062848723c */ /* 0x000fe20000001848 */
[----:B------:R-:W1:Y:S07]  /*2a70*/  LDSM.16.M88.4 R4, [R115] ;  /* 0x000000007304783b */ /* 0x000e6e0000000200 */
        /* <DEDUP_REMOVED lines=10> */
[C---:B--2---:R-:W-:Y:S08]  /*2b20*/  HMMA.16816.F32 R76, R8.reuse, R16, R76 ;  /* 0x00000010084c723c */ /* 0x044ff0000000184c */
[----:B------:R-:W-:Y:S01]  /*2b30*/  HMMA.16816.F32 R72, R8, R18, R72 ;  /* 0x000000120848723c */ /* 0x000fe20000001848 */
[----:B------:R-:W2:Y:S07]  /*2b40*/  LDSM.16.M88.4 R16, [R110+0x8000] ;  /* 0x008000006e10783b */ /* 0x000eae0000000200 */
[C---:B-1----:R-:W-:Y:S08]  /*2b50*/  HMMA.16816.F32 R12, R4.reuse, R28, R12 ;  /* 0x0000001c040c723c */ /* 0x042ff0000000180c */
[----:B------:R-:W-:Y:S01]  /*2b60*/  HMMA.16816.F32 R24, R4, R30, R24 ;  /* 0x0000001e0418723c */ /* 0x000fe20000001818 */
[----:B------:R-:W-:Y:S07]  /*2b70*/  LDSM.16.M88.4 R28, [R108+0x7800] ;  /* 0x007800006c1c783b */ /* 0x000fee0000000200 */
[C---:B------:R-:W-:Y:S08]  /*2b80*/  HMMA.16816.F32 R36, R8.reuse, R20, R36 ;  /* 0x000000140824723c */ /* 0x040ff00000001824 */
[C---:B------:R-:W-:Y:S01]  /*2b90*/  HMMA.16816.F32 R48, R8.reuse, R22, R48 ;  /* 0x000000160830723c */ /* 0x040fe20000001830 */
[----:B------:R-:W1:Y:S07]  /*2ba0*/  LDSM.16.M88.4 R20, [R108+0x7000] ;  /* 0x007000006c14783b */ /* 0x000e6e0000000200 */
        /* <DEDUP_REMOVED lines=10> */
[C---:B--2---:R-:W-:Y:S08]  /*2c50*/  HMMA.16816.F32 R12, R60.reuse, R16, R12 ;  /* 0x000000103c0c723c */ /* 0x044ff0000000180c */
[----:B------:R-:W-:Y:S01]  /*2c60*/  HMMA.16816.F32 R24, R60, R18, R24 ;  /* 0x000000123c18723c */ /* 0x000fe20000001818 */
[----:B------:R-:W-:Y:S07]  /*2c70*/  LDSM.16.M88.4 R16, [R114+UR5+0xa000] ;  /* 0x00a000057210783b */ /* 0x000fee0008000200 */
[C---:B------:R-:W-:Y:S08]  /*2c80*/  HMMA.16816.F32 R36, R88.reuse, R100, R36 ;  /* 0x000000645824723c */ /* 0x040ff00000001824 */
[----:B------:R-:W-:Y:S08]  /*2c90*/  HMMA.16816.F32 R48, R88, R102, R48 ;  /* 0x000000665830723c */ /* 0x000ff00000001830 */
[C---:B-1----:R-:W-:Y:S08]  /*2ca0*/  HMMA.16816.F32 R76, R4.reuse, R20, R76 ;  /* 0x00000014044c723c */ /* 0x042ff0000000184c */
        /* <DEDUP_REMOVED lines=71> */
[----:B------:R-:W-:Y:S01]  /*3120*/  FMUL.FTZ R15, R39, UR4 ;  /* 0x00000004270f7c20 */ /* 0x000fe20008410000 */
[----:B------:R-:W-:-:S03]  /*3130*/  SHF.R.U32.HI R39, RZ, 0x2, R184 ;  /* 0x00000002ff277819 */ /* 0x000fc600000116b8 */
[----:B------:R-:W-:Y:S01]  /*3140*/  HMMA.16816.F32 R68, R20, R44, R68 ;  /* 0x0000002c1444723c */ /* 0x000fe20000001844 */
[----:B------:R-:W3:Y:S01]  /*3150*/  MUFU.TANH R14, R14 ;  /* 0x0000000e000e7308 */ /* 0x000ee20000002400 */
[----:B------:R-:W-:-:S06]  /*3160*/  LOP3.LUT R39, R39, 0x7, RZ, 0xc0, !PT ;  /* 0x0000000727277812 */ /* 0x000fcc00078ec0ff */
        /* <DEDUP_REMOVED lines=36> */
[----:B------:R-:W-:Y:S01]  /*33b0*/  LOP3.LUT R4, R186, 0x1f0, RZ, 0xc0, !PT ;  /* 0x000001f0ba047812 */ /* 0x000fe200078ec0ff */
[----:B------:R-:W1:Y:S01]  /*33c0*/  MUFU.TANH R40, R40 ;  /* 0x0000002800287308 */ /* 0x000e620000002400 */
[----:B------:R-:W-:Y:S01]  /*33d0*/  FMUL.FTZ R10, R76, UR4 ;  /* 0x000000044c0a7c20 */ /* 0x000fe20008410000 */
[----:B------:R-:W-:Y:S01]  /*33e0*/  FMUL.FTZ R17, R77, UR4 ;  /* 0x000000044d117c20 */ /* 0x000fe20008410000 */
[----:B------:R-:W-:Y:S01]  /*33f0*/  FMUL.FTZ R9, R78, UR4 ;  /* 0x000000044e097c20 */ /* 0x000fe20008410000 */
[----:B------:R-:W-:Y:S01]  /*3400*/  FMUL.FTZ R11, R79, UR4 ;  /* 0x000000044f0b7c20 */ /* 0x000fe20008410000 */
[----:B------:R-:W-:Y:S01]  /*3410*/  IADD3 R4, PT, PT, R39, R4, R112 ;  /* 0x0000000427047210 */ /* 0x000fe20007ffe070 */
[----:B------:R-:W-:Y:S02]  /*3420*/  HMMA.16816.F32 R64, R60, R6, R64 ;  /* 0x000000063c40723c */ /* 0x000fe40000001840 */
[----:B------:R-:W1:Y:S01]  /*3430*/  MUFU.TANH R41, R41 ;  /* 0x0000002900297308 */ /* 0x000e620000002400 */
[----:B------:R-:W-:Y:S01]  /*3440*/  FMUL.FTZ R28, R72, UR4 ;  /* 0x00000004481c7c20 */ /* 0x000fe20008410000 */
[----:B------:R-:W-:Y:S01]  /*3450*/  FMUL.FTZ R29, R73, UR4 ;  /* 0x00000004491d7c20 */ /* 0x000fe20008410000 */
[----:B------:R-:W-:Y:S01]  /*3460*/  FMUL.FTZ R19, R74, UR4 ;  /* 0x000000044a137c20 */ /* 0x000fe20008410000 */
[----:B------:R-:W-:Y:S01]  /*3470*/  FMUL.FTZ R5, R75, UR4 ;  /* 0x000000044b057c20 */ /* 0x000fe20008410000 */
[----:B------:R-:W-:-:S02]  /*3480*/  IADD3 R109, PT, PT, R4, 0x1, R109 ;  /* 0x00000001046d7810 */ /* 0x000fc40007ffe06d */
[-C--:B------:R-:W-:Y:S01]  /*3490*/  IADD3 R107, PT, PT, R4, R106.reuse, -R107 ;  /* 0x0000006a046b7210 */ /* 0x080fe20007ffe86b */
[----:B------:R-:W1:Y:S01]  /*34a0*/  MUFU.TANH R44, R44 ;  /* 0x0000002c002c7308 */ /* 0x000e620000002400 */
[----:B------:R-:W-:Y:S01]  /*34b0*/  FMUL.FTZ R33, R68, UR4 ;  /* 0x0000000444217c20 */ /* 0x000fe20008410000 */
[----:B------:R-:W-:Y:S01]  /*34c0*/  FMUL.FTZ R35, R69, UR4 ;  /* 0x0000000445237c20 */ /* 0x000fe20008410000 */
[----:B------:R-:W-:Y:S01]  /*34d0*/  FMUL.FTZ R30, R70, UR4 ;  /* 0x00000004461e7c20 */ /* 0x000fe20008410000 */
[----:B------:R-:W-:Y:S01]  /*34e0*/  FMUL.FTZ R7, R71, UR4 ;  /* 0x0000000447077c20 */ /* 0x000fe20008410000 */
[C---:B------:R-:W-:Y:S02]  /*34f0*/  VIMNMX R199, PT, PT, R109.reuse, R106, PT ;  /* 0x0000006a6dc77248 */ /* 0x040fe40003fe0100 */
[----:B------:R-:W-:Y:S01]  /*3500*/  VIADDMNMX R197, R109, 0x8, R106, PT ;  /* 0x000000086dc57846 */ /* 0x000fe2000380016a */
[----:B------:R-:W1:Y:S01]  /*3510*/  MUFU.TANH R12, R12 ;  /* 0x0000000c000c7308 */ /* 0x000e620000002400 */
[----:B------:R-:W-:Y:S01]  /*3520*/  FMUL.FTZ R37, R64, UR4 ;  /* 0x0000000440257c20 */ /* 0x000fe20008410000 */
[----:B------:R-:W-:Y:S01]  /*3530*/  FMUL.FTZ R38, R65, UR4 ;  /* 0x0000000441267c20 */ /* 0x000fe20008410000 */
[----:B------:R-:W-:Y:S01]  /*3540*/  FMUL.FTZ R31, R66, UR4 ;  /* 0x00000004421f7c20 */ /* 0x000fe20008410000 */
[----:B------:R-:W-:Y:S01]  /*3550*/  FMUL.FTZ R32, R67, UR4 ;  /* 0x0000000443207c20 */ /* 0x000fe20008410000 */
[----:B------:R-:W-:-:S02]  /*3560*/  VIMNMX R200, PT, PT, RZ, R107, !PT ;  /* 0x0000006bffc87248 */ /* 0x000fc40007fe0100 */
[----:B------:R-:W-:Y:S01]  /*3570*/  VIADDMNMX R198, R107, 0x8, RZ, !PT ;  /* 0x000000086bc67846 */ /* 0x000fe200078001ff */
        /* <DEDUP_REMOVED lines=32> */
.L_x_5914:
        /* <DEDUP_REMOVED lines=59> */
.L_x_5915:
        /* <DEDUP_REMOVED lines=24> */
.L_x_5913:
        /* <DEDUP_REMOVED lines=8> */
[----:B-1----:R-:W-:Y:S01]  /*3d30*/  FSEL R36, R40, -INF , P3 ;  /* 0xff80000028247808 */ /* 0x002fe20001800000 */
[C---:B--2---:R-:W-:Y:S01]  /*3d40*/  VIADD R47, R50.reuse, 0x9 ;  /* 0x00000009322f7836 */ /* 0x044fe20000000000 */
[CC--:B------:R-:W-:Y:S01]  /*3d50*/  ISETP.GE.AND P1, PT, R49.reuse, R200.reuse, PT ;  /* 0x000000c83100720c */ /* 0x0c0fe20003f26270 */
[C---:B------:R-:W-:Y:S01]  /*3d60*/  VIADD R46, R50.reuse, 0x10 ;  /* 0x00000010322e7836 */ /* 0x040fe20000000000 */
[-C--:B------:R-:W-:Y:S01]  /*3d70*/  ISETP.GE.AND P3, PT, R49, R199.reuse, PT ;  /* 0x000000c73100720c */ /* 0x080fe20003f66270 */
[C---:B------:R-:W-:Y:S01]  /*3d80*/  VIADD R45, R50.reuse, 0x11 ;  /* 0x00000011322d7836 */ /* 0x040fe20000000000 */
        /* <DEDUP_REMOVED lines=9> */
[----:B------:R-:W-:Y:S01]  /*3e20*/  VIADD R40, R50, 0x28 ;  /* 0x0000002832287836 */ /* 0x000fe20000000000 */
[----:B------:R-:W-:-:S02]  /*3e30*/  ISETP.GE.AND P1, PT, R47, R199, PT ;  /* 0x000000c72f00720c */ /* 0x000fc40003f26270 */
[----:B------:R-:W-:Y:S01]  /*3e40*/  FSEL R2, R25, -INF , P3 ;  /* 0xff80000019027808 */ /* 0x000fe20001800000 */
[----:B------:R-:W-:Y:S01]  /*3e50*/  VIADD R25, R50, 0x30 ;  /* 0x0000003032197836 */ /* 0x000fe20000000000 */
[-C--:B------:R-:W-:Y:S02]  /*3e60*/  ISETP.GE.AND P3, PT, R46, R200.reuse, PT ;  /* 0x000000c82e00720c */ /* 0x080fe40003f66270 */
[----:B------:R-:W-:Y:S02]  /*3e70*/  FSEL R2, R2, -INF , !P1 ;  /* 0xff80000002027808 */ /* 0x000fe40004800000 */
[----:B------:R-:W-:Y:S02]  /*3e80*/  ISETP.GE.AND P1, PT, R45, R200, PT ;  /* 0x000000c82d00720c */ /* 0x000fe40003f26270 */
[----:B------:R-:W-:Y:S01]  /*3e90*/  FSEL R18, R21, -INF , P3 ;  /* 0xff80000015127808 */ /* 0x000fe20001800000 */
[----:B------:R-:W-:Y:S01]  /*3ea0*/  VIADD R21, R50, 0x29 ;  /* 0x0000002932157836 */ /* 0x000fe20000000000 */
[----:B------:R-:W-:-:S02]  /*3eb0*/  ISETP.GE.AND P3, PT, R45, R199, PT ;  /* 0x000000c72d00720c */ /* 0x000fc40003f66270 */
[----:B------:R-:W-:Y:S02]  /*3ec0*/  FSEL R6, R22, -INF , P1 ;  /* 0xff80000016067808 */ /* 0x000fe40000800000 */
[-C--:B------:R-:W-:Y:S02]  /*3ed0*/  ISETP.GE.AND P1, PT, R43, R200.reuse, PT ;  /* 0x000000c82b00720c */ /* 0x080fe40003f26270 */
[----:B------:R-:W-:Y:S02]  /*3ee0*/  FSEL R6, R6, -INF , !P3 ;  /* 0xff80000006067808 */ /* 0x000fe40005800000 */
[----:B------:R-:W-:Y:S02]  /*3ef0*/  ISETP.GE.AND P3, PT, R42, R200, PT ;  /* 0x000000c82a00720c */ /* 0x000fe40003f66270 */
[----:B------:R-:W-:Y:S02]  /*3f00*/  FSEL R4, R26, -INF , P1 ;  /* 0xff8000001a047808 */ /* 0x000fe40000800000 */
[----:B------:R-:W-:-:S02]  /*3f10*/  ISETP.GE.AND P1, PT, R42, R199, PT ;  /* 0x000000c72a00720c */ /* 0x000fc40003f26270 */
[----:B------:R-:W-:Y:S01]  /*3f20*/  FSEL R16, R27, -INF , P3 ;  /* 0xff8000001b107808 */ /* 0x000fe20001800000 */
[----:B------:R-:W-:Y:S01]  /*3f30*/  VIADD R27, R50, 0x31 ;  /* 0x00000031321b7836 */ /* 0x000fe20000000000 */
        /* <DEDUP_REMOVED lines=11> */
[----:B------:R-:W-:Y:S02]  /*3ff0*/  ISETP.GE.AND P4, PT, R43, R199, PT ;  /* 0x000000c72b00720c */ /* 0x000fe40003f86270 */
[-C--:B------:R-:W-:Y:S02]  /*4000*/  ISETP.GE.AND P1, PT, R40, R200.reuse, PT ;  /* 0x000000c82800720c */ /* 0x080fe40003f26270 */
[----:B------:R-:W-:Y:S01]  /*4010*/  FSEL R170, R17, -INF , !P3 ;  /* 0xff80000011aa7808 */ /* 0x000fe20005800000 */
[----:B------:R-:W-:Y:S01]  /*4020*/  VIADD R17, R50, 0x38 ;  /* 0x0000003832117836 */ /* 0x000fe20000000000 */
[----:B------:R-:W-:Y:S02]  /*4030*/  ISETP.GE.AND P3, PT, R21, R200, PT ;  /* 0x000000c81500720c */ /* 0x000fe40003f66270 */
[----:B------:R-:W-:Y:S02]  /*4040*/  FSEL R4, R4, -INF , !P4 ;  /* 0xff80000004047808 */ /* 0x000fe40006000000 */
[----:B------:R-:W-:-:S02]  /*4050*/  FSEL R28, R28, -INF , P1 ;  /* 0xff8000001c1c7808 */ /* 0x000fc40000800000 */
[-C--:B------:R-:W-:Y:S02]  /*4060*/  ISETP.GE.AND P4, PT, R39, R199.reuse, PT ;  /* 0x000000c72700720c */ /* 0x080fe40003f86270 */
[-C--:B------:R-:W-:Y:S02]  /*4070*/  ISETP.GE.AND P1, PT, R21, R199.reuse, PT ;  /* 0x000000c71500720c */ /* 0x080fe40003f26270 */
[----:B------:R-:W-:Y:S02]  /*4080*/  FSEL R29, R29, -INF , P3 ;  /* 0xff8000001d1d7808 */ /* 0x000fe40001800000 */
[----:B------:R-:W-:Y:S02]  /*4090*/  FSEL R218, R10, -INF , !P4 ;  /* 0xff8000000ada7808 */ /* 0x000fe40006000000 */
[----:B------:R-:W-:Y:S02]  /*40a0*/  ISETP.GE.AND P3, PT, R25, R200, PT ;  /* 0x000000c81900720c */ /* 0x000fe40003f66270 */
[----:B------:R-:W-:Y:S01]  /*40b0*/  FSEL R174, R29, -INF , !P1 ;  /* 0xff8000001dae7808 */ /* 0x000fe20004800000 */
[----:B------:R-:W-:Y:S01]  /*40c0*/  VIADD R29, R50, 0x39 ;  /* 0x00000039321d7836 */ /* 0x000fe20000000000 */
[----:B------:R-:W-:-:S02]  /*40d0*/  ISETP.GE.AND P4, PT, R40, R199, PT ;  /* 0x000000c72800720c */ /* 0x000fc40003f86270 */
[----:B------:R-:W-:Y:S02]  /*40e0*/  ISETP.GE.AND P1, PT, R27, R200, PT ;  /* 0x000000c81b00720c */ /* 0x000fe40003f26270 */
[----:B------:R-:W-:Y:S02]  /*40f0*/  FSEL R33, R33, -INF , P3 ;  /* 0xff80000021217808 */ /* 0x000fe40001800000 */
[----:B------:R-:W-:Y:S02]  /*4100*/  ISETP.GE.AND P0, PT, R50, R198, PT ;  /* 0x000000c63200720c */ /* 0x000fe40003f06270 */
[----:B------:R-:W-:Y:S02]  /*4110*/  FSEL R178, R28, -INF , !P4 ;  /* 0xff8000001cb27808 */ /* 0x000fe40006000000 */
[----:B------:R-:W-:Y:S02]  /*4120*/  ISETP.GE.AND P3, PT, R27, R199, PT ;  /* 0x000000c71b00720c */ /* 0x000fe40003f66270 */
[----:B------:R-:W-:-:S02]  /*4130*/  FSEL R35, R35, -INF , P1 ;  /* 0xff80000023237808 */ /* 0x000fc40000800000 */
[----:B------:R-:W-:Y:S02]  /*4140*/  ISETP.GE.AND P4, PT, R25, R199, PT ;  /* 0x000000c71900720c */ /* 0x000fe40003f86270 */
[----:B------:R-:W-:Y:S02]  /*4150*/  ISETP.GE.AND P1, PT, R17, R200, PT ;  /* 0x000000c81100720c */ /* 0x000fe40003f26270 */
[----:B------:R-:W-:Y:S02]  /*4160*/  ISETP.GE.AND P6, PT, R50, R197, PT ;  /* 0x000000c53200720c */ /* 0x000fe40003fc6270 */
[----:B------:R-:W-:Y:S02]  /*4170*/  FSEL R210, R35, -INF , !P3 ;  /* 0xff80000023d27808 */ /* 0x000fe40005800000 */
[----:B------:R-:W-:Y:S02]  /*4180*/  FSEL R28, R44, -INF , P0 ;  /* 0xff8000002c1c7808 */ /* 0x000fe40000000000 */
[----:B------:R-:W-:-:S02]  /*4190*/  FSEL R214, R33, -INF , !P4 ;  /* 0xff80000021d67808 */ /* 0x000fc40006000000 */
[----:B------:R-:W-:Y:S02]  /*41a0*/  ISETP.GE.AND P3, PT, R17, R199, PT ;  /* 0x000000c71100720c */ /* 0x000fe40003f66270 */
[----:B------:R-:W-:Y:S02]  /*41b0*/  FSEL R37, R37, -INF , P1 ;  /* 0xff80000025257808 */ /* 0x000fe40000800000 */
[----:B------:R-:W-:Y:S02]  /*41c0*/  ISETP.GE.AND P0, PT, R48, R198, PT ;  /* 0x000000c63000720c */ /* 0x000fe40003f06270 */
[----:B------:R-:W-:Y:S02]  /*41d0*/  ISETP.GE.AND P4, PT, R29, R200, PT ;  /* 0x000000c81d00720c */ /* 0x000fe40003f86270 */
[----:B------:R-:W-:Y:S02]  /*41e0*/  FSEL R28, R28, -INF , !P6 ;  /* 0xff8000001c1c7808 */ /* 0x000fe40007000000 */
[----:B------:R-:W-:-:S02]  /*41f0*/  FSEL R208, R37, -INF , !P3 ;  /* 0xff80000025d07808 */ /* 0x000fc40005800000 */
[----:B------:R-:W-:Y:S02]  /*4200*/  ISETP.GE.AND P6, PT, R48, R197, PT ;  /* 0x000000c53000720c */ /* 0x000fe40003fc6270 */
[----:B------:R-:W-:Y:S02]  /*4210*/  FSEL R13, R13, -INF , P0 ;  /* 0xff8000000d0d7808 */ /* 0x000fe40000000000 */
[----:B------:R-:W-:Y:S02]  /*4220*/  ISETP.GE.AND P1, PT, R49, R198, PT ;  /* 0x000000c63100720c */ /* 0x000fe40003f26270 */
[----:B------:R-:W-:Y:S02]  /*4230*/  FSEL R38, R38, -INF , P4 ;  /* 0xff80000026267808 */ /* 0x000fe40002000000 */
[----:B------:R-:W-:Y:S02]  /*4240*/  ISETP.GE.AND P3, PT, R29, R199, PT ;  /* 0x000000c71d00720c */ /* 0x000fe40003f66270 */
[----:B------:R-:W-:-:S02]  /*4250*/  FSEL R22, R13, -INF , !P6 ;  /* 0xff8000000d167808 */ /* 0x000fc40007000000 */
[----:B------:R-:W-:Y:S02]  /*4260*/  ISETP.GE.AND P4, PT, R49, R197, PT ;  /* 0x000000c53100720c */ /* 0x000fe40003f86270 */
[----:B------:R-:W-:Y:S02]  /*4270*/  FSEL R12, R12, -INF , P1 ;  /* 0xff8000000c0c7808 */ /* 0x000fe40000800000 */
[----:B------:R-:W-:Y:S02]  /*4280*/  FSEL R206, R38, -INF , !P3 ;  /* 0xff80000026ce7808 */ /* 0x000fe40005800000 */
[----:B------:R-:W-:Y:S02]  /*4290*/  FMNMX3.FTZ R13, R36, R34, R24, !PT ;  /* 0x00000022240d7276 */ /* 0x000fe40007810018 */
[-C--:B------:R-:W-:Y:S02]  /*42a0*/  ISETP.GE.AND P3, PT, R47, R198.reuse, PT ;  /* 0x000000c62f00720c */ /* 0x080fe40003f66270 */
[----:B------:R-:W-:-:S02]  /*42b0*/  ISETP.GE.AND P0, PT, R46, R198, PT ;  /* 0x000000c62e00720c */ /* 0x000fc40003f06270 */
[----:B------:R-:W-:Y:S02]  /*42c0*/  FSEL R26, R12, -INF , !P4 ;  /* 0xff8000000c1a7808 */ /* 0x000fe40006000000 */
[----:B------:R-:W-:Y:S02]  /*42d0*/  FMNMX3.FTZ R13, R13, R2, R18, !PT ;  /* 0x000000020d0d7276 */ /* 0x000fe40007810012 */
[-C--:B------:R-:W-:Y:S02]  /*42e0*/  ISETP.GE.AND P1, PT, R47, R197.reuse, PT ;  /* 0x000000c52f00720c */ /* 0x080fe40003f26270 */
[----:B------:R-:W-:Y:S02]  /*42f0*/  ISETP.GE.AND P4, PT, R46, R197, PT ;  /* 0x000000c52e00720c */ /* 0x000fe40003f86270 */
[----:B------:R-:W-:Y:S02]  /*4300*/  FSEL R20, R20, -INF , P3 ;  /* 0xff80000014147808 */ /* 0x000fe40001800000 */
[----:B------:R-:W-:-:S02]  /*4310*/  FSEL R14, R14, -INF , P0 ;  /* 0xff8000000e0e7808 */ /* 0x000fc40000000000 */
[----:B------:R-:W-:Y:S02]  /*4320*/  ISETP.GE.AND P0, PT, R43, R198, PT ;  /* 0x000000c62b00720c */ /* 0x000fe40003f06270 */
[----:B------:R-:W-:Y:S02]  /*4330*/  FMNMX3.FTZ R13, R13, R6, R4, !PT ;  /* 0x000000060d0d7276 */ /* 0x000fe40007810004 */
[----:B------:R-:W-:Y:S02]  /*4340*/  FSEL R20, R20, -INF , !P1 ;  /* 0xff80000014147808 */ /* 0x000fe40004800000 */
[----:B------:R-:W-:Y:S02]  /*4350*/  FSEL R14, R14, -INF , !P4 ;  /* 0xff8000000e0e7808 */ /* 0x000fe40006000000 */
[----:B------:R-:W-:Y:S02]  /*4360*/  ISETP.GE.AND P3, PT, R45, R198, PT ;  /* 0x000000c62d00720c */ /* 0x000fe40003f66270 */
[----:B------:R-:W-:-:S02]  /*4370*/  ISETP.GE.AND P1, PT, R43, R197, PT ;  /* 0x000000c52b00720c */ /* 0x000fc40003f26270 */
[----:B------:R-:W-:Y:S02]  /*4380*/  ISETP.GE.AND P4, PT, R42, R198, PT ;  /* 0x000000c62a00720c */ /* 0x000fe40003f86270 */
[----:B------:R-:W-:Y:S02]  /*4390*/  FSEL R10, R23, -INF , P0 ;  /* 0xff800000170a7808 */ /* 0x000fe40000000000 */
[----:B------:R-:W-:Y:S02]  /*43a0*/  FMNMX3.FTZ R13, R13, R16, R218, !PT ;  /* 0x000000100d0d7276 */ /* 0x000fe400078100da */
[----:B------:R-:W-:Y:S02]  /*43b0*/  ISETP.GE.AND P6, PT, R45, R197, PT ;  /* 0x000000c52d00720c */ /* 0x000fe40003fc6270 */
[----:B------:R-:W-:Y:S02]  /*43c0*/  FSEL R12, R15, -INF , P3 ;  /* 0xff8000000f0c7808 */ /* 0x000fe40001800000 */
[----:B------:R-:W-:-:S02]  /*43d0*/  FSEL R10, R10, -INF , !P1 ;  /* 0xff8000000a0a7808 */ /* 0x000fc40004800000 */
[----:B------:R-:W-:Y:S02]  /*43e0*/  FSEL R8, R8, -INF , P4 ;  /* 0xff80000008087808 */ /* 0x000fe40002000000 */
[-C--:B------:R-:W-:Y:S02]  /*43f0*/  ISETP.GE.AND P0, PT, R39, R198.reuse, PT ;  /* 0x000000c62700720c */ /* 0x080fe40003f06270 */
[C---:B------:R-:W-:Y:S02]  /*4400*/  ISETP.GE.AND P1, PT, R3.reuse, R198, PT ;  /* 0x000000c60300720c */ /* 0x040fe40003f26270 */
[----:B------:R-:W-:Y:S02]  /*4410*/  ISETP.GE.AND P4, PT, R3, R197, PT ;  /* 0x000000c50300720c */ /* 0x000fe40003f86270 */
[----:B------:R-:W-:Y:S02]  /*4420*/  FMNMX3.FTZ R3, R13, R170, R178, !PT ;  /* 0x000000aa0d037276 */ /* 0x000fe400078100b2 */
[----:B------:R-:W-:-:S02]  /*4430*/  FSEL R12, R12, -INF , !P6 ;  /* 0xff8000000c0c7808 */ /* 0x000fc40007000000 */
[----:B------:R-:W-:Y:S02]  /*4440*/  ISETP.GE.AND P6, PT, R39, R197, PT ;  /* 0x000000c52700720c */ /* 0x000fe40003fc6270 */
[----:B------:R-:W-:Y:S02]  /*4450*/  FSEL R9, R9, -INF , P0 ;  /* 0xff80000009097808 */ /* 0x000fe40000000000 */
[----:B------:R-:W-:Y:S02]  /*4460*/  FMNMX3.FTZ R3, R3, R174, R214, !PT ;  /* 0x000000ae03037276 */ /* 0x000fe400078100d6 */
[----:B------:R-:W-:Y:S02]  /*4470*/  FSEL R142, R9, -INF , !P6 ;  /* 0xff800000098e7808 */ /* 0x000fe40007000000 */
[----:B------:R-:W-:Y:S02]  /*4480*/  FSEL R11, R11, -INF , P1 ;  /* 0xff8000000b0b7808 */ /* 0x000fe40000800000 */
[----:B------:R-:W-:-:S02]  /*4490*/  ISETP.GE.AND P6, PT, R21, R198, PT ;  /* 0x000000c61500720c */ /* 0x000fc40003fc6270 */
[----:B------:R-:W-:Y:S02]  /*44a0*/  FMNMX3.FTZ R3, R3, R210, R208, !PT ;  /* 0x000000d203037276 */ /* 0x000fe400078100d0 */
[----:B------:R-:W-:Y:S02]  /*44b0*/  FMNMX3.FTZ R9, R28, R26, R22, !PT ;  /* 0x0000001a1c097276 */ /* 0x000fe40007810016 */
[----:B------:R-:W-:Y:S02]  /*44c0*/  ISETP.GE.AND P3, PT, R42, R197, PT ;  /* 0x000000c52a00720c */ /* 0x000fe40003f66270 */
[----:B------:R-:W-:Y:S02]  /*44d0*/  FSEL R140, R11, -INF , !P4 ;  /* 0xff8000000b8c7808 */ /* 0x000fe40006000000 */
[-C--:B------:R-:W-:Y:S02]  /*44e0*/  ISETP.GE.AND P0, PT, R40, R198.reuse, PT ;  /* 0x000000c62800720c */ /* 0x080fe40003f06270 */
[----:B------:R-:W-:-:S02]  /*44f0*/  ISETP.GE.AND P4, PT, R25, R198, PT ;  /* 0x000000c61900720c */ /* 0x000fc40003f86270 */
[----:B------:R-:W-:Y:S02]  /*4500*/  FSEL R190, R5, -INF , P6 ;  /* 0xff80000005be7808 */ /* 0x000fe40003000000 */
[----:B------:R-:W-:Y:S02]  /*4510*/  FMNMX.FTZ R3, R206, R3, !PT ;  /* 0x00000003ce037209 */ /* 0x000fe40007810000 */
[----:B------:R-:W-:Y:S02]  /*4520*/  FMNMX3.FTZ R5, R9, R20, R14, !PT ;  /* 0x0000001409057276 */ /* 0x000fe4000781000e */
[----:B------:R-:W-:Y:S02]  /*4530*/  FSEL R8, R8, -INF , !P3 ;  /* 0xff80000008087808 */ /* 0x000fe40005800000 */
[-C--:B------:R-:W-:Y:S02]  /*4540*/  ISETP.GE.AND P3, PT, R40, R197.reuse, PT ;  /* 0x000000c52800720c */ /* 0x080fe40003f66270 */
[----:B------:R-:W-:-:S02]  /*4550*/  ISETP.GE.AND P1, PT, R21, R197, PT ;  /* 0x000000c51500720c */ /* 0x000fc40003f26270 */
        /* <DEDUP_REMOVED lines=97> */
[----:B------:R-:W-:Y:S01]  /*4b70*/  ISETP.GT.AND P0, PT, R150, R201, PT ;  /* 0x000000c99600720c */ /* 0x000fe20003f04270 */
        /* <DEDUP_REMOVED lines=266> */
.L_x_5917:
[----:B------:R-:W-:Y:S01]  /*5c20*/  UMOV UR4, URZ ;  /* 0x000000ff00047c82 */ /* 0x000fe20008000000 */
[----:B------:R-:W-:Y:S01]  /*5c30*/  IMAD.SHL.U32 R4, R144, 0x40, RZ ;  /* 0x0000004090047824 */ /* 0x000fe200078e00ff */
[----:B------:R-:W-:-:S05]  /*5c40*/  IADD3 R5, P0, PT, RZ, -UR4, RZ ;  /* 0x80000004ff057c10 */ /* 0x000fca000ff1e0ff */
[----:B------:R-:W-:-:S05]  /*5c50*/  IMAD.X R4, RZ, RZ, ~R4, P0 ;  /* 0x000000ffff047224 */ /* 0x000fca00000e0e04 */
[----:B------:R-:W-:-:S04]  /*5c60*/  SHF.R.S64 R5, R5, 0x1f, R4 ;  /* 0x0000001f05057819 */ /* 0x000fc80000001004 */
[----:B------:R-:W-:-:S04]  /*5c70*/  IADD3 R204, P0, PT, R5, R204, RZ ;  /* 0x000000cc05cc7210 */ /* 0x000fc80007f1e0ff */
[----:B------:R-:W-:-:S09]  /*5c80*/  LEA.HI.X.SX32 R205, R4, R205, 0x1, P0 ;  /* 0x000000cd04cd7211 */ /* 0x000fd200000f0eff */
.L_x_5918:
        /* <DEDUP_REMOVED lines=9> */
[----:B------:R-:W-:Y:S01]  /*5d20*/  LOP3.LUT R4, R186, 0x8, RZ, 0xc0, !PT ;  /* 0x00000008ba047812 */ /* 0x000fe200078ec0ff */
[----:B-1----:R-:W-:Y:S01]  /*5d30*/  USHF.L.U32 UR4, UR6, 0x5, URZ ;  /* 0x0000000506047899 */ /* 0x002fe200080006ff */
[----:B------:R-:W-:Y:S01]  /*5d40*/  LOP3.LUT R152, R183, 0x200, R152, 0xf8, !PT ;  /* 0x00000200b7987812 */ /* 0x000fe200078ef898 */
[----:B------:R-:W-:Y:S01]  /*5d50*/  USHF.L.U64.HI UR7, UR6, 0x5, UR7 ;  /* 0x0000000506077899 */ /* 0x000fe20008010207 */
[----:B------:R-:W-:Y:S01]  /*5d60*/  @!PT LDS RZ, [RZ] ;  /* 0x00000000fffff984 */ /* 0x000fe20000000800 */
[----:B------:R-:W-:Y:S01]  /*5d70*/  @!PT LDS RZ, [RZ] ;  /* 0x00000000fffff984 */ /* 0x000fe20000000800 */
[----:B------:R-:W-:Y:S01]  /*5d80*/  @!PT LDS RZ, [RZ] ;  /* 0x00000000fffff984 */ /* 0x000fe20000000800 */
[----:B------:R-:W-:Y:S01]  /*5d90*/  LDGSTS.E.BYPASS.LTC128B.128 [R177+0xc000], desc[UR14][R204.64] ;  /* 0x0c000000ccb17fae */ /* 0x000fe2000b981a0e */
[----:B------:R-:W-:Y:S02]  /*5da0*/  LEA R181, R148, R181, 0x1 ;  /* 0x000000b594b57211 */ /* 0x000fe400078e08ff */
[----:B------:R-:W-:Y:S01]  /*5db0*/  IADD3 R6, P0, PT, R204, UR4, RZ ;  /* 0x00000004cc067c10 */ /* 0x000fe2000ff1e0ff */
[----:B------:R-:W-:Y:S01]  /*5dc0*/  LDGSTS.E.BYPASS.LTC128B.128 [R177+0xe000], desc[UR14][R204.64+0x80] ;  /* 0x0e000080ccb17fae */ /* 0x000fe2000b981a0e */
[----:B------:R-:W-:-:S02]  /*5dd0*/  LOP3.LUT R4, R152, R147, R4, 0xf6, !PT ;  /* 0x0000009398047212 */ /* 0x000fc400078ef604 */
[----:B------:R-:W-:Y:S01]  /*5de0*/  IADD3.X R7, PT, PT, R205, UR7, RZ, P0, !PT ;  /* 0x00000007cd077c10 */ /* 0x000fe200087fe4ff */
[----:B------:R-:W-:Y:S01]  /*5df0*/  LDGSTS.E.BYPASS.LTC128B.128 [R177+0x10000], desc[UR14][R204.64+0x100] ;  /* 0x10000100ccb17fae */ /* 0x000fe2000b981a0e */
[----:B------:R-:W-:Y:S02]  /*5e00*/  IADD3 R10, P0, PT, R6, UR4, RZ ;  /* 0x00000004060a7c10 */ /* 0x000fe4000ff1e0ff */
[----:B------:R-:W-:Y:S01]  /*5e10*/  LEA R189, R4, UR5, 0x1 ;  /* 0x0000000504bd7c11 */ /* 0x000fe2000f8e08ff */
[----:B------:R-:W-:Y:S01]  /*5e20*/  LDGSTS.E.BYPASS.LTC128B.128 [R177+0xc800], desc[UR14][R6.64] ;  /* 0x0c80000006b17fae */ /* 0x000fe2000b981a0e */
[----:B------:R-:W-:Y:S02]  /*5e30*/  IADD3.X R11, PT, PT, R7, UR7, RZ, P0, !PT ;  /* 0x00000007070b7c10 */ /* 0x000fe400087fe4ff */
[----:B------:R-:W-:Y:S01]  /*5e40*/  IADD3 R8, P0, PT, R10, UR4, RZ ;  /* 0x000000040a087c10 */ /* 0x000fe2000ff1e0ff */
[----:B------:R-:W-:Y:S01]  /*5e50*/  LDGSTS.E.BYPASS.LTC128B.128 [R177+0xe800], desc[UR14][R6.64+0x80] ;  /* 0x0e80008006b17fae */ /* 0x000fe2000b981a0e */
[----:B------:R-:W-:Y:S01]  /*5e60*/  IADD3 R137, PT, PT, R181, UR5, RZ ;  /* 0x00000005b5897c10 */ /* 0x000fe2000fffe0ff */
[----:B------:R-:W1:Y:S01]  /*5e70*/  LDCU UR4, c[0x0][0x50c] ;  /* 0x0000a180ff0477ac */ /* 0x000e620008000800 */
[----:B------:R-:W-:Y:S01]  /*5e80*/  IADD3.X R9, PT, PT, R11, UR7, RZ, P0, !PT ;  /* 0x000000070b097c10 */ /* 0x000fe200087fe4ff */
[----:B------:R-:W-:Y:S01]  /*5e90*/  LDGSTS.E.BYPASS.LTC128B.128 [R177+0x10800], desc[UR14][R6.64+0x100] ;  /* 0x1080010006b17fae */ /* 0x000fe2000b981a0e */
[----:B------:R-:W-:-:S02]  /*5ea0*/  IADD3 R188, PT, PT, R172, R189, RZ ;  /* 0x000000bdacbc7210 */ /* 0x000fc40007ffe0ff */
[-C--:B------:R-:W-:Y:S01]  /*5eb0*/  IADD3 R180, PT, PT, R172, R137.reuse, RZ ;  /* 0x00000089acb47210 */ /* 0x080fe20007ffe0ff */
[----:B------:R-:W-:Y:S01]  /*5ec0*/  LDGSTS.E.BYPASS.LTC128B.128 [R177+0xd000], desc[UR14][R10.64] ;  /* 0x0d0000000ab17fae */ /* 0x000fe2000b981a0e */
[C---:B------:R-:W-:Y:S02]  /*5ed0*/  IADD3 R178, PT, PT, R146.reuse, R137, RZ ;  /* 0x0000008992b27210 */ /* 0x040fe40007ffe0ff */
[----:B------:R-:W-:Y:S01]  /*5ee0*/  IADD3 R185, PT, PT, R146, R189, RZ ;  /* 0x000000bd92b97210 */ /* 0x000fe20007ffe0ff */
[----:B------:R-:W-:Y:S01]  /*5ef0*/  LDGSTS.E.BYPASS.LTC128B.128 [R177+0xf000], desc[UR14][R10.64+0x80] ;  /* 0x0f0000800ab17fae */ /* 0x000fe2000b981a0e */
[C---:B------:R-:W-:Y:S02]  /*5f00*/  IADD3 R179, PT, PT, R172.reuse, R178, RZ ;  /* 0x000000b2acb37210 */ /* 0x040fe40007ffe0ff */
[----:B------:R-:W-:Y:S01]  /*5f10*/  IADD3 R187, PT, PT, R172, R185, RZ ;  /* 0x000000b9acbb7210 */ /* 0x000fe20007ffe0ff */
[----:B------:R-:W-:Y:S04]  /*5f20*/  LDGSTS.E.BYPASS.LTC128B.128 [R177+0x11000], desc[UR14][R10.64+0x100] ;  /* 0x110001000ab17fae */ /* 0x000fe8000b981a0e */
        /* <DEDUP_REMOVED lines=292> */
.L_x_5920:
[----:B------:R-:W-:Y:S01]  /*7170*/  UMOV UR4, URZ ;  /* 0x000000ff00047c82 */ /* 0x000fe20008000000 */
[----:B------:R-:W-:Y:S01]  /*7180*/  IMAD.SHL.U32 R18, R134, 0x40, RZ ;  /* 0x0000004086127824 */ /* 0x000fe200078e00ff */
[----:B------:R-:W-:-:S05]  /*7190*/  IADD3 R26, P0, PT, RZ, -UR4, RZ ;  /* 0x80000004ff1a7c10 */ /* 0x000fca000ff1e0ff */
[----:B------:R-:W-:-:S05]  /*71a0*/  IMAD.X R18, RZ, RZ, ~R18, P0 ;  /* 0x000000ffff127224 */ /* 0x000fca00000e0e12 */
[----:B------:R-:W-:-:S04]  /*71b0*/  SHF.R.S64 R133, R26, 0x1f, R18 ;  /* 0x0000001f1a857819 */ /* 0x000fc80000001012 */
[----:B------:R-:W-:-:S04]  /*71c0*/  IADD3 R202, P0, PT, R133, R202, RZ ;  /* 0x000000ca85ca7210 */ /* 0x000fc80007f1e0ff */
[----:B------:R-:W-:-:S09]  /*71d0*/  LEA.HI.X.SX32 R203, R18, R203, 0x1, P0 ;  /* 0x000000cb12cb7211 */ /* 0x000fd200000f0eff */
.L_x_5921:
        /* <DEDUP_REMOVED lines=24> */
.L_x_5919:
[----:B------:R-:W-:Y:S01]  /*7360*/  IMAD R133, R0, 0x40, R176 ;  /* 0x0000004000857824 */ /* 0x000fe200078e02b0 */
[----:B------:R-:W3:Y:S01]  /*7370*/  S2UR UR6, SR_CgaCtaId ;  /* 0x00000000000679c3 */ /* 0x000ee20000008800 */
[----:B------:R-:W4:Y:S01]  /*7380*/  LDCU UR4, c[0x0][0x45c] ;  /* 0x00008b80ff0477ac */ /* 0x000f220008000800 */
        /* <DEDUP_REMOVED lines=8> */
[----:B------:R-:W-:Y:S02]  /*7410*/  ISETP.GE.AND P1, PT, R26, R197, PT ;  /* 0x000000c51a00720c */ /* 0x000fe40003f26270 */
[----:B------:R-:W-:Y:S02]  /*7420*/  FSEL R148, R172, -INF , P0 ;  /* 0xff800000ac947808 */ /* 0x000fe40000000000 */
[----:B------:R-:W-:Y:S02]  /*7430*/  ISETP.GE.AND P0, PT, R18, R200, PT ;  /* 0x000000c81200720c */ /* 0x000fe40003f06270 */
[----:B------:R-:W-:Y:S02]  /*7440*/  FSEL R26, R174, -INF , P3 ;  /* 0xff800000ae1a7808 */ /* 0x000fe40001800000 */
[----:B------:R-:W-:-:S02]  /*7450*/  ISETP.GE.AND P3, PT, R18, R198, PT ;  /* 0x000000c61200720c */ /* 0x000fc40003f66270 */
[----:B------:R-:W-:Y:S01]  /*7460*/  FSEL R148, R148, -INF , !P6 ;  /* 0xff80000094947808 */ /* 0x000fe20007000000 */
[----:B---3--:R-:W-:Y:S01]  /*7470*/  ULEA UR5, UR6, UR5, 0x18 ;  /* 0x0000000506057291 */ /* 0x008fe2000f8ec0ff */
[----:B------:R-:W-:Y:S02]  /*7480*/  FSEL R26, R26, -INF , !P1 ;  /* 0xff8000001a1a7808 */ /* 0x000fe40004800000 */
[----:B------:R-:W-:Y:S02]  /*7490*/  FSEL R34, R173, -INF , P0 ;  /* 0xff800000ad227808 */ /* 0x000fe40000000000 */
[C---:B------:R-:W-:Y:S02]  /*74a0*/  ISETP.GE.AND P6, PT, R18.reuse, R199, PT ;  /* 0x000000c71200720c */ /* 0x040fe40003fc6270 */
[----:B------:R-:W-:Y:S01]  /*74b0*/  ISETP.GE.AND P1, PT, R18, R197, PT ;  /* 0x000000c51200720c */ /* 0x000fe20003f26270 */
[----:B------:R-:W-:Y:S01]  /*74c0*/  VIADD R18, R133, 0xffffff89 ;  /* 0xffffff8985127836 */ /* 0x000fe20000000000 */
[----:B------:R-:W-:-:S02]  /*74d0*/  ISETP.GE.AND P0, PT, R134, R200, PT ;  /* 0x000000c88600720c */ /* 0x000fc40003f06270 */
[----:B------:R-:W-:Y:S02]  /*74e0*/  FSEL R30, R175, -INF , P3 ;  /* 0xff800000af1e7808 */ /* 0x000fe40001800000 */
[----:B------:R-:W-:Y:S02]  /*74f0*/  ISETP.GE.AND P3, PT, R134, R198, PT ;  /* 0x000000c68600720c */ /* 0x000fe40003f66270 */
[----:B------:R-:W-:Y:S02]  /*7500*/  FSEL R34, R34, -INF , !P6 ;  /* 0xff80000022227808 */ /* 0x000fe40007000000 */
[----:B------:R-:W-:Y:S02]  /*7510*/  FSEL R30, R30, -INF , !P1 ;  /* 0xff8000001e1e7808 */ /* 0x000fe40004800000 */
[----:B------:R-:W-:Y:S02]  /*7520*/  FSEL R152, R20, -INF , P0 ;  /* 0xff80000014987808 */ /* 0x000fe40000000000 */
[----:B------:R-:W-:-:S02]  /*7530*/  ISETP.GE.AND P6, PT, R134, R199, PT ;  /* 0x000000c78600720c */ /* 0x000fc40003fc6270 */
[----:B------:R-:W-:Y:S02]  /*7540*/  ISETP.GE.AND P1, PT, R134, R197, PT ;  /* 0x000000c58600720c */ /* 0x000fe40003f26270 */
[----:B------:R-:W-:Y:S02]  /*7550*/  FSEL R20, R22, -INF , P3 ;  /* 0xff80000016147808 */ /* 0x000fe40001800000 */
[C---:B------:R-:W-:Y:S02]  /*7560*/  ISETP.GE.AND P0, PT, R18.reuse, R200, PT ;  /* 0x000000c81200720c */ /* 0x040fe40003f06270 */
[----:B------:R-:W-:Y:S02]  /*7570*/  IADD3 R134, PT, PT, R133, -0x70, RZ ;  /* 0xffffff9085867810 */ /* 0x000fe40007ffe0ff */
[----:B------:R-:W-:Y:S02]  /*7580*/  ISETP.GE.AND P3, PT, R18, R198, PT ;  /* 0x000000c61200720c */ /* 0x000fe40003f66270 */
[----:B------:R-:W-:-:S02]  /*7590*/  FSEL R152, R152, -INF , !P6 ;  /* 0xff80000098987808 */ /* 0x000fc40007000000 */
[----:B------:R-:W-:Y:S02]  /*75a0*/  FSEL R20, R20, -INF , !P1 ;  /* 0xff80000014147808 */ /* 0x000fe40004800000 */
[C---:B------:R-:W-:Y:S02]  /*75b0*/  ISETP.GE.AND P6, PT, R18.reuse, R199, PT ;  /* 0x000000c71200720c */ /* 0x040fe40003fc6270 */
[----:B------:R-:W-:Y:S02]  /*75c0*/  ISETP.GE.AND P1, PT, R18, R197, PT ;  /* 0x000000c51200720c */ /* 0x000fe40003f26270 */
[----:B------:R-:W-:Y:S01]  /*75d0*/  FSEL R22, R21, -INF , P0 ;  /* 0xff80000015167808 */ /* 0x000fe20000000000 */
[----:B------:R-:W-:Y:S01]  /*75e0*/  VIADD R21, R133, 0xffffff91 ;  /* 0xffffff9185157836 */ /* 0x000fe20000000000 */
[C---:B------:R-:W-:Y:S02]  /*75f0*/  ISETP.GE.AND P0, PT, R134.reuse, R200, PT ;  /* 0x000000c88600720c */ /* 0x040fe40003f06270 */
[----:B------:R-:W-:Y:S01]  /*7600*/  FSEL R18, R23, -INF , P3 ;  /* 0xff80000017127808 */ /* 0x000fe20001800000 */
[----:B------:R-:W-:Y:S01]  /*7610*/  VIADD R23, R133, 0xffffff98 ;  /* 0xffffff9885177836 */ /* 0x000fe20000000000 */
[----:B------:R-:W-:-:S02]  /*7620*/  ISETP.GE.AND P3, PT, R134, R198, PT ;  /* 0x000000c68600720c */ /* 0x000fc40003f66270 */
[----:B------:R-:W-:Y:S02]  /*7630*/  FSEL R22, R22, -INF , !P6 ;  /* 0xff80000016167808 */ /* 0x000fe40007000000 */
[----:B------:R-:W-:Y:S02]  /*7640*/  FSEL R18, R18, -INF , !P1 ;  /* 0xff80000012127808 */ /* 0x000fe40004800000 */
[----:B------:R-:W-:Y:S02]  /*7650*/  FSEL R24, R24, -INF , P0 ;  /* 0xff80000018187808 */ /* 0x000fe40000000000 */
[C---:B------:R-:W-:Y:S02]  /*7660*/  ISETP.GE.AND P6, PT, R134.reuse, R199, PT ;  /* 0x000000c78600720c */ /* 0x040fe40003fc6270 */
[----:B------:R-:W-:Y:S02]  /*7670*/  ISETP.GE.AND P1, PT, R134, R197, PT ;  /* 0x000000c58600720c */ /* 0x000fe40003f26270 */
[----:B------:R-:W-:-:S02]  /*7680*/  ISETP.GE.AND P0, PT, R21, R200, PT ;  /* 0x000000c81500720c */ /* 0x000fc40003f06270 */
[----:B-1----:R-:W-:Y:S02]  /*7690*/  FSEL R28, R28, -INF , P3 ;  /* 0xff8000001c1c7808 */ /* 0x002fe40001800000 */
[----:B------:R-:W-:Y:S02]  /*76a0*/  FSEL R214, R24, -INF , !P6 ;  /* 0xff80000018d67808 */ /* 0x000fe40007000000 */
[----:B------:R-:W-:Y:S02]  /*76b0*/  FSEL R180, R28, -INF , !P1 ;  /* 0xff8000001cb47808 */ /* 0x000fe40004800000 */
[----:B------:R-:W-:Y:S02]  /*76c0*/  FSEL R25, R25, -INF , P0 ;  /* 0xff80000019197808 */ /* 0x000fe40000000000 */
[C---:B------:R-:W-:Y:S02]  /*76d0*/  ISETP.GE.AND P6, PT, R21.reuse, R199, PT ;  /* 0x000000c71500720c */ /* 0x040fe40003fc6270 */
[----:B------:R-:W-:-:S02]  /*76e0*/  ISETP.GE.AND P3, PT, R21, R198, PT ;  /* 0x000000c61500720c */ /* 0x000fc40003f66270 */
[----:B------:R-:W-:Y:S02]  /*76f0*/  ISETP.GE.AND P1, PT, R21, R197, PT ;  /* 0x000000c51500720c */ /* 0x000fe40003f26270 */
[-C--:B------:R-:W-:Y:S02]  /*7700*/  ISETP.GE.AND P0, PT, R23, R200.reuse, PT ;  /* 0x000000c81700720c */ /* 0x080fe40003f06270 */
[C---:B------:R-:W-:Y:S02]  /*7710*/  IADD3 R21, PT, PT, R133.reuse, -0x67, RZ ;  /* 0xffffff9985157810 */ /* 0x040fe40007ffe0ff */
[----:B------:R-:W-:Y:S01]  /*7720*/  FSEL R188, R12, -INF , P0 ;  /* 0xff8000000cbc7808 */ /* 0x000fe20000000000 */
[----:B------:R-:W-:Y:S01]  /*7730*/  VIADD R12, R133, 0xffffffa0 ;  /* 0xffffffa0850c7836 */ /* 0x000fe20000000000 */
[----:B------:R-:W-:Y:S02]  /*7740*/  FSEL R29, R29, -INF , P3 ;  /* 0xff8000001d1d7808 */ /* 0x000fe40001800000 */
[----:B------:R-:W-:-:S02]  /*7750*/  ISETP.GE.AND P0, PT, R21, R200, PT ;  /* 0x000000c81500720c */ /* 0x000fc40003f06270 */
[----:B------:R-:W-:Y:S02]  /*7760*/  ISETP.GE.AND P3, PT, R23, R198, PT ;  /* 0x000000c61700720c */ /* 0x000fe40003f66270 */
[----:B------:R-:W-:Y:S02]  /*7770*/  FSEL R174, R25, -INF , !P6 ;  /* 0xff80000019ae7808 */ /* 0x000fe40007000000 */
[----:B------:R-:W-:Y:S02]  /*7780*/  FSEL R134, R29, -INF , !P1 ;  /* 0xff8000001d867808 */ /* 0x000fe40004800000 */
[----:B------:R-:W-:Y:S01]  /*7790*/  FSEL R178, R8, -INF , P0 ;  /* 0xff80000008b27808 */ /* 0x000fe20000000000 */
[----:B------:R-:W-:Y:S01]  /*77a0*/  VIADD R8, R133, 0xffffffa1 ;  /* 0xffffffa185087836 */ /* 0x000fe20000000000 */
[C---:B------:R-:W-:Y:S02]  /*77b0*/  ISETP.GE.AND P6, PT, R23.reuse, R199, PT ;  /* 0x000000c71700720c */ /* 0x040fe40003fc6270 */
[----:B------:R-:W-:-:S02]  /*77c0*/  ISETP.GE.AND P1, PT, R23, R197, PT ;  /* 0x000000c51700720c */ /* 0x000fc40003f26270 */
[----:B------:R-:W-:Y:S02]  /*77d0*/  FSEL R9, R9, -INF , P3 ;  /* 0xff80000009097808 */ /* 0x000fe40001800000 */
[----:B------:R-:W-:Y:S02]  /*77e0*/  ISETP.GE.AND P0, PT, R12, R200, PT ;  /* 0x000000c80c00720c */ /* 0x000fe40003f06270 */
[----:B------:R-:W-:Y:S02]  /*77f0*/  ISETP.GE.AND P3, PT, R21, R198, PT ;  /* 0x000000c61500720c */ /* 0x000fe40003f66270 */
[----:B------:R-:W-:Y:S02]  /*7800*/  FSEL R188, R188, -INF , !P6 ;  /* 0xff800000bcbc7808 */ /* 0x000fe40007000000 */
[----:B------:R-:W-:Y:S02]  /*7810*/  FSEL R142, R9, -INF , !P1 ;  /* 0xff800000098e7808 */ /* 0x000fe40004800000 */
[----:B------:R-:W-:-:S02]  /*7820*/  FSEL R210, R5, -INF , P0 ;  /* 0xff80000005d27808 */ /* 0x000fc40000000000 */
[C---:B------:R-:W-:Y:S02]  /*7830*/  ISETP.GE.AND P6, PT, R21.reuse, R199, PT ;  /* 0x000000c71500720c */ /* 0x040fe40003fc6270 */
[----:B------:R-:W-:Y:S02]  /*7840*/  ISETP.GE.AND P1, PT, R21, R197, PT ;  /* 0x000000c51500720c */ /* 0x000fe40003f26270 */
[----:B------:R-:W-:Y:S02]  /*7850*/  FSEL R4, R4, -INF , P3 ;  /* 0xff80000004047808 */ /* 0x000fe40001800000 */
[----:B------:R-:W-:Y:S02]  /*7860*/  ISETP.GE.AND P0, PT, R8, R200, PT ;  /* 0x000000c80800720c */ /* 0x000fe40003f06270 */
[----:B------:R-:W-:Y:S02]  /*7870*/  ISETP.GE.AND P3, PT, R12, R198, PT ;  /* 0x000000c60c00720c */ /* 0x000fe40003f66270 */
[----:B------:R-:W-:-:S02]  /*7880*/  IADD3 R5, PT, PT, R133, -0x58, RZ ;  /* 0xffffffa885057810 */ /* 0x000fc40007ffe0ff */
[----:B------:R-:W-:Y:S02]  /*7890*/  FSEL R178, R178, -INF , !P6 ;  /* 0xff800000b2b27808 */ /* 0x000fe40007000000 */
[----:B--2---:R-:W-:Y:S01]  /*78a0*/  FSEL R140, R4, -INF , !P1 ;  /* 0xff800000048c7808 */ /* 0x004fe20004800000 */
[----:B------:R-:W-:Y:S01]  /*78b0*/  VIADD R4, R133, 0xffffffa9 ;  /* 0xffffffa985047836 */ /* 0x000fe20000000000 */
[----:B------:R-:W-:Y:S02]  /*78c0*/  FSEL R10, R10, -INF , P0 ;  /* 0xff8000000a0a7808 */ /* 0x000fe40000000000 */
[C---:B------:R-:W-:Y:S02]  /*78d0*/  ISETP.GE.AND P6, PT, R12.reuse, R199, PT ;  /* 0x000000c70c00720c */ /* 0x040fe40003fc6270 */
[----:B------:R-:W-:Y:S02]  /*78e0*/  ISETP.GE.AND P1, PT, R12, R197, PT ;  /* 0x000000c50c00720c */ /* 0x000fe40003f26270 */
[----:B------:R-:W-:-:S02]  /*78f0*/  FSEL R13, R13, -INF , P3 ;  /* 0xff8000000d0d7808 */ /* 0x000fc40001800000 */
[----:B------:R-:W-:Y:S02]  /*7900*/  ISETP.GE.AND P0, PT, R5, R200, PT ;  /* 0x000000c80500720c */ /* 0x000fe40003f06270 */
[----:B------:R-:W-:Y:S02]  /*7910*/  ISETP.GE.AND P3, PT, R8, R198, PT ;  /* 0x000000c60800720c */ /* 0x000fe40003f66270 */
[----:B------:R-:W-:Y:S02]  /*7920*/  FSEL R210, R210, -INF , !P6 ;  /* 0xff800000d2d27808 */ /* 0x000fe40007000000 */
[----:B------:R-:W-:Y:S02]  /*7930*/  FSEL R138, R13, -INF , !P1 ;  /* 0xff8000000d8a7808 */ /* 0x000fe40004800000 */
[----:B------:R-:W-:Y:S02]  /*7940*/  FSEL R14, R14, -INF , P0 ;  /* 0xff8000000e0e7808 */ /* 0x000fe40000000000 */
[----:B------:R-:W-:-:S02]  /*7950*/  ISETP.GE.AND P6, PT, R8, R199, PT ;  /* 0x000000c70800720c */ /* 0x000fc40003fc6270 */
[----:B------:R-:W-:Y:S02]  /*7960*/  ISETP.GE.AND P1, PT, R8, R197, PT ;  /* 0x000000c50800720c */ /* 0x000fe40003f26270 */
[----:B------:R-:W-:Y:S02]  /*7970*/  FSEL R11, R11, -INF , P3 ;  /* 0xff8000000b0b7808 */ /* 0x000fe40001800000 */
[----:B------:R-:W-:Y:S02]  /*7980*/  ISETP.GE.AND P0, PT, R4, R200, PT ;  /* 0x000000c80400720c */ /* 0x000fe40003f06270 */
[----:B------:R-:W-:Y:S02]  /*7990*/  ISETP.GE.AND P3, PT, R5, R198, PT ;  /* 0x000000c60500720c */ /* 0x000fe40003f66270 */
[----:B------:R-:W-:Y:S02]  /*79a0*/  IADD3 R8, PT, PT, R133, -0x50, RZ ;  /* 0xffffffb085087810 */ /* 0x000fe40007ffe0ff */
[----:B------:R-:W-:-:S02]  /*79b0*/  FSEL R208, R10, -INF , !P6 ;  /* 0xff8000000ad07808 */ /* 0x000fc40007000000 */
[----:B------:R-:W-:Y:S02]  /*79c0*/  FSEL R136, R11, -INF , !P1 ;  /* 0xff8000000b887808 */ /* 0x000fe40004800000 */
[----:B------:R-:W-:Y:S02]  /*79d0*/  FSEL R6, R6, -INF , P0 ;  /* 0xff80000006067808 */ /* 0x000fe40000000000 */
[C---:B------:R-:W-:Y:S02]  /*79e0*/  ISETP.GE.AND P6, PT, R5.reuse, R199, PT ;  /* 0x000000c70500720c */ /* 0x040fe40003fc6270 */
[----:B------:R-:W-:Y:S01]  /*79f0*/  ISETP.GE.AND P1, PT, R5, R197, PT ;  /* 0x000000c50500720c */ /* 0x000fe20003f26270 */
[----:B------:R-:W-:Y:S01]  /*7a00*/  VIADD R5, R133, 0xffffffb1 ;  /* 0xffffffb185057836 */ /* 0x000fe20000000000 */
[----:B------:R-:W-:Y:S02]  /*7a10*/  FSEL R16, R16, -INF , P3 ;  /* 0xff80000010107808 */ /* 0x000fe40001800000 */
[----:B------:R-:W-:-:S02]  /*7a20*/  ISETP.GE.AND P0, PT, R8, R200, PT ;  /* 0x000000c80800720c */ /* 0x000fc40003f06270 */
[----:B------:R-:W-:Y:S02]  /*7a30*/  FSEL R206, R14, -INF , !P6 ;  /* 0xff8000000ece7808 */ /* 0x000fe40007000000 */
[----:B------:R-:W-:Y:S02]  /*7a40*/  FSEL R192, R16, -INF , !P1 ;  /* 0xff80000010c07808 */ /* 0x000fe40004800000 */
[----:B------:R-:W-:Y:S02]  /*7a50*/  FSEL R15, R15, -INF , P0 ;  /* 0xff8000000f0f7808 */ /* 0x000fe40000000000 */
[C---:B------:R-:W-:Y:S02]  /*7a60*/  ISETP.GE.AND P6, PT, R4.reuse, R199, PT ;  /* 0x000000c70400720c */ /* 0x040fe40003fc6270 */
[C---:B------:R-:W-:Y:S02]  /*7a70*/  ISETP.GE.AND P3, PT, R4.reuse, R198, PT ;  /* 0x000000c60400720c */ /* 0x040fe40003f66270 */
[----:B------:R-:W-:-:S02]  /*7a80*/  ISETP.GE.AND P1, PT, R4, R197, PT ;  /* 0x000000c50400720c */ /* 0x000fc40003f26270 */
[----:B------:R-:W-:Y:S02]  /*7a90*/  ISETP.GE.AND P0, PT, R8, R198, PT ;  /* 0x000000c60800720c */ /* 0x000fe40003f06270 */
[C---:B------:R-:W-:Y:S01]  /*7aa0*/  IADD3 R4, PT, PT, R133.reuse, -0x48, RZ ;  /* 0xffffffb885047810 */ /* 0x040fe20007ffe0ff */
[----:B------:R-:W-:Y:S01]  /*7ab0*/  VIADD R133, R133, 0xffffffb9 ;  /* 0xffffffb985857836 */ /* 0x000fe20000000000 */
[----:B------:R-:W-:Y:S02]  /*7ac0*/  FMNMX3.FTZ R9, R132, R148, R34, !PT ;  /* 0x0000009484097276 */ /* 0x000fe40007810022 */
[----:B------:R-:W-:Y:S02]  /*7ad0*/  FSEL R194, R6, -INF , !P6 ;  /* 0xff80000006c27808 */ /* 0x000fe40007000000 */
[----:B------:R-:W-:Y:S02]  /*7ae0*/  FSEL R32, R32, -INF , P0 ;  /* 0xff80000020207808 */ /* 0x000fe40000000000 */
[----:B------:R-:W-:-:S02]  /*7af0*/  FMNMX3.FTZ R11, R3, R26, R30, !PT ;  /* 0x0000001a030b7276 */ /* 0x000fc4000781001e */
[-C--:B------:R-:W-:Y:S02]  /*7b00*/  ISETP.GE.AND P6, PT, R5, R200.reuse, PT ;  /* 0x000000c80500720c */ /* 0x080fe40003fc6270 */
[----:B------:R-:W-:Y:S02]  /*7b10*/  ISETP.GE.AND P0, PT, R4, R200, PT ;  /* 0x000000c80400720c */ /* 0x000fe40003f06270 */
[----:B------:R-:W-:Y:S02]  /*7b20*/  FSEL R7, R7, -INF , P3 ;  /* 0xff80000007077808 */ /* 0x000fe40001800000 */
[----:B------:R-:W-:Y:S02]  /*7b30*/  FMNMX3.FTZ R9, R9, R152, R22, !PT ;  /* 0x0000009809097276 */ /* 0x000fe40007810016 */
[----:B------:R-:W-:Y:S02]  /*7b40*/  FMNMX3.FTZ R11, R11, R20, R18, !PT ;  /* 0x000000140b0b7276 */ /* 0x000fe40007810012 */
[----:B------:R-:W-:-:S02]  /*7b50*/  ISETP.GE.AND P3, PT, R8, R199, PT ;  /* 0x000000c70800720c */ /* 0x000fc40003f66270 */
[----:B------:R-:W-:Y:S02]  /*7b60*/  FSEL R27, R27, -INF , P6 ;  /* 0xff8000001b1b7808 */ /* 0x000fe40003000000 */
[----:B------:R-:W-:Y:S02]  /*7b70*/  FSEL R35, R35, -INF , P0 ;  /* 0xff80000023237808 */ /* 0x000fe40000000000 */
[----:B------:R-:W-:Y:S02]  /*7b80*/  ISETP.GE.AND P6, PT, R4, R199, PT ;  /* 0x000000c70400720c */ /* 0x000fe40003fc6270 */
[----:B------:R-:W-:Y:S02]  /*7b90*/  ISETP.GE.AND P0, PT, R133, R200, PT ;  /* 0x000000c88500720c */ /* 0x000fe40003f06270 */
[----:B------:R-:W-:Y:S02]  /*7ba0*/  FMNMX3.FTZ R9, R9, R214, R174, !PT ;  /* 0x000000d609097276 */ /* 0x000fe400078100ae */
[----:B------:R-:W-:-:S02]  /*7bb0*/  FSEL R190, R7, -INF , !P1 ;  /* 0xff80000007be7808 */ /* 0x000fc40004800000 */
[----:B------:R-:W-:Y:S02]  /*7bc0*/  FMNMX3.FTZ R7, R11, R180, R134, !PT ;  /* 0x000000b40b077276 */ /* 0x000fe40007810086 */
[----:B------:R-:W-:Y:S02]  /*7bd0*/  FSEL R172, R15, -INF , !P3 ;  /* 0xff8000000fac7808 */ /* 0x000fe40005800000 */
[----:B------:R-:W-:Y:S02]  /*7be0*/  ISETP.GE.AND P3, PT, R5, R199, PT ;  /* 0x000000c70500720c */ /* 0x000fe40003f66270 */
[----:B------:R-:W-:Y:S02]  /*7bf0*/  FSEL R168, R35, -INF , !P6 ;  /* 0xff80000023a87808 */ /* 0x000fe40007000000 */
[----:B------:R-:W-:Y:S02]  /*7c00*/  FSEL R33, R33, -INF , P0 ;  /* 0xff80000021217808 */ /* 0x000fe40000000000 */
[----:B------:R-:W-:-:S02]  /*7c10*/  FMNMX3.FTZ R9, R9, R188, R178, !PT ;  /* 0x000000bc09097276 */ /* 0x000fc400078100b2 */
[----:B------:R-:W-:Y:S02]  /*7c20*/  ISETP.GE.AND P6, PT, R133, R199, PT ;  /* 0x000000c78500720c */ /* 0x000fe40003fc6270 */
[----:B------:R-:W-:Y:S02]  /*7c30*/  ISETP.GE.AND P0, PT, R5, R198, PT ;  /* 0x000000c60500720c */ /* 0x000fe40003f06270 */
[----:B------:R-:W-:Y:S02]  /*7c40*/  FMNMX3.FTZ R7, R7, R142, R140, !PT ;  /* 0x0000008e07077276 */ /* 0x000fe4000781008c */
[----:B------:R-:W-:Y:S02]  /*7c50*/  FSEL R170, R27, -INF , !P3 ;  /* 0xff8000001baa7808 */ /* 0x000fe40005800000 */
[----:B------:R-:W-:Y:S02]  /*7c60*/  ISETP.GE.AND P3, PT, R8, R197, PT ;  /* 0x000000c50800720c */ /* 0x000fe40003f66270 */
[----:B------:R-:W-:-:S02]  /*7c70*/  FMNMX3.FTZ R9, R9, R210, R208, !PT ;  /* 0x000000d209097276 */ /* 0x000fc400078100d0 */
[----:B------:R-:W-:Y:S02]  /*7c80*/  FSEL R166, R33, -INF , !P6 ;  /* 0xff80000021a67808 */ /* 0x000fe40007000000 */
[-C--:B------:R-:W-:Y:S02]  /*7c90*/  ISETP.GE.AND P1, PT, R4, R198.reuse, PT ;  /* 0x000000c60400720c */ /* 0x080fe40003f26270 */
[----:B------:R-:W-:Y:S02]  /*7ca0*/  FSEL R17, R17, -INF , P0 ;  /* 0xff80000011117808 */ /* 0x000fe40000000000 */
[----:B------:R-:W-:Y:S02]  /*7cb0*/  ISETP.GE.AND P6, PT, R5, R197, PT ;  /* 0x000000c50500720c */ /* 0x000fe40003fc6270 */
[----:B------:R-:W-:Y:S02]  /*7cc0*/  ISETP.GE.AND P0, PT, R133, R198, PT ;  /* 0x000000c68500720c */ /* 0x000fe40003f06270 */
[----:B------:R-:W-:-:S02]  /*7cd0*/  FMNMX3.FTZ R7, R7, R138, R136, !PT ;  /* 0x0000008a07077276 */ /* 0x000fc40007810088 */
[----:B------:R-:W-:Y:S02]  /*7ce0*/  FMNMX3.FTZ R9, R9, R206, R194, !PT ;  /* 0x000000ce09097276 */ /* 0x000fe400078100c2 */
[----:B------:R-:W-:Y:S02]  /*7cf0*/  FSEL R164, R32, -INF , !P3 ;  /* 0xff80000020a47808 */ /* 0x000fe40005800000 */
[----:B------:R-:W-:Y:S02]  /*7d00*/  FSEL R19, R19, -INF , P1 ;  /* 0xff80000013137808 */ /* 0x000fe40000800000 */
[-C--:B------:R-:W-:Y:S02]  /*7d10*/  ISETP.GE.AND P3, PT, R4, R197.reuse, PT ;  /* 0x000000c50400720c */ /* 0x080fe40003f66270 */
[----:B------:R-:W-:Y:S02]  /*7d20*/  ISETP.GE.AND P1, PT, R133, R197, PT ;  /* 0x000000c58500720c */ /* 0x000fe40003f26270 */
[----:B------:R-:W-:-:S02]  /*7d30*/  FSEL R31, R31, -INF , P0 ;  /* 0xff8000001f1f7808 */ /* 0x000fc40000000000 */
        /* <DEDUP_REMOVED lines=8> */
[----:B------:R-:W-:Y:S01]  /*7dc0*/  LEA R185, R2, UR5, 0x1 ;  /* 0x0000000502b97c11 */ /* 0x000fe2000f8e08ff */
[----:B------:R-:W1:Y:S03]  /*7dd0*/  SHFL.BFLY PT, R4, R5, 0x2, 0x1f ;  /* 0x0c401f0005047f89 */ /* 0x000e6600000e0000 */
[C---:B------:R-:W-:Y:S01]  /*7de0*/  IADD3 R156, PT, PT, R185.reuse, 0xc040, RZ ;  /* 0x0000c040b99c7810 */ /* 0x040fe20007ffe0ff */
[----:B------:R-:W2:Y:S01]  /*7df0*/  SHFL.BFLY PT, R6, R7, 0x2, 0x1f ;  /* 0x0c401f0007067f89 */ /* 0x000ea200000e0000 */
[----:B------:R-:W-:Y:S01]  /*7e00*/  VIADD R16, R185, 0xc000 ;  /* 0x0000c000b9107836 */ /* 0x000fe20000000000 */
[----:B------:R-:W-:-:S02]  /*7e10*/  IADD3 R159, PT, PT, R155, R185, RZ ;  /* 0x000000b99b9f7210 */ /* 0x000fc40007ffe0ff */
[----:B------:R-:W-:Y:S01]  /*7e20*/  LDSM.16.MT88.4 R12, [R185+0xc000] ;  /* 0x00c00000b90c783b */ /* 0x000fe20000004200 */
[----:B------:R-:W-:-:S05]  /*7e30*/  @P2 VIADD R156, R16, 0xffffffc0 ;  /* 0xffffffc0109c2836 */ /* 0x000fca0000000000 */
[----:B------:R-:W-:Y:S02]  /*7e40*/  IADD3 R155, PT, PT, R155, R156, RZ ;  /* 0x0000009c9b9b7210 */ /* 0x000fe40007ffe0ff */
[----:B-1----:R-:W-:Y:S02]  /*7e50*/  FMNMX.FTZ R5, R5, R4, !PT ;  /* 0x0000000405057209 */ /* 0x002fe40007810000 */
[----:B--2---:R-:W-:-:S03]  /*7e60*/  FMNMX.FTZ R4, R7, R6, !PT ;  /* 0x0000000607047209 */ /* 0x004fc60007810000 */
[----:B------:R-:W1:Y:S04]  /*7e70*/  SHFL.BFLY PT, R146, R5, 0x1, 0x1f ;  /* 0x0c201f0005927f89 */ /* 0x000e6800000e0000 */
[----:B------:R-:W2:Y:S01]  /*7e80*/  SHFL.BFLY PT, R145, R4, 0x1, 0x1f ;  /* 0x0c201f0004917f89 */ /* 0x000ea200000e0000 */
[----:B-1----:R-:W-:Y:S02]  /*7e90*/  FMNMX.FTZ R146, R5, R146, !PT ;  /* 0x0000009205927209 */ /* 0x002fe40007810000 */
[----:B--2---:R-:W-:-:S03]  /*7ea0*/  FMNMX.FTZ R145, R4, R145, !PT ;  /* 0x0000009104917209 */ /* 0x004fc60007810000 */
[C---:B----4-:R-:W-:Y:S01]  /*7eb0*/  FMUL.FTZ R161, R146.reuse, UR4 ;  /* 0x0000000492a17c20 */ /* 0x050fe20008410000 */
        /* <DEDUP_REMOVED lines=8> */
[----:B------:R-:W-:-:S02]  /*7f40*/  FADD.FTZ R3, R3, -R6 ;  /* 0x8000000603037221 */ /* 0x000fc40000010000 */
[----:B------:R-:W-:Y:S01]  /*7f50*/  FFMA.FTZ R147, R30, UR4, -R157 ;  /* 0x000000041e937c23 */ /* 0x000fe2000801089d */
[----:B------:R-:W-:Y:S01]  /*7f60*/  FMUL.FTZ R153, R4, UR4 ;  /* 0x0000000404997c20 */ /* 0x000fe20008410000 */
[----:B------:R-:W1:Y:S01]  /*7f70*/  LDSM.16.MT88.4 R28, [R156] ;  /* 0x000000009c1c783b */ /* 0x000e620000004200 */
[--C-:B------:R-:W-:Y:S01]  /*7f80*/  FFMA.FTZ R154, R148, UR4, -R161.reuse ;  /* 0x00000004949a7c23 */ /* 0x100fe200080108a1 */
[--C-:B------:R-:W-:Y:S01]  /*7f90*/  FFMA.FTZ R149, R152, UR4, -R161.reuse ;  /* 0x0000000498957c23 */ /* 0x100fe200080108a1 */
[----:B------:R-:W-:Y:S01]  /*7fa0*/  FMUL.FTZ R3, R3, UR4 ;  /* 0x0000000403037c20 */ /* 0x000fe20008410000 */
[--C-:B------:R-:W-:Y:S01]  /*7fb0*/  FFMA.FTZ R150, R34, UR4, -R161.reuse ;  /* 0x0000000422967c23 */ /* 0x100fe200080108a1 */
[----:B------:R-:W-:Y:S01]  /*7fc0*/  FFMA.FTZ R148, R22, UR4, -R161 ;  /* 0x0000000416947c23 */ /* 0x000fe200080108a1 */
[--C-:B------:R-:W-:Y:S01]  /*7fd0*/  FFMA.FTZ R152, R26, UR4, -R157.reuse ;  /* 0x000000041a987c23 */ /* 0x100fe2000801089d */
[--C-:B------:R-:W-:Y:S01]  /*7fe0*/  FFMA.FTZ R151, R18, UR4, -R157.reuse ;  /* 0x0000000412977c23 */ /* 0x100fe2000801089d */
        /* <DEDUP_REMOVED lines=176> */
[----:B------:R-:W-:Y:S01]  /*8af0*/  IMAD.MOV.U32 R150, RZ, RZ, R144 ;  /* 0x000000ffff967224 */ /* 0x000fe200078e0090 */
        /* <DEDUP_REMOVED lines=176> */
.L_x_5916:
[----:B------:R-:W-:-:S07]  /*9600*/  IADD3 R208, PT, PT, R150, -0x1, RZ ;  /* 0xffffffff96d07810 */ /* 0x000fce0007ffe0ff */
.L_x_5922:
        /* <DEDUP_REMOVED lines=24> */
.L_x_5927:
        /* <DEDUP_REMOVED lines=90> */
.L_x_5924:
        /* <DEDUP_REMOVED lines=340> */
.L_x_5926:
        /* <DEDUP_REMOVED lines=24> */
.L_x_5925:
        /* <DEDUP_REMOVED lines=543> */
.L_x_5923:
        /* <DEDUP_REMOVED lines=14> */
[----:B------:R-:W-:Y:S01]  /*d6c0*/  SHF.R.U32.HI R133, RZ, 0x2, R184 ;  /* 0x00000002ff857819 */ /* 0x000fe200000116b8 */
[----:B------:R-:W4:Y:S01]  /*d6d0*/  LDC R16, c[0x0][0x3e0] ;  /* 0x0000f800ff107b82 */ /* 0x000f220000000800 */
[----:B-1----:R-:W-:-:S07]  /*d6e0*/  FADD.FTZ R2, R2, R217 ;  /* 0x000000d902027221 */ /* 0x002fce0000010000 */
[----:B------:R-:W1:Y:S01]  /*d6f0*/  S2UR UR6, SR_CTAID.X ;  /* 0x00000000000679c3 */ /* 0x000e620000002500 */
[----:B--2---:R-:W-:Y:S01]  /*d700*/  FADD.FTZ R15, R0, R215 ;  /* 0x000000d7000f7221 */ /* 0x004fe20000010000 */
[----:B------:R-:W2:Y:S01]  /*d710*/  SHFL.BFLY PT, R7, R2, 0x1, 0x1f ;  /* 0x0c201f0002077f89 */ /* 0x000ea200000e0000 */
[----:B------:R-:W-:-:S03]  /*d720*/  SHF.L.U32 R0, R184, 0x2, RZ ;  /* 0x00000002b8007819 */ /* 0x000fc600000006ff */
[----:B------:R-:W5:Y:S01]  /*d730*/  SHFL.BFLY PT, R6, R15, 0x1, 0x1f ;  /* 0x0c201f000f067f89 */ /* 0x000f6200000e0000 */
[----:B------:R-:W-:Y:S01]  /*d740*/  LOP3.LUT R11, R0, 0x1f8, RZ, 0xc0, !PT ;  /* 0x000001f8000b7812 */ /* 0x000fe200078ec0ff */
[----:B-1----:R-:W-:Y:S01]  /*d750*/  USHF.L.U32 UR6, UR6, 0x6, URZ ;  /* 0x0000000606067899 */ /* 0x002fe200080006ff */
[----:B--2---:R-:W-:Y:S02]  /*d760*/  FADD.FTZ R7, R2, R7 ;  /* 0x0000000702077221 */ /* 0x004fe40000010000 */
[----:B------:R-:W-:Y:S02]  /*d770*/  LOP3.LUT R2, R11, 0x38, R186, 0x78, !PT ;  /* 0x000000380b027812 */ /* 0x000fe400078e78ba */
[----:B------:R-:W-:Y:S01]  /*d780*/  LOP3.LUT R186, R186, 0x30, RZ, 0xc0, !PT ;  /* 0x00000030baba7812 */ /* 0x000fe200078ec0ff */
[----:B-----5:R-:W-:Y:S01]  /*d790*/  FADD.FTZ R6, R15, R6 ;  /* 0x000000060f067221 */ /* 0x020fe20000010000 */
[----:B------:R-:W1:Y:S01]  /*d7a0*/  MUFU.RCP R8, R7 ;  /* 0x0000000700087308 */ /* 0x000e620000001000 */
[----:B------:R-:W-:Y:S01]  /*d7b0*/  BAR.SYNC.DEFER_BLOCKING 0x0 ;  /* 0x0000000000007b1d */ /* 0x000fe20000010000 */
[----:B------:R-:W-:-:S02]  /*d7c0*/  FSETP.NE.FTZ.AND P1, PT, R7, RZ, PT ;  /* 0x000000ff0700720b */ /* 0x000fc40003f35000 */
[----:B------:R-:W-:Y:S02]  /*d7d0*/  FSETP.NE.FTZ.AND P0, PT, R6, RZ, PT ;  /* 0x000000ff0600720b */ /* 0x000fe40003f15000 */
[----:B------:R-:W-:-:S03]  /*d7e0*/  LEA R2, R2, R9, 0x2 ;  /* 0x0000000902027211 */ /* 0x000fc600078e10ff */
[----:B------:R-:W2:Y:S01]  /*d7f0*/  LDC.64 R14, c[0x0][0x430] ;  /* 0x00010c00ff0e7b82 */ /* 0x000ea20000000a00 */
[----:B------:R-:W5:Y:S01]  /*d800*/  MUFU.RCP R5, R6 ;  /* 0x0000000600057308 */ /* 0x000f620000001000 */
[----:B------:R-:W-:Y:S02]  /*d810*/  R2P PR, R184, 0x18 ;  /* 0x00000018b8007804 */ /* 0x000fe40000000000 */
[----:B------:R-:W-:Y:S02]  /*d820*/  LEA R9, R4, UR5, 0x2 ;  /* 0x0000000504097c11 */ /* 0x000fe4000f8e10ff */
[----:B------:R-:W-:Y:S02]  /*d830*/  LOP3.LUT R133, R186, 0x7, R133, 0xf8, !PT ;  /* 0x00000007ba857812 */ /* 0x000fe400078ef885 */
[----:B------:R-:W-:Y:S01]  /*d840*/  SEL R180, R180, 0xffffffc0, !P3 ;  /* 0xffffffc0b4b47807 */ /* 0x000fe20005800000 */
[----:B------:R-:W3:Y:S01]  /*d850*/  @P1 LDC R19, c[0x0][0x458] ;  /* 0x00011600ff131b82 */ /* 0x000ee20000000800 */
[----:B-1----:R-:W-:Y:S01]  /*d860*/  FSEL R8, R8, 1, P1 ;  /* 0x3f80000008087808 */ /* 0x002fe20000800000 */
[----:B------:R-:W1:Y:S01]  /*d870*/  @P0 MUFU.LG2 R6, R6 ;  /* 0x0000000600060308 */ /* 0x000e620000000c00 */
[----:B------:R-:W-:-:S02]  /*d880*/  IADD3 R13, PT, PT, R9, 0x80, RZ ;  /* 0x00000080090d7810 */ /* 0x000fc40007ffe0ff */
[C---:B------:R-:W-:Y:S01]  /*d890*/  IADD3 R11, PT, PT, R9.reuse, R180, RZ ;  /* 0x000000b4090b7210 */ /* 0x040fe20007ffe0ff */
[C---:B------:R-:W-:Y:S01]  /*d8a0*/  FMUL.FTZ R128, R8.reuse, R128 ;  /* 0x0000008008807220 */ /* 0x040fe20000410000 */
[----:B------:R-:W-:Y:S01]  /*d8b0*/  @P4 IADD3 R13, PT, PT, R9, -0x80, RZ ;  /* 0xffffff80090d4810 */ /* 0x000fe20007ffe0ff */
        /* <DEDUP_REMOVED lines=96> */
[----:B------:R-:W5:Y:S01]  /*dec0*/  @P0 LDC R18, c[0x0][0x458] ;  /* 0x00011600ff120b82 */ /* 0x000f620000000800 */
        /* <DEDUP_REMOVED lines=19> */
[----:B------:R-:W4:Y:S01]  /*e000*/  @P1 MUFU.LG2 R7, R7 ;  /* 0x0000000700071308 */ /* 0x000f220000000c00 */
[----:B-1----:R-:W-:-:S02]  /*e010*/  @P0 FMUL.FTZ R6, R6, 0.69314718246459960938 ;  /* 0x3f31721806060820 */ /* 0x002fc40000410000 */
[----:B------:R1:W-:Y:S04]  /*e020*/  STS.64 [R182], R100 ;  /* 0x00000064b6007388 */ /* 0x0003e80000000a00 */
[----:B------:R-:W-:Y:S04]  /*e030*/  STS.64 [R182+0x800], R102 ;  /* 0x00080066b6007388 */ /* 0x000fe80000000a00 */
[----:B------:R-:W-:Y:S04]  /*e040*/  STS.64 [R9+0x4000], R36 ;  /* 0x0040002409007388 */ /* 0x000fe80000000a00 */
[----:B------:R-:W-:Y:S01]  /*e050*/  STS.64 [R9+0x4800], R38 ;  /* 0x0048002609007388 */ /* 0x000fe20000000a00 */
[----:B----4-:R-:W-:-:S03]  /*e060*/  @P1 FMUL.FTZ R7, R7, 0.69314718246459960938 ;  /* 0x3f31721807071820 */ /* 0x010fc60000410000 */
[----:B------:R-:W-:Y:S04]  /*e070*/  STS.64 [R8+0x4000], R40 ;  /* 0x0040002808007388 */ /* 0x000fe80000000a00 */
[----:B------:R-:W-:Y:S04]  /*e080*/  STS.64 [R8+0x4800], R42 ;  /* 0x0048002a08007388 */ /* 0x000fe80000000a00 */
[----:B------:R-:W-:Y:S01]  /*e090*/  STS.64 [R11+0x4000], R44 ;  /* 0x0040002c0b007388 */ /* 0x000fe20000000a00 */
[----:B-1----:R-:W-:-:S03]  /*e0a0*/  MOV R100, 0xff800000 ;  /* 0xff80000000647802 */ /* 0x002fc60000000f00 */
[----:B------:R-:W-:Y:S01]  /*e0b0*/  STS.64 [R11+0x4800], R46 ;  /* 0x0048002e0b007388 */ /* 0x000fe20000000a00 */
[----:B-----5:R-:W-:Y:S01]  /*e0c0*/  @P0 FFMA.FTZ R100, R3, R18, R6 ;  /* 0x0000001203640223 */ /* 0x020fe20000010006 */
[----:B------:R-:W-:Y:S02]  /*e0d0*/  LOP3.LUT P0, RZ, R184, 0x3, RZ, 0xc0, !PT ;  /* 0x00000003b8ff7812 */ /* 0x000fe4000780c0ff */
[----:B------:R-:W-:Y:S01]  /*e0e0*/  STS.64 [R10+0x4000], R48 ;  /* 0x004000300a007388 */ /* 0x000fe20000000a00 */
[----:B------:R-:W-:Y:S01]  /*e0f0*/  MOV R101, 0xff800000 ;  /* 0xff80000000657802 */ /* 0x000fe20000000f00 */
[----:B---3--:R-:W-:Y:S02]  /*e100*/  @P1 FFMA.FTZ R101, R132, R19, R7 ;  /* 0x0000001384651223 */ /* 0x008fe40000010007 */
        /* <DEDUP_REMOVED lines=67> */
.L_x_5929:
[----:B------:R-:W-:Y:S05]  /*e540*/  BSYNC.RECONVERGENT B0 ;  /* 0x0000000000007941 */ /* 0x000fea0003800200 */
.L_x_5928:
        /* <DEDUP_REMOVED lines=49> */
.L_x_5930:
        /* <DEDUP_REMOVED lines=10> */
.L_x_6930:


//--------------------- .text._ZN5flash24flash_fwd_splitkv_kernelI23Flash_fwd_kernel_traitsILi192ELi64ELi64ELi4ELb0ELb0EN7cutlass6half_tE19Flash_kernel_traitsILi192ELi64ELi64ELi4ES3_EELb0ELb1ELb1ELb0ELb0ELb0ELb1ELb0EEEvNS_16Flash_fwd_paramsE --------------------------
	.section	.text._ZN5flash24flash_fwd_splitkv_kernelI23Flash_fwd_kernel_traitsILi192ELi64ELi64ELi4ELb0ELb0EN7cutlass6half_tE19Flash_kernel_traitsILi192ELi64ELi64ELi4ES3_EELb0ELb1ELb1ELb0ELb0ELb0ELb1ELb0EEEvNS_16Flash_fwd_paramsE,"ax",@progbits
	.align	128
        .global         _ZN5flash24flash_fwd_splitkv_kernelI23Flash_fwd_kernel_traitsILi192ELi64ELi64ELi4ELb0ELb0EN7cutlass6half_tE19Flash_kernel_traitsILi192ELi64ELi64ELi4ES3_EELb0ELb1ELb1ELb0ELb0ELb0ELb1ELb0EEEvNS_16Flash_fwd_paramsE
        .type           _ZN5flash24flash_fwd_splitkv_kernelI23Flash_fwd_kernel_traitsILi192ELi64ELi64ELi4ELb0ELb0EN7cutlass6half_tE19Flash_kernel_traitsILi192ELi64ELi64ELi4ES3_EELb0ELb1ELb1ELb0ELb0ELb0ELb1ELb0EEEvNS_16Flash_fwd_paramsE,@function
        .size           _ZN5flash24flash_fwd_splitkv_kernelI23Flash_fwd_kernel_traitsILi192ELi64ELi64ELi4ELb0ELb0EN7cutlass6half_tE19Flash_kernel_traitsILi192ELi64ELi64ELi4ES3_EELb0ELb1ELb1ELb0ELb0ELb0ELb1ELb0EEEvNS_16Flash_fwd_paramsE,(.L_x_6931 - _ZN5flash24flash_fwd_splitkv_kernelI23Flash_fwd_kernel_traitsILi192ELi64ELi64ELi4ELb0ELb0EN7cutlass6half_tE19Flash_kernel_traitsILi192ELi64ELi64ELi4ES3_EELb0ELb1ELb1ELb0ELb0ELb0ELb1ELb0EEEvNS_16Flash_fwd_paramsE)
        .other          _ZN5flash24flash_fwd_splitkv_kernelI23Flash_fwd_kernel_traitsILi192ELi64ELi64ELi4ELb0ELb0EN7cutlass6half_tE19Flash_kernel_traitsILi192ELi64ELi64ELi4ES3_EELb0ELb1ELb1ELb0ELb0ELb0ELb1ELb0EEEvNS_16Flash_fwd_paramsE,@"STO_CUDA_ENTRY STV_DEFAULT"
_ZN5flash24flash_fwd_splitkv_kernelI23Flash_fwd_kernel_traitsILi192ELi64ELi64ELi4ELb0ELb0EN7cutlass6half_tE19Flash_kernel_traitsILi192ELi64ELi64ELi4ES3_EELb0ELb1ELb1ELb0ELb0ELb0ELb1ELb0EEEvNS_16Flash_fwd_paramsE:
.text._ZN5flash24flash_fwd_splitkv_kernelI23Flash_fwd_kernel_traitsILi192ELi64ELi64ELi4ELb0ELb0EN7cutlass6half_tE19Flash_kernel_traitsILi192ELi64ELi64ELi4ES3_EELb0ELb1ELb1ELb0ELb0ELb0ELb1ELb0EEEvNS_16Flash_fwd_paramsE:
[----:B------:R-:W-:Y:S01]  /*0000*/  LDC R1, c[0x0][0x37c] ;  /* 0x0000df00ff017b82 */ /* 0x000fe20000000800 */
[----:B------:R-:W1:Y:S07]  /*0010*/  LDCU UR8, c[0x0][0x3e0] ;  /* 0x00007c00ff0877ac */ /* 0x000e6e0008000800 */
[----:B------:R-:W2:Y:S01]  /*0020*/  S2UR UR24, SR_CTAID.Z ;  /* 0x00000000001879c3 */ /* 0x000ea20000002700 */
[----:B------:R-:W3:Y:S01]  /*0030*/  LDCU.64 UR10, c[0x0][0x460] ;  /* 0x00008c00ff0a77ac */ /* 0x000ee20008000a00 */
[----:B------:R-:W4:Y:S01]  /*0040*/  LDCU.U8 UR9, c[0x0][0x532] ;  /* 0x0000a640ff0977ac */ /* 0x000f220008000000 */
[----:B------:R-:W4:Y:S01]  /*0050*/  LDCU.64 UR16, c[0x0][0x460] ;  /* 0x00008c00ff1077ac */ /* 0x000f220008000a00 */
[----:B------:R-:W4:Y:S01]  /*0060*/  LDCU.64 UR12, c[0x0][0x470] ;  /* 0x00008e00ff0c77ac */ /* 0x000f220008000a00 */
[----:B-1----:R-:W1:Y:S01]  /*0070*/  I2F.U32.RP R2, UR8 ;  /* 0x0000000800027d06 */ /* 0x002e620008209000 */
[----:B------:R-:W-:Y:S01]  /*0080*/  UISETP.NE.U32.AND UP0, UPT, UR8, URZ, UPT ;  /* 0x000000ff0800728c */ /* 0x000fe2000bf05070 */
[----:B------:R-:W2:Y:S01]  /*0090*/  LDCU.64 UR26, c[0x0][0x358] ;  /* 0x00006b00ff1a77ac */ /* 0x000ea20008000a00 */
[----:B---3--:R-:W-:-:S02]  /*00a0*/  ISETP.NE.U32.AND P0, PT, RZ, UR10, PT ;  /* 0x0000000aff007c0c */ /* 0x008fc4000bf05070 */
[----:B------:R-:W-:Y:S02]  /*00b0*/  ISETP.NE.U32.AND P4, PT, RZ, UR10, PT ;  /* 0x0000000aff007c0c */ /* 0x000fe4000bf85070 */
[----:B------:R-:W-:Y:S02]  /*00c0*/  ISETP.NE.AND.EX P0, PT, RZ, UR11, PT, P0 ;  /* 0x0000000bff007c0c */ /* 0x000fe4000bf05300 */
[----:B------:R-:W-:Y:S01]  /*00d0*/  ISETP.NE.AND.EX P4, PT, RZ, UR11, PT, P4 ;  /* 0x0000000bff007c0c */ /* 0x000fe2000bf85340 */
[----:B-1----:R-:W1:Y:S01]  /*00e0*/  MUFU.RCP R0, R2 ;  /* 0x0000000200007308 */ /* 0x002e620000001000 */
[----:B----4-:R-:W-:Y:S01]  /*00f0*/  ISETP.NE.U32.AND P3, PT, RZ, UR12, PT ;  /* 0x0000000cff007c0c */ /* 0x010fe2000bf65070 */
[----:B-1----:R-:W-:-:S06]  /*0100*/  VIADD R0, R0, 0xffffffe ;  /* 0x0ffffffe00007836 */ /* 0x002fcc0000000000 */
[----:B------:R-:W1:Y:S02]  /*0110*/  F2I.FTZ.U32.TRUNC.NTZ R0, R0 ;  /* 0x0000000000007305 */ /* 0x000e64000021f000 */
[----:B-1----:R-:W-:Y:S01]  /*0120*/  R2UR UR5, R0 ;  /* 0x00000000000572ca */ /* 0x002fe200000e0000 */
[----:B------:R-:W-:-:S12]  /*0130*/  IMAD.MOV.U32 R0, RZ, RZ, -0x1 ;  /* 0xffffffffff007424 */ /* 0x000fd800078e00ff */
[----:B------:R-:W-:-:S04]  /*0140*/  UIADD3 UR4, UPT, UPT, URZ, -UR5, URZ ;  /* 0x80000005ff047290 */ /* 0x000fc8000fffe0ff */
[----:B------:R-:W-:-:S03]  /*0150*/  UIMAD UR6, UR4, UR8, URZ ;  /* 0x00000008040672a4 */ /* 0x000fc6000f8e02ff */
[----:B------:R-:W-:Y:S02]  /*0160*/  UMOV UR4, URZ ;  /* 0x000000ff00047c82 */ /* 0x000fe40008000000 */
[----:B------:R-:W-:-:S04]  /*0170*/  UIMAD.WIDE.U32 UR6, UR5, UR6, UR4 ;  /* 0x00000006050672a5 */ /* 0x000fc8000f8e0004 */
[----:B--2---:R-:W-:-:S04]  /*0180*/  UIMAD.WIDE.U32 UR14, UR7, UR24, URZ ;  /* 0x00000018070e72a5 */ /* 0x004fc8000f8e00ff */
[----:B------:R-:W-:-:S03]  /*0190*/  UIADD3 UR4, UPT, UPT, -UR15, URZ, URZ ;  /* 0x000000ff0f047290 */ /* 0x000fc6000fffe1ff */
[----:B------:R-:W1:Y:S01]  /*01a0*/  LDCU.64 UR6, c[0x0][0x478] ;  /* 0x00008f00ff0677ac */ /* 0x000e620008000a00 */
[----:B------:R-:W-:-:S04]  /*01b0*/  UIMAD UR4, UR8, UR4, UR24 ;  /* 0x00000004080472a4 */ /* 0x000fc8000f8e0218 */
[----:B------:R-:W-:-:S11]  /*01c0*/  UISETP.GE.U32.AND UP2, UPT, UR4, UR8, UPT ;  /* 0x000000080400728c */ /* 0x000fd6000bf46070 */
[----:B------:R-:W-:Y:S02]  /*01d0*/  @UP2 UIADD3 UR4, UPT, UPT, UR4, -UR8, URZ ;  /* 0x8000000804042290 */ /* 0x000fe4000fffe0ff */
[----:B------:R-:W-:Y:S02]  /*01e0*/  @UP2 UIADD3 UR15, UPT, UPT, UR15, 0x1, URZ ;  /* 0x000000010f0f2890 */ /* 0x000fe4000fffe0ff */
[----:B------:R-:W-:Y:S02]  /*01f0*/  UISETP.GE.U32.AND UP1, UPT, UR4, UR8, UPT ;  /* 0x000000080400728c */ /* 0x000fe4000bf26070 */
[----:B------:R-:W-:-:S05]  /*0200*/  UISETP.NE.AND UP2, UPT, UR9, URZ, UPT ;  /* 0x000000ff0900728c */ /* 0x000fca000bf45270 */
[----:B------:R-:W2:Y:S04]  /*0210*/  LDCU.64 UR4, c[0x0][0x468] ;  /* 0x00008d00ff0477ac */ /* 0x000ea80008000a00 */
[----:B------:R-:W-:Y:S02]  /*0220*/  @UP1 UIADD3 UR15, UPT, UPT, UR15, 0x1, URZ ;  /* 0x000000010f0f1890 */ /* 0x000fe4000fffe0ff */
[----:B------:R-:W-:Y:S02]  /*0230*/  @!UP0 ULOP3.LUT UR15, URZ, UR8, URZ, 0x33, !UPT ;  /* 0x00000008ff0f8292 */ /* 0x000fe4000f8e33ff */
[----:B-1----:R-:W-:Y:S02]  /*0240*/  UISETP.NE.U32.AND UP1, UPT, UR6, URZ, UPT ;  /* 0x000000ff0600728c */ /* 0x002fe4000bf25070 */
[----:B------:R-:W-:-:S02]  /*0250*/  UIMAD.WIDE.U32 UR16, UR15, 0x4, UR16 ;  /* 0x000000040f1078a5 */ /* 0x000fc4000f8e0010 */
[----:B------:R-:W-:Y:S02]  /*0260*/  USHF.L.U32 UR11, UR15, 0x2, URZ ;  /* 0x000000020f0b7899 */ /* 0x000fe400080006ff */
[----:B--2---:R-:W-:Y:S02]  /*0270*/  UISETP.EQ.U32.AND UP3, UPT, UR4, URZ, UPT ;  /* 0x000000ff0400728c */ /* 0x004fe4000bf62070 */
[----:B------:R-:W-:Y:S01]  /*0280*/  IMAD.U32 R4, RZ, RZ, UR16 ;  /* 0x00000010ff047e24 */ /* 0x000fe2000f8e00ff */
[----:B------:R-:W-:Y:S01]  /*0290*/  USHF.R.U32.HI UR10, URZ, 0x1e, UR15 ;  /* 0x0000001eff0a7899 */ /* 0x000fe2000801160f */
[----:B------:R-:W-:Y:S01]  /*02a0*/  IMAD.U32 R5, RZ, RZ, UR17 ;  /* 0x00000011ff057e24 */ /* 0x000fe2000f8e00ff */
[----:B------:R-:W-:Y:S02]  /*02b0*/  UISETP.EQ.OR.EX UP3, UPT, UR5, URZ, !UP2, UP3 ;  /* 0x000000ff0500728c */ /* 0x000fe4000d762730 */
[----:B------:R-:W-:Y:S01]  /*02c0*/  UIADD3 UR9, UP0, UPT, UR11, UR4, URZ ;  /* 0x000000040b097290 */ /* 0x000fe2000ff1e0ff */
[----:B------:R-:W-:Y:S01]  /*02d0*/  IMAD.U32 R12, RZ, RZ, UR12 ;  /* 0x0000000cff0c7e24 */ /* 0x000fe2000f8e00ff */
[----:B------:R-:W-:Y:S01]  /*02e0*/  UISETP.NE.AND.EX UP1, UPT, UR7, URZ, UPT, UP1 ;  /* 0x000000ff0700728c */ /* 0x000fe2000bf25310 */
[----:B------:R-:W2:Y:S01]  /*02f0*/  @P0 LDG.E R0, desc[UR26][R4.64] ;  /* 0x0000001a04000981 */ /* 0x000ea2000c1e1900 */
[----:B------:R-:W-:Y:S01]  /*0300*/  PLOP3.LUT P1, PT, PT, PT, UP3, 0x80, 0x8 ;  /* 0x000000000008781c */ /* 0x000fe20003f2f038 */
[----:B------:R-:W-:Y:S01]  /*0310*/  UIADD3.X UR12, UPT, UPT, UR10, UR5, URZ, UP0, !UPT ;  /* 0x000000050a0c7290 */ /* 0x000fe200087fe4ff */
[----:B------:R-:W-:Y:S01]  /*0320*/  ISETP.NE.AND.EX P3, PT, RZ, UR13, PT, P3 ;  /* 0x0000000dff007c0c */ /* 0x000fe2000bf65330 */
[----:B------:R-:W2:Y:S01]  /*0330*/  @P4 LDG.E R7, desc[UR26][R4.64+0x4] ;  /* 0x0000041a04074981 */ /* 0x000ea2000c1e1900 */
[----:B------:R-:W-:Y:S01]  /*0340*/  IMAD.U32 R8, RZ, RZ, UR9 ;  /* 0x00000009ff087e24 */ /* 0x000fe2000f8e00ff */
[----:B------:R-:W-:Y:S01]  /*0350*/  PLOP3.LUT P0, PT, PT, PT, UP1, 0x80, 0x8 ;  /* 0x000000000008781c */ /* 0x000fe20003f0f018 */
[----:B------:R-:W-:-:S02]  /*0360*/  IMAD.U32 R2, RZ, RZ, UR13 ;  /* 0x0000000dff027e24 */ /* 0x000fc4000f8e00ff */
[----:B------:R-:W-:Y:S01]  /*0370*/  IMAD.U32 R9, RZ, RZ, UR12 ;  /* 0x0000000cff097e24 */ /* 0x000fe2000f8e00ff */
[----:B------:R-:W-:-:S04]  /*0380*/  @UP1 UIADD3 UR6, UP0, UPT, UR11, UR6, URZ ;  /* 0x000000060b061290 */ /* 0x000fc8000ff1e0ff */
[----:B------:R-:W-:Y:S02]  /*0390*/  @UP1 UIADD3.X UR7, UPT, UPT, UR10, UR7, URZ, UP0, !UPT ;  /* 0x000000070a071290 */ /* 0x000fe400087fe4ff */
[----:B------:R-:W-:Y:S01]  /*03a0*/  @P3 IADD3 R12, P2, PT, R12, UR11, RZ ;  /* 0x0000000b0c0c3c10 */ /* 0x000fe2000ff5e0ff */
[----:B------:R-:W-:-:S03]  /*03b0*/  IMAD.U32 R10, RZ, RZ, UR6 ;  /* 0x00000006ff0a7e24 */ /* 0x000fc6000f8e00ff */
[----:B------:R-:W-:Y:S01]  /*03c0*/  @P3 IADD3.X R13, PT, PT, R2, UR10, RZ, P2, !PT ;  /* 0x0000000a020d3c10 */ /* 0x000fe200097fe4ff */
[----:B------:R-:W-:-:S05]  /*03d0*/  IMAD.U32 R11, RZ, RZ, UR7 ;  /* 0x00000007ff0b7e24 */ /* 0x000fca000f8e00ff */
[----:B------:R1:W5:Y:S04]  /*03e0*/  @P0 LDG.E R3, desc[UR26][R10.64] ;  /* 0x0000001a0a030981 */ /* 0x000368000c1e1900 */
[----:B------:R-:W3:Y:S04]  /*03f0*/  @!P1 LDG.E R5, desc[UR26][R8.64] ;  /* 0x0000001a08059981 */ /* 0x000ee8000c1e1900 */
[----:B------:R1:W5:Y:S01]  /*0400*/  @P3 LDG.E R4, desc[UR26][R12.64] ;  /* 0x0000001a0c043981 */ /* 0x000362000c1e1900 */
[----:B------:R-:W4:Y:S08]  /*0410*/  @!P4 LDC R2, c[0x0][0x434] ;  /* 0x00010d00ff02cb82 */ /* 0x000f300000000800 */
[----:B------:R-:W1:Y:S01]  /*0420*/  S2UR UR21, SR_CTAID.X ;  /* 0x00000000001579c3 */ /* 0x000e620000002500 */
[----:B------:R-:W-:Y:S01]  /*0430*/  UISETP.NE.U32.AND UP0, UPT, UR4, URZ, UPT ;  /* 0x000000ff0400728c */ /* 0x000fe2000bf05070 */
[----:B------:R-:W-:-:S03]  /*0440*/  UMOV UR7, 0xffffffff ;  /* 0xffffffff00077882 */ /* 0x000fc60000000000 */
[----:B------:R-:W-:Y:S01]  /*0450*/  UISETP.NE.AND.EX UP0, UPT, UR5, URZ, UPT, UP0 ;  /* 0x000000ff0500728c */ /* 0x000fe2000bf05300 */
[----:B----4-:R-:W-:Y:S01]  /*0460*/  @!P4 R2UR UR16, R2 ;  /* 0x000000000210c2ca */ /* 0x010fe200000e0000 */
[----:B-1----:R-:W-:-:S06]  /*0470*/  USHF.L.U32 UR21, UR21, 0x6, URZ ;  /* 0x0000000615157899 */ /* 0x002fcc00080006ff */
[----:B------:R-:W-:-:S03]  /*0480*/  IMAD.U32 R2, RZ, RZ, UR21 ;  /* 0x00000015ff027e24 */ /* 0x000fc6000f8e00ff */
[----:B------:R-:W1:Y:S01]  /*0490*/  @!UP0 LDCU UR17, c[0x0][0x438] ;  /* 0x00008700ff1187ac */ /* 0x000e620008000800 */
[----:B--2---:R-:W-:-:S05]  /*04a0*/  @P4 IMAD.IADD R6, R7, 0x1, -R0 ;  /* 0x0000000107064824 */ /* 0x004fca00078e0a00 */
[----:B------:R-:W-:Y:S02]  /*04b0*/  @P4 R2UR UR16, R6 ;  /* 0x00000000061042ca */ /* 0x000fe400000e0000 */
[----:B---3--:R-:W-:-:S11]  /*04c0*/  @!P1 R2UR UR7, R5 ;  /* 0x00000000050792ca */ /* 0x008fd600000e0000 */
[----:B------:R-:W-:Y:S01]  /*04d0*/  ISETP.LT.AND P2, PT, R2, UR16, PT ;  /* 0x0000001002007c0c */ /* 0x000fe2000bf41270 */
[----:B-1----:R-:W-:-:S12]  /*04e0*/  BRA.U !UP0, `(.L_x_5931) ;  /* 0x0000000108187547 */ /* 0x002fd8000b800000 */
[----:B------:R-:W-:-:S13]  /*04f0*/  PLOP3.LUT P1, PT, PT, PT, UP2, 0x80, 0x8 ;  /* 0x000000000008781c */ /* 0x000fda0003f2f028 */
[----:B------:R-:W2:Y:S04]  /*0500*/  @P1 LDG.E R5, desc[UR26][R8.64+0x4] ;  /* 0x0000041a08051981 */ /* 0x000ea8000c1e1900 */
[----:B------:R-:W3:Y:S01]  /*0510*/  @!P1 LDG.E R6, desc[UR26][R8.64] ;  /* 0x0000001a08069981 */ /* 0x000ee2000c1e1900 */
[----:B--2---:R-:W-:-:S13]  /*0520*/  @P1 R2UR UR17, R5 ;  /* 0x00000000051112ca */ /* 0x004fda00000e0000 */
[----:B------:R-:W-:-:S07]  /*0530*/  @UP2 UIADD3 UR17, UPT, UPT, UR17, -UR7, URZ ;  /* 0x8000000711112290 */ /* 0x000fce000fffe0ff */
[----:B---3--:R-:W-:-:S15]  /*0540*/  @!P1 R2UR UR17, R6 ;  /* 0x00000000061192ca */ /* 0x008fde00000e0000 */
.L_x_5931:
[----:B------:R-:W-:Y:S05]  /*0550*/  @!P2 EXIT ;  /* 0x000000000000a94d */ /* 0x000fea0003800000 */
[----:B------:R-:W1:Y:S01]  /*0560*/  LDCU UR9, c[0x0][0x374] ;  /* 0x00006e80ff0977ac */ /* 0x000e620008000800 */
[----:B------:R-:W2:Y:S01]  /*0570*/  LDC R5, c[0x0][0x374] ;  /* 0x0000dd00ff057b82 */ /* 0x000ea20000000800 */
[----:B------:R-:W3:Y:S01]  /*0580*/  S2R R185, SR_TID.X ;  /* 0x0000000000b97919 */ /* 0x000ee20000002100 */
[----:B------:R-:W4:Y:S01]  /*0590*/  LDCU UR5, c[0x0][0x438] ;  /* 0x00008700ff0577ac */ /* 0x000f220008000800 */
[----:B------:R-:W-:Y:S01]  /*05a0*/  UMOV UR22, URZ ;  /* 0x000000ff00167c82 */ /* 0x000fe20008000000 */
[----:B------:R-:W3:Y:S01]  /*05b0*/  @!UP1 LDCU UR20, c[0x0][0x43c] ;  /* 0x00008780ff1497ac */ /* 0x000ee20008000800 */
[----:B----4-:R-:W-:Y:S01]  /*05c0*/  UIADD3 UR5, UPT, UPT, UR5, 0x3f, URZ ;  /* 0x0000003f05057890 */ /* 0x010fe2000fffe0ff */
[----:B--2---:R-:W-:-:S03]  /*05d0*/  IABS R6, R5 ;  /* 0x0000000500067213 */ /* 0x004fc60000000000 */
[----:B------:R-:W-:Y:S01]  /*05e0*/  USHF.R.S32.HI UR4, URZ, 0x1f, UR5 ;  /* 0x0000001fff047899 */ /* 0x000fe20008011405 */
[----:B------:R-:W-:Y:S02]  /*05f0*/  IABS R5, R5 ;  /* 0x0000000500057213 */ /* 0x000fe40000000000 */
[----:B------:R-:W-:Y:S01]  /*0600*/  R2UR UR14, R6 ;  /* 0x00000000060e72ca */ /* 0x000fe200000e0000 */
[----:B------:R-:W-:Y:S02]  /*0610*/  ULEA.HI UR4, UR4, UR5, URZ, 0x6 ;  /* 0x0000000504047291 */ /* 0x000fe4000f8f30ff */
[----:B------:R-:W-:Y:S02]  /*0620*/  IMAD.MOV R5, RZ, RZ, -R5 ;  /* 0x000000ffff057224 */ /* 0x000fe400078e0a05 */
[----:B-1----:R-:W-:-:S03]  /*0630*/  ULEA.HI.SX32 UR12, UR4, UR9, 0x1a ;  /* 0x00000009040c7291 */ /* 0x002fc6000f8fd2ff */
[----:B------:R-:W-:Y:S01]  /*0640*/  R2UR UR18, R5 ;  /* 0x00000000051272ca */ /* 0x000fe200000e0000 */
[----:B------:R-:W-:-:S03]  /*0650*/  UIADD3 UR12, UPT, UPT, UR12, -0x1, URZ ;  /* 0xffffffff0c0c7890 */ /* 0x000fc6000fffe0ff */
[----:B------:R-:W1:Y:S01]  /*0660*/  @!UP1 LDCU.64 UR4, c[0x0][0x488] ;  /* 0x00009100ff0497ac */ /* 0x000e620008000a00 */
[----:B------:R-:W2:Y:S08]  /*0670*/  I2F.RP R8, UR14 ;  /* 0x0000000e00087d06 */ /* 0x000eb00008209400 */
[----:B--2---:R-:W2:Y:S01]  /*0680*/  MUFU.RCP R7, R8 ;  /* 0x0000000800077308 */ /* 0x004ea20000001000 */
[----:B-1----:R-:W-:Y:S01]  /*0690*/  @!UP1 UISETP.NE.U32.AND UP0, UPT, UR4, URZ, UPT ;  /* 0x000000ff0400928c */ /* 0x002fe2000bf05070 */
[----:B------:R-:W1:Y:S03]  /*06a0*/  S2UR UR4, SR_CTAID.Y ;  /* 0x00000000000479c3 */ /* 0x000e660000002600 */
[----:B------:R-:W-:Y:S01]  /*06b0*/  @!UP1 UISETP.NE.AND.EX UP0, UPT, UR5, URZ, UPT, UP0 ;  /* 0x000000ff0500928c */ /* 0x000fe2000bf05300 */
[----:B------:R-:W4:Y:S03]  /*06c0*/  LDCU UR5, c[0x0][0x504] ;  /* 0x0000a080ff0577ac */ /* 0x000f260008000800 */
[----:B---3--:R-:W-:-:S02]  /*06d0*/  @!UP1 USEL UR20, UR20, URZ, UP0 ;  /* 0x000000ff14149287 */ /* 0x008fc40008000000 */
[----:B------:R-:W-:Y:S01]  /*06e0*/  UISETP.NE.AND UP0, UPT, UR9, URZ, UPT ;  /* 0x000000ff0900728c */ /* 0x000fe2000bf05270 */
[----:B--2---:R-:W-:-:S04]  /*06f0*/  VIADD R7, R7, 0xffffffe ;  /* 0x0ffffffe07077836 */ /* 0x004fc80000000000 */
[----:B------:R-:W2:Y:S02]  /*0700*/  F2I.FTZ.U32.TRUNC.NTZ R6, R7 ;  /* 0x0000000700067305 */ /* 0x000ea4000021f000 */
[----:B--2---:R-:W-:Y:S01]  /*0710*/  R2UR UR23, R6 ;  /* 0x00000000061772ca */ /* 0x004fe200000e0000 */
[----:B------:R-:W-:Y:S01]  /*0720*/  IMAD.U32 R6, RZ, RZ, UR12 ;  /* 0x0000000cff067e24 */ /* 0x000fe2000f8e00ff */
[----:B------:R-:W-:-:S04]  /*0730*/  ULOP3.LUT UR12, UR12, UR9, URZ, 0x3c, !UPT ;  /* 0x000000090c0c7292 */ /* 0x000fc8000f8e3cff */
[----:B------:R-:W-:-:S04]  /*0740*/  IABS R6, R6 ;  /* 0x0000000600067213 */ /* 0x000fc80000000000 */
[----:B------:R-:W-:-:S03]  /*0750*/  R2UR UR19, R6 ;  /* 0x00000000061372ca */ /* 0x000fc600000e0000 */
[----:B------:R-:W-:-:S04]  /*0760*/  UIADD3 UR6, UPT, UPT, URZ, -UR23, URZ ;  /* 0x80000017ff067290 */ /* 0x000fc8000fffe0ff */
[----:B------:R-:W-:-:S04]  /*0770*/  UIMAD UR6, UR6, UR14, URZ ;  /* 0x0000000e060672a4 */ /* 0x000fc8000f8e02ff */
[----:B------:R-:W-:Y:S01]  /*0780*/  UIMAD.WIDE.U32 UR28, UR23, UR6, UR22 ;  /* 0x00000006171c72a5 */ /* 0x000fe2000f8e0016 */
[----:B-----5:R-:W-:Y:S02]  /*0790*/  @P0 R2UR UR22, R3 ;  /* 0x00000000031602ca */ /* 0x020fe400000e0000 */
[----:B------:R-:W-:Y:S01]  /*07a0*/  UMOV UR6, URZ ;  /* 0x000000ff00067c82 */ /* 0x000fe20008000000 */
[----:B------:R-:W-:Y:S01]  /*07b0*/  UIMAD.WIDE.U32 UR28, UR29, UR19, URZ ;  /* 0x000000131d1c72a5 */ /* 0x000fe2000f8e00ff */
[----:B------:R-:W-:-:S06]  /*07c0*/  @P3 R2UR UR6, R4 ;  /* 0x00000000040632ca */ /* 0x000fcc00000e0000 */
[----:B------:R-:W-:Y:S02]  /*07d0*/  UMOV UR13, UR29 ;  /* 0x0000001d000d7c82 */ /* 0x000fe40008000000 */
[----:B------:R-:W-:-:S04]  /*07e0*/  UIMAD UR18, UR13, UR18, UR19 ;  /* 0x000000120d1272a4 */ /* 0x000fc8000f8e0213 */
[----:B------:R-:W-:Y:S02]  /*07f0*/  UISETP.GT.U32.AND UP2, UPT, UR14, UR18, UPT ;  /* 0x000000120e00728c */ /* 0x000fe4000bf44070 */
[----:B------:R-:W-:Y:S02]  /*0800*/  @UP1 UIADD3 UR22, UPT, UPT, UR22, -UR6, URZ ;  /* 0x8000000616161290 */ /* 0x000fe4000fffe0ff */
[----:B------:R-:W-:Y:S01]  /*0810*/  @!UP1 UIADD3 UR22, UPT, UPT, UR20, UR17, -UR6 ;  /* 0x0000001114169290 */ /* 0x000fe2000fffe806 */
[----:B------:R-:W2:Y:S03]  /*0820*/  LDCU UR20, c[0x0][0x508] ;  /* 0x0000a100ff1477ac */ /* 0x000ea60008000800 */
[----:B------:R-:W-:-:S03]  /*0830*/  UIADD3 UR19, UPT, UPT, UR21, UR22, URZ ;  /* 0x0000001615137290 */ /* 0x000fc6000fffe0ff */
[----:B------:R-:W-:Y:S02]  /*0840*/  @!UP2 UIADD3 UR18, UPT, UPT, UR18, -UR14, URZ ;  /* 0x8000000e1212a290 */ /* 0x000fe4000fffe0ff */
[----:B------:R-:W-:Y:S02]  /*0850*/  @!UP2 UIADD3 UR13, UPT, UPT, UR13, 0x1, URZ ;  /* 0x000000010d0da890 */ /* 0x000fe4000fffe0ff */
[----:B------:R-:W-:Y:S02]  /*0860*/  UISETP.GE.U32.AND UP1, UPT, UR18, UR14, UPT ;  /* 0x0000000e1200728c */ /* 0x000fe4000bf26070 */
[----:B------:R-:W-:Y:S02]  /*0870*/  UIADD3 UR14, UPT, UPT, UR22, 0x3f, URZ ;  /* 0x0000003f160e7890 */ /* 0x000fe4000fffe0ff */
[----:B------:R-:W-:Y:S02]  /*0880*/  UISETP.GE.AND UP2, UPT, UR12, URZ, UPT ;  /* 0x000000ff0c00728c */ /* 0x000fe4000bf46270 */
[----:B------:R-:W-:-:S02]  /*0890*/  USHF.R.S32.HI UR12, URZ, 0x1f, UR14 ;  /* 0x0000001fff0c7899 */ /* 0x000fc4000801140e */
[----:B----4-:R-:W-:Y:S02]  /*08a0*/  UIADD3 UR18, UPT, UPT, UR16, UR5, URZ ;  /* 0x0000000510127290 */ /* 0x010fe4000fffe0ff */
[----:B------:R-:W-:Y:S02]  /*08b0*/  ULEA.HI UR12, UR12, UR14, URZ, 0x6 ;  /* 0x0000000e0c0c7291 */ /* 0x000fe4000f8f30ff */
[----:B------:R-:W-:-:S04]  /*08c0*/  @UP1 UIADD3 UR13, UPT, UPT, UR13, 0x1, URZ ;  /* 0x000000010d0d1890 */ /* 0x000fc8000fffe0ff */
[----:B------:R-:W-:Y:S01]  /*08d0*/  @!UP2 UIADD3 UR13, UPT, UPT, -UR13, URZ, URZ ;  /* 0x000000ff0d0da290 */ /* 0x000fe2000fffe1ff */
[----:B------:R-:W-:Y:S01]  /*08e0*/  IMAD.U32 R4, RZ, RZ, UR12 ;  /* 0x0000000cff047e24 */ /* 0x000fe2000f8e00ff */
[----:B------:R-:W-:Y:S02]  /*08f0*/  @!UP0 ULOP3.LUT UR13, URZ, UR9, URZ, 0x33, !UPT ;  /* 0x00000009ff0d8292 */ /* 0x000fe4000f8e33ff */
[----:B------:R-:W-:Y:S02]  /*0900*/  UIADD3 UR12, UPT, UPT, UR14, UR21, -UR16 ;  /* 0x000000150e0c7290 */ /* 0x000fe4000fffe810 */
[----:B-1----:R-:W-:Y:S01]  /*0910*/  UIMAD UR5, UR13, UR4, URZ ;  /* 0x000000040d0572a4 */ /* 0x002fe2000f8e02ff */
[----:B------:R-:W-:Y:S01]  /*0920*/  SHF.R.S32.HI R4, RZ, 0x6, R4 ;  /* 0x00000006ff047819 */ /* 0x000fe20000011404 */
[----:B------:R-:W-:Y:S01]  /*0930*/  IMAD.U32 R3, RZ, RZ, UR13 ;  /* 0x0000000dff037e24 */ /* 0x000fe2000f8e00ff */
[----:B------:R-:W-:Y:S02]  /*0940*/  UIADD3 UR14, UPT, UPT, UR19, -UR18, URZ ;  /* 0x80000012130e7290 */ /* 0x000fe4000fffe0ff */
[----:B--2---:R-:W-:-:S02]  /*0950*/  UIADD3 UR12, UPT, UPT, UR12, 0x40, UR20 ;  /* 0x000000400c0c7890 */ /* 0x004fc4000fffe014 */
[----:B------:R-:W-:Y:S01]  /*0960*/  VIADDMNMX R3, R3, UR5, R4, PT ;  /* 0x0000000503037c46 */ /* 0x000fe2000b800104 */
[----:B------:R-:W-:Y:S02]  /*0970*/  USHF.R.S32.HI UR13, URZ, 0x1f, UR14 ;  /* 0x0000001fff0d7899 */ /* 0x000fe4000801140e */
[----:B------:R-:W-:Y:S01]  /*0980*/  USHF.R.S32.HI UR9, URZ, 0x1f, UR12 ;  /* 0x0000001fff097899 */ /* 0x000fe2000801140c */
[----:B------:R-:W-:Y:S01]  /*0990*/  R2UR UR17, R3 ;  /* 0x00000000031172ca */ /* 0x000fe200000e0000 */
[----:B------:R-:W-:Y:S02]  /*09a0*/  ULEA.HI UR14, UR13, UR14, URZ, 0x6 ;  /* 0x0000000e0d0e7291 */ /* 0x000fe4000f8f30ff */
[----:B------:R-:W-:Y:S02]  /*09b0*/  ULEA.HI UR12, UR9, UR12, URZ, 0x6 ;  /* 0x0000000c090c7291 */ /* 0x000fe4000f8f30ff */
[----:B------:R-:W-:Y:S02]  /*09c0*/  USHF.R.S32.HI UR14, URZ, 0x6, UR14 ;  /* 0x00000006ff0e7899 */ /* 0x000fe4000801140e */
[----:B------:R-:W-:-:S02]  /*09d0*/  USHF.R.S32.HI UR12, URZ, 0x6, UR12 ;  /* 0x00000006ff0c7899 */ /* 0x000fc4000801140c */
[----:B------:R-:W-:Y:S02]  /*09e0*/  UISETP.LT.AND UP1, UPT, UR5, UR14, UPT ;  /* 0x0000000e0500728c */ /* 0x000fe4000bf21270 */
[----:B------:R-:W-:Y:S02]  /*09f0*/  UIADD3 UR9, UPT, UPT, -UR15, URZ, URZ ;  /* 0x000000ff0f097290 */ /* 0x000fe4000fffe1ff */
[----:B------:R-:W-:Y:S02]  /*0a00*/  UISETP.LT.AND UP0, UPT, UR17, UR12, UPT ;  /* 0x0000000c1100728c */ /* 0x000fe4000bf01270 */
[----:B------:R-:W-:Y:S02]  /*0a10*/  USEL UR14, UR5, UR14, !UP1 ;  /* 0x0000000e050e7287 */ /* 0x000fe4000c800000 */
[----:B------:R-:W-:Y:S02]  /*0a20*/  USEL UR17, UR17, UR12, UP0 ;  /* 0x0000000c11117287 */ /* 0x000fe40008000000 */
[----:B------:R-:W-:-:S02]  /*0a30*/  UIMAD UR24, UR8, UR9, UR24 ;  /* 0x00000009081872a4 */ /* 0x000fc4000f8e0218 */
[----:B------:R-:W-:-:S09]  /*0a40*/  UISETP.GE.AND UP0, UPT, UR14, UR17, UPT ;  /* 0x000000110e00728c */ /* 0x000fd2000bf06270 */
[----:B------:R-:W-:Y:S05]  /*0a50*/  BRA.U !UP0, `(.L_x_5932) ;  /* 0x0000000d08487547 */ /* 0x000fea000b800000 */
[----:B------:R-:W1:Y:S01]  /*0a60*/  LDCU.64 UR6, c[0x0][0x430] ;  /* 0x00008600ff0677ac */ /* 0x000e620008000a00 */
[----:B------:R-:W-:Y:S01]  /*0a70*/  IMAD.SHL.U32 R14, R185, 0x4, RZ ;  /* 0x00000004b90e7824 */ /* 0x000fe200078e00ff */
[----:B------:R-:W-:Y:S01]  /*0a80*/  IADD3 R0, PT, PT, -R2, UR16, RZ ;  /* 0x0000001002007c10 */ /* 0x000fe2000fffe1ff */
[----:B------:R-:W-:Y:S01]  /*0a90*/  BSSY.RECONVERGENT B0, `(.L_x_5933) ;  /* 0x0000021000007945 */ /* 0x000fe20003800200 */
[----:B------:R-:W2:Y:S01]  /*0aa0*/  LDCU UR5, c[0x0][0x44c] ;  /* 0x00008980ff0577ac */ /* 0x000ea20008000800 */
[----:B------:R-:W-:Y:S02]  /*0ab0*/  SHF.R.U32.HI R185, RZ, 0x4, R185 ;  /* 0x00000004ffb97819 */ /* 0x000fe400000116b9 */
[----:B------:R-:W-:Y:S02]  /*0ac0*/  LOP3.LUT R14, R14, 0x3c, RZ, 0xc0, !PT ;  /* 0x0000003c0e0e7812 */ /* 0x000fe400078ec0ff */
[CC--:B------:R-:W-:Y:S01]  /*0ad0*/  ISETP.GE.AND P4, PT, R185.reuse, R0.reuse, PT ;  /* 0x00000000b900720c */ /* 0x0c0fe20003f86270 */
[C---:B------:R-:W-:Y:S01]  /*0ae0*/  VIADD R21, R185.reuse, 0x8 ;  /* 0x00000008b9157836 */ /* 0x040fe20000000000 */
[C---:B------:R-:W-:Y:S01]  /*0af0*/  LOP3.LUT R12, R14.reuse, 0x40, RZ, 0xfc, !PT ;  /* 0x000000400e0c7812 */ /* 0x040fe200078efcff */
[C---:B------:R-:W-:Y:S01]  /*0b00*/  IMAD R9, R185.reuse, 0xc0, R14 ;  /* 0x000000c0b9097824 */ /* 0x040fe200078e020e */
[----:B------:R-:W-:Y:S01]  /*0b10*/  LOP3.LUT R10, R14, 0x80, RZ, 0xfc, !PT ;  /* 0x000000800e0a7812 */ /* 0x000fe200078efcff */
[----:B------:R-:W-:Y:S01]  /*0b20*/  VIADD R19, R185, 0x10 ;  /* 0x00000010b9137836 */ /* 0x000fe20000000000 */
[----:B------:R-:W-:Y:S01]  /*0b30*/  ISETP.GE.AND P3, PT, R21, R0, PT ;  /* 0x000000001500720c */ /* 0x000fe20003f66270 */
[----:B------:R-:W-:Y:S01]  /*0b40*/  VIADD R17, R185, 0x18 ;  /* 0x00000018b9117836 */ /* 0x000fe20000000000 */
[----:B-1----:R-:W-:-:S02]  /*0b50*/  UIMAD UR6, UR4, UR6, UR15 ;  /* 0x00000006040672a4 */ /* 0x002fc4000f8e020f */
[-C--:B------:R-:W-:Y:S01]  /*0b60*/  ISETP.GE.AND P2, PT, R19, R0.reuse, PT ;  /* 0x000000001300720c */ /* 0x080fe20003f46270 */
[----:B------:R-:W-:Y:S01]  /*0b70*/  VIADD R15, R185, 0x20 ;  /* 0x00000020b90f7836 */ /* 0x000fe20000000000 */
[----:B------:R-:W-:Y:S01]  /*0b80*/  ISETP.GE.AND P1, PT, R17, R0, PT ;  /* 0x000000001100720c */ /* 0x000fe20003f26270 */
[----:B------:R-:W-:-:S04]  /*0b90*/  UIMAD UR6, UR6, UR8, UR24 ;  /* 0x00000008060672a4 */ /* 0x000fc8000f8e0218 */
[----:B------:R-:W-:-:S04]  /*0ba0*/  UIMAD UR7, UR6, UR7, UR21 ;  /* 0x00000007060772a4 */ /* 0x000fc8000f8e0215 */
[----:B--2---:R-:W-:-:S06]  /*0bb0*/  UIMAD UR5, UR7, UR5, URZ ;  /* 0x00000005070572a4 */ /* 0x004fcc000f8e02ff */
[----:B------:R-:W-:Y:S01]  /*0bc0*/  IMAD.U32 R8, RZ, RZ, UR5 ;  /* 0x00000005ff087e24 */ /* 0x000fe2000f8e00ff */
[----:B------:R-:W-:-:S04]  /*0bd0*/  IADD3 R9, P0, PT, R9, UR5, RZ ;  /* 0x0000000509097c10 */ /* 0x000fc8000ff1e0ff */
        /* <DEDUP_REMOVED lines=12> */
.L_x_5934:
[----:B------:R-:W-:Y:S05]  /*0ca0*/  BSYNC.RECONVERGENT B0 ;  /* 0x0000000000007941 */ /* 0x000fea0003800200 */
.L_x_5933:
        /* <DEDUP_REMOVED lines=20> */
.L_x_5936:
[----:B------:R-:W-:Y:S05]  /*0df0*/  BSYNC.RECONVERGENT B0 ;  /* 0x0000000000007941 */ /* 0x000fea0003800200 */
.L_x_5935:
        /* <DEDUP_REMOVED lines=20> */
.L_x_5938:
[----:B------:R-:W-:Y:S05]  /*0f40*/  BSYNC.RECONVERGENT B0 ;  /* 0x0000000000007941 */ /* 0x000fea0003800200 */
.L_x_5937:
        /* <DEDUP_REMOVED lines=20> */
.L_x_5940:
[----:B------:R-:W-:Y:S05]  /*1090*/  BSYNC.RECONVERGENT B0 ;  /* 0x0000000000007941 */ /* 0x000fea0003800200 */
.L_x_5939:
        /* <DEDUP_REMOVED lines=19> */
.L_x_5942:
[----:B------:R-:W-:Y:S05]  /*11d0*/  BSYNC.RECONVERGENT B0 ;  /* 0x0000000000007941 */ /* 0x000fea0003800200 */
.L_x_5941:
        /* <DEDUP_REMOVED lines=18> */
.L_x_5944:
[----:B------:R-:W-:Y:S05]  /*1300*/  BSYNC.RECONVERGENT B0 ;  /* 0x0000000000007941 */ /* 0x000fea0003800200 */
.L_x_5943:
        /* <DEDUP_REMOVED lines=18> */
.L_x_5946:
[----:B------:R-:W-:Y:S05]  /*1430*/  BSYNC.RECONVERGENT B0 ;  /* 0x0000000000007941 */ /* 0x000fea0003800200 */
.L_x_5945:
        /* <DEDUP_REMOVED lines=18> */
.L_x_5948:
[----:B------:R-:W-:Y:S05]  /*1560*/  BSYNC.RECONVERGENT B0 ;  /* 0x0000000000007941 */ /* 0x000fea0003800200 */
.L_x_5947:
[----:B------:R-:W5:Y:S01]  /*1570*/  LDCU.64 UR4, c[0x0][0x428] ;  /* 0x00008500ff0477ac */ /* 0x000f620008000a00 */
[----:B------:R-:W-:Y:S01]  /*1580*/  ISETP.NE.AND P0, PT, R14, RZ, PT ;  /* 0x000000ff0e00720c */ /* 0x000fe20003f05270 */
[----:B-1234-:R-:W-:-:S03]  /*1590*/  IMAD.U32 R2, RZ, RZ, UR7 ;  /* 0x00000007ff027e24 */ /* 0x01efc6000f8e00ff */
[CC--:B------:R-:W-:Y:S02]  /*15a0*/  ISETP.GE.OR P1, PT, R185.reuse, R0.reuse, P0 ;  /* 0x00000000b900720c */ /* 0x0c0fe40000726670 */
[----:B------:R-:W-:Y:S02]  /*15b0*/  IADD3 R185, P2, PT, R185, UR7, RZ ;  /* 0x00000007b9b97c10 */ /* 0x000fe4000ff5e0ff */
[-C--:B------:R-:W-:Y:S02]  /*15c0*/  ISETP.GE.OR P6, PT, R21, R0.reuse, P0 ;  /* 0x000000001500720c */ /* 0x080fe400007c6670 */
[----:B------:R-:W-:Y:S02]  /*15d0*/  LEA.HI.X.SX32 R2, R2, RZ, 0x1, P2 ;  /* 0x000000ff02027211 */ /* 0x000fe400010f0eff */
[-C--:B------:R-:W-:Y:S02]  /*15e0*/  ISETP.GE.OR P5, PT, R19, R0.reuse, P0 ;  /* 0x000000001300720c */ /* 0x080fe400007a6670 */
[----:B------:R-:W-:-:S02]  /*15f0*/  ISETP.GE.OR P4, PT, R17, R0, P0 ;  /* 0x000000001100720c */ /* 0x000fc40000786670 */
[----:B------:R-:W-:Y:S01]  /*1600*/  ISETP.GE.OR P3, PT, R15, R0, P0 ;  /* 0x000000000f00720c */ /* 0x000fe20000766670 */
[----:B------:R-:W-:Y:S01]  /*1610*/  @!P1 IMAD.MOV.U32 R3, RZ, RZ, -0x800000 ;  /* 0xff800000ff039424 */ /* 0x000fe200078e00ff */
[----:B-----5:R-:W-:-:S03]  /*1620*/  LEA R4, P2, R185, UR4, 0x2 ;  /* 0x00000004b9047c11 */ /* 0x020fc6000f8410ff */
        /* <DEDUP_REMOVED lines=21> */
.L_x_5932:
[----:B------:R-:W1:Y:S01]  /*1780*/  LDCU.64 UR4, c[0x0][0x4d8] ;  /* 0x00009b00ff0477ac */ /* 0x000e620008000a00 */
[----:B------:R-:W-:Y:S01]  /*1790*/  MOV R4, UR15 ;  /* 0x0000000f00047c02 */ /* 0x000fe20008000f00 */
        /* <DEDUP_REMOVED lines=11> */
.L_x_5949:
[----:B------:R-:W-:Y:S05]  /*1850*/  BRA.U !UP1, `(.L_x_5950) ;  /* 0x0000000509987547 */ /* 0x000fea000b800000 */
[----:B-----5:R-:W1:Y:S01]  /*1860*/  LDC R4, c[0x0][0x4f0] ;  /* 0x00013c00ff047b82 */ /* 0x020e620000000800 */
[----:B------:R-:W-:Y:S01]  /*1870*/  ULEA UR23, UR17, 0xffffffc0, 0x6 ;  /* 0xffffffc011177891 */ /* 0x000fe2000f8e30ff */
[----:B------:R-:W2:Y:S05]  /*1880*/  LDCU.64 UR4, c[0x0][0x4e8] ;  /* 0x00009d00ff0477ac */ /* 0x000eaa0008000a00 */
[----:B------:R-:W-:Y:S01]  /*1890*/  MOV R2, UR23 ;  /* 0x0000001700027c02 */ /* 0x000fe20008000f00 */
[----:B------:R-:W-:Y:S01]  /*18a0*/  IMAD.MOV.U32 R10, RZ, RZ, RZ ;  /* 0x000000ffff0a7224 */ /* 0x000fe200078e00ff */
[----:B------:R-:W3:Y:S02]  /*18b0*/  LDCU.64 UR12, c[0x0][0x3b8] ;  /* 0x00007700ff0c77ac */ /* 0x000ee40008000a00 */
        /* <DEDUP_REMOVED lines=11> */
[----:B------:R-:W2:Y:S01]  /*1970*/  LDCU.64 UR4, c[0x0][0x3a8] ;  /* 0x00007500ff0477ac */ /* 0x000ea20008000a00 */
[----:B-1----:R-:W1:Y:S02]  /*1980*/  MUFU.RCP R7, R8 ;  /* 0x0000000800077308 */ /* 0x002e640000001000 */
[----:B-1----:R-:W-:-:S06]  /*1990*/  IADD3 R7, PT, PT, R7, 0xffffffe, RZ ;  /* 0x0ffffffe07077810 */ /* 0x002fcc0007ffe0ff */
[----:B------:R-:W1:Y:S02]  /*19a0*/  F2I.FTZ.U32.TRUNC.NTZ R7, R7 ;  /* 0x0000000700077305 */ /* 0x000e64000021f000 */
[----:B-1----:R-:W-:-:S04]  /*19b0*/  IMAD.MOV R6, RZ, RZ, -R7 ;  /* 0x000000ffff067224 */ /* 0x002fc800078e0a07 */
[----:B------:R-:W-:Y:S02]  /*19c0*/  IMAD R3, R6, R5, RZ ;  /* 0x0000000506037224 */ /* 0x000fe400078e02ff */
[----:B------:R-:W-:-:S04]  /*19d0*/  IMAD.MOV.U32 R6, RZ, RZ, RZ ;  /* 0x000000ffff067224 */ /* 0x000fc800078e00ff */
[----:B------:R-:W-:Y:S01]  /*19e0*/  IMAD.HI.U32 R6, R7, R3, R6 ;  /* 0x0000000307067227 */ /* 0x000fe200078e0006 */
[----:B------:R-:W-:-:S05]  /*19f0*/  MOV R3, R2 ;  /* 0x0000000200037202 */ /* 0x000fca0000000f00 */
[----:B------:R-:W-:-:S04]  /*1a00*/  IMAD.HI.U32 R6, R6, R3, RZ ;  /* 0x0000000306067227 */ /* 0x000fc800078e00ff */
[----:B------:R-:W-:-:S04]  /*1a10*/  IMAD.MOV R2, RZ, RZ, -R6 ;  /* 0x000000ffff027224 */ /* 0x000fc800078e0a06 */
[----:B------:R-:W-:-:S05]  /*1a20*/  IMAD R2, R5, R2, R3 ;  /* 0x0000000205027224 */ /* 0x000fca00078e0203 */
[----:B------:R-:W-:-:S13]  /*1a30*/  ISETP.GT.U32.AND P1, PT, R5, R2, PT ;  /* 0x000000020500720c */ /* 0x000fda0003f24070 */
[-C--:B------:R-:W-:Y:S01]  /*1a40*/  @!P1 IADD3 R2, PT, PT, R2, -R5.reuse, RZ ;  /* 0x8000000502029210 */ /* 0x080fe20007ffe0ff */
[----:B------:R-:W-:Y:S01]  /*1a50*/  @!P1 VIADD R6, R6, 0x1 ;  /* 0x0000000106069836 */ /* 0x000fe20000000000 */
[----:B------:R-:W-:Y:S02]  /*1a60*/  ISETP.NE.AND P1, PT, R4, RZ, PT ;  /* 0x000000ff0400720c */ /* 0x000fe40003f25270 */
[----:B------:R-:W-:Y:S02]  /*1a70*/  ISETP.GE.U32.AND P2, PT, R2, R5, PT ;  /* 0x000000050200720c */ /* 0x000fe40003f46070 */
[----:B------:R-:W-:-:S04]  /*1a80*/  LOP3.LUT R2, R4, UR23, RZ, 0x3c, !PT ;  /* 0x0000001704027c12 */ /* 0x000fc8000f8e3cff */
[----:B------:R-:W-:Y:S02]  /*1a90*/  ISETP.GE.AND P0, PT, R2, RZ, PT ;  /* 0x000000ff0200720c */ /* 0x000fe40003f06270 */
[----:B------:R-:W1:Y:S05]  /*1aa0*/  LDC R2, c[0x0][0x3e8] ;  /* 0x0000fa00ff027b82 */ /* 0x000e6a0000000800 */
        /* <DEDUP_REMOVED lines=8> */
[----:B------:R-:W-:Y:S01]  /*1b30*/  MOV R5, UR24 ;  /* 0x0000001800057c02 */ /* 0x000fe20008000f00 */
[----:B------:R-:W-:Y:S01]  /*1b40*/  IMAD.U32 R135, RZ, RZ, UR13 ;  /* 0x0000000dff877e24 */ /* 0x000fe2000f8e00ff */
[----:B------:R-:W1:Y:S01]  /*1b50*/  I2F.RP R12, R8 ;  /* 0x00000008000c7306 */ /* 0x000e620000209400 */
[----:B------:R-:W-:Y:S02]  /*1b60*/  IADD3 R3, PT, PT, -R3, RZ, RZ ;  /* 0x000000ff03037210 */ /* 0x000fe40007ffe1ff */
[----:B------:R-:W-:Y:S02]  /*1b70*/  IABS R5, R5 ;  /* 0x0000000500057213 */ /* 0x000fe40000000000 */
[----:B----4-:R-:W-:-:S02]  /*1b80*/  MOV R144, UR10 ;  /* 0x0000000a00907c02 */ /* 0x010fc40008000f00 */
[----:B------:R-:W-:Y:S02]  /*1b90*/  MOV R9, R5 ;  /* 0x0000000500097202 */ /* 0x000fe40000000f00 */
[----:B------:R-:W-:Y:S01]  /*1ba0*/  MOV R145, UR11 ;  /* 0x0000000b00917c02 */ /* 0x000fe20008000f00 */
[----:B-1----:R-:W1:Y:S02]  /*1bb0*/  MUFU.RCP R11, R12 ;  /* 0x0000000c000b7308 */ /* 0x002e640000001000 */
[----:B-1----:R-:W-:-:S06]  /*1bc0*/  VIADD R11, R11, 0xffffffe ;  /* 0x0ffffffe0b0b7836 */ /* 0x002fcc0000000000 */
[----:B------:R-:W1:Y:S02]  /*1bd0*/  F2I.FTZ.U32.TRUNC.NTZ R11, R11 ;  /* 0x0000000b000b7305 */ /* 0x000e64000021f000 */
[----:B-1----:R-:W-:-:S05]  /*1be0*/  IADD3 R7, PT, PT, RZ, -R11, RZ ;  /* 0x8000000bff077210 */ /* 0x002fca0007ffe0ff */
        /* <DEDUP_REMOVED lines=8> */
[C---:B------:R-:W-:Y:S02]  /*1c70*/  ISETP.NE.AND P1, PT, R2.reuse, RZ, PT ;  /* 0x000000ff0200720c */ /* 0x040fe40003f25270 */
[----:B------:R-:W-:Y:S02]  /*1c80*/  ISETP.GE.U32.AND P2, PT, R7, R8, PT ;  /* 0x000000080700720c */ /* 0x000fe40003f46070 */
[----:B------:R-:W-:-:S04]  /*1c90*/  LOP3.LUT R7, R2, UR24, RZ, 0x3c, !PT ;  /* 0x0000001802077c12 */ /* 0x000fc8000f8e3cff */
[----:B------:R-:W-:-:S07]  /*1ca0*/  ISETP.GE.AND P0, PT, R7, RZ, PT ;  /* 0x000000ff0700720c */ /* 0x000fce0003f06270 */
[----:B------:R-:W-:-:S06]  /*1cb0*/  @P2 IADD3 R5, PT, PT, R5, 0x1, RZ ;  /* 0x0000000105052810 */ /* 0x000fcc0007ffe0ff */
[----:B------:R-:W-:Y:S01]  /*1cc0*/  @!P0 IMAD.MOV R5, RZ, RZ, -R5 ;  /* 0x000000ffff058224 */ /* 0x000fe200078e0a05 */
[----:B------:R-:W-:Y:S01]  /*1cd0*/  @!P1 LOP3.LUT R5, RZ, R2, RZ, 0x33, !PT ;  /* 0x00000002ff059212 */ /* 0x000fe200078e33ff */
[----:B------:R-:W-:-:S05]  /*1ce0*/  IMAD R2, R4, R3, UR23 ;  /* 0x0000001704027e24 */ /* 0x000fca000f8e0203 */
        /* <DEDUP_REMOVED lines=10> */
[----:B------:R-:W-:-:S03]  /*1d90*/  IMAD R11, R6, UR5, R11 ;  /* 0x00000005060b7c24 */ /* 0x000fc6000f8e020b */
[----:B------:R-:W-:Y:S01]  /*1da0*/  IADD3 R9, PT, PT, R9, R7, RZ ;  /* 0x0000000709097210 */ /* 0x000fe20007ffe0ff */
[----:B------:R-:W-:Y:S01]  /*1db0*/  IMAD.WIDE.U32 R6, R6, UR4, RZ ;  /* 0x0000000406067c25 */ /* 0x000fe2000f8e00ff */
[----:B------:R-:W1:Y:S03]  /*1dc0*/  LDCU.128 UR4, c[0x0][0x3d0] ;  /* 0x00007a00ff0477ac */ /* 0x000e660008000c00 */
[----:B------:R-:W-:Y:S01]  /*1dd0*/  IMAD.WIDE.U32 R8, R2, R134, R8 ;  /* 0x0000008602087225 */ /* 0x000fe200078e0008 */
[----:B------:R-:W-:-:S04]  /*1de0*/  IADD3 R7, PT, PT, R7, R11, RZ ;  /* 0x0000000b07077210 */ /* 0x000fc80007ffe0ff */
        /* <DEDUP_REMOVED lines=13> */
.L_x_5950:
        /* <DEDUP_REMOVED lines=13> */
[----:B------:R-:W-:Y:S01]  /*1f90*/  IADD3 R15, PT, PT, R15, R3, RZ ;  /* 0x000000030f0f7210 */ /* 0x000fe20007ffe0ff */
[----:B------:R-:W-:Y:S05]  /*1fa0*/  BRA `(.L_x_5953) ;  /* 0x0000000000187947 */ /* 0x000fea0003800000 */
.L_x_5952:
[----:B------:R-:W2:Y:S01]  /*1fb0*/  LDC.64 R134, c[0x0][0x3b8] ;  /* 0x0000ee00ff867b82 */ /* 0x000ea20000000a00 */
[----:B------:R-:W-:-:S06]  /*1fc0*/  UIADD3 UR4, UPT, UPT, UR6, UR7, URZ ;  /* 0x0000000706047290 */ /* 0x000fcc000fffe0ff */
[----:B--2---:R-:W-:Y:S02]  /*1fd0*/  IMAD R15, R135, UR4, RZ ;  /* 0x00000004870f7c24 */ /* 0x004fe4000f8e02ff */
[----:B------:R-:W-:-:S05]  /*1fe0*/  IMAD.WIDE.U32 R2, R134, UR4, RZ ;  /* 0x0000000486027c25 */ /* 0x000fca000f8e00ff */
[----:B------:R-:W-:Y:S02]  /*1ff0*/  IADD3 R15, PT, PT, R3, R15, RZ ;  /* 0x0000000f030f7210 */ /* 0x000fe40007ffe0ff */
[----:B------:R-:W-:Y:S02]  /*2000*/  MOV R14, R2 ;  /* 0x00000002000e7202 */ /* 0x000fe40000000f00 */
.L_x_5953:
[----:B------:R-:W-:Y:S05]  /*2010*/  BRA.U UP0, `(.L_x_5954) ;  /* 0x0000000100347547 */ /* 0x000fea000b800000 */
[----:B------:R-:W2:Y:S01]  /*2020*/  LDC.64 R144, c[0x0][0x3c0] ;  /* 0x0000f000ff907b82 */ /* 0x000ea20000000a00 */
[----:B------:R-:W1:Y:S01]  /*2030*/  LDCU.64 UR4, c[0x0][0x3a8] ;  /* 0x00007500ff0477ac */ /* 0x000e620008000a00 */
[----:B-----5:R-:W-:Y:S01]  /*2040*/  SHF.R.S32.HI R2, RZ, 0x1f, R4 ;  /* 0x0000001fff027819 */ /* 0x020fe20000011404 */
[----:B------:R-:W-:-:S04]  /*2050*/  USHF.R.S32.HI UR7, URZ, 0x1f, UR6 ;  /* 0x0000001fff077899 */ /* 0x000fc80008011406 */
[----:B-1----:R-:W-:-:S04]  /*2060*/  IMAD R5, R2, UR4, RZ ;  /* 0x0000000402057c24 */ /* 0x002fc8000f8e02ff */
[----:B------:R-:W-:Y:S02]  /*2070*/  IMAD R5, R4, UR5, R5 ;  /* 0x0000000504057c24 */ /* 0x000fe4000f8e0205 */
[C---:B--2---:R-:W-:Y:S02]  /*2080*/  IMAD R8, R144.reuse, UR7, RZ ;  /* 0x0000000790087c24 */ /* 0x044fe4000f8e02ff */
[----:B------:R-:W-:-:S04]  /*2090*/  IMAD.WIDE.U32 R6, R144, UR6, RZ ;  /* 0x0000000690067c25 */ /* 0x000fc8000f8e00ff */
[----:B------:R-:W-:-:S05]  /*20a0*/  IMAD R3, R145, UR6, R8 ;  /* 0x0000000691037c24 */ /* 0x000fca000f8e0208 */
[----:B------:R-:W-:-:S03]  /*20b0*/  IADD3 R7, PT, PT, R7, R3, RZ ;  /* 0x0000000307077210 */ /* 0x000fc60007ffe0ff */
[----:B------:R-:W-:-:S05]  /*20c0*/  IMAD.WIDE.U32 R12, R4, UR4, R6 ;  /* 0x00000004040c7c25 */ /* 0x000fca000f8e0006 */
[----:B------:R-:W-:Y:S01]  /*20d0*/  IADD3 R13, PT, PT, R13, R5, RZ ;  /* 0x000000050d0d7210 */ /* 0x000fe20007ffe0ff */
[----:B------:R-:W-:Y:S06]  /*20e0*/  BRA `(.L_x_5955) ;  /* 0x0000000000187947 */ /* 0x000fec0003800000 */
.L_x_5954:
[----:B------:R-:W2:Y:S01]  /*20f0*/  LDC.64 R144, c[0x0][0x3c0] ;  /* 0x0000f000ff907b82 */ /* 0x000ea20000000a00 */
[----:B------:R-:W-:-:S06]  /*2100*/  UIADD3 UR6, UPT, UPT, UR6, UR7, URZ ;  /* 0x0000000706067290 */ /* 0x000fcc000fffe0ff */
[----:B--2---:R-:W-:Y:S02]  /*2110*/  IMAD R13, R145, UR6, RZ ;  /* 0x00000006910d7c24 */ /* 0x004fe4000f8e02ff */
[----:B------:R-:W-:-:S05]  /*2120*/  IMAD.WIDE.U32 R2, R144, UR6, RZ ;  /* 0x0000000690027c25 */ /* 0x000fca000f8e00ff */
[----:B------:R-:W-:Y:S02]  /*2130*/  IADD3 R13, PT, PT, R3, R13, RZ ;  /* 0x0000000d030d7210 */ /* 0x000fe40007ffe0ff */
[----:B------:R-:W-:-:S07]  /*2140*/  MOV R12, R2 ;  /* 0x00000002000c7202 */ /* 0x000fce0000000f00 */
.L_x_5955:
[----:B------:R-:W2:Y:S01]  /*2150*/  LDC R6, c[0x0][0x3e8] ;  /* 0x0000fa00ff067b82 */ /* 0x000ea20000000800 */
[----:B------:R-:W-:Y:S01]  /*2160*/  IMAD.MOV.U32 R8, RZ, RZ, RZ ;  /* 0x000000ffff087224 */ /* 0x000fe200078e00ff */
[----:B------:R-:W-:Y:S01]  /*2170*/  MOV R2, UR24 ;  /* 0x0000001800027c02 */ /* 0x000fe20008000f00 */
[----:B------:R-:W-:Y:S01]  /*2180*/  ULEA UR4, UR17, 0xffffffc0, 0x6 ;  /* 0xffffffc011047891 */ /* 0x000fe2000f8e30ff */
[----:B------:R-:W-:Y:S02]  /*2190*/  CS2R R204, SRZ ;  /* 0x0000000000cc7805 */ /* 0x000fe4000001ff00 */
[----:B------:R-:W-:Y:S01]  /*21a0*/  IABS R2, R2 ;  /* 0x0000000200027213 */ /* 0x000fe20000000000 */
[----:B------:R-:W-:Y:S02]  /*21b0*/  USHF.R.S32.HI UR5, URZ, 0x1f, UR4 ;  /* 0x0000001fff057899 */ /* 0x000fe40008011404 */
[----:B------:R-:W-:-:S04]  /*21c0*/  IMAD.WIDE.U32 R12, R144, UR4, R12 ;  /* 0x00000004900c7c25 */ /* 0x000fc8000f8e000c */
[----:B------:R-:W-:-:S04]  /*21d0*/  IMAD R10, R144, UR5, RZ ;  /* 0x00000005900a7c24 */ /* 0x000fc8000f8e02ff */
[----:B------:R-:W-:Y:S02]  /*21e0*/  IMAD R7, R145, UR4, R10 ;  /* 0x0000000491077c24 */ /* 0x000fe4000f8e020a */
[----:B------:R-:W-:-:S04]  /*21f0*/  IMAD.WIDE.U32 R10, R134, UR4, R14 ;  /* 0x00000004860a7c25 */ /* 0x000fc8000f8e000e */
[----:B------:R-:W-:Y:S01]  /*2200*/  IMAD.IADD R13, R13, 0x1, R7 ;  /* 0x000000010d0d7824 */ /* 0x000fe200078e0207 */
[----:B--2--5:R-:W-:-:S04]  /*2210*/  IABS R4, R6 ;  /* 0x0000000600047213 */ /* 0x024fc80000000000 */
[----:B-1----:R-:W1:Y:S08]  /*2220*/  I2F.RP R5, R4 ;  /* 0x0000000400057306 */ /* 0x002e700000209400 */
[----:B-1----:R-:W1:Y:S02]  /*2230*/  MUFU.RCP R9, R5 ;  /* 0x0000000500097308 */ /* 0x002e640000001000 */
[----:B-1----:R-:W-:-:S06]  /*2240*/  IADD3 R9, PT, PT, R9, 0xffffffe, RZ ;  /* 0x0ffffffe09097810 */ /* 0x002fcc0007ffe0ff */
[----:B------:R-:W1:Y:S02]  /*2250*/  F2I.FTZ.U32.TRUNC.NTZ R9, R9 ;  /* 0x0000000900097305 */ /* 0x000e64000021f000 */
[----:B-1----:R-:W-:-:S05]  /*2260*/  IADD3 R3, PT, PT, RZ, -R9, RZ ;  /* 0x80000009ff037210 */ /* 0x002fca0007ffe0ff */
        /* <DEDUP_REMOVED lines=11> */
[----:B------:R-:W-:Y:S02]  /*2320*/  ISETP.GE.U32.AND P2, PT, R3, R4, PT ;  /* 0x000000040300720c */ /* 0x000fe40003f46070 */
[----:B------:R-:W1:Y:S08]  /*2330*/  LDC.64 R4, c[0x0][0x3d8] ;  /* 0x0000f600ff047b82 */ /* 0x000e700000000a00 */
[----:B------:R-:W2:Y:S03]  /*2340*/  LDC.64 R2, c[0x0][0x3d0] ;  /* 0x0000f400ff027b82 */ /* 0x000ea60000000a00 */
[----:B------:R-:W-:-:S04]  /*2350*/  @P2 IADD3 R8, PT, PT, R8, 0x1, RZ ;  /* 0x0000000108082810 */ /* 0x000fc80007ffe0ff */
[----:B------:R-:W-:Y:S02]  /*2360*/  @!P1 IADD3 R8, PT, PT, -R8, RZ, RZ ;  /* 0x000000ff08089210 */ /* 0x000fe40007ffe1ff */
[----:B------:R-:W-:Y:S01]  /*2370*/  @!P0 LOP3.LUT R8, RZ, R6, RZ, 0x33, !PT ;  /* 0x00000006ff088212 */ /* 0x000fe200078e33ff */
[----:B------:R-:W-:-:S03]  /*2380*/  IMAD R6, R134, UR5, RZ ;  /* 0x0000000586067c24 */ /* 0x000fc6000f8e02ff */
[----:B------:R-:W-:Y:S01]  /*2390*/  SHF.R.S32.HI R7, RZ, 0x1f, R8 ;  /* 0x0000001fff077819 */ /* 0x000fe20000011408 */
[----:B------:R-:W-:Y:S02]  /*23a0*/  IMAD R6, R135, UR4, R6 ;  /* 0x0000000487067c24 */ /* 0x000fe4000f8e0206 */
[----:B-1----:R-:W-:-:S03]  /*23b0*/  IMAD.WIDE.U32 R12, R8, R4, R12 ;  /* 0x00000004080c7225 */ /* 0x002fc600078e000c */
[----:B------:R-:W-:Y:S01]  /*23c0*/  IADD3 R11, PT, PT, R11, R6, RZ ;  /* 0x000000060b0b7210 */ /* 0x000fe20007ffe0ff */
[C---:B------:R-:W-:Y:S02]  /*23d0*/  IMAD R6, R7.reuse, R4, RZ ;  /* 0x0000000407067224 */ /* 0x040fe400078e02ff */
[-C--:B--2---:R-:W-:Y:S02]  /*23e0*/  IMAD R7, R7, R2.reuse, RZ ;  /* 0x0000000207077224 */ /* 0x084fe400078e02ff */
[C---:B------:R-:W-:Y:S02]  /*23f0*/  IMAD R5, R8.reuse, R5, R6 ;  /* 0x0000000508057224 */ /* 0x040fe400078e0206 */
[----:B------:R-:W-:-:S04]  /*2400*/  IMAD.WIDE.U32 R16, R8, R2, R10 ;  /* 0x0000000208107225 */ /* 0x000fc800078e000a */
[----:B------:R-:W-:Y:S01]  /*2410*/  IMAD R7, R8, R3, R7 ;  /* 0x0000000308077224 */ /* 0x000fe200078e0207 */
[----:B------:R-:W-:-:S04]  /*2420*/  IADD3 R3, PT, PT, R13, R5, RZ ;  /* 0x000000050d037210 */ /* 0x000fc80007ffe0ff */
[----:B------:R-:W-:-:S07]  /*2430*/  IADD3 R2, PT, PT, R17, R7, RZ ;  /* 0x0000000711027210 */ /* 0x000fce0007ffe0ff */
.L_x_5951:
[----:B------:R-:W-:Y:S01]  /*2440*/  ISETP.NE.AND P2, PT, R0, -0x1, PT ;  /* 0xffffffff0000780c */ /* 0x000fe20003f45270 */
[C---:B------:R-:W-:Y:S01]  /*2450*/  IMAD.SHL.U32 R13, R185.reuse, 0x8, RZ ;  /* 0x00000008b90d7824 */ /* 0x040fe200078e00ff */
[----:B------:R-:W1:Y:S01]  /*2460*/  LDCU.64 UR10, c[0x0][0x388] ;  /* 0x00007100ff0a77ac */ /* 0x000e620008000a00 */
[--C-:B------:R-:W-:Y:S01]  /*2470*/  SHF.R.U32.HI R8, RZ, 0x3, R185.reuse ;  /* 0x00000003ff087819 */ /* 0x100fe200000116b9 */
[----:B------:R-:W-:Y:S01]  /*2480*/  IMAD.SHL.U32 R187, R185, 0x40, RZ ;  /* 0x00000040b9bb7824 */ /* 0x000fe200078e00ff */
[----:B------:R-:W2:Y:S01]  /*2490*/  S2R R11, SR_CTAID.X ;  /* 0x00000000000b7919 */ /* 0x000ea20000002500 */
[C---:B------:R-:W-:Y:S01]  /*24a0*/  LOP3.LUT R150, R13.reuse, 0x38, RZ, 0xc0, !PT ;  /* 0x000000380d967812 */ /* 0x040fe200078ec0ff */
[----:B------:R-:W3:Y:S01]  /*24b0*/  LDCU.64 UR6, c[0x0][0x390] ;  /* 0x00007200ff0677ac */ /* 0x000ee20008000a00 */
[----:B------:R-:W-:Y:S01]  /*24c0*/  LOP3.LUT R182, R13, 0x1f8, RZ, 0xc0, !PT ;  /* 0x000001f80db67812 */ /* 0x000fe200078ec0ff */
[----:B------:R-:W4:Y:S01]  /*24d0*/  S2UR UR13, SR_CgaCtaId ;  /* 0x00000000000d79c3 */ /* 0x000f220000008800 */
[----:B------:R-:W-:Y:S01]  /*24e0*/  IADD3 R16, P1, PT, R150, R16, RZ ;  /* 0x0000001096107210 */ /* 0x000fe20007f3e0ff */
[----:B------:R-:W5:Y:S01]  /*24f0*/  LDCU.64 UR4, c[0x0][0x3c8] ;  /* 0x00007900ff0477ac */ /* 0x000f620008000a00 */
[----:B------:R-:W-:Y:S01]  /*2500*/  LOP3.LUT R14, R187, 0x1c0, RZ, 0xc0, !PT ;  /* 0x000001c0bb0e7812 */ /* 0x000fe200078ec0ff */
[----:B------:R-:W-:Y:S01]  /*2510*/  IMAD.MOV.U32 R9, RZ, RZ, RZ ;  /* 0x000000ffff097224 */ /* 0x000fe200078e00ff */
[----:B------:R-:W-:Y:S01]  /*2520*/  LOP3.LUT R182, R182, 0x38, R185, 0x78, !PT ;  /* 0x00000038b6b67812 */ /* 0x000fe200078e78b9 */
[----:B------:R-:W-:Y:S01]  /*2530*/  IMAD.X R17, RZ, RZ, R2, P1 ;  /* 0x000000ffff117224 */ /* 0x000fe200008e0602 */
[----:B------:R-:W-:Y:S01]  /*2540*/  IADD3 R12, P0, PT, R150, R12, RZ ;  /* 0x0000000c960c7210 */ /* 0x000fe20007f1e0ff */
[----:B------:R-:W4:Y:S01]  /*2550*/  @!P2 LDC.64 R6, c[0x0][0x398] ;  /* 0x0000e600ff06ab82 */ /* 0x000f220000000a00 */
[----:B------:R-:W-:Y:S01]  /*2560*/  LOP3.LUT R2, R14, 0x38, R13, 0xf8, !PT ;  /* 0x000000380e027812 */ /* 0x000fe200078ef80d */
[----:B------:R-:W-:Y:S01]  /*2570*/  IMAD.WIDE.U32 R16, R8, R134, R16 ;  /* 0x0000008608107225 */ /* 0x000fe200078e0010 */
[----:B------:R-:W-:Y:S01]  /*2580*/  LOP3.LUT R182, R182, 0x1e00, R13, 0xf8, !PT ;  /* 0x00001e00b6b67812 */ /* 0x000fe200078ef80d */
[----:B------:R-:W-:Y:S01]  /*2590*/  UIADD3 UR12, UPT, UPT, -UR21, UR16, URZ ;  /* 0x00000010150c7290 */ /* 0x000fe2000fffe1ff */
[----:B------:R-:W-:Y:S01]  /*25a0*/  SHF.R.U32.HI R186, RZ, 0x1, R185 ;  /* 0x00000001ffba7819 */ /* 0x000fe200000116b9 */
[----:B------:R-:W-:Y:S01]  /*25b0*/  IMAD R199, R8, R135, R17 ;  /* 0x0000008708c77224 */ /* 0x000fe200078e0211 */
[C---:B-1----:R-:W-:Y:S01]  /*25c0*/  LEA R198, P1, R16.reuse, UR10, 0x1 ;  /* 0x0000000a10c67c11 */ /* 0x042fe2000f8208ff */
[----:B------:R-:W1:Y:S01]  /*25d0*/  @P2 LDC.64 R4, c[0x0][0x3b0] ;  /* 0x0000ec00ff042b82 */ /* 0x000e620000000a00 */
[----:B------:R-:W-:Y:S01]  /*25e0*/  IMAD.X R13, RZ, RZ, R3, P0 ;  /* 0x000000ffff0d7224 */ /* 0x000fe200000e0603 */
[----:B------:R-:W-:Y:S01]  /*25f0*/  USHF.R.S32.HI UR25, URZ, 0x1f, UR24 ;  /* 0x0000001fff197899 */ /* 0x000fe20008011418 */
[----:B------:R-:W-:Y:S01]  /*2600*/  LEA.HI.X R199, R16, UR11, R199, 0x1, P1 ;  /* 0x0000000b10c77c11 */ /* 0x000fe200088f0cc7 */
[----:B------:R-:W-:Y:S01]  /*2610*/  BSSY.RECONVERGENT B0, `(.L_x_5956) ;  /* 0x000003a000007945 */ /* 0x000fe20003800200 */
[----:B------:R-:W-:Y:S01]  /*2620*/  IMAD.WIDE.U32 R12, R8, R144, R12 ;  /* 0x00000090080c7225 */ /* 0x000fe200078e000c */
[----:B------:R-:W-:-:S02]  /*2630*/  LOP3.LUT R181, R186, 0x8, RZ, 0xc0, !PT ;  /* 0x00000008bab57812 */ /* 0x000fc400078ec0ff */
[----:B------:R-:W-:Y:S01]  /*2640*/  LOP3.LUT R149, R150, 0x40, RZ, 0xfc, !PT ;  /* 0x0000004096957812 */ /* 0x000fe200078efcff */
[----:B------:R-:W-:Y:S01]  /*2650*/  IMAD R201, R8, R145, R13 ;  /* 0x0000009108c97224 */ /* 0x000fe200078e020d */
[----:B---3--:R-:W-:Y:S01]  /*2660*/  LEA R200, P0, R12, UR6, 0x1 ;  /* 0x000000060cc87c11 */ /* 0x008fe2000f8008ff */
[----:B-----5:R-:W-:Y:S01]  /*2670*/  UIMAD UR6, UR25, UR4, URZ ;  /* 0x00000004190672a4 */ /* 0x020fe2000f8e02ff */
[----:B--2---:R-:W-:Y:S01]  /*2680*/  IMAD.WIDE.U32 R10, R11, 0x40, R8 ;  /* 0x000000400b0a7825 */ /* 0x004fe200078e0008 */
[----:B------:R-:W-:Y:S02]  /*2690*/  LOP3.LUT R147, R150, 0x80, RZ, 0xfc, !PT ;  /* 0x0000008096937812 */ /* 0x000fe400078efcff */
[----:B------:R-:W-:Y:S01]  /*26a0*/  LEA.HI.X R201, R12, UR7, R201, 0x1, P0 ;  /* 0x000000070cc97c11 */ /* 0x000fe200080f0cc9 */
[----:B----4-:R-:W-:Y:S01]  /*26b0*/  @!P2 IMAD.WIDE.U32 R14, R6, UR15, RZ ;  /* 0x0000000f060eac25 */ /* 0x010fe2000f8e00ff */
[----:B------:R-:W-:Y:S01]  /*26c0*/  UIMAD UR6, UR24, UR5, UR6 ;  /* 0x00000005180672a4 */ /* 0x000fe2000f8e0206 */
[----:B------:R-:W-:Y:S01]  /*26d0*/  LOP3.LUT R94, R2, R181, RZ, 0x3c, !PT ;  /* 0x000000b5025e7212 */ /* 0x000fe200078e3cff */
[----:B------:R-:W-:Y:S01]  /*26e0*/  UMOV UR7, 0x400 ;  /* 0x0000040000077882 */ /* 0x000fe20000000000 */
[----:B------:R-:W-:Y:S01]  /*26f0*/  @!P2 IMAD.MOV.U32 R3, RZ, RZ, R14 ;  /* 0x000000ffff03a224 */ /* 0x000fe200078e000e */
[----:B------:R-:W-:Y:S01]  /*2700*/  ULEA UR5, UR13, UR7, 0x18 ;  /* 0x000000070d057291 */ /* 0x000fe2000f8ec0ff */
[----:B------:R-:W-:-:S02]  /*2710*/  @!P2 IMAD R7, R7, UR15, R15 ;  /* 0x0000000f0707ac24 */ /* 0x000fc4000f8e020f */
[----:B-1----:R-:W-:-:S03]  /*2720*/  @P2 IMAD.WIDE.U32 R16, R0, R4, RZ ;  /* 0x0000000400102225 */ /* 0x002fc600078e00ff */
[----:B------:R-:W-:Y:S01]  /*2730*/  LEA R182, R182, UR5, 0x1 ;  /* 0x00000005b6b67c11 */ /* 0x000fe2000f8e08ff */
[----:B------:R-:W-:Y:S02]  /*2740*/  @P2 IMAD.MOV.U32 R3, RZ, RZ, R16 ;  /* 0x000000ffff032224 */ /* 0x000fe400078e0010 */
[----:B------:R-:W-:Y:S02]  /*2750*/  @P2 IMAD R7, R0, R5, R17 ;  /* 0x0000000500072224 */ /* 0x000fe400078e0211 */
[----:B------:R-:W-:Y:S01]  /*2760*/  IMAD.U32 R6, RZ, RZ, UR4 ;  /* 0x00000004ff067e24 */ /* 0x000fe2000f8e00ff */
[----:B------:R-:W-:-:S05]  /*2770*/  IADD3 R4, P0, PT, R150, R3, RZ ;  /* 0x0000000396047210 */ /* 0x000fca0007f1e0ff */
[----:B------:R-:W-:Y:S01]  /*2780*/  IMAD.X R5, RZ, RZ, R7, P0 ;  /* 0x000000ffff057224 */ /* 0x000fe200000e0607 */
[----:B------:R-:W-:Y:S01]  /*2790*/  ISETP.GE.AND P0, PT, R8, UR12, PT ;  /* 0x0000000c08007c0c */ /* 0x000fe2000bf06270 */
[----:B------:R-:W-:-:S04]  /*27a0*/  IMAD.WIDE.U32 R6, R6, UR24, R4 ;  /* 0x0000001806067c25 */ /* 0x000fc8000f8e0004 */
[----:B------:R-:W-:-:S08]  /*27b0*/  VIADD R13, R7, UR6 ;  /* 0x00000006070d7c36 */ /* 0x000fd00008000000 */
        /* <DEDUP_REMOVED lines=30> */
.L_x_5958:
[----:B------:R3:W-:Y:S02]  /*29a0*/  STS.128 [R182+0x4000], RZ ;  /* 0x004000ffb6007388 */ /* 0x0007e40000000c00 */
.L_x_5957:
[----:B------:R-:W-:Y:S05]  /*29b0*/  BSYNC.RECONVERGENT B0 ;  /* 0x0000000000007941 */ /* 0x000fea0003800200 */
.L_x_5956:
[----:B------:R-:W-:Y:S01]  /*29c0*/  IADD3 R5, PT, PT, R8, 0x10, RZ ;  /* 0x0000001008057810 */ /* 0x000fe20007ffe0ff */
[----:B------:R-:W-:Y:S03]  /*29d0*/  BSSY.RECONVERGENT B0, `(.L_x_5959) ;  /* 0x0000024000007945 */ /* 0x000fe60003800200 */
[----:B------:R-:W-:-:S13]  /*29e0*/  ISETP.GE.AND P0, PT, R5, UR12, PT ;  /* 0x0000000c05007c0c */ /* 0x000fda000bf06270 */
[----:B------:R-:W-:Y:S05]  /*29f0*/  @P0 BRA `(.L_x_5960) ;  /* 0x0000000000840947 */ /* 0x000fea0003800000 */
[----:B------:R-:W4:Y:S01]  /*2a00*/  LDCU.64 UR10, c[0x0][0x3b0] ;  /* 0x00007600ff0a77ac */ /* 0x000f220008000a00 */
[----:B------:R-:W-:Y:S01]  /*2a10*/  IADD3 R3, P0, PT, R10, 0x10, RZ ;  /* 0x000000100a037810 */ /* 0x000fe20007f1e0ff */
[----:B-12---:R-:W-:Y:S01]  /*2a20*/  IMAD.MOV.U32 R14, RZ, RZ, R6 ;  /* 0x000000ffff0e7224 */ /* 0x006fe200078e0006 */
[----:B------:R-:W-:Y:S01]  /*2a30*/  MOV R15, R13 ;  /* 0x0000000d000f7202 */ /* 0x000fe20000000f00 */
[----:B------:R-:W1:Y:S02]  /*2a40*/  LDCU UR4, c[0x0][0x440] ;  /* 0x00008800ff0477ac */ /* 0x000e640008000800 */
[----:B------:R-:W-:Y:S01]  /*2a50*/  IMAD.X R0, RZ, RZ, R11, P0 ;  /* 0x000000ffff007224 */ /* 0x000fe200000e060b */
[----:B------:R-:W2:Y:S03]  /*2a60*/  LDCU.64 UR6, c[0x0][0x380] ;  /* 0x00007000ff0677ac */ /* 0x000ea60008000a00 */
[----:B----4-:R-:W-:-:S02]  /*2a70*/  IMAD R0, R0, UR10, RZ ;  /* 0x0000000a00007c24 */ /* 0x010fc4000f8e02ff */
        /* <DEDUP_REMOVED lines=24> */
.L_x_5961:
[----:B------:R2:W-:Y:S02]  /*2c00*/  STS.128 [R182+0x4800], RZ ;  /* 0x004800ffb6007388 */ /* 0x0005e40000000c00 */
.L_x_5960:
[----:B------:R-:W-:Y:S05]  /*2c10*/  BSYNC.RECONVERGENT B0 ;  /* 0x0000000000007941 */ /* 0x000fea0003800200 */
.L_x_5959:
[----:B------:R-:W-:Y:S01]  /*2c20*/  IADD3 R4, PT, PT, R8, 0x20, RZ ;  /* 0x0000002008047810 */ /* 0x000fe20007ffe0ff */
[----:B------:R-:W-:Y:S03]  /*2c30*/  BSSY.RECONVERGENT B0, `(.L_x_5962) ;  /* 0x0000024000007945 */ /* 0x000fe60003800200 */
[----:B------:R-:W-:-:S13]  /*2c40*/  ISETP.GE.AND P0, PT, R4, UR12, PT ;  /* 0x0000000c04007c0c */ /* 0x000fda000bf06270 */
[----:B------:R-:W-:Y:S05]  /*2c50*/  @P0 BRA `(.L_x_5963) ;  /* 0x0000000000840947 */ /* 0x000fea0003800000 */
[----:B------:R-:W5:Y:S01]  /*2c60*/  LDCU.64 UR10, c[0x0][0x3b0] ;  /* 0x00007600ff0a77ac */ /* 0x000f620008000a00 */
[----:B------:R-:W-:Y:S01]  /*2c70*/  IADD3 R3, P0, PT, R10, 0x20, RZ ;  /* 0x000000200a037810 */ /* 0x000fe20007f1e0ff */
[----:B-12---:R-:W-:Y:S01]  /*2c80*/  IMAD.MOV.U32 R14, RZ, RZ, R6 ;  /* 0x000000ffff0e7224 */ /* 0x006fe200078e0006 */
        /* <DEDUP_REMOVED lines=29> */
.L_x_5964:
[----:B------:R2:W-:Y:S02]  /*2e60*/  STS.128 [R182+0x5000], RZ ;  /* 0x005000ffb6007388 */ /* 0x0005e40000000c00 */
.L_x_5963:
[----:B------:R-:W-:Y:S05]  /*2e70*/  BSYNC.RECONVERGENT B0 ;  /* 0x0000000000007941 */ /* 0x000fea0003800200 */
.L_x_5962:
        /* <DEDUP_REMOVED lines=35> */
.L_x_5967:
[----:B------:R2:W-:Y:S02]  /*30b0*/  STS.128 [R182+0x5800], RZ ;  /* 0x005800ffb6007388 */ /* 0x0005e40000000c00 */
.L_x_5966:
[----:B------:R-:W-:Y:S05]  /*30c0*/  BSYNC.RECONVERGENT B0 ;  /* 0x0000000000007941 */ /* 0x000fea0003800200 */
.L_x_5965:
        /* <DEDUP_REMOVED lines=28> */
.L_x_5970:
[----:B------:R1:W-:Y:S02]  /*3290*/  STS.128 [R182+0xa000], RZ ;  /* 0x00a000ffb6007388 */ /* 0x0003e40000000c00 */
.L_x_5969:
[----:B------:R-:W-:Y:S05]  /*32a0*/  BSYNC.RECONVERGENT B0 ;  /* 0x0000000000007941 */ /* 0x000fea0003800200 */
.L_x_5968:
[----:B------:R-:W-:Y:S01]  /*32b0*/  ISETP.GE.AND P0, PT, R5, UR4, PT ;  /* 0x0000000405007c0c */ /* 0x000fe2000bf06270 */
        /* <DEDUP_REMOVED lines=26> */
.L_x_5973:
[----:B------:R1:W-:Y:S02]  /*3460*/  STS.128 [R182+0xa800], RZ ;  /* 0x00a800ffb6007388 */ /* 0x0003e40000000c00 */
.L_x_5972:
[----:B------:R-:W-:Y:S05]  /*3470*/  BSYNC.RECONVERGENT B0 ;  /* 0x0000000000007941 */ /* 0x000fea0003800200 */
.L_x_5971:
[----:B------:R-:W-:Y:S01]  /*3480*/  ISETP.GE.AND P0, PT, R4, UR4, PT ;  /* 0x0000000404007c0c */ /* 0x000fe2000bf06270 */
        /* <DEDUP_REMOVED lines=24> */
.L_x_5976:
[----:B------:R1:W-:Y:S02]  /*3610*/  STS.128 [R182+0xb000], RZ ;  /* 0x00b000ffb6007388 */ /* 0x0003e40000000c00 */
.L_x_5975:
[----:B------:R-:W-:Y:S05]  /*3620*/  BSYNC.RECONVERGENT B0 ;  /* 0x0000000000007941 */ /* 0x000fea0003800200 */
.L_x_5974:
[----:B------:R-:W-:Y:S01]  /*3630*/  ISETP.GE.AND P0, PT, R0, UR4, PT ;  /* 0x0000000400007c0c */ /* 0x000fe2000bf06270 */
[----:B------:R-:W-:-:S12]  /*3640*/  BSSY.RECONVERGENT B0, `(.L_x_5977) ;  /* 0x0000018000007945 */ /* 0x000fd80003800200 */
[----:B------:R-:W-:Y:S05]  /*3650*/  @P0 BRA `(.L_x_5978) ;  /* 0x0000000000580947 */ /* 0x000fea0003800000 */
[----:B------:R-:W5:Y:S01]  /*3660*/  LDCU UR6, c[0x0][0x440] ;  /* 0x00008800ff0677ac */ /* 0x000f620008000800 */
[----:B-1----:R-:W-:Y:S02]  /*3670*/  IMAD R6, R135, 0x60, RZ ;  /* 0x0000006087067824 */ /* 0x002fe400078e02ff */
        /* <DEDUP_REMOVED lines=20> */
.L_x_5978:
[----:B------:R-:W-:Y:S05]  /*37c0*/  BSYNC.RECONVERGENT B0 ;  /* 0x0000000000007941 */ /* 0x000fea0003800200 */
.L_x_5977:
[----:B------:R-:W5:Y:S01]  /*37d0*/  LDCU.64 UR10, c[0x0][0x540] ;  /* 0x0000a800ff0a77ac */ /* 0x000f620008000a00 */
[----:B------:R-:W0:Y:S01]  /*37e0*/  LDGDEPBAR ;  /* 0x00000000000079af */ /* 0x000e220000000000 */
[----:B------:R-:W2:Y:S01]  /*37f0*/  LDCU.64 UR6, c[0x0][0x538] ;  /* 0x0000a700ff0677ac */ /* 0x000ea20008000a00 */
[----:B-----5:R-:W-:-:S04]  /*3800*/  UIMAD.WIDE.U32 UR24, UR15, UR10, UR24 ;  /* 0x0000000a0f1872a5 */ /* 0x020fc8000f8e0018 */
[----:B------:R-:W-:Y:S02]  /*3810*/  UIMAD UR11, UR15, UR11, UR25 ;  /* 0x0000000b0f0b72a4 */ /* 0x000fe4000f8e0219 */
[----:B--2---:R-:W-:Y:S01]  /*3820*/  ULEA UR6, UP0, UR24, UR6, 0x2 ;  /* 0x0000000618067291 */ /* 0x004fe2000f8010ff */
[----:B------:R-:W-:Y:S01]  /*3830*/  SHF.L.U32 R184, R185, 0x5, RZ ;  /* 0x00000005b9b87819 */ /* 0x000fe200000006ff */
[----:B------:R-:W-:-:S04]  /*3840*/  DEPBAR.LE SB0, 0x0 ;  /* 0x000080000000791a */ /* 0x000fc80000000000 */
[----:B------:R-:W-:Y:S01]  /*3850*/  ULEA.HI.X UR7, UR24, UR7, UR11, 0x2, UP0 ;  /* 0x0000000718077291 */ /* 0x000fe200080f140b */
[----:B-1----:R-:W-:-:S04]  /*3860*/  IMAD.U32 R8, RZ, RZ, UR6 ;  /* 0x00000006ff087e24 */ /* 0x002fc8000f8e00ff */
[----:B------:R-:W1:Y:S01]  /*3870*/  LDCU UR6, c[0x0][0x458] ;  /* 0x00008b00ff0677ac */ /* 0x000e620008000800 */
[----:B------:R-:W-:-:S05]  /*3880*/  IMAD.U32 R9, RZ, RZ, UR7 ;  /* 0x00000007ff097e24 */ /* 0x000fca000f8e00ff */
[----:B------:R-:W2:Y:S01]  /*3890*/  LDG.E R7, desc[UR26][R8.64] ;  /* 0x0000001a08077981 */ /* 0x000ea2000c1e1900 */
[----:B------:R-:W-:Y:S01]  /*38a0*/  LOP3.LUT R184, R184, 0x7c00, RZ, 0xc0, !PT ;  /* 0x00007c00b8b87812 */ /* 0x000fe200078ec0ff */
[----:B------:R-:W-:Y:S01]  /*38b0*/  BSSY.RECONVERGENT B0, `(.L_x_5979) ;  /* 0x0000023000007945 */ /* 0x000fe20003800200 */
[----:B------:R-:W-:Y:S02]  /*38c0*/  IMAD.SHL.U32 R97, R185, 0x2, RZ ;  /* 0x00000002b9617824 */ /* 0x000fe400078e00ff */
[----:B------:R-:W-:Y:S01]  /*38d0*/  LOP3.LUT R103, R184, 0x200, R187, 0xf8, !PT ;  /* 0x00000200b8677812 */ /* 0x000fe200078ef8bb */
        /* <DEDUP_REMOVED lines=27> */
.L_x_5981:
[----:B------:R2:W-:Y:S01]  /*3a90*/  STS.128 [R182+0x10000], RZ ;  /* 0x010000ffb6007388 */ /* 0x0005e20000000c00 */
[----:B------:R-:W-:Y:S05]  /*3aa0*/  BRA `(.L_x_5982) ;  /* 0x00000000000c7947 */ /* 0x000fea0003800000 */
.L_x_5980:
[----:B------:R1:W-:Y:S04]  /*3ab0*/  STS.128 [R182+0xc000], RZ ;  /* 0x00c000ffb6007388 */ /* 0x0003e80000000c00 */
[----:B------:R1:W-:Y:S04]  /*3ac0*/  STS.128 [R182+0xe000], RZ ;  /* 0x00e000ffb6007388 */ /* 0x0003e80000000c00 */
[----:B------:R1:W-:Y:S02]  /*3ad0*/  STS.128 [R182+0x10000], RZ ;  /* 0x010000ffb6007388 */ /* 0x0003e40000000c00 */
.L_x_5982:
[----:B------:R-:W-:Y:S05]  /*3ae0*/  BSYNC.RECONVERGENT B0 ;  /* 0x0000000000007941 */ /* 0x000fea0003800200 */
.L_x_5979:
[----:B------:R-:W-:Y:S01]  /*3af0*/  ISETP.GE.AND P0, PT, R5, UR4, PT ;  /* 0x0000000405007c0c */ /* 0x000fe2000bf06270 */
        /* <DEDUP_REMOVED lines=29> */
.L_x_5985:
[----:B------:R1:W-:Y:S02]  /*3cd0*/  STS.128 [R182+0x10800], RZ ;  /* 0x010800ffb6007388 */ /* 0x0003e40000000c00 */
.L_x_5984:
[----:B------:R-:W-:Y:S05]  /*3ce0*/  BSYNC.RECONVERGENT B0 ;  /* 0x0000000000007941 */ /* 0x000fea0003800200 */
.L_x_5983:
[----:B------:R-:W-:Y:S01]  /*3cf0*/  ISETP.GE.AND P0, PT, R4, UR4, PT ;  /* 0x0000000404007c0c */ /* 0x000fe2000bf06270 */
        /* <DEDUP_REMOVED lines=27> */
.L_x_5988:
[----:B------:R1:W-:Y:S02]  /*3eb0*/  STS.128 [R182+0x11000], RZ ;  /* 0x011000ffb6007388 */ /* 0x0003e40000000c00 */
.L_x_5987:
[----:B------:R-:W-:Y:S05]  /*3ec0*/  BSYNC.RECONVERGENT B0 ;  /* 0x0000000000007941 */ /* 0x000fea0003800200 */
.L_x_5986:
[----:B------:R-:W-:Y:S01]  /*3ed0*/  ISETP.GE.AND P0, PT, R0, UR4, PT ;  /* 0x0000000400007c0c */ /* 0x000fe2000bf06270 */
[----:B------:R-:W-:Y:S01]  /*3ee0*/  BSSY.RECONVERGENT B0, `(.L_x_5989) ;  /* 0x0000023000007945 */ /* 0x000fe20003800200 */
[----:B------:R-:W-:Y:S01]  /*3ef0*/  SHF.R.U32.HI R0, RZ, 0x2, R185 ;  /* 0x00000002ff007819 */ /* 0x000fe200000116b9 */
[----:B------:R-:W-:Y:S01]  /*3f00*/  IMAD.IADD R103, R94, 0x1, R103 ;  /* 0x000000015e677824 */ /* 0x000fe200078e0267 */
[----:B------:R-:W-:Y:S02]  /*3f10*/  LOP3.LUT R133, R186, 0x1f0, RZ, 0xc0, !PT ;  /* 0x000001f0ba857812 */ /* 0x000fe400078ec0ff */
[----:B-1----:R-:W-:Y:S02]  /*3f20*/  SHF.R.U32.HI R4, RZ, 0x4, R185 ;  /* 0x00000004ff047819 */ /* 0x002fe400000116b9 */
[----:B------:R-:W-:Y:S02]  /*3f30*/  LOP3.LUT R7, R185, 0x8, RZ, 0xc0, !PT ;  /* 0x00000008b9077812 */ /* 0x000fe400078ec0ff */
[----:B------:R-:W-:-:S03]  /*3f40*/  LOP3.LUT R0, R0, 0x7, RZ, 0xc0, !PT ;  /* 0x0000000700007812 */ /* 0x000fc600078ec0ff */
        /* <DEDUP_REMOVED lines=27> */
.L_x_5991:
[----:B------:R1:W-:Y:S02]  /*4100*/  STS.128 [R182+0x11800], RZ ;  /* 0x011800ffb6007388 */ /* 0x0003e40000000c00 */
.L_x_5990:
[----:B------:R-:W-:Y:S05]  /*4110*/  BSYNC.RECONVERGENT B0 ;  /* 0x0000000000007941 */ /* 0x000fea0003800200 */
.L_x_5989:
[----:B------:R-:W-:Y:S01]  /*4120*/  IMAD.SHL.U32 R4, R4, 0x400, RZ ;  /* 0x0000040004047824 */ /* 0x000fe200078e00ff */
[----:B------:R-:W-:Y:S01]  /*4130*/  LOP3.LUT R146, R2, R7, RZ, 0x3c, !PT ;  /* 0x0000000702927212 */ /* 0x000fe200078e3cff */
[----:B------:R-:W-:Y:S01]  /*4140*/  IMAD.MOV.U32 R183, RZ, RZ, 0x20 ;  /* 0x00000020ffb77424 */ /* 0x000fe200078e00ff */
[----:B------:R-:W-:Y:S01]  /*4150*/  LEA R103, R103, UR5, 0x1 ;  /* 0x0000000567677c11 */ /* 0x000fe2000f8e08ff */
[----:B------:R-:W-:Y:S01]  /*4160*/  IMAD.MOV.U32 R156, RZ, RZ, 0x40 ;  /* 0x00000040ff9c7424 */ /* 0x000fe200078e00ff */
[----:B------:R-:W-:Y:S01]  /*4170*/  LOP3.LUT R5, R4, 0x400, RZ, 0xc0, !PT ;  /* 0x0000040004057812 */ /* 0x000fe200078ec0ff */
[----:B------:R-:W-:Y:S01]  /*4180*/  UIADD3 UR20, UPT, UPT, UR22, UR20, -UR16 ;  /* 0x0000001416147290 */ /* 0x000fe2000fffe810 */
[C---:B------:R-:W-:Y:S01]  /*4190*/  LOP3.LUT P6, RZ, R185.reuse, 0x2, RZ, 0xc0, !PT ;  /* 0x00000002b9ff7812 */ /* 0x040fe200078cc0ff */
[----:B------:R-:W-:Y:S01]  /*41a0*/  LDSM.16.M88.4 R76, [R103] ;  /* 0x00000000674c783b */ /* 0x000fe20000000200 */
[----:B------:R-:W-:Y:S01]  /*41b0*/  LOP3.LUT P2, RZ, R185, 0x4, RZ, 0xc0, !PT ;  /* 0x00000004b9ff7812 */ /* 0x000fe2000784c0ff */
[----:B------:R-:W-:Y:S01]  /*41c0*/  IMAD R102, R146, 0x2, R5 ;  /* 0x0000000292667824 */ /* 0x000fe200078e0205 */
[----:B------:R-:W-:Y:S01]  /*41d0*/  SEL R92, R183, 0xffffffe0, !P6 ;  /* 0xffffffe0b75c7807 */ /* 0x000fe20007000000 */
[----:B------:R-:W-:Y:S01]  /*41e0*/  LDSM.16.M88.4 R72, [R103+0x2000] ;  /* 0x002000006748783b */ /* 0x000fe20000000200 */
[----:B------:R-:W-:Y:S01]  /*41f0*/  SEL R156, R156, 0xffffffc0, !P2 ;  /* 0xffffffc09c9c7807 */ /* 0x000fe20005000000 */
[----:B------:R-:W-:Y:S01]  /*4200*/  VIADD R95, R102, UR5 ;  /* 0x00000005665f7c36 */ /* 0x000fe20008000000 */
[----:B------:R-:W-:Y:S01]  /*4210*/  IADD3 R193, PT, PT, R0, UR21, R133 ;  /* 0x0000001500c17c10 */ /* 0x000fe2000fffe085 */
[----:B------:R-:W5:Y:S01]  /*4220*/  LDSM.16.M88.4 R48, [R102+UR5+0x6800] ;  /* 0x006800056630783b */ /* 0x000f620008000200 */
[--C-:B------:R-:W-:Y:S01]  /*4230*/  IMAD.IADD R100, R103, 0x1, R92.reuse ;  /* 0x0000000167647824 */ /* 0x100fe200078e025c */
[----:B------:R-:W-:Y:S01]  /*4240*/  LOP3.LUT R148, R97, 0x6, RZ, 0xc0, !PT ;  /* 0x0000000661947812 */ /* 0x000fe200078ec0ff */
[----:B------:R-:W-:Y:S01]  /*4250*/  IMAD.IADD R99, R95, 0x1, R92 ;  /* 0x000000015f637824 */ /* 0x000fe200078e025c */
[----:B------:R-:W2:Y:S01]  /*4260*/  LDSM.16.M88.4 R56, [R102+UR5+0x6000] ;  /* 0x006000056638783b */ /* 0x000ea20008000200 */
[--C-:B------:R-:W-:Y:S01]  /*4270*/  IMAD.IADD R101, R103, 0x1, R156.reuse ;  /* 0x0000000167657824 */ /* 0x100fe200078e029c */
[----:B------:R-:W-:Y:S01]  /*4280*/  UISETP.GT.AND UP0, UPT, UR23, UR14, UPT ;  /* 0x0000000e1700728c */ /* 0x000fe2000bf04270 */
[----:B------:R-:W-:Y:S01]  /*4290*/  IMAD.IADD R95, R95, 0x1, R156 ;  /* 0x000000015f5f7824 */ /* 0x000fe200078e029c */
[----:B------:R-:W3:Y:S01]  /*42a0*/  LDSM.16.M88.4 R40, [R102+UR5+0x7000] ;  /* 0x007000056628783b */ /* 0x000ee20008000200 */
[----:B------:R-:W-:-:S02]  /*42b0*/  IMAD.IADD R98, R92, 0x1, R101 ;  /* 0x000000015c627824 */ /* 0x000fc400078e0265 */
[----:B------:R-:W-:Y:S01]  /*42c0*/  IMAD.IADD R93, R92, 0x1, R95 ;  /* 0x000000015c5d7824 */ /* 0x000fe200078e025f */
[----:B------:R-:W3:Y:S01]  /*42d0*/  LDSM.16.M88.4 R60, [R102+UR5+0x7800] ;  /* 0x00780005663c783b */ /* 0x000ee20008000200 */
[----:B------:R-:W-:-:S03]  /*42e0*/  IMAD.U32 R194, RZ, RZ, UR22 ;  /* 0x00000016ffc27e24 */ /* 0x000fc6000f8e00ff */
[----:B-1----:R-:W-:Y:S04]  /*42f0*/  LDSM.16.M88.4 R8, [R100] ;  /* 0x000000006408783b */ /* 0x002fe80000000200 */
[----:B------:R-:W1:Y:S04]  /*4300*/  LDSM.16.M88.4 R24, [R99+0x6800] ;  /* 0x006800006318783b */ /* 0x000e680000000200 */
[----:B------:R-:W1:Y:S04]  /*4310*/  LDSM.16.M88.4 R28, [R99+0x6000] ;  /* 0x00600000631c783b */ /* 0x000e680000000200 */
[----:B----4-:R-:W4:Y:S04]  /*4320*/  LDSM.16.M88.4 R16, [R99+0x7000] ;  /* 0x007000006310783b */ /* 0x010f280000000200 */
        /* <DEDUP_REMOVED lines=9> */
[----:B------:R-:W-:Y:S04]  /*43c0*/  LDSM.16.M88.4 R88, [R102+UR5+0x9800] ;  /* 0x009800056658783b */ /* 0x000fe80008000200 */
[----:B------:R-:W-:Y:S01]  /*43d0*/  LDSM.16.M88.4 R68, [R99+0x9800] ;  /* 0x009800006344783b */ /* 0x000fe20000000200 */
[C---:B------:R-:W-:Y:S03]  /*43e0*/  HMMA.16816.F32 R56, R76.reuse, R58, RZ ;  /* 0x0000003a4c38723c */ /* 0x040fe600000018ff */
[----:B------:R-:W0:Y:S05]  /*43f0*/  LDGDEPBAR ;  /* 0x00000000000079af */ /* 0x000e2a0000000000 */
[C---:B---3--:R-:W-:Y:S08]  /*4400*/  HMMA.16816.F32 R44, R76.reuse, R40, RZ ;  /* 0x000000284c2c723c */ /* 0x048ff000000018ff */
[C---:B------:R-:W-:Y:S08]  /*4410*/  HMMA.16816.F32 R40, R76.reuse, R42, RZ ;  /* 0x0000002a4c28723c */ /* 0x040ff000000018ff */
[C---:B------:R-:W-:Y:S08]  /*4420*/  HMMA.16816.F32 R36, R76.reuse, R60, RZ ;  /* 0x0000003c4c24723c */ /* 0x040ff000000018ff */
        /* <DEDUP_REMOVED lines=8> */
[C---:B----4-:R-:W-:Y:S08]  /*44b0*/  HMMA.16816.F32 R44, R8.reuse, R16, R44 ;  /* 0x00000010082c723c */ /* 0x050ff0000000182c */
        /* <DEDUP_REMOVED lines=97> */
[--C-:B------:R-:W-:Y:S01]  /*4ad0*/  VIADDMNMX R196, R9, 0x1, R194.reuse, PT ;  /* 0x0000000109c47846 */ /* 0x100fe200038001c2 */
[----:B------:R-:W-:Y:S01]  /*4ae0*/  VIADD R60, R193, 0x8 ;  /* 0x00000008c13c7836 */ /* 0x000fe20000000000 */
[----:B------:R-:W-:Y:S01]  /*4af0*/  HMMA.16816.F32 R52, R32, R24, R52 ;  /* 0x000000182034723c */ /* 0x000fe20000001834 */
[----:B------:R-:W-:Y:S02]  /*4b00*/  VIADDMNMX R194, R9, 0x9, R194, PT ;  /* 0x0000000909c27846 */ /* 0x000fe400038001c2 */
[----:B------:R-:W-:Y:S02]  /*4b10*/  VIADDMNMX R197, R193, -UR18, RZ, !PT ;  /* 0x80000012c1c57c46 */ /* 0x000fe4000f8001ff */
[----:B------:R-:W-:-:S03]  /*4b20*/  VIADDMNMX R195, R60, -UR18, RZ, !PT ;  /* 0x800000123cc37c46 */ /* 0x000fc6000f8001ff */
[C---:B------:R-:W-:Y:S08]  /*4b30*/  HMMA.16816.F32 R48, R32.reuse, R26, R48 ;  /* 0x0000001a2030723c */ /* 0x040ff00000001830 */
[C---:B------:R-:W-:Y:S08]  /*4b40*/  HMMA.16816.F32 R44, R32.reuse, R20, R44 ;  /* 0x00000014202c723c */ /* 0x040ff0000000182c */
[C---:B------:R-:W-:Y:S08]  /*4b50*/  HMMA.16816.F32 R40, R32.reuse, R22, R40 ;  /* 0x000000162028723c */ /* 0x040ff00000001828 */
[C---:B------:R-:W-:Y:S08]  /*4b60*/  HMMA.16816.F32 R36, R32.reuse, R16, R36 ;  /* 0x000000102024723c */ /* 0x040ff00000001824 */
[----:B------:R-:W-:Y:S01]  /*4b70*/  HMMA.16816.F32 R76, R32, R18, R76 ;  /* 0x00000012204c723c */ /* 0x000fe2000000184c */
[----:B------:R-:W-:-:S04]  /*4b80*/  VIADD R32, R148, UR13 ;  /* 0x0000000d94207c36 */ /* 0x000fc80008000000 */
[C---:B------:R-:W-:Y:S01]  /*4b90*/  VIADD R8, R32.reuse, 0x1 ;  /* 0x0000000120087836 */ /* 0x040fe20000000000 */
[CC--:B------:R-:W-:Y:S01]  /*4ba0*/  ISETP.GE.AND P4, PT, R32.reuse, R197.reuse, PT ;  /* 0x000000c52000720c */ /* 0x0c0fe20003f86270 */
[C---:B------:R-:W-:Y:S01]  /*4bb0*/  VIADD R33, R32.reuse, 0x38 ;  /* 0x0000003820217836 */ /* 0x040fe20000000000 */
[----:B------:R-:W-:Y:S01]  /*4bc0*/  HMMA.16816.F32 R56, R4, R10, R56 ;  /* 0x0000000a0438723c */ /* 0x000fe20000001838 */
[----:B------:R-:W-:Y:S01]  /*4bd0*/  VIADD R17, R32, UR16 ;  /* 0x0000001020117c36 */ /* 0x000fe20008000000 */
[C---:B------:R-:W-:Y:S01]  /*4be0*/  ISETP.GE.AND P5, PT, R8.reuse, R197, PT ;  /* 0x000000c50800720c */ /* 0x040fe20003fa6270 */
[----:B------:R-:W-:Y:S01]  /*4bf0*/  VIADD R61, R33, UR16 ;  /* 0x00000010213d7c36 */ /* 0x000fe20008000000 */
[C---:B------:R-:W-:Y:S01]  /*4c00*/  ISETP.GE.AND P3, PT, R8.reuse, R196, PT ;  /* 0x000000c40800720c */ /* 0x040fe20003f66270 */
[C-C-:B------:R-:W-:Y:S01]  /*4c10*/  IMAD.IADD R35, R193.reuse, 0x1, -R17.reuse ;  /* 0x00000001c1237824 */ /* 0x140fe200078e0a11 */
[----:B------:R-:W-:Y:S01]  /*4c20*/  ISETP.GE.AND P1, PT, R8, R194, PT ;  /* 0x000000c20800720c */ /* 0x000fe20003f26270 */
[----:B------:R-:W-:Y:S01]  /*4c30*/  IMAD.IADD R17, R60, 0x1, -R17 ;  /* 0x000000013c117824 */ /* 0x000fe200078e0a11 */
[----:B------:R-:W-:Y:S01]  /*4c40*/  ISETP.GE.AND P0, PT, R8, R195, PT ;  /* 0x000000c30800720c */ /* 0x000fe20003f06270 */
[----:B--2---:R-:W-:Y:S01]  /*4c50*/  HMMA.16816.F32 R68, R12, R64, R68 ;  /* 0x000000400c44723c */ /* 0x004fe20000001844 */
[----:B------:R-:W1:Y:S01]  /*4c60*/  LDSM.16.M88.4 R8, [R95+0xa800] ;  /* 0x00a800005f08783b */ /* 0x000e620000000200 */
[----:B------:R-:W-:Y:S01]  /*4c70*/  IADD3 R16, PT, PT, R193, 0x37, -R61 ;  /* 0x00000037c1107810 */ /* 0x000fe20007ffe83d */
[----:B------:R-:W-:Y:S01]  /*4c80*/  VIADD R22, R32, 0x8 ;  /* 0x0000000820167836 */ /* 0x000fe20000000000 */
[----:B------:R-:W-:-:S02]  /*4c90*/  IABS R17, R17 ;  /* 0x0000001100117213 */ /* 0x000fc40000000000 */
[----:B------:R-:W-:Y:S02]  /*4ca0*/  IABS R16, R16 ;  /* 0x0000001000107213 */ /* 0x000fe40000000000 */
[----:B------:R-:W-:Y:S02]  /*4cb0*/  I2FP.F32.S32 R17, R17 ;  /* 0x0000001100117245 */ /* 0x000fe40000201400 */
[----:B------:R-:W-:Y:S01]  /*4cc0*/  I2FP.F32.S32 R16, R16 ;  /* 0x0000001000107245 */ /* 0x000fe20000201400 */
[----:B------:R-:W-:Y:S01]  /*4cd0*/  HMMA.16816.F32 R56, R12, R66, R56 ;  /* 0x000000420c38723c */ /* 0x000fe20000001838 */
[----:B------:R-:W-:Y:S02]  /*4ce0*/  IABS R35, R35 ;  /* 0x0000002300237213 */ /* 0x000fe40000000000 */
[----:B------:R-:W-:Y:S02]  /*4cf0*/  IADD3 R20, PT, PT, R60, 0x37, -R61 ;  /* 0x000000373c147810 */ /* 0x000fe40007ffe83d */
[----:B------:R-:W-:-:S02]  /*4d00*/  I2FP.F32.S32 R35, R35 ;  /* 0x0000002300237245 */ /* 0x000fc40000201400 */
[----:B------:R-:W-:Y:S01]  /*4d10*/  IABS R20, R20 ;  /* 0x0000001400147213 */ /* 0x000fe20000000000 */
[----:B------:R-:W-:Y:S01]  /*4d20*/  FFMA.FTZ R34, R17, -UR10, R70 ;  /* 0x8000000a11227c23 */ /* 0x000fe20008010046 */
[----:B------:R-:W-:Y:S01]  /*4d30*/  FFMA.FTZ R63, R16, -UR10, R69 ;  /* 0x8000000a103f7c23 */ /* 0x000fe20008010045 */
[----:B------:R-:W-:Y:S01]  /*4d40*/  FFMA.FTZ R35, R35, -UR10, R68 ;  /* 0x8000000a23237c23 */ /* 0x000fe20008010044 */
[----:B------:R-:W2:Y:S01]  /*4d50*/  LDSM.16.M88.4 R16, [R93+0xa800] ;  /* 0x00a800005d10783b */ /* 0x000ea20000000200 */
[--C-:B------:R-:W-:Y:S02]  /*4d60*/  IADD3 R23, PT, PT, R193, 0x30, -R61.reuse ;  /* 0x00000030c1177810 */ /* 0x100fe40007ffe83d */
[----:B------:R-:W-:Y:S02]  /*4d70*/  IADD3 R21, PT, PT, R60, 0x30, -R61 ;  /* 0x000000303c157810 */ /* 0x000fe40007ffe83d */
[----:B------:R-:W-:Y:S02]  /*4d80*/  FSEL R35, R35, -INF , P4 ;  /* 0xff80000023237808 */ /* 0x000fe40002000000 */
[----:B------:R-:W-:-:S02]  /*4d90*/  ISETP.GE.AND P4, PT, R32, R196, PT ;  /* 0x000000c42000720c */ /* 0x000fc40003f86270 */
[----:B------:R-:W-:Y:S02]  /*4da0*/  I2FP.F32.S32 R20, R20 ;  /* 0x0000001400147245 */ /* 0x000fe40000201400 */
[----:B------:R-:W-:Y:S02]  /*4db0*/  FSEL R35, R35, -INF , !P4 ;  /* 0xff80000023237808 */ /* 0x000fe40006000000 */
[----:B------:R-:W-:Y:S01]  /*4dc0*/  ISETP.GE.AND P4, PT, R32, R195, PT ;  /* 0x000000c32000720c */ /* 0x000fe20003f86270 */
[----:B------:R-:W-:Y:S01]  /*4dd0*/  FFMA.FTZ R20, R20, -UR10, R71 ;  /* 0x8000000a14147c23 */ /* 0x000fe20008010047 */
[----:B------:R-:W-:Y:S02]  /*4de0*/  IABS R23, R23 ;  /* 0x0000001700177213 */ /* 0x000fe40000000000 */
[----:B------:R-:W-:Y:S01]  /*4df0*/  IABS R21, R21 ;  /* 0x0000001500157213 */ /* 0x000fe20000000000 */
[----:B-1----:R-:W-:Y:S01]  /*4e00*/  HMMA.16816.F32 R52, R4, R8, R52 ;  /* 0x000000080434723c */ /* 0x002fe20000001834 */
[----:B------:R-:W-:Y:S01]  /*4e10*/  FSEL R34, R34, -INF , P4 ;  /* 0xff80000022227808 */ /* 0x000fe20002000000 */
[----:B------:R-:W-:Y:S01]  /*4e20*/  VIADD R9, R32, 0x9 ;  /* 0x0000000920097836 */ /* 0x000fe20000000000 */
[----:B------:R-:W-:-:S02]  /*4e30*/  I2FP.F32.S32 R23, R23 ;  /* 0x0000001700177245 */ /* 0x000fc40000201400 */
[----:B------:R-:W-:Y:S02]  /*4e40*/  I2FP.F32.S32 R21, R21 ;  /* 0x0000001500157245 */ /* 0x000fe40000201400 */
[----:B------:R-:W-:Y:S01]  /*4e50*/  ISETP.GE.AND P4, PT, R32, R194, PT ;  /* 0x000000c22000720c */ /* 0x000fe20003f86270 */
[----:B------:R-:W-:Y:S01]  /*4e60*/  FFMA.FTZ R23, R23, -UR10, R56 ;  /* 0x8000000a17177c23 */ /* 0x000fe20008010038 */
[----:B------:R-:W-:Y:S01]  /*4e70*/  FSEL R20, R20, -INF , P0 ;  /* 0xff80000014147808 */ /* 0x000fe20000000000 */
[----:B------:R-:W-:Y:S01]  /*4e80*/  FFMA.FTZ R58, R21, -UR10, R58 ;  /* 0x8000000a153a7c23 */ /* 0x000fe2000801003a */
[----:B------:R-:W-:Y:S02]  /*4e90*/  FSEL R34, R34, -INF , !P4 ;  /* 0xff80000022227808 */ /* 0x000fe40006000000 */
[----:B------:R-:W-:Y:S02]  /*4ea0*/  ISETP.GE.AND P4, PT, R22, R197, PT ;  /* 0x000000c51600720c */ /* 0x000fe40003f86270 */
[----:B------:R-:W-:-:S02]  /*4eb0*/  IADD3 R21, PT, PT, R193, 0x2f, -R61 ;  /* 0x0000002fc1157810 */ /* 0x000fc40007ffe83d */
[----:B------:R-:W-:Y:S02]  /*4ec0*/  FSEL R63, R63, -INF , P5 ;  /* 0xff8000003f3f7808 */ /* 0x000fe40002800000 */
[----:B------:R-:W-:Y:S02]  /*4ed0*/  FSEL R56, R20, -INF , !P1 ;  /* 0xff80000014387808 */ /* 0x000fe40004800000 */
[C---:B------:R-:W-:Y:S01]  /*4ee0*/  ISETP.GE.AND P5, PT, R22.reuse, R196, PT ;  /* 0x000000c41600720c */ /* 0x040fe20003fa6270 */
[----:B--2---:R-:W-:Y:S01]  /*4ef0*/  HMMA.16816.F32 R52, R12, R16, R52 ;  /* 0x000000100c34723c */ /* 0x004fe20000001834 */
[----:B------:R-:W-:Y:S02]  /*4f00*/  ISETP.GE.AND P0, PT, R22, R195, PT ;  /* 0x000000c31600720c */ /* 0x000fe40003f06270 */
[----:B------:R-:W-:Y:S02]  /*4f10*/  IADD3 R8, PT, PT, R60, 0x2f, -R61 ;  /* 0x0000002f3c087810 */ /* 0x000fe40007ffe83d */
[----:B------:R-:W-:-:S02]  /*4f20*/  IABS R20, R21 ;  /* 0x0000001500147213 */ /* 0x000fc40000000000 */
[----:B------:R-:W-:Y:S02]  /*4f30*/  FSEL R23, R23, -INF , P4 ;  /* 0xff80000017177808 */ /* 0x000fe40002000000 */
[----:B------:R-:W-:Y:S02]  /*4f40*/  IABS R8, R8 ;  /* 0x0000000800087213 */ /* 0x000fe40000000000 */
[----:B------:R-:W-:Y:S02]  /*4f50*/  FSEL R65, R23, -INF , !P5 ;  /* 0xff80000017417808 */ /* 0x000fe40006800000 */
[----:B------:R-:W-:Y:S02]  /*4f60*/  I2FP.F32.S32 R20, R20 ;  /* 0x0000001400147245 */ /* 0x000fe40000201400 */
[----:B------:R-:W-:Y:S02]  /*4f70*/  FSEL R58, R58, -INF , P0 ;  /* 0xff8000003a3a7808 */ /* 0x000fe40000000000 */
[C---:B------:R-:W-:Y:S01]  /*4f80*/  ISETP.GE.AND P1, PT, R9.reuse, R197, PT ;  /* 0x000000c50900720c */ /* 0x040fe20003f26270 */
[----:B------:R-:W-:Y:S01]  /*4f90*/  FFMA.FTZ R20, R20, -UR10, R57 ;  /* 0x8000000a14147c23 */ /* 0x000fe20008010039 */
[----:B------:R-:W-:-:S02]  /*4fa0*/  ISETP.GE.AND P4, PT, R9, R196, PT ;  /* 0x000000c40900720c */ /* 0x000fc40003f86270 */
[C---:B------:R-:W-:Y:S02]  /*4fb0*/  ISETP.GE.AND P5, PT, R9.reuse, R194, PT ;  /* 0x000000c20900720c */ /* 0x040fe40003fa6270 */
[----:B------:R-:W-:Y:S02]  /*4fc0*/  ISETP.GE.AND P0, PT, R9, R195, PT ;  /* 0x000000c30900720c */ /* 0x000fe40003f06270 */
[----:B------:R-:W-:Y:S02]  /*4fd0*/  IADD3 R9, PT, PT, R193, 0x28, -R61 ;  /* 0x00000028c1097810 */ /* 0x000fe40007ffe83d */
[----:B------:R-:W-:Y:S02]  /*4fe0*/  I2FP.F32.S32 R8, R8 ;  /* 0x0000000800087245 */ /* 0x000fe40000201400 */
[----:B------:R-:W-:Y:S02]  /*4ff0*/  IABS R9, R9 ;  /* 0x0000000900097213 */ /* 0x000fe40000000000 */
[----:B------:R-:W-:Y:S01]  /*5000*/  FSEL R63, R63, -INF , !P3 ;  /* 0xff8000003f3f7808 */ /* 0x000fe20005800000 */
[----:B------:R-:W-:Y:S01]  /*5010*/  FFMA.FTZ R16, R8, -UR10, R59 ;  /* 0x8000000a08107c23 */ /* 0x000fe2000801003b */
[----:B------:R-:W-:Y:S01]  /*5020*/  ISETP.GE.AND P3, PT, R22, R194, PT ;  /* 0x000000c21600720c */ /* 0x000fe20003f66270 */
[----:B------:R-:W-:Y:S01]  /*5030*/  VIADD R8, R32, 0x10 ;  /* 0x0000001020087836 */ /* 0x000fe20000000000 */
[----:B------:R-:W-:-:S02]  /*5040*/  FSEL R20, R20, -INF , P1 ;  /* 0xff80000014147808 */ /* 0x000fc40000800000 */
[----:B------:R-:W-:Y:S02]  /*5050*/  I2FP.F32.S32 R9, R9 ;  /* 0x0000000900097245 */ /* 0x000fe40000201400 */
[----:B------:R-:W-:Y:S02]  /*5060*/  FSEL R58, R58, -INF , !P3 ;  /* 0xff8000003a3a7808 */ /* 0x000fe40005800000 */
[----:B------:R-:W-:Y:S01]  /*5070*/  FSEL R57, R20, -INF , !P4 ;  /* 0xff80000014397808 */ /* 0x000fe20006000000 */
[----:B------:R-:W-:Y:S01]  /*5080*/  FFMA.FTZ R24, R9, -UR10, R52 ;  /* 0x8000000a09187c23 */ /* 0x000fe20008010034 */
[----:B------:R-:W-:Y:S01]  /*5090*/  FSEL R16, R16, -INF , P0 ;  /* 0xff80000010107808 */ /* 0x000fe20000000000 */
[----:B------:R-:W-:Y:S01]  /*50a0*/  HMMA.16816.F32 R20, R4, R10, R48 ;  /* 0x0000000a0414723c */ /* 0x000fe20000001830 */
[C---:B------:R-:W-:Y:S02]  /*50b0*/  ISETP.GE.AND P3, PT, R8.reuse, R197, PT ;  /* 0x000000c50800720c */ /* 0x040fe40003f66270 */
[----:B------:R-:W-:-:S02]  /*50c0*/  ISETP.GE.AND P1, PT, R8, R196, PT ;  /* 0x000000c40800720c */ /* 0x000fc40003f26270 */
[C---:B------:R-:W-:Y:S02]  /*50d0*/  ISETP.GE.AND P4, PT, R8.reuse, R194, PT ;  /* 0x000000c20800720c */ /* 0x040fe40003f86270 */
[----:B------:R-:W-:Y:S02]  /*50e0*/  ISETP.GE.AND P0, PT, R8, R195, PT ;  /* 0x000000c30800720c */ /* 0x000fe40003f06270 */
[C-C-:B------:R-:W-:Y:S01]  /*50f0*/  IADD3 R17, PT, PT, R60.reuse, 0x28, -R61.reuse ;  /* 0x000000283c117810 */ /* 0x140fe20007ffe83d */
[----:B------:R-:W1:Y:S01]  /*5100*/  LDSM.16.M88.4 R8, [R95+0xb000] ;  /* 0x00b000005f08783b */ /* 0x000e620000000200 */
[----:B------:R-:W-:Y:S02]  /*5110*/  IADD3 R25, PT, PT, R60, 0x27, -R61 ;  /* 0x000000273c197810 */ /* 0x000fe40007ffe83d */
[----:B------:R-:W-:Y:S02]  /*5120*/  IABS R17, R17 ;  /* 0x0000001100117213 */ /* 0x000fe40000000000 */
[----:B------:R-:W-:-:S02]  /*5130*/  FSEL R52, R16, -INF , !P5 ;  /* 0xff80000010347808 */ /* 0x000fc40006800000 */
[----:B------:R-:W-:Y:S02]  /*5140*/  I2FP.F32.S32 R17, R17 ;  /* 0x0000001100117245 */ /* 0x000fe40000201400 */
[----:B------:R-:W-:Y:S01]  /*5150*/  IABS R16, R25 ;  /* 0x0000001900107213 */ /* 0x000fe20000000000 */
[----:B------:R-:W-:Y:S01]  /*5160*/  HMMA.16816.F32 R20, R12, R18, R20 ;  /* 0x000000120c14723c */ /* 0x000fe20000001814 */
[----:B------:R-:W-:Y:S01]  /*5170*/  FSEL R25, R24, -INF , P3 ;  /* 0xff80000018197808 */ /* 0x000fe20001800000 */
[----:B------:R-:W-:Y:S01]  /*5180*/  FFMA.FTZ R28, R17, -UR10, R54 ;  /* 0x8000000a111c7c23 */ /* 0x000fe20008010036 */
[----:B------:R-:W-:Y:S01]  /*5190*/  VIADD R17, R32, 0x11 ;  /* 0x0000001120117836 */ /* 0x000fe20000000000 */
[----:B------:R-:W-:Y:S01]  /*51a0*/  IADD3 R26, PT, PT, R193, 0x27, -R61 ;  /* 0x00000027c11a7810 */ /* 0x000fe20007ffe83d */
[----:B------:R-:W-:Y:S01]  /*51b0*/  IMAD.MOV.U32 R24, RZ, RZ, R16 ;  /* 0x000000ffff187224 */ /* 0x000fe200078e0010 */
[----:B------:R-:W-:Y:S02]  /*51c0*/  FSEL R25, R25, -INF , !P1 ;  /* 0xff80000019197808 */ /* 0x000fe40004800000 */
[----:B------:R-:W-:-:S02]  /*51d0*/  FSEL R28, R28, -INF , P0 ;  /* 0xff8000001c1c7808 */ /* 0x000fc40000000000 */
[C---:B------:R-:W-:Y:S02]  /*51e0*/  ISETP.GE.AND P5, PT, R17.reuse, R197, PT ;  /* 0x000000c51100720c */ /* 0x040fe40003fa6270 */
[C---:B------:R-:W-:Y:S02]  /*51f0*/  ISETP.GE.AND P3, PT, R17.reuse, R196, PT ;  /* 0x000000c41100720c */ /* 0x040fe40003f66270 */
[C---:B------:R-:W-:Y:S02]  /*5200*/  ISETP.GE.AND P1, PT, R17.reuse, R194, PT ;  /* 0x000000c21100720c */ /* 0x040fe40003f26270 */
[----:B------:R-:W-:Y:S02]  /*5210*/  ISETP.GE.AND P0, PT, R17, R195, PT ;  /* 0x000000c31100720c */ /* 0x000fe40003f06270 */
[----:B------:R-:W2:Y:S01]  /*5220*/  LDSM.16.M88.4 R16, [R93+0xb000] ;  /* 0x00b000005d10783b */ /* 0x000ea20000000200 */
[----:B------:R-:W-:Y:S02]  /*5230*/  IABS R26, R26 ;  /* 0x0000001a001a7213 */ /* 0x000fe40000000000 */
[----:B------:R-:W-:-:S02]  /*5240*/  I2FP.F32.S32 R24, R24 ;  /* 0x0000001800187245 */ /* 0x000fc40000201400 */
[----:B------:R-:W-:Y:S02]  /*5250*/  I2FP.F32.S32 R26, R26 ;  /* 0x0000001a001a7245 */ /* 0x000fe40000201400 */
[--C-:B------:R-:W-:Y:S02]  /*5260*/  IADD3 R31, PT, PT, R193, 0x20, -R61.reuse ;  /* 0x00000020c11f7810 */ /* 0x100fe40007ffe83d */
[----:B------:R-:W-:Y:S01]  /*5270*/  IADD3 R27, PT, PT, R60, 0x20, -R61 ;  /* 0x000000203c1b7810 */ /* 0x000fe20007ffe83d */
[----:B------:R-:W-:Y:S01]  /*5280*/  FFMA.FTZ R53, R26, -UR10, R53 ;  /* 0x8000000a1a357c23 */ /* 0x000fe20008010035 */
[----:B------:R-:W-:Y:S01]  /*5290*/  FFMA.FTZ R26, R24, -UR10, R55 ;  /* 0x8000000a181a7c23 */ /* 0x000fe20008010037 */
[----:B-1----:R-:W-:Y:S01]  /*52a0*/  HMMA.16816.F32 R44, R4, R8, R44 ;  /* 0x00000008042c723c */ /* 0x002fe2000000182c */
[C---:B------:R-:W-:Y:S01]  /*52b0*/  VIADD R24, R32.reuse, 0x18 ;  /* 0x0000001820187836 */ /* 0x040fe20000000000 */
[----:B------:R-:W-:Y:S01]  /*52c0*/  IABS R31, R31 ;  /* 0x0000001f001f7213 */ /* 0x000fe20000000000 */
[----:B------:R-:W-:Y:S01]  /*52d0*/  VIADD R9, R32, 0x19 ;  /* 0x0000001920097836 */ /* 0x000fe20000000000 */
[----:B------:R-:W-:-:S02]  /*52e0*/  FSEL R29, R53, -INF , P5 ;  /* 0xff800000351d7808 */ /* 0x000fc40002800000 */
[----:B------:R-:W-:Y:S02]  /*52f0*/  FSEL R28, R28, -INF , !P4 ;  /* 0xff8000001c1c7808 */ /* 0x000fe40006000000 */
        /* <DEDUP_REMOVED lines=9> */
[--C-:B------:R-:W-:Y:S02]  /*5390*/  IADD3 R24, PT, PT, R193, 0x1f, -R61.reuse ;  /* 0x0000001fc1187810 */ /* 0x100fe40007ffe83d */
[----:B------:R-:W-:Y:S02]  /*53a0*/  I2FP.F32.S32 R27, R27 ;  /* 0x0000001b001b7245 */ /* 0x000fe40000201400 */
[----:B------:R-:W-:Y:S01]  /*53b0*/  IABS R24, R24 ;  /* 0x0000001800187213 */ /* 0x000fe20000000000 */
[----:B--2---:R-:W-:Y:S01]  /*53c0*/  HMMA.16816.F32 R44, R12, R16, R44 ;  /* 0x000000100c2c723c */ /* 0x004fe2000000182c */
[----:B------:R-:W-:Y:S01]  /*53d0*/  IADD3 R8, PT, PT, R60, 0x1f, -R61 ;  /* 0x0000001f3c087810 */ /* 0x000fe20007ffe83d */
[----:B------:R-:W-:Y:S01]  /*53e0*/  FFMA.FTZ R22, R27, -UR10, R22 ;  /* 0x8000000a1b167c23 */ /* 0x000fe20008010016 */
[----:B------:R-:W-:Y:S01]  /*53f0*/  FSEL R27, R20, -INF , P4 ;  /* 0xff800000141b7808 */ /* 0x000fe20002000000 */
[----:B------:R-:W-:Y:S01]  /*5400*/  IMAD.MOV.U32 R20, RZ, RZ, R24 ;  /* 0x000000ffff147224 */ /* 0x000fe200078e0018 */
[----:B------:R-:W-:Y:S01]  /*5410*/  FSEL R26, R26, -INF , !P1 ;  /* 0xff8000001a1a7808 */ /* 0x000fe20004800000 */
[----:B------:R-:W-:Y:S01]  /*5420*/  VIADD R16, R32, 0x21 ;  /* 0x0000002120107836 */ /* 0x000fe20000000000 */
[----:B------:R-:W-:-:S02]  /*5430*/  IABS R8, R8 ;  /* 0x0000000800087213 */ /* 0x000fc40000000000 */
[----:B------:R-:W-:Y:S02]  /*5440*/  FSEL R27, R27, -INF , !P5 ;  /* 0xff8000001b1b7808 */ /* 0x000fe40006800000 */
[----:B------:R-:W-:Y:S02]  /*5450*/  I2FP.F32.S32 R20, R20 ;  /* 0x0000001400147245 */ /* 0x000fe40000201400 */
[----:B------:R-:W-:Y:S02]  /*5460*/  FSEL R30, R22, -INF , P0 ;  /* 0xff800000161e7808 */ /* 0x000fe40000000000 */
[C---:B------:R-:W-:Y:S01]  /*5470*/  ISETP.GE.AND P1, PT, R9.reuse, R197, PT ;  /* 0x000000c50900720c */ /* 0x040fe20003f26270 */
[----:B------:R-:W-:Y:S01]  /*5480*/  FFMA.FTZ R20, R20, -UR10, R21 ;  /* 0x8000000a14147c23 */ /* 0x000fe20008010015 */
[C---:B------:R-:W-:Y:S02]  /*5490*/  ISETP.GE.AND P4, PT, R9.reuse, R196, PT ;  /* 0x000000c40900720c */ /* 0x040fe40003f86270 */
[----:B------:R-:W-:-:S02]  /*54a0*/  ISETP.GE.AND P5, PT, R9, R194, PT ;  /* 0x000000c20900720c */ /* 0x000fc40003fa6270 */
[----:B------:R-:W-:Y:S02]  /*54b0*/  ISETP.GE.AND P0, PT, R9, R195, PT ;  /* 0x000000c30900720c */ /* 0x000fe40003f06270 */
[----:B------:R-:W-:Y:S02]  /*54c0*/  IADD3 R9, PT, PT, R193, 0x18, -R61 ;  /* 0x00000018c1097810 */ /* 0x000fe40007ffe83d */
[----:B------:R-:W-:Y:S02]  /*54d0*/  I2FP.F32.S32 R8, R8 ;  /* 0x0000000800087245 */ /* 0x000fe40000201400 */
[----:B------:R-:W-:Y:S02]  /*54e0*/  IABS R9, R9 ;  /* 0x0000000900097213 */ /* 0x000fe40000000000 */
[----:B------:R-:W-:Y:S01]  /*54f0*/  FSEL R20, R20, -INF , P1 ;  /* 0xff80000014147808 */ /* 0x000fe20000800000 */
[----:B------:R-:W-:Y:S01]  /*5500*/  FFMA.FTZ R23, R8, -UR10, R23 ;  /* 0x8000000a08177c23 */ /* 0x000fe20008010017 */
[----:B------:R-:W-:Y:S01]  /*5510*/  VIADD R8, R32, 0x20 ;  /* 0x0000002020087836 */ /* 0x000fe20000000000 */
[----:B------:R-:W-:-:S02]  /*5520*/  I2FP.F32.S32 R9, R9 ;  /* 0x0000000900097245 */ /* 0x000fc40000201400 */
[----:B------:R-:W-:Y:S02]  /*5530*/  FSEL R30, R30, -INF , !P3 ;  /* 0xff8000001e1e7808 */ /* 0x000fe40005800000 */
[----:B------:R-:W-:Y:S01]  /*5540*/  FSEL R31, R20, -INF , !P4 ;  /* 0xff800000141f7808 */ /* 0x000fe20006000000 */
[----:B------:R-:W-:Y:S01]  /*5550*/  FFMA.FTZ R44, R9, -UR10, R44 ;  /* 0x8000000a092c7c23 */ /* 0x000fe2000801002c */
[----:B------:R-:W-:Y:S02]  /*5560*/  FSEL R24, R23, -INF , P0 ;  /* 0xff80000017187808 */ /* 0x000fe40000000000 */
[C---:B------:R-:W-:Y:S01]  /*5570*/  ISETP.GE.AND P3, PT, R8.reuse, R197, PT ;  /* 0x000000c50800720c */ /* 0x040fe20003f66270 */
[----:B------:R-:W-:Y:S01]  /*5580*/  HMMA.16816.F32 R20, R4, R10, R40 ;  /* 0x0000000a0414723c */ /* 0x000fe20000001828 */
[C---:B------:R-:W-:Y:S02]  /*5590*/  ISETP.GE.AND P1, PT, R8.reuse, R196, PT ;  /* 0x000000c40800720c */ /* 0x040fe40003f26270 */
[----:B------:R-:W-:-:S02]  /*55a0*/  ISETP.GE.AND P4, PT, R8, R194, PT ;  /* 0x000000c20800720c */ /* 0x000fc40003f86270 */
[----:B------:R-:W-:Y:S02]  /*55b0*/  ISETP.GE.AND P0, PT, R8, R195, PT ;  /* 0x000000c30800720c */ /* 0x000fe40003f06270 */
[----:B------:R-:W-:Y:S01]  /*55c0*/  IADD3 R17, PT, PT, R60, 0x18, -R61 ;  /* 0x000000183c117810 */ /* 0x000fe20007ffe83d */
[----:B------:R-:W1:Y:S01]  /*55d0*/  LDSM.16.M88.4 R8, [R95+0xb800] ;  /* 0x00b800005f08783b */ /* 0x000e620000000200 */
[----:B------:R-:W-:Y:S02]  /*55e0*/  FSEL R44, R44, -INF , P3 ;  /* 0xff8000002c2c7808 */ /* 0x000fe40001800000 */
[----:B------:R-:W-:Y:S02]  /*55f0*/  IABS R17, R17 ;  /* 0x0000001100117213 */ /* 0x000fe40000000000 */
[----:B------:R-:W-:Y:S02]  /*5600*/  FSEL R24, R24, -INF , !P5 ;  /* 0xff80000018187808 */ /* 0x000fe40006800000 */
[----:B------:R-:W-:-:S02]  /*5610*/  I2FP.F32.S32 R17, R17 ;  /* 0x0000001100117245 */ /* 0x000fc40000201400 */
[----:B------:R-:W-:Y:S02]  /*5620*/  FSEL R169, R44, -INF , !P1 ;  /* 0xff8000002ca97808 */ /* 0x000fe40004800000 */
[C---:B------:R-:W-:Y:S01]  /*5630*/  ISETP.GE.AND P5, PT, R16.reuse, R197, PT ;  /* 0x000000c51000720c */ /* 0x040fe20003fa6270 */
[----:B------:R-:W-:Y:S01]  /*5640*/  FFMA.FTZ R17, R17, -UR10, R46 ;  /* 0x8000000a11117c23 */ /* 0x000fe2000801002e */
[C---:B------:R-:W-:Y:S01]  /*5650*/  ISETP.GE.AND P3, PT, R16.reuse, R196, PT ;  /* 0x000000c41000720c */ /* 0x040fe20003f66270 */
[----:B------:R-:W-:Y:S01]  /*5660*/  HMMA.16816.F32 R20, R12, R18, R20 ;  /* 0x000000120c14723c */ /* 0x000fe20000001814 */
[C---:B------:R-:W-:Y:S02]  /*5670*/  ISETP.GE.AND P1, PT, R16.reuse, R194, PT ;  /* 0x000000c21000720c */ /* 0x040fe40003f26270 */
[----:B------:R-:W-:Y:S02]  /*5680*/  FSEL R142, R17, -INF , P0 ;  /* 0xff800000118e7808 */ /* 0x000fe40000000000 */
[----:B------:R-:W-:-:S02]  /*5690*/  ISETP.GE.AND P0, PT, R16, R195, PT ;  /* 0x000000c31000720c */ /* 0x000fc40003f06270 */
[----:B------:R-:W2:Y:S01]  /*56a0*/  LDSM.16.M88.4 R16, [R93+0xb800] ;  /* 0x00b800005d10783b */ /* 0x000ea20000000200 */
[----:B------:R-:W-:Y:S01]  /*56b0*/  IADD3 R42, PT, PT, R193, 0x17, -R61 ;  /* 0x00000017c12a7810 */ /* 0x000fe20007ffe83d */
[----:B------:R-:W-:-:S04]  /*56c0*/  DEPBAR.LE SB0, 0x0 ;  /* 0x000080000000791a */ /* 0x000fc80000000000 */
[--C-:B------:R-:W-:Y:S02]  /*56d0*/  IADD3 R40, PT, PT, R60, 0x17, -R61.reuse ;  /* 0x000000173c287810 */ /* 0x100fe40007ffe83d */
[----:B------:R-:W-:Y:S02]  /*56e0*/  IABS R42, R42 ;  /* 0x0000002a002a7213 */ /* 0x000fe40000000000 */
[----:B------:R-:W-:Y:S02]  /*56f0*/  IABS R40, R40 ;  /* 0x0000002800287213 */ /* 0x000fe40000000000 */
[----:B------:R-:W-:Y:S02]  /*5700*/  I2FP.F32.S32 R42, R42 ;  /* 0x0000002a002a7245 */ /* 0x000fe40000201400 */
[----:B------:R-:W-:Y:S02]  /*5710*/  IADD3 R43, PT, PT, R193, 0x10, -R61 ;  /* 0x00000010c12b7810 */ /* 0x000fe40007ffe83d */
[----:B------:R-:W-:Y:S01]  /*5720*/  I2FP.F32.S32 R40, R40 ;  /* 0x0000002800287245 */ /* 0x000fe20000201400 */
[----:B------:R-:W-:Y:S01]  /*5730*/  FFMA.FTZ R42, R42, -UR10, R45 ;  /* 0x8000000a2a2a7c23 */ /* 0x000fe2000801002d */
[----:B------:R-:W-:Y:S01]  /*5740*/  IADD3 R41, PT, PT, R60, 0x10, -R61 ;  /* 0x000000103c297810 */ /* 0x000fe20007ffe83d */
[----:B-1----:R-:W-:Y:S01]  /*5750*/  HMMA.16816.F32 R36, R4, R8, R36 ;  /* 0x000000080424723c */ /* 0x002fe20000001824 */
[----:B------:R-:W-:Y:S01]  /*5760*/  IABS R43, R43 ;  /* 0x0000002b002b7213 */ /* 0x000fe20000000000 */
[----:B------:R-:W-:Y:S01]  /*5770*/  FFMA.FTZ R47, R40, -UR10, R47 ;  /* 0x8000000a282f7c23 */ /* 0x000fe2000801002f */
[----:B------:R-:W-:Y:S01]  /*5780*/  VIADD R40, R32, 0x28 ;  /* 0x0000002820287836 */ /* 0x000fe20000000000 */
[----:B------:R-:W-:Y:S01]  /*5790*/  FSEL R42, R42, -INF , P5 ;  /* 0xff8000002a2a7808 */ /* 0x000fe20002800000 */
[----:B------:R-:W-:Y:S01]  /*57a0*/  VIADD R9, R32, 0x29 ;  /* 0x0000002920097836 */ /* 0x000fe20000000000 */
[----:B------:R-:W-:-:S02]  /*57b0*/  IABS R41, R41 ;  /* 0x0000002900297213 */ /* 0x000fc40000000000 */
[----:B------:R-:W-:Y:S01]  /*57c0*/  I2FP.F32.S32 R43, R43 ;  /* 0x0000002b002b7245 */ /* 0x000fe20000201400 */
[----:B------:R-:W-:Y:S01]  /*57d0*/  HMMA.16816.F32 R76, R4, R10, R76 ;  /* 0x0000000a044c723c */ /* 0x000fe2000000184c */
[----:B------:R-:W-:Y:S01]  /*57e0*/  FSEL R142, R142, -INF , !P4 ;  /* 0xff8000008e8e7808 */ /* 0x000fe20006000000 */
[----:B------:R-:W-:Y:S01]  /*57f0*/  VIADD R5, R32, 0x31 ;  /* 0x0000003120057836 */ /* 0x000fe20000000000 */
[----:B------:R-:W-:Y:S01]  /*5800*/  FSEL R171, R42, -INF , !P3 ;  /* 0xff8000002aab7808 */ /* 0x000fe20005800000 */
[----:B------:R-:W-:Y:S01]  /*5810*/  FFMA.FTZ R20, R43, -UR10, R20 ;  /* 0x8000000a2b147c23 */ /* 0x000fe20008010014 */
[----:B------:R-:W-:Y:S01]  /*5820*/  FSEL R140, R47, -INF , P0 ;  /* 0xff8000002f8c7808 */ /* 0x000fe20000000000 */
[----:B------:R-:W-:Y:S01]  /*5830*/  IMAD.IADD R7, R193, 0x1, -R61 ;  /* 0x00000001c1077824 */ /* 0x000fe200078e0a3d */
[C---:B------:R-:W-:Y:S02]  /*5840*/  ISETP.GE.AND P4, PT, R40.reuse, R197, PT ;  /* 0x000000c52800720c */ /* 0x040fe40003f86270 */
[----:B------:R-:W-:-:S02]  /*5850*/  ISETP.GE.AND P5, PT, R40, R196, PT ;  /* 0x000000c42800720c */ /* 0x000fc40003fa6270 */
[C---:B------:R-:W-:Y:S01]  /*5860*/  ISETP.GE.AND P3, PT, R40.reuse, R194, PT ;  /* 0x000000c22800720c */ /* 0x040fe20003f66270 */
[C---:B--2---:R-:W-:Y:S01]  /*5870*/  HMMA.16816.F32 R36, R12.reuse, R16, R36 ;  /* 0x000000100c24723c */ /* 0x044fe20000001824 */
[----:B------:R-:W-:Y:S02]  /*5880*/  I2FP.F32.S32 R41, R41 ;  /* 0x0000002900297245 */ /* 0x000fe40000201400 */
[----:B------:R-:W-:Y:S02]  /*5890*/  ISETP.GE.AND P0, PT, R40, R195, PT ;  /* 0x000000c32800720c */ /* 0x000fe40003f06270 */
[--C-:B------:R-:W-:Y:S01]  /*58a0*/  IADD3 R40, PT, PT, R193, 0xf, -R61.reuse ;  /* 0x0000000fc1287810 */ /* 0x100fe20007ffe83d */
[----:B------:R-:W-:Y:S01]  /*58b0*/  FFMA.FTZ R22, R41, -UR10, R22 ;  /* 0x8000000a29167c23 */ /* 0x000fe20008010016 */
[----:B------:R-:W-:Y:S01]  /*58c0*/  IADD3 R8, PT, PT, R60, 0xf, -R61 ;  /* 0x0000000f3c087810 */ /* 0x000fe20007ffe83d */
[----:B------:R-:W-:Y:S01]  /*58d0*/  HMMA.16816.F32 R76, R12, R18, R76 ;  /* 0x000000120c4c723c */ /* 0x000fe2000000184c */
[----:B------:R-:W-:-:S02]  /*58e0*/  IABS R40, R40 ;  /* 0x0000002800287213 */ /* 0x000fc40000000000 */
[----:B------:R-:W-:Y:S02]  /*58f0*/  FSEL R143, R20, -INF , P4 ;  /* 0xff800000148f7808 */ /* 0x000fe40002000000 */
[----:B------:R-:W-:Y:S01]  /*5900*/  IABS R8, R8 ;  /* 0x0000000800087213 */ /* 0x000fe20000000000 */
[----:B------:R-:W-:Y:S01]  /*5910*/  IMAD.MOV.U32 R20, RZ, RZ, R40 ;  /* 0x000000ffff147224 */ /* 0x000fe200078e0028 */
[----:B------:R-:W-:Y:S02]  /*5920*/  IADD3 R17, PT, PT, R193, 0x8, -R61 ;  /* 0x00000008c1117810 */ /* 0x000fe40007ffe83d */
[----:B------:R-:W-:Y:S02]  /*5930*/  FSEL R140, R140, -INF , !P1 ;  /* 0xff8000008c8c7808 */ /* 0x000fe40004800000 */
[----:B------:R-:W-:Y:S02]  /*5940*/  FSEL R143, R143, -INF , !P5 ;  /* 0xff8000008f8f7808 */ /* 0x000fe40006800000 */
[----:B------:R-:W-:-:S02]  /*5950*/  FSEL R208, R22, -INF , P0 ;  /* 0xff80000016d07808 */ /* 0x000fc40000000000 */
[C---:B------:R-:W-:Y:S02]  /*5960*/  ISETP.GE.AND P1, PT, R9.reuse, R197, PT ;  /* 0x000000c50900720c */ /* 0x040fe40003f26270 */
[C---:B------:R-:W-:Y:S02]  /*5970*/  ISETP.GE.AND P4, PT, R9.reuse, R196, PT ;  /* 0x000000c40900720c */ /* 0x040fe40003f86270 */
[C---:B------:R-:W-:Y:S02]  /*5980*/  ISETP.GE.AND P5, PT, R9.reuse, R194, PT ;  /* 0x000000c20900720c */ /* 0x040fe40003fa6270 */
[----:B------:R-:W-:Y:S02]  /*5990*/  I2FP.F32.S32 R8, R8 ;  /* 0x0000000800087245 */ /* 0x000fe40000201400 */
[----:B------:R-:W-:Y:S02]  /*59a0*/  ISETP.GE.AND P0, PT, R9, R195, PT ;  /* 0x000000c30900720c */ /* 0x000fe40003f06270 */
[----:B------:R-:W-:Y:S01]  /*59b0*/  IADD3 R9, PT, PT, R60, 0x8, -R61 ;  /* 0x000000083c097810 */ /* 0x000fe20007ffe83d */
[----:B------:R-:W-:Y:S01]  /*59c0*/  FFMA.FTZ R23, R8, -UR10, R23 ;  /* 0x8000000a08177c23 */ /* 0x000fe20008010017 */
[----:B------:R-:W-:Y:S01]  /*59d0*/  IABS R17, R17 ;  /* 0x0000001100117213 */ /* 0x000fe20000000000 */
[C---:B------:R-:W-:Y:S01]  /*59e0*/  VIADD R8, R32.reuse, 0x30 ;  /* 0x0000003020087836 */ /* 0x040fe20000000000 */
[----:B------:R-:W-:Y:S01]  /*59f0*/  I2FP.F32.S32 R20, R20 ;  /* 0x0000001400147245 */ /* 0x000fe20000201400 */
[----:B------:R-:W-:Y:S01]  /*5a00*/  VIADD R32, R32, 0x39 ;  /* 0x0000003920207836 */ /* 0x000fe20000000000 */
[----:B------:R-:W-:-:S02]  /*5a10*/  IABS R9, R9 ;  /* 0x0000000900097213 */ /* 0x000fc40000000000 */
[----:B------:R-:W-:Y:S01]  /*5a20*/  I2FP.F32.S32 R17, R17 ;  /* 0x0000001100117245 */ /* 0x000fe20000201400 */
[----:B------:R-:W-:Y:S01]  /*5a30*/  FFMA.FTZ R20, R20, -UR10, R21 ;  /* 0x8000000a14147c23 */ /* 0x000fe20008010015 */
[----:B------:R-:W-:Y:S02]  /*5a40*/  I2FP.F32.S32 R9, R9 ;  /* 0x0000000900097245 */ /* 0x000fe40000201400 */
[----:B------:R-:W-:Y:S01]  /*5a50*/  FSEL R208, R208, -INF , !P3 ;  /* 0xff800000d0d07808 */ /* 0x000fe20005800000 */
[----:B------:R-:W-:Y:S01]  /*5a60*/  FFMA.FTZ R17, R17, -UR10, R36 ;  /* 0x8000000a11117c23 */ /* 0x000fe20008010024 */
[----:B------:R-:W-:Y:S01]  /*5a70*/  BAR.SYNC.DEFER_BLOCKING 0x0 ;  /* 0x0000000000007b1d */ /* 0x000fe20000010000 */
[----:B------:R-:W-:Y:S01]  /*5a80*/  ISETP.GE.AND P3, PT, R8, R197, PT ;  /* 0x000000c50800720c */ /* 0x000fe20003f66270 */
[----:B------:R-:W-:Y:S01]  /*5a90*/  FFMA.FTZ R9, R9, -UR10, R38 ;  /* 0x8000000a09097c23 */ /* 0x000fe20008010026 */
[----:B------:R-:W-:Y:S02]  /*5aa0*/  IADD3 R6, PT, PT, R193, 0x7, -R61 ;  /* 0x00000007c1067810 */ /* 0x000fe40007ffe83d */
[----:B------:R-:W-:-:S02]  /*5ab0*/  FSEL R20, R20, -INF , P1 ;  /* 0xff80000014147808 */ /* 0x000fc40000800000 */
[----:B------:R-:W-:Y:S02]  /*5ac0*/  FSEL R190, R23, -INF , P0 ;  /* 0xff80000017be7808 */ /* 0x000fe40000000000 */
[C---:B------:R-:W-:Y:S02]  /*5ad0*/  ISETP.GE.AND P1, PT, R8.reuse, R196, PT ;  /* 0x000000c40800720c */ /* 0x040fe40003f26270 */
[----:B------:R-:W-:Y:S02]  /*5ae0*/  ISETP.GE.AND P0, PT, R8, R195, PT ;  /* 0x000000c30800720c */ /* 0x000fe40003f06270 */
[----:B------:R-:W-:Y:S02]  /*5af0*/  IABS R6, R6 ;  /* 0x0000000600067213 */ /* 0x000fe40000000000 */
[----:B------:R-:W-:Y:S02]  /*5b00*/  FSEL R17, R17, -INF , P3 ;  /* 0xff80000011117808 */ /* 0x000fe40001800000 */
[----:B------:R-:W-:-:S02]  /*5b10*/  IADD3 R4, PT, PT, R60, 0x7, -R61 ;  /* 0x000000073c047810 */ /* 0x000fc40007ffe83d */
[----:B------:R-:W-:Y:S02]  /*5b20*/  FSEL R190, R190, -INF , !P5 ;  /* 0xff800000bebe7808 */ /* 0x000fe40006800000 */
[----:B------:R-:W-:Y:S02]  /*5b30*/  FSEL R203, R17, -INF , !P1 ;  /* 0xff80000011cb7808 */ /* 0x000fe40004800000 */
[----:B------:R-:W-:Y:S02]  /*5b40*/  I2FP.F32.S32 R6, R6 ;  /* 0x0000000600067245 */ /* 0x000fe40000201400 */
[----:B------:R-:W-:Y:S02]  /*5b50*/  FSEL R192, R9, -INF , P0 ;  /* 0xff80000009c07808 */ /* 0x000fe40000000000 */
[C---:B------:R-:W-:Y:S01]  /*5b60*/  ISETP.GE.AND P5, PT, R5.reuse, R197, PT ;  /* 0x000000c50500720c */ /* 0x040fe20003fa6270 */
[----:B------:R-:W-:Y:S01]  /*5b70*/  FFMA.FTZ R6, R6, -UR10, R37 ;  /* 0x8000000a06067c23 */ /* 0x000fe20008010025 */
[----:B------:R-:W-:-:S02]  /*5b80*/  ISETP.GE.AND P3, PT, R5, R196, PT ;  /* 0x000000c40500720c */ /* 0x000fc40003f66270 */
[C---:B------:R-:W-:Y:S02]  /*5b90*/  ISETP.GE.AND P1, PT, R5.reuse, R194, PT ;  /* 0x000000c20500720c */ /* 0x040fe40003f26270 */
[----:B------:R-:W-:Y:S01]  /*5ba0*/  ISETP.GE.AND P0, PT, R5, R195, PT ;  /* 0x000000c30500720c */ /* 0x000fe20003f06270 */
[C-C-:B------:R-:W-:Y:S01]  /*5bb0*/  IMAD.IADD R5, R60.reuse, 0x1, -R61.reuse ;  /* 0x000000013c057824 */ /* 0x140fe200078e0a3d */
[----:B------:R-:W-:Y:S02]  /*5bc0*/  IABS R4, R4 ;  /* 0x0000000400047213 */ /* 0x000fe40000000000 */
[--C-:B------:R-:W-:Y:S02]  /*5bd0*/  IADD3 R60, PT, PT, R60, -0x1, -R61.reuse ;  /* 0xffffffff3c3c7810 */ /* 0x100fe40007ffe83d */
[----:B------:R-:W-:Y:S02]  /*5be0*/  I2FP.F32.S32 R4, R4 ;  /* 0x0000000400047245 */ /* 0x000fe40000201400 */
[----:B------:R-:W-:-:S02]  /*5bf0*/  IADD3 R61, PT, PT, R193, -0x1, -R61 ;  /* 0xffffffffc13d7810 */ /* 0x000fc40007ffe83d */
[----:B------:R-:W-:Y:S01]  /*5c00*/  IABS R5, R5 ;  /* 0x0000000500057213 */ /* 0x000fe20000000000 */
[----:B------:R-:W-:Y:S01]  /*5c10*/  FFMA.FTZ R4, R4, -UR10, R39 ;  /* 0x8000000a04047c23 */ /* 0x000fe20008010027 */
[----:B------:R-:W-:Y:S02]  /*5c20*/  FSEL R6, R6, -INF , P5 ;  /* 0xff80000006067808 */ /* 0x000fe40002800000 */
[----:B------:R-:W-:Y:S02]  /*5c30*/  IABS R7, R7 ;  /* 0x0000000700077213 */ /* 0x000fe40000000000 */
[----:B------:R-:W-:Y:S02]  /*5c40*/  IABS R61, R61 ;  /* 0x0000003d003d7213 */ /* 0x000fe40000000000 */
[----:B------:R-:W-:Y:S02]  /*5c50*/  I2FP.F32.S32 R5, R5 ;  /* 0x0000000500057245 */ /* 0x000fe40000201400 */
[----:B------:R-:W-:-:S02]  /*5c60*/  IABS R60, R60 ;  /* 0x0000003c003c7213 */ /* 0x000fc40000000000 */
[----:B------:R-:W-:Y:S01]  /*5c70*/  FSEL R191, R6, -INF , !P3 ;  /* 0xff80000006bf7808 */ /* 0x000fe20005800000 */
[----:B------:R-:W-:Y:S01]  /*5c80*/  FFMA.FTZ R5, R5, -UR10, R78 ;  /* 0x8000000a05057c23 */ /* 0x000fe2000801004e */
[----:B------:R-:W-:Y:S02]  /*5c90*/  FSEL R141, R20, -INF , !P4 ;  /* 0xff800000148d7808 */ /* 0x000fe40006000000 */
[----:B------:R-:W-:Y:S02]  /*5ca0*/  I2FP.F32.S32 R7, R7 ;  /* 0x0000000700077245 */ /* 0x000fe40000201400 */
[----:B------:R-:W-:Y:S02]  /*5cb0*/  I2FP.F32.S32 R6, R61 ;  /* 0x0000003d00067245 */ /* 0x000fe40000201400 */
[----:B------:R-:W-:Y:S01]  /*5cc0*/  ISETP.GE.AND P4, PT, R8, R194, PT ;  /* 0x000000c20800720c */ /* 0x000fe20003f86270 */
[----:B------:R-:W-:Y:S01]  /*5cd0*/  FFMA.FTZ R7, R7, -UR10, R76 ;  /* 0x8000000a07077c23 */ /* 0x000fe2000801004c */
[----:B------:R-:W-:Y:S01]  /*5ce0*/  FSEL R4, R4, -INF , P0 ;  /* 0xff80000004047808 */ /* 0x000fe20000000000 */
[----:B------:R-:W-:Y:S01]  /*5cf0*/  FFMA.FTZ R6, R6, -UR10, R77 ;  /* 0x8000000a06067c23 */ /* 0x000fe2000801004d */
[----:B------:R-:W-:-:S02]  /*5d00*/  I2FP.F32.S32 R60, R60 ;  /* 0x0000003c003c7245 */ /* 0x000fc40000201400 */
[C---:B------:R-:W-:Y:S02]  /*5d10*/  ISETP.GE.AND P0, PT, R33.reuse, R195, PT ;  /* 0x000000c32100720c */ /* 0x040fe40003f06270 */
[----:B------:R-:W-:Y:S01]  /*5d20*/  FSEL R192, R192, -INF , !P4 ;  /* 0xff800000c0c07808 */ /* 0x000fe20006000000 */
[----:B------:R-:W-:Y:S01]  /*5d30*/  FFMA.FTZ R60, R60, -UR10, R79 ;  /* 0x8000000a3c3c7c23 */ /* 0x000fe2000801004f */
[----:B------:R-:W-:Y:S02]  /*5d40*/  FSEL R188, R4, -INF , !P1 ;  /* 0xff80000004bc7808 */ /* 0x000fe40004800000 */
[-C--:B------:R-:W-:Y:S02]  /*5d50*/  ISETP.GE.AND P4, PT, R33, R197.reuse, PT ;  /* 0x000000c52100720c */ /* 0x080fe40003f86270 */
[----:B------:R-:W-:Y:S02]  /*5d60*/  ISETP.GE.AND P1, PT, R32, R197, PT ;  /* 0x000000c52000720c */ /* 0x000fe40003f26270 */
[----:B------:R-:W-:-:S02]  /*5d70*/  FSEL R5, R5, -INF , P0 ;  /* 0xff80000005057808 */ /* 0x000fc40000000000 */
[----:B------:R-:W-:Y:S02]  /*5d80*/  ISETP.GE.AND P0, PT, R32, R195, PT ;  /* 0x000000c32000720c */ /* 0x000fe40003f06270 */
[----:B------:R-:W-:Y:S02]  /*5d90*/  FSEL R7, R7, -INF , P4 ;  /* 0xff80000007077808 */ /* 0x000fe40002000000 */
[----:B------:R-:W-:Y:S02]  /*5da0*/  FSEL R6, R6, -INF , P1 ;  /* 0xff80000006067808 */ /* 0x000fe40000800000 */
[C---:B------:R-:W-:Y:S02]  /*5db0*/  ISETP.GE.AND P5, PT, R33.reuse, R196, PT ;  /* 0x000000c42100720c */ /* 0x040fe40003fa6270 */
[----:B------:R-:W-:Y:S02]  /*5dc0*/  ISETP.GE.AND P3, PT, R33, R194, PT ;  /* 0x000000c22100720c */ /* 0x000fe40003f66270 */
[----:B------:R-:W-:-:S02]  /*5dd0*/  ISETP.GE.AND P4, PT, R32, R196, PT ;  /* 0x000000c42000720c */ /* 0x000fc40003f86270 */
[----:B------:R-:W-:Y:S02]  /*5de0*/  ISETP.GE.AND P1, PT, R32, R194, PT ;  /* 0x000000c22000720c */ /* 0x000fe40003f26270 */
[----:B------:R-:W-:Y:S02]  /*5df0*/  FSEL R60, R60, -INF , P0 ;  /* 0xff8000003c3c7808 */ /* 0x000fe40000000000 */
        /* <DEDUP_REMOVED lines=16> */
.L_x_5993:
[----:B------:R-:W1:Y:S01]  /*5f00*/  LDC R5, c[0x0][0x4f0] ;  /* 0x00013c00ff057b82 */ /* 0x000e620000000800 */
[----:B------:R-:W-:Y:S01]  /*5f10*/  UIADD3 UR4, UPT, UPT, UR13, -0x40, URZ ;  /* 0xffffffc00d047890 */ /* 0x000fe2000fffe0ff */
[----:B------:R-:W-:Y:S01]  /*5f20*/  IMAD.U32 R8, RZ, RZ, UR13 ;  /* 0x0000000dff087e24 */ /* 0x000fe2000f8e00ff */
[----:B------:R-:W2:Y:S04]  /*5f30*/  LDCU.64 UR6, c[0x0][0x3a0] ;  /* 0x00007400ff0677ac */ /* 0x000ea80008000a00 */
[----:B------:R-:W-:Y:S02]  /*5f40*/  MOV R6, UR4 ;  /* 0x0000000400067c02 */ /* 0x000fe40008000f00 */
        /* <DEDUP_REMOVED lines=27> */
[C---:B------:R-:W-:Y:S02]  /*6100*/  LOP3.LUT R4, R5.reuse, UR4, RZ, 0x3c, !PT ;  /* 0x0000000405047c12 */ /* 0x040fe4000f8e3cff */
        /* <DEDUP_REMOVED lines=28> */
.L_x_5994:
        /* <DEDUP_REMOVED lines=73> */
.L_x_5992:
[----:B-1----:R-:W-:Y:S01]  /*6760*/  FMNMX3.FTZ R6, R35, R63, R65, !PT ;  /* 0x0000003f23067276 */ /* 0x002fe20007810041 */
[----:B------:R-:W1:Y:S01]  /*6770*/  LDCU UR4, c[0x0][0x45c] ;  /* 0x00008b80ff0477ac */ /* 0x000e620008000800 */
[----:B------:R-:W-:Y:S02]  /*6780*/  FMNMX3.FTZ R7, R34, R56, R58, !PT ;  /* 0x0000003822077276 */ /* 0x000fe4000781003a */
[----:B------:R-:W-:Y:S01]  /*6790*/  FMNMX3.FTZ R6, R6, R57, R25, !PT ;  /* 0x0000003906067276 */ /* 0x000fe20007810019 */
[----:B------:R-:W-:Y:S01]  /*67a0*/  UISETP.GT.AND UP0, UPT, UR23, UR14, UPT ;  /* 0x0000000e1700728c */ /* 0x000fe2000bf04270 */
[----:B------:R-:W-:Y:S01]  /*67b0*/  FMNMX3.FTZ R7, R7, R52, R28, !PT ;  /* 0x0000003407077276 */ /* 0x000fe2000781001c */
[----:B------:R-:W2:Y:S01]  /*67c0*/  LDCU.64 UR20, c[0x0][0x358] ;  /* 0x00006b00ff1477ac */ /* 0x000ea20008000a00 */
        /* <DEDUP_REMOVED lines=16> */
[-C--:B------:R-:W-:Y:S01]  /*68d0*/  IADD3 R207, PT, PT, R156, R167.reuse, RZ ;  /* 0x000000a79ccf7210 */ /* 0x080fe20007ffe0ff */
[----:B------:R-:W-:Y:S01]  /*68e0*/  LDSM.16.MT88.4 R40, [R167+0xe000] ;  /* 0x00e00000a728783b */ /* 0x000fe20000004200 */
[----:B------:R-:W-:-:S02]  /*68f0*/  IADD3 R209, PT, PT, R92, R167, RZ ;  /* 0x000000a75cd17210 */ /* 0x000fc40007ffe0ff */
[----:B------:R-:W-:Y:S01]  /*6900*/  IADD3 R206, PT, PT, R92, R207, RZ ;  /* 0x000000cf5cce7210 */ /* 0x000fe20007ffe0ff */
        /* <DEDUP_REMOVED lines=8> */
[----:B------:R-:W5:Y:S04]  /*6990*/  LDSM.16.MT88.4 R124, [R167+0xc000] ;  /* 0x00c00000a77c783b */ /* 0x000f680000004200 */
[----:B------:R-:W2:Y:S04]  /*69a0*/  LDSM.16.MT88.4 R100, [R206+0xc000] ;  /* 0x00c00000ce64783b */ /* 0x000ea80000004200 */
[----:B------:R-:W-:Y:S04]  /*69b0*/  LDSM.16.MT88.4 R72, [R167+0x10000] ;  /* 0x01000000a748783b */ /* 0x000fe80000004200 */
[----:B------:R-:W-:Y:S01]  /*69c0*/  LDSM.16.MT88.4 R88, [R207+0x10000] ;  /* 0x01000000cf58783b */ /* 0x000fe20000004200 */
[----:B---3--:R-:W-:-:S03]  /*69d0*/  FMNMX.FTZ R132, R5, R132, !PT ;  /* 0x0000008405847209 */ /* 0x008fc60007810000 */
[----:B------:R-:W-:Y:S01]  /*69e0*/  LDSM.16.MT88.4 R12, [R207+0xc800] ;  /* 0x00c80000cf0c783b */ /* 0x000fe20000004200 */
[----:B----4-:R-:W-:Y:S01]  /*69f0*/  FMNMX.FTZ R3, R4, R3, !PT ;  /* 0x0000000304037209 */ /* 0x010fe20007810000 */
        /* <DEDUP_REMOVED lines=27> */
[----:B------:R-:W4:Y:S01]  /*6bb0*/  LDSM.16.MT88.4 R20, [R209+0xe800] ;  /* 0x00e80000d114783b */ /* 0x000f220000004200 */
[--C-:B------:R-:W-:Y:S01]  /*6bc0*/  FFMA.FTZ R151, R24, UR4, -R175.reuse ;  /* 0x0000000418977c23 */ /* 0x100fe200080108af */
[--C-:B------:R-:W-:Y:S01]  /*6bd0*/  FFMA.FTZ R177, R208, UR4, -R175.reuse ;  /* 0x00000004d0b17c23 */ /* 0x100fe200080108af */
[----:B------:R-:W-:Y:S01]  /*6be0*/  IADD3 R208, PT, PT, R156, R167, RZ ;  /* 0x000000a79cd07210 */ /* 0x000fe20007ffe0ff */
[----:B------:R-:W4:Y:S01]  /*6bf0*/  LDSM.16.MT88.4 R16, [R207+0xe800] ;  /* 0x00e80000cf10783b */ /* 0x000f220000004200 */
[--C-:B------:R-:W-:Y:S01]  /*6c00*/  FFMA.FTZ R170, R171, UR4, -R202.reuse ;  /* 0x00000004abaa7c23 */ /* 0x100fe200080108ca */
[--C-:B------:R-:W-:Y:S01]  /*6c10*/  FFMA.FTZ R169, R169, UR4, -R202.reuse ;  /* 0x00000004a9a97c23 */ /* 0x100fe200080108ca */
[----:B------:R-:W-:Y:S01]  /*6c20*/  MUFU.EX2 R164, R164 ;  /* 0x000000a400a47308 */ /* 0x000fe20000000800 */
[----:B------:R-:W-:Y:S01]  /*6c30*/  LDSM.16.MT88.4 R136, [R209+0xc800] ;  /* 0x00c80000d188783b */ /* 0x000fe20000004200 */
[--C-:B------:R-:W-:Y:S01]  /*6c40*/  FFMA.FTZ R171, R143, UR4, -R202.reuse ;  /* 0x000000048fab7c23 */ /* 0x100fe200080108ca */
[--C-:B------:R-:W-:Y:S01]  /*6c50*/  FFMA.FTZ R172, R141, UR4, -R202.reuse ;  /* 0x000000048dac7c23 */ /* 0x100fe200080108ca */
[--C-:B------:R-:W-:Y:S01]  /*6c60*/  FFMA.FTZ R173, R142, UR4, -R175.reuse ;  /* 0x000000048ead7c23 */ /* 0x100fe200080108af */
[----:B------:R-:W-:Y:S01]  /*6c70*/  LDSM.16.MT88.4 R32, [R209+0x10800] ;  /* 0x01080000d120783b */ /* 0x000fe20000004200 */
[--C-:B------:R-:W-:Y:S01]  /*6c80*/  FFMA.FTZ R176, R140, UR4, -R175.reuse ;  /* 0x000000048cb07c23 */ /* 0x100fe200080108af */
[--C-:B------:R-:W-:Y:S01]  /*6c90*/  FFMA.FTZ R190, R190, UR4, -R175.reuse ;  /* 0x00000004bebe7c23 */ /* 0x100fe200080108af */
[----:B------:R-:W5:Y:S01]  /*6ca0*/  MUFU.EX2 R161, R161 ;  /* 0x000000a100a17308 */ /* 0x000f620000000800 */
[----:B---3--:R-:W-:Y:S01]  /*6cb0*/  F2FP.F16.F32.PACK_AB R96, R165, R168 ;  /* 0x000000a8a560723e */ /* 0x008fe200000000ff */
[----:B------:R-:W-:Y:S01]  /*6cc0*/  LDSM.16.MT88.4 R28, [R167+0xc800] ;  /* 0x00c80000a71c783b */ /* 0x000fe20000004200 */
[--C-:B------:R-:W-:Y:S01]  /*6cd0*/  FFMA.FTZ R203, R203, UR4, -R202.reuse ;  /* 0x00000004cbcb7c23 */ /* 0x100fe200080108ca */
[----:B------:R-:W-:Y:S01]  /*6ce0*/  FFMA.FTZ R189, R189, UR4, -R202 ;  /* 0x00000004bdbd7c23 */ /* 0x000fe200080108ca */
[--C-:B------:R-:W-:Y:S01]  /*6cf0*/  FFMA.FTZ R188, R188, UR4, -R175.reuse ;  /* 0x00000004bcbc7c23 */ /* 0x100fe200080108af */
[----:B------:R-:W-:Y:S01]  /*6d00*/  LDSM.16.MT88.4 R24, [R206+0xc800] ;  /* 0x00c80000ce18783b */ /* 0x000fe20000004200 */
[----:B------:R-:W-:Y:S01]  /*6d10*/  FFMA.FTZ R178, R178, UR4, -R175 ;  /* 0x00000004b2b27c23 */ /* 0x000fe200080108af */
[----:B------:R-:W-:Y:S01]  /*6d20*/  MUFU.EX2 R166, R166 ;  /* 0x000000a600a67308 */ /* 0x000fe20000000800 */
[----:B------:R-:W-:Y:S01]  /*6d30*/  FADD.FTZ R165, R168, R165 ;  /* 0x000000a5a8a57221 */ /* 0x000fe20000010000 */
[----:B------:R-:W-:Y:S06]  /*6d40*/  LDSM.16.MT88.4 R140, [R209+0xd000] ;  /* 0x00d00000d18c783b */ /* 0x000fec0000004200 */
[----:B------:R-:W3:Y:S01]  /*6d50*/  MUFU.EX2 R163, R163 ;  /* 0x000000a300a37308 */ /* 0x000ee20000000800 */
[----:B-----5:R-:W-:Y:S01]  /*6d60*/  F2FP.F16.F32.PACK_AB R98, R161, R164 ;  /* 0x000000a4a162723e */ /* 0x020fe200000000ff */
[----:B------:R-:W-:-:S04]  /*6d70*/  FADD.FTZ R164, R164, R165 ;  /* 0x000000a5a4a47221 */ /* 0x000fc80000010000 */
[----:B------:R-:W-:Y:S02]  /*6d80*/  FADD.FTZ R161, R161, R164 ;  /* 0x000000a4a1a17221 */ /* 0x000fe40000010000 */
[----:B------:R-:W-:Y:S08]  /*6d90*/  MUFU.EX2 R162, R162 ;  /* 0x000000a200a27308 */ /* 0x000ff00000000800 */
[----:B------:R-:W5:Y:S01]  /*6da0*/  MUFU.EX2 R159, R159 ;  /* 0x0000009f009f7308 */ /* 0x000f620000000800 */
[----:B---3--:R-:W-:Y:S01]  /*6db0*/  F2FP.F16.F32.PACK_AB R97, R163, R166 ;  /* 0x000000a6a361723e */ /* 0x008fe200000000ff */
[----:B------:R-:W-:-:S06]  /*6dc0*/  FADD.FTZ R163, R166, R163 ;  /* 0x000000a3a6a37221 */ /* 0x000fcc0000010000 */
[----:B------:R-:W-:Y:S08]  /*6dd0*/  MUFU.EX2 R160, R160 ;  /* 0x000000a000a07308 */ /* 0x000ff00000000800 */
[----:B------:R-:W3:Y:S01]  /*6de0*/  MUFU.EX2 R157, R157 ;  /* 0x0000009d009d7308 */ /* 0x000ee20000000800 */
        /* <DEDUP_REMOVED lines=44> */
[----:B---3--:R-:W-:Y:S01]  /*70b0*/  F2FP.F16.F32.PACK_AB R4, R157, R160 ;  /* 0x000000a09d04723e */ /* 0x008fe200000000ff */
[----:B------:R-:W-:Y:S01]  /*70c0*/  FADD.FTZ R160, R160, R161 ;  /* 0x000000a1a0a07221 */ /* 0x000fe20000010000 */
[----:B-----5:R-:W-:Y:S01]  /*70d0*/  F2FP.F16.F32.PACK_AB R5, R155, R158 ;  /* 0x0000009e9b05723e */ /* 0x020fe200000000ff */
        /* <DEDUP_REMOVED lines=40> */
[----:B--2---:R-:W-:-:S06]  /*7360*/  FFMA.FTZ R209, R174, UR4, -R175 ;  /* 0x00000004aed17c23 */ /* 0x004fcc00080108af */
[----:B------:R-:W-:Y:S01]  /*7370*/  MUFU.EX2 R209, R209 ;  /* 0x000000d100d17308 */ /* 0x000fe20000000800 */
[----:B------:R-:W-:Y:S01]  /*7380*/  HMMA.16816.F32 R100, R4, R26, R100 ;  /* 0x0000001a0464723c */ /* 0x000fe20000001864 */
[----:B------:R-:W-:Y:S01]  /*7390*/  F2FP.F16.F32.PACK_AB R4, R170, R169 ;  /* 0x000000a9aa04723e */ /* 0x000fe200000000ff */
[----:B------:R2:W-:Y:S01]  /*73a0*/  LDSM.16.MT88.4 R24, [R206+0xd000] ;  /* 0x00d00000ce18783b */ /* 0x0005e20000004200 */
[----:B------:R-:W-:Y:S02]  /*73b0*/  F2FP.F16.F32.PACK_AB R5, R176, R173 ;  /* 0x000000adb005723e */ /* 0x000fe400000000ff */
[----:B------:R-:W-:Y:S02]  /*73c0*/  F2FP.F16.F32.PACK_AB R6, R172, R171 ;  /* 0x000000abac06723e */ /* 0x000fe400000000ff */
[----:B------:R-:W-:-:S07]  /*73d0*/  F2FP.F16.F32.PACK_AB R7, R190, R177 ;  /* 0x000000b1be07723e */ /* 0x000fce00000000ff */
[C---:B---3--:R-:W-:Y:S08]  /*73e0*/  HMMA.16816.F32 R52, R4.reuse, R12, R52 ;  /* 0x0000000c0434723c */ /* 0x048ff00000001834 */
[----:B------:R-:W-:Y:S01]  /*73f0*/  HMMA.16816.F32 R56, R4, R14, R56 ;  /* 0x0000000e0438723c */ /* 0x000fe20000001838 */
[----:B------:R-:W3:Y:S01]  /*7400*/  LDSM.16.MT88.4 R12, [R167+0xf000] ;  /* 0x00f00000a70c783b */ /* 0x000ee20000004200 */
[--C-:B--2---:R-:W-:Y:S01]  /*7410*/  FFMA.FTZ R206, R191, UR4, -R202.reuse ;  /* 0x00000004bfce7c23 */ /* 0x104fe200080108ca */
[----:B------:R-:W-:Y:S01]  /*7420*/  IADD3 R191, PT, PT, R156, R167, RZ ;  /* 0x000000a79cbf7210 */ /* 0x000fe20007ffe0ff */
[----:B------:R-:W-:Y:S01]  /*7430*/  FFMA.FTZ R202, R179, UR4, -R202 ;  /* 0x00000004b3ca7c23 */ /* 0x000fe200080108ca */
[----:B------:R-:W-:-:S03]  /*7440*/  FFMA.FTZ R179, R192, UR4, -R175 ;  /* 0x00000004c0b37c23 */ /* 0x000fc600080108af */
[C---:B----4-:R-:W-:Y:S01]  /*7450*/  HMMA.16816.F32 R84, R4.reuse, R8, R84 ;  /* 0x000000080454723c */ /* 0x050fe20000001854 */
[----:B------:R-:W2:Y:S07]  /*7460*/  MUFU.EX2 R206, R206 ;  /* 0x000000ce00ce7308 */ /* 0x000eae0000000800 */
[C---:B------:R-:W-:Y:S01]  /*7470*/  HMMA.16816.F32 R88, R4.reuse, R10, R88 ;  /* 0x0000000a0458723c */ /* 0x040fe20000001858 */
[----:B------:R-:W4:Y:S01]  /*7480*/  LDSM.16.MT88.4 R8, [R167+0x11000] ;  /* 0x01100000a708783b */ /* 0x000f220000004200 */
[----:B------:R-:W-:Y:S06]  /*7490*/  MUFU.EX2 R202, R202 ;  /* 0x000000ca00ca7308 */ /* 0x000fec0000000800 */
[----:B-----5:R-:W-:Y:S01]  /*74a0*/  HMMA.16816.F32 R60, R4, R20, R60 ;  /* 0x00000014043c723c */ /* 0x020fe2000000183c */
[----:B------:R-:W-:Y:S01]  /*74b0*/  SEL R20, R183, 0xffffffe0, !P6 ;  /* 0xffffffe0b7147807 */ /* 0x000fe20007000000 */
[----:B------:R-:W5:Y:S03]  /*74c0*/  MUFU.EX2 R179, R179 ;  /* 0x000000b300b37308 */ /* 0x000f660000000800 */
[----:B------:R-:W-:-:S02]  /*74d0*/  IADD3 R191, PT, PT, R20, R191, RZ ;  /* 0x000000bf14bf7210 */ /* 0x000fc40007ffe0ff */
[----:B------:R-:W-:Y:S01]  /*74e0*/  IADD3 R192, PT, PT, R20, R167, RZ ;  /* 0x000000a714c07210 */ /* 0x000fe20007ffe0ff */
        /* <DEDUP_REMOVED lines=27> */
[----:B------:R-:W-:Y:S01]  /*76a0*/  HMMA.16816.F32 R64, R4, R22, R64 ;  /* 0x000000160440723c */ /* 0x000fe20000001840 */
[----:B--2---:R-:W-:Y:S01]  /*76b0*/  F2FP.F16.F32.PACK_AB R4, R206, R203 ;  /* 0x000000cbce04723e */ /* 0x004fe200000000ff */
[----:B------:R-:W-:Y:S01]  /*76c0*/  LDSM.16.MT88.4 R20, [R167+0xf800] ;  /* 0x00f80000a714783b */ /* 0x000fe20000004200 */
[----:B-----5:R-:W-:-:S02]  /*76d0*/  F2FP.F16.F32.PACK_AB R5, R188, R179 ;  /* 0x000000b3bc05723e */ /* 0x020fc400000000ff */
        /* <DEDUP_REMOVED lines=50> */
[----:B------:R-:W-:-:S15]  /*7a00*/  BRA.U !UP0, `(.L_x_5995) ;  /* 0x0000004908107547 */ /* 0x000fde000b800000 */
[----:B------:R-:W-:-:S04]  /*7a10*/  DEPBAR.LE SB0, 0x0 ;  /* 0x000080000000791a */ /* 0x000fc80000000000 */
[----:B------:R-:W-:-:S04]  /*7a20*/  UIADD3 UR4, UPT, UPT, UR17, -0x1, URZ ;  /* 0xffffffff11047890 */ /* 0x000fc8000fffe0ff */
[----:B------:R-:W-:Y:S01]  /*7a30*/  USHF.L.U32 UR4, UR4, 0x6, URZ ;  /* 0x0000000604047899 */ /* 0x000fe200080006ff */
[----:B------:R-:W-:Y:S06]  /*7a40*/  BAR.SYNC.DEFER_BLOCKING 0x0 ;  /* 0x0000000000007b1d */ /* 0x000fec0000010000 */
[----:B------:R-:W-:Y:S05]  /*7a50*/  BRA.U !UP1, `(.L_x_5996) ;  /* 0x0000000109f87547 */ /* 0x000fea000b800000 */
[----:B------:R-:W1:Y:S01]  /*7a60*/  LDC R8, c[0x0][0x4f0] ;  /* 0x00013c00ff087b82 */ /* 0x000e620000000800 */
[----:B------:R-:W-:Y:S01]  /*7a70*/  UIADD3 UR6, UPT, UPT, UR4, -0x40, URZ ;  /* 0xffffffc004067890 */ /* 0x000fe2000fffe0ff */
[----:B------:R-:W-:-:S05]  /*7a80*/  IABS R7, UR4 ;  /* 0x0000000400077c13 */ /* 0x000fca0008000000 */
        /* <DEDUP_REMOVED lines=52> */
[----:B-1----:R-:W-:-:S04]  /*7dd0*/  IMAD.WIDE.U32 R8, R4, UR6, R8 ;  /* 0x0000000604087c25 */ /* 0x002fc8000f8e0008 */
[----:B------:R-:W-:Y:S01]  /*7de0*/  IMAD R5, R5, UR6, RZ ;  /* 0x0000000605057c24 */ /* 0x000fe2000f8e02ff */
[----:B------:R-:W-:-:S03]  /*7df0*/  LEA R200, P0, R8, R200, 0x1 ;  /* 0x000000c808c87211 */ /* 0x000fc600078008ff */
[----:B------:R-:W-:-:S05]  /*7e00*/  IMAD R5, R4, UR7, R5 ;  /* 0x0000000704057c24 */ /* 0x000fca000f8e0205 */
[----:B------:R-:W-:-:S04]  /*7e10*/  IADD3 R5, PT, PT, R9, R5, RZ ;  /* 0x0000000509057210 */ /* 0x000fc80007ffe0ff */
[----:B------:R-:W-:Y:S01]  /*7e20*/  LEA.HI.X R201, R8, R201, R5, 0x1, P0 ;  /* 0x000000c908c97211 */ /* 0x000fe200000f0c05 */
[----:B------:R-:W-:Y:S06]  /*7e30*/  BRA `(.L_x_5997) ;  /* 0x00000000001c7947 */ /* 0x000fec0003800000 */
.L_x_5996:
[----:B------:R-:W-:Y:S01]  /*7e40*/  UMOV UR6, URZ ;  /* 0x000000ff00067c82 */ /* 0x000fe20008000000 */
[----:B------:R-:W-:Y:S01]  /*7e50*/  IMAD.SHL.U32 R4, R144, 0x40, RZ ;  /* 0x0000004090047824 */ /* 0x000fe200078e00ff */
[----:B------:R-:W-:-:S05]  /*7e60*/  IADD3 R5, P0, PT, RZ, -UR6, RZ ;  /* 0x80000006ff057c10 */ /* 0x000fca000ff1e0ff */
[----:B------:R-:W-:-:S05]  /*7e70*/  IMAD.X R4, RZ, RZ, ~R4, P0 ;  /* 0x000000ffff047224 */ /* 0x000fca00000e0e04 */
[----:B------:R-:W-:-:S04]  /*7e80*/  SHF.R.S64 R5, R5, 0x1f, R4 ;  /* 0x0000001f05057819 */ /* 0x000fc80000001004 */
[----:B------:R-:W-:-:S04]  /*7e90*/  IADD3 R200, P0, PT, R5, R200, RZ ;  /* 0x000000c805c87210 */ /* 0x000fc80007f1e0ff */
[----:B------:R-:W-:-:S09]  /*7ea0*/  LEA.HI.X.SX32 R201, R4, R201, 0x1, P0 ;  /* 0x000000c904c97211 */ /* 0x000fd200000f0eff */
.L_x_5997:
[----:B------:R-:W1:Y:S01]  /*7eb0*/  LDCU UR6, c[0x0][0x440] ;  /* 0x00008800ff0677ac */ /* 0x000e620008000800 */
[----:B------:R-:W-:Y:S01]  /*7ec0*/  IMAD.SHL.U32 R184, R185, 0x20, RZ ;  /* 0x00000020b9b87824 */ /* 0x000fe200078e00ff */
[----:B------:R-:W-:Y:S01]  /*7ed0*/  SHF.R.U32.HI R186, RZ, 0x1, R185 ;  /* 0x00000001ffba7819 */ /* 0x000fe200000116b9 */
[----:B------:R-:W-:Y:S01]  /*7ee0*/  IMAD.SHL.U32 R9, R144, 0x20, RZ ;  /* 0x0000002090097824 */ /* 0x000fe200078e00ff */
[----:B------:R-:W-:Y:S01]  /*7ef0*/  LOP3.LUT R5, R187, 0x400, RZ, 0xc0, !PT ;  /* 0x00000400bb057812 */ /* 0x000fe200078ec0ff */
[----:B------:R-:W-:Y:S01]  /*7f00*/  UIADD3 UR23, UPT, UPT, UR17, -0x2, URZ ;  /* 0xfffffffe11177890 */ /* 0x000fe2000fffe0ff */
[----:B------:R-:W-:Y:S02]  /*7f10*/  LOP3.LUT R184, R184, 0x7c00, RZ, 0xc0, !PT ;  /* 0x00007c00b8b87812 */ /* 0x000fe400078ec0ff */
[----:B------:R-:W-:Y:S01]  /*7f20*/  LOP3.LUT R181, R186, 0x8, RZ, 0xc0, !PT ;  /* 0x00000008bab57812 */ /* 0x000fe200078ec0ff */
[----:B------:R-:W-:Y:S01]  /*7f30*/  IMAD R210, R146, 0x2, R5 ;  /* 0x0000000292d27824 */ /* 0x000fe200078e0205 */
[----:B------:R-:W-:Y:S01]  /*7f40*/  LOP3.LUT R5, R184, 0x200, R187, 0xf8, !PT ;  /* 0x00000200b8057812 */ /* 0x000fe200078ef8bb */
[----:B------:R-:W-:Y:S01]  /*7f50*/  UISETP.GT.AND UP0, UPT, UR23, UR14, UPT ;  /* 0x0000000e1700728c */ /* 0x000fe2000bf04270 */
[----:B------:R-:W-:Y:S01]  /*7f60*/  LOP3.LUT R4, R2, R181, RZ, 0x3c, !PT ;  /* 0x000000b502047212 */ /* 0x000fe200078e3cff */
[----:B------:R-:W-:Y:S01]  /*7f70*/  VIADD R192, R210, UR5 ;  /* 0x00000005d2c07c36 */ /* 0x000fe20008000000 */
[----:B------:R-:W-:-:S02]  /*7f80*/  LEA R6, P0, R144, R200, 0x5 ;  /* 0x000000c890067211 */ /* 0x000fc400078028ff */
[----:B------:R-:W-:Y:S02]  /*7f90*/  LOP3.LUT R4, R5, R4, RZ, 0xfc, !PT ;  /* 0x0000000405047212 */ /* 0x000fe400078efcff */
[----:B-1----:R-:W-:Y:S02]  /*7fa0*/  ISETP.GE.AND P4, PT, R150, UR6, PT ;  /* 0x0000000696007c0c */ /* 0x002fe4000bf86270 */
[----:B------:R-:W-:Y:S02]  /*7fb0*/  ISETP.GE.AND P3, PT, R149, UR6, PT ;  /* 0x0000000695007c0c */ /* 0x000fe4000bf66270 */
[----:B------:R-:W-:Y:S02]  /*7fc0*/  ISETP.GE.AND P1, PT, R147, UR6, PT ;  /* 0x0000000693007c0c */ /* 0x000fe4000bf26270 */
[C-C-:B------:R-:W-:Y:S02]  /*7fd0*/  LEA.HI.X R7, R144.reuse, R201, R145.reuse, 0x5, P0 ;  /* 0x000000c990077211 */ /* 0x140fe400000f2c91 */
[----:B------:R-:W-:-:S02]  /*7fe0*/  SHF.L.U64.HI R5, R144, 0x5, R145 ;  /* 0x0000000590057819 */ /* 0x000fc40000010291 */
[----:B------:R-:W-:Y:S02]  /*7ff0*/  IADD3 R10, P0, PT, R9, R6, RZ ;  /* 0x00000006090a7210 */ /* 0x000fe40007f1e0ff */
[----:B------:R-:W-:Y:S01]  /*8000*/  LEA R213, R4, UR5, 0x1 ;  /* 0x0000000504d57c11 */ /* 0x000fe2000f8e08ff */
[----:B------:R-:W-:Y:S01]  /*8010*/  @!PT LDS RZ, [RZ] ;  /* 0x00000000fffff984 */ /* 0x000fe20000000800 */
[----:B------:R-:W-:Y:S01]  /*8020*/  @!PT LDS RZ, [RZ] ;  /* 0x00000000fffff984 */ /* 0x000fe20000000800 */
[----:B------:R-:W-:Y:S01]  /*8030*/  @!PT LDS RZ, [RZ] ;  /* 0x00000000fffff984 */ /* 0x000fe20000000800 */
[----:B------:R-:W-:Y:S01]  /*8040*/  @!P4 LDGSTS.E.BYPASS.LTC128B.128 [R182+0xc000], desc[UR20][R200.64] ;  /* 0x0c000000c8b6cfae */ /* 0x000fe2000b981a14 */
[----:B------:R-:W-:Y:S01]  /*8050*/  SEL R177, R183, 0xffffffe0, !P6 ;  /* 0xffffffe0b7b17807 */ /* 0x000fe20007000000 */
[----:B------:R-:W-:Y:S01]  /*8060*/  IMAD.X R11, R5, 0x1, R7, P0 ;  /* 0x00000001050b7824 */ /* 0x000fe200000e0607 */
[----:B------:R-:W-:Y:S01]  /*8070*/  IADD3 R8, P0, PT, R9, R10, RZ ;  /* 0x0000000a09087210 */ /* 0x000fe20007f1e0ff */
[----:B------:R-:W-:Y:S01]  /*8080*/  @P4 STS.128 [R182+0xc000], RZ ;  /* 0x00c000ffb6004388 */ /* 0x000fe20000000c00 */
[----:B------:R-:W-:Y:S02]  /*8090*/  IMAD.IADD R206, R156, 0x1, R213 ;  /* 0x000000019cce7824 */ /* 0x000fe400078e02d5 */
[----:B------:R-:W-:Y:S01]  /*80a0*/  IMAD.IADD R203, R177, 0x1, R192 ;  /* 0x00000001b1cb7824 */ /* 0x000fe200078e02c0 */
[----:B------:R-:W-:Y:S01]  /*80b0*/  @!PT LDS RZ, [RZ] ;  /* 0x00000000fffff984 */ /* 0x000fe20000000800 */
[----:B------:R-:W-:Y:S01]  /*80c0*/  @!PT LDS RZ, [RZ] ;  /* 0x00000000fffff984 */ /* 0x000fe20000000800 */
[----:B------:R-:W-:Y:S01]  /*80d0*/  @!PT LDS RZ, [RZ] ;  /* 0x00000000fffff984 */ /* 0x000fe20000000800 */
[----:B------:R-:W-:Y:S01]  /*80e0*/  @!P3 LDGSTS.E.BYPASS.LTC128B.128 [R182+0xe000], desc[UR20][R200.64+0x80] ;  /* 0x0e000080c8b6bfae */ /* 0x000fe2000b981a14 */
[----:B------:R-:W-:-:S02]  /*80f0*/  IMAD.X R9, R5, 0x1, R11, P0 ;  /* 0x0000000105097824 */ /* 0x000fc400000e060b */
        /* <DEDUP_REMOVED lines=214> */
[C---:B------:R-:W-:Y:S02]  /*8e60*/  ISETP.GE.AND P0, PT, R33.reuse, R197, PT ;  /* 0x000000c52100720c */ /* 0x040fe40003f06270 */
        /* <DEDUP_REMOVED lines=11> */
[----:B------:R-:W-:Y:S02]  /*8f20*/  FSEL R6, R28, -INF , P0 ;  /* 0xff8000001c067808 */ /* 0x000fe40000000000 */
[----:B------:R-:W-:Y:S01]  /*8f30*/  I2FP.F32.S32 R149, R149 ;  /* 0x0000009500957245 */ /* 0x000fe20000201400 */
[----:B---3--:R-:W-:Y:S01]  /*8f40*/  HMMA.16816.F32 R172, R16, R8, R172 ;  /* 0x0000000810ac723c */ /* 0x008fe200000018ac */
[----:B------:R-:W-:Y:S01]  /*8f50*/  FSEL R6, R6, -INF , !P5 ;  /* 0xff80000006067808 */ /* 0x000fe20006800000 */
[----:B------:R-:W-:Y:S01]  /*8f60*/  FFMA.FTZ R30, R35, -UR10, R30 ;  /* 0x8000000a231e7c23 */ /* 0x000fe2000801001e */
[----:B------:R-:W-:Y:S01]  /*8f70*/  I2FP.F32.S32 R9, R7 ;  /* 0x0000000700097245 */ /* 0x000fe20000201400 */
[----:B------:R-:W-:Y:S01]  /*8f80*/  VIADD R7, R14, 0xffffffb8 ;  /* 0xffffffb80e077836 */ /* 0x000fe20000000000 */
[----:B------:R-:W-:-:S02]  /*8f90*/  ISETP.GE.AND P5, PT, R33, R195, PT ;  /* 0x000000c32100720c */ /* 0x000fc40003fa6270 */
[----:B------:R-:W-:Y:S01]  /*8fa0*/  ISETP.GE.AND P0, PT, R33, R194, PT ;  /* 0x000000c22100720c */ /* 0x000fe20003f06270 */
[----:B------:R-:W-:Y:S01]  /*8fb0*/  HMMA.16816.F32 R160, R168, R138, R160 ;  /* 0x0000008aa8a0723c */ /* 0x000fe200000018a0 */
[----:B------:R-:W-:Y:S02]  /*8fc0*/  FSEL R28, R30, -INF , P5 ;  /* 0xff8000001e1c7808 */ /* 0x000fe40002800000 */
[----:B------:R-:W-:Y:S01]  /*8fd0*/  FFMA.FTZ R149, R149, -UR10, R152 ;  /* 0x8000000a95957c23 */ /* 0x000fe20008010098 */
[----:B------:R-:W-:Y:S01]  /*8fe0*/  ISETP.GE.AND P5, PT, R7, R197, PT ;  /* 0x000000c50700720c */ /* 0x000fe20003fa6270 */
        /* <DEDUP_REMOVED lines=9> */
[C-C-:B------:R-:W-:Y:S02]  /*9080*/  IADD3 R21, PT, PT, R15.reuse, 0x7f, -R34.reuse ;  /* 0x0000007f0f157810 */ /* 0x140fe40007ffe822 */
        /* <DEDUP_REMOVED lines=12> */
[--C-:B------:R-:W-:Y:S02]  /*9150*/  IADD3 R137, PT, PT, R15, 0x4f, -R34.reuse ;  /* 0x0000004f0f897810 */ /* 0x100fe40007ffe822 */
[--C-:B------:R-:W-:Y:S01]  /*9160*/  IADD3 R193, PT, PT, R193, 0x47, -R34.reuse ;  /* 0x00000047c1c17810 */ /* 0x100fe20007ffe822 */
        /* <DEDUP_REMOVED lines=8> */
[----:B------:R-:W-:Y:S02]  /*91f0*/  FSEL R150, R149, -INF , P5 ;  /* 0xff80000095967808 */ /* 0x000fe40002800000 */
[C---:B------:R-:W-:Y:S02]  /*9200*/  ISETP.GE.AND P5, PT, R7.reuse, R194, PT ;  /* 0x000000c20700720c */ /* 0x040fe40003fa6270 */
[----:B------:R-:W-:Y:S02]  /*9210*/  FSEL R150, R150, -INF , !P0 ;  /* 0xff80000096967808 */ /* 0x000fe40004000000 */
[----:B------:R-:W-:Y:S01]  /*9220*/  ISETP.GE.AND P0, PT, R7, R195, PT ;  /* 0x000000c30700720c */ /* 0x000fe20003f06270 */
[----:B------:R-:W-:Y:S01]  /*9230*/  VIADD R7, R14, 0xffffff81 ;  /* 0xffffff810e077836 */ /* 0x000fe20000000000 */
[----:B------:R-:W-:-:S02]  /*9240*/  IABS R21, R21 ;  /* 0x0000001500157213 */ /* 0x000fc40000000000 */
[----:B------:R-:W-:Y:S02]  /*9250*/  FSEL R149, R154, -INF , P0 ;  /* 0xff8000009a957808 */ /* 0x000fe40000000000 */
[----:B------:R-:W-:Y:S01]  /*9260*/  IABS R9, R20 ;  /* 0x0000001400097213 */ /* 0x000fe20000000000 */
[----:B------:R-:W-:Y:S01]  /*9270*/  IMAD.MOV.U32 R20, RZ, RZ, R21 ;  /* 0x000000ffff147224 */ /* 0x000fe200078e0015 */
[----:B------:R-:W-:Y:S02]  /*9280*/  ISETP.GE.AND P0, PT, R7, R197, PT ;  /* 0x000000c50700720c */ /* 0x000fe40003f06270 */
[----:B------:R-:W-:Y:S02]  /*9290*/  FSEL R149, R149, -INF , !P5 ;  /* 0xff80000095957808 */ /* 0x000fe40006800000 */
[----:B------:R-:W-:Y:S02]  /*92a0*/  FSEL R30, R8, -INF , P0 ;  /* 0xff800000081e7808 */ /* 0x000fe40000000000 */
[----:B------:R-:W-:-:S02]  /*92b0*/  I2FP.F32.S32 R8, R20 ;  /* 0x0000001400087245 */ /* 0x000fc40000201400 */
[C---:B------:R-:W-:Y:S01]  /*92c0*/  ISETP.GE.AND P5, PT, R7.reuse, R196, PT ;  /* 0x000000c40700720c */ /* 0x040fe20003fa6270 */
[----:B------:R-:W2:Y:S01]  /*92d0*/  LDSM.16.M88.4 R20, [R192+0xb000] ;  /* 0x00b00000c014783b */ /* 0x000ea20000000200 */
[C---:B------:R-:W-:Y:S01]  /*92e0*/  ISETP.GE.AND P0, PT, R7.reuse, R194, PT ;  /* 0x000000c20700720c */ /* 0x040fe20003f06270 */
[----:B------:R-:W-:Y:S01]  /*92f0*/  FFMA.FTZ R31, R8, -UR10, R31 ;  /* 0x8000000a081f7c23 */ /* 0x000fe2000801001f */
[----:B------:R-:W-:Y:S02]  /*9300*/  FSEL R30, R30, -INF , !P5 ;  /* 0xff8000001e1e7808 */ /* 0x000fe40006800000 */
[----:B------:R-:W-:Y:S02]  /*9310*/  I2FP.F32.S32 R9, R9 ;  /* 0x0000000900097245 */ /* 0x000fe40000201400 */
[----:B------:R-:W-:Y:S01]  /*9320*/  ISETP.GE.AND P5, PT, R7, R195, PT ;  /* 0x000000c30700720c */ /* 0x000fe20003fa6270 */
[----:B------:R-:W-:Y:S01]  /*9330*/  VIADD R7, R14, 0xffffff88 ;  /* 0xffffff880e077836 */ /* 0x000fe20000000000 */
[----:B------:R-:W-:Y:S01]  /*9340*/  IABS R212, R212 ;  /* 0x000000d400d47213 */ /* 0x000fe20000000000 */
[----:B------:R-:W-:Y:S01]  /*9350*/  FFMA.FTZ R9, R9, -UR10, R144 ;  /* 0x8000000a09097c23 */ /* 0x000fe20008010090 */
[----:B------:R-:W-:-:S02]  /*9360*/  FSEL R31, R31, -INF , P5 ;  /* 0xff8000001f1f7808 */ /* 0x000fc40002800000 */
[----:B------:R-:W-:Y:S01]  /*9370*/  ISETP.GE.AND P5, PT, R7, R197, PT ;  /* 0x000000c50700720c */ /* 0x000fe20003fa6270 */
[----:B------:R-:W-:Y:S01]  /*9380*/  IMAD.MOV.U32 R8, RZ, RZ, R212 ;  /* 0x000000ffff087224 */ /* 0x000fe200078e00d4 */
[----:B------:R-:W-:Y:S01]  /*9390*/  FSEL R212, R31, -INF , !P0 ;  /* 0xff8000001fd47808 */ /* 0x000fe20004000000 */
[C---:B-1----:R-:W-:Y:S01]  /*93a0*/  HMMA.16816.F32 R172, R24.reuse, R32, R172 ;  /* 0x0000002018ac723c */ /* 0x042fe200000018ac */
[----:B------:R-:W-:Y:S02]  /*93b0*/  FSEL R152, R9, -INF , P5 ;  /* 0xff80000009987808 */ /* 0x000fe40002800000 */
[----:B------:R-:W-:Y:S02]  /*93c0*/  ISETP.GE.AND P0, PT, R7, R196, PT ;  /* 0x000000c40700720c */ /* 0x000fe40003f06270 */
[----:B------:R-:W-:Y:S02]  /*93d0*/  I2FP.F32.S32 R9, R8 ;  /* 0x0000000800097245 */ /* 0x000fe40000201400 */
[----:B------:R-:W-:Y:S01]  /*93e0*/  IABS R210, R210 ;  /* 0x000000d200d27213 */ /* 0x000fe20000000000 */
[----:B------:R-:W-:Y:S01]  /*93f0*/  HMMA.16816.F32 R140, R24, R34, R140 ;  /* 0x00000022188c723c */ /* 0x000fe2000000188c */
[----:B------:R-:W-:Y:S01]  /*9400*/  FSEL R152, R152, -INF , !P0 ;  /* 0xff80000098987808 */ /* 0x000fe20004000000 */
[----:B------:R-:W-:Y:S01]  /*9410*/  FFMA.FTZ R146, R9, -UR10, R146 ;  /* 0x8000000a09927c23 */ /* 0x000fe20008010092 */
[----:B------:R-:W-:-:S02]  /*9420*/  ISETP.GE.AND P5, PT, R7, R194, PT ;  /* 0x000000c20700720c */ /* 0x000fc40003fa6270 */
[----:B------:R-:W-:Y:S01]  /*9430*/  ISETP.GE.AND P0, PT, R7, R195, PT ;  /* 0x000000c30700720c */ /* 0x000fe20003f06270 */
[----:B------:R-:W-:Y:S01]  /*9440*/  VIADD R7, R14, 0xffffff89 ;  /* 0xffffff890e077836 */ /* 0x000fe20000000000 */
[----:B------:R-:W-:Y:S02]  /*9450*/  I2FP.F32.S32 R8, R210 ;  /* 0x000000d200087245 */ /* 0x000fe40000201400 */
[----:B------:R-:W-:Y:S02]  /*9460*/  FSEL R32, R146, -INF , P0 ;  /* 0xff80000092207808 */ /* 0x000fe40000000000 */
[----:B------:R-:W-:Y:S01]  /*9470*/  IABS R208, R208 ;  /* 0x000000d000d07213 */ /* 0x000fe20000000000 */
[----:B------:R-:W-:Y:S01]  /*9480*/  FFMA.FTZ R8, R8, -UR10, R145 ;  /* 0x8000000a08087c23 */ /* 0x000fe20008010091 */
[----:B------:R-:W-:Y:S02]  /*9490*/  ISETP.GE.AND P0, PT, R7, R197, PT ;  /* 0x000000c50700720c */ /* 0x000fe40003f06270 */
[----:B------:R-:W-:Y:S01]  /*94a0*/  FSEL R32, R32, -INF , !P5 ;  /* 0xff80000020207808 */ /* 0x000fe20006800000 */
[----:B--2---:R-:W-:Y:S01]  /*94b0*/  HMMA.16816.F32 R164, R16, R20, R164 ;  /* 0x0000001410a4723c */ /* 0x004fe200000018a4 */
[----:B------:R-:W-:-:S02]  /*94c0*/  I2FP.F32.S32 R208, R208 ;  /* 0x000000d000d07245 */ /* 0x000fc40000201400 */
[C---:B------:R-:W-:Y:S02]  /*94d0*/  ISETP.GE.AND P5, PT, R7.reuse, R196, PT ;  /* 0x000000c40700720c */ /* 0x040fe40003fa6270 */
[----:B------:R-:W-:Y:S01]  /*94e0*/  FSEL R8, R8, -INF , P0 ;  /* 0xff80000008087808 */ /* 0x000fe20000000000 */
[----:B------:R-:W-:Y:S01]  /*94f0*/  FFMA.FTZ R147, R208, -UR10, R147 ;  /* 0x8000000ad0937c23 */ /* 0x000fe20008010093 */
[----:B------:R-:W-:Y:S01]  /*9500*/  IABS R207, R207 ;  /* 0x000000cf00cf7213 */ /* 0x000fe20000000000 */
[----:B------:R-:W-:Y:S01]  /*9510*/  HMMA.16816.F32 R160, R16, R22, R160 ;  /* 0x0000001610a0723c */ /* 0x000fe200000018a0 */
[----:B------:R-:W-:Y:S02]  /*9520*/  FSEL R214, R8, -INF , !P5 ;  /* 0xff80000008d67808 */ /* 0x000fe40006800000 */
[----:B------:R-:W-:Y:S02]  /*9530*/  ISETP.GE.AND P0, PT, R7, R194, PT ;  /* 0x000000c20700720c */ /* 0x000fe40003f06270 */
[----:B------:R-:W-:-:S02]  /*9540*/  I2FP.F32.S32 R9, R207 ;  /* 0x000000cf00097245 */ /* 0x000fc40000201400 */
[----:B------:R-:W-:Y:S01]  /*9550*/  ISETP.GE.AND P5, PT, R7, R195, PT ;  /* 0x000000c30700720c */ /* 0x000fe20003fa6270 */
[----:B------:R-:W-:Y:S01]  /*9560*/  VIADD R7, R14, 0xffffff90 ;  /* 0xffffff900e077836 */ /* 0x000fe20000000000 */
[----:B------:R-:W-:Y:S01]  /*9570*/  IABS R21, R206 ;  /* 0x000000ce00157213 */ /* 0x000fe20000000000 */
[----:B------:R-:W-:Y:S01]  /*9580*/  FFMA.FTZ R9, R9, -UR10, R172 ;  /* 0x8000000a09097c23 */ /* 0x000fe200080100ac */
[----:B------:R-:W-:Y:S02]  /*9590*/  FSEL R20, R147, -INF , P5 ;  /* 0xff80000093147808 */ /* 0x000fe40002800000 */
[----:B------:R-:W-:Y:S02]  /*95a0*/  ISETP.GE.AND P5, PT, R7, R197, PT ;  /* 0x000000c50700720c */ /* 0x000fe40003fa6270 */
[----:B------:R-:W-:Y:S02]  /*95b0*/  FSEL R20, R20, -INF , !P0 ;  /* 0xff80000014147808 */ /* 0x000fe40004000000 */
[----:B------:R-:W-:-:S02]  /*95c0*/  FSEL R210, R9, -INF , P5 ;  /* 0xff80000009d27808 */ /* 0x000fc40002800000 */
[----:B------:R-:W1:Y:S01]  /*95d0*/  LDSM.16.M88.4 R8, [R202+0xb000] ;  /* 0x00b00000ca08783b */ /* 0x000e620000000200 */
[----:B------:R-:W-:Y:S01]  /*95e0*/  ISETP.GE.AND P0, PT, R7, R196, PT ;  /* 0x000000c40700720c */ /* 0x000fe20003f06270 */
[----:B------:R-:W-:-:S04]  /*95f0*/  DEPBAR.LE SB0, 0x0 ;  /* 0x000080000000791a */ /* 0x000fc80000000000 */
[----:B------:R-:W-:Y:S02]  /*9600*/  I2FP.F32.S32 R21, R21 ;  /* 0x0000001500157245 */ /* 0x000fe40000201400 */
[----:B------:R-:W-:Y:S02]  /*9610*/  IABS R144, R203 ;  /* 0x000000cb00907213 */ /* 0x000fe40000000000 */
[----:B------:R-:W-:Y:S01]  /*9620*/  FSEL R210, R210, -INF , !P0 ;  /* 0xff800000d2d27808 */ /* 0x000fe20004000000 */
[----:B------:R-:W-:Y:S01]  /*9630*/  FFMA.FTZ R174, R21, -UR10, R174 ;  /* 0x8000000a15ae7c23 */ /* 0x000fe200080100ae */
[C---:B------:R-:W-:Y:S02]  /*9640*/  ISETP.GE.AND P5, PT, R7.reuse, R194, PT ;  /* 0x000000c20700720c */ /* 0x040fe40003fa6270 */
[----:B------:R-:W-:Y:S02]  /*9650*/  I2FP.F32.S32 R144, R144 ;  /* 0x0000009000907245 */ /* 0x000fe40000201400 */
[----:B------:R-:W-:Y:S01]  /*9660*/  ISETP.GE.AND P0, PT, R7, R195, PT ;  /* 0x000000c30700720c */ /* 0x000fe20003f06270 */
[----:B------:R-:W-:Y:S01]  /*9670*/  VIADD R7, R14, 0xffffff91 ;  /* 0xffffff910e077836 */ /* 0x000fe20000000000 */
[----:B------:R-:W-:Y:S01]  /*9680*/  IABS R170, R170 ;  /* 0x000000aa00aa7213 */ /* 0x000fe20000000000 */
[----:B------:R-:W-:Y:S01]  /*9690*/  FFMA.FTZ R144, R144, -UR10, R173 ;  /* 0x8000000a90907c23 */ /* 0x000fe200080100ad */
[----:B------:R-:W-:-:S02]  /*96a0*/  FSEL R174, R174, -INF , P0 ;  /* 0xff800000aeae7808 */ /* 0x000fc40000000000 */
[C---:B------:R-:W-:Y:S02]  /*96b0*/  ISETP.GE.AND P0, PT, R7.reuse, R197, PT ;  /* 0x000000c50700720c */ /* 0x040fe40003f06270 */
[----:B------:R-:W-:Y:S02]  /*96c0*/  IABS R21, R136 ;  /* 0x0000008800157213 */ /* 0x000fe40000000000 */
[----:B------:R-:W-:Y:S02]  /*96d0*/  FSEL R136, R174, -INF , !P5 ;  /* 0xff800000ae887808 */ /* 0x000fe40006800000 */
[----:B------:R-:W-:Y:S02]  /*96e0*/  ISETP.GE.AND P5, PT, R7, R196, PT ;  /* 0x000000c40700720c */ /* 0x000fe40003fa6270 */
[----:B------:R-:W-:Y:S02]  /*96f0*/  FSEL R144, R144, -INF , P0 ;  /* 0xff80000090907808 */ /* 0x000fe40000000000 */
[----:B------:R-:W-:-:S02]  /*9700*/  I2FP.F32.S32 R34, R170 ;  /* 0x000000aa00227245 */ /* 0x000fc40000201400 */
[----:B------:R-:W-:Y:S02]  /*9710*/  FSEL R170, R144, -INF , !P5 ;  /* 0xff80000090aa7808 */ /* 0x000fe40006800000 */
[C---:B------:R-:W-:Y:S01]  /*9720*/  ISETP.GE.AND P0, PT, R7.reuse, R194, PT ;  /* 0x000000c20700720c */ /* 0x040fe20003f06270 */
[----:B------:R-:W-:Y:S01]  /*9730*/  FFMA.FTZ R175, R34, -UR10, R175 ;  /* 0x8000000a22af7c23 */ /* 0x000fe200080100af */
[----:B------:R-:W-:Y:S02]  /*9740*/  I2FP.F32.S32 R21, R21 ;  /* 0x0000001500157245 */ /* 0x000fe40000201400 */
[----:B------:R-:W-:Y:S01]  /*9750*/  ISETP.GE.AND P5, PT, R7, R195, PT ;  /* 0x000000c30700720c */ /* 0x000fe20003fa6270 */
[----:B------:R-:W-:Y:S01]  /*9760*/  VIADD R7, R14, 0xffffff98 ;  /* 0xffffff980e077836 */ /* 0x000fe20000000000 */
[----:B------:R-:W-:Y:S01]  /*9770*/  IABS R191, R191 ;  /* 0x000000bf00bf7213 */ /* 0x000fe20000000000 */
[----:B------:R-:W-:Y:S01]  /*9780*/  FFMA.FTZ R21, R21, -UR10, R140 ;  /* 0x8000000a15157c23 */ /* 0x000fe2000801008c */
[----:B------:R-:W-:Y:S01]  /*9790*/  FSEL R175, R175, -INF , P5 ;  /* 0xff800000afaf7808 */ /* 0x000fe20002800000 */
[----:B-1----:R-:W-:Y:S01]  /*97a0*/  HMMA.16816.F32 R164, R24, R8, R164 ;  /* 0x0000000818a4723c */ /* 0x002fe200000018a4 */
[----:B------:R-:W-:-:S02]  /*97b0*/  ISETP.GE.AND P5, PT, R7, R197, PT ;  /* 0x000000c50700720c */ /* 0x000fc40003fa6270 */
[----:B------:R-:W-:Y:S02]  /*97c0*/  IABS R22, R138 ;  /* 0x0000008a00167213 */ /* 0x000fe40000000000 */
[----:B------:R-:W-:Y:S02]  /*97d0*/  FSEL R138, R175, -INF , !P0 ;  /* 0xff800000af8a7808 */ /* 0x000fe40004000000 */
[----:B------:R-:W-:Y:S01]  /*97e0*/  ISETP.GE.AND P0, PT, R7, R196, PT ;  /* 0x000000c40700720c */ /* 0x000fe20003f06270 */
[----:B------:R-:W-:Y:S01]  /*97f0*/  HMMA.16816.F32 R160, R24, R10, R160 ;  /* 0x0000000a18a0723c */ /* 0x000fe200000018a0 */
[----:B------:R-:W-:Y:S02]  /*9800*/  FSEL R21, R21, -INF , P5 ;  /* 0xff80000015157808 */ /* 0x000fe40002800000 */
[----:B------:R-:W-:Y:S02]  /*9810*/  I2FP.F32.S32 R191, R191 ;  /* 0x000000bf00bf7245 */ /* 0x000fe40000201400 */
[----:B------:R-:W-:-:S02]  /*9820*/  FSEL R174, R21, -INF , !P0 ;  /* 0xff80000015ae7808 */ /* 0x000fc40004000000 */
[----:B------:R-:W-:Y:S01]  /*9830*/  ISETP.GE.AND P5, PT, R7, R194, PT ;  /* 0x000000c20700720c */ /* 0x000fe20003fa6270 */
[----:B------:R-:W-:Y:S01]  /*9840*/  FFMA.FTZ R142, R191, -UR10, R142 ;  /* 0x8000000abf8e7c23 */ /* 0x000fe2000801008e */
[----:B------:R-:W-:Y:S01]  /*9850*/  ISETP.GE.AND P0, PT, R7, R195, PT ;  /* 0x000000c30700720c */ /* 0x000fe20003f06270 */
[----:B------:R-:W-:Y:S01]  /*9860*/  VIADD R7, R14, 0xffffff99 ;  /* 0xffffff990e077836 */ /* 0x000fe20000000000 */
[----:B------:R-:W-:Y:S02]  /*9870*/  I2FP.F32.S32 R22, R22 ;  /* 0x0000001600167245 */ /* 0x000fe40000201400 */
[----:B------:R-:W-:Y:S02]  /*9880*/  FSEL R142, R142, -INF , P0 ;  /* 0xff8000008e8e7808 */ /* 0x000fe40000000000 */
[----:B------:R-:W-:Y:S01]  /*9890*/  IABS R190, R190 ;  /* 0x000000be00be7213 */ /* 0x000fe20000000000 */
[----:B------:R-:W-:Y:S01]  /*98a0*/  FFMA.FTZ R22, R22, -UR10, R141 ;  /* 0x8000000a16167c23 */ /* 0x000fe2000801008d */
[----:B------:R-:W-:-:S02]  /*98b0*/  ISETP.GE.AND P0, PT, R7, R197, PT ;  /* 0x000000c50700720c */ /* 0x000fc40003f06270 */
[----:B------:R-:W-:Y:S02]  /*98c0*/  FSEL R208, R142, -INF , !P5 ;  /* 0xff8000008ed07808 */ /* 0x000fe40006800000 */
[----:B------:R-:W-:Y:S02]  /*98d0*/  I2FP.F32.S32 R190, R190 ;  /* 0x000000be00be7245 */ /* 0x000fe40000201400 */
[----:B------:R-:W-:Y:S02]  /*98e0*/  ISETP.GE.AND P5, PT, R7, R196, PT ;  /* 0x000000c40700720c */ /* 0x000fe40003fa6270 */
[----:B------:R-:W-:Y:S01]  /*98f0*/  FSEL R22, R22, -INF , P0 ;  /* 0xff80000016167808 */ /* 0x000fe20000000000 */
[----:B------:R-:W-:Y:S01]  /*9900*/  FFMA.FTZ R143, R190, -UR10, R143 ;  /* 0x8000000abe8f7c23 */ /* 0x000fe2000801008f */
[----:B------:R-:W-:Y:S02]  /*9910*/  IABS R189, R189 ;  /* 0x000000bd00bd7213 */ /* 0x000fe40000000000 */
[----:B------:R-:W-:-:S02]  /*9920*/  FSEL R172, R22, -INF , !P5 ;  /* 0xff80000016ac7808 */ /* 0x000fc40006800000 */
[C---:B------:R-:W-:Y:S02]  /*9930*/  ISETP.GE.AND P0, PT, R7.reuse, R194, PT ;  /* 0x000000c20700720c */ /* 0x040fe40003f06270 */
[----:B------:R-:W-:Y:S02]  /*9940*/  I2FP.F32.S32 R9, R189 ;  /* 0x000000bd00097245 */ /* 0x000fe40000201400 */
[----:B------:R-:W-:Y:S01]  /*9950*/  ISETP.GE.AND P5, PT, R7, R195, PT ;  /* 0x000000c30700720c */ /* 0x000fe20003fa6270 */
[----:B------:R-:W-:Y:S01]  /*9960*/  VIADD R7, R14, 0xffffffa0 ;  /* 0xffffffa00e077836 */ /* 0x000fe20000000000 */
[----:B------:R-:W-:Y:S01]  /*9970*/  IABS R8, R176 ;  /* 0x000000b000087213 */ /* 0x000fe20000000000 */
[----:B------:R-:W-:Y:S01]  /*9980*/  FFMA.FTZ R9, R9, -UR10, R164 ;  /* 0x8000000a09097c23 */ /* 0x000fe200080100a4 */
[----:B------:R-:W-:Y:S02]  /*9990*/  FSEL R143, R143, -INF , P5 ;  /* 0xff8000008f8f7808 */ /* 0x000fe40002800000 */
[----:B------:R-:W-:Y:S01]  /*99a0*/  ISETP.GE.AND P5, PT, R7, R197, PT ;  /* 0x000000c50700720c */ /* 0x000fe20003fa6270 */
[----:B------:R-:W-:Y:S01]  /*99b0*/  IMAD.MOV.U32 R10, RZ, RZ, R8 ;  /* 0x000000ffff0a7224 */ /* 0x000fe200078e0008 */
[----:B------:R-:W-:-:S02]  /*99c0*/  IABS R188, R188 ;  /* 0x000000bc00bc7213 */ /* 0x000fc40000000000 */
[----:B------:R-:W-:Y:S02]  /*99d0*/  FSEL R176, R143, -INF , !P0 ;  /* 0xff8000008fb07808 */ /* 0x000fe40004000000 */
[----:B------:R-:W-:Y:S02]  /*99e0*/  FSEL R190, R9, -INF , P5 ;  /* 0xff80000009be7808 */ /* 0x000fe40002800000 */
[C---:B------:R-:W-:Y:S02]  /*99f0*/  ISETP.GE.AND P0, PT, R7.reuse, R196, PT ;  /* 0x000000c40700720c */ /* 0x040fe40003f06270 */
[----:B------:R-:W-:Y:S02]  /*9a00*/  IABS R179, R179 ;  /* 0x000000b300b37213 */ /* 0x000fe40000000000 */
[----:B------:R-:W-:Y:S02]  /*9a10*/  I2FP.F32.S32 R9, R188 ;  /* 0x000000bc00097245 */ /* 0x000fe40000201400 */
[----:B------:R-:W-:Y:S01]  /*9a20*/  FSEL R190, R190, -INF , !P0 ;  /* 0xff800000bebe7808 */ /* 0x000fe20004000000 */
[----:B------:R-:W-:Y:S01]  /*9a30*/  IMAD.MOV.U32 R8, RZ, RZ, R179 ;  /* 0x000000ffff087224 */ /* 0x000fe200078e00b3 */
[----:B------:R-:W-:Y:S01]  /*9a40*/  ISETP.GE.AND P5, PT, R7, R194, PT ;  /* 0x000000c20700720c */ /* 0x000fe20003fa6270 */
[----:B------:R-:W-:Y:S01]  /*9a50*/  FFMA.FTZ R9, R9, -UR10, R166 ;  /* 0x8000000a09097c23 */ /* 0x000fe200080100a6 */
[----:B------:R-:W-:-:S02]  /*9a60*/  I2FP.F32.S32 R10, R10 ;  /* 0x0000000a000a7245 */ /* 0x000fc40000201400 */
[----:B------:R-:W-:Y:S01]  /*9a70*/  ISETP.GE.AND P0, PT, R7, R195, PT ;  /* 0x000000c30700720c */ /* 0x000fe20003f06270 */
[----:B------:R-:W-:Y:S01]  /*9a80*/  VIADD R7, R14, 0xffffffa1 ;  /* 0xffffffa10e077836 */ /* 0x000fe20000000000 */
[----:B------:R-:W-:Y:S01]  /*9a90*/  I2FP.F32.S32 R8, R8 ;  /* 0x0000000800087245 */ /* 0x000fe20000201400 */
[----:B------:R-:W-:Y:S01]  /*9aa0*/  FFMA.FTZ R10, R10, -UR10, R165 ;  /* 0x8000000a0a0a7c23 */ /* 0x000fe200080100a5 */
[----:B------:R-:W-:Y:S02]  /*9ab0*/  FSEL R9, R9, -INF , P0 ;  /* 0xff80000009097808 */ /* 0x000fe40000000000 */
[----:B------:R-:W-:Y:S01]  /*9ac0*/  IABS R178, R178 ;  /* 0x000000b200b27213 */ /* 0x000fe20000000000 */
[----:B------:R-:W-:Y:S01]  /*9ad0*/  FFMA.FTZ R8, R8, -UR10, R167 ;  /* 0x8000000a08087c23 */ /* 0x000fe200080100a7 */
[----:B------:R-:W-:Y:S02]  /*9ae0*/  ISETP.GE.AND P0, PT, R7, R197, PT ;  /* 0x000000c50700720c */ /* 0x000fe40003f06270 */
[----:B------:R-:W-:-:S02]  /*9af0*/  FSEL R142, R9, -INF , !P5 ;  /* 0xff800000098e7808 */ /* 0x000fc40006800000 */
[----:B------:R-:W-:Y:S01]  /*9b00*/  FSEL R202, R10, -INF , P0 ;  /* 0xff8000000aca7808 */ /* 0x000fe20000000000 */
[----:B------:R-:W-:Y:S01]  /*9b10*/  VIADD R10, R14, 0xffffffa8 ;  /* 0xffffffa80e0a7836 */ /* 0x000fe20000000000 */
[----:B------:R-:W-:Y:S02]  /*9b20*/  I2FP.F32.S32 R9, R178 ;  /* 0x000000b200097245 */ /* 0x000fe40000201400 */
[C---:B------:R-:W-:Y:S02]  /*9b30*/  ISETP.GE.AND P0, PT, R7.reuse, R195, PT ;  /* 0x000000c30700720c */ /* 0x040fe40003f06270 */
[----:B------:R-:W-:Y:S01]  /*9b40*/  ISETP.GE.AND P5, PT, R7, R196, PT ;  /* 0x000000c40700720c */ /* 0x000fe20003fa6270 */
[----:B------:R-:W-:Y:S01]  /*9b50*/  FFMA.FTZ R9, R9, -UR10, R160 ;  /* 0x8000000a09097c23 */ /* 0x000fe200080100a0 */
[----:B------:R-:W-:Y:S02]  /*9b60*/  FSEL R8, R8, -INF , P0 ;  /* 0xff80000008087808 */ /* 0x000fe40000000000 */
[----:B------:R-:W-:-:S02]  /*9b70*/  FSEL R202, R202, -INF , !P5 ;  /* 0xff800000caca7808 */ /* 0x000fc40006800000 */
[----:B------:R-:W-:Y:S02]  /*9b80*/  ISETP.GE.AND P0, PT, R10, R197, PT ;  /* 0x000000c50a00720c */ /* 0x000fe40003f06270 */
[----:B------:R-:W-:Y:S02]  /*9b90*/  ISETP.GE.AND P5, PT, R7, R194, PT ;  /* 0x000000c20700720c */ /* 0x000fe40003fa6270 */
[----:B------:R-:W-:Y:S02]  /*9ba0*/  IABS R177, R177 ;  /* 0x000000b100b17213 */ /* 0x000fe40000000000 */
[----:B------:R-:W-:Y:S02]  /*9bb0*/  FSEL R192, R9, -INF , P0 ;  /* 0xff80000009c07808 */ /* 0x000fe40000000000 */
[----:B------:R-:W-:Y:S02]  /*9bc0*/  FSEL R140, R8, -INF , !P5 ;  /* 0xff800000088c7808 */ /* 0x000fe40006800000 */
[----:B------:R-:W-:-:S02]  /*9bd0*/  I2FP.F32.S32 R9, R177 ;  /* 0x000000b100097245 */ /* 0x000fc40000201400 */
[----:B------:R-:W-:Y:S02]  /*9be0*/  IABS R171, R171 ;  /* 0x000000ab00ab7213 */ /* 0x000fe40000000000 */
[----:B------:R-:W-:Y:S01]  /*9bf0*/  ISETP.GE.AND P5, PT, R10, R196, PT ;  /* 0x000000c40a00720c */ /* 0x000fe20003fa6270 */
[----:B------:R-:W-:Y:S01]  /*9c00*/  FFMA.FTZ R9, R9, -UR10, R162 ;  /* 0x8000000a09097c23 */ /* 0x000fe200080100a2 */
[----:B------:R-:W-:Y:S02]  /*9c10*/  I2FP.F32.S32 R8, R171 ;  /* 0x000000ab00087245 */ /* 0x000fe40000201400 */
[----:B------:R-:W-:Y:S02]  /*9c20*/  FSEL R192, R192, -INF , !P5 ;  /* 0xff800000c0c07808 */ /* 0x000fe40006800000 */
[----:B------:R-:W-:Y:S01]  /*9c30*/  ISETP.GE.AND P5, PT, R10, R195, PT ;  /* 0x000000c30a00720c */ /* 0x000fe20003fa6270 */
[----:B------:R-:W-:Y:S01]  /*9c40*/  FFMA.FTZ R8, R8, -UR10, R161 ;  /* 0x8000000a08087c23 */ /* 0x000fe200080100a1 */
[----:B------:R-:W-:-:S02]  /*9c50*/  ISETP.GE.AND P0, PT, R10, R194, PT ;  /* 0x000000c20a00720c */ /* 0x000fc40003f06270 */
[----:B------:R-:W-:Y:S02]  /*9c60*/  FSEL R9, R9, -INF , P5 ;  /* 0xff80000009097808 */ /* 0x000fe40002800000 */
[----:B------:R-:W-:Y:S02]  /*9c70*/  IABS R7, R169 ;  /* 0x000000a900077213 */ /* 0x000fe40000000000 */
[----:B------:R-:W-:Y:S02]  /*9c80*/  ISETP.GE.AND P5, PT, R5, R197, PT ;  /* 0x000000c50500720c */ /* 0x000fe40003fa6270 */
[----:B------:R-:W-:Y:S02]  /*9c90*/  FSEL R188, R9, -INF , !P0 ;  /* 0xff80000009bc7808 */ /* 0x000fe40004000000 */
[----:B------:R-:W-:Y:S02]  /*9ca0*/  I2FP.F32.S32 R4, R7 ;  /* 0x0000000700047245 */ /* 0x000fe40000201400 */
[----:B------:R-:W-:-:S02]  /*9cb0*/  ISETP.GE.AND P0, PT, R5, R196, PT ;  /* 0x000000c40500720c */ /* 0x000fc40003f06270 */
[----:B------:R-:W-:Y:S01]  /*9cc0*/  FSEL R8, R8, -INF , P5 ;  /* 0xff80000008087808 */ /* 0x000fe20002800000 */
[----:B------:R-:W-:Y:S01]  /*9cd0*/  FFMA.FTZ R4, R4, -UR10, R163 ;  /* 0x8000000a04047c23 */ /* 0x000fe200080100a3 */
[----:B------:R-:W-:Y:S02]  /*9ce0*/  IABS R168, R168 ;  /* 0x000000a800a87213 */ /* 0x000fe40000000000 */
[----:B------:R-:W-:Y:S02]  /*9cf0*/  FSEL R206, R8, -INF , !P0 ;  /* 0xff80000008ce7808 */ /* 0x000fe40004000000 */
[C---:B------:R-:W-:Y:S02]  /*9d00*/  ISETP.GE.AND P5, PT, R5.reuse, R194, PT ;  /* 0x000000c20500720c */ /* 0x040fe40003fa6270 */
[----:B------:R-:W-:Y:S01]  /*9d10*/  I2FP.F32.S32 R7, R168 ;  /* 0x000000a800077245 */ /* 0x000fe20000201400 */
[----:B------:R-:W-:Y:S01]  /*9d20*/  BAR.SYNC.DEFER_BLOCKING 0x0 ;  /* 0x0000000000007b1d */ /* 0x000fe20000010000 */
[----:B------:R-:W-:Y:S01]  /*9d30*/  ISETP.GE.AND P0, PT, R5, R195, PT ;  /* 0x000000c30500720c */ /* 0x000fe20003f06270 */
[----:B------:R-:W-:Y:S01]  /*9d40*/  VIADD R5, R14, 0xffffffb0 ;  /* 0xffffffb00e057836 */ /* 0x000fe20000000000 */
[----:B------:R-:W-:Y:S01]  /*9d50*/  IABS R151, R151 ;  /* 0x0000009700977213 */ /* 0x000fe20000000000 */
[----:B------:R-:W-:Y:S01]  /*9d60*/  FFMA.FTZ R7, R7, -UR10, R156 ;  /* 0x8000000a07077c23 */ /* 0x000fe2000801009c */
[----:B------:R-:W-:-:S02]  /*9d70*/  FSEL R4, R4, -INF , P0 ;  /* 0xff80000004047808 */ /* 0x000fc40000000000 */
[C---:B------:R-:W-:Y:S02]  /*9d80*/  ISETP.GE.AND P0, PT, R5.reuse, R197, PT ;  /* 0x000000c50500720c */ /* 0x040fe40003f06270 */
[----:B------:R-:W-:Y:S02]  /*9d90*/  FSEL R178, R4, -INF , !P5 ;  /* 0xff80000004b27808 */ /* 0x000fe40006800000 */
[----:B------:R-:W-:Y:S02]  /*9da0*/  I2FP.F32.S32 R151, R151 ;  /* 0x0000009700977245 */ /* 0x000fe40000201400 */
[----:B------:R-:W-:Y:S02]  /*9db0*/  ISETP.GE.AND P5, PT, R5, R196, PT ;  /* 0x000000c40500720c */ /* 0x000fe40003fa6270 */
[----:B------:R-:W-:Y:S01]  /*9dc0*/  FSEL R7, R7, -INF , P0 ;  /* 0xff80000007077808 */ /* 0x000fe20000000000 */
[----:B------:R-:W-:Y:S01]  /*9dd0*/  FFMA.FTZ R151, R151, -UR10, R158 ;  /* 0x8000000a97977c23 */ /* 0x000fe2000801009e */
[----:B------:R-:W-:-:S02]  /*9de0*/  IABS R139, R139 ;  /* 0x0000008b008b7213 */ /* 0x000fc40000000000 */
[----:B------:R-:W-:Y:S02]  /*9df0*/  FSEL R168, R7, -INF , !P5 ;  /* 0xff80000007a87808 */ /* 0x000fe40006800000 */
[C---:B------:R-:W-:Y:S02]  /*9e00*/  ISETP.GE.AND P0, PT, R5.reuse, R194, PT ;  /* 0x000000c20500720c */ /* 0x040fe40003f06270 */
[----:B------:R-:W-:Y:S02]  /*9e10*/  I2FP.F32.S32 R4, R139 ;  /* 0x0000008b00047245 */ /* 0x000fe40000201400 */
[----:B------:R-:W-:Y:S01]  /*9e20*/  ISETP.GE.AND P5, PT, R5, R195, PT ;  /* 0x000000c30500720c */ /* 0x000fe20003fa6270 */
[----:B------:R-:W-:Y:S01]  /*9e30*/  VIADD R5, R14, 0xffffffb1 ;  /* 0xffffffb10e057836 */ /* 0x000fe20000000000 */
[----:B------:R-:W-:Y:S01]  /*9e40*/  IABS R137, R137 ;  /* 0x0000008900897213 */ /* 0x000fe20000000000 */
[----:B------:R-:W-:Y:S01]  /*9e50*/  FFMA.FTZ R4, R4, -UR10, R157 ;  /* 0x8000000a04047c23 */ /* 0x000fe2000801009d */
[----:B------:R-:W-:Y:S01]  /*9e60*/  FSEL R144, R151, -INF , P5 ;  /* 0xff80000097907808 */ /* 0x000fe20002800000 */
[----:B------:R-:W-:Y:S01]  /*9e70*/  VIADD R14, R14, 0xffffffb9 ;  /* 0xffffffb90e0e7836 */ /* 0x000fe20000000000 */
        /* <DEDUP_REMOVED lines=8> */
[----:B------:R-:W-:Y:S02]  /*9f00*/  I2FP.F32.S32 R4, R193 ;  /* 0x000000c100047245 */ /* 0x000fe40000201400 */
[C---:B------:R-:W-:Y:S02]  /*9f10*/  ISETP.GE.AND P0, PT, R5.reuse, R195, PT ;  /* 0x000000c30500720c */ /* 0x040fe40003f06270 */
[----:B------:R-:W-:Y:S01]  /*9f20*/  IABS R15, R15 ;  /* 0x0000000f000f7213 */ /* 0x000fe20000000000 */
[----:B------:R-:W-:Y:S01]  /*9f30*/  FFMA.FTZ R4, R4, -UR10, R153 ;  /* 0x8000000a04047c23 */ /* 0x000fe20008010099 */
[----:B------:R-:W-:Y:S02]  /*9f40*/  FSEL R146, R8, -INF , P0 ;  /* 0xff80000008927808 */ /* 0x000fe40000000000 */
[----:B------:R-:W-:Y:S02]  /*9f50*/  ISETP.GE.AND P5, PT, R5, R194, PT ;  /* 0x000000c20500720c */ /* 0x000fe40003fa6270 */
[----:B------:R-:W-:-:S02]  /*9f60*/  I2FP.F32.S32 R8, R15 ;  /* 0x0000000f00087245 */ /* 0x000fc40000201400 */
[----:B------:R-:W-:Y:S02]  /*9f70*/  ISETP.GE.AND P0, PT, R14, R197, PT ;  /* 0x000000c50e00720c */ /* 0x000fe40003f06270 */
[----:B------:R-:W-:Y:S01]  /*9f80*/  FSEL R146, R146, -INF , !P5 ;  /* 0xff80000092927808 */ /* 0x000fe20006800000 */
[----:B------:R-:W-:Y:S01]  /*9f90*/  FFMA.FTZ R8, R8, -UR10, R155 ;  /* 0x8000000a08087c23 */ /* 0x000fe2000801009b */
[----:B------:R-:W-:Y:S02]  /*9fa0*/  ISETP.GE.AND P5, PT, R14, R196, PT ;  /* 0x000000c40e00720c */ /* 0x000fe40003fa6270 */
[----:B------:R-:W-:Y:S02]  /*9fb0*/  FSEL R4, R4, -INF , P0 ;  /* 0xff80000004047808 */ /* 0x000fe40000000000 */
[----:B------:R-:W-:Y:S02]  /*9fc0*/  ISETP.GE.AND P0, PT, R14, R195, PT ;  /* 0x000000c30e00720c */ /* 0x000fe40003f06270 */
[----:B------:R-:W-:-:S02]  /*9fd0*/  FSEL R145, R4, -INF , !P5 ;  /* 0xff80000004917808 */ /* 0x000fc40006800000 */
[----:B------:R-:W-:Y:S02]  /*9fe0*/  ISETP.GE.AND P5, PT, R14, R194, PT ;  /* 0x000000c20e00720c */ /* 0x000fe40003fa6270 */
[----:B------:R-:W-:-:S04]  /*9ff0*/  FSEL R8, R8, -INF , P0 ;  /* 0xff80000008087808 */ /* 0x000fc80000000000 */
        /* <DEDUP_REMOVED lines=52> */
[----:B------:R-:W-:-:S05]  /*a340*/  SHF.R.S32.HI R5, RZ, 0x1f, R11 ;  /* 0x0000001fff057819 */ /* 0x000fca000001140b */
[----:B------:R-:W-:-:S04]  /*a350*/  IMAD R8, R5, R134, RZ ;  /* 0x0000008605087224 */ /* 0x000fc800078e02ff */
[C---:B------:R-:W-:Y:S02]  /*a360*/  IMAD R8, R11.reuse, R135, R8 ;  /* 0x000000870b087224 */ /* 0x040fe400078e0208 */
[----:B------:R-:W-:-:S04]  /*a370*/  IMAD.WIDE.U32 R10, R11, R134, RZ ;  /* 0x000000860b0a7225 */ /* 0x000fc800078e00ff */
        /* <DEDUP_REMOVED lines=10> */
.L_x_5999:
[----:B------:R-:W-:Y:S01]  /*a420*/  UMOV UR4, URZ ;  /* 0x000000ff00047c82 */ /* 0x000fe20008000000 */
[----:B------:R-:W-:Y:S01]  /*a430*/  IMAD.SHL.U32 R4, R134, 0x40, RZ ;  /* 0x0000004086047824 */ /* 0x000fe200078e00ff */
[----:B------:R-:W-:-:S05]  /*a440*/  IADD3 R5, P0, PT, RZ, -UR4, RZ ;  /* 0x80000004ff057c10 */ /* 0x000fca000ff1e0ff */
[----:B------:R-:W-:-:S05]  /*a450*/  IMAD.X R4, RZ, RZ, ~R4, P0 ;  /* 0x000000ffff047224 */ /* 0x000fca00000e0e04 */
[----:B------:R-:W-:-:S04]  /*a460*/  SHF.R.S64 R5, R5, 0x1f, R4 ;  /* 0x0000001f05057819 */ /* 0x000fc80000001004 */
[----:B------:R-:W-:-:S04]  /*a470*/  IADD3 R198, P0, PT, R5, R198, RZ ;  /* 0x000000c605c67210 */ /* 0x000fc80007f1e0ff */
[----:B------:R-:W-:-:S09]  /*a480*/  LEA.HI.X.SX32 R199, R4, R199, 0x1, P0 ;  /* 0x000000c704c77211 */ /* 0x000fd200000f0eff */
.L_x_6000:
        /* <DEDUP_REMOVED lines=69> */
.L_x_5998:
[----:B------:R-:W-:Y:S01]  /*a8e0*/  FMNMX3.FTZ R7, R132, R6, R30, !PT ;  /* 0x0000000684077276 */ /* 0x000fe2000781001e */
[----:B------:R-:W2:Y:S01]  /*a8f0*/  LDCU UR4, c[0x0][0x45c] ;  /* 0x00008b80ff0477ac */ /* 0x000ea20008000800 */
[----:B-1----:R-:W-:Y:S02]  /*a900*/  FMNMX3.FTZ R5, R3, R28, R212, !PT ;  /* 0x0000001c03057276 */ /* 0x002fe400078100d4 */
        /* <DEDUP_REMOVED lines=29> */
[----:B-1----:R-:W-:Y:S02]  /*aae0*/  FMNMX.FTZ R135, R4, R135, !PT ;  /* 0x0000008704877209 */ /* 0x002fe40007810000 */
[----:B---3--:R-:W-:-:S03]  /*aaf0*/  FMNMX.FTZ R134, R5, R134, !PT ;  /* 0x0000008605867209 */ /* 0x008fc60007810000 */
[C---:B--2---:R-:W-:Y:S01]  /*ab00*/  FMUL.FTZ R147, R135.reuse, UR4 ;  /* 0x0000000487937c20 */ /* 0x044fe20008410000 */
[----:B------:R-:W-:Y:S02]  /*ab10*/  FSETP.NEU.FTZ.AND P1, PT, R135, -INF , PT ;  /* 0xff8000008700780b */ /* 0x000fe40003f3d000 */
[C---:B------:R-:W-:Y:S01]  /*ab20*/  FSETP.NEU.FTZ.AND P0, PT, R134.reuse, -INF , PT ;  /* 0xff8000008600780b */ /* 0x040fe20003f1d000 */
[----:B------:R-:W-:Y:S01]  /*ab30*/  FMUL.FTZ R163, R134, UR4 ;  /* 0x0000000486a37c20 */ /* 0x000fe20008410000 */
[----:B------:R-:W-:Y:S02]  /*ab40*/  FSEL R147, R147, RZ, P1 ;  /* 0x000000ff93937208 */ /* 0x000fe40000800000 */
[----:B------:R-:W-:Y:S02]  /*ab50*/  FSEL R5, R135, RZ, P1 ;  /* 0x000000ff87057208 */ /* 0x000fe40000800000 */
[----:B------:R-:W-:Y:S01]  /*ab60*/  FSEL R163, R163, RZ, P0 ;  /* 0x000000ffa3a37208 */ /* 0x000fe20000000000 */
[--C-:B------:R-:W-:Y:S01]  /*ab70*/  FFMA.FTZ R154, R152, UR4, -R147.reuse ;  /* 0x00000004989a7c23 */ /* 0x100fe20008010893 */
[--C-:B------:R-:W-:Y:S01]  /*ab80*/  FFMA.FTZ R158, R6, UR4, -R147.reuse ;  /* 0x00000004069e7c23 */ /* 0x100fe20008010893 */
[----:B------:R-:W-:Y:S01]  /*ab90*/  FFMA.FTZ R155, R30, UR4, -R147 ;  /* 0x000000041e9b7c23 */ /* 0x000fe20008010893 */
[----:B------:R-:W-:Y:S01]  /*aba0*/  FSEL R6, R134, RZ, P0 ;  /* 0x000000ff86067208 */ /* 0x000fe20000000000 */
[----:B------:R-:W-:Y:S01]  /*abb0*/  FFMA.FTZ R152, R28, UR4, -R163 ;  /* 0x000000041c987c23 */ /* 0x000fe200080108a3 */
[----:B------:R-:W-:Y:S01]  /*abc0*/  FADD.FTZ R4, R132, -R5 ;  /* 0x8000000584047221 */ /* 0x000fe20000010000 */
[----:B------:R-:W1:Y:S01]  /*abd0*/  LDSM.16.MT88.4 R28, [R160] ;  /* 0x00000000a01c783b */ /* 0x000e620000004200 */
[----:B------:R-:W-:Y:S01]  /*abe0*/  FFMA.FTZ R153, R214, UR4, -R147 ;  /* 0x00000004d6997c23 */ /* 0x000fe20008010893 */
[----:B------:R-:W-:Y:S01]  /*abf0*/  FADD.FTZ R3, R3, -R6 ;  /* 0x8000000603037221 */ /* 0x000fe20000010000 */
[----:B------:R-:W-:Y:S01]  /*ac00*/  FMUL.FTZ R132, R4, UR4 ;  /* 0x0000000404847c20 */ /* 0x000fe20008410000 */
[--C-:B------:R-:W-:Y:S01]  /*ac10*/  FFMA.FTZ R151, R212, UR4, -R163.reuse ;  /* 0x00000004d4977c23 */ /* 0x100fe200080108a3 */
[--C-:B------:R-:W-:Y:S01]  /*ac20*/  FFMA.FTZ R156, R32, UR4, -R163.reuse ;  /* 0x00000004209c7c23 */ /* 0x100fe200080108a3 */
[----:B------:R-:W-:Y:S01]  /*ac30*/  FMUL.FTZ R3, R3, UR4 ;  /* 0x0000000403037c20 */ /* 0x000fe20008410000 */
[----:B------:R-:W-:Y:S01]  /*ac40*/  FFMA.FTZ R157, R20, UR4, -R163 ;  /* 0x00000004149d7c23 */ /* 0x000fe200080108a3 */
[----:B------:R-:W-:Y:S01]  /*ac50*/  MUFU.EX2 R158, R158 ;  /* 0x0000009e009e7308 */ /* 0x000fe20000000800 */
[----:B------:R-:W-:Y:S01]  /*ac60*/  LDSM.16.MT88.4 R20, [R161+0xc000] ;  /* 0x00c00000a114783b */ /* 0x000fe20000004200 */
[--C-:B------:R-:W-:Y:S01]  /*ac70*/  FFMA.FTZ R167, R174, UR4, -R147.reuse ;  /* 0x00000004aea77c23 */ /* 0x100fe20008010893 */
[--C-:B------:R-:W-:Y:S01]  /*ac80*/  FFMA.FTZ R165, R210, UR4, -R147.reuse ;  /* 0x00000004d2a57c23 */ /* 0x100fe20008010893 */
[--C-:B------:R-:W-:Y:S01]  /*ac90*/  FFMA.FTZ R170, R170, UR4, -R147.reuse ;  /* 0x00000004aaaa7c23 */ /* 0x100fe20008010893 */
[----:B------:R-:W-:Y:S01]  /*aca0*/  FFMA.FTZ R172, R172, UR4, -R147 ;  /* 0x00000004acac7c23 */ /* 0x000fe20008010893 */
[--C-:B------:R-:W-:Y:S01]  /*acb0*/  FFMA.FTZ R169, R136, UR4, -R163.reuse ;  /* 0x0000000488a97c23 */ /* 0x100fe200080108a3 */
[--C-:B------:R-:W-:Y:S01]  /*acc0*/  FFMA.FTZ R174, R138, UR4, -R163.reuse ;  /* 0x000000048aae7c23 */ /* 0x100fe200080108a3 */
[----:B------:R-:W2:Y:S01]  /*acd0*/  MUFU.EX2 R132, R132 ;  /* 0x0000008400847308 */ /* 0x000ea20000000800 */
[--C-:B------:R-:W-:Y:S01]  /*ace0*/  FFMA.FTZ R171, R208, UR4, -R163.reuse ;  /* 0x00000004d0ab7c23 */ /* 0x100fe200080108a3 */
[----:B------:R-:W-:Y:S01]  /*acf0*/  FFMA.FTZ R176, R176, UR4, -R163 ;  /* 0x00000004b0b07c23 */ /* 0x000fe200080108a3 */
[----:B------:R-:W-:Y:S01]  /*ad00*/  LDSM.16.MT88.4 R136, [R164+0xc800] ;  /* 0x00c80000a488783b */ /* 0x000fe20000004200 */
[--C-:B------:R-:W-:Y:S01]  /*ad10*/  FFMA.FTZ R173, R190, UR4, -R147.reuse ;  /* 0x00000004bead7c23 */ /* 0x100fe20008010893 */
[--C-:B------:R-:W-:Y:S01]  /*ad20*/  FFMA.FTZ R180, R202, UR4, -R147.reuse ;  /* 0x00000004cab47c23 */ /* 0x100fe20008010893 */
[--C-:B------:R-:W-:Y:S01]  /*ad30*/  FFMA.FTZ R175, R192, UR4, -R147.reuse ;  /* 0x00000004c0af7c23 */ /* 0x100fe20008010893 */
[----:B------:R-:W-:Y:S01]  /*ad40*/  FFMA.FTZ R182, R206, UR4, -R147 ;  /* 0x00000004ceb67c23 */ /* 0x000fe20008010893 */
[----:B------:R-:W3:Y:S01]  /*ad50*/  MUFU.EX2 R3, R3 ;  /* 0x0000000300037308 */ /* 0x000ee20000000800 */
[--C-:B------:R-:W-:Y:S01]  /*ad60*/  FFMA.FTZ R177, R142, UR4, -R163.reuse ;  /* 0x000000048eb17c23 */ /* 0x100fe200080108a3 */
[--C-:B------:R-:W-:Y:S01]  /*ad70*/  FFMA.FTZ R190, R140, UR4, -R163.reuse ;  /* 0x000000048cbe7c23 */ /* 0x100fe200080108a3 */
[--C-:B------:R-:W-:Y:S01]  /*ad80*/  FFMA.FTZ R179, R188, UR4, -R163.reuse ;  /* 0x00000004bcb37c23 */ /* 0x100fe200080108a3 */
[----:B------:R-:W-:Y:S01]  /*ad90*/  FFMA.FTZ R178, R178, UR4, -R163 ;  /* 0x00000004b2b27c23 */ /* 0x000fe200080108a3 */
[----:B------:R-:W-:Y:S01]  /*ada0*/  LDSM.16.MT88.4 R140, [R164+0xd000] ;  /* 0x00d00000a48c783b */ /* 0x000fe20000004200 */
[--C-:B------:R-:W-:Y:S01]  /*adb0*/  FFMA.FTZ R189, R166, UR4, -R147.reuse ;  /* 0x00000004a6bd7c23 */ /* 0x100fe20008010893 */
[--C-:B------:R-:W-:Y:S01]  /*adc0*/  FFMA.FTZ R168, R168, UR4, -R147.reuse ;  /* 0x00000004a8a87c23 */ /* 0x100fe20008010893 */
[----:B------:R-:W4:Y:S01]  /*add0*/  MUFU.EX2 R155, R155 ;  /* 0x0000009b009b7308 */ /* 0x000f220000000800 */
        /* <DEDUP_REMOVED lines=8> */
[-C--:B---3--:R-:W-:Y:S01]  /*ae60*/  FMUL.FTZ R34, R106, R3.reuse ;  /* 0x000000036a227220 */ /* 0x088fe20000410000 */
        /* <DEDUP_REMOVED lines=22> */
[----:B------:R-:W5:Y:S01]  /*afd0*/  MUFU.EX2 R151, R151 ;  /* 0x0000009700977308 */ /* 0x000f620000000800 */
[----:B---3--:R-:W-:Y:S01]  /*afe0*/  F2FP.F16.F32.PACK_AB R6, R153, R154 ;  /* 0x0000009a9906723e */ /* 0x008fe200000000ff */
        /* <DEDUP_REMOVED lines=14> */
[----:B------:R-:W3:Y:S01]  /*b0d0*/  MUFU.EX2 R157, R157 ;  /* 0x0000009d009d7308 */ /* 0x000ee20000000800 */
[----:B-----5:R-:W-:Y:S01]  /*b0e0*/  F2FP.F16.F32.PACK_AB R5, R151, R152 ;  /* 0x000000989705723e */ /* 0x020fe200000000ff */
        /* <DEDUP_REMOVED lines=15> */
[----:B---3--:R-:W-:Y:S01]  /*b1e0*/  F2FP.F16.F32.PACK_AB R7, R157, R156 ;  /* 0x0000009c9d07723e */ /* 0x008fe200000000ff */
        /* <DEDUP_REMOVED lines=47> */
[----:B------:R-:W5:Y:S01]  /*b4e0*/  LDSM.16.MT88.4 R116, [R164+0xe000] ;  /* 0x00e00000a474783b */ /* 0x000f620000004200 */
[-C--:B------:R-:W-:Y:S01]  /*b4f0*/  FMUL.FTZ R93, R93, R132.reuse ;  /* 0x000000845d5d7220 */ /* 0x080fe20000410000 */
[-C--:B------:R-:W-:Y:S01]  /*b500*/  FMUL.FTZ R94, R94, R3.reuse ;  /* 0x000000035e5e7220 */ /* 0x080fe20000410000 */
[----:B------:R-:W-:Y:S01]  /*b510*/  MUFU.EX2 R167, R167 ;  /* 0x000000a700a77308 */ /* 0x000fe20000000800 */
[-C--:B------:R-:W-:Y:S01]  /*b520*/  FMUL.FTZ R95, R95, R3.reuse ;  /* 0x000000035f5f7220 */ /* 0x080fe20000410000 */
[-C--:B------:R-:W-:Y:S01]  /*b530*/  FMUL.FTZ R96, R96, R132.reuse ;  /* 0x0000008460607220 */ /* 0x080fe20000410000 */
[-C--:B------:R-:W-:Y:S01]  /*b540*/  FMUL.FTZ R97, R97, R132.reuse ;  /* 0x0000008461617220 */ /* 0x080fe20000410000 */
[C---:B----4-:R-:W-:Y:S01]  /*b550*/  HMMA.16816.F32 R52, R4.reuse, R112, R52 ;  /* 0x000000700434723c */ /* 0x050fe20000001834 */
[-C--:B------:R-:W-:Y:S01]  /*b560*/  FMUL.FTZ R98, R98, R3.reuse ;  /* 0x0000000362627220 */ /* 0x080fe20000410000 */
[-C--:B------:R-:W-:Y:S01]  /*b570*/  FMUL.FTZ R99, R99, R3.reuse ;  /* 0x0000000363637220 */ /* 0x080fe20000410000 */
[----:B------:R-:W-:Y:S01]  /*b580*/  LDSM.16.MT88.4 R128, [R160+0x800] ;  /* 0x00080000a080783b */ /* 0x000fe20000004200 */
[----:B------:R-:W-:Y:S01]  /*b590*/  MUFU.EX2 R172, R172 ;  /* 0x000000ac00ac7308 */ /* 0x000fe20000000800 */
[--C-:B------:R-:W-:Y:S01]  /*b5a0*/  FFMA.FTZ R150, R150, UR4, -R147.reuse ;  /* 0x0000000496967c23 */ /* 0x100fe20008010893 */
[----:B------:R-:W-:Y:S01]  /*b5b0*/  FFMA.FTZ R191, R145, UR4, -R147 ;  /* 0x0000000491bf7c23 */ /* 0x000fe20008010893 */
[--C-:B------:R-:W-:Y:S01]  /*b5c0*/  FFMA.FTZ R166, R144, UR4, -R163.reuse ;  /* 0x0000000490a67c23 */ /* 0x100fe200080108a3 */
[C---:B------:R-:W-:Y:S01]  /*b5d0*/  HMMA.16816.F32 R56, R4.reuse, R114, R56 ;  /* 0x000000720438723c */ /* 0x040fe20000001838 */
[----:B------:R-:W4:Y:S01]  /*b5e0*/  LDSM.16.MT88.4 R112, [R161+0x10000] ;  /* 0x01000000a170783b */ /* 0x000f220000004200 */
[--C-:B------:R-:W-:Y:S01]  /*b5f0*/  FFMA.FTZ R193, R146, UR4, -R163.reuse ;  /* 0x0000000492c17c23 */ /* 0x100fe200080108a3 */
[--C-:B------:R-:W-:Y:S01]  /*b600*/  FFMA.FTZ R149, R149, UR4, -R163.reuse ;  /* 0x0000000495957c23 */ /* 0x100fe200080108a3 */
[----:B------:R-:W-:Y:S01]  /*b610*/  MUFU.EX2 R169, R169 ;  /* 0x000000a900a97308 */ /* 0x000fe20000000800 */
[----:B------:R-:W-:Y:S01]  /*b620*/  FFMA.FTZ R162, R162, UR4, -R163 ;  /* 0x00000004a2a27c23 */ /* 0x000fe200080108a3 */
[----:B------:R-:W-:Y:S01]  /*b630*/  FFMA.FTZ R132, R211, R132, R158 ;  /* 0x00000084d3847223 */ /* 0x000fe2000001009e */
[----:B------:R-:W-:Y:S01]  /*b640*/  FFMA.FTZ R152, R209, R3, R152 ;  /* 0x00000003d1987223 */ /* 0x000fe20000010098 */
[C---:B-1----:R-:W-:Y:S01]  /*b650*/  HMMA.16816.F32 R60, R4.reuse, R108, R60 ;  /* 0x0000006c043c723c */ /* 0x042fe2000000183c */
[----:B------:R-:W-:Y:S01]  /*b660*/  LDSM.16.MT88.4 R144, [R164+0xf800] ;  /* 0x00f80000a490783b */ /* 0x000fe20000004200 */
[----:B------:R-:W-:Y:S01]  /*b670*/  FADD.FTZ R155, R155, R132 ;  /* 0x000000849b9b7221 */ /* 0x000fe20000010000 */
[----:B------:R-:W-:Y:S01]  /*b680*/  FADD.FTZ R151, R151, R152 ;  /* 0x0000009897977221 */ /* 0x000fe20000010000 */
[----:B------:R-:W1:Y:S01]  /*b690*/  MUFU.EX2 R174, R174 ;  /* 0x000000ae00ae7308 */ /* 0x000e620000000800 */
[----:B------:R-:W-:Y:S01]  /*b6a0*/  PLOP3.LUT P1, PT, PT, PT, UP0, 0x80, 0x8 ;  /* 0x000000000008781c */ /* 0x000fe20003f2f008 */
[----:B------:R-:W-:Y:S01]  /*b6b0*/  FADD.FTZ R154, R154, R155 ;  /* 0x0000009b9a9a7221 */ /* 0x000fe20000010000 */
[----:B------:R-:W-:Y:S01]  /*b6c0*/  PLOP3.LUT P0, PT, PT, PT, UP0, 0x80, 0x8 ;  /* 0x000000000008781c */ /* 0x000fe20003f0f008 */
[C---:B------:R-:W-:Y:S01]  /*b6d0*/  HMMA.16816.F32 R64, R4.reuse, R110, R64 ;  /* 0x0000006e0440723c */ /* 0x040fe20000001840 */
[----:B------:R-:W3:Y:S01]  /*b6e0*/  LDSM.16.MT88.4 R108, [R160+0x4000] ;  /* 0x00400000a06c783b */ /* 0x000ee20000004200 */
[----:B------:R-:W-:Y:S01]  /*b6f0*/  FADD.FTZ R154, R153, R154 ;  /* 0x0000009a999a7221 */ /* 0x000fe20000010000 */
[-C--:B------:R-:W-:Y:S01]  /*b700*/  MOV R132, R135.reuse ;  /* 0x0000008700847202 */ /* 0x080fe20000000f00 */
[----:B------:R-:W-:Y:S04]  /*b710*/  MUFU.EX2 R171, R171 ;  /* 0x000000ab00ab7308 */ /* 0x000fe80000000800 */
[----:B--2---:R-:W-:Y:S04]  /*b720*/  HMMA.16816.F32 R68, R4, R104, R68 ;  /* 0x000000680444723c */ /* 0x004fe80000001844 */
[----:B------:R-:W2:Y:S01]  /*b730*/  MUFU.EX2 R176, R176 ;  /* 0x000000b000b07308 */ /* 0x000ea20000000800 */
[----:B------:R-:W-:-:S03]  /*b740*/  @P0 MOV R132, R135 ;  /* 0x0000008700840202 */ /* 0x000fc60000000f00 */
[C---:B------:R-:W-:Y:S01]  /*b750*/  HMMA.16816.F32 R72, R4.reuse, R106, R72 ;  /* 0x0000006a0448723c */ /* 0x040fe20000001848 */
[----:B------:R-:W1:Y:S03]  /*b760*/  LDSM.16.MT88.4 R104, [R159+0x4000] ;  /* 0x004000009f68783b */ /* 0x000e660000004200 */
[----:B------:R-:W-:Y:S04]  /*b770*/  MUFU.EX2 R173, R173 ;  /* 0x000000ad00ad7308 */ /* 0x000fe80000000800 */
[C---:B------:R-:W-:Y:S04]  /*b780*/  HMMA.16816.F32 R32, R4.reuse, R120, R32 ;  /* 0x000000780420723c */ /* 0x040fe80000001820 */
[----:B------:R-:W2:Y:S04]  /*b790*/  MUFU.EX2 R180, R180 ;  /* 0x000000b400b47308 */ /* 0x000ea80000000800 */
[C---:B------:R-:W-:Y:S01]  /*b7a0*/  HMMA.16816.F32 R100, R4.reuse, R122, R100 ;  /* 0x0000007a0464723c */ /* 0x040fe20000001864 */
[----:B------:R-:W-:Y:S03]  /*b7b0*/  LDSM.16.MT88.4 R120, [R164+0xe800] ;  /* 0x00e80000a478783b */ /* 0x000fe60000004200 */
[----:B------:R-:W-:Y:S04]  /*b7c0*/  MUFU.EX2 R175, R175 ;  /* 0x000000af00af7308 */ /* 0x000fe80000000800 */
[C---:B-----5:R-:W-:Y:S04]  /*b7d0*/  HMMA.16816.F32 R36, R4.reuse, R116, R36 ;  /* 0x000000740424723c */ /* 0x060fe80000001824 */
[----:B------:R-:W-:Y:S04]  /*b7e0*/  MUFU.EX2 R182, R182 ;  /* 0x000000b600b67308 */ /* 0x000fe80000000800 */
[C---:B------:R-:W-:Y:S01]  /*b7f0*/  HMMA.16816.F32 R40, R4.reuse, R118, R40 ;  /* 0x000000760428723c */ /* 0x040fe20000001828 */
[----:B------:R-:W-:Y:S03]  /*b800*/  LDSM.16.MT88.4 R116, [R161+0xe800] ;  /* 0x00e80000a174783b */ /* 0x000fe60000004200 */
[----:B------:R-:W-:Y:S04]  /*b810*/  MUFU.EX2 R177, R177 ;  /* 0x000000b100b17308 */ /* 0x000fe80000000800 */
[C---:B----4-:R-:W-:Y:S04]  /*b820*/  HMMA.16816.F32 R76, R4.reuse, R112, R76 ;  /* 0x00000070044c723c */ /* 0x050fe8000000184c */
[----:B------:R-:W4:Y:S04]  /*b830*/  MUFU.EX2 R190, R190 ;  /* 0x000000be00be7308 */ /* 0x000f280000000800 */
[C---:B------:R-:W-:Y:S01]  /*b840*/  HMMA.16816.F32 R80, R4.reuse, R114, R80 ;  /* 0x000000720450723c */ /* 0x040fe20000001850 */
[----:B------:R-:W5:Y:S03]  /*b850*/  LDSM.16.MT88.4 R112, [R161+0xc800] ;  /* 0x00c80000a170783b */ /* 0x000f660000004200 */
[----:B------:R-:W-:Y:S04]  /*b860*/  MUFU.EX2 R179, R179 ;  /* 0x000000b300b37308 */ /* 0x000fe80000000800 */
[C---:B---3--:R-:W-:Y:S04]  /*b870*/  HMMA.16816.F32 R84, R4.reuse, R108, R84 ;  /* 0x0000006c0454723c */ /* 0x048fe80000001854 */
[----:B------:R-:W3:Y:S04]  /*b880*/  MUFU.EX2 R178, R178 ;  /* 0x000000b200b27308 */ /* 0x000ee80000000800 */
[C---:B------:R-:W-:Y:S01]  /*b890*/  HMMA.16816.F32 R88, R4.reuse, R110, R88 ;  /* 0x0000006e0458723c */ /* 0x040fe20000001858 */
[----:B------:R-:W4:Y:S03]  /*b8a0*/  LDSM.16.MT88.4 R108, [R160+0x2800] ;  /* 0x00280000a06c783b */ /* 0x000f260000004200 */
[----:B------:R-:W-:Y:S04]  /*b8b0*/  MUFU.EX2 R168, R168 ;  /* 0x000000a800a87308 */ /* 0x000fe80000000800 */
[C---:B------:R-:W-:Y:S04]  /*b8c0*/  HMMA.16816.F32 R8, R4.reuse, R12, R8 ;  /* 0x0000000c0408723c */ /* 0x040fe80000001808 */
[----:B------:R-:W3:Y:S04]  /*b8d0*/  MUFU.EX2 R189, R189 ;  /* 0x000000bd00bd7308 */ /* 0x000ee80000000800 */
[C---:B------:R-:W-:Y:S01]  /*b8e0*/  HMMA.16816.F32 R12, R4.reuse, R14, R124 ;  /* 0x0000000e040c723c */ /* 0x040fe2000000187c */
[----:B------:R-:W3:Y:S03]  /*b8f0*/  LDSM.16.MT88.4 R124, [R159+0x800] ;  /* 0x000800009f7c783b */ /* 0x000ee60000004200 */
[----:B------:R-:W-:Y:S04]  /*b900*/  MUFU.EX2 R150, R150 ;  /* 0x0000009600967308 */ /* 0x000fe80000000800 */
[C---:B-1----:R-:W-:Y:S04]  /*b910*/  HMMA.16816.F32 R92, R4.reuse, R104, R92 ;  /* 0x00000068045c723c */ /* 0x042fe8000000185c */
[----:B------:R-:W-:Y:S04]  /*b920*/  MUFU.EX2 R191, R191 ;  /* 0x000000bf00bf7308 */ /* 0x000fe80000000800 */
[----:B------:R-:W-:Y:S01]  /*b930*/  HMMA.16816.F32 R4, R4, R106, R96 ;  /* 0x0000006a0404723c */ /* 0x000fe20000001860 */
[----:B------:R-:W-:Y:S01]  /*b940*/  F2FP.F16.F32.PACK_AB R96, R170, R165 ;  /* 0x000000a5aa60723e */ /* 0x000fe200000000ff */
[----:B------:R-:W1:Y:S01]  /*b950*/  LDSM.16.MT88.4 R104, [R159+0x2800] ;  /* 0x002800009f68783b */ /* 0x000e620000004200 */
[----:B------:R-:W-:Y:S01]  /*b960*/  F2FP.F16.F32.PACK_AB R97, R174, R169 ;  /* 0x000000a9ae61723e */ /* 0x000fe200000000ff */
[----:B------:R-:W-:Y:S01]  /*b970*/  MUFU.EX2 R166, R166 ;  /* 0x000000a600a67308 */ /* 0x000fe20000000800 */
[----:B------:R-:W-:Y:S01]  /*b980*/  F2FP.F16.F32.PACK_AB R98, R172, R167 ;  /* 0x000000a7ac62723e */ /* 0x000fe200000000ff */
[----:B------:R-:W-:Y:S01]  /*b990*/  FADD.FTZ R165, R165, R154 ;  /* 0x0000009aa5a57221 */ /* 0x000fe20000010000 */
[----:B--2---:R-:W-:-:S03]  /*b9a0*/  F2FP.F16.F32.PACK_AB R99, R176, R171 ;  /* 0x000000abb063723e */ /* 0x004fc600000000ff */
[----:B------:R-:W-:Y:S02]  /*b9b0*/  FADD.FTZ R170, R170, R165 ;  /* 0x000000a5aaaa7221 */ /* 0x000fe40000010000 */
[----:B------:R-:W2:Y:S02]  /*b9c0*/  MUFU.EX2 R193, R193 ;  /* 0x000000c100c17308 */ /* 0x000ea40000000800 */
[----:B-----5:R-:W-:Y:S01]  /*b9d0*/  HMMA.16816.F32 R16, R96, R112, R16 ;  /* 0x000000706010723c */ /* 0x020fe20000001810 */
[----:B------:R-:W-:-:S04]  /*b9e0*/  FADD.FTZ R167, R167, R170 ;  /* 0x000000aaa7a77221 */ /* 0x000fc80000010000 */
[----:B------:R-:W-:Y:S01]  /*b9f0*/  FADD.FTZ R172, R172, R167 ;  /* 0x000000a7acac7221 */ /* 0x000fe20000010000 */
[----:B------:R-:W-:Y:S02]  /*ba00*/  MUFU.EX2 R149, R149 ;  /* 0x0000009500957308 */ /* 0x000fe40000000800 */
[C---:B------:R-:W-:Y:S01]  /*ba10*/  HMMA.16816.F32 R20, R96.reuse, R114, R20 ;  /* 0x000000726014723c */ /* 0x040fe20000001814 */
[----:B------:R-:W5:Y:S05]  /*ba20*/  LDSM.16.MT88.4 R112, [R164+0x10800] ;  /* 0x01080000a470783b */ /* 0x000f6a0000004200 */
[----:B------:R-:W2:Y:S02]  /*ba30*/  MUFU.EX2 R162, R162 ;  /* 0x000000a200a27308 */ /* 0x000ea40000000800 */
[C---:B------:R-:W-:Y:S08]  /*ba40*/  HMMA.16816.F32 R36, R96.reuse, R120, R36 ;  /* 0x000000786024723c */ /* 0x040ff00000001824 */
[C---:B------:R-:W-:Y:S01]  /*ba50*/  HMMA.16816.F32 R40, R96.reuse, R122, R40 ;  /* 0x0000007a6028723c */ /* 0x040fe20000001828 */
[----:B------:R-:W2:Y:S07]  /*ba60*/  LDSM.16.MT88.4 R120, [R161+0x10800] ;  /* 0x01080000a178783b */ /* 0x000eae0000004200 */
[C---:B------:R-:W-:Y:S08]  /*ba70*/  HMMA.16816.F32 R44, R96.reuse, R116, R44 ;  /* 0x00000074602c723c */ /* 0x040ff0000000182c */
        /* <DEDUP_REMOVED lines=20> */
[C---:B--2---:R-:W-:Y:S08]  /*bbc0*/  HMMA.16816.F32 R76, R96.reuse, R120, R76 ;  /* 0x00000078604c723c */ /* 0x044ff0000000184c */
[C---:B------:R-:W-:Y:S01]  /*bbd0*/  HMMA.16816.F32 R80, R96.reuse, R122, R80 ;  /* 0x0000007a6050723c */ /* 0x040fe20000001850 */
[----:B------:R-:W1:Y:S07]  /*bbe0*/  LDSM.16.MT88.4 R120, [R164+0xf000] ;  /* 0x00f00000a478783b */ /* 0x000e6e0000004200 */
[C---:B------:R-:W-:Y:S08]  /*bbf0*/  HMMA.16816.F32 R84, R96.reuse, R116, R84 ;  /* 0x000000746054723c */ /* 0x040ff00000001854 */
[C---:B------:R-:W-:Y:S01]  /*bc00*/  HMMA.16816.F32 R88, R96.reuse, R118, R88 ;  /* 0x000000766058723c */ /* 0x040fe20000001858 */
[----:B------:R-:W-:Y:S07]  /*bc10*/  LDSM.16.MT88.4 R116, [R161+0xf000] ;  /* 0x00f00000a174783b */ /* 0x000fee0000004200 */
[----:B----4-:R-:W-:Y:S01]  /*bc20*/  HMMA.16816.F32 R92, R96, R108, R92 ;  /* 0x0000006c605c723c */ /* 0x010fe2000000185c */
[----:B------:R-:W-:Y:S01]  /*bc30*/  F2FP.F16.F32.PACK_AB R108, R180, R173 ;  /* 0x000000adb46c723e */ /* 0x000fe200000000ff */
[----:B------:R-:W-:Y:S01]  /*bc40*/  FADD.FTZ R173, R173, R172 ;  /* 0x000000acadad7221 */ /* 0x000fe20000010000 */
[----:B------:R-:W-:-:S03]  /*bc50*/  F2FP.F16.F32.PACK_AB R109, R190, R177 ;  /* 0x000000b1be6d723e */ /* 0x000fc600000000ff */
[----:B------:R-:W-:Y:S02]  /*bc60*/  FADD.FTZ R180, R180, R173 ;  /* 0x000000adb4b47221 */ /* 0x000fe40000010000 */
[----:B------:R-:W-:Y:S01]  /*bc70*/  HMMA.16816.F32 R4, R96, R110, R4 ;  /* 0x0000006e6004723c */ /* 0x000fe20000001804 */
[----:B------:R-:W2:Y:S01]  /*bc80*/  LDSM.16.MT88.4 R96, [R164+0x11000] ;  /* 0x01100000a460783b */ /* 0x000ea20000004200 */
[----:B------:R-:W-:Y:S01]  /*bc90*/  F2FP.F16.F32.PACK_AB R110, R182, R175 ;  /* 0x000000afb66e723e */ /* 0x000fe200000000ff */
[----:B------:R-:W-:Y:S01]  /*bca0*/  FADD.FTZ R175, R175, R180 ;  /* 0x000000b4afaf7221 */ /* 0x000fe20000010000 */
[----:B------:R-:W-:-:S03]  /*bcb0*/  F2FP.F16.F32.PACK_AB R111, R178, R179 ;  /* 0x000000b3b26f723e */ /* 0x000fc600000000ff */
[----:B------:R-:W-:-:S04]  /*bcc0*/  FADD.FTZ R175, R182, R175 ;  /* 0x000000afb6af7221 */ /* 0x000fc80000010000 */
        /* <DEDUP_REMOVED lines=11> */
[----:B------:R-:W3:Y:S07]  /*bd80*/  LDSM.16.MT88.4 R124, [R164+0xd800] ;  /* 0x00d80000a47c783b */ /* 0x000eee0000004200 */
[C---:B------:R-:W-:Y:S08]  /*bd90*/  HMMA.16816.F32 R8, R108.reuse, R140, R8 ;  /* 0x0000008c6c08723c */ /* 0x040ff00000001808 */
[C---:B-1----:R-:W-:Y:S08]  /*bda0*/  HMMA.16816.F32 R76, R108.reuse, R120, R76 ;  /* 0x000000786c4c723c */ /* 0x042ff0000000184c */
[C---:B------:R-:W-:Y:S01]  /*bdb0*/  HMMA.16816.F32 R80, R108.reuse, R122, R80 ;  /* 0x0000007a6c50723c */ /* 0x040fe20000001850 */
[----:B------:R-:W1:Y:S07]  /*bdc0*/  LDSM.16.MT88.4 R120, [R164+0x11800] ;  /* 0x01180000a478783b */ /* 0x000e6e0000004200 */
[----:B--2---:R-:W-:Y:S01]  /*bdd0*/  HMMA.16816.F32 R92, R108, R96, R92 ;  /* 0x000000606c5c723c */ /* 0x004fe2000000185c */
[----:B------:R-:W-:Y:S01]  /*bde0*/  F2FP.F16.F32.PACK_AB R96, R189, R168 ;  /* 0x000000a8bd60723e */ /* 0x000fe200000000ff */
[----:B------:R-:W-:Y:S01]  /*bdf0*/  FADD.FTZ R168, R168, R175 ;  /* 0x000000afa8a87221 */ /* 0x000fe20000010000 */
[----:B------:R-:W-:-:S03]  /*be00*/  F2FP.F16.F32.PACK_AB R97, R193, R166 ;  /* 0x000000a6c161723e */ /* 0x000fc600000000ff */
[----:B------:R-:W-:Y:S02]  /*be10*/  FADD.FTZ R189, R189, R168 ;  /* 0x000000a8bdbd7221 */ /* 0x000fe40000010000 */
[----:B------:R-:W-:Y:S01]  /*be20*/  HMMA.16816.F32 R4, R108, R98, R4 ;  /* 0x000000626c04723c */ /* 0x000fe20000001804 */
[----:B------:R-:W-:Y:S01]  /*be30*/  F2FP.F16.F32.PACK_AB R98, R191, R150 ;  /* 0x00000096bf62723e */ /* 0x000fe200000000ff */
[----:B------:R-:W-:Y:S01]  /*be40*/  FADD.FTZ R150, R150, R189 ;  /* 0x000000bd96967221 */ /* 0x000fe20000010000 */
[----:B------:R-:W-:-:S03]  /*be50*/  F2FP.F16.F32.PACK_AB R99, R162, R149 ;  /* 0x00000095a263723e */ /* 0x000fc600000000ff */
[----:B------:R-:W-:Y:S02]  /*be60*/  FADD.FTZ R211, R191, R150 ;  /* 0x00000096bfd37221 */ /* 0x000fe40000010000 */
[C---:B------:R-:W-:Y:S08]  /*be70*/  HMMA.16816.F32 R44, R108.reuse, R116, R44 ;  /* 0x000000746c2c723c */ /* 0x040ff0000000182c */
[C---:B------:R-:W-:Y:S01]  /*be80*/  HMMA.16816.F32 R48, R108.reuse, R118, R48 ;  /* 0x000000766c30723c */ /* 0x040fe20000001830 */
[----:B------:R-:W2:Y:S07]  /*be90*/  LDSM.16.MT88.4 R116, [R161+0xd800] ;  /* 0x00d80000a174783b */ /* 0x000eae0000004200 */
[C---:B------:R-:W-:Y:S08]  /*bea0*/  HMMA.16816.F32 R24, R108.reuse, R128, R24 ;  /* 0x000000806c18723c */ /* 0x040ff00000001818 */
[C---:B------:R-:W-:Y:S08]  /*beb0*/  HMMA.16816.F32 R28, R108.reuse, R130, R28 ;  /* 0x000000826c1c723c */ /* 0x040ff0000000181c */
[C---:B------:R-:W-:Y:S08]  /*bec0*/  HMMA.16816.F32 R84, R108.reuse, R104, R84 ;  /* 0x000000686c54723c */ /* 0x040ff00000001854 */
[----:B------:R-:W-:Y:S01]  /*bed0*/  HMMA.16816.F32 R88, R108, R106, R88 ;  /* 0x0000006a6c58723c */ /* 0x000fe20000001858 */
[----:B------:R-:W4:Y:S07]  /*bee0*/  LDSM.16.MT88.4 R104, [R160+0x5800] ;  /* 0x00580000a068783b */ /* 0x000f2e0000004200 */
[----:B---3--:R-:W-:Y:S01]  /*bef0*/  HMMA.16816.F32 R128, R96, R124, R8 ;  /* 0x0000007c6080723c */ /* 0x008fe20000001808 */
[----:B------:R-:W3:Y:S07]  /*bf00*/  LDSM.16.MT88.4 R8, [R159+0x1800] ;  /* 0x001800009f08783b */ /* 0x000eee0000004200 */
[C---:B------:R-:W-:Y:S01]  /*bf10*/  HMMA.16816.F32 R12, R108.reuse, R142, R12 ;  /* 0x0000008e6c0c723c */ /* 0x040fe2000000180c */
[----:B------:R-:W-:Y:S07]  /*bf20*/  LDSM.16.MT88.4 R140, [R161+0xf800] ;  /* 0x00f80000a18c783b */ /* 0x000fee0000004200 */
[C---:B------:R-:W-:Y:S08]  /*bf30*/  HMMA.16816.F32 R16, R108.reuse, R136, R16 ;  /* 0x000000886c10723c */ /* 0x040ff00000001810 */
[C---:B------:R-:W-:Y:S08]  /*bf40*/  HMMA.16816.F32 R52, R108.reuse, R112, R52 ;  /* 0x000000706c34723c */ /* 0x040ff00000001834 */
[C---:B------:R-:W-:Y:S01]  /*bf50*/  HMMA.16816.F32 R56, R108.reuse, R114, R56 ;  /* 0x000000726c38723c */ /* 0x040fe20000001838 */
[----:B------:R-:W5:Y:S07]  /*bf60*/  LDSM.16.MT88.4 R112, [R161+0x11800] ;  /* 0x01180000a170783b */ /* 0x000f6e0000004200 */
[----:B------:R-:W-:Y:S01]  /*bf70*/  HMMA.16816.F32 R20, R108, R138, R20 ;  /* 0x0000008a6c14723c */ /* 0x000fe20000001814 */
[----:B------:R-:W5:Y:S04]  /*bf80*/  LDSM.16.MT88.4 R108, [R160+0x1800] ;  /* 0x00180000a06c783b */ /* 0x000f680000004200 */
[----:B------:R-:W5:Y:S03]  /*bf90*/  LDSM.16.MT88.4 R136, [R160+0x3800] ;  /* 0x00380000a088783b */ /* 0x000f660000004200 */
[C---:B-1----:R-:W-:Y:S08]  /*bfa0*/  HMMA.16816.F32 R68, R96.reuse, R120, R68 ;  /* 0x000000786044723c */ /* 0x042ff00000001844 */
[C---:B------:R-:W-:Y:S08]  /*bfb0*/  HMMA.16816.F32 R72, R96.reuse, R122, R72 ;  /* 0x0000007a6048723c */ /* 0x040ff00000001848 */
[C---:B------:R-:W-:Y:S01]  /*bfc0*/  HMMA.16816.F32 R124, R96.reuse, R126, R12 ;  /* 0x0000007e607c723c */ /* 0x040fe2000000180c */
[----:B------:R-:W1:Y:S07]  /*bfd0*/  LDSM.16.MT88.4 R12, [R159+0x3800] ;  /* 0x003800009f0c783b */ /* 0x000e6e0000004200 */
[C---:B--2---:R-:W-:Y:S01]  /*bfe0*/  HMMA.16816.F32 R120, R96.reuse, R116, R16 ;  /* 0x000000746078723c */ /* 0x044fe20000001810 */
[----:B------:R-:W2:Y:S07]  /*bff0*/  LDSM.16.MT88.4 R16, [R159+0x5800] ;  /* 0x005800009f10783b */ /* 0x000eae0000004200 */
[C---:B----4-:R-:W-:Y:S08]  /*c000*/  HMMA.16816.F32 R84, R96.reuse, R104, R84 ;  /* 0x000000686054723c */ /* 0x050ff00000001854 */
[C---:B------:R-:W-:Y:S08]  /*c010*/  HMMA.16816.F32 R88, R96.reuse, R106, R88 ;  /* 0x0000006a6058723c */ /* 0x040ff00000001858 */
[----:B---3--:R-:W-:Y:S01]  /*c020*/  HMMA.16816.F32 R104, R96, R8, R32 ;  /* 0x000000086068723c */ /* 0x008fe20000001820 */
[----:B------:R-:W-:-:S04]  /*c030*/  FADD.FTZ R8, R156, R151 ;  /* 0x000000979c087221 */ /* 0x000fc80000010000 */
[----:B------:R-:W-:-:S03]  /*c040*/  FADD.FTZ R8, R157, R8 ;  /* 0x000000089d087221 */ /* 0x000fc60000010000 */
[----:B-----5:R-:W-:Y:S01]  /*c050*/  HMMA.16816.F32 R76, R96, R112, R76 ;  /* 0x00000070604c723c */ /* 0x020fe2000000184c */
        /* <DEDUP_REMOVED lines=12> */
[----:B------:R-:W-:Y:S01]  /*c120*/  FADD.FTZ R166, R166, R3 ;  /* 0x00000003a6a67221 */ /* 0x000fe20000010000 */
[-C--:B------:R-:W-:Y:S02]  /*c130*/  MOV R3, R134.reuse ;  /* 0x0000008600037202 */ /* 0x080fe40000000f00 */
[----:B------:R-:W-:Y:S01]  /*c140*/  @P1 MOV R3, R134 ;  /* 0x0000008600031202 */ /* 0x000fe20000000f00 */
        /* <DEDUP_REMOVED lines=13> */
[----:B------:R-:W-:Y:S01]  /*c220*/  HMMA.16816.F32 R96, R96, R18, R4 ;  /* 0x000000126060723c */ /* 0x000fe20000001804 */
[----:B------:R-:W-:-:S04]  /*c230*/  NOP ;  /* 0x0000000000007918 */ /* 0x000fc80000000000 */
[----:B------:R-:W-:-:S15]  /*c240*/  BRA.U UP0, `(.L_x_6001) ;  /* 0x0000000100047547 */ /* 0x000fde000b800000 */
.L_x_5995:
[----:B------:R-:W-:-:S12]  /*c250*/  UIADD3 UR13, UPT, UPT, UR23, -0x1, URZ ;  /* 0xffffffff170d7890 */ /* 0x000fd8000fffe0ff */
.L_x_6001:
[----:B------:R-:W-:Y:S01]  /*c260*/  UISETP.GE.AND UP0, UPT, UR13, UR14, UPT ;  /* 0x0000000e0d00728c */ /* 0x000fe2000bf06270 */
[----:B------:R-:W-:-:S08]  /*c270*/  MOV R180, 0x40 ;  /* 0x0000004000b47802 */ /* 0x000fd00000000f00 */
[----:B------:R-:W-:Y:S05]  /*c280*/  BRA.U !UP0, `(.L_x_6002) ;  /* 0x0000004908007547 */ /* 0x000fea000b800000 */
[----:B------:R-:W1:Y:S01]  /*c290*/  LDCU.64 UR4, c[0x0][0x4e0] ;  /* 0x00009c00ff0477ac */ /* 0x000e620008000a00 */
[----:B------:R-:W2:Y:S01]  /*c2a0*/  S2UR UR8, SR_CgaCtaId ;  /* 0x00000000000879c3 */ /* 0x000ea20000008800 */
[----:B------:R-:W-:Y:S01]  /*c2b0*/  LOP3.LUT R182, R2, R181, RZ, 0x3c, !PT ;  /* 0x000000b502b67212 */ /* 0x000fe200078e3cff */
[----:B------:R-:W-:Y:S01]  /*c2c0*/  IMAD.MOV.U32 R181, RZ, RZ, 0x20 ;  /* 0x00000020ffb57424 */ /* 0x000fe200078e00ff */
[----:B------:R-:W-:Y:S01]  /*c2d0*/  USHF.L.U32 UR17, UR13, 0x6, URZ ;  /* 0x000000060d117899 */ /* 0x000fe200080006ff */
[----:B------:R-:W-:Y:S01]  /*c2e0*/  IADD3 R206, PT, PT, R0, UR19, R133 ;  /* 0x0000001300ce7c10 */ /* 0x000fe2000fffe085 */
[----:B------:R-:W-:Y:S01]  /*c2f0*/  IMAD.MOV.U32 R2, RZ, RZ, R3 ;  /* 0x000000ffff027224 */ /* 0x000fe200078e0003 */
[----:B------:R-:W-:Y:S01]  /*c300*/  LOP3.LUT R182, R182, 0x200, R187, 0xf8, !PT ;  /* 0x00000200b6b67812 */ /* 0x000fe200078ef8bb */
[----:B------:R-:W-:Y:S01]  /*c310*/  IMAD.MOV.U32 R0, RZ, RZ, R132 ;  /* 0x000000ffff007224 */ /* 0x000fe200078e0084 */
[----:B------:R-:W3:Y:S01]  /*c320*/  S2UR UR18, SR_CgaCtaId ;  /* 0x00000000001279c3 */ /* 0x000ee20000008800 */
[----:B------:R-:W-:Y:S01]  /*c330*/  LOP3.LUT R5, R148, UR17, RZ, 0xfc, !PT ;  /* 0x0000001194057c12 */ /* 0x000fe2000f8efcff */
[----:B------:R-:W-:Y:S01]  /*c340*/  IMAD.U32 R203, RZ, RZ, UR17 ;  /* 0x00000011ffcb7e24 */ /* 0x000fe2000f8e00ff */
[----:B------:R-:W-:Y:S01]  /*c350*/  SEL R181, R181, 0xffffffe0, !P6 ;  /* 0xffffffe0b5b57807 */ /* 0x000fe20007000000 */
[----:B------:R-:W-:Y:S01]  /*c360*/  IMAD.MOV.U32 R202, RZ, RZ, RZ ;  /* 0x000000ffffca7224 */ /* 0x000fe200078e00ff */
[----:B------:R-:W-:Y:S01]  /*c370*/  IADD3 R206, PT, PT, R206, -UR16, -R5 ;  /* 0x80000010cece7c10 */ /* 0x000fe2000fffe805 */
[----:B------:R-:W-:Y:S01]  /*c380*/  UMOV UR19, 0x400 ;  /* 0x0000040000137882 */ /* 0x000fe20000000000 */
[----:B------:R-:W-:Y:S01]  /*c390*/  LOP3.LUT R203, R203, 0x20, R148, 0xfe, !PT ;  /* 0x00000020cbcb7812 */ /* 0x000fe200078efe94 */
[----:B------:R-:W-:-:S02]  /*c3a0*/  UIADD3 UR13, UPT, UPT, UR13, 0x1, URZ ;  /* 0x000000010d0d7890 */ /* 0x000fc4000fffe0ff */
[----:B-1----:R-:W-:Y:S01]  /*c3b0*/  UISETP.NE.U32.AND UP0, UPT, UR4, URZ, UPT ;  /* 0x000000ff0400728c */ /* 0x002fe2000bf05070 */
[----:B------:R-:W-:Y:S01]  /*c3c0*/  VIADD R206, R206, 0x8 ;  /* 0x00000008cece7836 */ /* 0x000fe20000000000 */
[----:B------:R-:W1:Y:S02]  /*c3d0*/  LDCU UR11, c[0x0][0x440] ;  /* 0x00008800ff0b77ac */ /* 0x000e640008000800 */
[----:B------:R-:W-:Y:S01]  /*c3e0*/  UISETP.NE.AND.EX UP0, UPT, UR5, URZ, UPT, UP0 ;  /* 0x000000ff0500728c */ /* 0x000fe2000bf05300 */
[----:B------:R-:W4:Y:S02]  /*c3f0*/  LDCU UR4, c[0x0][0x45c] ;  /* 0x00008b80ff0477ac */ /* 0x000f240008000800 */
[----:B------:R-:W-:-:S03]  /*c400*/  UMOV UR5, 0x400 ;  /* 0x0000040000057882 */ /* 0x000fc60000000000 */
[----:B------:R-:W-:Y:S01]  /*c410*/  PLOP3.LUT P3, PT, PT, PT, UP0, 0x80, 0x8 ;  /* 0x000000000008781c */ /* 0x000fe20003f6f008 */
[----:B--2---:R-:W-:Y:S01]  /*c420*/  ULEA UR5, UR8, UR5, 0x18 ;  /* 0x0000000508057291 */ /* 0x004fe2000f8ec0ff */
[----:B------:R-:W2:Y:S05]  /*c430*/  LDCU.64 UR6, c[0x0][0x3a0] ;  /* 0x00007400ff0677ac */ /* 0x000eaa0008000a00 */
[----:B------:R-:W-:Y:S01]  /*c440*/  LEA R182, R182, UR5, 0x1 ;  /* 0x00000005b6b67c11 */ /* 0x000fe2000f8e08ff */
[----:B------:R-:W1:Y:S04]  /*c450*/  LDCU.64 UR8, c[0x0][0x3a8] ;  /* 0x00007500ff0877ac */ /* 0x000e680008000a00 */
[----:B------:R-:W-:Y:S01]  /*c460*/  IMAD.IADD R181, R181, 0x1, R182 ;  /* 0x00000001b5b57824 */ /* 0x000fe200078e02b6 */
[----:B------:R-:W-:Y:S01]  /*c470*/  UIADD3 UR17, UPT, UPT, UR17, 0x40, URZ ;  /* 0x0000004011117890 */ /* 0x000fe2000fffe0ff */
[C---:B------:R-:W-:Y:S01]  /*c480*/  VIADD R208, R182.reuse, 0xc000 ;  /* 0x0000c000b6d07836 */ /* 0x040fe20000000000 */
[----:B---3--:R-:W-:Y:S01]  /*c490*/  ULEA UR5, UR18, UR19, 0x18 ;  /* 0x0000001312057291 */ /* 0x008fe2000f8ec0ff */
[----:B----4-:R-:W-:-:S11]  /*c4a0*/  VIADD R207, R182, 0xc040 ;  /* 0x0000c040b6cf7836 */ /* 0x010fd60000000000 */
.L_x_6006:
[----:B------:R-:W-:Y:S01]  /*c4b0*/  @!P3 IADD3 R9, P0, PT, RZ, -R202, RZ ;  /* 0x800000caff09b210 */ /* 0x000fe20007f1e0ff */
[----:B------:R-:W3:Y:S01]  /*c4c0*/  S2R R185, SR_TID.X ;  /* 0x0000000000b97919 */ /* 0x000ee20000002100 */
[----:B------:R-:W4:Y:S01]  /*c4d0*/  @!P3 LDC R168, c[0x0][0x3c0] ;  /* 0x0000f000ffa8bb82 */ /* 0x000f220000000800 */
[----:B------:R-:W-:Y:S07]  /*c4e0*/  DEPBAR.LE SB0, 0x0 ;  /* 0x000080000000791a */ /* 0x000fee0000000000 */
[----:B------:R-:W1:Y:S08]  /*c4f0*/  LDC R171, c[0x0][0x3c4] ;  /* 0x0000f100ffab7b82 */ /* 0x000e700000000800 */
[----:B------:R-:W-:Y:S01]  /*c500*/  BAR.SYNC.DEFER_BLOCKING 0x0 ;  /* 0x0000000000007b1d */ /* 0x000fe20000010000 */
[----:B---3--:R-:W-:Y:S01]  /*c510*/  SHF.R.U32.HI R186, RZ, 0x1, R185 ;  /* 0x00000001ffba7819 */ /* 0x008fe200000116b9 */
[C---:B------:R-:W-:Y:S01]  /*c520*/  IMAD.SHL.U32 R8, R185.reuse, 0x20, RZ ;  /* 0x00000020b9087824 */ /* 0x040fe200078e00ff */
[C---:B------:R-:W-:Y:S01]  /*c530*/  LOP3.LUT R12, R185.reuse, 0x38, RZ, 0xc0, !PT ;  /* 0x00000038b90c7812 */ /* 0x040fe200078ec0ff */
[C---:B------:R-:W-:Y:S01]  /*c540*/  IMAD.SHL.U32 R7, R185.reuse, 0x8, RZ ;  /* 0x00000008b9077824 */ /* 0x040fe200078e00ff */
[----:B------:R-:W-:Y:S01]  /*c550*/  LOP3.LUT R3, R186, 0x8, RZ, 0xc0, !PT ;  /* 0x00000008ba037812 */ /* 0x000fe200078ec0ff */
[----:B------:R-:W-:Y:S01]  /*c560*/  IMAD.SHL.U32 R5, R185, 0x40, RZ ;  /* 0x00000040b9057824 */ /* 0x000fe200078e00ff */
[----:B------:R-:W-:Y:S01]  /*c570*/  LOP3.LUT R184, R8, 0x7c00, RZ, 0xc0, !PT ;  /* 0x00007c0008b87812 */ /* 0x000fe200078ec0ff */
[----:B----4-:R-:W-:Y:S01]  /*c580*/  @!P3 IMAD.SHL.U32 R10, R168, 0x40, RZ ;  /* 0x00000040a80ab824 */ /* 0x010fe200078e00ff */
[----:B------:R-:W-:Y:S02]  /*c590*/  LOP3.LUT R8, R7, 0x38, RZ, 0xc0, !PT ;  /* 0x0000003807087812 */ /* 0x000fe400078ec0ff */
[----:B------:R-:W-:Y:S01]  /*c5a0*/  LOP3.LUT R6, R5, 0x1c0, RZ, 0xc0, !PT ;  /* 0x000001c005067812 */ /* 0x000fe200078ec0ff */
[----:B------:R-:W-:Y:S01]  /*c5b0*/  @!P3 IMAD.X R10, RZ, RZ, ~R10, P0 ;  /* 0x000000ffff0ab224 */ /* 0x000fe200000e0e0a */
[----:B------:R-:W-:Y:S02]  /*c5c0*/  LOP3.LUT R11, R8, 0x40, RZ, 0xfc, !PT ;  /* 0x00000040080b7812 */ /* 0x000fe400078efcff */
[----:B------:R-:W-:Y:S02]  /*c5d0*/  LOP3.LUT R6, R6, 0x38, R7, 0xf8, !PT ;  /* 0x0000003806067812 */ /* 0x000fe400078ef807 */
[----:B------:R-:W-:Y:S02]  /*c5e0*/  LOP3.LUT R4, R184, 0x200, R5, 0xf8, !PT ;  /* 0x00000200b8047812 */ /* 0x000fe400078ef805 */
[----:B------:R-:W-:Y:S02]  /*c5f0*/  LOP3.LUT R12, R12, 0x1f8, R7, 0x78, !PT ;  /* 0x000001f80c0c7812 */ /* 0x000fe400078e7807 */
[----:B------:R-:W-:Y:S02]  /*c600*/  @!P3 SHF.R.S64 R9, R9, 0x1f, R10 ;  /* 0x0000001f0909b819 */ /* 0x000fe4000000100a */
[----:B-1----:R-:W-:Y:S02]  /*c610*/  ISETP.GE.AND P4, PT, R11, UR11, PT ;  /* 0x0000000b0b007c0c */ /* 0x002fe4000bf86270 */
        /* <DEDUP_REMOVED lines=69> */
[----:B------:R-:W-:Y:S01]  /*ca70*/  IMAD.WIDE.U32 R10, R7, UR8, R10 ;  /* 0x00000008070a7c25 */ /* 0x000fe2000f8e000a */
[----:B------:R-:W-:Y:S02]  /*ca80*/  SHF.R.S32.HI R5, RZ, 0x1f, R7 ;  /* 0x0000001fff057819 */ /* 0x000fe40000011407 */
[C---:B------:R-:W-:Y:S03]  /*ca90*/  LEA R200, P0, R10.reuse, R8, 0x1 ;  /* 0x000000080ac87211 */ /* 0x040fe600078008ff */
[----:B------:R-:W-:Y:S04]  /*caa0*/  IMAD R4, R5, UR8, RZ ;  /* 0x0000000805047c24 */ /* 0x000fe8000f8e02ff */
[----:B------:R-:W-:Y:S04]  /*cab0*/  IMAD R4, R7, UR9, R4 ;  /* 0x0000000907047c24 */ /* 0x000fe8000f8e0204 */
[----:B------:R-:W-:Y:S05]  /*cac0*/  IMAD.IADD R4, R11, 0x1, R4 ;  /* 0x000000010b047824 */ /* 0x000fea00078e0204 */
[----:B------:R-:W-:Y:S07]  /*cad0*/  LEA.HI.X R201, R10, R9, R4, 0x1, P0 ;  /* 0x000000090ac97211 */ /* 0x000fee00000f0c04 */
.L_x_6003:
        /* <DEDUP_REMOVED lines=19> */
[C---:B------:R-:W-:Y:S01]  /*cc10*/  IMAD.X R169, R170.reuse, 0x1, R175, P2 ;  /* 0x00000001aaa97824 */ /* 0x040fe200010e06af */
[C---:B------:R-:W-:Y:S01]  /*cc20*/  LOP3.LUT P2, RZ, R185.reuse, 0x4, RZ, 0xc0, !PT ;  /* 0x00000004b9ff7812 */ /* 0x040fe2000784c0ff */
[----:B------:R-:W-:Y:S01]  /*cc30*/  UISETP.GT.AND UP0, UPT, UR13, UR14, UPT ;  /* 0x0000000e0d00728c */ /* 0x000fe2000bf04270 */
        /* <DEDUP_REMOVED lines=12> */
[----:B------:R-:W-:Y:S02]  /*cd00*/  @!P5 LDGSTS.E.BYPASS.LTC128B.128 [R213+0xc800], desc[UR20][R174.64] ;  /* 0x0c800000aed5dfae */ /* 0x000fe4000b981a14 */
        /* <DEDUP_REMOVED lines=286> */
.L_x_6005:
        /* <DEDUP_REMOVED lines=69> */
.L_x_6004:
[C---:B------:R-:W-:Y:S01]  /*e340*/  VIADD R3, R206.reuse, 0xfffffff8 ;  /* 0xfffffff8ce037836 */ /* 0x040fe20000000000 */
[----:B-1----:R-:W-:Y:S01]  /*e350*/  IABS R133, R206 ;  /* 0x000000ce00857213 */ /* 0x002fe20000000000 */
[C---:B------:R-:W-:Y:S01]  /*e360*/  VIADD R132, R206.reuse, 0xffffffff ;  /* 0xffffffffce847836 */ /* 0x040fe20000000000 */
[C---:B------:R-:W-:Y:S01]  /*e370*/  IADD3 R134, PT, PT, R206.reuse, -0x9, RZ ;  /* 0xfffffff7ce867810 */ /* 0x040fe20007ffe0ff */
        /* <DEDUP_REMOVED lines=15> */
[C---:B------:R-:W-:Y:S01]  /*e470*/  ISETP.GE.AND P0, PT, R135.reuse, R194, PT ;  /* 0x000000c28700720c */ /* 0x040fe20003f06270 */
[C---:B------:R-:W-:Y:S01]  /*e480*/  VIADD R133, R206.reuse, 0xfffffff0 ;  /* 0xfffffff0ce857836 */ /* 0x040fe20000000000 */
[----:B------:R-:W-:Y:S01]  /*e490*/  IABS R3, R3 ;  /* 0x0000000300037213 */ /* 0x000fe20000000000 */
[C---:B------:R-:W-:Y:S01]  /*e4a0*/  VIADD R132, R206.reuse, 0xffffffe7 ;  /* 0xffffffe7ce847836 */ /* 0x040fe20000000000 */
[C---:B------:R-:W-:Y:S02]  /*e4b0*/  ISETP.GE.AND P4, PT, R135.reuse, R195, PT ;  /* 0x000000c38700720c */ /* 0x040fe40003f86270 */
[C---:B------:R-:W-:Y:S02]  /*e4c0*/  ISETP.GE.AND P5, PT, R135.reuse, R197, PT ;  /* 0x000000c58700720c */ /* 0x040fe40003fa6270 */
        /* <DEDUP_REMOVED lines=21> */
[----:B------:R-:W-:Y:S01]  /*e620*/  FFMA.FTZ R13, R132, -UR10, R13 ;  /* 0x8000000a840d7c23 */ /* 0x000fe2000801000d */
[----:B------:R-:W-:Y:S01]  /*e630*/  IADD3 R136, PT, PT, R206, -0x21, RZ ;  /* 0xffffffdfce887810 */ /* 0x000fe20007ffe0ff */
        /* <DEDUP_REMOVED lines=14> */
[----:B------:R-:W-:Y:S01]  /*e720*/  FFMA.FTZ R17, R136, -UR10, R17 ;  /* 0x8000000a88117c23 */ /* 0x000fe20008010011 */
[----:B------:R-:W-:Y:S01]  /*e730*/  I2FP.F32.S32 R3, R134 ;  /* 0x0000008600037245 */ /* 0x000fe20000201400 */
[----:B------:R-:W-:Y:S02]  /*e740*/  VIADD R134, R206, 0xffffffcf ;  /* 0xffffffcfce867836 */ /* 0x000fe40000000000 */
[----:B------:R-:W-:Y:S01]  /*e750*/  FFMA.FTZ R23, R136, -UR10, R23 ;  /* 0x8000000a88177c23 */ /* 0x000fe20008010017 */
[----:B------:R-:W-:Y:S02]  /*e760*/  VIADD R136, R206, 0xffffffbf ;  /* 0xffffffbfce887836 */ /* 0x000fe40000000000 */
[C---:B------:R-:W-:Y:S01]  /*e770*/  FFMA.FTZ R20, R133.reuse, -UR10, R20 ;  /* 0x8000000a85147c23 */ /* 0x040fe20008010014 */
[----:B------:R-:W-:Y:S01]  /*e780*/  FFMA.FTZ R26, R133, -UR10, R26 ;  /* 0x8000000a851a7c23 */ /* 0x000fe2000801001a */
[C---:B------:R-:W-:Y:S01]  /*e790*/  FFMA.FTZ R21, R132.reuse, -UR10, R21 ;  /* 0x8000000a84157c23 */ /* 0x040fe20008010015 */
[----:B------:R-:W-:Y:S01]  /*e7a0*/  FFMA.FTZ R27, R132, -UR10, R27 ;  /* 0x8000000a841b7c23 */ /* 0x000fe2000801001b */
[----:B------:R-:W-:Y:S01]  /*e7b0*/  IADD3 R142, PT, PT, R203, -0x1f, RZ ;  /* 0xffffffe1cb8e7810 */ /* 0x000fe20007ffe0ff */
[C---:B------:R-:W-:Y:S01]  /*e7c0*/  VIADD R132, R206.reuse, 0xffffffc7 ;  /* 0xffffffc7ce847836 */ /* 0x040fe20000000000 */
[----:B------:R-:W-:Y:S01]  /*e7d0*/  IABS R134, R134 ;  /* 0x0000008600867213 */ /* 0x000fe20000000000 */
[----:B------:R-:W-:Y:S01]  /*e7e0*/  FFMA.FTZ R32, R3, -UR10, R32 ;  /* 0x8000000a03207c23 */ /* 0x000fe20008010020 */
[----:B------:R-:W-:Y:S02]  /*e7f0*/  IADD3 R133, PT, PT, R206, -0x30, RZ ;  /* 0xffffffd0ce857810 */ /* 0x000fe40007ffe0ff */
[----:B------:R-:W-:Y:S02]  /*e800*/  IABS R136, R136 ;  /* 0x0000008800887213 */ /* 0x000fe40000000000 */
[----:B------:R-:W-:Y:S02]  /*e810*/  I2FP.F32.S32 R134, R134 ;  /* 0x0000008600867245 */ /* 0x000fe40000201400 */
[----:B------:R-:W-:Y:S02]  /*e820*/  ISETP.GE.AND P1, PT, R142, R197, PT ;  /* 0x000000c58e00720c */ /* 0x000fe40003f26270 */
[----:B------:R-:W-:Y:S01]  /*e830*/  IABS R133, R133 ;  /* 0x0000008500857213 */ /* 0x000fe20000000000 */
[C---:B------:R-:W-:Y:S01]  /*e840*/  FFMA.FTZ R31, R134.reuse, -UR10, R31 ;  /* 0x8000000a861f7c23 */ /* 0x040fe2000801001f */
[----:B------:R-:W-:Y:S01]  /*e850*/  IADD3 R137, PT, PT, R203, -0x17, RZ ;  /* 0xffffffe9cb897810 */ /* 0x000fe20007ffe0ff */
[----:B------:R-:W-:Y:S01]  /*e860*/  FFMA.FTZ R25, R134, -UR10, R25 ;  /* 0x8000000a86197c23 */ /* 0x000fe20008010019 */
[----:B------:R-:W-:Y:S02]  /*e870*/  IABS R132, R132 ;  /* 0x0000008400847213 */ /* 0x000fe40000000000 */
[----:B------:R-:W-:Y:S02]  /*e880*/  I2FP.F32.S32 R136, R136 ;  /* 0x0000008800887245 */ /* 0x000fe40000201400 */
[----:B------:R-:W-:Y:S02]  /*e890*/  FSEL R141, R4, -INF , P5 ;  /* 0xff800000048d7808 */ /* 0x000fe40002800000 */
[----:B------:R-:W-:Y:S01]  /*e8a0*/  FSEL R139, R5, -INF , P1 ;  /* 0xff800000058b7808 */ /* 0x000fe20000800000 */
[----:B------:R-:W-:Y:S01]  /*e8b0*/  FFMA.FTZ R33, R136, -UR10, R33 ;  /* 0x8000000a88217c23 */ /* 0x000fe20008010021 */
[----:B------:R-:W-:Y:S02]  /*e8c0*/  I2FP.F32.S32 R133, R133 ;  /* 0x0000008500857245 */ /* 0x000fe40000201400 */
[----:B------:R-:W-:Y:S02]  /*e8d0*/  ISETP.GE.AND P5, PT, R137, R197, PT ;  /* 0x000000c58900720c */ /* 0x000fe40003fa6270 */
[----:B------:R-:W-:Y:S01]  /*e8e0*/  I2FP.F32.S32 R132, R132 ;  /* 0x0000008400847245 */ /* 0x000fe20000201400 */
[C---:B------:R-:W-:Y:S01]  /*e8f0*/  FFMA.FTZ R30, R133.reuse, -UR10, R30 ;  /* 0x8000000a851e7c23 */ /* 0x040fe2000801001e */
[-C--:B------:R-:W-:Y:S01]  /*e900*/  ISETP.GE.AND P1, PT, R142, R195.reuse, PT ;  /* 0x000000c38e00720c */ /* 0x080fe20003f26270 */
[----:B------:R-:W-:Y:S01]  /*e910*/  FFMA.FTZ R24, R133, -UR10, R24 ;  /* 0x8000000a85187c23 */ /* 0x000fe20008010018 */
[----:B------:R-:W-:Y:S01]  /*e920*/  IADD3 R134, PT, PT, R203, -0xf, RZ ;  /* 0xfffffff1cb867810 */ /* 0x000fe20007ffe0ff */
[C---:B------:R-:W-:Y:S01]  /*e930*/  FFMA.FTZ R29, R132.reuse, -UR10, R29 ;  /* 0x8000000a841d7c23 */ /* 0x040fe2000801001d */
[----:B------:R-:W-:Y:S01]  /*e940*/  FSEL R136, R7, -INF , P1 ;  /* 0xff80000007887808 */ /* 0x000fe20000800000 */
[----:B------:R-:W-:Y:S01]  /*e950*/  FFMA.FTZ R35, R132, -UR10, R35 ;  /* 0x8000000a84237c23 */ /* 0x000fe20008010023 */
[----:B------:R-:W-:Y:S01]  /*e960*/  FSEL R5, R9, -INF , P5 ;  /* 0xff80000009057808 */ /* 0x000fe20002800000 */
[C---:B------:R-:W-:Y:S01]  /*e970*/  VIADD R133, R203.reuse, 0xfffffff8 ;  /* 0xfffffff8cb857836 */ /* 0x040fe20000000000 */
[----:B------:R-:W-:Y:S02]  /*e980*/  ISETP.GE.AND P1, PT, R140, R195, PT ;  /* 0x000000c38c00720c */ /* 0x000fe40003f26270 */
[-C--:B------:R-:W-:Y:S02]  /*e990*/  ISETP.GE.AND P5, PT, R134, R197.reuse, PT ;  /* 0x000000c58600720c */ /* 0x080fe40003fa6270 */
[----:B------:R-:W-:Y:S02]  /*e9a0*/  IADD3 R132, PT, PT, R203, -0x7, RZ ;  /* 0xfffffff9cb847810 */ /* 0x000fe40007ffe0ff */
[----:B------:R-:W-:Y:S02]  /*e9b0*/  FSEL R173, R13, -INF , P5 ;  /* 0xff8000000dad7808 */ /* 0x000fe40002800000 */
[----:B------:R-:W-:Y:S01]  /*e9c0*/  FSEL R9, R10, -INF , P1 ;  /* 0xff8000000a097808 */ /* 0x000fe20000800000 */
[----:B------:R-:W-:Y:S01]  /*e9d0*/  VIADD R10, R203, 0x9 ;  /* 0x00000009cb0a7836 */ /* 0x000fe20000000000 */
[-C--:B------:R-:W-:Y:S02]  /*e9e0*/  ISETP.GE.AND P1, PT, R132, R197.reuse, PT ;  /* 0x000000c58400720c */ /* 0x080fe40003f26270 */
[----:B------:R-:W-:Y:S02]  /*e9f0*/  ISETP.GE.AND P5, PT, R133, R197, PT ;  /* 0x000000c58500720c */ /* 0x000fe40003fa6270 */
[----:B------:R-:W-:Y:S02]  /*ea00*/  FSEL R177, R17, -INF , P1 ;  /* 0xff80000011b17808 */ /* 0x000fe40000800000 */
[----:B------:R-:W-:Y:S01]  /*ea10*/  FSEL R193, R16, -INF , P5 ;  /* 0xff80000010c17808 */ /* 0x000fe20002800000 */
[C---:B------:R-:W-:Y:S01]  /*ea20*/  VIADD R16, R203.reuse, 0x1 ;  /* 0x00000001cb107836 */ /* 0x040fe20000000000 */
[----:B------:R-:W-:Y:S01]  /*ea30*/  FSEL R143, R6, -INF , P4 ;  /* 0xff800000068f7808 */ /* 0x000fe20002000000 */
[----:B------:R-:W-:Y:S01]  /*ea40*/  VIADD R6, R203, 0x11 ;  /* 0x00000011cb067836 */ /* 0x000fe20000000000 */
[----:B------:R-:W-:Y:S02]  /*ea50*/  ISETP.GE.AND P1, PT, R134, R195, PT ;  /* 0x000000c38600720c */ /* 0x000fe40003f26270 */
[-C--:B------:R-:W-:Y:S02]  /*ea60*/  ISETP.GE.AND P4, PT, R140, R197.reuse, PT ;  /* 0x000000c58c00720c */ /* 0x080fe40003f86270 */
[----:B------:R-:W-:Y:S02]  /*ea70*/  FSEL R175, R15, -INF , P1 ;  /* 0xff8000000faf7808 */ /* 0x000fe40000800000 */
[----:B------:R-:W-:Y:S02]  /*ea80*/  FSEL R138, R8, -INF , P4 ;  /* 0xff800000088a7808 */ /* 0x000fe40002000000 */
[-C--:B------:R-:W-:Y:S02]  /*ea90*/  ISETP.GE.AND P1, PT, R16, R197.reuse, PT ;  /* 0x000000c51000720c */ /* 0x080fe40003f26270 */
[----:B------:R-:W-:Y:S02]  /*eaa0*/  ISETP.GE.AND P4, PT, R135, R197, PT ;  /* 0x000000c58700720c */ /* 0x000fe40003f86270 */
[----:B------:R-:W-:Y:S02]  /*eab0*/  FSEL R21, R21, -INF , P1 ;  /* 0xff80000015157808 */ /* 0x000fe40000800000 */
[----:B------:R-:W-:Y:S02]  /*eac0*/  FSEL R215, R12, -INF , P4 ;  /* 0xff8000000cd77808 */ /* 0x000fe40002000000 */
[----:B------:R-:W-:Y:S02]  /*ead0*/  ISETP.GE.AND P1, PT, R133, R195, PT ;  /* 0x000000c38500720c */ /* 0x000fe40003f26270 */
[----:B------:R-:W-:Y:S02]  /*eae0*/  IADD3 R12, PT, PT, R203, 0x8, RZ ;  /* 0x00000008cb0c7810 */ /* 0x000fe40007ffe0ff */
[----:B------:R-:W-:Y:S02]  /*eaf0*/  IADD3 R3, PT, PT, R206, -0x38, RZ ;  /* 0xffffffc8ce037810 */ /* 0x000fe40007ffe0ff */
[----:B------:R-:W-:Y:S02]  /*eb00*/  FSEL R18, R18, -INF , P1 ;  /* 0xff80000012127808 */ /* 0x000fe40000800000 */
[----:B------:R-:W-:Y:S02]  /*eb10*/  ISETP.GE.AND P1, PT, R12, R197, PT ;  /* 0x000000c50c00720c */ /* 0x000fe40003f26270 */
[----:B------:R-:W-:Y:S02]  /*eb20*/  IABS R3, R3 ;  /* 0x0000000300037213 */ /* 0x000fe40000000000 */
[----:B------:R-:W-:Y:S02]  /*eb30*/  ISETP.GE.AND P4, PT, R137, R195, PT ;  /* 0x000000c38900720c */ /* 0x000fe40003f86270 */
[----:B------:R-:W-:Y:S02]  /*eb40*/  FSEL R24, R24, -INF , P1 ;  /* 0xff80000018187808 */ /* 0x000fe40000800000 */
[----:B------:R-:W-:Y:S02]  /*eb50*/  I2FP.F32.S32 R3, R3 ;  /* 0x0000000300037245 */ /* 0x000fe40000201400 */
[-C--:B------:R-:W-:Y:S02]  /*eb60*/  ISETP.GE.AND P5, PT, R135, R195.reuse, PT ;  /* 0x000000c38700720c */ /* 0x080fe40003fa6270 */
[----:B------:R-:W-:Y:S01]  /*eb70*/  ISETP.GE.AND P1, PT, R16, R195, PT ;  /* 0x000000c31000720c */ /* 0x000fe20003f26270 */
[----:B------:R-:W-:Y:S01]  /*eb80*/  FFMA.FTZ R28, R3, -UR10, R28 ;  /* 0x8000000a031c7c23 */ /* 0x000fe2000801001c */
[----:B------:R-:W-:Y:S01]  /*eb90*/  FSEL R7, R11, -INF , P4 ;  /* 0xff8000000b077808 */ /* 0x000fe20002000000 */
[----:B------:R-:W-:Y:S01]  /*eba0*/  FFMA.FTZ R34, R3, -UR10, R34 ;  /* 0x8000000a03227c23 */ /* 0x000fe20008010022 */
[C---:B------:R-:W-:Y:S01]  /*ebb0*/  ISETP.GE.AND P4, PT, R203.reuse, R197, PT ;  /* 0x000000c5cb00720c */ /* 0x040fe20003f86270 */
[----:B------:R-:W-:Y:S01]  /*ebc0*/  VIADD R3, R203, 0x19 ;  /* 0x00000019cb037836 */ /* 0x000fe20000000000 */
[----:B------:R-:W-:Y:S02]  /*ebd0*/  FSEL R14, R14, -INF , P5 ;  /* 0xff8000000e0e7808 */ /* 0x000fe40002800000 */
[----:B------:R-:W-:Y:S02]  /*ebe0*/  FSEL R23, R23, -INF , P1 ;  /* 0xff80000017177808 */ /* 0x000fe40000800000 */
[C---:B------:R-:W-:Y:S02]  /*ebf0*/  ISETP.GE.AND P5, PT, R203.reuse, R195, PT ;  /* 0x000000c3cb00720c */ /* 0x040fe40003fa6270 */
[----:B------:R-:W-:Y:S02]  /*ec00*/  ISETP.GE.AND P1, PT, R6, R197, PT ;  /* 0x000000c50600720c */ /* 0x000fe40003f26270 */
[----:B------:R-:W-:Y:S02]  /*ec10*/  IADD3 R4, PT, PT, R203, 0x18, RZ ;  /* 0x00000018cb047810 */ /* 0x000fe40007ffe0ff */
[----:B------:R-:W-:Y:S02]  /*ec20*/  FSEL R20, R20, -INF , P4 ;  /* 0xff80000014147808 */ /* 0x000fe40002000000 */
[-C--:B------:R-:W-:Y:S02]  /*ec30*/  ISETP.GE.AND P4, PT, R132, R195.reuse, PT ;  /* 0x000000c38400720c */ /* 0x080fe40003f86270 */
[----:B------:R-:W-:Y:S02]  /*ec40*/  FSEL R22, R22, -INF , P5 ;  /* 0xff80000016167808 */ /* 0x000fe40002800000 */
[----:B------:R-:W-:Y:S02]  /*ec50*/  FSEL R29, R29, -INF , P1 ;  /* 0xff8000001d1d7808 */ /* 0x000fe40000800000 */
[----:B------:R-:W-:Y:S02]  /*ec60*/  FSEL R15, R143, -INF , !P0 ;  /* 0xff8000008f0f7808 */ /* 0x000fe40004000000 */
[----:B------:R-:W-:Y:S02]  /*ec70*/  ISETP.GE.AND P5, PT, R12, R195, PT ;  /* 0x000000c30c00720c */ /* 0x000fe40003fa6270 */
[-C--:B------:R-:W-:Y:S02]  /*ec80*/  ISETP.GE.AND P0, PT, R3, R197.reuse, PT ;  /* 0x000000c50300720c */ /* 0x080fe40003f06270 */
[-C--:B------:R-:W-:Y:S02]  /*ec90*/  ISETP.GE.AND P1, PT, R4, R197.reuse, PT ;  /* 0x000000c50400720c */ /* 0x080fe40003f26270 */
[----:B------:R-:W-:Y:S02]  /*eca0*/  IADD3 R8, PT, PT, R203, 0x10, RZ ;  /* 0x00000010cb087810 */ /* 0x000fe40007ffe0ff */
[----:B------:R-:W-:Y:S02]  /*ecb0*/  FSEL R179, R19, -INF , P4 ;  /* 0xff80000013b37808 */ /* 0x000fe40002000000 */
[----:B------:R-:W-:Y:S02]  /*ecc0*/  ISETP.GE.AND P4, PT, R10, R197, PT ;  /* 0x000000c50a00720c */ /* 0x000fe40003f86270 */
[----:B------:R-:W-:Y:S02]  /*ecd0*/  FSEL R26, R26, -INF , P5 ;  /* 0xff8000001a1a7808 */ /* 0x000fe40002800000 */
[----:B------:R-:W-:Y:S02]  /*ece0*/  FSEL R32, R32, -INF , P1 ;  /* 0xff80000020207808 */ /* 0x000fe40000800000 */
[----:B------:R-:W-:Y:S02]  /*ecf0*/  FSEL R33, R33, -INF , P0 ;  /* 0xff80000021217808 */ /* 0x000fe40000000000 */
[-C--:B------:R-:W-:Y:S02]  /*ed00*/  ISETP.GE.AND P5, PT, R8, R195.reuse, PT ;  /* 0x000000c30800720c */ /* 0x080fe40003fa6270 */
[-C--:B------:R-:W-:Y:S02]  /*ed10*/  ISETP.GE.AND P0, PT, R3, R195.reuse, PT ;  /* 0x000000c30300720c */ /* 0x080fe40003f06270 */
[----:B------:R-:W-:Y:S02]  /*ed20*/  ISETP.GE.AND P1, PT, R4, R195, PT ;  /* 0x000000c30400720c */ /* 0x000fe40003f26270 */
[----:B------:R-:W-:Y:S02]  /*ed30*/  FSEL R25, R25, -INF , P4 ;  /* 0xff80000019197808 */ /* 0x000fe40002000000 */
[----:B------:R-:W-:Y:S02]  /*ed40*/  ISETP.GE.AND P4, PT, R8, R197, PT ;  /* 0x000000c50800720c */ /* 0x000fe40003f86270 */
[----:B------:R-:W-:Y:S02]  /*ed50*/  FSEL R30, R30, -INF , P5 ;  /* 0xff8000001e1e7808 */ /* 0x000fe40002800000 */
[----:B------:R-:W-:Y:S02]  /*ed60*/  FSEL R34, R34, -INF , P1 ;  /* 0xff80000022227808 */ /* 0x000fe40000800000 */
[----:B------:R-:W-:Y:S02]  /*ed70*/  FSEL R35, R35, -INF , P0 ;  /* 0xff80000023237808 */ /* 0x000fe40000000000 */
[C---:B------:R-:W-:Y:S02]  /*ed80*/  ISETP.GE.AND P1, PT, R140.reuse, R196, PT ;  /* 0x000000c48c00720c */ /* 0x040fe40003f26270 */
[----:B------:R-:W-:Y:S02]  /*ed90*/  ISETP.GE.AND P0, PT, R140, R194, PT ;  /* 0x000000c28c00720c */ /* 0x000fe40003f06270 */
[----:B------:R-:W-:Y:S02]  /*eda0*/  ISETP.GE.AND P5, PT, R142, R196, PT ;  /* 0x000000c48e00720c */ /* 0x000fe40003fa6270 */
[----:B------:R-:W-:Y:S02]  /*edb0*/  FSEL R28, R28, -INF , P4 ;  /* 0xff8000001c1c7808 */ /* 0x000fe40002000000 */
[-C--:B------:R-:W-:Y:S02]  /*edc0*/  ISETP.GE.AND P4, PT, R10, R195.reuse, PT ;  /* 0x000000c30a00720c */ /* 0x080fe40003f86270 */
[----:B------:R-:W-:Y:S02]  /*edd0*/  FSEL R17, R139, -INF , !P5 ;  /* 0xff8000008b117808 */ /* 0x000fe40006800000 */
[----:B------:R-:W-:Y:S02]  /*ede0*/  FSEL R11, R138, -INF , !P1 ;  /* 0xff8000008a0b7808 */ /* 0x000fe40004800000 */
[----:B------:R-:W-:Y:S02]  /*edf0*/  FSEL R9, R9, -INF , !P0 ;  /* 0xff80000009097808 */ /* 0x000fe40004000000 */
[----:B------:R-:W-:Y:S02]  /*ee00*/  ISETP.GE.AND P5, PT, R137, R194, PT ;  /* 0x000000c28900720c */ /* 0x000fe40003fa6270 */
[-C--:B------:R-:W-:Y:S02]  /*ee10*/  ISETP.GE.AND P1, PT, R135, R196.reuse, PT ;  /* 0x000000c48700720c */ /* 0x080fe40003f26270 */
[-C--:B------:R-:W-:Y:S02]  /*ee20*/  ISETP.GE.AND P0, PT, R132, R196.reuse, PT ;  /* 0x000000c48400720c */ /* 0x080fe40003f06270 */
[----:B------:R-:W-:Y:S02]  /*ee30*/  FSEL R27, R27, -INF , P4 ;  /* 0xff8000001b1b7808 */ /* 0x000fe40002000000 */
[----:B------:R-:W-:Y:S02]  /*ee40*/  ISETP.GE.AND P4, PT, R6, R195, PT ;  /* 0x000000c30600720c */ /* 0x000fe40003f86270 */
        /* <DEDUP_REMOVED lines=452> */
.L_x_6002:
[----:B------:R-:W1:Y:S01]  /*10a90*/  SHFL.BFLY PT, R4, R211, 0x2, 0x1f ;  /* 0x0c401f00d3047f89 */ /* 0x000e6200000e0000 */
[----:B------:R-:W-:Y:S01]  /*10aa0*/  LOP3.LUT R9, R186, 0x30, RZ, 0xc0, !PT ;  /* 0x00000030ba097812 */ /* 0x000fe200078ec0ff */
[----:B------:R-:W-:Y:S01]  /*10ab0*/  S2UR UR9, SR_CTAID.Y ;  /* 0x00000000000979c3 */ /* 0x000fe20000002600 */
[C---:B------:R-:W-:Y:S01]  /*10ac0*/  SHF.L.U32 R2, R185.reuse, 0x4, RZ ;  /* 0x00000004b9027819 */ /* 0x040fe200000006ff */
[----:B------:R-:W2:Y:S01]  /*10ad0*/  SHFL.BFLY PT, R0, R209, 0x2, 0x1f ;  /* 0x0c401f00d1007f89 */ /* 0x000ea200000e0000 */
[C---:B------:R-:W-:Y:S01]  /*10ae0*/  R2P PR, R185.reuse, 0x18 ;  /* 0x00000018b9007804 */ /* 0x040fe20000000000 */
[----:B------:R-:W3:Y:S01]  /*10af0*/  LDCU UR4, c[0x0][0x44c] ;  /* 0x00008980ff0477ac */ /* 0x000ee20008000800 */
[----:B------:R-:W-:Y:S01]  /*10b00*/  LOP3.LUT R10, R2, 0x1c0, RZ, 0xc0, !PT ;  /* 0x000001c0020a7812 */ /* 0x000fe200078ec0ff */
[----:B------:R-:W-:Y:S01]  /*10b10*/  BSSY.RECONVERGENT B0, `(.L_x_6007) ;  /* 0x00000fb000007945 */ /* 0x000fe20003800200 */
[C---:B------:R-:W-:Y:S01]  /*10b20*/  LOP3.LUT P6, RZ, R185.reuse, 0x3, RZ, 0xc0, !PT ;  /* 0x00000003b9ff7812 */ /* 0x040fe200078cc0ff */
[----:B------:R-:W-:Y:S01]  /*10b30*/  S2UR UR7, SR_CTAID.Z ;  /* 0x00000000000779c3 */ /* 0x000fe20000002700 */
[----:B------:R-:W-:-:S02]  /*10b40*/  SHF.L.U32 R6, R185, 0x2, RZ ;  /* 0x00000002b9067819 */ /* 0x000fc400000006ff */
[----:B------:R-:W-:Y:S02]  /*10b50*/  SEL R183, R183, 0xffffffe0, !P2 ;  /* 0xffffffe0b7b77807 */ /* 0x000fe40005000000 */
[----:B------:R-:W-:Y:S02]  /*10b60*/  LOP3.LUT R133, R6, 0x1f8, RZ, 0xc0, !PT ;  /* 0x000001f806857812 */ /* 0x000fe400078ec0ff */
[----:B------:R-:W-:Y:S01]  /*10b70*/  LOP3.LUT R14, R2, 0x10, RZ, 0xc0, !PT ;  /* 0x00000010020e7812 */ /* 0x000fe200078ec0ff */
[----:B------:R-:W4:Y:S01]  /*10b80*/  LDC R17, c[0x0][0x3e0] ;  /* 0x0000f800ff117b82 */ /* 0x000f220000000800 */
[----:B------:R-:W-:-:S04]  /*10b90*/  LOP3.LUT R133, R133, 0x38, R186, 0x78, !PT ;  /* 0x0000003885857812 */ /* 0x000fc800078e78ba */
[----:B------:R-:W-:Y:S01]  /*10ba0*/  LEA R133, R133, R14, 0x2 ;  /* 0x0000000e85857211 */ /* 0x000fe200078e10ff */
[----:B-1----:R-:W-:Y:S02]  /*10bb0*/  FADD.FTZ R4, R4, R211 ;  /* 0x000000d304047221 */ /* 0x002fe40000010000 */
[----:B------:R-:W-:Y:S01]  /*10bc0*/  BAR.SYNC.DEFER_BLOCKING 0x0 ;  /* 0x0000000000007b1d */ /* 0x000fe20000010000 */
[----:B--2---:R-:W-:Y:S01]  /*10bd0*/  FADD.FTZ R5, R0, R209 ;  /* 0x000000d100057221 */ /* 0x004fe20000010000 */
[----:B------:R-:W-:-:S06]  /*10be0*/  SHF.R.U32.HI R0, RZ, 0x2, R185 ;  /* 0x00000002ff007819 */ /* 0x000fcc00000116b9 */
[----:B------:R-:W1:Y:S01]  /*10bf0*/  LDC.64 R14, c[0x0][0x430] ;  /* 0x00010c00ff0e7b82 */ /* 0x000e620000000a00 */
[----:B------:R-:W2:Y:S01]  /*10c00*/  SHFL.BFLY PT, R7, R4, 0x1, 0x1f ;  /* 0x0c201f0004077f89 */ /* 0x000ea200000e0000 */
[----:B------:R-:W-:Y:S02]  /*10c10*/  LOP3.LUT R0, R9, 0x7, R0, 0xf8, !PT ;  /* 0x0000000709007812 */ /* 0x000fe400078ef800 */
[----:B------:R-:W-:Y:S01]  /*10c20*/  SHF.L.U32 R9, R185, 0x1, RZ ;  /* 0x00000001b9097819 */ /* 0x000fe200000006ff */
[----:B------:R-:W5:Y:S01]  /*10c30*/  SHFL.BFLY PT, R8, R5, 0x1, 0x1f ;  /* 0x0c201f0005087f89 */ /* 0x000f6200000e0000 */
[----:B------:R-:W-:Y:S02]  /*10c40*/  SHF.R.U32.HI R185, RZ, 0x4, R185 ;  /* 0x00000004ffb97819 */ /* 0x000fe400000116b9 */
[----:B------:R-:W3:Y:S01]  /*10c50*/  S2UR UR6, SR_CTAID.X ;  /* 0x00000000000679c3 */ /* 0x000ee20000002500 */
[--C-:B------:R-:W-:Y:S02]  /*10c60*/  LOP3.LUT R184, R184, 0x6, R9.reuse, 0xf8, !PT ;  /* 0x00000006b8b87812 */ /* 0x100fe400078ef809 */
[----:B------:R-:W-:-:S02]  /*10c70*/  LOP3.LUT R9, R10, 0x38, R9, 0xf8, !PT ;  /* 0x000000380a097812 */ /* 0x000fc400078ef809 */
[----:B------:R-:W-:Y:S02]  /*10c80*/  IADD3 R10, PT, PT, R185, 0x18, RZ ;  /* 0x00000018b90a7810 */ /* 0x000fe40007ffe0ff */
[----:B------:R-:W-:Y:S02]  /*10c90*/  LOP3.LUT R9, R184, R9, RZ, 0xfc, !PT ;  /* 0x00000009b8097212 */ /* 0x000fe400078efcff */
[----:B------:R-:W-:Y:S02]  /*10ca0*/  ISETP.GE.AND P0, PT, R10, UR12, PT ;  /* 0x0000000c0a007c0c */ /* 0x000fe4000bf06270 */
[----:B------:R-:W-:Y:S02]  /*10cb0*/  LEA R10, R9, UR5, 0x2 ;  /* 0x00000005090a7c11 */ /* 0x000fe4000f8e10ff */
[----:B------:R-:W-:Y:S02]  /*10cc0*/  SEL R9, R180, 0xffffffc0, !P3 ;  /* 0xffffffc0b4097807 */ /* 0x000fe40005800000 */
[----:B------:R-:W-:-:S02]  /*10cd0*/  IADD3 R12, PT, PT, R185, 0x8, RZ ;  /* 0x00000008b90c7810 */ /* 0x000fc40007ffe0ff */
[----:B------:R-:W-:Y:S01]  /*10ce0*/  IADD3 R11, PT, PT, R185, 0x10, RZ ;  /* 0x00000010b90b7810 */ /* 0x000fe20007ffe0ff */
[----:B--2---:R-:W-:Y:S01]  /*10cf0*/  FADD.FTZ R7, R4, R7 ;  /* 0x0000000704077221 */ /* 0x004fe20000010000 */
[----:B------:R-:W-:Y:S02]  /*10d00*/  ISETP.GE.AND P5, PT, R12, UR12, PT ;  /* 0x0000000c0c007c0c */ /* 0x000fe4000bfa6270 */
[C---:B------:R-:W-:Y:S01]  /*10d10*/  IADD3 R12, PT, PT, R10.reuse, 0x80, RZ ;  /* 0x000000800a0c7810 */ /* 0x040fe20007ffe0ff */
[----:B-----5:R-:W-:Y:S01]  /*10d20*/  FADD.FTZ R8, R5, R8 ;  /* 0x0000000805087221 */ /* 0x020fe20000010000 */
[----:B------:R-:W2:Y:S01]  /*10d30*/  MUFU.RCP R4, R7 ;  /* 0x0000000700047308 */ /* 0x000ea20000001000 */
[----:B------:R-:W-:Y:S01]  /*10d40*/  FSETP.NE.FTZ.AND P3, PT, R7, RZ, PT ;  /* 0x000000ff0700720b */ /* 0x000fe20003f75000 */
[----:B---3--:R-:W-:Y:S01]  /*10d50*/  USHF.L.U32 UR6, UR6, 0x6, URZ ;  /* 0x0000000606067899 */ /* 0x008fe200080006ff */
[----:B------:R-:W-:Y:S02]  /*10d60*/  @P4 IADD3 R12, PT, PT, R10, -0x80, RZ ;  /* 0xffffff800a0c4810 */ /* 0x000fe40007ffe0ff */
[----:B------:R-:W-:-:S02]  /*10d70*/  FSETP.NE.FTZ.AND P2, PT, R8, RZ, PT ;  /* 0x000000ff0800720b */ /* 0x000fc40003f55000 */
[C---:B------:R-:W-:Y:S01]  /*10d80*/  IADD3 R16, PT, PT, R10.reuse, R9, RZ ;  /* 0x000000090a107210 */ /* 0x040fe20007ffe0ff */
[----:B------:R-:W3:Y:S01]  /*10d90*/  MUFU.RCP R5, R8 ;  /* 0x0000000800057308 */ /* 0x000ee20000001000 */
[----:B------:R-:W-:Y:S02]  /*10da0*/  ISETP.GE.AND P1, PT, R11, UR12, PT ;  /* 0x0000000c0b007c0c */ /* 0x000fe4000bf26270 */
[----:B------:R-:W-:Y:S02]  /*10db0*/  IADD3 R11, PT, PT, R10, R183, RZ ;  /* 0x000000b70a0b7210 */ /* 0x000fe40007ffe0ff */
[----:B------:R-:W-:Y:S01]  /*10dc0*/  IADD3 R13, PT, PT, R183, R16, RZ ;  /* 0x00000010b70d7210 */ /* 0x000fe20007ffe0ff */
[----:B------:R-:W5:Y:S01]  /*10dd0*/  @P3 LDC R19, c[0x0][0x458] ;  /* 0x00011600ff133b82 */ /* 0x000f620000000800 */
[----:B------:R-:W-:Y:S01]  /*10de0*/  IADD3 R18, PT, PT, R9, R12, RZ ;  /* 0x0000000c09127210 */ /* 0x000fe20007ffe0ff */
[----:B------:R-:W4:Y:S01]  /*10df0*/  @P3 MUFU.LG2 R7, R7 ;  /* 0x0000000700073308 */ /* 0x000f220000000c00 */
[----:B--2---:R-:W-:-:S02]  /*10e00*/  FSEL R4, R4, 1, P3 ;  /* 0x3f80000004047808 */ /* 0x004fc40001800000 */
[C---:B------:R-:W-:Y:S02]  /*10e10*/  IADD3 R9, PT, PT, R183.reuse, R12, RZ ;  /* 0x0000000cb7097210 */ /* 0x040fe40007ffe0ff */
        /* <DEDUP_REMOVED lines=123> */
[----:B-1----:R-:W-:Y:S01]  /*115d0*/  R2UR UR8, R14 ;  /* 0x000000000e0872ca */ /* 0x002fe200000e0000 */
[----:B------:R-:W1:Y:S01]  /*115e0*/  @P2 MUFU.LG2 R8, R8 ;  /* 0x0000000800082308 */ /* 0x000e620000000c00 */
[----:B------:R-:W3:Y:S01]  /*115f0*/  @P2 LDC R14, c[0x0][0x458] ;  /* 0x00011600ff0e2b82 */ /* 0x000ee20000000800 */
[----:B------:R-:W-:Y:S01]  /*11600*/  STS.64 [R12+0x4800], R54 ;  /* 0x004800360c007388 */ /* 0x000fe20000000a00 */
[----:B----4-:R-:W-:Y:S01]  /*11610*/  @P3 FMUL.FTZ R7, R7, 0.69314718246459960938 ;  /* 0x3f31721807073820 */ /* 0x010fe20000410000 */
[----:B--2---:R-:W-:-:S02]  /*11620*/  MOV R102, 0xff800000 ;  /* 0xff80000000667802 */ /* 0x004fc40000000f00 */
[----:B------:R-:W-:Y:S01]  /*11630*/  STS.64 [R9+0x4000], R56 ;  /* 0x0040003809007388 */ /* 0x000fe20000000a00 */
[----:B------:R-:W-:Y:S01]  /*11640*/  MOV R101, 0xff800000 ;  /* 0xff80000000657802 */ /* 0x000fe20000000f00 */
[----:B-----5:R-:W-:Y:S01]  /*11650*/  @P3 FFMA.FTZ R102, R132, R19, R7 ;  /* 0x0000001384663223 */ /* 0x020fe20000010007 */
[----:B------:R-:W-:Y:S01]  /*11660*/  LOP3.LUT R100, R6, 0x3c, RZ, 0xc0, !PT ;  /* 0x0000003c06647812 */ /* 0x000fe200078ec0ff */
[----:B------:R-:W-:Y:S01]  /*11670*/  STS.64 [R9+0x4800], R58 ;  /* 0x0048003a09007388 */ /* 0x000fe20000000a00 */
[----:B------:R-:W-:Y:S01]  /*11680*/  IADD3 R2, PT, PT, R185, 0x20, RZ ;  /* 0x00000020b9027810 */ /* 0x000fe20007ffe0ff */
[----:B------:R-:W-:Y:S02]  /*11690*/  UIMAD UR8, UR9, UR8, UR15 ;  /* 0x00000008090872a4 */ /* 0x000fe4000f8e020f */
[----:B------:R-:W-:Y:S01]  /*116a0*/  STS.64 [R18+0x4000], R60 ;  /* 0x0040003c12007388 */ /* 0x000fe20000000a00 */
[----:B------:R-:W-:Y:S01]  /*116b0*/  ISETP.GE.AND P4, PT, R2, UR12, PT ;  /* 0x0000000c02007c0c */ /* 0x000fe2000bf86270 */
[----:B-1----:R-:W-:-:S02]  /*116c0*/  @P2 FMUL.FTZ R8, R8, 0.69314718246459960938 ;  /* 0x3f31721808082820 */ /* 0x002fc40000410000 */
[----:B------:R-:W-:Y:S01]  /*116d0*/  STS.64 [R18+0x4800], R62 ;  /* 0x0048003e12007388 */ /* 0x000fe20000000a00 */
[----:B------:R-:W-:-:S03]  /*116e0*/  P2R R2, PR, RZ, 0x10 ;  /* 0x00000010ff027803 */ /* 0x000fc60000000000 */
[----:B------:R-:W-:Y:S01]  /*116f0*/  STS.64 [R183+0x4000], R64 ;  /* 0x00400040b7007388 */ /* 0x000fe20000000a00 */
[----:B---3--:R-:W-:-:S03]  /*11700*/  @P2 FFMA.FTZ R101, R3, R14, R8 ;  /* 0x0000000e03652223 */ /* 0x008fc60000010008 */
[----:B------:R-:W-:Y:S01]  /*11710*/  STS.64 [R183+0x4800], R66 ;  /* 0x00480042b7007388 */ /* 0x000fe20000000a00 */
[----:B------:R-:W-:-:S03]  /*11720*/  IADD3 R3, PT, PT, R185, 0x28, RZ ;  /* 0x00000028b9037810 */ /* 0x000fc60007ffe0ff */
        /* <DEDUP_REMOVED lines=8> */
[----:B-1----:R-:W-:-:S03]  /*117b0*/  IADD3 R10, PT, PT, RZ, -UR15, RZ ;  /* 0x8000000fff0a7c10 */ /* 0x002fc6000fffe0ff */
[----:B------:R2:W-:Y:S04]  /*117c0*/  STS.64 [R12+0x8000], R84 ;  /* 0x008000540c007388 */ /* 0x0005e80000000a00 */
[----:B------:R2:W-:Y:S01]  /*117d0*/  STS.64 [R12+0x8800], R86 ;  /* 0x008800560c007388 */ /* 0x0005e20000000a00 */
[----:B------:R-:W-:-:S03]  /*117e0*/  IMAD R10, R17, R10, UR7 ;  /* 0x00000007110a7e24 */ /* 0x000fc6000f8e020a */
[----:B------:R2:W-:Y:S01]  /*117f0*/  STS.64 [R9+0x8000], R88 ;  /* 0x0080005809007388 */ /* 0x0005e20000000a00 */
[----:B------:R-:W-:-:S03]  /*11800*/  IMAD R10, R17, UR8, R10 ;  /* 0x00000008110a7c24 */ /* 0x000fc6000f8e020a */
        /* <DEDUP_REMOVED lines=36> */
[----:B------:R-:W-:Y:S02]  /*11a50*/  ISETP.GE.AND P4, PT, R0, UR12, PT ;  /* 0x0000000c00007c0c */ /* 0x000fe4000bf86270 */
[----:B------:R-:W-:Y:S02]  /*11a60*/  ISETP.GE.AND P3, PT, R106, UR12, PT ;  /* 0x0000000c6a007c0c */ /* 0x000fe4000bf66270 */
[----:B------:R-:W-:Y:S02]  /*11a70*/  LEA.HI.X.SX32 R0, R103, RZ, 0x1, P2 ;  /* 0x000000ff67007211 */ /* 0x000fe400010f0eff */
[----:B---3--:R-:W-:-:S04]  /*11a80*/  LEA R106, P2, R105, UR4, 0x2 ;  /* 0x00000004696a7c11 */ /* 0x008fc8000f8410ff */
[----:B------:R-:W-:-:S05]  /*11a90*/  LEA.HI.X R107, R105, UR5, R0, 0x2, P2 ;  /* 0x00000005696b7c11 */ /* 0x000fca00090f1400 */
[----:B------:R3:W-:Y:S04]  /*11aa0*/  @!P4 STG.E desc[UR20][R106.64], R102 ;  /* 0x000000666a00c986 */ /* 0x0007e8000c101914 */
[----:B------:R3:W-:Y:S02]  /*11ab0*/  @!P3 STG.E desc[UR20][R106.64+0x20], R101 ;  /* 0x000020656a00b986 */ /* 0x0007e4000c101914 */
.L_x_6008:
[----:B------:R-:W-:Y:S05]  /*11ac0*/  BSYNC.RECONVERGENT B0 ;  /* 0x0000000000007941 */ /* 0x000fea0003800200 */
.L_x_6007:
[C---:B------:R-:W-:Y:S01]  /*11ad0*/  ISETP.GE.AND P3, PT, R185.reuse, UR12, PT ;  /* 0x0000000cb9007c0c */ /* 0x040fe2000bf66270 */
[----:B---3--:R-:W-:Y:S01]  /*11ae0*/  IMAD R101, R185, 0xc0, R100 ;  /* 0x000000c0b9657824 */ /* 0x008fe200078e0264 */
[----:B------:R-:W-:Y:S01]  /*11af0*/  ISETP.GE.AND P4, PT, R3, UR12, PT ;  /* 0x0000000c03007c0c */ /* 0x000fe2000bf86270 */
[----:B------:R-:W-:Y:S01]  /*11b00*/  BSSY.RECONVERGENT B0, `(.L_x_6009) ;  /* 0x0000012000007945 */ /* 0x000fe20003800200 */
[----:B------:R-:W-:Y:S01]  /*11b10*/  VIADD R105, R185, 0x30 ;  /* 0x00000030b9697836 */ /* 0x000fe20000000000 */
[----:B------:R-:W-:Y:S02]  /*11b20*/  LOP3.LUT R3, R100, 0x40, RZ, 0xfc, !PT ;  /* 0x0000004064037812 */ /* 0x000fe400078efcff */
        /* <DEDUP_REMOVED lines=15> */
.L_x_6010:
[----:B------:R-:W-:Y:S05]  /*11c20*/  BSYNC.RECONVERGENT B0 ;  /* 0x0000000000007941 */ /* 0x000fea0003800200 */
.L_x_6009:
[----:B------:R-:W-:Y:S01]  /*11c30*/  BSSY.RECONVERGENT B0, `(.L_x_6011) ;  /* 0x0000014000007945 */ /* 0x000fe20003800200 */
[----:B------:R-:W-:Y:S02]  /*11c40*/  ISETP.GE.AND P6, PT, R105, UR12, PT ;  /* 0x0000000c69007c0c */ /* 0x000fe4000bfc6270 */
        /* <DEDUP_REMOVED lines=18> */
.L_x_6012:
[----:B------:R-:W-:Y:S05]  /*11d70*/  BSYNC.RECONVERGENT B0 ;  /* 0x0000000000007941 */ /* 0x000fea0003800200 */
.L_x_6011:
[----:B------:R-:W-:Y:S01]  /*11d80*/  BSSY.RECONVERGENT B0, `(.L_x_6013) ;  /* 0x0000013000007945 */ /* 0x000fe20003800200 */
[----:B------:R-:W-:-:S03]  /*11d90*/  ISETP.GE.AND P5, PT, R185, UR12, PT ;  /* 0x0000000cb9007c0c */ /* 0x000fc6000bfa6270 */
        /* <DEDUP_REMOVED lines=17> */
.L_x_6014:
[----:B------:R-:W-:Y:S05]  /*11eb0*/  BSYNC.RECONVERGENT B0 ;  /* 0x0000000000007941 */ /* 0x000fea0003800200 */
.L_x_6013:
        /* <DEDUP_REMOVED lines=18> */
.L_x_6016:
[----:B------:R-:W-:Y:S05]  /*11fe0*/  BSYNC.RECONVERGENT B0 ;  /* 0x0000000000007941 */ /* 0x000fea0003800200 */
.L_x_6015:
        /* <DEDUP_REMOVED lines=19> */
.L_x_6018:
[----:B------:R-:W-:Y:S05]  /*12120*/  BSYNC.RECONVERGENT B0 ;  /* 0x0000000000007941 */ /* 0x000fea0003800200 */
.L_x_6017:
        /* <DEDUP_REMOVED lines=8> */
[----:B--2---:R-:W2:Y:S08]  /*121b0*/  @!P3 LDC.64 R18, c[0x0][0x3f8] ;  /* 0x0000fe00ff12bb82 */ /* 0x004eb00000000a00 */
        /* <DEDUP_REMOVED lines=10> */
.L_x_6020:
[----:B------:R-:W-:Y:S05]  /*12260*/  BSYNC.RECONVERGENT B0 ;  /* 0x0000000000007941 */ /* 0x000fea0003800200 */
.L_x_6019:
        /* <DEDUP_REMOVED lines=18> */
.L_x_6022:
[----:B------:R-:W-:Y:S05]  /*12390*/  BSYNC.RECONVERGENT B0 ;  /* 0x0000000000007941 */ /* 0x000fea0003800200 */
.L_x_6021:
        /* <DEDUP_REMOVED lines=19> */
.L_x_6023:
        /* <DEDUP_REMOVED lines=11> */
.L_x_6931:


//--------------------- .text._ZN5flash24flash_fwd_splitkv_kernelI23Flash_fwd_kernel_traitsILi192ELi64ELi64ELi4ELb0ELb0EN7cutlass6half_tE19Flash_kernel_traitsILi192ELi64ELi64ELi4ES3_EELb0ELb1ELb1ELb0ELb0ELb1ELb1ELb0EEEvNS_16Flash_fwd_paramsE --------------------------
	.section	.text._ZN5flash24flash_fwd_splitkv_kernelI23Flash_fwd_kernel_traitsILi192ELi64ELi64ELi4ELb0ELb0EN7cutlass6half_tE19Flash_kernel_traitsILi192ELi64ELi64ELi4ES3_EELb0ELb1ELb1ELb0ELb0ELb1ELb1ELb0EEEvNS_16Flash_fwd_paramsE,"ax",@progbits
	.align	128
        .global         _ZN5flash24flash_fwd_splitkv_kernelI23Flash_fwd_kernel_traitsILi192ELi64ELi64ELi4ELb0ELb0EN7cutlass6half_tE19Flash_kernel_traitsILi192ELi64ELi64ELi4ES3_EELb0ELb1ELb1ELb0ELb0ELb1ELb1ELb0EEEvNS_16Flash_fwd_paramsE
        .type           _ZN5flash24flash_fwd_splitkv_kernelI23Flash_fwd_kernel_traitsILi192ELi64ELi64ELi4ELb0ELb0EN7cutlass6half_tE19Flash_kernel_traitsILi192ELi64ELi64ELi4ES3_EELb0ELb1ELb1ELb0ELb0ELb1ELb1ELb0EEEvNS_16Flash_fwd_paramsE,@function
        .size           _ZN5flash24flash_fwd_splitkv_kernelI23Flash_fwd_kernel_traitsILi192ELi64ELi64ELi4ELb0ELb0EN7cutlass6half_tE19Flash_kernel_traitsILi192ELi64ELi64ELi4ES3_EELb0ELb1ELb1ELb0ELb0ELb1ELb1ELb0EEEvNS_16Flash_fwd_paramsE,(.L_x_6932 - _ZN5flash24flash_fwd_splitkv_kernelI23Flash_fwd_kernel_traitsILi192ELi64ELi64ELi4ELb0ELb0EN7cutlass6half_tE19Flash_kernel_traitsILi192ELi64ELi64ELi4ES3_EELb0ELb1ELb1ELb0ELb0ELb1ELb1ELb0EEEvNS_16Flash_fwd_paramsE)
        .other          _ZN5flash24flash_fwd_splitkv_kernelI23Flash_fwd_kernel_traitsILi192ELi64ELi64ELi4ELb0ELb0EN7cutlass6half_tE19Flash_kernel_traitsILi192ELi64ELi64ELi4ES3_EELb0ELb1ELb1ELb0ELb0ELb1ELb1ELb0EEEvNS_16Flash_fwd_paramsE,@"STO_CUDA_ENTRY STV_DEFAULT"
_ZN5flash24flash_fwd_splitkv_kernelI23Flash_fwd_kernel_traitsILi192ELi64ELi64ELi4ELb0ELb0EN7cutlass6half_tE19Flash_kernel_traitsILi192ELi64ELi64ELi4ES3_EELb0ELb1ELb1ELb0ELb0ELb1ELb1ELb0EEEvNS_16Flash_fwd_paramsE:
.text._ZN5flash24flash_fwd_splitkv_kernelI23Flash_fwd_kernel_traitsILi192ELi64ELi64ELi4ELb0ELb0EN7cutlass6half_tE19Flash_kernel_traitsILi192ELi64ELi64ELi4ES3_EELb0ELb1ELb1ELb0ELb0ELb1ELb1ELb0EEEvNS_16Flash_fwd_paramsE:
        /* <DEDUP_REMOVED lines=8> */
[----:B------:R-:W-:-:S07]  /*0080*/  UISETP.NE.U32.AND UP0, UPT, UR8, URZ, UPT ;  /* 0x000000ff0800728c */ /* 0x000fce000bf05070 */
[----:B-1----:R-:W1:Y:S02]  /*0090*/  MUFU.RCP R0, R2 ;  /* 0x0000000200007308 */ /* 0x002e640000001000 */
[----:B-1----:R-:W-:-:S06]  /*00a0*/  VIADD R0, R0, 0xffffffe ;  /* 0x0ffffffe00007836 */ /* 0x002fcc0000000000 */
[----:B------:R-:W1:Y:S02]  /*00b0*/  F2I.FTZ.U32.TRUNC.NTZ R0, R0 ;  /* 0x0000000000007305 */ /* 0x000e64000021f000 */
[----:B-1----:R-:W-:Y:S01]  /*00c0*/  R2UR UR5, R0 ;  /* 0x00000000000572ca */ /* 0x002fe200000e0000 */
[----:B------:R-:W-:-:S12]  /*00d0*/  IMAD.MOV.U32 R0, RZ, RZ, -0x1 ;  /* 0xffffffffff007424 */ /* 0x000fd800078e00ff */
[----:B------:R-:W-:-:S04]  /*00e0*/  UIADD3 UR4, UPT, UPT, URZ, -UR5, URZ ;  /* 0x80000005ff047290 */ /* 0x000fc8000fffe0ff */
[----:B------:R-:W-:-:S03]  /*00f0*/  UIMAD UR6, UR4, UR8, URZ ;  /* 0x00000008040672a4 */ /* 0x000fc6000f8e02ff */
[----:B------:R-:W-:Y:S02]  /*0100*/  UMOV UR4, URZ ;  /* 0x000000ff00047c82 */ /* 0x000fe40008000000 */
[----:B------:R-:W-:Y:S02]  /*0110*/  UIMAD.WIDE.U32 UR6, UR5, UR6, UR4 ;  /* 0x00000006050672a5 */ /* 0x000fe4000f8e0004 */
[----:B------:R-:W1:Y:S02]  /*0120*/  LDCU.64 UR4, c[0x0][0x460] ;  /* 0x00008c00ff0477ac */ /* 0x000e640008000a00 */
[----:B--2---:R-:W-:-:S04]  /*0130*/  UIMAD.WIDE.U32 UR14, UR7, UR24, URZ ;  /* 0x00000018070e72a5 */ /* 0x004fc8000f8e00ff */
[----:B------:R-:W-:-:S04]  /*0140*/  UIADD3 UR6, UPT, UPT, -UR15, URZ, URZ ;  /* 0x000000ff0f067290 */ /* 0x000fc8000fffe1ff */
[----:B------:R-:W-:-:S04]  /*0150*/  UIMAD UR6, UR8, UR6, UR24 ;  /* 0x00000006080672a4 */ /* 0x000fc8000f8e0218 */
[----:B------:R-:W-:Y:S01]  /*0160*/  UISETP.GE.U32.AND UP2, UPT, UR6, UR8, UPT ;  /* 0x000000080600728c */ /* 0x000fe2000bf46070 */
[----:B-1----:R-:W-:Y:S02]  /*0170*/  ISETP.NE.U32.AND P0, PT, RZ, UR4, PT ;  /* 0x00000004ff007c0c */ /* 0x002fe4000bf05070 */
[----:B------:R-:W-:Y:S02]  /*0180*/  ISETP.NE.U32.AND P1, PT, RZ, UR4, PT ;  /* 0x00000004ff007c0c */ /* 0x000fe4000bf25070 */
[----:B------:R-:W-:-:S06]  /*0190*/  ISETP.NE.AND.EX P0, PT, RZ, UR5, PT, P0 ;  /* 0x00000005ff007c0c */ /* 0x000fcc000bf05300 */
[----:B------:R-:W-:Y:S02]  /*01a0*/  @UP2 UIADD3 UR6, UPT, UPT, UR6, -UR8, URZ ;  /* 0x8000000806062290 */ /* 0x000fe4000fffe0ff */
[----:B------:R-:W-:Y:S02]  /*01b0*/  @UP2 UIADD3 UR15, UPT, UPT, UR15, 0x1, URZ ;  /* 0x000000010f0f2890 */ /* 0x000fe4000fffe0ff */
[----:B------:R-:W-:-:S03]  /*01c0*/  UISETP.GE.U32.AND UP1, UPT, UR6, UR8, UPT ;  /* 0x000000080600728c */ /* 0x000fc6000bf26070 */
[----:B------:R-:W-:Y:S01]  /*01d0*/  VOTEU.ANY UP2, P0 ;  /* 0x0000000000ff7886 */ /* 0x000fe20000040100 */
[----:B------:R-:W-:Y:S01]  /*01e0*/  ISETP.NE.AND.EX P0, PT, RZ, UR5, PT, P1 ;  /* 0x00000005ff007c0c */ /* 0x000fe2000bf05310 */
[----:B------:R-:W1:Y:S01]  /*01f0*/  LDCU.64 UR4, c[0x0][0x468] ;  /* 0x00008d00ff0477ac */ /* 0x000e620008000a00 */
[----:B------:R-:W-:Y:S01]  /*0200*/  PLOP3.LUT P1, PT, PT, PT, UP2, 0x80, 0x8 ;  /* 0x000000000008781c */ /* 0x000fe20003f2f028 */
[----:B------:R-:W2:Y:S04]  /*0210*/  LDCU.64 UR6, c[0x0][0x478] ;  /* 0x00008f00ff0677ac */ /* 0x000ea80008000a00 */
[----:B------:R-:W-:Y:S02]  /*0220*/  @UP1 UIADD3 UR15, UPT, UPT, UR15, 0x1, URZ ;  /* 0x000000010f0f1890 */ /* 0x000fe4000fffe0ff */
[----:B------:R-:W-:-:S04]  /*0230*/  @!UP0 ULOP3.LUT UR15, URZ, UR8, URZ, 0x33, !UPT ;  /* 0x00000008ff0f8292 */ /* 0x000fc8000f8e33ff */
[----:B---3--:R-:W-:Y:S02]  /*0240*/  UIMAD.WIDE.U32 UR10, UR15, 0x4, UR10 ;  /* 0x000000040f0a78a5 */ /* 0x008fe4000f8e000a */
[----:B----4-:R-:W-:Y:S02]  /*0250*/  UISETP.NE.AND UP3, UPT, UR9, URZ, UPT ;  /* 0x000000ff0900728c */ /* 0x010fe4000bf65270 */
[----:B-1----:R-:W-:Y:S02]  /*0260*/  UISETP.EQ.U32.AND UP4, UPT, UR4, URZ, UPT ;  /* 0x000000ff0400728c */ /* 0x002fe4000bf82070 */
[----:B------:R-:W-:Y:S02]  /*0270*/  IMAD.U32 R4, RZ, RZ, UR10 ;  /* 0x0000000aff047e24 */ /* 0x000fe4000f8e00ff */
[----:B------:R-:W-:Y:S01]  /*0280*/  IMAD.U32 R5, RZ, RZ, UR11 ;  /* 0x0000000bff057e24 */ /* 0x000fe2000f8e00ff */
[----:B------:R-:W-:Y:S02]  /*0290*/  USHF.L.U32 UR11, UR15, 0x2, URZ ;  /* 0x000000020f0b7899 */ /* 0x000fe400080006ff */
[----:B------:R-:W-:-:S02]  /*02a0*/  UISETP.EQ.OR.EX UP4, UPT, UR5, URZ, !UP3, UP4 ;  /* 0x000000ff0500728c */ /* 0x000fc4000df82740 */
[----:B------:R-:W3:Y:S01]  /*02b0*/  @P0 LDG.E R0, desc[UR26][R4.64] ;  /* 0x0000001a04000981 */ /* 0x000ee2000c1e1900 */
[----:B--2---:R-:W-:-:S03]  /*02c0*/  UISETP.NE.U32.AND UP1, UPT, UR6, URZ, UPT ;  /* 0x000000ff0600728c */ /* 0x004fc6000bf25070 */
[----:B------:R-:W3:Y:S01]  /*02d0*/  @P1 LDG.E R3, desc[UR26][R4.64+0x4] ;  /* 0x0000041a04031981 */ /* 0x000ee2000c1e1900 */
[----:B------:R-:W-:Y:S01]  /*02e0*/  USHF.R.U32.HI UR10, URZ, 0x1e, UR15 ;  /* 0x0000001eff0a7899 */ /* 0x000fe2000801160f */
[----:B------:R-:W-:Y:S01]  /*02f0*/  ISETP.NE.U32.AND P4, PT, RZ, UR12, PT ;  /* 0x0000000cff007c0c */ /* 0x000fe2000bf85070 */
[----:B------:R-:W-:Y:S01]  /*0300*/  UIADD3 UR9, UP0, UPT, UR11, UR4, URZ ;  /* 0x000000040b097290 */ /* 0x000fe2000ff1e0ff */
[----:B------:R-:W-:Y:S01]  /*0310*/  PLOP3.LUT P2, PT, PT, PT, UP4, 0x80, 0x8 ;  /* 0x000000000008781c */ /* 0x000fe20003f4f048 */
[----:B------:R-:W-:Y:S01]  /*0320*/  UISETP.NE.AND.EX UP1, UPT, UR7, URZ, UPT, UP1 ;  /* 0x000000ff0700728c */ /* 0x000fe2000bf25310 */
[----:B------:R-:W-:Y:S01]  /*0330*/  IMAD.U32 R10, RZ, RZ, UR12 ;  /* 0x0000000cff0a7e24 */ /* 0x000fe2000f8e00ff */
[----:B------:R-:W-:Y:S01]  /*0340*/  UIADD3.X UR12, UPT, UPT, UR10, UR5, URZ, UP0, !UPT ;  /* 0x000000050a0c7290 */ /* 0x000fe200087fe4ff */
[----:B------:R-:W-:Y:S01]  /*0350*/  ISETP.NE.AND.EX P4, PT, RZ, UR13, PT, P4 ;  /* 0x0000000dff007c0c */ /* 0x000fe2000bf85340 */
[----:B------:R-:W-:Y:S02]  /*0360*/  IMAD.U32 R6, RZ, RZ, UR9 ;  /* 0x00000009ff067e24 */ /* 0x000fe4000f8e00ff */
[----:B------:R-:W-:Y:S01]  /*0370*/  PLOP3.LUT P0, PT, PT, PT, UP1, 0x80, 0x8 ;  /* 0x000000000008781c */ /* 0x000fe20003f0f018 */
[----:B------:R-:W-:-:S02]  /*0380*/  IMAD.U32 R2, RZ, RZ, UR13 ;  /* 0x0000000dff027e24 */ /* 0x000fc4000f8e00ff */
[----:B------:R-:W-:Y:S02]  /*0390*/  IMAD.U32 R7, RZ, RZ, UR12 ;  /* 0x0000000cff077e24 */ /* 0x000fe4000f8e00ff */
[----:B------:R-:W-:-:S04]  /*03a0*/  @UP1 UIADD3 UR6, UP0, UPT, UR11, UR6, URZ ;  /* 0x000000060b061290 */ /* 0x000fc8000ff1e0ff */
[----:B------:R-:W-:Y:S01]  /*03b0*/  @UP1 UIADD3.X UR7, UPT, UPT, UR10, UR7, URZ, UP0, !UPT ;  /* 0x000000070a071290 */ /* 0x000fe200087fe4ff */
[----:B------:R-:W-:Y:S01]  /*03c0*/  @P4 IADD3 R10, P3, PT, R10, UR11, RZ ;  /* 0x0000000b0a0a4c10 */ /* 0x000fe2000ff7e0ff */
[----:B------:R-:W2:Y:S03]  /*03d0*/  @!P2 LDG.E R5, desc[UR26][R6.64] ;  /* 0x0000001a0605a981 */ /* 0x000ea6000c1e1900 */
[----:B------:R-:W-:Y:S01]  /*03e0*/  @P4 IADD3.X R11, PT, PT, R2, UR10, RZ, P3, !PT ;  /* 0x0000000a020b4c10 */ /* 0x000fe20009ffe4ff */
[----:B------:R-:W-:Y:S02]  /*03f0*/  IMAD.U32 R8, RZ, RZ, UR6 ;  /* 0x00000006ff087e24 */ /* 0x000fe4000f8e00ff */
[----:B------:R-:W-:Y:S02]  /*0400*/  IMAD.U32 R9, RZ, RZ, UR7 ;  /* 0x00000007ff097e24 */ /* 0x000fe4000f8e00ff */
[----:B------:R1:W5:Y:S04]  /*0410*/  @P4 LDG.E R4, desc[UR26][R10.64] ;  /* 0x0000001a0a044981 */ /* 0x000368000c1e1900 */
[----:B------:R1:W5:Y:S01]  /*0420*/  @P0 LDG.E R2, desc[UR26][R8.64] ;  /* 0x0000001a08020981 */ /* 0x000362000c1e1900 */
[----:B------:R-:W4:Y:S01]  /*0430*/  S2UR UR21, SR_CTAID.X ;  /* 0x00000000001579c3 */ /* 0x000f220000002500 */
[----:B------:R-:W1:Y:S01]  /*0440*/  @!UP2 LDCU UR16, c[0x0][0x434] ;  /* 0x00008680ff10a7ac */ /* 0x000e620008000800 */
[----:B------:R-:W-:Y:S01]  /*0450*/  UISETP.NE.U32.AND UP0, UPT, UR4, URZ, UPT ;  /* 0x000000ff0400728c */ /* 0x000fe2000bf05070 */
[----:B------:R-:W-:-:S03]  /*0460*/  UMOV UR7, 0xffffffff ;  /* 0xffffffff00077882 */ /* 0x000fc60000000000 */
[----:B------:R-:W-:Y:S02]  /*0470*/  UISETP.NE.AND.EX UP0, UPT, UR5, URZ, UPT, UP0 ;  /* 0x000000ff0500728c */ /* 0x000fe4000bf05300 */
[----:B----4-:R-:W-:-:S09]  /*0480*/  USHF.L.U32 UR21, UR21, 0x6, URZ ;  /* 0x0000000615157899 */ /* 0x010fd200080006ff */
[----:B------:R-:W4:Y:S01]  /*0490*/  @!UP0 LDCU UR17, c[0x0][0x438] ;  /* 0x00008700ff1187ac */ /* 0x000f220008000800 */
[----:B---3--:R-:W-:-:S05]  /*04a0*/  @P1 IMAD.IADD R3, R3, 0x1, -R0 ;  /* 0x0000000103031824 */ /* 0x008fca00078e0a00 */
[----:B------:R-:W-:-:S13]  /*04b0*/  @P1 R2UR UR6, R3 ;  /* 0x00000000030612ca */ /* 0x000fda00000e0000 */
[----:B-1----:R-:W-:Y:S02]  /*04c0*/  @UP2 UMOV UR16, UR6 ;  /* 0x0000000600102c82 */ /* 0x002fe40008000000 */
[----:B------:R-:W-:Y:S01]  /*04d0*/  UISETP.GT.AND UP2, UPT, UR16, UR21, UPT ;  /* 0x000000151000728c */ /* 0x000fe2000bf44270 */
[----:B--2---:R-:W-:-:S05]  /*04e0*/  @!P2 R2UR UR7, R5 ;  /* 0x000000000507a2ca */ /* 0x004fca00000e0000 */
[----:B------:R-:W-:Y:S01]  /*04f0*/  PLOP3.LUT P1, PT, PT, PT, UP2, 0x80, 0x8 ;  /* 0x000000000008781c */ /* 0x000fe20003f2f028 */
[----:B----4-:R-:W-:-:S12]  /*0500*/  BRA.U !UP0, `(.L_x_6024) ;  /* 0x0000000108187547 */ /* 0x010fd8000b800000 */
[----:B------:R-:W-:-:S13]  /*0510*/  PLOP3.LUT P2, PT, PT, PT, UP3, 0x80, 0x8 ;  /* 0x000000000008781c */ /* 0x000fda0003f4f038 */
[----:B------:R-:W2:Y:S04]  /*0520*/  @P2 LDG.E R3, desc[UR26][R6.64+0x4] ;  /* 0x0000041a06032981 */ /* 0x000ea8000c1e1900 */
[----:B------:R-:W3:Y:S01]  /*0530*/  @!P2 LDG.E R5, desc[UR26][R6.64] ;  /* 0x0000001a0605a981 */ /* 0x000ee2000c1e1900 */
[----:B--2---:R-:W-:-:S13]  /*0540*/  @P2 R2UR UR17, R3 ;  /* 0x00000000031122ca */ /* 0x004fda00000e0000 */
[----:B------:R-:W-:-:S07]  /*0550*/  @UP3 UIADD3 UR17, UPT, UPT, UR17, -UR7, URZ ;  /* 0x8000000711113290 */ /* 0x000fce000fffe0ff */
[----:B---3--:R-:W-:-:S15]  /*0560*/  @!P2 R2UR UR17, R5 ;  /* 0x000000000511a2ca */ /* 0x008fde00000e0000 */
.L_x_6024:
[----:B------:R-:W-:Y:S05]  /*0570*/  @!P1 EXIT ;  /* 0x000000000000994d */ /* 0x000fea0003800000 */
[----:B------:R-:W1:Y:S01]  /*0580*/  LDCU UR9, c[0x0][0x374] ;  /* 0x00006e80ff0977ac */ /* 0x000e620008000800 */
[----:B------:R-:W2:Y:S01]  /*0590*/  LDC R3, c[0x0][0x374] ;  /* 0x0000dd00ff037b82 */ /* 0x000ea20000000800 */
[----:B------:R-:W3:Y:S01]  /*05a0*/  S2R R185, SR_TID.X ;  /* 0x0000000000b97919 */ /* 0x000ee20000002100 */
[----:B------:R-:W4:Y:S01]  /*05b0*/  LDCU UR5, c[0x0][0x438] ;  /* 0x00008700ff0577ac */ /* 0x000f220008000800 */
[----:B------:R-:W-:Y:S01]  /*05c0*/  UMOV UR22, URZ ;  /* 0x000000ff00167c82 */ /* 0x000fe20008000000 */
[----:B------:R-:W3:Y:S01]  /*05d0*/  @!UP1 LDCU UR20, c[0x0][0x43c] ;  /* 0x00008780ff1497ac */ /* 0x000ee20008000800 */
[----:B------:R-:W-:Y:S01]  /*05e0*/  UMOV UR6, URZ ;  /* 0x000000ff00067c82 */ /* 0x000fe20008000000 */
[----:B-----5:R-:W-:Y:S01]  /*05f0*/  @P4 R2UR UR6, R4 ;  /* 0x00000000040642ca */ /* 0x020fe200000e0000 */
        /* <DEDUP_REMOVED lines=9> */
[----:B------:R-:W-:-:S04]  /*0690*/  UIADD3 UR12, UPT, UPT, UR12, -0x1, URZ ;  /* 0xffffffff0c0c7890 */ /* 0x000fc8000fffe0ff */
[----:B------:R-:W1:Y:S08]  /*06a0*/  I2F.RP R7, UR14 ;  /* 0x0000000e00077d06 */ /* 0x000e700008209400 */
[----:B-1----:R-:W1:Y:S02]  /*06b0*/  MUFU.RCP R6, R7 ;  /* 0x0000000700067308 */ /* 0x002e640000001000 */
[----:B-1----:R-:W-:-:S06]  /*06c0*/  VIADD R6, R6, 0xffffffe ;  /* 0x0ffffffe06067836 */ /* 0x002fcc0000000000 */
[----:B------:R-:W1:Y:S02]  /*06d0*/  F2I.FTZ.U32.TRUNC.NTZ R5, R6 ;  /* 0x0000000600057305 */ /* 0x000e64000021f000 */
[----:B-1----:R-:W-:Y:S01]  /*06e0*/  R2UR UR23, R5 ;  /* 0x00000000051772ca */ /* 0x002fe200000e0000 */
[----:B------:R-:W-:Y:S01]  /*06f0*/  IMAD.U32 R5, RZ, RZ, UR12 ;  /* 0x0000000cff057e24 */ /* 0x000fe2000f8e00ff */
[----:B------:R-:W-:-:S04]  /*0700*/  ULOP3.LUT UR12, UR12, UR9, URZ, 0x3c, !UPT ;  /* 0x000000090c0c7292 */ /* 0x000fc8000f8e3cff */
[----:B------:R-:W-:-:S04]  /*0710*/  IABS R5, R5 ;  /* 0x0000000500057213 */ /* 0x000fc80000000000 */
[----:B------:R-:W-:-:S03]  /*0720*/  R2UR UR19, R5 ;  /* 0x00000000051372ca */ /* 0x000fc600000e0000 */
[----:B------:R-:W-:-:S04]  /*0730*/  UIADD3 UR4, UPT, UPT, URZ, -UR23, URZ ;  /* 0x80000017ff047290 */ /* 0x000fc8000fffe0ff */
[----:B------:R-:W-:-:S04]  /*0740*/  UIMAD UR4, UR4, UR14, URZ ;  /* 0x0000000e040472a4 */ /* 0x000fc8000f8e02ff */
[----:B------:R-:W-:-:S04]  /*0750*/  UIMAD.WIDE.U32 UR22, UR23, UR4, UR22 ;  /* 0x00000004171672a5 */ /* 0x000fc8000f8e0016 */
[----:B------:R-:W-:-:S03]  /*0760*/  UIMAD.WIDE.U32 UR22, UR23, UR19, URZ ;  /* 0x00000013171672a5 */ /* 0x000fc6000f8e00ff */
[----:B------:R-:W1:Y:S04]  /*0770*/  @!UP1 LDCU.64 UR4, c[0x0][0x488] ;  /* 0x00009100ff0497ac */ /* 0x000e680008000a00 */
[----:B------:R-:W-:Y:S01]  /*0780*/  UMOV UR13, UR23 ;  /* 0x00000017000d7c82 */ /* 0x000fe20008000000 */
[----:B------:R-:W-:Y:S01]  /*0790*/  @P0 R2UR UR22, R2 ;  /* 0x00000000021602ca */ /* 0x000fe200000e0000 */
[----:B------:R-:W-:-:S04]  /*07a0*/  UIMAD UR18, UR13, UR18, UR19 ;  /* 0x000000120d1272a4 */ /* 0x000fc8000f8e0213 */
[----:B------:R-:W-:Y:S02]  /*07b0*/  UISETP.GT.U32.AND UP2, UPT, UR14, UR18, UPT ;  /* 0x000000120e00728c */ /* 0x000fe4000bf44070 */
[----:B-1----:R-:W-:Y:S01]  /*07c0*/  @!UP1 UISETP.NE.U32.AND UP0, UPT, UR4, URZ, UPT ;  /* 0x000000ff0400928c */ /* 0x002fe2000bf05070 */
[----:B------:R-:W1:Y:S05]  /*07d0*/  S2UR UR4, SR_CTAID.Y ;  /* 0x00000000000479c3 */ /* 0x000e6a0000002600 */
[----:B------:R-:W-:Y:S02]  /*07e0*/  @UP1 UIADD3 UR22, UPT, UPT, UR22, -UR6, URZ ;  /* 0x8000000616161290 */ /* 0x000fe4000fffe0ff */
[----:B------:R-:W-:-:S02]  /*07f0*/  @!UP1 UISETP.NE.AND.EX UP0, UPT, UR5, URZ, UPT, UP0 ;  /* 0x000000ff0500928c */ /* 0x000fc4000bf05300 */
[----:B------:R-:W-:Y:S02]  /*0800*/  @!UP2 UIADD3 UR18, UPT, UPT, UR18, -UR14, URZ ;  /* 0x8000000e1212a290 */ /* 0x000fe4000fffe0ff */
[----:B---3--:R-:W-:Y:S02]  /*0810*/  @!UP1 USEL UR20, UR20, URZ, UP0 ;  /* 0x000000ff14149287 */ /* 0x008fe40008000000 */
[----:B------:R-:W-:Y:S02]  /*0820*/  UISETP.GE.U32.AND UP0, UPT, UR18, UR14, UPT ;  /* 0x0000000e1200728c */ /* 0x000fe4000bf06070 */
[----:B------:R-:W-:Y:S02]  /*0830*/  @!UP1 UIADD3 UR22, UPT, UPT, UR20, UR17, -UR6 ;  /* 0x0000001114169290 */ /* 0x000fe4000fffe806 */
[----:B------:R-:W-:Y:S02]  /*0840*/  @!UP2 UIADD3 UR13, UPT, UPT, UR13, 0x1, URZ ;  /* 0x000000010d0da890 */ /* 0x000fe4000fffe0ff */
[----:B------:R-:W-:-:S02]  /*0850*/  UIADD3 UR5, UPT, UPT, UR22, 0x3f, URZ ;  /* 0x0000003f16057890 */ /* 0x000fc4000fffe0ff */
[----:B------:R-:W-:Y:S01]  /*0860*/  UISETP.GE.AND UP1, UPT, UR12, URZ, UPT ;  /* 0x000000ff0c00728c */ /* 0x000fe2000bf26270 */
[----:B------:R-:W2:Y:S03]  /*0870*/  LDCU UR18, c[0x0][0x504] ;  /* 0x0000a080ff1277ac */ /* 0x000ea60008000800 */
[----:B------:R-:W-:Y:S01]  /*0880*/  IMAD.U32 R2, RZ, RZ, UR5 ;  /* 0x00000005ff027e24 */ /* 0x000fe2000f8e00ff */
[----:B------:R-:W-:Y:S02]  /*0890*/  @UP0 UIADD3 UR13, UPT, UPT, UR13, 0x1, URZ ;  /* 0x000000010d0d0890 */ /* 0x000fe4000fffe0ff */
[----:B------:R-:W-:Y:S02]  /*08a0*/  UISETP.NE.AND UP0, UPT, UR9, URZ, UPT ;  /* 0x000000ff0900728c */ /* 0x000fe4000bf05270 */
[----:B------:R-:W-:Y:S01]  /*08b0*/  SHF.R.S32.HI R2, RZ, 0x1f, R2 ;  /* 0x0000001fff027819 */ /* 0x000fe20000011402 */
[----:B------:R-:W3:Y:S03]  /*08c0*/  LDCU UR20, c[0x0][0x508] ;  /* 0x0000a100ff1477ac */ /* 0x000ee60008000800 */
[----:B------:R-:W-:Y:S01]  /*08d0*/  LEA.HI R3, R2, UR5, RZ, 0x6 ;  /* 0x0000000502037c11 */ /* 0x000fe2000f8f30ff */
[----:B------:R-:W-:-:S02]  /*08e0*/  @!UP1 UIADD3 UR13, UPT, UPT, -UR13, URZ, URZ ;  /* 0x000000ff0d0d9290 */ /* 0x000fc4000fffe1ff */
[----:B------:R-:W-:Y:S01]  /*08f0*/  UIADD3 UR19, UPT, UPT, UR21, UR22, URZ ;  /* 0x0000001615137290 */ /* 0x000fe2000fffe0ff */
[----:B------:R-:W-:Y:S01]  /*0900*/  SHF.R.S32.HI R3, RZ, 0x6, R3 ;  /* 0x00000006ff037819 */ /* 0x000fe20000011403 */
[----:B------:R-:W-:Y:S02]  /*0910*/  @!UP0 ULOP3.LUT UR13, URZ, UR9, URZ, 0x33, !UPT ;  /* 0x00000009ff0d8292 */ /* 0x000fe4000f8e33ff */
[----:B--2---:R-:W-:Y:S02]  /*0920*/  UIADD3 UR18, UPT, UPT, UR16, UR18, URZ ;  /* 0x0000001210127290 */ /* 0x004fe4000fffe0ff */
[----:B-1----:R-:W-:Y:S02]  /*0930*/  UIMAD UR14, UR13, UR4, URZ ;  /* 0x000000040d0e72a4 */ /* 0x002fe4000f8e02ff */
[----:B------:R-:W-:Y:S01]  /*0940*/  IMAD.U32 R2, RZ, RZ, UR13 ;  /* 0x0000000dff027e24 */ /* 0x000fe2000f8e00ff */
[----:B------:R-:W-:Y:S02]  /*0950*/  UIADD3 UR9, UPT, UPT, UR5, UR21, -UR16 ;  /* 0x0000001505097290 */ /* 0x000fe4000fffe810 */
[----:B------:R-:W-:-:S02]  /*0960*/  UIADD3 UR13, UPT, UPT, UR19, -UR18, URZ ;  /* 0x80000012130d7290 */ /* 0x000fc4000fffe0ff */
[----:B------:R-:W-:Y:S01]  /*0970*/  VIADDMNMX R2, R2, UR14, R3, PT ;  /* 0x0000000e02027c46 */ /* 0x000fe2000b800103 */
[----:B---3--:R-:W-:Y:S02]  /*0980*/  UIADD3 UR9, UPT, UPT, UR9, 0x40, UR20 ;  /* 0x0000004009097890 */ /* 0x008fe4000fffe014 */
[----:B------:R-:W-:Y:S01]  /*0990*/  USHF.R.S32.HI UR12, URZ, 0x1f, UR13 ;  /* 0x0000001fff0c7899 */ /* 0x000fe2000801140d */
[----:B------:R-:W-:Y:S01]  /*09a0*/  R2UR UR17, R2 ;  /* 0x00000000021172ca */ /* 0x000fe200000e0000 */
[----:B------:R-:W-:Y:S02]  /*09b0*/  USHF.R.S32.HI UR5, URZ, 0x1f, UR9 ;  /* 0x0000001fff057899 */ /* 0x000fe40008011409 */
[----:B------:R-:W-:Y:S02]  /*09c0*/  ULEA.HI UR12, UR12, UR13, URZ, 0x6 ;  /* 0x0000000d0c0c7291 */ /* 0x000fe4000f8f30ff */
[----:B------:R-:W-:Y:S02]  /*09d0*/  ULEA.HI UR9, UR5, UR9, URZ, 0x6 ;  /* 0x0000000905097291 */ /* 0x000fe4000f8f30ff */
[----:B------:R-:W-:-:S02]  /*09e0*/  USHF.R.S32.HI UR12, URZ, 0x6, UR12 ;  /* 0x00000006ff0c7899 */ /* 0x000fc4000801140c */
[----:B------:R-:W-:Y:S02]  /*09f0*/  USHF.R.S32.HI UR9, URZ, 0x6, UR9 ;  /* 0x00000006ff097899 */ /* 0x000fe40008011409 */
[----:B------:R-:W-:Y:S02]  /*0a00*/  UISETP.LT.AND UP1, UPT, UR14, UR12, UPT ;  /* 0x0000000c0e00728c */ /* 0x000fe4000bf21270 */
[----:B------:R-:W-:Y:S02]  /*0a10*/  UISETP.LT.AND UP0, UPT, UR17, UR9, UPT ;  /* 0x000000091100728c */ /* 0x000fe4000bf01270 */
[----:B------:R-:W-:Y:S02]  /*0a20*/  USEL UR14, UR14, UR12, !UP1 ;  /* 0x0000000c0e0e7287 */ /* 0x000fe4000c800000 */
[----:B------:R-:W-:Y:S02]  /*0a30*/  USEL UR17, UR17, UR9, UP0 ;  /* 0x0000000911117287 */ /* 0x000fe40008000000 */
[----:B------:R-:W-:-:S02]  /*0a40*/  UIADD3 UR5, UPT, UPT, -UR15, URZ, URZ ;  /* 0x000000ff0f057290 */ /* 0x000fc4000fffe1ff */
[----:B------:R-:W-:Y:S02]  /*0a50*/  UISETP.GE.AND UP0, UPT, UR14, UR17, UPT ;  /* 0x000000110e00728c */ /* 0x000fe4000bf06270 */
[----:B------:R-:W-:-:S07]  /*0a60*/  UIMAD UR24, UR8, UR5, UR24 ;  /* 0x00000005081872a4 */ /* 0x000fce000f8e0218 */
[----:B------:R-:W-:Y:S05]  /*0a70*/  BRA.U !UP0, `(.L_x_6025) ;  /* 0x0000000d08487547 */ /* 0x000fea000b800000 */
[----:B------:R-:W1:Y:S01]  /*0a80*/  LDCU.64 UR6, c[0x0][0x430] ;  /* 0x00008600ff0677ac */ /* 0x000e620008000a00 */
[----:B------:R-:W-:Y:S01]  /*0a90*/  IMAD.SHL.U32 R18, R185, 0x4, RZ ;  /* 0x00000004b9127824 */ /* 0x000fe200078e00ff */
[----:B------:R-:W-:Y:S01]  /*0aa0*/  SHF.R.U32.HI R185, RZ, 0x4, R185 ;  /* 0x00000004ffb97819 */ /* 0x000fe200000116b9 */
[----:B------:R-:W-:Y:S01]  /*0ab0*/  BSSY.RECONVERGENT B0, `(.L_x_6026) ;  /* 0x0000021000007945 */ /* 0x000fe20003800200 */
[----:B------:R-:W2:Y:S02]  /*0ac0*/  LDCU UR5, c[0x0][0x44c] ;  /* 0x00008980ff0577ac */ /* 0x000ea40008000800 */
[----:B------:R-:W-:Y:S01]  /*0ad0*/  LOP3.LUT R18, R18, 0x3c, RZ, 0xc0, !PT ;  /* 0x0000003c12127812 */ /* 0x000fe200078ec0ff */
[C---:B------:R-:W-:Y:S01]  /*0ae0*/  VIADD R15, R185.reuse, 0x8 ;  /* 0x00000008b90f7836 */ /* 0x040fe20000000000 */
[----:B------:R-:W-:Y:S01]  /*0af0*/  UIADD3 UR16, UPT, UPT, -UR21, UR16, URZ ;  /* 0x0000001015107290 */ /* 0x000fe2000fffe1ff */
[C---:B------:R-:W-:Y:S01]  /*0b00*/  VIADD R14, R185.reuse, 0x10 ;  /* 0x00000010b90e7836 */ /* 0x040fe20000000000 */
[C---:B------:R-:W-:Y:S01]  /*0b10*/  LOP3.LUT R17, R18.reuse, 0x40, RZ, 0xfc, !PT ;  /* 0x0000004012117812 */ /* 0x040fe200078efcff */
[C---:B------:R-:W-:Y:S01]  /*0b20*/  IMAD R9, R185.reuse, 0xc0, R18 ;  /* 0x000000c0b9097824 */ /* 0x040fe200078e0212 */
[----:B------:R-:W-:Y:S01]  /*0b30*/  LOP3.LUT R16, R18, 0x80, RZ, 0xfc, !PT ;  /* 0x0000008012107812 */ /* 0x000fe200078efcff */
[C---:B------:R-:W-:Y:S01]  /*0b40*/  VIADD R13, R185.reuse, 0x18 ;  /* 0x00000018b90d7836 */ /* 0x040fe20000000000 */
[C---:B------:R-:W-:Y:S01]  /*0b50*/  ISETP.GE.AND P4, PT, R185.reuse, UR16, PT ;  /* 0x00000010b9007c0c */ /* 0x040fe2000bf86270 */
[----:B------:R-:W-:Y:S01]  /*0b60*/  VIADD R12, R185, 0x20 ;  /* 0x00000020b90c7836 */ /* 0x000fe20000000000 */
[----:B------:R-:W-:Y:S01]  /*0b70*/  ISETP.GE.AND P3, PT, R15, UR16, PT ;  /* 0x000000100f007c0c */ /* 0x000fe2000bf66270 */
[----:B-1----:R-:W-:Y:S01]  /*0b80*/  UIMAD UR6, UR4, UR6, UR15 ;  /* 0x00000006040672a4 */ /* 0x002fe2000f8e020f */
[----:B------:R-:W-:-:S02]  /*0b90*/  ISETP.GE.AND P2, PT, R14, UR16, PT ;  /* 0x000000100e007c0c */ /* 0x000fc4000bf46270 */
[----:B------:R-:W-:Y:S01]  /*0ba0*/  ISETP.GE.AND P1, PT, R13, UR16, PT ;  /* 0x000000100d007c0c */ /* 0x000fe2000bf26270 */
        /* <DEDUP_REMOVED lines=17> */
.L_x_6027:
[----:B------:R-:W-:Y:S05]  /*0cc0*/  BSYNC.RECONVERGENT B0 ;  /* 0x0000000000007941 */ /* 0x000fea0003800200 */
.L_x_6026:
[----:B------:R-:W-:Y:S01]  /*0cd0*/  BSSY.RECONVERGENT B0, `(.L_x_6028) ;  /* 0x0000014000007945 */ /* 0x000fe20003800200 */
[----:B------:R-:W-:Y:S02]  /*0ce0*/  ISETP.GE.AND P0, PT, R12, UR16, PT ;  /* 0x000000100c007c0c */ /* 0x000fe4000bf06270 */
        /* <DEDUP_REMOVED lines=18> */
.L_x_6029:
[----:B------:R-:W-:Y:S05]  /*0e10*/  BSYNC.RECONVERGENT B0 ;  /* 0x0000000000007941 */ /* 0x000fea0003800200 */
.L_x_6028:
[----:B------:R-:W-:Y:S01]  /*0e20*/  BSSY.RECONVERGENT B0, `(.L_x_6030) ;  /* 0x0000014000007945 */ /* 0x000fe20003800200 */
[----:B------:R-:W-:Y:S02]  /*0e30*/  ISETP.GE.AND P4, PT, R11, UR16, PT ;  /* 0x000000100b007c0c */ /* 0x000fe4000bf86270 */
        /* <DEDUP_REMOVED lines=18> */
.L_x_6031:
[----:B------:R-:W-:Y:S05]  /*0f60*/  BSYNC.RECONVERGENT B0 ;  /* 0x0000000000007941 */ /* 0x000fea0003800200 */
.L_x_6030:
        /* <DEDUP_REMOVED lines=20> */
.L_x_6033:
[----:B------:R-:W-:Y:S05]  /*10b0*/  BSYNC.RECONVERGENT B0 ;  /* 0x0000000000007941 */ /* 0x000fea0003800200 */
.L_x_6032:
[----:B------:R-:W-:Y:S01]  /*10c0*/  BSSY.RECONVERGENT B0, `(.L_x_6034) ;  /* 0x0000013000007945 */ /* 0x000fe20003800200 */
[----:B------:R-:W-:-:S03]  /*10d0*/  ISETP.GE.AND P6, PT, R8, UR16, PT ;  /* 0x0000001008007c0c */ /* 0x000fc6000bfc6270 */
        /* <DEDUP_REMOVED lines=17> */
.L_x_6035:
[----:B------:R-:W-:Y:S05]  /*11f0*/  BSYNC.RECONVERGENT B0 ;  /* 0x0000000000007941 */ /* 0x000fea0003800200 */
.L_x_6034:
        /* <DEDUP_REMOVED lines=18> */
.L_x_6037:
[----:B------:R-:W-:Y:S05]  /*1320*/  BSYNC.RECONVERGENT B0 ;  /* 0x0000000000007941 */ /* 0x000fea0003800200 */
.L_x_6036:
        /* <DEDUP_REMOVED lines=18> */
.L_x_6039:
[----:B------:R-:W-:Y:S05]  /*1450*/  BSYNC.RECONVERGENT B0 ;  /* 0x0000000000007941 */ /* 0x000fea0003800200 */
.L_x_6038:
        /* <DEDUP_REMOVED lines=18> */
.L_x_6041:
[----:B------:R-:W-:Y:S05]  /*1580*/  BSYNC.RECONVERGENT B0 ;  /* 0x0000000000007941 */ /* 0x000fea0003800200 */
.L_x_6040:
[----:B------:R-:W1:Y:S01]  /*1590*/  LDCU.64 UR4, c[0x0][0x428] ;  /* 0x00008500ff0477ac */ /* 0x000e620008000a00 */
[----:B------:R-:W-:Y:S01]  /*15a0*/  ISETP.NE.AND P0, PT, R18, RZ, PT ;  /* 0x000000ff1200720c */ /* 0x000fe20003f05270 */
[----:B------:R-:W-:-:S03]  /*15b0*/  IMAD.U32 R0, RZ, RZ, UR7 ;  /* 0x00000007ff007e24 */ /* 0x000fc6000f8e00ff */
[C---:B------:R-:W-:Y:S02]  /*15c0*/  ISETP.GE.OR P1, PT, R185.reuse, UR16, P0 ;  /* 0x00000010b9007c0c */ /* 0x040fe40008726670 */
[----:B------:R-:W-:Y:S02]  /*15d0*/  IADD3 R185, P2, PT, R185, UR7, RZ ;  /* 0x00000007b9b97c10 */ /* 0x000fe4000ff5e0ff */
[----:B------:R-:W-:Y:S02]  /*15e0*/  ISETP.GE.OR P6, PT, R15, UR16, P0 ;  /* 0x000000100f007c0c */ /* 0x000fe400087c6670 */
[----:B------:R-:W-:Y:S02]  /*15f0*/  LEA.HI.X.SX32 R0, R0, RZ, 0x1, P2 ;  /* 0x000000ff00007211 */ /* 0x000fe400010f0eff */
[----:B------:R-:W-:Y:S02]  /*1600*/  ISETP.GE.OR P5, PT, R14, UR16, P0 ;  /* 0x000000100e007c0c */ /* 0x000fe400087a6670 */
[----:B------:R-:W-:-:S02]  /*1610*/  ISETP.GE.OR P4, PT, R13, UR16, P0 ;  /* 0x000000100d007c0c */ /* 0x000fc40008786670 */
[----:B------:R-:W-:Y:S01]  /*1620*/  ISETP.GE.OR P3, PT, R12, UR16, P0 ;  /* 0x000000100c007c0c */ /* 0x000fe20008766670 */
[----:B--234-:R-:W-:Y:S01]  /*1630*/  @!P1 IMAD.MOV.U32 R5, RZ, RZ, -0x800000 ;  /* 0xff800000ff059424 */ /* 0x01cfe200078e00ff */
[----:B-1----:R-:W-:-:S03]  /*1640*/  LEA R2, P2, R185, UR4, 0x2 ;  /* 0x00000004b9027c11 */ /* 0x002fc6000f8410ff */
[----:B------:R-:W-:Y:S01]  /*1650*/  @!P6 IMAD.MOV.U32 R17, RZ, RZ, -0x800000 ;  /* 0xff800000ff11e424 */ /* 0x000fe200078e00ff */
[----:B------:R-:W-:Y:S02]  /*1660*/  LEA.HI.X R3, R185, UR5, R0, 0x2, P2 ;  /* 0x00000005b9037c11 */ /* 0x000fe400090f1400 */
[----:B------:R-:W-:Y:S01]  /*1670*/  ISETP.GE.OR P2, PT, R11, UR16, P0 ;  /* 0x000000100b007c0c */ /* 0x000fe20008746670 */
[----:B------:R-:W-:Y:S02]  /*1680*/  @!P5 IMAD.MOV.U32 R15, RZ, RZ, -0x800000 ;  /* 0xff800000ff0fd424 */ /* 0x000fe400078e00ff */
[----:B------:R1:W-:Y:S01]  /*1690*/  @!P1 STG.E desc[UR26][R2.64], R5 ;  /* 0x0000000502009986 */ /* 0x0003e2000c10191a */
[----:B------:R-:W-:Y:S01]  /*16a0*/  ISETP.GE.OR P1, PT, R10, UR16, P0 ;  /* 0x000000100a007c0c */ /* 0x000fe20008726670 */
[----:B------:R-:W-:Y:S01]  /*16b0*/  @!P4 IMAD.MOV.U32 R13, RZ, RZ, -0x800000 ;  /* 0xff800000ff0dc424 */ /* 0x000fe200078e00ff */
[----:B------:R-:W-:Y:S01]  /*16c0*/  ISETP.GE.OR P0, PT, R8, UR16, P0 ;  /* 0x0000001008007c0c */ /* 0x000fe20008706670 */
        /* <DEDUP_REMOVED lines=13> */
.L_x_6025:
        /* <DEDUP_REMOVED lines=13> */
.L_x_6042:
        /* <DEDUP_REMOVED lines=103> */
.L_x_6043:
        /* <DEDUP_REMOVED lines=15> */
.L_x_6045:
[----:B------:R-:W2:Y:S01]  /*1fd0*/  LDC.64 R134, c[0x0][0x3b8] ;  /* 0x0000ee00ff867b82 */ /* 0x000ea20000000a00 */
[----:B------:R-:W-:-:S06]  /*1fe0*/  UIADD3 UR4, UPT, UPT, UR6, UR7, URZ ;  /* 0x0000000706047290 */ /* 0x000fcc000fffe0ff */
[----:B--2---:R-:W-:Y:S02]  /*1ff0*/  IMAD R15, R135, UR4, RZ ;  /* 0x00000004870f7c24 */ /* 0x004fe4000f8e02ff */
[----:B------:R-:W-:-:S05]  /*2000*/  IMAD.WIDE.U32 R2, R134, UR4, RZ ;  /* 0x0000000486027c25 */ /* 0x000fca000f8e00ff */
[----:B------:R-:W-:Y:S02]  /*2010*/  IADD3 R15, PT, PT, R3, R15, RZ ;  /* 0x0000000f030f7210 */ /* 0x000fe40007ffe0ff */
[----:B------:R-:W-:Y:S02]  /*2020*/  MOV R14, R2 ;  /* 0x00000002000e7202 */ /* 0x000fe40000000f00 */
.L_x_6046:
        /* <DEDUP_REMOVED lines=14> */
.L_x_6047:
[----:B------:R-:W2:Y:S01]  /*2110*/  LDC.64 R146, c[0x0][0x3c0] ;  /* 0x0000f000ff927b82 */ /* 0x000ea20000000a00 */
[----:B------:R-:W-:-:S06]  /*2120*/  UIADD3 UR6, UPT, UPT, UR6, UR7, URZ ;  /* 0x0000000706067290 */ /* 0x000fcc000fffe0ff */
[----:B--2---:R-:W-:Y:S02]  /*2130*/  IMAD R13, R147, UR6, RZ ;  /* 0x00000006930d7c24 */ /* 0x004fe4000f8e02ff */
[----:B------:R-:W-:-:S05]  /*2140*/  IMAD.WIDE.U32 R2, R146, UR6, RZ ;  /* 0x0000000692027c25 */ /* 0x000fca000f8e00ff */
[----:B------:R-:W-:Y:S02]  /*2150*/  IADD3 R13, PT, PT, R3, R13, RZ ;  /* 0x0000000d030d7210 */ /* 0x000fe40007ffe0ff */
[----:B------:R-:W-:-:S07]  /*2160*/  MOV R12, R2 ;  /* 0x00000002000c7202 */ /* 0x000fce0000000f00 */
.L_x_6048:
        /* <DEDUP_REMOVED lines=47> */
.L_x_6044:
        /* <DEDUP_REMOVED lines=86> */
.L_x_6051:
[----:B------:R3:W-:Y:S02]  /*29c0*/  STS.128 [R182+0x4000], RZ ;  /* 0x004000ffb6007388 */ /* 0x0007e40000000c00 */
.L_x_6050:
[----:B------:R-:W-:Y:S05]  /*29d0*/  BSYNC.RECONVERGENT B0 ;  /* 0x0000000000007941 */ /* 0x000fea0003800200 */
.L_x_6049:
        /* <DEDUP_REMOVED lines=36> */
.L_x_6054:
[----:B------:R2:W-:Y:S02]  /*2c20*/  STS.128 [R182+0x4800], RZ ;  /* 0x004800ffb6007388 */ /* 0x0005e40000000c00 */
.L_x_6053:
[----:B------:R-:W-:Y:S05]  /*2c30*/  BSYNC.RECONVERGENT B0 ;  /* 0x0000000000007941 */ /* 0x000fea0003800200 */
.L_x_6052:
        /* <DEDUP_REMOVED lines=36> */
.L_x_6057:
[----:B------:R2:W-:Y:S02]  /*2e80*/  STS.128 [R182+0x5000], RZ ;  /* 0x005000ffb6007388 */ /* 0x0005e40000000c00 */
.L_x_6056:
[----:B------:R-:W-:Y:S05]  /*2e90*/  BSYNC.RECONVERGENT B0 ;  /* 0x0000000000007941 */ /* 0x000fea0003800200 */
.L_x_6055:
        /* <DEDUP_REMOVED lines=35> */
.L_x_6060:
[----:B------:R2:W-:Y:S02]  /*30d0*/  STS.128 [R182+0x5800], RZ ;  /* 0x005800ffb6007388 */ /* 0x0005e40000000c00 */
.L_x_6059:
[----:B------:R-:W-:Y:S05]  /*30e0*/  BSYNC.RECONVERGENT B0 ;  /* 0x0000000000007941 */ /* 0x000fea0003800200 */
.L_x_6058:
        /* <DEDUP_REMOVED lines=29> */
.L_x_6063:
[----:B------:R1:W-:Y:S02]  /*32c0*/  STS.128 [R182+0xa000], RZ ;  /* 0x00a000ffb6007388 */ /* 0x0003e40000000c00 */
.L_x_6062:
[----:B------:R-:W-:Y:S05]  /*32d0*/  BSYNC.RECONVERGENT B0 ;  /* 0x0000000000007941 */ /* 0x000fea0003800200 */
.L_x_6061:
[----:B------:R-:W-:Y:S01]  /*32e0*/  ISETP.GE.AND P0, PT, R5, UR4, PT ;  /* 0x0000000405007c0c */ /* 0x000fe2000bf06270 */
[----:B------:R-:W-:Y:S01]  /*32f0*/  BSSY.RECONVERGENT B0, `(.L_x_6064) ;  /* 0x000001b000007945 */ /* 0x000fe20003800200 */
[C---:B------:R-:W-:Y:S01]  /*3300*/  SHF.L.U64.HI R94, R134.reuse, 0x4, R135 ;  /* 0x00000004865e7819 */ /* 0x040fe20000010287 */
[----:B------:R-:W-:-:S10]  /*3310*/  IMAD.SHL.U32 R3, R134, 0x10, RZ ;  /* 0x0000001086037824 */ /* 0x000fd400078e00ff */
        /* <DEDUP_REMOVED lines=23> */
.L_x_6066:
[----:B------:R1:W-:Y:S02]  /*3490*/  STS.128 [R182+0xa800], RZ ;  /* 0x00a800ffb6007388 */ /* 0x0003e40000000c00 */
.L_x_6065:
[----:B------:R-:W-:Y:S05]  /*34a0*/  BSYNC.RECONVERGENT B0 ;  /* 0x0000000000007941 */ /* 0x000fea0003800200 */
.L_x_6064:
        /* <DEDUP_REMOVED lines=25> */
.L_x_6069:
[----:B------:R1:W-:Y:S02]  /*3640*/  STS.128 [R182+0xb000], RZ ;  /* 0x00b000ffb6007388 */ /* 0x0003e40000000c00 */
.L_x_6068:
[----:B------:R-:W-:Y:S05]  /*3650*/  BSYNC.RECONVERGENT B0 ;  /* 0x0000000000007941 */ /* 0x000fea0003800200 */
.L_x_6067:
[----:B------:R-:W-:Y:S01]  /*3660*/  ISETP.GE.AND P0, PT, R0, UR4, PT ;  /* 0x0000000400007c0c */ /* 0x000fe2000bf06270 */
        /* <DEDUP_REMOVED lines=25> */
.L_x_6071:
[----:B------:R-:W-:Y:S05]  /*3800*/  BSYNC.RECONVERGENT B0 ;  /* 0x0000000000007941 */ /* 0x000fea0003800200 */
.L_x_6070:
        /* <DEDUP_REMOVED lines=15> */
[----:B------:R-:W-:Y:S01]  /*3900*/  IMAD.SHL.U32 R97, R185, 0x2, RZ ;  /* 0x00000002b9617824 */ /* 0x000fe200078e00ff */
[----:B-1----:R-:W2:Y:S01]  /*3910*/  MUFU.RCP R6, UR6 ;  /* 0x0000000600067d08 */ /* 0x002ea20008001000 */
[----:B------:R-:W-:Y:S01]  /*3920*/  BAR.SYNC.DEFER_BLOCKING 0x0 ;  /* 0x0000000000007b1d */ /* 0x000fe20000010000 */
[----:B--2---:R-:W-:Y:S01]  /*3930*/  FMUL.FTZ R6, R7, R6 ;  /* 0x0000000607067220 */ /* 0x004fe20000410000 */
[----:B------:R-:W-:-:S04]  /*3940*/  LOP3.LUT R7, R184, 0x200, R193, 0xf8, !PT ;  /* 0x00000200b8077812 */ /* 0x000fc800078ef8c1 */
        /* <DEDUP_REMOVED lines=24> */
.L_x_6074:
[----:B------:R2:W-:Y:S01]  /*3ad0*/  STS.128 [R182+0x10000], RZ ;  /* 0x010000ffb6007388 */ /* 0x0005e20000000c00 */
[----:B------:R-:W-:Y:S05]  /*3ae0*/  BRA `(.L_x_6075) ;  /* 0x00000000000c7947 */ /* 0x000fea0003800000 */
.L_x_6073:
[----:B------:R1:W-:Y:S04]  /*3af0*/  STS.128 [R182+0xc000], RZ ;  /* 0x00c000ffb6007388 */ /* 0x0003e80000000c00 */
[----:B------:R1:W-:Y:S04]  /*3b00*/  STS.128 [R182+0xe000], RZ ;  /* 0x00e000ffb6007388 */ /* 0x0003e80000000c00 */
[----:B------:R1:W-:Y:S02]  /*3b10*/  STS.128 [R182+0x10000], RZ ;  /* 0x010000ffb6007388 */ /* 0x0003e40000000c00 */
.L_x_6075:
[----:B------:R-:W-:Y:S05]  /*3b20*/  BSYNC.RECONVERGENT B0 ;  /* 0x0000000000007941 */ /* 0x000fea0003800200 */
.L_x_6072:
        /* <DEDUP_REMOVED lines=30> */
.L_x_6078:
[----:B------:R1:W-:Y:S02]  /*3d10*/  STS.128 [R182+0x10800], RZ ;  /* 0x010800ffb6007388 */ /* 0x0003e40000000c00 */
.L_x_6077:
[----:B------:R-:W-:Y:S05]  /*3d20*/  BSYNC.RECONVERGENT B0 ;  /* 0x0000000000007941 */ /* 0x000fea0003800200 */
.L_x_6076:
        /* <DEDUP_REMOVED lines=28> */
.L_x_6081:
[----:B------:R1:W-:Y:S02]  /*3ef0*/  STS.128 [R182+0x11000], RZ ;  /* 0x011000ffb6007388 */ /* 0x0003e40000000c00 */
.L_x_6080:
[----:B------:R-:W-:Y:S05]  /*3f00*/  BSYNC.RECONVERGENT B0 ;  /* 0x0000000000007941 */ /* 0x000fea0003800200 */
.L_x_6079:
        /* <DEDUP_REMOVED lines=35> */
.L_x_6084:
[----:B------:R1:W-:Y:S02]  /*4140*/  STS.128 [R182+0x11800], RZ ;  /* 0x011800ffb6007388 */ /* 0x0003e40000000c00 */
.L_x_6083:
[----:B------:R-:W-:Y:S05]  /*4150*/  BSYNC.RECONVERGENT B0 ;  /* 0x0000000000007941 */ /* 0x000fea0003800200 */
.L_x_6082:
[----:B------:R-:W-:Y:S01]  /*4160*/  IMAD.SHL.U32 R4, R4, 0x400, RZ ;  /* 0x0000040004047824 */ /* 0x000fe200078e00ff */
[----:B------:R-:W-:Y:S01]  /*4170*/  LOP3.LUT R145, R2, R145, RZ, 0x3c, !PT ;  /* 0x0000009102917212 */ /* 0x000fe200078e3cff */
[----:B------:R-:W-:Y:S01]  /*4180*/  IMAD.MOV.U32 R183, RZ, RZ, 0x20 ;  /* 0x00000020ffb77424 */ /* 0x000fe200078e00ff */
[----:B------:R-:W-:Y:S01]  /*4190*/  LEA R104, R104, UR5, 0x1 ;  /* 0x0000000568687c11 */ /* 0x000fe2000f8e08ff */
[----:B------:R-:W-:Y:S01]  /*41a0*/  IMAD.MOV.U32 R133, RZ, RZ, 0x40 ;  /* 0x00000040ff857424 */ /* 0x000fe200078e00ff */
[----:B------:R-:W-:Y:S01]  /*41b0*/  LOP3.LUT R4, R4, 0x400, RZ, 0xc0, !PT ;  /* 0x0000040004047812 */ /* 0x000fe200078ec0ff */
[----:B------:R-:W5:Y:S01]  /*41c0*/  LDCU UR4, c[0x0][0x50c] ;  /* 0x0000a180ff0477ac */ /* 0x000f620008000800 */
[C---:B------:R-:W-:Y:S01]  /*41d0*/  LOP3.LUT P6, RZ, R185.reuse, 0x2, RZ, 0xc0, !PT ;  /* 0x00000002b9ff7812 */ /* 0x040fe200078cc0ff */
[----:B------:R-:W-:Y:S01]  /*41e0*/  LDSM.16.M88.4 R40, [R104] ;  /* 0x000000006828783b */ /* 0x000fe20000000200 */
[----:B------:R-:W-:Y:S01]  /*41f0*/  LOP3.LUT P2, RZ, R185, 0x4, RZ, 0xc0, !PT ;  /* 0x00000004b9ff7812 */ /* 0x000fe2000784c0ff */
[----:B------:R-:W-:Y:S01]  /*4200*/  IMAD R101, R145, 0x2, R4 ;  /* 0x0000000291657824 */ /* 0x000fe200078e0204 */
[----:B------:R-:W-:Y:S01]  /*4210*/  SEL R93, R183, 0xffffffe0, !P6 ;  /* 0xffffffe0b75d7807 */ /* 0x000fe20007000000 */
[----:B------:R-:W-:Y:S01]  /*4220*/  UIADD3 UR20, UPT, UPT, UR22, UR20, -UR16 ;  /* 0x0000001416147290 */ /* 0x000fe2000fffe810 */
[----:B------:R-:W-:Y:S01]  /*4230*/  SEL R133, R133, 0xffffffc0, !P2 ;  /* 0xffffffc085857807 */ /* 0x000fe20005000000 */
[----:B------:R-:W-:Y:S01]  /*4240*/  VIADD R96, R101, UR5 ;  /* 0x0000000565607c36 */ /* 0x000fe20008000000 */
[----:B------:R-:W4:Y:S01]  /*4250*/  LDSM.16.M88.4 R64, [R101+UR5+0x6000] ;  /* 0x006000056540783b */ /* 0x000f220008000200 */
[----:B------:R-:W-:Y:S01]  /*4260*/  IMAD.IADD R102, R104, 0x1, R93 ;  /* 0x0000000168667824 */ /* 0x000fe200078e025d */
[----:B------:R-:W-:Y:S01]  /*4270*/  IADD3 R192, PT, PT, R0, UR21, R181 ;  /* 0x0000001500c07c10 */ /* 0x000fe2000fffe0b5 */
[----:B------:R-:W-:Y:S01]  /*4280*/  IMAD.IADD R99, R96, 0x1, R93 ;  /* 0x0000000160637824 */ /* 0x000fe200078e025d */
[----:B------:R-:W2:Y:S01]  /*4290*/  LDSM.16.M88.4 R56, [R101+UR5+0x6800] ;  /* 0x006800056538783b */ /* 0x000ea20008000200 */
[--C-:B------:R-:W-:Y:S01]  /*42a0*/  IMAD.IADD R100, R104, 0x1, R133.reuse ;  /* 0x0000000168647824 */ /* 0x100fe200078e0285 */
[----:B------:R-:W-:Y:S01]  /*42b0*/  LOP3.LUT R144, R97, 0x6, RZ, 0xc0, !PT ;  /* 0x0000000661907812 */ /* 0x000fe200078ec0ff */
[----:B------:R-:W-:Y:S01]  /*42c0*/  IMAD.IADD R96, R96, 0x1, R133 ;  /* 0x0000000160607824 */ /* 0x000fe200078e0285 */
[----:B------:R-:W3:Y:S01]  /*42d0*/  LDSM.16.M88.4 R48, [R101+UR5+0x7000] ;  /* 0x007000056530783b */ /* 0x000ee20008000200 */
[C---:B------:R-:W-:Y:S01]  /*42e0*/  IMAD.IADD R98, R93.reuse, 0x1, R100 ;  /* 0x000000015d627824 */ /* 0x040fe200078e0264 */
[----:B------:R-:W-:Y:S01]  /*42f0*/  UISETP.GT.AND UP0, UPT, UR23, UR14, UPT ;  /* 0x0000000e1700728c */ /* 0x000fe2000bf04270 */
[----:B------:R-:W-:Y:S01]  /*4300*/  IMAD.IADD R95, R93, 0x1, R96 ;  /* 0x000000015d5f7824 */ /* 0x000fe200078e0260 */
[----:B------:R-:W5:Y:S01]  /*4310*/  LDSM.16.M88.4 R24, [R101+UR5+0x7800] ;  /* 0x007800056518783b */ /* 0x000f620008000200 */
[----:B------:R-:W-:-:S03]  /*4320*/  IMAD.U32 R195, RZ, RZ, UR22 ;  /* 0x00000016ffc37e24 */ /* 0x000fc6000f8e00ff */
[----:B------:R-:W-:Y:S04]  /*4330*/  LDSM.16.M88.4 R12, [R102] ;  /* 0x00000000660c783b */ /* 0x000fe80000000200 */
[----:B-1----:R-:W1:Y:S04]  /*4340*/  LDSM.16.M88.4 R4, [R99+0x6000] ;  /* 0x006000006304783b */ /* 0x002e680000000200 */
[----:B------:R-:W1:Y:S04]  /*4350*/  LDSM.16.M88.4 R32, [R99+0x6800] ;  /* 0x006800006320783b */ /* 0x000e680000000200 */
[----:B------:R-:W1:Y:S04]  /*4360*/  LDSM.16.M88.4 R20, [R99+0x7000] ;  /* 0x007000006314783b */ /* 0x000e680000000200 */
[----:B------:R-:W-:Y:S04]  /*4370*/  LDSM.16.M88.4 R8, [R100] ;  /* 0x000000006408783b */ /* 0x000fe80000000200 */
[----:B------:R-:W1:Y:S01]  /*4380*/  LDSM.16.M88.4 R28, [R96+0x6000] ;  /* 0x00600000601c783b */ /* 0x000e620000000200 */
[C---:B----4-:R-:W-:Y:S03]  /*4390*/  HMMA.16816.F32 R16, R40.reuse, R64, RZ ;  /* 0x000000402810723c */ /* 0x050fe600000018ff */
[----:B------:R-:W-:Y:S04]  /*43a0*/  LDSM.16.M88.4 R80, [R96+0x6800] ;  /* 0x006800006050783b */ /* 0x000fe80000000200 */
[----:B------:R-:W-:Y:S01]  /*43b0*/  LDSM.16.M88.4 R76, [R95+0x6000] ;  /* 0x006000005f4c783b */ /* 0x000fe20000000200 */
[C---:B------:R-:W-:Y:S03]  /*43c0*/  HMMA.16816.F32 R64, R40.reuse, R66, RZ ;  /* 0x000000422840723c */ /* 0x040fe600000018ff */
[----:B------:R-:W-:Y:S04]  /*43d0*/  LDSM.16.M88.4 R72, [R96+0x7000] ;  /* 0x007000006048783b */ /* 0x000fe80000000200 */
[----:B------:R-:W-:Y:S01]  /*43e0*/  LDSM.16.M88.4 R68, [R96+0x7800] ;  /* 0x007800006044783b */ /* 0x000fe20000000200 */
[C---:B--2---:R-:W-:Y:S03]  /*43f0*/  HMMA.16816.F32 R60, R40.reuse, R56, RZ ;  /* 0x00000038283c723c */ /* 0x044fe600000018ff */
[----:B------:R-:W-:Y:S04]  /*4400*/  LDSM.16.M88.4 R36, [R95+0x6800] ;  /* 0x006800005f24783b */ /* 0x000fe80000000200 */
[----:B------:R-:W-:Y:S01]  /*4410*/  LDSM.16.M88.4 R88, [R101+UR5+0x8800] ;  /* 0x008800056558783b */ /* 0x000fe20008000200 */
[C---:B---3--:R-:W-:Y:S03]  /*4420*/  HMMA.16816.F32 R52, R40.reuse, R48, RZ ;  /* 0x000000302834723c */ /* 0x048fe600000018ff */
        /* <DEDUP_REMOVED lines=78> */
[----:B------:R-:W5:Y:S07]  /*4910*/  LDSM.16.M88.4 R72, [R101+UR5+0xb000] ;  /* 0x00b000056548783b */ /* 0x000f6e0008000200 */
        /* <DEDUP_REMOVED lines=29> */
[--C-:B------:R-:W-:Y:S02]  /*4af0*/  VIADDMNMX R197, R12, 0x1, R195.reuse, PT ;  /* 0x000000010cc57846 */ /* 0x100fe400038001c3 */
[----:B------:R-:W-:Y:S01]  /*4b00*/  HMMA.16816.F32 R52, R36, R28, R52 ;  /* 0x0000001c2434723c */ /* 0x000fe20000001834 */
[----:B------:R-:W-:Y:S01]  /*4b10*/  VIADD R28, R144, UR13 ;  /* 0x0000000d901c7c36 */ /* 0x000fe20008000000 */
[----:B------:R-:W-:Y:S02]  /*4b20*/  VIADDMNMX R195, R12, 0x9, R195, PT ;  /* 0x000000090cc37846 */ /* 0x000fe400038001c3 */
[----:B------:R-:W-:Y:S01]  /*4b30*/  VIADDMNMX R198, R192, -UR18, RZ, !PT ;  /* 0x80000012c0c67c46 */ /* 0x000fe2000f8001ff */
[C---:B------:R-:W-:Y:S02]  /*4b40*/  VIADD R13, R28.reuse, UR16 ;  /* 0x000000101c0d7c36 */ /* 0x040fe40008000000 */
[----:B------:R-:W-:Y:S01]  /*4b50*/  VIADD R21, R28, 0x1 ;  /* 0x000000011c157836 */ /* 0x000fe20000000000 */
[C---:B------:R-:W-:Y:S01]  /*4b60*/  HMMA.16816.F32 R60, R80.reuse, R76, R60 ;  /* 0x0000004c503c723c */ /* 0x040fe2000000183c */
[----:B------:R-:W-:Y:S01]  /*4b70*/  IMAD.IADD R20, R192, 0x1, -R13 ;  /* 0x00000001c0147824 */ /* 0x000fe200078e0a0d */
[----:B------:R-:W-:Y:S01]  /*4b80*/  ISETP.GE.AND P4, PT, R28, R198, PT ;  /* 0x000000c61c00720c */ /* 0x000fe20003f86270 */
[----:B------:R-:W-:Y:S01]  /*4b90*/  FMUL.FTZ R12, R16, UR4 ;  /* 0x00000004100c7c20 */ /* 0x000fe20008410000 */
[----:B------:R-:W-:Y:S01]  /*4ba0*/  FMUL.FTZ R16, R18, UR4 ;  /* 0x0000000412107c20 */ /* 0x000fe20008410000 */
[----:B------:R-:W-:Y:S01]  /*4bb0*/  FMUL.FTZ R17, R17, UR4 ;  /* 0x0000000411117c20 */ /* 0x000fe20008410000 */
[----:B------:R-:W-:Y:S01]  /*4bc0*/  IABS R20, R20 ;  /* 0x0000001400147213 */ /* 0x000fe20000000000 */
[----:B------:R-:W-:Y:S01]  /*4bd0*/  FMUL.FTZ R19, R19, UR4 ;  /* 0x0000000413137c20 */ /* 0x000fe20008410000 */
[----:B------:R-:W-:Y:S01]  /*4be0*/  HMMA.16816.F32 R56, R80, R78, R56 ;  /* 0x0000004e5038723c */ /* 0x000fe20000001838 */
[----:B------:R-:W-:Y:S01]  /*4bf0*/  MUFU.TANH R12, R12 ;  /* 0x0000000c000c7308 */ /* 0x000fe20000002400 */
[C---:B------:R-:W-:Y:S01]  /*4c00*/  ISETP.GE.AND P5, PT, R21.reuse, R198, PT ;  /* 0x000000c61500720c */ /* 0x040fe20003fa6270 */
[----:B------:R-:W-:Y:S01]  /*4c10*/  IMAD.MOV.U32 R18, RZ, RZ, R20 ;  /* 0x000000ffff127224 */ /* 0x000fe200078e0014 */
[----:B------:R-:W-:-:S02]  /*4c20*/  ISETP.GE.AND P3, PT, R21, R197, PT ;  /* 0x000000c51500720c */ /* 0x000fc40003f66270 */
[----:B------:R-:W-:Y:S02]  /*4c30*/  ISETP.GE.AND P1, PT, R21, R195, PT ;  /* 0x000000c31500720c */ /* 0x000fe40003f26270 */
[C---:B------:R-:W-:Y:S01]  /*4c40*/  HMMA.16816.F32 R48, R80.reuse, R74, R48 ;  /* 0x0000004a5030723c */ /* 0x040fe20000001830 */
[----:B------:R-:W1:Y:S07]  /*4c50*/  MUFU.TANH R16, R16 ;  /* 0x0000001000107308 */ /* 0x000e6e0000002400 */
[----:B------:R-:W-:Y:S01]  /*4c60*/  HMMA.16816.F32 R68, R80, R70, R40 ;  /* 0x000000465044723c */ /* 0x000fe20000001828 */
[----:B------:R-:W2:Y:S01]  /*4c70*/  LDSM.16.M88.4 R40, [R96+0xa800] ;  /* 0x00a800006028783b */ /* 0x000ea20000000200 */
[----:B------:R-:W3:Y:S06]  /*4c80*/  MUFU.TANH R17, R17 ;  /* 0x0000001100117308 */ /* 0x000eec0000002400 */
[----:B------:R-:W-:Y:S08]  /*4c90*/  HMMA.16816.F32 R64, R8, R22, R64 ;  /* 0x000000160840723c */ /* 0x000ff00000001840 */
[C---:B------:R-:W-:Y:S08]  /*4ca0*/  HMMA.16816.F32 R60, R36.reuse, R32, R60 ;  /* 0x00000020243c723c */ /* 0x040ff0000000183c */
[C---:B------:R-:W-:Y:S08]  /*4cb0*/  HMMA.16816.F32 R56, R36.reuse, R34, R56 ;  /* 0x000000222438723c */ /* 0x040ff00000001838 */
[----:B------:R-:W-:Y:S01]  /*4cc0*/  HMMA.16816.F32 R48, R36, R30, R48 ;  /* 0x0000001e2430723c */ /* 0x000fe20000001830 */
[----:B------:R-:W-:Y:S01]  /*4cd0*/  VIADD R30, R192, 0x8 ;  /* 0x00000008c01e7836 */ /* 0x000fe20000000000 */
[----:B------:R-:W4:Y:S03]  /*4ce0*/  MUFU.TANH R31, R19 ;  /* 0x00000013001f7308 */ /* 0x000f260000002400 */
[C---:B------:R-:W-:Y:S01]  /*4cf0*/  IMAD.IADD R20, R30.reuse, 0x1, -R13 ;  /* 0x000000011e147824 */ /* 0x040fe200078e0a0d */
[----:B------:R-:W-:-:S02]  /*4d00*/  VIADDMNMX R196, R30, -UR18, RZ, !PT ;  /* 0x800000121ec47c46 */ /* 0x000fc4000f8001ff */
[----:B------:R-:W-:Y:S02]  /*4d10*/  HMMA.16816.F32 R44, R36, R24, R44 ;  /* 0x00000018242c723c */ /* 0x000fe4000000182c */
[----:B------:R-:W-:Y:S02]  /*4d20*/  ISETP.GE.AND P0, PT, R21, R196, PT ;  /* 0x000000c41500720c */ /* 0x000fe40003f06270 */
[----:B------:R-:W-:-:S04]  /*4d30*/  IABS R20, R20 ;  /* 0x0000001400147213 */ /* 0x000fc80000000000 */
[----:B------:R-:W-:Y:S01]  /*4d40*/  HMMA.16816.F32 R68, R36, R26, R68 ;  /* 0x0000001a2444723c */ /* 0x000fe20000001844 */
[----:B------:R-:W-:Y:S01]  /*4d50*/  VIADD R36, R28, 0x38 ;  /* 0x000000381c247836 */ /* 0x000fe20000000000 */
[----:B------:R-:W-:-:S03]  /*4d60*/  I2FP.F32.S32 R23, R20 ;  /* 0x0000001400177245 */ /* 0x000fc60000201400 */
[----:B------:R-:W-:Y:S02]  /*4d70*/  VIADD R37, R36, UR16 ;  /* 0x0000001024257c36 */ /* 0x000fe40008000000 */
[----:B-1----:R-:W-:Y:S01]  /*4d80*/  FFMA.FTZ R16, R23, -UR10, R16 ;  /* 0x8000000a17107c23 */ /* 0x002fe20008010010 */
[----:B------:R-:W-:Y:S01]  /*4d90*/  HMMA.16816.F32 R64, R4, R14, R64 ;  /* 0x0000000e0440723c */ /* 0x000fe20000001840 */
[----:B------:R-:W-:Y:S02]  /*4da0*/  I2FP.F32.S32 R15, R18 ;  /* 0x00000012000f7245 */ /* 0x000fe40000201400 */
[--C-:B------:R-:W-:Y:S02]  /*4db0*/  IADD3 R18, PT, PT, R192, 0x37, -R37.reuse ;  /* 0x00000037c0127810 */ /* 0x100fe40007ffe825 */
[----:B------:R-:W-:Y:S01]  /*4dc0*/  IADD3 R21, PT, PT, R30, 0x37, -R37 ;  /* 0x000000371e157810 */ /* 0x000fe20007ffe825 */
[----:B------:R-:W-:Y:S01]  /*4dd0*/  FFMA.FTZ R22, R15, -UR10, R12 ;  /* 0x8000000a0f167c23 */ /* 0x000fe2000801000c */
[----:B------:R-:W-:Y:S01]  /*4de0*/  IABS R18, R18 ;  /* 0x0000001200127213 */ /* 0x000fe20000000000 */
[----:B------:R-:W1:Y:S01]  /*4df0*/  LDSM.16.M88.4 R12, [R95+0xa800] ;  /* 0x00a800005f0c783b */ /* 0x000e620000000200 */
[----:B------:R-:W-:Y:S01]  /*4e00*/  IABS R21, R21 ;  /* 0x0000001500157213 */ /* 0x000fe20000000000 */
[----:B--2---:R-:W-:Y:S01]  /*4e10*/  HMMA.16816.F32 R60, R8, R40, R60 ;  /* 0x00000028083c723c */ /* 0x004fe2000000183c */
[----:B------:R-:W-:-:S02]  /*4e20*/  FSEL R22, R22, -INF , P4 ;  /* 0xff80000016167808 */ /* 0x000fc40002000000 */
[----:B------:R-:W-:Y:S02]  /*4e30*/  I2FP.F32.S32 R18, R18 ;  /* 0x0000001200127245 */ /* 0x000fe40000201400 */
[----:B------:R-:W-:Y:S02]  /*4e40*/  ISETP.GE.AND P4, PT, R28, R197, PT ;  /* 0x000000c51c00720c */ /* 0x000fe40003f86270 */
[----:B------:R-:W-:Y:S01]  /*4e50*/  I2FP.F32.S32 R20, R21 ;  /* 0x0000001500147245 */ /* 0x000fe20000201400 */
[----:B---3--:R-:W-:Y:S01]  /*4e60*/  FFMA.FTZ R18, R18, -UR10, R17 ;  /* 0x8000000a12127c23 */ /* 0x008fe20008010011 */
[----:B------:R-:W-:Y:S01]  /*4e70*/  FSEL R32, R22, -INF , !P4 ;  /* 0xff80000016207808 */ /* 0x000fe20006000000 */
[----:B------:R-:W-:Y:S01]  /*4e80*/  FMUL.FTZ R64, R64, UR4 ;  /* 0x0000000440407c20 */ /* 0x000fe20008410000 */
[----:B------:R-:W-:Y:S01]  /*4e90*/  ISETP.GE.AND P4, PT, R28, R196, PT ;  /* 0x000000c41c00720c */ /* 0x000fe20003f86270 */
[----:B------:R-:W-:Y:S01]  /*4ea0*/  FMUL.FTZ R66, R66, UR4 ;  /* 0x0000000442427c20 */ /* 0x000fe20008410000 */
[----:B----4-:R-:W-:Y:S01]  /*4eb0*/  FFMA.FTZ R31, R20, -UR10, R31 ;  /* 0x8000000a141f7c23 */ /* 0x010fe2000801001f */
[----:B------:R-:W-:Y:S01]  /*4ec0*/  IADD3 R20, PT, PT, R30, 0x30, -R37 ;  /* 0x000000301e147810 */ /* 0x000fe20007ffe825 */
[----:B------:R-:W-:Y:S01]  /*4ed0*/  VIADD R17, R28, 0x8 ;  /* 0x000000081c117836 */ /* 0x000fe20000000000 */
[----:B------:R-:W-:Y:S01]  /*4ee0*/  FSEL R29, R16, -INF , P4 ;  /* 0xff800000101d7808 */ /* 0x000fe20002000000 */
[----:B------:R-:W-:Y:S01]  /*4ef0*/  FMUL.FTZ R67, R67, UR4 ;  /* 0x0000000443437c20 */ /* 0x000fe20008410000 */
[----:B------:R-:W-:Y:S01]  /*4f00*/  FSEL R34, R18, -INF , P5 ;  /* 0xff80000012227808 */ /* 0x000fe20002800000 */
[----:B------:R-:W2:Y:S01]  /*4f10*/  MUFU.TANH R16, R64 ;  /* 0x0000004000107308 */ /* 0x000ea20000002400 */
[----:B------:R-:W-:Y:S01]  /*4f20*/  ISETP.GE.AND P4, PT, R28, R195, PT ;  /* 0x000000c31c00720c */ /* 0x000fe20003f86270 */
[----:B------:R-:W-:Y:S01]  /*4f30*/  HMMA.16816.F32 R56, R8, R42, R56 ;  /* 0x0000002a0838723c */ /* 0x000fe20000001838 */
[----:B------:R-:W-:-:S02]  /*4f40*/  IABS R20, R20 ;  /* 0x0000001400147213 */ /* 0x000fc40000000000 */
[----:B------:R-:W-:Y:S02]  /*4f50*/  IADD3 R19, PT, PT, R192, 0x30, -R37 ;  /* 0x00000030c0137810 */ /* 0x000fe40007ffe825 */
[----:B------:R-:W-:Y:S01]  /*4f60*/  FSEL R29, R29, -INF , !P4 ;  /* 0xff8000001d1d7808 */ /* 0x000fe20006000000 */
[----:B------:R-:W3:Y:S01]  /*4f70*/  MUFU.TANH R18, R66 ;  /* 0x0000004200127308 */ /* 0x000ee20000002400 */
[----:B------:R-:W-:Y:S02]  /*4f80*/  FSEL R34, R34, -INF , !P3 ;  /* 0xff80000022227808 */ /* 0x000fe40005800000 */
[----:B------:R-:W-:Y:S02]  /*4f90*/  FSEL R31, R31, -INF , P0 ;  /* 0xff8000001f1f7808 */ /* 0x000fe40000000000 */
[C---:B------:R-:W-:Y:S02]  /*4fa0*/  ISETP.GE.AND P4, PT, R17.reuse, R198, PT ;  /* 0x000000c61100720c */ /* 0x040fe40003f86270 */
[----:B------:R-:W-:-:S02]  /*4fb0*/  ISETP.GE.AND P5, PT, R17, R197, PT ;  /* 0x000000c51100720c */ /* 0x000fc40003fa6270 */
[C---:B------:R-:W-:Y:S02]  /*4fc0*/  ISETP.GE.AND P3, PT, R17.reuse, R195, PT ;  /* 0x000000c31100720c */ /* 0x040fe40003f66270 */
[----:B------:R-:W-:Y:S01]  /*4fd0*/  ISETP.GE.AND P0, PT, R17, R196, PT ;  /* 0x000000c41100720c */ /* 0x000fe20003f06270 */
[----:B------:R-:W-:Y:S01]  /*4fe0*/  IMAD.MOV.U32 R17, RZ, RZ, R20 ;  /* 0x000000ffff117224 */ /* 0x000fe200078e0014 */
[----:B------:R-:W-:Y:S01]  /*4ff0*/  IABS R19, R19 ;  /* 0x0000001300137213 */ /* 0x000fe20000000000 */
[----:B-1----:R-:W-:Y:S01]  /*5000*/  HMMA.16816.F32 R60, R4, R12, R60 ;  /* 0x0000000c043c723c */ /* 0x002fe2000000183c */
[----:B------:R-:W-:Y:S01]  /*5010*/  IADD3 R20, PT, PT, R30, 0x2f, -R37 ;  /* 0x0000002f1e147810 */ /* 0x000fe20007ffe825 */
[----:B------:R-:W-:Y:S01]  /*5020*/  FMUL.FTZ R12, R65, UR4 ;  /* 0x00000004410c7c20 */ /* 0x000fe20008410000 */
[----:B------:R-:W-:Y:S01]  /*5030*/  I2FP.F32.S32 R19, R19 ;  /* 0x0000001300137245 */ /* 0x000fe20000201400 */
[----:B------:R-:W-:Y:S01]  /*5040*/  VIADD R13, R28, 0x9 ;  /* 0x000000091c0d7836 */ /* 0x000fe20000000000 */
[----:B------:R-:W-:-:S02]  /*5050*/  I2FP.F32.S32 R17, R17 ;  /* 0x0000001100117245 */ /* 0x000fc40000201400 */
[----:B------:R-:W-:Y:S01]  /*5060*/  FSEL R31, R31, -INF , !P1 ;  /* 0xff8000001f1f7808 */ /* 0x000fe20004800000 */
[----:B--2---:R-:W-:Y:S01]  /*5070*/  FFMA.FTZ R19, R19, -UR10, R16 ;  /* 0x8000000a13137c23 */ /* 0x004fe20008010010 */
[----:B------:R-:W-:Y:S01]  /*5080*/  MUFU.TANH R12, R12 ;  /* 0x0000000c000c7308 */ /* 0x000fe20000002400 */
[----:B---3--:R-:W-:Y:S01]  /*5090*/  FFMA.FTZ R18, R17, -UR10, R18 ;  /* 0x8000000a11127c23 */ /* 0x008fe20008010012 */
[----:B------:R-:W-:Y:S01]  /*50a0*/  IADD3 R17, PT, PT, R192, 0x2f, -R37 ;  /* 0x0000002fc0117810 */ /* 0x000fe20007ffe825 */
[----:B------:R-:W-:Y:S01]  /*50b0*/  HMMA.16816.F32 R56, R4, R14, R56 ;  /* 0x0000000e0438723c */ /* 0x000fe20000001838 */
[----:B------:R-:W-:Y:S02]  /*50c0*/  FSEL R38, R19, -INF , P4 ;  /* 0xff80000013267808 */ /* 0x000fe40002000000 */
[----:B------:R-:W-:Y:S02]  /*50d0*/  IABS R17, R17 ;  /* 0x0000001100117213 */ /* 0x000fe40000000000 */
[----:B------:R-:W1:Y:S01]  /*50e0*/  MUFU.TANH R16, R67 ;  /* 0x0000004300107308 */ /* 0x000e620000002400 */
[----:B------:R-:W-:Y:S01]  /*50f0*/  IABS R19, R20 ;  /* 0x0000001400137213 */ /* 0x000fe20000000000 */
[----:B------:R-:W-:Y:S01]  /*5100*/  FMUL.FTZ R20, R60, UR4 ;  /* 0x000000043c147c20 */ /* 0x000fe20008410000 */
[----:B------:R-:W-:Y:S01]  /*5110*/  IMAD.MOV.U32 R21, RZ, RZ, R17 ;  /* 0x000000ffff157224 */ /* 0x000fe200078e0011 */
[----:B------:R-:W-:Y:S01]  /*5120*/  FSEL R38, R38, -INF , !P5 ;  /* 0xff80000026267808 */ /* 0x000fe20006800000 */
[----:B------:R-:W-:Y:S01]  /*5130*/  FMUL.FTZ R25, R61, UR4 ;  /* 0x000000043d197c20 */ /* 0x000fe20008410000 */
[----:B------:R-:W-:Y:S01]  /*5140*/  IMAD.MOV.U32 R17, RZ, RZ, R19 ;  /* 0x000000ffff117224 */ /* 0x000fe200078e0013 */
[----:B------:R-:W-:Y:S01]  /*5150*/  FSEL R35, R18, -INF , P0 ;  /* 0xff80000012237808 */ /* 0x000fe20000000000 */
[----:B------:R-:W-:Y:S01]  /*5160*/  MUFU.TANH R20, R20 ;  /* 0x0000001400147308 */ /* 0x000fe20000002400 */
[----:B------:R-:W-:Y:S01]  /*5170*/  ISETP.GE.AND P1, PT, R13, R198, PT ;  /* 0x000000c60d00720c */ /* 0x000fe20003f26270 */
[----:B------:R-:W-:Y:S01]  /*5180*/  FMUL.FTZ R24, R63, UR4 ;  /* 0x000000043f187c20 */ /* 0x000fe20008410000 */
[----:B------:R-:W-:-:S02]  /*5190*/  ISETP.GE.AND P4, PT, R13, R197, PT ;  /* 0x000000c50d00720c */ /* 0x000fc40003f86270 */
[C---:B------:R-:W-:Y:S01]  /*51a0*/  ISETP.GE.AND P5, PT, R13.reuse, R195, PT ;  /* 0x000000c30d00720c */ /* 0x040fe20003fa6270 */
[----:B------:R-:W-:Y:S01]  /*51b0*/  FMUL.FTZ R58, R58, UR4 ;  /* 0x000000043a3a7c20 */ /* 0x000fe20008410000 */
[----:B------:R-:W-:Y:S01]  /*51c0*/  ISETP.GE.AND P0, PT, R13, R196, PT ;  /* 0x000000c40d00720c */ /* 0x000fe20003f06270 */
[----:B------:R-:W-:Y:S01]  /*51d0*/  MUFU.TANH R25, R25 ;  /* 0x0000001900197308 */ /* 0x000fe20000002400 */
[----:B------:R-:W-:Y:S02]  /*51e0*/  I2FP.F32.S32 R13, R17 ;  /* 0x00000011000d7245 */ /* 0x000fe40000201400 */
[----:B------:R-:W-:Y:S02]  /*51f0*/  I2FP.F32.S32 R21, R21 ;  /* 0x0000001500157245 */ /* 0x000fe40000201400 */
[----:B------:R-:W-:Y:S01]  /*5200*/  IADD3 R22, PT, PT, R30, 0x28, -R37 ;  /* 0x000000281e167810 */ /* 0x000fe20007ffe825 */
[----:B-1----:R-:W-:Y:S01]  /*5210*/  FFMA.FTZ R33, R13, -UR10, R16 ;  /* 0x8000000a0d217c23 */ /* 0x002fe20008010010 */
[----:B------:R-:W-:Y:S01]  /*5220*/  FMUL.FTZ R13, R62, UR4 ;  /* 0x000000043e0d7c20 */ /* 0x000fe20008410000 */
[----:B------:R-:W1:Y:S01]  /*5230*/  LDSM.16.M88.4 R16, [R96+0xb000] ;  /* 0x00b000006010783b */ /* 0x000e620000000200 */
[----:B------:R-:W-:Y:S01]  /*5240*/  FFMA.FTZ R21, R21, -UR10, R12 ;  /* 0x8000000a15157c23 */ /* 0x000fe2000801000c */
[----:B------:R-:W-:Y:S01]  /*5250*/  VIADD R12, R28, 0x10 ;  /* 0x000000101c0c7836 */ /* 0x000fe20000000000 */
[----:B------:R-:W-:Y:S01]  /*5260*/  IABS R22, R22 ;  /* 0x0000001600167213 */ /* 0x000fe20000000000 */
[----:B------:R-:W-:Y:S01]  /*5270*/  MUFU.TANH R24, R24 ;  /* 0x0000001800187308 */ /* 0x000fe20000002400 */
[----:B------:R-:W-:Y:S01]  /*5280*/  FSEL R35, R35, -INF , !P3 ;  /* 0xff80000023237808 */ /* 0x000fe20005800000 */
[----:B------:R-:W2:Y:S01]  /*5290*/  LDSM.16.M88.4 R96, [R96+0xb800] ;  /* 0x00b800006060783b */ /* 0x000ea20000000200 */
[----:B------:R-:W-:-:S02]  /*52a0*/  FSEL R40, R21, -INF , P1 ;  /* 0xff80000015287808 */ /* 0x000fc40000800000 */
[----:B------:R-:W-:Y:S02]  /*52b0*/  FSEL R33, R33, -INF , P0 ;  /* 0xff80000021217808 */ /* 0x000fe40000000000 */
[----:B------:R-:W-:Y:S01]  /*52c0*/  FSEL R40, R40, -INF , !P4 ;  /* 0xff80000028287808 */ /* 0x000fe20006000000 */
[----:B------:R-:W3:Y:S01]  /*52d0*/  MUFU.TANH R13, R13 ;  /* 0x0000000d000d7308 */ /* 0x000ee20000002400 */
[C---:B------:R-:W-:Y:S02]  /*52e0*/  ISETP.GE.AND P3, PT, R12.reuse, R198, PT ;  /* 0x000000c60c00720c */ /* 0x040fe40003f66270 */
[C---:B------:R-:W-:Y:S02]  /*52f0*/  ISETP.GE.AND P1, PT, R12.reuse, R197, PT ;  /* 0x000000c50c00720c */ /* 0x040fe40003f26270 */
[C---:B------:R-:W-:Y:S02]  /*5300*/  ISETP.GE.AND P4, PT, R12.reuse, R195, PT ;  /* 0x000000c30c00720c */ /* 0x040fe40003f86270 */
[----:B------:R-:W-:-:S02]  /*5310*/  ISETP.GE.AND P0, PT, R12, R196, PT ;  /* 0x000000c40c00720c */ /* 0x000fc40003f06270 */
[C-C-:B------:R-:W-:Y:S02]  /*5320*/  IADD3 R23, PT, PT, R192.reuse, 0x28, -R37.reuse ;  /* 0x00000028c0177810 */ /* 0x140fe40007ffe825 */
[----:B------:R-:W-:Y:S02]  /*5330*/  I2FP.F32.S32 R12, R22 ;  /* 0x00000016000c7245 */ /* 0x000fe40000201400 */
[----:B------:R-:W-:Y:S02]  /*5340*/  IABS R21, R23 ;  /* 0x0000001700157213 */ /* 0x000fe40000000000 */
[----:B------:R-:W-:Y:S01]  /*5350*/  IADD3 R22, PT, PT, R192, 0x27, -R37 ;  /* 0x00000027c0167810 */ /* 0x000fe20007ffe825 */
[----:B---3--:R-:W-:Y:S01]  /*5360*/  FFMA.FTZ R23, R12, -UR10, R13 ;  /* 0x8000000a0c177c23 */ /* 0x008fe2000801000d */
[----:B------:R-:W-:Y:S01]  /*5370*/  I2FP.F32.S32 R21, R21 ;  /* 0x0000001500157245 */ /* 0x000fe20000201400 */
[----:B------:R-:W3:Y:S01]  /*5380*/  LDSM.16.M88.4 R12, [R95+0xb000] ;  /* 0x00b000005f0c783b */ /* 0x000ee20000000200 */
[----:B------:R-:W-:-:S02]  /*5390*/  IADD3 R26, PT, PT, R30, 0x27, -R37 ;  /* 0x000000271e1a7810 */ /* 0x000fc40007ffe825 */
[----:B------:R-:W-:Y:S01]  /*53a0*/  IABS R22, R22 ;  /* 0x0000001600167213 */ /* 0x000fe20000000000 */
[----:B------:R-:W-:Y:S01]  /*53b0*/  FFMA.FTZ R20, R21, -UR10, R20 ;  /* 0x8000000a15147c23 */ /* 0x000fe20008010014 */
[----:B------:R-:W-:Y:S01]  /*53c0*/  VIADD R21, R28, 0x11 ;  /* 0x000000111c157836 */ /* 0x000fe20000000000 */
[----:B------:R-:W-:Y:S02]  /*53d0*/  IABS R26, R26 ;  /* 0x0000001a001a7213 */ /* 0x000fe40000000000 */
[----:B------:R-:W-:Y:S01]  /*53e0*/  I2FP.F32.S32 R22, R22 ;  /* 0x0000001600167245 */ /* 0x000fe20000201400 */
[C---:B-1----:R-:W-:Y:S01]  /*53f0*/  HMMA.16816.F32 R52, R8.reuse, R16, R52 ;  /* 0x000000100834723c */ /* 0x042fe20000001834 */
[----:B------:R-:W-:Y:S01]  /*5400*/  FSEL R20, R20, -INF , P3 ;  /* 0xff80000014147808 */ /* 0x000fe20001800000 */
[----:B------:R-:W-:Y:S01]  /*5410*/  FMUL.FTZ R16, R56, UR4 ;  /* 0x0000000438107c20 */ /* 0x000fe20008410000 */
[----:B------:R-:W-:Y:S01]  /*5420*/  FSEL R33, R33, -INF , !P5 ;  /* 0xff80000021217808 */ /* 0x000fe20006800000 */
[----:B------:R-:W-:Y:S01]  /*5430*/  FFMA.FTZ R22, R22, -UR10, R25 ;  /* 0x8000000a16167c23 */ /* 0x000fe20008010019 */
[----:B------:R-:W-:Y:S01]  /*5440*/  FSEL R20, R20, -INF , !P1 ;  /* 0xff80000014147808 */ /* 0x000fe20004800000 */
[----:B------:R-:W-:Y:S01]  /*5450*/  VIADD R17, R28, 0x18 ;  /* 0x000000181c117836 */ /* 0x000fe20000000000 */
[----:B------:R-:W-:Y:S01]  /*5460*/  FSEL R23, R23, -INF , P0 ;  /* 0xff80000017177808 */ /* 0x000fe20000000000 */
[----:B------:R-:W-:Y:S01]  /*5470*/  MUFU.TANH R16, R16 ;  /* 0x0000001000107308 */ /* 0x000fe20000002400 */
[C---:B------:R-:W-:Y:S01]  /*5480*/  ISETP.GE.AND P5, PT, R21.reuse, R198, PT ;  /* 0x000000c61500720c */ /* 0x040fe20003fa6270 */
[----:B--2---:R-:W-:Y:S01]  /*5490*/  HMMA.16816.F32 R44, R8, R96, R44 ;  /* 0x00000060082c723c */ /* 0x004fe2000000182c */
[----:B------:R-:W-:-:S02]  /*54a0*/  ISETP.GE.AND P3, PT, R21, R197, PT ;  /* 0x000000c51500720c */ /* 0x000fc40003f66270 */
[C---:B------:R-:W-:Y:S02]  /*54b0*/  ISETP.GE.AND P1, PT, R21.reuse, R195, PT ;  /* 0x000000c31500720c */ /* 0x040fe40003f26270 */
[----:B------:R-:W-:Y:S02]  /*54c0*/  ISETP.GE.AND P0, PT, R21, R196, PT ;  /* 0x000000c41500720c */ /* 0x000fe40003f06270 */
[----:B------:R-:W-:Y:S01]  /*54d0*/  I2FP.F32.S32 R21, R26 ;  /* 0x0000001a00157245 */ /* 0x000fe20000201400 */
[----:B------:R-:W-:Y:S01]  /*54e0*/  HMMA.16816.F32 R68, R8, R98, R68 ;  /* 0x000000620844723c */ /* 0x000fe20000001844 */
[----:B------:R-:W-:Y:S02]  /*54f0*/  IADD3 R26, PT, PT, R30, 0x20, -R37 ;  /* 0x000000201e1a7810 */ /* 0x000fe40007ffe825 */
[----:B------:R-:W-:Y:S01]  /*5500*/  FSEL R23, R23, -INF , !P4 ;  /* 0xff80000017177808 */ /* 0x000fe20006000000 */
[----:B------:R-:W-:Y:S01]  /*5510*/  FFMA.FTZ R21, R21, -UR10, R24 ;  /* 0x8000000a15157c23 */ /* 0x000fe20008010018 */
[----:B------:R-:W-:-:S02]  /*5520*/  FSEL R24, R22, -INF , P5 ;  /* 0xff80000016187808 */ /* 0x000fc40002800000 */
[----:B------:R-:W1:Y:S01]  /*5530*/  MUFU.TANH R22, R58 ;  /* 0x0000003a00167308 */ /* 0x000e620000002400 */
[----:B------:R-:W-:Y:S02]  /*5540*/  IABS R26, R26 ;  /* 0x0000001a001a7213 */ /* 0x000fe40000000000 */
[----:B------:R-:W-:Y:S02]  /*5550*/  FSEL R24, R24, -INF , !P3 ;  /* 0xff80000018187808 */ /* 0x000fe40005800000 */
[----:B------:R-:W-:Y:S01]  /*5560*/  FSEL R21, R21, -INF , P0 ;  /* 0xff80000015157808 */ /* 0x000fe20000000000 */
[----:B---3--:R-:W-:Y:S01]  /*5570*/  HMMA.16816.F32 R52, R4, R12, R52 ;  /* 0x0000000c0434723c */ /* 0x008fe20000001834 */
[----:B------:R-:W-:Y:S01]  /*5580*/  ISETP.GE.AND P4, PT, R17, R198, PT ;  /* 0x000000c61100720c */ /* 0x000fe20003f86270 */
[----:B------:R-:W-:Y:S01]  /*5590*/  FMUL.FTZ R12, R57, UR4 ;  /* 0x00000004390c7c20 */ /* 0x000fe20008410000 */
[----:B------:R-:W-:Y:S01]  /*55a0*/  IADD3 R25, PT, PT, R192, 0x20, -R37 ;  /* 0x00000020c0197810 */ /* 0x000fe20007ffe825 */
[----:B------:R-:W-:Y:S01]  /*55b0*/  VIADD R13, R28, 0x19 ;  /* 0x000000191c0d7836 */ /* 0x000fe20000000000 */
[----:B------:R-:W-:-:S02]  /*55c0*/  ISETP.GE.AND P5, PT, R17, R197, PT ;  /* 0x000000c51100720c */ /* 0x000fc40003fa6270 */
[C---:B------:R-:W-:Y:S01]  /*55d0*/  ISETP.GE.AND P3, PT, R17.reuse, R195, PT ;  /* 0x000000c31100720c */ /* 0x040fe20003f66270 */
[----:B------:R-:W2:Y:S01]  /*55e0*/  MUFU.TANH R12, R12 ;  /* 0x0000000c000c7308 */ /* 0x000ea20000002400 */
[----:B------:R-:W-:Y:S01]  /*55f0*/  ISETP.GE.AND P0, PT, R17, R196, PT ;  /* 0x000000c41100720c */ /* 0x000fe20003f06270 */
[----:B------:R-:W-:Y:S01]  /*5600*/  IMAD.MOV.U32 R17, RZ, RZ, R26 ;  /* 0x000000ffff117224 */ /* 0x000fe200078e001a */
[----:B------:R-:W-:Y:S01]  /*5610*/  IABS R25, R25 ;  /* 0x0000001900197213 */ /* 0x000fe20000000000 */
[----:B------:R-:W-:Y:S01]  /*5620*/  FMUL.FTZ R26, R59, UR4 ;  /* 0x000000043b1a7c20 */ /* 0x000fe20008410000 */
[----:B------:R-:W-:Y:S02]  /*5630*/  FSEL R21, R21, -INF , !P1 ;  /* 0xff80000015157808 */ /* 0x000fe40004800000 */
[----:B------:R-:W-:Y:S02]  /*5640*/  I2FP.F32.S32 R17, R17 ;  /* 0x0000001100117245 */ /* 0x000fe40000201400 */
[----:B------:R-:W-:Y:S01]  /*5650*/  I2FP.F32.S32 R25, R25 ;  /* 0x0000001900197245 */ /* 0x000fe20000201400 */
[----:B------:R-:W3:Y:S01]  /*5660*/  MUFU.TANH R26, R26 ;  /* 0x0000001a001a7308 */ /* 0x000ee20000002400 */
[----:B------:R-:W-:Y:S01]  /*5670*/  FMUL.FTZ R42, R54, UR4 ;  /* 0x00000004362a7c20 */ /* 0x000fe20008410000 */
[----:B-1----:R-:W-:Y:S01]  /*5680*/  FFMA.FTZ R27, R17, -UR10, R22 ;  /* 0x8000000a111b7c23 */ /* 0x002fe20008010016 */
[--C-:B------:R-:W-:Y:S01]  /*5690*/  IADD3 R17, PT, PT, R192, 0x1f, -R37.reuse ;  /* 0x0000001fc0117810 */ /* 0x100fe20007ffe825 */
[----:B------:R-:W-:Y:S01]  /*56a0*/  FFMA.FTZ R16, R25, -UR10, R16 ;  /* 0x8000000a19107c23 */ /* 0x000fe20008010010 */
[----:B------:R-:W-:Y:S01]  /*56b0*/  IADD3 R25, PT, PT, R30, 0x1f, -R37 ;  /* 0x0000001f1e197810 */ /* 0x000fe20007ffe825 */
[----:B------:R-:W-:Y:S01]  /*56c0*/  FMUL.FTZ R52, R52, UR4 ;  /* 0x0000000434347c20 */ /* 0x000fe20008410000 */
[----:B------:R-:W-:Y:S01]  /*56d0*/  IABS R17, R17 ;  /* 0x0000001100117213 */ /* 0x000fe20000000000 */
[----:B------:R-:W-:Y:S01]  /*56e0*/  MUFU.TANH R42, R42 ;  /* 0x0000002a002a7308 */ /* 0x000fe20000002400 */
[----:B------:R-:W-:Y:S01]  /*56f0*/  FSEL R16, R16, -INF , P4 ;  /* 0xff80000010107808 */ /* 0x000fe20002000000 */
[----:B------:R-:W-:Y:S01]  /*5700*/  FMUL.FTZ R53, R53, UR4 ;  /* 0x0000000435357c20 */ /* 0x000fe20008410000 */
[----:B------:R-:W-:-:S02]  /*5710*/  IABS R25, R25 ;  /* 0x0000001900197213 */ /* 0x000fc40000000000 */
[----:B------:R-:W-:Y:S02]  /*5720*/  I2FP.F32.S32 R39, R17 ;  /* 0x0000001100277245 */ /* 0x000fe40000201400 */
[----:B------:R-:W-:Y:S02]  /*5730*/  FSEL R22, R16, -INF , !P5 ;  /* 0xff80000010167808 */ /* 0x000fe40006800000 */
[----:B------:R-:W-:Y:S01]  /*5740*/  HMMA.16816.F32 R16, R8, R18, R48 ;  /* 0x000000120810723c */ /* 0x000fe20000001830 */
[----:B------:R-:W-:Y:S01]  /*5750*/  I2FP.F32.S32 R25, R25 ;  /* 0x0000001900197245 */ /* 0x000fe20000201400 */
[----:B--2---:R-:W-:Y:S01]  /*5760*/  FFMA.FTZ R39, R39, -UR10, R12 ;  /* 0x8000000a27277c23 */ /* 0x004fe2000801000c */
[----:B------:R-:W-:Y:S01]  /*5770*/  ISETP.GE.AND P1, PT, R13, R198, PT ;  /* 0x000000c60d00720c */ /* 0x000fe20003f26270 */
[----:B------:R-:W1:Y:S01]  /*5780*/  MUFU.TANH R12, R52 ;  /* 0x00000034000c7308 */ /* 0x000e620000002400 */
[----:B------:R-:W-:Y:S01]  /*5790*/  FSEL R27, R27, -INF , P0 ;  /* 0xff8000001b1b7808 */ /* 0x000fe20000000000 */
[----:B---3--:R-:W-:Y:S01]  /*57a0*/  FFMA.FTZ R25, R25, -UR10, R26 ;  /* 0x8000000a19197c23 */ /* 0x008fe2000801001a */
[--C-:B------:R-:W-:Y:S01]  /*57b0*/  IADD3 R26, PT, PT, R192, 0x18, -R37.reuse ;  /* 0x00000018c01a7810 */ /* 0x100fe20007ffe825 */
[----:B------:R-:W-:Y:S01]  /*57c0*/  FMUL.FTZ R48, R55, UR4 ;  /* 0x0000000437307c20 */ /* 0x000fe20008410000 */
[----:B------:R-:W-:Y:S01]  /*57d0*/  IADD3 R41, PT, PT, R30, 0x18, -R37 ;  /* 0x000000181e297810 */ /* 0x000fe20007ffe825 */
[----:B------:R-:W-:Y:S01]  /*57e0*/  VIADD R11, R28, 0x30 ;  /* 0x000000301c0b7836 */ /* 0x000fe20000000000 */
[----:B------:R-:W-:-:S02]  /*57f0*/  ISETP.GE.AND P4, PT, R13, R197, PT ;  /* 0x000000c50d00720c */ /* 0x000fc40003f86270 */
[C---:B------:R-:W-:Y:S01]  /*5800*/  ISETP.GE.AND P5, PT, R13.reuse, R195, PT ;  /* 0x000000c30d00720c */ /* 0x040fe20003fa6270 */
[----:B------:R-:W-:Y:S01]  /*5810*/  MUFU.TANH R48, R48 ;  /* 0x0000003000307308 */ /* 0x000fe20000002400 */
[----:B------:R-:W-:Y:S01]  /*5820*/  ISETP.GE.AND P0, PT, R13, R196, PT ;  /* 0x000000c40d00720c */ /* 0x000fe20003f06270 */
[----:B------:R-:W-:Y:S01]  /*5830*/  VIADD R13, R28, 0x20 ;  /* 0x000000201c0d7836 */ /* 0x000fe20000000000 */
[----:B------:R-:W-:Y:S02]  /*5840*/  FSEL R43, R39, -INF , P1 ;  /* 0xff800000272b7808 */ /* 0x000fe40000800000 */
[----:B------:R-:W-:Y:S01]  /*5850*/  IABS R39, R26 ;  /* 0x0000001a00277213 */ /* 0x000fe20000000000 */
[----:B------:R-:W-:Y:S01]  /*5860*/  HMMA.16816.F32 R16, R4, R14, R16 ;  /* 0x0000000e0410723c */ /* 0x000fe20000001810 */
[----:B------:R-:W-:Y:S02]  /*5870*/  IABS R41, R41 ;  /* 0x0000002900297213 */ /* 0x000fe40000000000 */
[----:B------:R-:W-:-:S02]  /*5880*/  FSEL R27, R27, -INF , !P3 ;  /* 0xff8000001b1b7808 */ /* 0x000fc40005800000 */
[----:B------:R-:W-:Y:S02]  /*5890*/  FSEL R26, R43, -INF , !P4 ;  /* 0xff8000002b1a7808 */ /* 0x000fe40006000000 */
[----:B------:R-:W-:Y:S02]  /*58a0*/  FSEL R25, R25, -INF , P0 ;  /* 0xff80000019197808 */ /* 0x000fe40000000000 */
[C---:B------:R-:W-:Y:S02]  /*58b0*/  ISETP.GE.AND P3, PT, R13.reuse, R198, PT ;  /* 0x000000c60d00720c */ /* 0x040fe40003f66270 */
[C---:B------:R-:W-:Y:S02]  /*58c0*/  ISETP.GE.AND P1, PT, R13.reuse, R197, PT ;  /* 0x000000c50d00720c */ /* 0x040fe40003f26270 */
[C---:B------:R-:W-:Y:S02]  /*58d0*/  ISETP.GE.AND P4, PT, R13.reuse, R195, PT ;  /* 0x000000c30d00720c */ /* 0x040fe40003f86270 */
[----:B------:R-:W-:-:S02]  /*58e0*/  ISETP.GE.AND P0, PT, R13, R196, PT ;  /* 0x000000c40d00720c */ /* 0x000fc40003f06270 */
[----:B------:R-:W-:Y:S02]  /*58f0*/  I2FP.F32.S32 R39, R39 ;  /* 0x0000002700277245 */ /* 0x000fe40000201400 */
[----:B------:R-:W-:Y:S01]  /*5900*/  I2FP.F32.S32 R13, R41 ;  /* 0x00000029000d7245 */ /* 0x000fe20000201400 */
[----:B------:R-:W-:Y:S01]  /*5910*/  VIADD R41, R28, 0x21 ;  /* 0x000000211c297836 */ /* 0x000fe20000000000 */
[--C-:B------:R-:W-:Y:S01]  /*5920*/  IADD3 R49, PT, PT, R30, 0x17, -R37.reuse ;  /* 0x000000171e317810 */ /* 0x100fe20007ffe825 */
[----:B-1----:R-:W-:Y:S01]  /*5930*/  FFMA.FTZ R43, R39, -UR10, R12 ;  /* 0x8000000a272b7c23 */ /* 0x002fe2000801000c */
[----:B------:R-:W-:Y:S01]  /*5940*/  FSEL R25, R25, -INF , !P5 ;  /* 0xff80000019197808 */ /* 0x000fe20006800000 */
[----:B------:R-:W-:Y:S01]  /*5950*/  FFMA.FTZ R143, R13, -UR10, R42 ;  /* 0x8000000a0d8f7c23 */ /* 0x000fe2000801002a */
[----:B------:R-:W1:Y:S01]  /*5960*/  MUFU.TANH R39, R53 ;  /* 0x0000003500277308 */ /* 0x000e620000002400 */
[----:B------:R-:W2:Y:S01]  /*5970*/  LDSM.16.M88.4 R12, [R95+0xb800] ;  /* 0x00b800005f0c783b */ /* 0x000ea20000000200 */
[----:B------:R-:W-:Y:S01]  /*5980*/  IADD3 R42, PT, PT, R192, 0x17, -R37 ;  /* 0x00000017c02a7810 */ /* 0x000fe20007ffe825 */
[----:B------:R-:W-:Y:S01]  /*5990*/  FMUL.FTZ R16, R16, UR4 ;  /* 0x0000000410107c20 */ /* 0x000fe20008410000 */
[----:B------:R-:W-:Y:S01]  /*59a0*/  FSEL R172, R43, -INF , P3 ;  /* 0xff8000002bac7808 */ /* 0x000fe20001800000 */
[----:B------:R-:W-:Y:S01]  /*59b0*/  FMUL.FTZ R17, R17, UR4 ;  /* 0x0000000411117c20 */ /* 0x000fe20008410000 */
[----:B------:R-:W-:Y:S01]  /*59c0*/  IABS R42, R42 ;  /* 0x0000002a002a7213 */ /* 0x000fe20000000000 */
[----:B------:R-:W-:-:S04]  /*59d0*/  DEPBAR.LE SB0, 0x0 ;  /* 0x000080000000791a */ /* 0x000fc80000000000 */
[----:B------:R-:W-:Y:S01]  /*59e0*/  IABS R43, R49 ;  /* 0x00000031002b7213 */ /* 0x000fe20000000000 */
[----:B------:R-:W3:Y:S01]  /*59f0*/  MUFU.TANH R16, R16 ;  /* 0x0000001000107308 */ /* 0x000ee20000002400 */
[----:B------:R-:W-:Y:S02]  /*5a00*/  FSEL R172, R172, -INF , !P1 ;  /* 0xff800000acac7808 */ /* 0x000fe40004800000 */
[----:B------:R-:W-:Y:S02]  /*5a10*/  FSEL R143, R143, -INF , P0 ;  /* 0xff8000008f8f7808 */ /* 0x000fe40000000000 */
[C---:B------:R-:W-:Y:S02]  /*5a20*/  ISETP.GE.AND P5, PT, R41.reuse, R198, PT ;  /* 0x000000c62900720c */ /* 0x040fe40003fa6270 */
[C---:B------:R-:W-:Y:S01]  /*5a30*/  ISETP.GE.AND P3, PT, R41.reuse, R197, PT ;  /* 0x000000c52900720c */ /* 0x040fe20003f66270 */
[----:B------:R-:W-:Y:S01]  /*5a40*/  MUFU.TANH R17, R17 ;  /* 0x0000001100117308 */ /* 0x000fe20000002400 */
[----:B------:R-:W-:Y:S01]  /*5a50*/  BAR.SYNC.DEFER_BLOCKING 0x0 ;  /* 0x0000000000007b1d */ /* 0x000fe20000010000 */
[----:B------:R-:W-:-:S02]  /*5a60*/  ISETP.GE.AND P1, PT, R41, R195, PT ;  /* 0x000000c32900720c */ /* 0x000fc40003f26270 */
[----:B------:R-:W-:Y:S02]  /*5a70*/  ISETP.GE.AND P0, PT, R41, R196, PT ;  /* 0x000000c42900720c */ /* 0x000fe40003f06270 */
[----:B------:R-:W-:Y:S02]  /*5a80*/  I2FP.F32.S32 R42, R42 ;  /* 0x0000002a002a7245 */ /* 0x000fe40000201400 */
[----:B------:R-:W-:Y:S02]  /*5a90*/  I2FP.F32.S32 R41, R43 ;  /* 0x0000002b00297245 */ /* 0x000fe40000201400 */
[----:B------:R-:W-:Y:S01]  /*5aa0*/  IADD3 R43, PT, PT, R192, 0x10, -R37 ;  /* 0x00000010c02b7810 */ /* 0x000fe20007ffe825 */
[----:B-1----:R-:W-:Y:S01]  /*5ab0*/  FFMA.FTZ R42, R42, -UR10, R39 ;  /* 0x8000000a2a2a7c23 */ /* 0x002fe20008010027 */
[----:B------:R-:W-:Y:S02]  /*5ac0*/  VIADD R39, R28, 0x28 ;  /* 0x000000281c277836 */ /* 0x000fe40000000000 */
[----:B------:R-:W-:Y:S01]  /*5ad0*/  FFMA.FTZ R48, R41, -UR10, R48 ;  /* 0x8000000a29307c23 */ /* 0x000fe20008010030 */
[----:B------:R-:W-:Y:S01]  /*5ae0*/  FMUL.FTZ R41, R18, UR4 ;  /* 0x0000000412297c20 */ /* 0x000fe20008410000 */
[----:B------:R-:W-:-:S02]  /*5af0*/  FSEL R143, R143, -INF , !P4 ;  /* 0xff8000008f8f7808 */ /* 0x000fc40006000000 */
[----:B------:R-:W-:Y:S02]  /*5b00*/  FSEL R170, R42, -INF , P5 ;  /* 0xff8000002aaa7808 */ /* 0x000fe40002800000 */
[----:B------:R-:W-:Y:S01]  /*5b10*/  IABS R42, R43 ;  /* 0x0000002b002a7213 */ /* 0x000fe20000000000 */
[----:B------:R-:W1:Y:S01]  /*5b20*/  MUFU.TANH R41, R41 ;  /* 0x0000002900297308 */ /* 0x000e620000002400 */
[C---:B--2---:R-:W-:Y:S01]  /*5b30*/  HMMA.16816.F32 R44, R4.reuse, R12, R44 ;  /* 0x0000000c042c723c */ /* 0x044fe2000000182c */
[----:B------:R-:W-:Y:S01]  /*5b40*/  FSEL R170, R170, -INF , !P3 ;  /* 0xff800000aaaa7808 */ /* 0x000fe20005800000 */
[----:B------:R-:W-:Y:S01]  /*5b50*/  FMUL.FTZ R13, R19, UR4 ;  /* 0x00000004130d7c20 */ /* 0x000fe20008410000 */
[----:B------:R-:W-:Y:S01]  /*5b60*/  FSEL R141, R48, -INF , P0 ;  /* 0xff800000308d7808 */ /* 0x000fe20000000000 */
[C---:B------:R-:W-:Y:S01]  /*5b70*/  VIADD R12, R28.reuse, 0x29 ;  /* 0x000000291c0c7836 */ /* 0x040fe20000000000 */
[C---:B------:R-:W-:Y:S02]  /*5b80*/  ISETP.GE.AND P4, PT, R39.reuse, R198, PT ;  /* 0x000000c62700720c */ /* 0x040fe40003f86270 */
[C---:B------:R-:W-:Y:S01]  /*5b90*/  ISETP.GE.AND P5, PT, R39.reuse, R197, PT ;  /* 0x000000c52700720c */ /* 0x040fe20003fa6270 */
[----:B------:R-:W2:Y:S01]  /*5ba0*/  MUFU.TANH R13, R13 ;  /* 0x0000000d000d7308 */ /* 0x000ea20000002400 */
[C---:B------:R-:W-:Y:S01]  /*5bb0*/  ISETP.GE.AND P3, PT, R39.reuse, R195, PT ;  /* 0x000000c32700720c */ /* 0x040fe20003f66270 */
[----:B------:R-:W-:Y:S01]  /*5bc0*/  HMMA.16816.F32 R68, R4, R14, R68 ;  /* 0x0000000e0444723c */ /* 0x000fe20000001844 */
[----:B------:R-:W-:Y:S01]  /*5bd0*/  ISETP.GE.AND P0, PT, R39, R196, PT ;  /* 0x000000c42700720c */ /* 0x000fe20003f06270 */
[----:B------:R-:W-:Y:S01]  /*5be0*/  VIADD R4, R28, 0x31 ;  /* 0x000000311c047836 */ /* 0x000fe20000000000 */
[--C-:B------:R-:W-:Y:S01]  /*5bf0*/  IADD3 R18, PT, PT, R30, 0x10, -R37.reuse ;  /* 0x000000101e127810 */ /* 0x100fe20007ffe825 */
[----:B------:R-:W-:Y:S01]  /*5c00*/  IMAD.IADD R7, R192, 0x1, -R37 ;  /* 0x00000001c0077824 */ /* 0x000fe200078e0a25 */
[----:B------:R-:W-:Y:S01]  /*5c10*/  I2FP.F32.S32 R39, R42 ;  /* 0x0000002a00277245 */ /* 0x000fe20000201400 */
[----:B------:R-:W-:Y:S01]  /*5c20*/  VIADD R28, R28, 0x39 ;  /* 0x000000391c1c7836 */ /* 0x000fe20000000000 */
[----:B------:R-:W-:-:S02]  /*5c30*/  IABS R18, R18 ;  /* 0x0000001200127213 */ /* 0x000fc40000000000 */
[--C-:B------:R-:W-:Y:S01]  /*5c40*/  IADD3 R19, PT, PT, R192, 0xf, -R37.reuse ;  /* 0x0000000fc0137810 */ /* 0x100fe20007ffe825 */
[----:B---3--:R-:W-:Y:S01]  /*5c50*/  FFMA.FTZ R16, R39, -UR10, R16 ;  /* 0x8000000a27107c23 */ /* 0x008fe20008010010 */
[----:B------:R-:W-:Y:S01]  /*5c60*/  IADD3 R39, PT, PT, R30, 0xf, -R37 ;  /* 0x0000000f1e277810 */ /* 0x000fe20007ffe825 */
[----:B------:R-:W-:Y:S01]  /*5c70*/  FMUL.FTZ R8, R44, UR4 ;  /* 0x000000042c087c20 */ /* 0x000fe20008410000 */
[----:B------:R-:W-:Y:S01]  /*5c80*/  I2FP.F32.S32 R18, R18 ;  /* 0x0000001200127245 */ /* 0x000fe20000201400 */
[----:B------:R-:W-:Y:S01]  /*5c90*/  FMUL.FTZ R10, R46, UR4 ;  /* 0x000000042e0a7c20 */ /* 0x000fe20008410000 */
[----:B------:R-:W-:Y:S01]  /*5ca0*/  IABS R19, R19 ;  /* 0x0000001300137213 */ /* 0x000fe20000000000 */
[----:B------:R-:W-:Y:S01]  /*5cb0*/  FMUL.FTZ R45, R45, UR4 ;  /* 0x000000042d2d7c20 */ /* 0x000fe20008410000 */
[----:B------:R-:W-:Y:S01]  /*5cc0*/  IABS R39, R39 ;  /* 0x0000002700277213 */ /* 0x000fe20000000000 */
[----:B-1----:R-:W-:Y:S01]  /*5cd0*/  FFMA.FTZ R18, R18, -UR10, R41 ;  /* 0x8000000a12127c23 */ /* 0x002fe20008010029 */
[----:B------:R-:W-:Y:S01]  /*5ce0*/  FSEL R140, R16, -INF , P4 ;  /* 0xff800000108c7808 */ /* 0x000fe20002000000 */
[----:B------:R-:W-:Y:S01]  /*5cf0*/  IMAD.MOV.U32 R16, RZ, RZ, R19 ;  /* 0x000000ffff107224 */ /* 0x000fe200078e0013 */
[----:B------:R-:W-:Y:S01]  /*5d00*/  FSEL R141, R141, -INF , !P1 ;  /* 0xff8000008d8d7808 */ /* 0x000fe20004800000 */
[----:B------:R-:W-:Y:S01]  /*5d10*/  IMAD.MOV.U32 R19, RZ, RZ, R39 ;  /* 0x000000ffff137224 */ /* 0x000fe200078e0027 */
[----:B------:R-:W-:Y:S01]  /*5d20*/  FSEL R140, R140, -INF , !P5 ;  /* 0xff8000008c8c7808 */ /* 0x000fe20006800000 */
[----:B------:R-:W1:Y:S01]  /*5d30*/  MUFU.TANH R8, R8 ;  /* 0x0000000800087308 */ /* 0x000e620000002400 */
[----:B------:R-:W-:Y:S01]  /*5d40*/  I2FP.F32.S32 R16, R16 ;  /* 0x0000001000107245 */ /* 0x000fe20000201400 */
[----:B------:R-:W-:Y:S01]  /*5d50*/  FMUL.FTZ R47, R47, UR4 ;  /* 0x000000042f2f7c20 */ /* 0x000fe20008410000 */
[----:B------:R-:W-:Y:S01]  /*5d60*/  FSEL R175, R18, -INF , P0 ;  /* 0xff80000012af7808 */ /* 0x000fe20000000000 */
[----:B------:R-:W-:Y:S01]  /*5d70*/  FMUL.FTZ R70, R70, UR4 ;  /* 0x0000000446467c20 */ /* 0x000fe20008410000 */
[----:B------:R-:W-:Y:S01]  /*5d80*/  ISETP.GE.AND P1, PT, R12, R198, PT ;  /* 0x000000c60c00720c */ /* 0x000fe20003f26270 */
[----:B------:R-:W-:Y:S01]  /*5d90*/  FFMA.FTZ R16, R16, -UR10, R17 ;  /* 0x8000000a10107c23 */ /* 0x000fe20008010011 */
[C---:B------:R-:W-:Y:S01]  /*5da0*/  ISETP.GE.AND P4, PT, R12.reuse, R197, PT ;  /* 0x000000c50c00720c */ /* 0x040fe20003f86270 */
[----:B------:R-:W3:Y:S01]  /*5db0*/  MUFU.TANH R10, R10 ;  /* 0x0000000a000a7308 */ /* 0x000ee20000002400 */
[----:B------:R-:W-:Y:S01]  /*5dc0*/  ISETP.GE.AND P5, PT, R12, R195, PT ;  /* 0x000000c30c00720c */ /* 0x000fe20003fa6270 */
[----:B------:R-:W-:Y:S01]  /*5dd0*/  FMUL.FTZ R68, R68, UR4 ;  /* 0x0000000444447c20 */ /* 0x000fe20008410000 */
[----:B------:R-:W-:Y:S01]  /*5de0*/  ISETP.GE.AND P0, PT, R12, R196, PT ;  /* 0x000000c40c00720c */ /* 0x000fe20003f06270 */
[----:B------:R-:W-:Y:S01]  /*5df0*/  FMUL.FTZ R69, R69, UR4 ;  /* 0x0000000445457c20 */ /* 0x000fe20008410000 */
[----:B------:R-:W-:Y:S01]  /*5e00*/  I2FP.F32.S32 R12, R19 ;  /* 0x00000013000c7245 */ /* 0x000fe20000201400 */
[----:B------:R-:W-:Y:S01]  /*5e10*/  FMUL.FTZ R71, R71, UR4 ;  /* 0x0000000447477c20 */ /* 0x000fe20008410000 */
[----:B------:R-:W-:Y:S01]  /*5e20*/  FSEL R16, R16, -INF , P1 ;  /* 0xff80000010107808 */ /* 0x000fe20000800000 */
[----:B------:R-:W4:Y:S01]  /*5e30*/  MUFU.TANH R45, R45 ;  /* 0x0000002d002d7308 */ /* 0x000f220000002400 */
[----:B------:R-:W-:Y:S01]  /*5e40*/  IADD3 R9, PT, PT, R30, 0x8, -R37 ;  /* 0x000000081e097810 */ /* 0x000fe20007ffe825 */
[----:B--2---:R-:W-:Y:S01]  /*5e50*/  FFMA.FTZ R12, R12, -UR10, R13 ;  /* 0x8000000a0c0c7c23 */ /* 0x004fe2000801000d */
[----:B------:R-:W-:-:S02]  /*5e60*/  IADD3 R13, PT, PT, R192, 0x8, -R37 ;  /* 0x00000008c00d7810 */ /* 0x000fc40007ffe825 */
[----:B------:R-:W-:Y:S02]  /*5e70*/  FSEL R175, R175, -INF , !P3 ;  /* 0xff800000afaf7808 */ /* 0x000fe40005800000 */
[----:B------:R-:W-:Y:S01]  /*5e80*/  IABS R13, R13 ;  /* 0x0000000d000d7213 */ /* 0x000fe20000000000 */
[----:B------:R-:W2:Y:S01]  /*5e90*/  MUFU.TANH R47, R47 ;  /* 0x0000002f002f7308 */ /* 0x000ea20000002400 */
[----:B------:R-:W-:Y:S02]  /*5ea0*/  FSEL R142, R16, -INF , !P4 ;  /* 0xff800000108e7808 */ /* 0x000fe40006000000 */
[----:B------:R-:W-:Y:S02]  /*5eb0*/  FSEL R205, R12, -INF , P0 ;  /* 0xff8000000ccd7808 */ /* 0x000fe40000000000 */
[C---:B------:R-:W-:Y:S02]  /*5ec0*/  ISETP.GE.AND P3, PT, R11.reuse, R198, PT ;  /* 0x000000c60b00720c */ /* 0x040fe40003f66270 */
[C---:B------:R-:W-:Y:S01]  /*5ed0*/  ISETP.GE.AND P1, PT, R11.reuse, R197, PT ;  /* 0x000000c50b00720c */ /* 0x040fe20003f26270 */
[----:B------:R-:W5:Y:S01]  /*5ee0*/  MUFU.TANH R70, R70 ;  /* 0x0000004600467308 */ /* 0x000f620000002400 */
[----:B------:R-:W-:-:S02]  /*5ef0*/  ISETP.GE.AND P4, PT, R11, R195, PT ;  /* 0x000000c30b00720c */ /* 0x000fc40003f86270 */
[----:B------:R-:W-:Y:S02]  /*5f00*/  ISETP.GE.AND P0, PT, R11, R196, PT ;  /* 0x000000c40b00720c */ /* 0x000fe40003f06270 */
[----:B------:R-:W-:Y:S02]  /*5f10*/  IABS R9, R9 ;  /* 0x0000000900097213 */ /* 0x000fe40000000000 */
[----:B------:R-:W-:Y:S01]  /*5f20*/  I2FP.F32.S32 R11, R13 ;  /* 0x0000000d000b7245 */ /* 0x000fe20000201400 */
[----:B------:R-:W5:Y:S01]  /*5f30*/  MUFU.TANH R68, R68 ;  /* 0x0000004400447308 */ /* 0x000f620000002400 */
[----:B------:R-:W-:Y:S02]  /*5f40*/  I2FP.F32.S32 R9, R9 ;  /* 0x0000000900097245 */ /* 0x000fe40000201400 */
[--C-:B------:R-:W-:Y:S01]  /*5f50*/  IADD3 R6, PT, PT, R192, 0x7, -R37.reuse ;  /* 0x00000007c0067810 */ /* 0x100fe20007ffe825 */
[----:B-1----:R-:W-:Y:S01]  /*5f60*/  FFMA.FTZ R8, R11, -UR10, R8 ;  /* 0x8000000a0b087c23 */ /* 0x002fe20008010008 */
[----:B------:R-:W-:Y:S01]  /*5f70*/  IADD3 R5, PT, PT, R30, 0x7, -R37 ;  /* 0x000000071e057810 */ /* 0x000fe20007ffe825 */
[----:B---3--:R-:W-:Y:S01]  /*5f80*/  FFMA.FTZ R9, R9, -UR10, R10 ;  /* 0x8000000a09097c23 */ /* 0x008fe2000801000a */
[----:B------:R-:W-:Y:S01]  /*5f90*/  IABS R6, R6 ;  /* 0x0000000600067213 */ /* 0x000fe20000000000 */
[----:B------:R-:W1:Y:S01]  /*5fa0*/  MUFU.TANH R69, R69 ;  /* 0x0000004500457308 */ /* 0x000e620000002400 */
[----:B------:R-:W-:-:S02]  /*5fb0*/  FSEL R8, R8, -INF , P3 ;  /* 0xff80000008087808 */ /* 0x000fc40001800000 */
[----:B------:R-:W-:Y:S02]  /*5fc0*/  IABS R5, R5 ;  /* 0x0000000500057213 */ /* 0x000fe40000000000 */
[----:B------:R-:W-:Y:S02]  /*5fd0*/  FSEL R205, R205, -INF , !P5 ;  /* 0xff800000cdcd7808 */ /* 0x000fe40006800000 */
[----:B------:R-:W-:Y:S01]  /*5fe0*/  FSEL R204, R8, -INF , !P1 ;  /* 0xff80000008cc7808 */ /* 0x000fe20004800000 */
[----:B------:R-:W3:Y:S01]  /*5ff0*/  MUFU.TANH R71, R71 ;  /* 0x0000004700477308 */ /* 0x000ee20000002400 */
[----:B------:R-:W-:Y:S02]  /*6000*/  FSEL R9, R9, -INF , P0 ;  /* 0xff80000009097808 */ /* 0x000fe40000000000 */
[C---:B------:R-:W-:Y:S02]  /*6010*/  ISETP.GE.AND P5, PT, R4.reuse, R198, PT ;  /* 0x000000c60400720c */ /* 0x040fe40003fa6270 */
[----:B------:R-:W-:-:S02]  /*6020*/  ISETP.GE.AND P3, PT, R4, R197, PT ;  /* 0x000000c50400720c */ /* 0x000fc40003f66270 */
[C---:B------:R-:W-:Y:S02]  /*6030*/  ISETP.GE.AND P1, PT, R4.reuse, R195, PT ;  /* 0x000000c30400720c */ /* 0x040fe40003f26270 */
[----:B------:R-:W-:Y:S02]  /*6040*/  ISETP.GE.AND P0, PT, R4, R196, PT ;  /* 0x000000c40400720c */ /* 0x000fe40003f06270 */
[----:B------:R-:W-:Y:S02]  /*6050*/  I2FP.F32.S32 R6, R6 ;  /* 0x0000000600067245 */ /* 0x000fe40000201400 */
[----:B------:R-:W-:Y:S01]  /*6060*/  I2FP.F32.S32 R4, R5 ;  /* 0x0000000500047245 */ /* 0x000fe20000201400 */
[C-C-:B------:R-:W-:Y:S01]  /*6070*/  IMAD.IADD R5, R30.reuse, 0x1, -R37.reuse ;  /* 0x000000011e057824 */ /* 0x140fe200078e0a25 */
[----:B------:R-:W-:Y:S01]  /*6080*/  IADD3 R30, PT, PT, R30, -0x1, -R37 ;  /* 0xffffffff1e1e7810 */ /* 0x000fe20007ffe825 */
[----:B----4-:R-:W-:Y:S01]  /*6090*/  FFMA.FTZ R6, R6, -UR10, R45 ;  /* 0x8000000a06067c23 */ /* 0x010fe2000801002d */
[----:B------:R-:W-:Y:S01]  /*60a0*/  IADD3 R37, PT, PT, R192, -0x1, -R37 ;  /* 0xffffffffc0257810 */ /* 0x000fe20007ffe825 */
[----:B--2---:R-:W-:Y:S01]  /*60b0*/  FFMA.FTZ R4, R4, -UR10, R47 ;  /* 0x8000000a04047c23 */ /* 0x004fe2000801002f */
[----:B------:R-:W-:-:S02]  /*60c0*/  IABS R5, R5 ;  /* 0x0000000500057213 */ /* 0x000fc40000000000 */
[----:B------:R-:W-:Y:S02]  /*60d0*/  FSEL R6, R6, -INF , P5 ;  /* 0xff80000006067808 */ /* 0x000fe40002800000 */
[----:B------:R-:W-:Y:S02]  /*60e0*/  IABS R7, R7 ;  /* 0x0000000700077213 */ /* 0x000fe40000000000 */
[----:B------:R-:W-:Y:S02]  /*60f0*/  IABS R37, R37 ;  /* 0x0000002500257213 */ /* 0x000fe40000000000 */
[----:B------:R-:W-:Y:S02]  /*6100*/  I2FP.F32.S32 R5, R5 ;  /* 0x0000000500057245 */ /* 0x000fe40000201400 */
[----:B------:R-:W-:Y:S02]  /*6110*/  IABS R30, R30 ;  /* 0x0000001e001e7213 */ /* 0x000fe40000000000 */
[----:B------:R-:W-:Y:S01]  /*6120*/  FSEL R194, R6, -INF , !P3 ;  /* 0xff80000006c27808 */ /* 0x000fe20005800000 */
[----:B-----5:R-:W-:Y:S01]  /*6130*/  FFMA.FTZ R5, R5, -UR10, R70 ;  /* 0x8000000a05057c23 */ /* 0x020fe20008010046 */
[----:B------:R-:W-:-:S02]  /*6140*/  I2FP.F32.S32 R7, R7 ;  /* 0x0000000700077245 */ /* 0x000fc40000201400 */
[----:B------:R-:W-:Y:S02]  /*6150*/  I2FP.F32.S32 R6, R37 ;  /* 0x0000002500067245 */ /* 0x000fe40000201400 */
[----:B------:R-:W-:Y:S01]  /*6160*/  FSEL R4, R4, -INF , P0 ;  /* 0xff80000004047808 */ /* 0x000fe20000000000 */
[----:B------:R-:W-:Y:S01]  /*6170*/  FFMA.FTZ R7, R7, -UR10, R68 ;  /* 0x8000000a07077c23 */ /* 0x000fe20008010044 */
[----:B------:R-:W-:Y:S01]  /*6180*/  I2FP.F32.S32 R30, R30 ;  /* 0x0000001e001e7245 */ /* 0x000fe20000201400 */
[----:B-1----:R-:W-:Y:S01]  /*6190*/  FFMA.FTZ R6, R6, -UR10, R69 ;  /* 0x8000000a06067c23 */ /* 0x002fe20008010045 */
[----:B------:R-:W-:Y:S02]  /*61a0*/  ISETP.GE.AND P0, PT, R36, R196, PT ;  /* 0x000000c42400720c */ /* 0x000fe40003f06270 */
[----:B------:R-:W-:Y:S01]  /*61b0*/  FSEL R189, R9, -INF , !P4 ;  /* 0xff80000009bd7808 */ /* 0x000fe20006000000 */
[----:B---3--:R-:W-:Y:S01]  /*61c0*/  FFMA.FTZ R30, R30, -UR10, R71 ;  /* 0x8000000a1e1e7c23 */ /* 0x008fe20008010047 */
[----:B------:R-:W-:-:S02]  /*61d0*/  FSEL R179, R4, -INF , !P1 ;  /* 0xff80000004b37808 */ /* 0x000fc40004800000 */
[-C--:B------:R-:W-:Y:S02]  /*61e0*/  ISETP.GE.AND P4, PT, R36, R198.reuse, PT ;  /* 0x000000c62400720c */ /* 0x080fe40003f86270 */
[C---:B------:R-:W-:Y:S02]  /*61f0*/  ISETP.GE.AND P1, PT, R28.reuse, R198, PT ;  /* 0x000000c61c00720c */ /* 0x040fe40003f26270 */
[----:B------:R-:W-:Y:S02]  /*6200*/  FSEL R5, R5, -INF , P0 ;  /* 0xff80000005057808 */ /* 0x000fe40000000000 */
[----:B------:R-:W-:Y:S02]  /*6210*/  ISETP.GE.AND P0, PT, R28, R196, PT ;  /* 0x000000c41c00720c */ /* 0x000fe40003f06270 */
[----:B------:R-:W-:Y:S02]  /*6220*/  FSEL R7, R7, -INF , P4 ;  /* 0xff80000007077808 */ /* 0x000fe40002000000 */
[----:B------:R-:W-:-:S02]  /*6230*/  FSEL R6, R6, -INF , P1 ;  /* 0xff80000006067808 */ /* 0x000fc40000800000 */
[C---:B------:R-:W-:Y:S02]  /*6240*/  ISETP.GE.AND P5, PT, R36.reuse, R197, PT ;  /* 0x000000c52400720c */ /* 0x040fe40003fa6270 */
[----:B------:R-:W-:Y:S02]  /*6250*/  ISETP.GE.AND P3, PT, R36, R195, PT ;  /* 0x000000c32400720c */ /* 0x000fe40003f66270 */
[C---:B------:R-:W-:Y:S02]  /*6260*/  ISETP.GE.AND P4, PT, R28.reuse, R197, PT ;  /* 0x000000c51c00720c */ /* 0x040fe40003f86270 */
[----:B------:R-:W-:Y:S02]  /*6270*/  ISETP.GE.AND P1, PT, R28, R195, PT ;  /* 0x000000c31c00720c */ /* 0x000fe40003f26270 */
[----:B------:R-:W-:Y:S02]  /*6280*/  FSEL R30, R30, -INF , P0 ;  /* 0xff8000001e1e7808 */ /* 0x000fe40000000000 */
        /* <DEDUP_REMOVED lines=16> */
.L_x_6086:
        /* <DEDUP_REMOVED lines=61> */
.L_x_6087:
        /* <DEDUP_REMOVED lines=76> */
.L_x_6085:
[----:B------:R-:W-:Y:S01]  /*6c20*/  FMNMX3.FTZ R3, R32, R34, R38, !PT ;  /* 0x0000002220037276 */ /* 0x000fe20007810026 */
[----:B------:R-:W1:Y:S01]  /*6c30*/  LDCU UR4, c[0x0][0x45c] ;  /* 0x00008b80ff0477ac */ /* 0x000e620008000800 */
[----:B--2---:R-:W-:Y:S02]  /*6c40*/  FMNMX3.FTZ R4, R29, R31, R35, !PT ;  /* 0x0000001f1d047276 */ /* 0x004fe40007810023 */
        /* <DEDUP_REMOVED lines=39> */
[----:B-1----:R-:W-:Y:S01]  /*6ec0*/  FMUL.FTZ R191, R132, UR4 ;  /* 0x0000000484bf7c20 */ /* 0x002fe20008410000 */
[----:B----4-:R-:W-:Y:S01]  /*6ed0*/  FMNMX.FTZ R3, R4, R3, !PT ;  /* 0x0000000304037209 */ /* 0x010fe20007810000 */
[----:B------:R-:W-:Y:S03]  /*6ee0*/  LDSM.16.MT88.4 R12, [R208+0xc800] ;  /* 0x00c80000d00c783b */ /* 0x000fe60000004200 */
[----:B------:R-:W-:Y:S01]  /*6ef0*/  FSEL R191, R191, RZ, P0 ;  /* 0x000000ffbfbf7208 */ /* 0x000fe20000000000 */
[C---:B------:R-:W-:Y:S01]  /*6f00*/  FMUL.FTZ R176, R3.reuse, UR4 ;  /* 0x0000000403b07c20 */ /* 0x040fe20008410000 */
[----:B------:R-:W-:Y:S01]  /*6f10*/  FSETP.NEU.FTZ.AND P0, PT, R3, -INF , PT ;  /* 0xff8000000300780b */ /* 0x000fe20003f1d000 */
[----:B------:R-:W-:Y:S02]  /*6f20*/  LDSM.16.MT88.4 R4, [R201+0x10000] ;  /* 0x01000000c904783b */ /* 0x000fe40000004200 */
[--C-:B------:R-:W-:Y:S01]  /*6f30*/  FFMA.FTZ R161, R40, UR4, -R191.reuse ;  /* 0x0000000428a17c23 */ /* 0x100fe200080108bf */
[----:B------:R-:W-:Y:S01]  /*6f40*/  FSEL R176, R176, RZ, P0 ;  /* 0x000000ffb0b07208 */ /* 0x000fe20000000000 */
[----:B------:R-:W1:Y:S01]  /*6f50*/  LDSM.16.MT88.4 R40, [R168+0xe000] ;  /* 0x00e00000a828783b */ /* 0x000e620000004200 */
        /* <DEDUP_REMOVED lines=16> */
[--C-:B------:R-:W-:Y:S01]  /*7060*/  FFMA.FTZ R152, R27, UR4, -R176.reuse ;  /* 0x000000041b987c23 */ /* 0x100fe200080108b0 */
[----:B------:R-:W5:Y:S01]  /*7070*/  LDSM.16.MT88.4 R20, [R209+0xe800] ;  /* 0x00e80000d114783b */ /* 0x000f620000004200 */
[--C-:B------:R-:W-:Y:S01]  /*7080*/  FFMA.FTZ R151, R25, UR4, -R176.reuse ;  /* 0x0000000419977c23 */ /* 0x100fe200080108b0 */
[--C-:B------:R-:W-:Y:S01]  /*7090*/  FFMA.FTZ R178, R205, UR4, -R176.reuse ;  /* 0x00000004cdb27c23 */ /* 0x100fe200080108b0 */
[----:B------:R-:W-:Y:S01]  /*70a0*/  IADD3 R205, PT, PT, R133, R168, RZ ;  /* 0x000000a885cd7210 */ /* 0x000fe20007ffe0ff */
[----:B------:R-:W2:Y:S01]  /*70b0*/  LDSM.16.MT88.4 R16, [R208+0xe800] ;  /* 0x00e80000d010783b */ /* 0x000ea20000004200 */
[--C-:B------:R-:W-:Y:S01]  /*70c0*/  FFMA.FTZ R167, R172, UR4, -R191.reuse ;  /* 0x00000004aca77c23 */ /* 0x100fe200080108bf */
[----:B------:R-:W-:Y:S01]  /*70d0*/  MUFU.EX2 R162, R162 ;  /* 0x000000a200a27308 */ /* 0x000fe20000000800 */
[--C-:B------:R-:W-:Y:S01]  /*70e0*/  FFMA.FTZ R170, R170, UR4, -R191.reuse ;  /* 0x00000004aaaa7c23 */ /* 0x100fe200080108bf */
[----:B------:R-:W-:Y:S01]  /*70f0*/  LDSM.16.MT88.4 R136, [R209+0xc800] ;  /* 0x00c80000d188783b */ /* 0x000fe20000004200 */
[--C-:B------:R-:W-:Y:S01]  /*7100*/  FFMA.FTZ R169, R140, UR4, -R191.reuse ;  /* 0x000000048ca97c23 */ /* 0x100fe200080108bf */
[--C-:B------:R-:W-:Y:S01]  /*7110*/  FFMA.FTZ R172, R142, UR4, -R191.reuse ;  /* 0x000000048eac7c23 */ /* 0x100fe200080108bf */
[--C-:B------:R-:W-:Y:S01]  /*7120*/  FFMA.FTZ R171, R143, UR4, -R176.reuse ;  /* 0x000000048fab7c23 */ /* 0x100fe200080108b0 */
[----:B------:R-:W-:Y:S01]  /*7130*/  LDSM.16.MT88.4 R32, [R209+0x10800] ;  /* 0x01080000d120783b */ /* 0x000fe20000004200 */
[--C-:B------:R-:W-:Y:S01]  /*7140*/  FFMA.FTZ R174, R141, UR4, -R176.reuse ;  /* 0x000000048dae7c23 */ /* 0x100fe200080108b0 */
[----:B------:R-:W1:Y:S01]  /*7150*/  MUFU.EX2 R161, R161 ;  /* 0x000000a100a17308 */ /* 0x000e620000000800 */
[----:B----4-:R-:W-:Y:S01]  /*7160*/  F2FP.F16.F32.PACK_AB R96, R165, R166 ;  /* 0x000000a6a560723e */ /* 0x010fe200000000ff */
        /* <DEDUP_REMOVED lines=9> */
[--C-:B------:R-:W-:Y:S01]  /*7200*/  FFMA.FTZ R194, R194, UR4, -R191.reuse ;  /* 0x00000004c2c27c23 */ /* 0x100fe200080108bf */
[----:B------:R-:W-:Y:S01]  /*7210*/  FFMA.FTZ R190, R190, UR4, -R191 ;  /* 0x00000004bebe7c23 */ /* 0x000fe200080108bf */
[----:B------:R-:W-:Y:S01]  /*7220*/  FFMA.FTZ R176, R173, UR4, -R176 ;  /* 0x00000004adb07c23 */ /* 0x000fe200080108b0 */
[----:B------:R-:W-:-:S02]  /*7230*/  FADD.FTZ R165, R166, R165 ;  /* 0x000000a5a6a57221 */ /* 0x000fc40000010000 */
        /* <DEDUP_REMOVED lines=23> */
[----:B------:R-:W3:Y:S01]  /*73b0*/  MUFU.EX2 R151, R151 ;  /* 0x0000009700977308 */ /* 0x000ee20000000800 */
        /* <DEDUP_REMOVED lines=44> */
[----:B------:R-:W1:Y:S07]  /*7680*/  LDSM.16.MT88.4 R12, [R168+0x10800] ;  /* 0x01080000a80c783b */ /* 0x000e6e0000004200 */
[C---:B------:R-:W-:Y:S08]  /*7690*/  HMMA.16816.F32 R36, R4.reuse, R8, R36 ;  /* 0x000000080424723c */ /* 0x040ff00000001824 */
[C---:B------:R-:W-:Y:S01]  /*76a0*/  HMMA.16816.F32 R40, R4.reuse, R10, R40 ;  /* 0x0000000a0428723c */ /* 0x040fe20000001828 */
[----:B------:R-:W3:Y:S07]  /*76b0*/  LDSM.16.MT88.4 R8, [R208+0x10800] ;  /* 0x01080000d008783b */ /* 0x000eee0000004200 */
[C---:B-----5:R-:W-:Y:S08]  /*76c0*/  HMMA.16816.F32 R44, R4.reuse, R20, R44 ;  /* 0x00000014042c723c */ /* 0x060ff0000000182c */
        /* <DEDUP_REMOVED lines=29> */
[----:B------:R5:W-:Y:S01]  /*78a0*/  LDSM.16.MT88.4 R24, [R201+0xd000] ;  /* 0x00d00000c918783b */ /* 0x000be20000004200 */
[----:B------:R-:W-:-:S02]  /*78b0*/  F2FP.F16.F32.PACK_AB R5, R174, R171 ;  /* 0x000000abae05723e */ /* 0x000fc400000000ff */
[----:B------:R-:W-:Y:S02]  /*78c0*/  F2FP.F16.F32.PACK_AB R6, R172, R169 ;  /* 0x000000a9ac06723e */ /* 0x000fe400000000ff */
[----:B------:R-:W-:-:S07]  /*78d0*/  F2FP.F16.F32.PACK_AB R7, R178, R175 ;  /* 0x000000afb207723e */ /* 0x000fce00000000ff */
[C---:B-1----:R-:W-:Y:S08]  /*78e0*/  HMMA.16816.F32 R52, R4.reuse, R12, R52 ;  /* 0x0000000c0434723c */ /* 0x042ff00000001834 */
[----:B------:R-:W-:Y:S01]  /*78f0*/  HMMA.16816.F32 R56, R4, R14, R56 ;  /* 0x0000000e0438723c */ /* 0x000fe20000001838 */
[----:B------:R-:W1:Y:S01]  /*7900*/  LDSM.16.MT88.4 R12, [R168+0xf000] ;  /* 0x00f00000a80c783b */ /* 0x000e620000004200 */
[----:B-----5:R-:W-:Y:S01]  /*7910*/  FFMA.FTZ R201, R204, UR4, -R191 ;  /* 0x00000004ccc97c23 */ /* 0x020fe200080108bf */
[----:B------:R-:W-:-:S05]  /*7920*/  IADD3 R204, PT, PT, R133, R168, RZ ;  /* 0x000000a885cc7210 */ /* 0x000fca0007ffe0ff */
[C---:B---3--:R-:W-:Y:S01]  /*7930*/  HMMA.16816.F32 R84, R4.reuse, R8, R84 ;  /* 0x000000080454723c */ /* 0x048fe20000001854 */
[----:B------:R-:W3:Y:S07]  /*7940*/  MUFU.EX2 R201, R201 ;  /* 0x000000c900c97308 */ /* 0x000eee0000000800 */
[C---:B------:R-:W-:Y:S01]  /*7950*/  HMMA.16816.F32 R88, R4.reuse, R10, R88 ;  /* 0x0000000a0458723c */ /* 0x040fe20000001858 */
[----:B------:R-:W5:Y:S07]  /*7960*/  LDSM.16.MT88.4 R8, [R168+0x11000] ;  /* 0x01100000a808783b */ /* 0x000f6e0000004200 */
[----:B----4-:R-:W-:Y:S01]  /*7970*/  HMMA.16816.F32 R60, R4, R20, R60 ;  /* 0x00000014043c723c */ /* 0x010fe2000000183c */
[----:B------:R-:W-:-:S04]  /*7980*/  SEL R21, R183, 0xffffffe0, !P6 ;  /* 0xffffffe0b7157807 */ /* 0x000fc80007000000 */
[C---:B------:R-:W-:Y:S02]  /*7990*/  IADD3 R204, PT, PT, R21.reuse, R204, RZ ;  /* 0x000000cc15cc7210 */ /* 0x040fe40007ffe0ff */
[----:B------:R-:W-:Y:S01]  /*79a0*/  IADD3 R189, PT, PT, R21, R168, RZ ;  /* 0x000000a815bd7210 */ /* 0x000fe20007ffe0ff */
[C---:B--2---:R-:W-:Y:S08]  /*79b0*/  HMMA.16816.F32 R128, R4.reuse, R16, R128 ;  /* 0x000000100480723c */ /* 0x044ff00000001880 */
[C---:B------:R-:W-:Y:S01]  /*79c0*/  HMMA.16816.F32 R124, R4.reuse, R18, R124 ;  /* 0x00000012047c723c */ /* 0x040fe2000000187c */
[----:B------:R-:W2:Y:S07]  /*79d0*/  LDSM.16.MT88.4 R16, [R204+0x11000] ;  /* 0x01100000cc10783b */ /* 0x000eae0000004200 */
[C---:B-1----:R-:W-:Y:S08]  /*79e0*/  HMMA.16816.F32 R36, R4.reuse, R12, R36 ;  /* 0x0000000c0424723c */ /* 0x042ff00000001824 */
[C---:B------:R-:W-:Y:S01]  /*79f0*/  HMMA.16816.F32 R40, R4.reuse, R14, R40 ;  /* 0x0000000e0428723c */ /* 0x040fe20000001828 */
[----:B------:R-:W1:Y:S07]  /*7a00*/  LDSM.16.MT88.4 R12, [R205+0xd800] ;  /* 0x00d80000cd0c783b */ /* 0x000e6e0000004200 */
        /* <DEDUP_REMOVED lines=21> */
[----:B------:R-:W-:Y:S01]  /*7b60*/  HMMA.16816.F32 R64, R4, R22, R64 ;  /* 0x000000160440723c */ /* 0x000fe20000001840 */
[----:B---3--:R-:W-:Y:S01]  /*7b70*/  F2FP.F16.F32.PACK_AB R4, R194, R201 ;  /* 0x000000c9c204723e */ /* 0x008fe200000000ff */
[----:B------:R-:W-:Y:S01]  /*7b80*/  LDSM.16.MT88.4 R20, [R168+0xf800] ;  /* 0x00f80000a814783b */ /* 0x000fe20000004200 */
[----:B------:R-:W-:-:S02]  /*7b90*/  F2FP.F16.F32.PACK_AB R5, R179, R188 ;  /* 0x000000bcb305723e */ /* 0x000fc400000000ff */
[----:B------:R-:W-:Y:S02]  /*7ba0*/  F2FP.F16.F32.PACK_AB R6, R213, R190 ;  /* 0x000000bed506723e */ /* 0x000fe400000000ff */
[----:B------:R-:W-:-:S07]  /*7bb0*/  F2FP.F16.F32.PACK_AB R7, R176, R177 ;  /* 0x000000b1b007723e */ /* 0x000fce00000000ff */
[C---:B-1----:R-:W-:Y:S08]  /*7bc0*/  HMMA.16816.F32 R112, R4.reuse, R12, R112 ;  /* 0x0000000c0470723c */ /* 0x042ff00000001870 */
        /* <DEDUP_REMOVED lines=8> */
[C---:B-----5:R-:W-:Y:S08]  /*7c50*/  HMMA.16816.F32 R52, R4.reuse, R140, R52 ;  /* 0x0000008c0434723c */ /* 0x060ff00000001834 */
[----:B-1----:R-:W-:Y:S01]  /*7c60*/  HMMA.16816.F32 R104, R4, R12, R104 ;  /* 0x0000000c0468723c */ /* 0x002fe20000001868 */
        /* <DEDUP_REMOVED lines=105> */
.L_x_6089:
[----:B------:R-:W-:Y:S01]  /*8300*/  UMOV UR6, URZ ;  /* 0x000000ff00067c82 */ /* 0x000fe20008000000 */
[----:B------:R-:W-:Y:S01]  /*8310*/  IMAD.SHL.U32 R4, R146, 0x40, RZ ;  /* 0x0000004092047824 */ /* 0x000fe200078e00ff */
[----:B------:R-:W-:-:S05]  /*8320*/  IADD3 R5, P0, PT, RZ, -UR6, RZ ;  /* 0x80000006ff057c10 */ /* 0x000fca000ff1e0ff */
[----:B------:R-:W-:-:S05]  /*8330*/  IMAD.X R4, RZ, RZ, ~R4, P0 ;  /* 0x000000ffff047224 */ /* 0x000fca00000e0e04 */
[----:B------:R-:W-:-:S04]  /*8340*/  SHF.R.S64 R5, R5, 0x1f, R4 ;  /* 0x0000001f05057819 */ /* 0x000fc80000001004 */
[----:B------:R-:W-:-:S04]  /*8350*/  IADD3 R202, P0, PT, R5, R202, RZ ;  /* 0x000000ca05ca7210 */ /* 0x000fc80007f1e0ff */
[----:B------:R-:W-:-:S09]  /*8360*/  LEA.HI.X.SX32 R203, R4, R203, 0x1, P0 ;  /* 0x000000cb04cb7211 */ /* 0x000fd200000f0eff */
.L_x_6090:
        /* <DEDUP_REMOVED lines=17> */
[----:B------:R-:W-:Y:S01]  /*8480*/  ISETP.GE.AND P1, PT, R148, UR6, PT ;  /* 0x0000000694007c0c */ /* 0x000fe2000bf26270 */
[----:B------:R-:W1:Y:S01]  /*8490*/  LDCU UR6, c[0x0][0x50c] ;  /* 0x0000a180ff0677ac */ /* 0x000e620008000800 */
        /* <DEDUP_REMOVED lines=12> */
[--C-:B------:R-:W-:Y:S02]  /*8560*/  IMAD.IADD R204, R133, 0x1, R210.reuse ;  /* 0x0000000185cc7824 */ /* 0x100fe400078e02d2 */
[----:B------:R-:W-:Y:S01]  /*8570*/  IMAD.IADD R205, R169, 0x1, R210 ;  /* 0x00000001a9cd7824 */ /* 0x000fe200078e02d2 */
[----:B------:R-:W-:Y:S01]  /*8580*/  @!PT LDS RZ, [RZ] ;  /* 0x00000000fffff984 */ /* 0x000fe20000000800 */
[----:B------:R-:W-:Y:S01]  /*8590*/  @!PT LDS RZ, [RZ] ;  /* 0x00000000fffff984 */ /* 0x000fe20000000800 */
[----:B------:R-:W-:Y:S01]  /*85a0*/  @!PT LDS RZ, [RZ] ;  /* 0x00000000fffff984 */ /* 0x000fe20000000800 */
[----:B------:R-:W-:Y:S01]  /*85b0*/  @!P3 LDGSTS.E.BYPASS.LTC128B.128 [R182+0xe000], desc[UR20][R202.64+0x80] ;  /* 0x0e000080cab6bfae */ /* 0x000fe2000b981a14 */
[----:B------:R-:W-:-:S02]  /*85c0*/  IMAD.X R13, R5, 0x1, R11, P0 ;  /* 0x00000001050d7824 */ /* 0x000fc400000e060b */
[--C-:B------:R-:W-:Y:S01]  /*85d0*/  IMAD.IADD R201, R169, 0x1, R8.reuse ;  /* 0x00000001a9c97824 */ /* 0x100fe200078e0208 */
        /* <DEDUP_REMOVED lines=59> */
[----:B---3--:R-:W-:Y:S04]  /*8990*/  LDSM.16.M88.4 R12, [R205] ;  /* 0x00000000cd0c783b */ /* 0x008fe80000000200 */
[----:B------:R-:W3:Y:S04]  /*89a0*/  LDSM.16.M88.4 R148, [R201+0x6000] ;  /* 0x00600000c994783b */ /* 0x000ee80000000200 */
[----:B------:R-:W3:Y:S04]  /*89b0*/  LDSM.16.M88.4 R144, [R201+0x6800] ;  /* 0x00680000c990783b */ /* 0x000ee80000000200 */
[----:B------:R-:W3:Y:S04]  /*89c0*/  LDSM.16.M88.4 R152, [R201+0x7000] ;  /* 0x00700000c998783b */ /* 0x000ee80000000200 */
[----:B------:R-:W3:Y:S04]  /*89d0*/  LDSM.16.M88.4 R136, [R201+0x7800] ;  /* 0x00780000c988783b */ /* 0x000ee80000000200 */
[----:B------:R-:W-:Y:S01]  /*89e0*/  LDSM.16.M88.4 R140, [R204] ;  /* 0x00000000cc8c783b */ /* 0x000fe20000000200 */
[C---:B----4-:R-:W-:Y:S03]  /*89f0*/  HMMA.16816.F32 R32, R16.reuse, R28, RZ ;  /* 0x0000001c1020723c */ /* 0x050fe600000018ff */
[----:B------:R-:W4:Y:S04]  /*8a00*/  LDSM.16.M88.4 R8, [R133+0x6000] ;  /* 0x006000008508783b */ /* 0x000f280000000200 */
        /* <DEDUP_REMOVED lines=13> */
[C---:B---3--:R-:W-:Y:S08]  /*8ae0*/  HMMA.16816.F32 R32, R12.reuse, R148, R32 ;  /* 0x000000940c20723c */ /* 0x048ff00000001820 */
[C---:B------:R-:W-:Y:S01]  /*8af0*/  HMMA.16816.F32 R28, R12.reuse, R150, R28 ;  /* 0x000000960c1c723c */ /* 0x040fe2000000181c */
[----:B------:R-:W2:Y:S07]  /*8b00*/  LDSM.16.M88.4 R148, [R133+0x7000] ;  /* 0x007000008594783b */ /* 0x000eae0000000200 */
[C---:B------:R-:W-:Y:S08]  /*8b10*/  HMMA.16816.F32 R24, R12.reuse, R144, R24 ;  /* 0x000000900c18723c */ /* 0x040ff00000001818 */
[C---:B------:R-:W-:Y:S01]  /*8b20*/  HMMA.16816.F32 R20, R12.reuse, R146, R20 ;  /* 0x000000920c14723c */ /* 0x040fe20000001814 */
[----:B------:R-:W3:Y:S07]  /*8b30*/  LDSM.16.M88.4 R144, [R133+0x7800] ;  /* 0x007800008590783b */ /* 0x000eee0000000200 */
[C---:B------:R-:W-:Y:S08]  /*8b40*/  HMMA.16816.F32 R164, R12.reuse, R152, R164 ;  /* 0x000000980ca4723c */ /* 0x040ff000000018a4 */
[C---:B------:R-:W-:Y:S01]  /*8b50*/  HMMA.16816.F32 R160, R12.reuse, R154, R160 ;  /* 0x0000009a0ca0723c */ /* 0x040fe200000018a0 */
[----:B------:R-:W-:Y:S07]  /*8b60*/  LDSM.16.M88.4 R152, [R209+UR5+0x9000] ;  /* 0x00900005d198783b */ /* 0x000fee0008000200 */
[C---:B------:R-:W-:Y:S08]  /*8b70*/  HMMA.16816.F32 R156, R12.reuse, R136, R156 ;  /* 0x000000880c9c723c */ /* 0x040ff0000000189c */
[----:B------:R-:W-:Y:S01]  /*8b80*/  HMMA.16816.F32 R16, R12, R138, R16 ;  /* 0x0000008a0c10723c */ /* 0x000fe20000001810 */
[----:B------:R-:W-:Y:S04]  /*8b90*/  LDSM.16.M88.4 R12, [R208] ;  /* 0x00000000d00c783b */ /* 0x000fe80000000200 */
[----:B------:R-:W5:Y:S03]  /*8ba0*/  LDSM.16.M88.4 R136, [R194+0x6000] ;  /* 0x00600000c288783b */ /* 0x000f660000000200 */
        /* <DEDUP_REMOVED lines=8> */
[----:B------:R-:W-:Y:S07]  /*8c30*/  LDSM.16.M88.4 R148, [R209+UR5+0x9800] ;  /* 0x00980005d194783b */ /* 0x000fee0008000200 */
[C---:B---3--:R-:W-:Y:S08]  /*8c40*/  HMMA.16816.F32 R156, R140.reuse, R144, R156 ;  /* 0x000000908c9c723c */ /* 0x048ff0000000189c */
[----:B------:R-:W-:Y:S01]  /*8c50*/  HMMA.16816.F32 R16, R140, R146, R16 ;  /* 0x000000928c10723c */ /* 0x000fe20000001810 */
[----:B------:R-:W-:Y:S04]  /*8c60*/  LDSM.16.M88.4 R140, [R210+0x2000] ;  /* 0x00200000d28c783b */ /* 0x000fe80000000200 */
[----:B------:R-:W2:Y:S03]  /*8c70*/  LDSM.16.M88.4 R144, [R209+UR5+0x8000] ;  /* 0x00800005d190783b */ /* 0x000ea60008000200 */
[C---:B-----5:R-:W-:Y:S08]  /*8c80*/  HMMA.16816.F32 R32, R12.reuse, R136, R32 ;  /* 0x000000880c20723c */ /* 0x060ff00000001820 */
[C---:B------:R-:W-:Y:S01]  /*8c90*/  HMMA.16816.F32 R28, R12.reuse, R138, R28 ;  /* 0x0000008a0c1c723c */ /* 0x040fe2000000181c */
[----:B------:R-:W-:Y:S07]  /*8ca0*/  LDSM.16.M88.4 R136, [R201+0x8800] ;  /* 0x00880000c988783b */ /* 0x000fee0000000200 */
        /* <DEDUP_REMOVED lines=146> */
[----:B------:R-:W-:Y:S01]  /*95d0*/  ISETP.GE.AND P5, PT, R152, R198, PT ;  /* 0x000000c69800720c */ /* 0x000fe20003fa6270 */
[----:B------:R-:W-:Y:S01]  /*95e0*/  FMUL.FTZ R29, R29, UR6 ;  /* 0x000000061d1d7c20 */ /* 0x000fe20008410000 */
[----:B------:R-:W-:Y:S01]  /*95f0*/  IABS R33, R148 ;  /* 0x0000009400217213 */ /* 0x000fe20000000000 */
[----:B------:R-:W-:Y:S01]  /*9600*/  FMUL.FTZ R30, R30, UR6 ;  /* 0x000000061e1e7c20 */ /* 0x000fe20008410000 */
[----:B------:R-:W-:Y:S01]  /*9610*/  ISETP.GE.AND P0, PT, R152, R197, PT ;  /* 0x000000c59800720c */ /* 0x000fe20003f06270 */
[----:B------:R-:W-:Y:S01]  /*9620*/  MUFU.TANH R177, R177 ;  /* 0x000000b100b17308 */ /* 0x000fe20000002400 */
[----:B------:R-:W-:Y:S02]  /*9630*/  FSEL R148, R137, -INF , P5 ;  /* 0xff80000089947808 */ /* 0x000fe40002800000 */
[----:B------:R-:W-:Y:S02]  /*9640*/  I2FP.F32.S32 R33, R33 ;  /* 0x0000002100217245 */ /* 0x000fe40000201400 */
[----:B------:R-:W-:-:S02]  /*9650*/  FSEL R148, R148, -INF , !P0 ;  /* 0xff80000094947808 */ /* 0x000fc40004000000 */
[C---:B------:R-:W-:Y:S01]  /*9660*/  ISETP.GE.AND P5, PT, R152.reuse, R195, PT ;  /* 0x000000c39800720c */ /* 0x040fe20003fa6270 */
[----:B------:R-:W-:Y:S01]  /*9670*/  MUFU.TANH R179, R179 ;  /* 0x000000b300b37308 */ /* 0x000fe20000002400 */
[----:B------:R-:W-:Y:S01]  /*9680*/  ISETP.GE.AND P0, PT, R152, R196, PT ;  /* 0x000000c49800720c */ /* 0x000fe20003f06270 */
[----:B--2---:R-:W-:Y:S01]  /*9690*/  FFMA.FTZ R152, R33, -UR10, R32 ;  /* 0x8000000a21987c23 */ /* 0x004fe20008010020 */
[----:B------:R-:W-:Y:S01]  /*96a0*/  I2FP.F32.S32 R137, R153 ;  /* 0x0000009900897245 */ /* 0x000fe20000201400 */
[----:B------:R-:W2:Y:S01]  /*96b0*/  LDSM.16.M88.4 R32, [R194+0xa800] ;  /* 0x00a80000c220783b */ /* 0x000ea20000000200 */
[----:B------:R-:W-:Y:S01]  /*96c0*/  IABS R154, R150 ;  /* 0x00000096009a7213 */ /* 0x000fe20000000000 */
[----:B------:R-:W-:Y:S01]  /*96d0*/  HMMA.16816.F32 R156, R168, R16, R156 ;  /* 0x00000010a89c723c */ /* 0x000fe2000000189c */
[----:B------:R-:W-:Y:S01]  /*96e0*/  FSEL R152, R152, -INF , P0 ;  /* 0xff80000098987808 */ /* 0x000fe20000000000 */
[----:B-1----:R-:W-:Y:S01]  /*96f0*/  FFMA.FTZ R153, R137, -UR10, R136 ;  /* 0x8000000a89997c23 */ /* 0x002fe20008010088 */
[----:B------:R-:W-:Y:S01]  /*9700*/  FMUL.FTZ R136, R173, UR6 ;  /* 0x00000006ad887c20 */ /* 0x000fe20008410000 */
[----:B------:R-:W-:Y:S01]  /*9710*/  VIADD R137, R6, 0xffffffb8 ;  /* 0xffffffb806897836 */ /* 0x000fe20000000000 */
[----:B------:R-:W-:-:S02]  /*9720*/  FSEL R150, R152, -INF , !P5 ;  /* 0xff80000098967808 */ /* 0x000fc40006800000 */
[----:B------:R-:W-:Y:S01]  /*9730*/  IABS R152, R140 ;  /* 0x0000008c00987213 */ /* 0x000fe20000000000 */
[----:B------:R-:W-:Y:S01]  /*9740*/  IMAD.MOV.U32 R140, RZ, RZ, R154 ;  /* 0x000000ffff8c7224 */ /* 0x000fe200078e009a */
[----:B------:R-:W1:Y:S01]  /*9750*/  MUFU.TANH R136, R136 ;  /* 0x0000008800887308 */ /* 0x000e620000002400 */
[C---:B------:R-:W-:Y:S02]  /*9760*/  ISETP.GE.AND P0, PT, R137.reuse, R198, PT ;  /* 0x000000c68900720c */ /* 0x040fe40003f06270 */
[----:B------:R-:W-:Y:S02]  /*9770*/  ISETP.GE.AND P5, PT, R137, R197, PT ;  /* 0x000000c58900720c */ /* 0x000fe40003fa6270 */
[----:B------:R-:W-:Y:S02]  /*9780*/  FSEL R154, R153, -INF , P0 ;  /* 0xff800000999a7808 */ /* 0x000fe40000000000 */
[----:B------:R-:W-:Y:S01]  /*9790*/  I2FP.F32.S32 R153, R140 ;  /* 0x0000008c00997245 */ /* 0x000fe20000201400 */
[----:B---3--:R-:W-:Y:S01]  /*97a0*/  HMMA.16816.F32 R24, R12, R8, R24 ;  /* 0x000000080c18723c */ /* 0x008fe20000001818 */
[----:B------:R-:W-:Y:S01]  /*97b0*/  FMUL.FTZ R9, R28, UR6 ;  /* 0x000000061c097c20 */ /* 0x000fe20008410000 */
[----:B------:R-:W-:-:S02]  /*97c0*/  FSEL R140, R154, -INF , !P5 ;  /* 0xff8000009a8c7808 */ /* 0x000fc40006800000 */
[----:B------:R-:W-:Y:S01]  /*97d0*/  FFMA.FTZ R178, R153, -UR10, R178 ;  /* 0x8000000a99b27c23 */ /* 0x000fe200080100b2 */
[C---:B------:R-:W-:Y:S01]  /*97e0*/  ISETP.GE.AND P0, PT, R137.reuse, R195, PT ;  /* 0x000000c38900720c */ /* 0x040fe20003f06270 */
[----:B------:R-:W-:Y:S01]  /*97f0*/  VIADD R8, R6, 0xffffff81 ;  /* 0xffffff8106087836 */ /* 0x000fe20000000000 */
[----:B------:R-:W-:Y:S01]  /*9800*/  ISETP.GE.AND P5, PT, R137, R196, PT ;  /* 0x000000c48900720c */ /* 0x000fe20003fa6270 */
[----:B------:R-:W3:Y:S01]  /*9810*/  MUFU.TANH R9, R9 ;  /* 0x0000000900097308 */ /* 0x000ee20000002400 */
[----:B------:R-:W-:Y:S01]  /*9820*/  I2FP.F32.S32 R137, R152 ;  /* 0x0000009800897245 */ /* 0x000fe20000201400 */
[----:B------:R-:W-:Y:S01]  /*9830*/  HMMA.16816.F32 R20, R12, R10, R20 ;  /* 0x0000000a0c14723c */ /* 0x000fe20000001814 */
[----:B------:R-:W-:Y:S01]  /*9840*/  FSEL R178, R178, -INF , P5 ;  /* 0xff800000b2b27808 */ /* 0x000fe20002800000 */
[----:B------:R-:W-:Y:S01]  /*9850*/  FMUL.FTZ R156, R156, UR6 ;  /* 0x000000069c9c7c20 */ /* 0x000fe20008410000 */
[----:B------:R-:W-:Y:S01]  /*9860*/  ISETP.GE.AND P5, PT, R8, R198, PT ;  /* 0x000000c60800720c */ /* 0x000fe20003fa6270 */
        /* <DEDUP_REMOVED lines=9> */
[----:B------:R-:W-:Y:S01]  /*9900*/  FSEL R152, R136, -INF , P5 ;  /* 0xff80000088987808 */ /* 0x000fe20002800000 */
        /* <DEDUP_REMOVED lines=8> */
[----:B------:R-:W-:Y:S01]  /*9990*/  ISETP.GE.AND P0, PT, R8, R196, PT ;  /* 0x000000c40800720c */ /* 0x000fe20003f06270 */
[----:B---3--:R-:W-:Y:S01]  /*99a0*/  FFMA.FTZ R33, R32, -UR10, R9 ;  /* 0x8000000a20217c23 */ /* 0x008fe20008010009 */
[----:B------:R1:W2:Y:S01]  /*99b0*/  MUFU.TANH R8, R29 ;  /* 0x0000001d00087308 */ /* 0x0002a20000002400 */
[----:B------:R-:W-:Y:S01]  /*99c0*/  IABS R210, R210 ;  /* 0x000000d200d27213 */ /* 0x000fe20000000000 */
[----:B------:R-:W-:Y:S01]  /*99d0*/  HMMA.16816.F32 R20, R168, R34, R20 ;  /* 0x00000022a814723c */ /* 0x000fe20000001814 */
[----:B------:R-:W-:-:S02]  /*99e0*/  FSEL R32, R136, -INF , P0 ;  /* 0xff80000088207808 */ /* 0x000fc40000000000 */
[----:B------:R-:W-:Y:S01]  /*99f0*/  ISETP.GE.AND P0, PT, R31, R198, PT ;  /* 0x000000c61f00720c */ /* 0x000fe20003f06270 */
[----:B------:R-:W-:Y:S01]  /*9a00*/  FMUL.FTZ R25, R25, UR6 ;  /* 0x0000000619197c20 */ /* 0x000fe20008410000 */
[----:B------:R-:W-:Y:S01]  /*9a10*/  FSEL R32, R32, -INF , !P5 ;  /* 0xff80000020207808 */ /* 0x000fe20006800000 */
[----:B------:R3:W4:Y:S01]  /*9a20*/  MUFU.TANH R9, R30 ;  /* 0x0000001e00097308 */ /* 0x0007220000002400 */
[----:B------:R-:W-:Y:S01]  /*9a30*/  IABS R212, R212 ;  /* 0x000000d400d47213 */ /* 0x000fe20000000000 */
[----:B------:R-:W-:Y:S01]  /*9a40*/  FMUL.FTZ R27, R27, UR6 ;  /* 0x000000061b1b7c20 */ /* 0x000fe20008410000 */
[----:B------:R-:W-:Y:S02]  /*9a50*/  ISETP.GE.AND P5, PT, R31, R197, PT ;  /* 0x000000c51f00720c */ /* 0x000fe40003fa6270 */
[----:B------:R-:W-:Y:S02]  /*9a60*/  FSEL R33, R33, -INF , P0 ;  /* 0xff80000021217808 */ /* 0x000fe40000000000 */
[----:B------:R-:W-:Y:S01]  /*9a70*/  ISETP.GE.AND P0, PT, R31, R195, PT ;  /* 0x000000c31f00720c */ /* 0x000fe20003f06270 */
[----:B------:R-:W-:Y:S01]  /*9a80*/  MUFU.TANH R28, R28 ;  /* 0x0000001c001c7308 */ /* 0x000fe20000002400 */
[----:B-1----:R-:W-:-:S02]  /*9a90*/  I2FP.F32.S32 R29, R210 ;  /* 0x000000d2001d7245 */ /* 0x002fc40000201400 */
[----:B------:R-:W-:Y:S01]  /*9aa0*/  FSEL R154, R33, -INF , !P5 ;  /* 0xff800000219a7808 */ /* 0x000fe20006800000 */
[----:B------:R-:W-:Y:S01]  /*9ab0*/  VIADD R33, R6, 0xffffff89 ;  /* 0xffffff8906217836 */ /* 0x000fe20000000000 */
[----:B------:R-:W-:Y:S01]  /*9ac0*/  ISETP.GE.AND P5, PT, R31, R196, PT ;  /* 0x000000c41f00720c */ /* 0x000fe20003fa6270 */
        /* <DEDUP_REMOVED lines=14> */
[----:B------:R-:W-:Y:S02]  /*9bb0*/  FSEL R24, R30, -INF , P5 ;  /* 0xff8000001e187808 */ /* 0x000fe40002800000 */
[----:B------:R-:W-:Y:S02]  /*9bc0*/  ISETP.GE.AND P5, PT, R33, R198, PT ;  /* 0x000000c62100720c */ /* 0x000fe40003fa6270 */
[----:B------:R-:W-:Y:S01]  /*9bd0*/  IABS R30, R208 ;  /* 0x000000d0001e7213 */ /* 0x000fe20000000000 */
[----:B------:R-:W-:Y:S01]  /*9be0*/  MUFU.TANH R27, R27 ;  /* 0x0000001b001b7308 */ /* 0x000fe20000002400 */
[----:B------:R-:W-:Y:S02]  /*9bf0*/  FSEL R218, R31, -INF , P5 ;  /* 0xff8000001fda7808 */ /* 0x000fe40002800000 */
        /* <DEDUP_REMOVED lines=11> */
[----:B------:R-:W-:Y:S01]  /*9cb0*/  ISETP.GE.AND P0, PT, R33, R196, PT ;  /* 0x000000c42100720c */ /* 0x000fe20003f06270 */
[----:B------:R-:W-:Y:S01]  /*9cc0*/  VIADD R33, R6, 0xffffff90 ;  /* 0xffffff9006217836 */ /* 0x000fe20000000000 */
[----:B------:R-:W3:Y:S01]  /*9cd0*/  MUFU.TANH R133, R133 ;  /* 0x0000008500857308 */ /* 0x000ee20000002400 */
[----:B------:R-:W-:Y:S01]  /*9ce0*/  IABS R136, R205 ;  /* 0x000000cd00887213 */ /* 0x000fe20000000000 */
[----:B------:R-:W-:-:S04]  /*9cf0*/  DEPBAR.LE SB0, 0x0 ;  /* 0x000080000000791a */ /* 0x000fc80000000000 */
[----:B------:R-:W-:Y:S02]  /*9d00*/  FSEL R26, R26, -INF , P0 ;  /* 0xff8000001a1a7808 */ /* 0x000fe40000000000 */
[C---:B------:R-:W-:Y:S01]  /*9d10*/  ISETP.GE.AND P0, PT, R33.reuse, R198, PT ;  /* 0x000000c62100720c */ /* 0x040fe20003f06270 */
[----:B------:R-:W-:Y:S01]  /*9d20*/  MUFU.TANH R157, R157 ;  /* 0x0000009d009d7308 */ /* 0x000fe20000002400 */
[----:B------:R-:W-:Y:S01]  /*9d30*/  FSEL R26, R26, -INF , !P5 ;  /* 0xff8000001a1a7808 */ /* 0x000fe20006800000 */
[C---:B--2---:R-:W-:Y:S01]  /*9d40*/  HMMA.16816.F32 R164, R12.reuse, R8, R164 ;  /* 0x000000080ca4723c */ /* 0x044fe200000018a4 */
[----:B------:R-:W-:Y:S01]  /*9d50*/  FSEL R216, R34, -INF , P0 ;  /* 0xff80000022d87808 */ /* 0x000fe20000000000 */
[----:B------:R-:W-:Y:S01]  /*9d60*/  IMAD.MOV.U32 R34, RZ, RZ, R204 ;  /* 0x000000ffff227224 */ /* 0x000fe200078e00cc */
[----:B------:R-:W-:Y:S01]  /*9d70*/  I2FP.F32.S32 R136, R136 ;  /* 0x0000008800887245 */ /* 0x000fe20000201400 */
[----:B------:R-:W-:Y:S01]  /*9d80*/  FMUL.FTZ R9, R20, UR6 ;  /* 0x0000000614097c20 */ /* 0x000fe20008410000 */
[C---:B------:R-:W-:Y:S01]  /*9d90*/  ISETP.GE.AND P5, PT, R33.reuse, R197, PT ;  /* 0x000000c52100720c */ /* 0x040fe20003fa6270 */
[----:B------:R-:W-:Y:S01]  /*9da0*/  VIADD R8, R6, 0xffffff91 ;  /* 0xffffff9106087836 */ /* 0x000fe20000000000 */
[----:B------:R-:W-:Y:S01]  /*9db0*/  I2FP.F32.S32 R34, R34 ;  /* 0x0000002200227245 */ /* 0x000fe20000201400 */
[----:B---3--:R-:W-:Y:S01]  /*9dc0*/  FFMA.FTZ R133, R136, -UR10, R133 ;  /* 0x8000000a88857c23 */ /* 0x008fe20008010085 */
[----:B------:R-:W-:Y:S01]  /*9dd0*/  FSEL R216, R216, -INF , !P5 ;  /* 0xff800000d8d87808 */ /* 0x000fe20006800000 */
[----:B------:R-:W2:Y:S01]  /*9de0*/  MUFU.TANH R9, R9 ;  /* 0x0000000900097308 */ /* 0x000ea20000002400 */
[C---:B------:R-:W-:Y:S01]  /*9df0*/  ISETP.GE.AND P5, PT, R33.reuse, R196, PT ;  /* 0x000000c42100720c */ /* 0x040fe20003fa6270 */
[----:B------:R-:W-:Y:S01]  /*9e00*/  FFMA.FTZ R25, R34, -UR10, R25 ;  /* 0x8000000a22197c23 */ /* 0x000fe20008010019 */
[----:B------:R-:W-:Y:S01]  /*9e10*/  ISETP.GE.AND P0, PT, R33, R195, PT ;  /* 0x000000c32100720c */ /* 0x000fe20003f06270 */
[----:B------:R-:W-:Y:S01]  /*9e20*/  HMMA.16816.F32 R160, R12, R10, R160 ;  /* 0x0000000a0ca0723c */ /* 0x000fe200000018a0 */
[----:B------:R-:W-:Y:S01]  /*9e30*/  FSEL R133, R133, -INF , P5 ;  /* 0xff80000085857808 */ /* 0x000fe20002800000 */
[----:B------:R-:W-:Y:S01]  /*9e40*/  VIADD R10, R6, 0xffffff99 ;  /* 0xffffff99060a7836 */ /* 0x000fe20000000000 */
[----:B------:R-:W-:Y:S01]  /*9e50*/  ISETP.GE.AND P5, PT, R8, R198, PT ;  /* 0x000000c60800720c */ /* 0x000fe20003fa6270 */
[----:B------:R-:W-:Y:S01]  /*9e60*/  MUFU.TANH R159, R159 ;  /* 0x0000009f009f7308 */ /* 0x000fe20000002400 */
[----:B------:R-:W-:-:S02]  /*9e70*/  FSEL R174, R133, -INF , !P0 ;  /* 0xff80000085ae7808 */ /* 0x000fc40004000000 */
[----:B------:R-:W-:Y:S02]  /*9e80*/  IABS R20, R192 ;  /* 0x000000c000147213 */ /* 0x000fe40000000000 */
[----:B------:R-:W-:Y:S02]  /*9e90*/  ISETP.GE.AND P0, PT, R8, R197, PT ;  /* 0x000000c50800720c */ /* 0x000fe40003f06270 */
[----:B------:R-:W-:Y:S01]  /*9ea0*/  IABS R33, R201 ;  /* 0x000000c900217213 */ /* 0x000fe20000000000 */
[----:B-1----:R-:W-:Y:S01]  /*9eb0*/  HMMA.16816.F32 R164, R168, R28, R164 ;  /* 0x0000001ca8a4723c */ /* 0x002fe200000018a4 */
[----:B------:R-:W-:Y:S01]  /*9ec0*/  FSEL R214, R25, -INF , P5 ;  /* 0xff80000019d67808 */ /* 0x000fe20002800000 */
[----:B------:R-:W-:Y:S01]  /*9ed0*/  FMUL.FTZ R25, R22, UR6 ;  /* 0x0000000616197c20 */ /* 0x000fe20008410000 */
[----:B------:R-:W-:Y:S02]  /*9ee0*/  I2FP.F32.S32 R20, R20 ;  /* 0x0000001400147245 */ /* 0x000fe40000201400 */
[----:B------:R-:W-:-:S02]  /*9ef0*/  FSEL R214, R214, -INF , !P0 ;  /* 0xff800000d6d67808 */ /* 0x000fc40004000000 */
[----:B------:R-:W-:Y:S01]  /*9f00*/  I2FP.F32.S32 R22, R33 ;  /* 0x0000002100167245 */ /* 0x000fe20000201400 */
[----:B------:R-:W-:Y:S01]  /*9f10*/  FFMA.FTZ R20, R20, -UR10, R27 ;  /* 0x8000000a14147c23 */ /* 0x000fe2000801001b */
[C---:B------:R-:W-:Y:S01]  /*9f20*/  ISETP.GE.AND P5, PT, R8.reuse, R195, PT ;  /* 0x000000c30800720c */ /* 0x040fe20003fa6270 */
[----:B------:R-:W-:Y:S01]  /*9f30*/  HMMA.16816.F32 R160, R168, R30, R160 ;  /* 0x0000001ea8a0723c */ /* 0x000fe200000018a0 */
[----:B------:R-:W-:Y:S01]  /*9f40*/  ISETP.GE.AND P0, PT, R8, R196, PT ;  /* 0x000000c40800720c */ /* 0x000fe20003f06270 */
[----:B--2---:R-:W-:Y:S01]  /*9f50*/  FFMA.FTZ R27, R22, -UR10, R9 ;  /* 0x8000000a161b7c23 */ /* 0x004fe20008010009 */
[----:B------:R-:W1:Y:S01]  /*9f60*/  MUFU.TANH R8, R25 ;  /* 0x0000001900087308 */ /* 0x000e620000002400 */
[----:B------:R-:W-:Y:S01]  /*9f70*/  VIADD R22, R6, 0xffffff98 ;  /* 0xffffff9806167836 */ /* 0x000fe20000000000 */
[----:B------:R-:W-:Y:S02]  /*9f80*/  FSEL R20, R20, -INF , P0 ;  /* 0xff80000014147808 */ /* 0x000fe40000000000 */
[----:B------:R-:W-:-:S02]  /*9f90*/  IABS R11, R189 ;  /* 0x000000bd000b7213 */ /* 0x000fc40000000000 */
[----:B------:R-:W-:Y:S01]  /*9fa0*/  ISETP.GE.AND P0, PT, R22, R198, PT ;  /* 0x000000c61600720c */ /* 0x000fe20003f06270 */
[----:B------:R-:W-:Y:S01]  /*9fb0*/  FMUL.FTZ R164, R164, UR6 ;  /* 0x00000006a4a47c20 */ /* 0x000fe20008410000 */
[----:B------:R-:W-:Y:S01]  /*9fc0*/  FSEL R210, R20, -INF , !P5 ;  /* 0xff80000014d27808 */ /* 0x000fe20006800000 */
[----:B------:R-:W2:Y:S01]  /*9fd0*/  MUFU.TANH R9, R21 ;  /* 0x0000001500097308 */ /* 0x000ea20000002400 */
[C---:B------:R-:W-:Y:S01]  /*9fe0*/  ISETP.GE.AND P5, PT, R22.reuse, R197, PT ;  /* 0x000000c51600720c */ /* 0x040fe20003fa6270 */
[----:B------:R-:W-:Y:S01]  /*9ff0*/  FMUL.FTZ R167, R167, UR6 ;  /* 0x00000006a7a77c20 */ /* 0x000fe20008410000 */
[----:B------:R-:W-:Y:S02]  /*a000*/  FSEL R27, R27, -INF , P0 ;  /* 0xff8000001b1b7808 */ /* 0x000fe40000000000 */
[----:B------:R-:W-:Y:S02]  /*a010*/  I2FP.F32.S32 R20, R190 ;  /* 0x000000be00147245 */ /* 0x000fe40000201400 */
[----:B------:R-:W-:Y:S01]  /*a020*/  FSEL R212, R27, -INF , !P5 ;  /* 0xff8000001bd47808 */ /* 0x000fe20006800000 */
[----:B-1----:R-:W-:Y:S01]  /*a030*/  FFMA.FTZ R8, R191, -UR10, R8 ;  /* 0x8000000abf087c23 */ /* 0x002fe20008010008 */
[----:B------:R-:W-:Y:S01]  /*a040*/  ISETP.GE.AND P5, PT, R22, R196, PT ;  /* 0x000000c41600720c */ /* 0x000fe20003fa6270 */
[----:B------:R-:W-:Y:S01]  /*a050*/  FMUL.FTZ R5, R160, UR6 ;  /* 0x00000006a0057c20 */ /* 0x000fe20008410000 */
[----:B------:R-:W-:Y:S01]  /*a060*/  ISETP.GE.AND P0, PT, R22, R195, PT ;  /* 0x000000c31600720c */ /* 0x000fe20003f06270 */
[----:B------:R-:W-:Y:S01]  /*a070*/  MUFU.TANH R167, R167 ;  /* 0x000000a700a77308 */ /* 0x000fe20000002400 */
[----:B------:R-:W-:Y:S01]  /*a080*/  FSEL R208, R8, -INF , P5 ;  /* 0xff80000008d07808 */ /* 0x000fe20002800000 */
[----:B------:R-:W-:Y:S01]  /*a090*/  FMUL.FTZ R162, R162, UR6 ;  /* 0x00000006a2a27c20 */ /* 0x000fe20008410000 */
[----:B------:R-:W-:Y:S01]  /*a0a0*/  ISETP.GE.AND P5, PT, R10, R198, PT ;  /* 0x000000c60a00720c */ /* 0x000fe20003fa6270 */
[----:B------:R-:W-:Y:S01]  /*a0b0*/  FMUL.FTZ R161, R161, UR6 ;  /* 0x00000006a1a17c20 */ /* 0x000fe20008410000 */
[----:B--2---:R-:W-:Y:S01]  /*a0c0*/  FFMA.FTZ R9, R20, -UR10, R9 ;  /* 0x8000000a14097c23 */ /* 0x004fe20008010009 */
[----:B------:R-:W-:Y:S01]  /*a0d0*/  IABS R20, R172 ;  /* 0x000000ac00147213 */ /* 0x000fe20000000000 */
[----:B------:R-:W-:Y:S01]  /*a0e0*/  FMUL.FTZ R163, R163, UR6 ;  /* 0x00000006a3a37c20 */ /* 0x000fe20008410000 */
[----:B------:R-:W1:Y:S01]  /*a0f0*/  MUFU.TANH R8, R164 ;  /* 0x000000a400087308 */ /* 0x000e620000002400 */
[----:B------:R-:W-:-:S02]  /*a100*/  I2FP.F32.S32 R11, R11 ;  /* 0x0000000b000b7245 */ /* 0x000fc40000201400 */
[----:B------:R-:W-:Y:S01]  /*a110*/  FSEL R172, R9, -INF , P5 ;  /* 0xff80000009ac7808 */ /* 0x000fe20002800000 */
[----:B------:R-:W-:Y:S01]  /*a120*/  FMUL.FTZ R9, R166, UR6 ;  /* 0x00000006a6097c20 */ /* 0x000fe20008410000 */
[----:B------:R-:W-:Y:S02]  /*a130*/  FSEL R208, R208, -INF , !P0 ;  /* 0xff800000d0d07808 */ /* 0x000fe40004000000 */
[----:B------:R-:W-:Y:S01]  /*a140*/  ISETP.GE.AND P0, PT, R10, R197, PT ;  /* 0x000000c50a00720c */ /* 0x000fe20003f06270 */
[----:B------:R-:W-:Y:S01]  /*a150*/  MUFU.TANH R5, R5 ;  /* 0x0000000500057308 */ /* 0x000fe20000002400 */
[----:B------:R-:W-:Y:S02]  /*a160*/  I2FP.F32.S32 R20, R20 ;  /* 0x0000001400147245 */ /* 0x000fe40000201400 */
[----:B------:R-:W-:Y:S02]  /*a170*/  FSEL R172, R172, -INF , !P0 ;  /* 0xff800000acac7808 */ /* 0x000fe40004000000 */
[----:B------:R-:W-:Y:S01]  /*a180*/  ISETP.GE.AND P5, PT, R10, R195, PT ;  /* 0x000000c30a00720c */ /* 0x000fe20003fa6270 */
[----:B------:R-:W-:Y:S01]  /*a190*/  FFMA.FTZ R23, R20, -UR10, R23 ;  /* 0x8000000a14177c23 */ /* 0x000fe20008010017 */
[----:B------:R-:W-:Y:S01]  /*a1a0*/  ISETP.GE.AND P0, PT, R10, R196, PT ;  /* 0x000000c40a00720c */ /* 0x000fe20003f06270 */
[----:B------:R-:W2:Y:S01]  /*a1b0*/  MUFU.TANH R9, R9 ;  /* 0x0000000900097308 */ /* 0x000ea20000002400 */
[----:B-1----:R-:W-:Y:S01]  /*a1c0*/  FFMA.FTZ R11, R11, -UR10, R8 ;  /* 0x8000000a0b0b7c23 */ /* 0x002fe20008010008 */
[----:B------:R-:W-:Y:S01]  /*a1d0*/  FMUL.FTZ R8, R165, UR6 ;  /* 0x00000006a5087c20 */ /* 0x000fe20008410000 */
[----:B------:R-:W-:Y:S01]  /*a1e0*/  VIADD R10, R6, 0xffffffa0 ;  /* 0xffffffa0060a7836 */ /* 0x000fe20000000000 */
[----:B------:R-:W-:-:S02]  /*a1f0*/  FSEL R23, R23, -INF , P0 ;  /* 0xff80000017177808 */ /* 0x000fc40000000000 */
[----:B------:R-:W-:Y:S02]  /*a200*/  IABS R138, R138 ;  /* 0x0000008a008a7213 */ /* 0x000fe40000000000 */
[----:B------:R-:W1:Y:S01]  /*a210*/  MUFU.TANH R8, R8 ;  /* 0x0000000800087308 */ /* 0x000e620000002400 */
[----:B------:R-:W-:Y:S02]  /*a220*/  ISETP.GE.AND P0, PT, R10, R198, PT ;  /* 0x000000c60a00720c */ /* 0x000fe40003f06270 */
[----:B------:R-:W-:Y:S02]  /*a230*/  IABS R20, R188 ;  /* 0x000000bc00147213 */ /* 0x000fe40000000000 */
[----:B------:R-:W-:Y:S01]  /*a240*/  FSEL R21, R11, -INF , P0 ;  /* 0xff8000000b157808 */ /* 0x000fe20000000000 */
[----:B------:R-:W-:Y:S01]  /*a250*/  IMAD.MOV.U32 R11, RZ, RZ, R138 ;  /* 0x000000ffff0b7224 */ /* 0x000fe200078e008a */
[----:B------:R-:W-:Y:S01]  /*a260*/  FSEL R176, R23, -INF , !P5 ;  /* 0xff80000017b07808 */ /* 0x000fe20006800000 */
[----:B------:R-:W-:Y:S01]  /*a270*/  MUFU.TANH R161, R161 ;  /* 0x000000a100a17308 */ /* 0x000fe20000002400 */
[----:B------:R-:W-:-:S02]  /*a280*/  I2FP.F32.S32 R20, R20 ;  /* 0x0000001400147245 */ /* 0x000fc40000201400 */
[----:B------:R-:W-:Y:S02]  /*a290*/  ISETP.GE.AND P5, PT, R10, R197, PT ;  /* 0x000000c50a00720c */ /* 0x000fe40003fa6270 */
[----:B------:R-:W-:Y:S01]  /*a2a0*/  I2FP.F32.S32 R11, R11 ;  /* 0x0000000b000b7245 */ /* 0x000fe20000201400 */
[----:B--2---:R-:W-:Y:S01]  /*a2b0*/  FFMA.FTZ R9, R20, -UR10, R9 ;  /* 0x8000000a14097c23 */ /* 0x004fe20008010009 */
[----:B------:R-:W-:Y:S01]  /*a2c0*/  FSEL R138, R21, -INF , !P5 ;  /* 0xff800000158a7808 */ /* 0x000fe20006800000 */
[----:B------:R-:W-:Y:S01]  /*a2d0*/  MUFU.TANH R163, R163 ;  /* 0x000000a300a37308 */ /* 0x000fe20000002400 */
[C---:B------:R-:W-:Y:S01]  /*a2e0*/  ISETP.GE.AND P5, PT, R10.reuse, R196, PT ;  /* 0x000000c40a00720c */ /* 0x040fe20003fa6270 */
[----:B-1----:R-:W-:Y:S01]  /*a2f0*/  FFMA.FTZ R8, R11, -UR10, R8 ;  /* 0x8000000a0b087c23 */ /* 0x002fe20008010008 */
[----:B------:R-:W-:Y:S02]  /*a300*/  ISETP.GE.AND P0, PT, R10, R195, PT ;  /* 0x000000c30a00720c */ /* 0x000fe40003f06270 */
[----:B------:R-:W-:-:S02]  /*a310*/  FSEL R9, R9, -INF , P5 ;  /* 0xff80000009097808 */ /* 0x000fc40002800000 */
[C---:B------:R-:W-:Y:S02]  /*a320*/  ISETP.GE.AND P5, PT, R4.reuse, R198, PT ;  /* 0x000000c60400720c */ /* 0x040fe40003fa6270 */
[----:B------:R-:W-:Y:S02]  /*a330*/  FSEL R136, R9, -INF , !P0 ;  /* 0xff80000009887808 */ /* 0x000fe40004000000 */
[----:B------:R-:W-:Y:S02]  /*a340*/  ISETP.GE.AND P0, PT, R4, R197, PT ;  /* 0x000000c50400720c */ /* 0x000fe40003f06270 */
[----:B------:R-:W-:Y:S02]  /*a350*/  FSEL R8, R8, -INF , P5 ;  /* 0xff80000008087808 */ /* 0x000fe40002800000 */
[----:B------:R-:W-:Y:S02]  /*a360*/  IABS R151, R151 ;  /* 0x0000009700977213 */ /* 0x000fe40000000000 */
[----:B------:R-:W-:-:S02]  /*a370*/  FSEL R192, R8, -INF , !P0 ;  /* 0xff80000008c07808 */ /* 0x000fc40004000000 */
[C---:B------:R-:W-:Y:S01]  /*a380*/  ISETP.GE.AND P5, PT, R4.reuse, R195, PT ;  /* 0x000000c30400720c */ /* 0x040fe20003fa6270 */
[----:B------:R-:W1:Y:S01]  /*a390*/  MUFU.TANH R8, R162 ;  /* 0x000000a200087308 */ /* 0x000e620000002400 */
[----:B------:R-:W-:Y:S01]  /*a3a0*/  ISETP.GE.AND P0, PT, R4, R196, PT ;  /* 0x000000c40400720c */ /* 0x000fe20003f06270 */
[----:B------:R-:W-:Y:S01]  /*a3b0*/  IMAD.MOV.U32 R4, RZ, RZ, R151 ;  /* 0x000000ffff047224 */ /* 0x000fe200078e0097 */
[----:B------:R-:W-:Y:S02]  /*a3c0*/  IABS R9, R147 ;  /* 0x0000009300097213 */ /* 0x000fe40000000000 */
[----:B------:R-:W-:Y:S02]  /*a3d0*/  IABS R149, R149 ;  /* 0x0000009500957213 */ /* 0x000fe40000000000 */
[----:B------:R-:W-:Y:S02]  /*a3e0*/  I2FP.F32.S32 R4, R4 ;  /* 0x0000000400047245 */ /* 0x000fe40000201400 */
[----:B------:R-:W-:-:S02]  /*a3f0*/  I2FP.F32.S32 R10, R9 ;  /* 0x00000009000a7245 */ /* 0x000fc40000201400 */
[----:B------:R-:W-:Y:S01]  /*a400*/  I2FP.F32.S32 R149, R149 ;  /* 0x0000009500957245 */ /* 0x000fe20000201400 */
[----:B------:R-:W-:Y:S01]  /*a410*/  FFMA.FTZ R4, R4, -UR10, R167 ;  /* 0x8000000a04047c23 */ /* 0x000fe200080100a7 */
[----:B------:R-:W-:Y:S01]  /*a420*/  IABS R146, R146 ;  /* 0x0000009200927213 */ /* 0x000fe20000000000 */
[----:B------:R-:W-:Y:S01]  /*a430*/  FFMA.FTZ R10, R10, -UR10, R5 ;  /* 0x8000000a0a0a7c23 */ /* 0x000fe20008010005 */
[----:B------:R-:W-:Y:S01]  /*a440*/  VIADD R5, R6, 0xffffffa8 ;  /* 0xffffffa806057836 */ /* 0x000fe20000000000 */
[----:B------:R-:W-:Y:S01]  /*a450*/  IABS R143, R143 ;  /* 0x0000008f008f7213 */ /* 0x000fe20000000000 */
[----:B-1----:R-:W-:Y:S01]  /*a460*/  FFMA.FTZ R8, R149, -UR10, R8 ;  /* 0x8000000a95087c23 */ /* 0x002fe20008010008 */
[----:B------:R-:W-:Y:S02]  /*a470*/  FSEL R4, R4, -INF , P0 ;  /* 0xff80000004047808 */ /* 0x000fe40000000000 */
[----:B------:R-:W-:Y:S02]  /*a480*/  ISETP.GE.AND P0, PT, R5, R198, PT ;  /* 0x000000c60500720c */ /* 0x000fe40003f06270 */
[----:B------:R-:W-:-:S02]  /*a490*/  FSEL R190, R4, -INF , !P5 ;  /* 0xff80000004be7808 */ /* 0x000fc40006800000 */
[C---:B------:R-:W-:Y:S02]  /*a4a0*/  ISETP.GE.AND P5, PT, R5.reuse, R197, PT ;  /* 0x000000c50500720c */ /* 0x040fe40003fa6270 */
[----:B------:R-:W-:Y:S02]  /*a4b0*/  FSEL R10, R10, -INF , P0 ;  /* 0xff8000000a0a7808 */ /* 0x000fe40000000000 */
[C---:B------:R-:W-:Y:S02]  /*a4c0*/  ISETP.GE.AND P0, PT, R5.reuse, R195, PT ;  /* 0x000000c30500720c */ /* 0x040fe40003f06270 */
[----:B------:R-:W-:Y:S02]  /*a4d0*/  FSEL R204, R10, -INF , !P5 ;  /* 0xff8000000acc7808 */ /* 0x000fe40006800000 */
[----:B------:R-:W-:Y:S01]  /*a4e0*/  ISETP.GE.AND P5, PT, R5, R196, PT ;  /* 0x000000c40500720c */ /* 0x000fe20003fa6270 */
[----:B------:R-:W-:Y:S01]  /*a4f0*/  VIADD R5, R6, 0xffffffa9 ;  /* 0xffffffa906057836 */ /* 0x000fe20000000000 */
[----:B------:R-:W-:-:S02]  /*a500*/  I2FP.F32.S32 R4, R146 ;  /* 0x0000009200047245 */ /* 0x000fc40000201400 */
[----:B------:R-:W-:Y:S02]  /*a510*/  FSEL R188, R8, -INF , P5 ;  /* 0xff80000008bc7808 */ /* 0x000fe40002800000 */
[----:B------:R-:W1:Y:S01]  /*a520*/  MUFU.TANH R8, R156 ;  /* 0x0000009c00087308 */ /* 0x000e620000002400 */
[----:B------:R-:W-:Y:S01]  /*a530*/  FFMA.FTZ R4, R4, -UR10, R161 ;  /* 0x8000000a04047c23 */ /* 0x000fe200080100a1 */
[C---:B------:R-:W-:Y:S02]  /*a540*/  ISETP.GE.AND P5, PT, R5.reuse, R198, PT ;  /* 0x000000c60500720c */ /* 0x040fe40003fa6270 */
[----:B------:R-:W-:Y:S02]  /*a550*/  FSEL R188, R188, -INF , !P0 ;  /* 0xff800000bcbc7808 */ /* 0x000fe40004000000 */
[----:B------:R-:W-:Y:S02]  /*a560*/  I2FP.F32.S32 R10, R143 ;  /* 0x0000008f000a7245 */ /* 0x000fe40000201400 */
[----:B------:R-:W-:-:S02]  /*a570*/  ISETP.GE.AND P0, PT, R5, R197, PT ;  /* 0x000000c50500720c */ /* 0x000fc40003f06270 */
[----:B------:R-:W-:Y:S01]  /*a580*/  IABS R141, R141 ;  /* 0x0000008d008d7213 */ /* 0x000fe20000000000 */
[----:B------:R-:W-:Y:S01]  /*a590*/  FFMA.FTZ R10, R10, -UR10, R163 ;  /* 0x8000000a0a0a7c23 */ /* 0x000fe200080100a3 */
[----:B------:R-:W-:Y:S02]  /*a5a0*/  FSEL R4, R4, -INF , P5 ;  /* 0xff80000004047808 */ /* 0x000fe40002800000 */
[----:B------:R-:W-:Y:S02]  /*a5b0*/  I2FP.F32.S32 R141, R141 ;  /* 0x0000008d008d7245 */ /* 0x000fe40000201400 */
[----:B------:R-:W-:Y:S01]  /*a5c0*/  FSEL R194, R4, -INF , !P0 ;  /* 0xff80000004c27808 */ /* 0x000fe20004000000 */
[----:B------:R-:W-:Y:S01]  /*a5d0*/  VIADD R4, R6, 0xffffffb0 ;  /* 0xffffffb006047836 */ /* 0x000fe20000000000 */
[----:B------:R-:W-:Y:S01]  /*a5e0*/  ISETP.GE.AND P0, PT, R5, R196, PT ;  /* 0x000000c40500720c */ /* 0x000fe20003f06270 */
[----:B-1----:R-:W-:Y:S01]  /*a5f0*/  FFMA.FTZ R8, R141, -UR10, R8 ;  /* 0x8000000a8d087c23 */ /* 0x002fe20008010008 */
[----:B------:R-:W-:Y:S01]  /*a600*/  BAR.SYNC.DEFER_BLOCKING 0x0 ;  /* 0x0000000000007b1d */ /* 0x000fe20000010000 */
[----:B------:R-:W-:-:S02]  /*a610*/  ISETP.GE.AND P5, PT, R5, R195, PT ;  /* 0x000000c30500720c */ /* 0x000fc40003fa6270 */
[----:B------:R-:W-:Y:S02]  /*a620*/  FSEL R10, R10, -INF , P0 ;  /* 0xff8000000a0a7808 */ /* 0x000fe40000000000 */
[----:B------:R-:W-:Y:S02]  /*a630*/  ISETP.GE.AND P0, PT, R4, R198, PT ;  /* 0x000000c60400720c */ /* 0x000fe40003f06270 */
[----:B------:R-:W-:Y:S02]  /*a640*/  IABS R142, R142 ;  /* 0x0000008e008e7213 */ /* 0x000fe40000000000 */
[----:B------:R-:W-:Y:S02]  /*a650*/  FSEL R178, R10, -INF , !P5 ;  /* 0xff8000000ab27808 */ /* 0x000fe40006800000 */
[----:B------:R-:W-:Y:S02]  /*a660*/  ISETP.GE.AND P5, PT, R4, R197, PT ;  /* 0x000000c50400720c */ /* 0x000fe40003fa6270 */
[----:B------:R-:W-:-:S02]  /*a670*/  FSEL R166, R8, -INF , P0 ;  /* 0xff80000008a67808 */ /* 0x000fc40000000000 */
        /* <DEDUP_REMOVED lines=15> */
[----:B------:R-:W-:Y:S02]  /*a770*/  IABS R18, R18 ;  /* 0x0000001200127213 */ /* 0x000fe40000000000 */
[----:B------:R-:W-:Y:S01]  /*a780*/  ISETP.GE.AND P0, PT, R4, R197, PT ;  /* 0x000000c50400720c */ /* 0x000fe20003f06270 */
[----:B------:R-:W-:Y:S01]  /*a790*/  FFMA.FTZ R10, R10, -UR10, R159 ;  /* 0x8000000a0a0a7c23 */ /* 0x000fe2000801009f */
[----:B------:R-:W-:Y:S02]  /*a7a0*/  FSEL R8, R8, -INF , P5 ;  /* 0xff80000008087808 */ /* 0x000fe40002800000 */
[----:B------:R-:W-:-:S02]  /*a7b0*/  I2FP.F32.S32 R18, R18 ;  /* 0x0000001200127245 */ /* 0x000fc40000201400 */
[----:B------:R-:W-:Y:S02]  /*a7c0*/  FSEL R168, R8, -INF , !P0 ;  /* 0xff80000008a87808 */ /* 0x000fe40004000000 */
[----:B------:R-:W-:Y:S01]  /*a7d0*/  ISETP.GE.AND P0, PT, R4, R196, PT ;  /* 0x000000c40400720c */ /* 0x000fe20003f06270 */
[----:B------:R-:W-:Y:S01]  /*a7e0*/  FFMA.FTZ R18, R18, -UR10, R177 ;  /* 0x8000000a12127c23 */ /* 0x000fe200080100b1 */
[----:B------:R-:W-:Y:S02]  /*a7f0*/  IABS R7, R7 ;  /* 0x0000000700077213 */ /* 0x000fe40000000000 */
[----:B------:R-:W-:Y:S02]  /*a800*/  ISETP.GE.AND P5, PT, R4, R195, PT ;  /* 0x000000c30400720c */ /* 0x000fe40003fa6270 */
[----:B------:R-:W-:Y:S02]  /*a810*/  FSEL R10, R10, -INF , P0 ;  /* 0xff8000000a0a7808 */ /* 0x000fe40000000000 */
        /* <DEDUP_REMOVED lines=77> */
.L_x_6092:
[----:B------:R-:W-:Y:S01]  /*acf0*/  UMOV UR4, URZ ;  /* 0x000000ff00047c82 */ /* 0x000fe20008000000 */
[----:B------:R-:W-:Y:S01]  /*ad00*/  IMAD.SHL.U32 R4, R134, 0x40, RZ ;  /* 0x0000004086047824 */ /* 0x000fe200078e00ff */
[----:B------:R-:W-:-:S05]  /*ad10*/  IADD3 R5, P0, PT, RZ, -UR4, RZ ;  /* 0x80000004ff057c10 */ /* 0x000fca000ff1e0ff */
[----:B------:R-:W-:-:S05]  /*ad20*/  IMAD.X R4, RZ, RZ, ~R4, P0 ;  /* 0x000000ffff047224 */ /* 0x000fca00000e0e04 */
[----:B------:R-:W-:-:S04]  /*ad30*/  SHF.R.S64 R5, R5, 0x1f, R4 ;  /* 0x0000001f05057819 */ /* 0x000fc80000001004 */
[----:B------:R-:W-:-:S04]  /*ad40*/  IADD3 R200, P0, PT, R5, R200, RZ ;  /* 0x000000c805c87210 */ /* 0x000fc80007f1e0ff */
[----:B------:R-:W-:-:S09]  /*ad50*/  LEA.HI.X.SX32 R199, R4, R199, 0x1, P0 ;  /* 0x000000c704c77211 */ /* 0x000fd200000f0eff */
.L_x_6093:
        /* <DEDUP_REMOVED lines=72> */
.L_x_6091:
        /* <DEDUP_REMOVED lines=46> */
[----:B------:R-:W-:Y:S01]  /*b4c0*/  LDSM.16.MT88.4 R132, [R162+0xc800] ;  /* 0x00c80000a284783b */ /* 0x000fe20000004200 */
        /* <DEDUP_REMOVED lines=152> */
[----:B------:R-:W-:Y:S01]  /*be50*/  FFMA.FTZ R182, R194, UR4, -R143 ;  /* 0x00000004c2b67c23 */ /* 0x000fe2000801088f */
[--C-:B------:R-:W-:Y:S01]  /*be60*/  FFMA.FTZ R175, R136, UR4, -R161.reuse ;  /* 0x0000000488af7c23 */ /* 0x100fe200080108a1 */
[--C-:B------:R-:W-:Y:S01]  /*be70*/  FFMA.FTZ R190, R190, UR4, -R161.reuse ;  /* 0x00000004bebe7c23 */ /* 0x100fe200080108a1 */
[--C-:B------:R-:W-:Y:S01]  /*be80*/  FFMA.FTZ R177, R188, UR4, -R161.reuse ;  /* 0x00000004bcb17c23 */ /* 0x100fe200080108a1 */
[----:B------:R-:W-:Y:S01]  /*be90*/  FFMA.FTZ R178, R178, UR4, -R161 ;  /* 0x00000004b2b27c23 */ /* 0x000fe200080108a1 */
[----:B------:R-:W1:Y:S01]  /*bea0*/  MUFU.EX2 R176, R176 ;  /* 0x000000b000b07308 */ /* 0x000e620000000800 */
[C---:B------:R-:W-:Y:S01]  /*beb0*/  HMMA.16816.F32 R56, R4.reuse, R114, R56 ;  /* 0x000000720438723c */ /* 0x040fe20000001838 */
[----:B------:R-:W5:Y:S01]  /*bec0*/  LDSM.16.MT88.4 R112, [R159+0x10000] ;  /* 0x010000009f70783b */ /* 0x000f620000004200 */
[--C-:B------:R-:W-:Y:S01]  /*bed0*/  FFMA.FTZ R179, R168, UR4, -R143.reuse ;  /* 0x00000004a8b37c23 */ /* 0x100fe2000801088f */
[--C-:B------:R-:W-:Y:S01]  /*bee0*/  FFMA.FTZ R166, R166, UR4, -R143.reuse ;  /* 0x00000004a6a67c23 */ /* 0x100fe2000801088f */
[--C-:B------:R-:W-:Y:S01]  /*bef0*/  FFMA.FTZ R168, R140, UR4, -R143.reuse ;  /* 0x000000048ca87c23 */ /* 0x100fe2000801088f */
[----:B------:R-:W-:Y:S01]  /*bf00*/  LDSM.16.MT88.4 R136, [R162+0xd000] ;  /* 0x00d00000a288783b */ /* 0x000fe20000004200 */
[----:B------:R-:W-:Y:S01]  /*bf10*/  FFMA.FTZ R189, R141, UR4, -R143 ;  /* 0x000000048dbd7c23 */ /* 0x000fe2000801088f */
[----:B------:R-:W-:Y:S01]  /*bf20*/  MUFU.EX2 R171, R171 ;  /* 0x000000ab00ab7308 */ /* 0x000fe20000000800 */
[C---:B----4-:R-:W-:Y:S01]  /*bf30*/  HMMA.16816.F32 R60, R4.reuse, R108, R60 ;  /* 0x0000006c043c723c */ /* 0x050fe2000000183c */
[--C-:B------:R-:W-:Y:S01]  /*bf40*/  FFMA.FTZ R164, R164, UR4, -R161.reuse ;  /* 0x00000004a4a47c23 */ /* 0x100fe200080108a1 */
[--C-:B------:R-:W-:Y:S01]  /*bf50*/  FFMA.FTZ R191, R142, UR4, -R161.reuse ;  /* 0x000000048ebf7c23 */ /* 0x100fe200080108a1 */
[--C-:B------:R-:W-:Y:S01]  /*bf60*/  FFMA.FTZ R145, R145, UR4, -R161.reuse ;  /* 0x0000000491917c23 */ /* 0x100fe200080108a1 */
[----:B------:R-:W-:Y:S01]  /*bf70*/  FFMA.FTZ R160, R160, UR4, -R161 ;  /* 0x00000004a0a07c23 */ /* 0x000fe200080108a1 */
[----:B------:R-:W-:Y:S01]  /*bf80*/  FFMA.FTZ R156, R213, R155, R156 ;  /* 0x0000009bd59c7223 */ /* 0x000fe2000001009c */
[----:B------:R-:W-:Y:S01]  /*bf90*/  FFMA.FTZ R3, R211, R3, R150 ;  /* 0x00000003d3037223 */ /* 0x000fe20000010096 */
[----:B------:R-:W4:Y:S01]  /*bfa0*/  MUFU.EX2 R180, R180 ;  /* 0x000000b400b47308 */ /* 0x000f220000000800 */
[C---:B------:R-:W-:Y:S01]  /*bfb0*/  HMMA.16816.F32 R64, R4.reuse, R110, R64 ;  /* 0x0000006e0440723c */ /* 0x040fe20000001840 */
[----:B------:R-:W1:Y:S01]  /*bfc0*/  LDSM.16.MT88.4 R108, [R158+0x4000] ;  /* 0x004000009e6c783b */ /* 0x000e620000004200 */
[----:B------:R-:W-:Y:S01]  /*bfd0*/  FADD.FTZ R151, R151, R156 ;  /* 0x0000009c97977221 */ /* 0x000fe20000010000 */
[----:B------:R-:W-:Y:S01]  /*bfe0*/  FADD.FTZ R148, R148, R3 ;  /* 0x0000000394947221 */ /* 0x000fe20000010000 */
[----:B------:R-:W-:Y:S01]  /*bff0*/  PLOP3.LUT P1, PT, PT, PT, UP0, 0x80, 0x8 ;  /* 0x000000000008781c */ /* 0x000fe20003f2f008 */
[----:B------:R-:W-:Y:S01]  /*c000*/  LDSM.16.MT88.4 R140, [R162+0xf800] ;  /* 0x00f80000a28c783b */ /* 0x000fe20000004200 */
[----:B------:R-:W-:Y:S01]  /*c010*/  FADD.FTZ R152, R152, R151 ;  /* 0x0000009798987221 */ /* 0x000fe20000010000 */
[----:B------:R-:W-:Y:S01]  /*c020*/  MUFU.EX2 R173, R173 ;  /* 0x000000ad00ad7308 */ /* 0x000fe20000000800 */
[----:B--2---:R-:W-:Y:S01]  /*c030*/  HMMA.16816.F32 R68, R4, R104, R68 ;  /* 0x000000680444723c */ /* 0x004fe20000001844 */
[----:B------:R-:W-:Y:S01]  /*c040*/  FADD.FTZ R153, R153, R148 ;  /* 0x0000009499997221 */ /* 0x000fe20000010000 */
[----:B------:R-:W-:Y:S01]  /*c050*/  FADD.FTZ R152, R149, R152 ;  /* 0x0000009895987221 */ /* 0x000fe20000010000 */
[----:B------:R-:W-:-:S02]  /*c060*/  PLOP3.LUT P0, PT, PT, PT, UP0, 0x80, 0x8 ;  /* 0x000000000008781c */ /* 0x000fc40003f0f008 */
[----:B------:R-:W-:Y:S02]  /*c070*/  FADD.FTZ R154, R154, R153 ;  /* 0x000000999a9a7221 */ /* 0x000fe40000010000 */
        /* <DEDUP_REMOVED lines=173> */
.L_x_6088:
[----:B------:R-:W-:-:S12]  /*cb50*/  UIADD3 UR17, UPT, UPT, UR23, -0x1, URZ ;  /* 0xffffffff17117890 */ /* 0x000fd8000fffe0ff */
.L_x_6094:
[----:B------:R-:W-:Y:S01]  /*cb60*/  UISETP.GE.AND UP0, UPT, UR17, UR14, UPT ;  /* 0x0000000e1100728c */ /* 0x000fe2000bf06270 */
[----:B------:R-:W-:-:S08]  /*cb70*/  MOV R180, 0x40 ;  /* 0x0000004000b47802 */ /* 0x000fd00000000f00 */
[----:B------:R-:W-:Y:S05]  /*cb80*/  BRA.U !UP0, `(.L_x_6095) ;  /* 0x0000004d080c7547 */ /* 0x000fea000b800000 */
[----:B------:R-:W1:Y:S01]  /*cb90*/  LDCU.64 UR4, c[0x0][0x4e0] ;  /* 0x00009c00ff0477ac */ /* 0x000e620008000a00 */
[----:B------:R-:W2:Y:S01]  /*cba0*/  S2UR UR8, SR_CgaCtaId ;  /* 0x00000000000879c3 */ /* 0x000ea20000008800 */
[----:B------:R-:W-:Y:S01]  /*cbb0*/  LOP3.LUT R182, R2, R187, RZ, 0x3c, !PT ;  /* 0x000000bb02b67212 */ /* 0x000fe200078e3cff */
[----:B------:R-:W-:Y:S01]  /*cbc0*/  IMAD.MOV.U32 R2, RZ, RZ, R3 ;  /* 0x000000ffff027224 */ /* 0x000fe200078e0003 */
[----:B------:R-:W-:Y:S01]  /*cbd0*/  USHF.L.U32 UR18, UR17, 0x6, URZ ;  /* 0x0000000611127899 */ /* 0x000fe200080006ff */
[----:B------:R-:W-:Y:S01]  /*cbe0*/  IADD3 R208, PT, PT, R0, UR19, R181 ;  /* 0x0000001300d07c10 */ /* 0x000fe2000fffe0b5 */
[----:B------:R-:W-:Y:S01]  /*cbf0*/  IMAD.MOV.U32 R181, RZ, RZ, 0x20 ;  /* 0x00000020ffb57424 */ /* 0x000fe200078e00ff */
        /* <DEDUP_REMOVED lines=28> */
.L_x_6099:
        /* <DEDUP_REMOVED lines=99> */
.L_x_6096:
[----:B------:R-:W-:Y:S01]  /*d3f0*/  @!PT LDS RZ, [RZ] ;  /* 0x00000000fffff984 */ /* 0x000fe20000000800 */
[----:B------:R-:W-:Y:S01]  /*d400*/  @!PT LDS RZ, [RZ] ;  /* 0x00000000fffff984 */ /* 0x000fe20000000800 */
[----:B------:R-:W-:Y:S01]  /*d410*/  @!PT LDS RZ, [RZ] ;  /* 0x00000000fffff984 */ /* 0x000fe20000000800 */
[----:B------:R-:W-:Y:S01]  /*d420*/  @!P5 LDGSTS.E.BYPASS.LTC128B.128 [R215+0xc000], desc[UR20][R202.64] ;  /* 0x0c000000cad7dfae */ /* 0x000fe2000b981a14 */
        /* <DEDUP_REMOVED lines=79> */
[----:B------:R-:W4:Y:S05]  /*d920*/  LDSM.16.M88.4 R136, [R193+UR5+0x6000] ;  /* 0x00600005c188783b */ /* 0x000f2a0008000200 */
[----:B------:R-:W5:Y:S05]  /*d930*/  LDSM.16.M88.4 R140, [R193+UR5+0x6800] ;  /* 0x00680005c18c783b */ /* 0x000f6a0008000200 */
[----:B------:R-:W2:Y:S05]  /*d940*/  LDSM.16.M88.4 R144, [R193+UR5+0x7000] ;  /* 0x00700005c190783b */ /* 0x000eaa0008000200 */
[----:B------:R-:W0:Y:S05]  /*d950*/  LDGDEPBAR ;  /* 0x00000000000079af */ /* 0x000e2a0000000000 */
[----:B------:R-:W3:Y:S05]  /*d960*/  LDSM.16.M88.4 R148, [R193+UR5+0x7800] ;  /* 0x00780005c194783b */ /* 0x000eea0008000200 */
[----:B------:R-:W-:Y:S05]  /*d970*/  LDSM.16.M88.4 R152, [R192] ;  /* 0x00000000c098783b */ /* 0x000fea0000000200 */
[----:B------:R-:W3:Y:S05]  /*d980*/  LDSM.16.M88.4 R156, [R191+0x6000] ;  /* 0x00600000bf9c783b */ /* 0x000eea0000000200 */
[----:B------:R-:W3:Y:S05]  /*d990*/  LDSM.16.M88.4 R160, [R191+0x6800] ;  /* 0x00680000bfa0783b */ /* 0x000eea0000000200 */
[----:B------:R-:W3:Y:S01]  /*d9a0*/  LDSM.16.M88.4 R164, [R191+0x7000] ;  /* 0x00700000bfa4783b */ /* 0x000ee20000000200 */
[C---:B----4-:R-:W-:Y:S04]  /*d9b0*/  HMMA.16816.F32 R4, R132.reuse, R136, RZ ;  /* 0x000000888404723c */ /* 0x050fe800000018ff */
[----:B------:R-:W-:Y:S04]  /*d9c0*/  LDSM.16.M88.4 R168, [R190] ;  /* 0x00000000bea8783b */ /* 0x000fe80000000200 */
[C---:B------:R-:W-:Y:S01]  /*d9d0*/  HMMA.16816.F32 R8, R132.reuse, R138, RZ ;  /* 0x0000008a8408723c */ /* 0x040fe200000018ff */
[----:B------:R-:W4:Y:S05]  /*d9e0*/  LDSM.16.M88.4 R136, [R191+0x7800] ;  /* 0x00780000bf88783b */ /* 0x000f2a0000000200 */
[----:B------:R-:W4:Y:S02]  /*d9f0*/  LDSM.16.M88.4 R172, [R188+0x6000] ;  /* 0x00600000bcac783b */ /* 0x000f240000000200 */
[C---:B-----5:R-:W-:Y:S03]  /*da00*/  HMMA.16816.F32 R12, R132.reuse, R140, RZ ;  /* 0x0000008c840c723c */ /* 0x060fe600000018ff */
[----:B-1----:R-:W-:Y:S05]  /*da10*/  LDSM.16.M88.4 R176, [R191+0x8000] ;  /* 0x00800000bfb0783b */ /* 0x002fea0000000200 */
[C---:B------:R-:W-:Y:S01]  /*da20*/  HMMA.16816.F32 R16, R132.reuse, R142, RZ ;  /* 0x0000008e8410723c */ /* 0x040fe200000018ff */
[----:B------:R-:W-:Y:S07]  /*da30*/  LDSM.16.M88.4 R140, [R188+0x7000] ;  /* 0x00700000bc8c783b */ /* 0x000fee0000000200 */
[C---:B--2---:R-:W-:Y:S08]  /*da40*/  HMMA.16816.F32 R20, R132.reuse, R144, RZ ;  /* 0x000000908414723c */ /* 0x044ff000000018ff */
[C---:B------:R-:W-:Y:S01]  /*da50*/  HMMA.16816.F32 R24, R132.reuse, R146, RZ ;  /* 0x000000928418723c */ /* 0x040fe200000018ff */
[----:B------:R-:W-:Y:S07]  /*da60*/  LDSM.16.M88.4 R144, [R188+0x7800] ;  /* 0x00780000bc90783b */ /* 0x000fee0000000200 */
[C---:B---3--:R-:W-:Y:S08]  /*da70*/  HMMA.16816.F32 R28, R132.reuse, R148, RZ ;  /* 0x00000094841c723c */ /* 0x048ff000000018ff */
        /* <DEDUP_REMOVED lines=12> */
[C---:B----4-:R-:W-:Y:S08]  /*db40*/  HMMA.16816.F32 R28, R152.reuse, R136, R28 ;  /* 0x00000088981c723c */ /* 0x050ff0000000181c */
        /* <DEDUP_REMOVED lines=266> */
.L_x_6098:
        /* <DEDUP_REMOVED lines=72> */
.L_x_6097:
[----:B--2---:R-:W-:Y:S01]  /*f070*/  IABS R5, R208 ;  /* 0x000000d000057213 */ /* 0x004fe20000000000 */
[C---:B------:R-:W-:Y:S01]  /*f080*/  VIADD R4, R208.reuse, 0xffffffff ;  /* 0xffffffffd0047836 */ /* 0x040fe20000000000 */
[C---:B------:R-:W-:Y:S01]  /*f090*/  IADD3 R6, PT, PT, R205.reuse, -0x20, RZ ;  /* 0xffffffe0cd067810 */ /* 0x040fe20007ffe0ff */
[----:B------:R-:W-:Y:S01]  /*f0a0*/  VIADD R3, R208, 0xfffffff8 ;  /* 0xfffffff8d0037836 */ /* 0x000fe20000000000 */
[----:B------:R-:W-:Y:S01]  /*f0b0*/  I2FP.F32.S32 R5, R5 ;  /* 0x0000000500057245 */ /* 0x000fe20000201400 */
[----:B------:R-:W-:Y:S01]  /*f0c0*/  VIADD R19, R205, 0xffffffe8 ;  /* 0xffffffe8cd137836 */ /* 0x000fe20000000000 */
[----:B------:R-:W-:Y:S01]  /*f0d0*/  ISETP.GE.AND P0, PT, R6, R195, PT ;  /* 0x000000c30600720c */ /* 0x000fe20003f06270 */
[----:B------:R-:W-:Y:S01]  /*f0e0*/  VIADD R7, R208, 0xfffffff0 ;  /* 0xfffffff0d0077836 */ /* 0x000fe20000000000 */
[C---:B------:R-:W-:Y:S01]  /*f0f0*/  ISETP.GE.AND P4, PT, R6.reuse, R196, PT ;  /* 0x000000c40600720c */ /* 0x040fe20003f86270 */
[----:B------:R-:W-:Y:S01]  /*f100*/  FFMA.FTZ R178, R5, -UR10, R178 ;  /* 0x8000000a05b27c23 */ /* 0x000fe200080100b2 */
[C---:B------:R-:W-:Y:S01]  /*f110*/  ISETP.GE.AND P5, PT, R6.reuse, R198, PT ;  /* 0x000000c60600720c */ /* 0x040fe20003fa6270 */
[C---:B------:R-:W-:Y:S01]  /*f120*/  VIADD R14, R205.reuse, 0x1 ;  /* 0x00000001cd0e7836 */ /* 0x040fe20000000000 */
[----:B------:R-:W-:Y:S01]  /*f130*/  ISETP.GE.AND P6, PT, R6, R197, PT ;  /* 0x000000c50600720c */ /* 0x000fe20003fc6270 */
[C---:B------:R-:W-:Y:S01]  /*f140*/  VIADD R6, R208.reuse, 0xfffffff7 ;  /* 0xfffffff7d0067836 */ /* 0x040fe20000000000 */
[----:B------:R-:W-:Y:S01]  /*f150*/  IADD3 R5, PT, PT, R208, -0x11, RZ ;  /* 0xffffffefd0057810 */ /* 0x000fe20007ffe0ff */
[C---:B------:R-:W-:Y:S01]  /*f160*/  VIADD R18, R205.reuse, 0xfffffff8 ;  /* 0xfffffff8cd127836 */ /* 0x040fe20000000000 */
[----:B------:R-:W-:Y:S01]  /*f170*/  IABS R4, R4 ;  /* 0x0000000400047213 */ /* 0x000fe20000000000 */
[C---:B------:R-:W-:Y:S01]  /*f180*/  VIADD R21, R205.reuse, 0xfffffff0 ;  /* 0xfffffff0cd157836 */ /* 0x040fe20000000000 */
[----:B------:R-:W-:Y:S01]  /*f190*/  IABS R5, R5 ;  /* 0x0000000500057213 */ /* 0x000fe20000000000 */
[----:B------:R-:W-:Y:S01]  /*f1a0*/  VIADD R10, R205, 0x9 ;  /* 0x00000009cd0a7836 */ /* 0x000fe20000000000 */
[----:B------:R-:W-:Y:S01]  /*f1b0*/  I2FP.F32.S32 R4, R4 ;  /* 0x0000000400047245 */ /* 0x000fe20000201400 */
[----:B------:R-:W-:Y:S01]  /*f1c0*/  UISETP.GT.AND UP0, UPT, UR17, UR14, UPT ;  /* 0x0000000e1100728c */ /* 0x000fe2000bf04270 */
[----:B------:R-:W-:Y:S01]  /*f1d0*/  IABS R6, R6 ;  /* 0x0000000600067213 */ /* 0x000fe20000000000 */
[----:B------:R-:W-:Y:S01]  /*f1e0*/  UIADD3 UR18, UPT, UPT, UR18, -0x40, URZ ;  /* 0xffffffc012127890 */ /* 0x000fe2000fffe0ff */
[----:B------:R-:W-:Y:S01]  /*f1f0*/  IABS R3, R3 ;  /* 0x0000000300037213 */ /* 0x000fe20000000000 */
[----:B-1----:R-:W-:Y:S01]  /*f200*/  FFMA.FTZ R179, R4, -UR10, R179 ;  /* 0x8000000a04b37c23 */ /* 0x002fe200080100b3 */
[----:B------:R-:W-:Y:S01]  /*f210*/  I2FP.F32.S32 R5, R5 ;  /* 0x0000000500057245 */ /* 0x000fe20000201400 */
[C---:B------:R-:W-:Y:S01]  /*f220*/  VIADD R4, R208.reuse, 0xffffffe7 ;  /* 0xffffffe7d0047836 */ /* 0x040fe20000000000 */
[----:B------:R-:W-:Y:S02]  /*f230*/  I2FP.F32.S32 R6, R6 ;  /* 0x0000000600067245 */ /* 0x000fe40000201400 */
[----:B------:R-:W-:Y:S01]  /*f240*/  I2FP.F32.S32 R3, R3 ;  /* 0x0000000300037245 */ /* 0x000fe20000201400 */
[----:B------:R-:W-:Y:S01]  /*f250*/  FFMA.FTZ R214, R5, -UR10, R214 ;  /* 0x8000000a05d67c23 */ /* 0x000fe200080100d6 */
[----:B------:R-:W-:Y:S01]  /*f260*/  IADD3 R22, PT, PT, R205, -0x1f, RZ ;  /* 0xffffffe1cd167810 */ /* 0x000fe20007ffe0ff */
[----:B------:R-:W-:Y:S01]  /*f270*/  FFMA.FTZ R221, R5, -UR10, R221 ;  /* 0x8000000a05dd7c23 */ /* 0x000fe200080100dd */
[----:B------:R-:W-:Y:S02]  /*f280*/  VIADD R5, R208, 0xffffffe0 ;  /* 0xffffffe0d0057836 */ /* 0x000fe40000000000 */
[----:B------:R-:W-:Y:S01]  /*f290*/  FFMA.FTZ R177, R6, -UR10, R177 ;  /* 0x8000000a06b17c23 */ /* 0x000fe200080100b1 */
[----:B------:R-:W-:Y:S01]  /*f2a0*/  ISETP.GE.AND P1, PT, R22, R198, PT ;  /* 0x000000c61600720c */ /* 0x000fe20003f26270 */
[C---:B------:R-:W-:Y:S01]  /*f2b0*/  FFMA.FTZ R216, R3.reuse, -UR10, R216 ;  /* 0x8000000a03d87c23 */ /* 0x040fe200080100d8 */
[----:B------:R-:W-:Y:S01]  /*f2c0*/  FFMA.FTZ R176, R3, -UR10, R176 ;  /* 0x8000000a03b07c23 */ /* 0x000fe200080100b0 */
[----:B------:R-:W-:Y:S01]  /*f2d0*/  IABS R4, R4 ;  /* 0x0000000400047213 */ /* 0x000fe20000000000 */
[C---:B------:R-:W-:Y:S01]  /*f2e0*/  VIADD R3, R208.reuse, 0xffffffe8 ;  /* 0xffffffe8d0037836 */ /* 0x040fe20000000000 */
[----:B------:R-:W-:Y:S01]  /*f2f0*/  IADD3 R8, PT, PT, R208, -0x21, RZ ;  /* 0xffffffdfd0087810 */ /* 0x000fe20007ffe0ff */
[----:B------:R-:W-:Y:S01]  /*f300*/  FFMA.FTZ R217, R6, -UR10, R217 ;  /* 0x8000000a06d97c23 */ /* 0x000fe200080100d9 */
[----:B------:R-:W-:Y:S01]  /*f310*/  IABS R5, R5 ;  /* 0x0000000500057213 */ /* 0x000fe20000000000 */
[----:B------:R-:W-:Y:S01]  /*f320*/  VIADD R6, R208, 0xffffffc0 ;  /* 0xffffffc0d0067836 */ /* 0x000fe20000000000 */
[----:B------:R-:W-:Y:S02]  /*f330*/  FSEL R17, R177, -INF , P1 ;  /* 0xff800000b1117808 */ /* 0x000fe40000800000 */
[----:B------:R-:W-:Y:S02]  /*f340*/  ISETP.GE.AND P1, PT, R22, R196, PT ;  /* 0x000000c41600720c */ /* 0x000fe40003f26270 */
[----:B------:R-:W-:Y:S02]  /*f350*/  I2FP.F32.S32 R4, R4 ;  /* 0x0000000400047245 */ /* 0x000fe40000201400 */
[----:B------:R-:W-:Y:S02]  /*f360*/  IABS R8, R8 ;  /* 0x0000000800087213 */ /* 0x000fe40000000000 */
[----:B------:R-:W-:Y:S01]  /*f370*/  IABS R3, R3 ;  /* 0x0000000300037213 */ /* 0x000fe20000000000 */
[C---:B------:R-:W-:Y:S01]  /*f380*/  FFMA.FTZ R219, R4.reuse, -UR10, R219 ;  /* 0x8000000a04db7c23 */ /* 0x040fe200080100db */
[----:B------:R-:W-:Y:S01]  /*f390*/  I2FP.F32.S32 R5, R5 ;  /* 0x0000000500057245 */ /* 0x000fe20000201400 */
[----:B------:R-:W-:Y:S01]  /*f3a0*/  FFMA.FTZ R225, R4, -UR10, R225 ;  /* 0x8000000a04e17c23 */ /* 0x000fe200080100e1 */
[----:B------:R-:W-:Y:S02]  /*f3b0*/  FSEL R13, R179, -INF , P1 ;  /* 0xff800000b30d7808 */ /* 0x000fe40000800000 */
[----:B------:R-:W-:Y:S01]  /*f3c0*/  I2FP.F32.S32 R8, R8 ;  /* 0x0000000800087245 */ /* 0x000fe20000201400 */
[----:B------:R-:W-:Y:S01]  /*f3d0*/  FFMA.FTZ R228, R5, -UR10, R228 ;  /* 0x8000000a05e47c23 */ /* 0x000fe200080100e4 */
[----:B------:R-:W-:Y:S01]  /*f3e0*/  ISETP.GE.AND P1, PT, R19, R196, PT ;  /* 0x000000c41300720c */ /* 0x000fe20003f26270 */
[----:B------:R-:W-:Y:S01]  /*f3f0*/  FFMA.FTZ R222, R5, -UR10, R222 ;  /* 0x8000000a05de7c23 */ /* 0x000fe200080100de */
[----:B------:R-:W-:Y:S01]  /*f400*/  I2FP.F32.S32 R3, R3 ;  /* 0x0000000300037245 */ /* 0x000fe20000201400 */
[C---:B------:R-:W-:Y:S01]  /*f410*/  FFMA.FTZ R223, R8.reuse, -UR10, R223 ;  /* 0x8000000a08df7c23 */ /* 0x040fe200080100df */
[----:B------:R-:W-:Y:S01]  /*f420*/  IADD3 R16, PT, PT, R205, -0x7, RZ ;  /* 0xfffffff9cd107810 */ /* 0x000fe20007ffe0ff */
[----:B------:R-:W-:Y:S01]  /*f430*/  FFMA.FTZ R229, R8, -UR10, R229 ;  /* 0x8000000a08e57c23 */ /* 0x000fe200080100e5 */
[C---:B------:R-:W-:Y:S01]  /*f440*/  IADD3 R4, PT, PT, R208.reuse, -0x29, RZ ;  /* 0xffffffd7d0047810 */ /* 0x040fe20007ffe0ff */
[C---:B------:R-:W-:Y:S01]  /*f450*/  FFMA.FTZ R224, R3.reuse, -UR10, R224 ;  /* 0x8000000a03e07c23 */ /* 0x040fe200080100e0 */
[----:B------:R-:W-:Y:S01]  /*f460*/  IADD3 R5, PT, PT, R208, -0x30, RZ ;  /* 0xffffffd0d0057810 */ /* 0x000fe20007ffe0ff */
[----:B------:R-:W-:Y:S01]  /*f470*/  FFMA.FTZ R218, R3, -UR10, R218 ;  /* 0x8000000a03da7c23 */ /* 0x000fe200080100da */
[----:B------:R-:W-:Y:S01]  /*f480*/  FSEL R9, R216, -INF , P1 ;  /* 0xff800000d8097808 */ /* 0x000fe20000800000 */
[----:B------:R-:W-:Y:S01]  /*f490*/  VIADD R3, R208, 0xffffffd8 ;  /* 0xffffffd8d0037836 */ /* 0x000fe20000000000 */
[----:B------:R-:W-:Y:S02]  /*f4a0*/  ISETP.GE.AND P1, PT, R16, R198, PT ;  /* 0x000000c61000720c */ /* 0x000fe40003f26270 */
[----:B------:R-:W-:Y:S02]  /*f4b0*/  IABS R4, R4 ;  /* 0x0000000400047213 */ /* 0x000fe40000000000 */
[----:B------:R-:W-:Y:S02]  /*f4c0*/  IABS R6, R6 ;  /* 0x0000000600067213 */ /* 0x000fe40000000000 */
[----:B------:R-:W-:Y:S02]  /*f4d0*/  IADD3 R20, PT, PT, R205, -0xf, RZ ;  /* 0xfffffff1cd147810 */ /* 0x000fe40007ffe0ff */
[----:B------:R-:W-:Y:S02]  /*f4e0*/  IABS R5, R5 ;  /* 0x0000000500057213 */ /* 0x000fe40000000000 */
[----:B------:R-:W-:Y:S02]  /*f4f0*/  IABS R7, R7 ;  /* 0x0000000700077213 */ /* 0x000fe40000000000 */
[----:B------:R-:W-:Y:S02]  /*f500*/  FSEL R177, R223, -INF , P1 ;  /* 0xff800000dfb17808 */ /* 0x000fe40000800000 */
[----:B------:R-:W-:Y:S02]  /*f510*/  IADD3 R11, PT, PT, R205, -0x17, RZ ;  /* 0xffffffe9cd0b7810 */ /* 0x000fe40007ffe0ff */
[----:B------:R-:W-:Y:S02]  /*f520*/  I2FP.F32.S32 R4, R4 ;  /* 0x0000000400047245 */ /* 0x000fe40000201400 */
[----:B------:R-:W-:Y:S02]  /*f530*/  I2FP.F32.S32 R6, R6 ;  /* 0x0000000600067245 */ /* 0x000fe40000201400 */
[----:B------:R-:W-:Y:S01]  /*f540*/  ISETP.GE.AND P1, PT, R20, R196, PT ;  /* 0x000000c41400720c */ /* 0x000fe20003f26270 */
[----:B------:R-:W-:Y:S01]  /*f550*/  FFMA.FTZ R227, R4, -UR10, R227 ;  /* 0x8000000a04e37c23 */ /* 0x000fe200080100e3 */
[----:B------:R-:W-:Y:S01]  /*f560*/  I2FP.F32.S32 R5, R5 ;  /* 0x0000000500057245 */ /* 0x000fe20000201400 */
[----:B------:R-:W-:Y:S01]  /*f570*/  FFMA.FTZ R141, R6, -UR10, R141 ;  /* 0x8000000a068d7c23 */ /* 0x000fe2000801008d */
[----:B------:R-:W-:Y:S01]  /*f580*/  I2FP.F32.S32 R7, R7 ;  /* 0x0000000700077245 */ /* 0x000fe20000201400 */
[----:B------:R-:W-:Y:S01]  /*f590*/  VIADD R6, R208, 0xffffffcf ;  /* 0xffffffcfd0067836 */ /* 0x000fe20000000000 */
[----:B------:R-:W-:Y:S01]  /*f5a0*/  IABS R3, R3 ;  /* 0x0000000300037213 */ /* 0x000fe20000000000 */
[----:B------:R-:W-:Y:S01]  /*f5b0*/  FFMA.FTZ R230, R5, -UR10, R230 ;  /* 0x8000000a05e67c23 */ /* 0x000fe200080100e6 */
[----:B------:R-:W-:Y:S01]  /*f5c0*/  FSEL R176, R176, -INF , P5 ;  /* 0xff800000b0b07808 */ /* 0x000fe20002800000 */
[----:B------:R-:W-:Y:S01]  /*f5d0*/  FFMA.FTZ R212, R7, -UR10, R212 ;  /* 0x8000000a07d47c23 */ /* 0x000fe200080100d4 */
[-C--:B------:R-:W-:Y:S01]  /*f5e0*/  ISETP.GE.AND P5, PT, R11, R198.reuse, PT ;  /* 0x000000c60b00720c */ /* 0x080fe20003fa6270 */
[----:B------:R-:W-:Y:S01]  /*f5f0*/  FFMA.FTZ R145, R5, -UR10, R145 ;  /* 0x8000000a05917c23 */ /* 0x000fe20008010091 */
[----:B------:R-:W-:Y:S01]  /*f600*/  FSEL R175, R221, -INF , P1 ;  /* 0xff800000ddaf7808 */ /* 0x000fe20000800000 */
[----:B------:R-:W-:Y:S01]  /*f610*/  FFMA.FTZ R220, R7, -UR10, R220 ;  /* 0x8000000a07dc7c23 */ /* 0x000fe200080100dc */
[-C--:B------:R-:W-:Y:S01]  /*f620*/  ISETP.GE.AND P1, PT, R14, R198.reuse, PT ;  /* 0x000000c60e00720c */ /* 0x080fe20003f26270 */
[----:B------:R-:W-:Y:S01]  /*f630*/  VIADD R7, R208, 0xffffffbf ;  /* 0xffffffbfd0077836 */ /* 0x000fe20000000000 */
[----:B------:R-:W-:Y:S01]  /*f640*/  I2FP.F32.S32 R3, R3 ;  /* 0x0000000300037245 */ /* 0x000fe20000201400 */
[----:B------:R-:W-:Y:S01]  /*f650*/  FFMA.FTZ R151, R4, -UR10, R151 ;  /* 0x8000000a04977c23 */ /* 0x000fe20008010097 */
[----:B------:R-:W-:Y:S01]  /*f660*/  FSEL R15, R178, -INF , P4 ;  /* 0xff800000b20f7808 */ /* 0x000fe20002000000 */
[----:B------:R-:W-:Y:S01]  /*f670*/  VIADD R4, R208, 0xffffffc7 ;  /* 0xffffffc7d0047836 */ /* 0x000fe20000000000 */
[----:B------:R-:W-:Y:S01]  /*f680*/  FSEL R5, R214, -INF , P5 ;  /* 0xff800000d6057808 */ /* 0x000fe20002800000 */
[C---:B------:R-:W-:Y:S01]  /*f690*/  FFMA.FTZ R153, R3.reuse, -UR10, R153 ;  /* 0x8000000a03997c23 */ /* 0x040fe20008010099 */
[-C--:B------:R-:W-:Y:S01]  /*f6a0*/  ISETP.GE.AND P5, PT, R20, R198.reuse, PT ;  /* 0x000000c61400720c */ /* 0x080fe20003fa6270 */
[----:B------:R-:W-:Y:S01]  /*f6b0*/  FFMA.FTZ R226, R3, -UR10, R226 ;  /* 0x8000000a03e27c23 */ /* 0x000fe200080100e2 */
[----:B------:R-:W-:Y:S02]  /*f6c0*/  ISETP.GE.AND P4, PT, R19, R198, PT ;  /* 0x000000c61300720c */ /* 0x000fe40003f86270 */
[----:B------:R-:W-:Y:S02]  /*f6d0*/  FSEL R163, R227, -INF , P1 ;  /* 0xff800000e3a37808 */ /* 0x000fe40000800000 */
[----:B------:R-:W-:Y:S02]  /*f6e0*/  ISETP.GE.AND P1, PT, R18, R196, PT ;  /* 0x000000c41200720c */ /* 0x000fe40003f26270 */
[----:B------:R-:W-:Y:S02]  /*f6f0*/  IABS R6, R6 ;  /* 0x0000000600067213 */ /* 0x000fe40000000000 */
[----:B------:R-:W-:Y:S02]  /*f700*/  IADD3 R12, PT, PT, R205, 0x8, RZ ;  /* 0x00000008cd0c7810 */ /* 0x000fe40007ffe0ff */
[----:B------:R-:W-:Y:S02]  /*f710*/  IADD3 R3, PT, PT, R208, -0x38, RZ ;  /* 0xffffffc8d0037810 */ /* 0x000fe40007ffe0ff */
[----:B------:R-:W-:Y:S02]  /*f720*/  FSEL R212, R212, -INF , P4 ;  /* 0xff800000d4d47808 */ /* 0x000fe40002000000 */
[----:B------:R-:W-:Y:S02]  /*f730*/  FSEL R173, R219, -INF , P5 ;  /* 0xff800000dbad7808 */ /* 0x000fe40002800000 */
[----:B------:R-:W-:Y:S02]  /*f740*/  IABS R7, R7 ;  /* 0x0000000700077213 */ /* 0x000fe40000000000 */
[-C--:B------:R-:W-:Y:S02]  /*f750*/  ISETP.GE.AND P4, PT, R21, R198.reuse, PT ;  /* 0x000000c61500720c */ /* 0x080fe40003f86270 */
[----:B------:R-:W-:Y:S02]  /*f760*/  ISETP.GE.AND P5, PT, R18, R198, PT ;  /* 0x000000c61200720c */ /* 0x000fe40003fa6270 */
[----:B------:R-:W-:Y:S02]  /*f770*/  FSEL R191, R224, -INF , P1 ;  /* 0xff800000e0bf7808 */ /* 0x000fe40000800000 */
[----:B------:R-:W-:Y:S02]  /*f780*/  I2FP.F32.S32 R6, R6 ;  /* 0x0000000600067245 */ /* 0x000fe40000201400 */
[----:B------:R-:W-:Y:S02]  /*f790*/  ISETP.GE.AND P1, PT, R12, R198, PT ;  /* 0x000000c60c00720c */ /* 0x000fe40003f26270 */
[----:B------:R-:W-:Y:S01]  /*f7a0*/  IABS R3, R3 ;  /* 0x0000000300037213 */ /* 0x000fe20000000000 */
[C---:B------:R-:W-:Y:S01]  /*f7b0*/  FFMA.FTZ R231, R6.reuse, -UR10, R231 ;  /* 0x8000000a06e77c23 */ /* 0x040fe200080100e7 */
[----:B------:R-:W-:Y:S01]  /*f7c0*/  IABS R4, R4 ;  /* 0x0000000400047213 */ /* 0x000fe20000000000 */
[----:B------:R-:W-:Y:S01]  /*f7d0*/  FFMA.FTZ R143, R6, -UR10, R143 ;  /* 0x8000000a068f7c23 */ /* 0x000fe2000801008f */
[----:B------:R-:W-:Y:S01]  /*f7e0*/  I2FP.F32.S32 R7, R7 ;  /* 0x0000000700077245 */ /* 0x000fe20000201400 */
[----:B------:R-:W-:Y:S01]  /*f7f0*/  VIADD R6, R205, 0x11 ;  /* 0x00000011cd067836 */ /* 0x000fe20000000000 */
[----:B------:R-:W-:Y:S02]  /*f800*/  FSEL R215, R218, -INF , P4 ;  /* 0xff800000dad77808 */ /* 0x000fe40002000000 */
[----:B------:R-:W-:Y:S01]  /*f810*/  FSEL R193, R222, -INF , P5 ;  /* 0xff800000dec17808 */ /* 0x000fe20002800000 */
[----:B------:R-:W-:Y:S01]  /*f820*/  FFMA.FTZ R140, R7, -UR10, R140 ;  /* 0x8000000a078c7c23 */ /* 0x000fe2000801008c */
[-C--:B------:R-:W-:Y:S02]  /*f830*/  ISETP.GE.AND P5, PT, R21, R196.reuse, PT ;  /* 0x000000c41500720c */ /* 0x080fe40003fa6270 */
[----:B------:R-:W-:Y:S02]  /*f840*/  ISETP.GE.AND P4, PT, R11, R196, PT ;  /* 0x000000c40b00720c */ /* 0x000fe40003f86270 */
[----:B------:R-:W-:Y:S02]  /*f850*/  FSEL R157, R230, -INF , P1 ;  /* 0xff800000e69d7808 */ /* 0x000fe40000800000 */
[----:B------:R-:W-:Y:S02]  /*f860*/  I2FP.F32.S32 R3, R3 ;  /* 0x0000000300037245 */ /* 0x000fe40000201400 */
[----:B------:R-:W-:Y:S02]  /*f870*/  I2FP.F32.S32 R4, R4 ;  /* 0x0000000400047245 */ /* 0x000fe40000201400 */
[-C--:B------:R-:W-:Y:S01]  /*f880*/  ISETP.GE.AND P1, PT, R14, R196.reuse, PT ;  /* 0x000000c40e00720c */ /* 0x080fe20003f26270 */
[----:B------:R-:W-:Y:S01]  /*f890*/  FFMA.FTZ R232, R3, -UR10, R232 ;  /* 0x8000000a03e87c23 */ /* 0x000fe200080100e8 */
[----:B------:R-:W-:Y:S01]  /*f8a0*/  FSEL R7, R217, -INF , P4 ;  /* 0xff800000d9077808 */ /* 0x000fe20002000000 */
[----:B------:R-:W-:Y:S01]  /*f8b0*/  FFMA.FTZ R134, R3, -UR10, R134 ;  /* 0x8000000a03867c23 */ /* 0x000fe20008010086 */
[----:B------:R-:W-:Y:S01]  /*f8c0*/  FSEL R201, R220, -INF , P5 ;  /* 0xff800000dcc97808 */ /* 0x000fe20002800000 */
[C---:B------:R-:W-:Y:S01]  /*f8d0*/  FFMA.FTZ R147, R4.reuse, -UR10, R147 ;  /* 0x8000000a04937c23 */ /* 0x040fe20008010093 */
[C---:B------:R-:W-:Y:S01]  /*f8e0*/  ISETP.GE.AND P5, PT, R205.reuse, R196, PT ;  /* 0x000000c4cd00720c */ /* 0x040fe20003fa6270 */
[C---:B------:R-:W-:Y:S01]  /*f8f0*/  VIADD R3, R205.reuse, 0x19 ;  /* 0x00000019cd037836 */ /* 0x040fe20000000000 */
[-C--:B------:R-:W-:Y:S01]  /*f900*/  ISETP.GE.AND P4, PT, R205, R198.reuse, PT ;  /* 0x000000c6cd00720c */ /* 0x080fe20003f86270 */
[----:B------:R-:W-:Y:S01]  /*f910*/  FFMA.FTZ R133, R4, -UR10, R133 ;  /* 0x8000000a04857c23 */ /* 0x000fe20008010085 */
[----:B------:R-:W-:Y:S02]  /*f920*/  FSEL R159, R229, -INF , P1 ;  /* 0xff800000e59f7808 */ /* 0x000fe40000800000 */
[----:B------:R-:W-:Y:S02]  /*f930*/  ISETP.GE.AND P1, PT, R6, R198, PT ;  /* 0x000000c60600720c */ /* 0x000fe40003f26270 */
[----:B------:R-:W-:Y:S02]  /*f940*/  IADD3 R4, PT, PT, R205, 0x18, RZ ;  /* 0x00000018cd047810 */ /* 0x000fe40007ffe0ff */
[----:B------:R-:W-:Y:S02]  /*f950*/  FSEL R161, R228, -INF , P5 ;  /* 0xff800000e4a17808 */ /* 0x000fe40002800000 */
[----:B------:R-:W-:Y:S02]  /*f960*/  FSEL R189, R226, -INF , P4 ;  /* 0xff800000e2bd7808 */ /* 0x000fe40002000000 */
[-C--:B------:R-:W-:Y:S02]  /*f970*/  ISETP.GE.AND P5, PT, R12, R196.reuse, PT ;  /* 0x000000c40c00720c */ /* 0x080fe40003fa6270 */
[----:B------:R-:W-:Y:S02]  /*f980*/  ISETP.GE.AND P4, PT, R16, R196, PT ;  /* 0x000000c41000720c */ /* 0x000fe40003f86270 */
[----:B------:R-:W-:Y:S02]  /*f990*/  FSEL R15, R15, -INF , !P0 ;  /* 0xff8000000f0f7808 */ /* 0x000fe40004000000 */
[----:B------:R-:W-:Y:S02]  /*f9a0*/  FSEL R147, R147, -INF , P1 ;  /* 0xff80000093937808 */ /* 0x000fe40000800000 */
[----:B------:R-:W-:Y:S02]  /*f9b0*/  IADD3 R8, PT, PT, R205, 0x10, RZ ;  /* 0x00000010cd087810 */ /* 0x000fe40007ffe0ff */
[-C--:B------:R-:W-:Y:S02]  /*f9c0*/  ISETP.GE.AND P0, PT, R3, R198.reuse, PT ;  /* 0x000000c60300720c */ /* 0x080fe40003f06270 */
[-C--:B------:R-:W-:Y:S02]  /*f9d0*/  ISETP.GE.AND P1, PT, R4, R198.reuse, PT ;  /* 0x000000c60400720c */ /* 0x080fe40003f26270 */
[----:B------:R-:W-:Y:S02]  /*f9e0*/  FSEL R153, R153, -INF , P5 ;  /* 0xff80000099997808 */ /* 0x000fe40002800000 */
[----:B------:R-:W-:Y:S02]  /*f9f0*/  FSEL R179, R225, -INF , P4 ;  /* 0xff800000e1b37808 */ /* 0x000fe40002000000 */
        /* <DEDUP_REMOVED lines=8> */
[-C--:B------:R-:W-:Y:S02]  /*fa80*/  ISETP.GE.AND P5, PT, R22, R197.reuse, PT ;  /* 0x000000c51600720c */ /* 0x080fe40003fa6270 */
[----:B------:R-:W-:Y:S02]  /*fa90*/  ISETP.GE.AND P4, PT, R8, R198, PT ;  /* 0x000000c60800720c */ /* 0x000fe40003f86270 */
[----:B------:R-:W-:Y:S02]  /*faa0*/  FSEL R134, R134, -INF , P1 ;  /* 0xff80000086867808 */ /* 0x000fe40000800000 */
[----:B------:R-:W-:Y:S02]  /*fab0*/  FSEL R133, R133, -INF , P0 ;  /* 0xff80000085857808 */ /* 0x000fe40000000000 */
[C---:B------:R-:W-:Y:S02]  /*fac0*/  ISETP.GE.AND P1, PT, R19.reuse, R197, PT ;  /* 0x000000c51300720c */ /* 0x040fe40003f26270 */
[----:B------:R-:W-:Y:S02]  /*fad0*/  ISETP.GE.AND P0, PT, R19, R195, PT ;  /* 0x000000c31300720c */ /* 0x000fe40003f06270 */
[----:B------:R-:W-:Y:S02]  /*fae0*/  FSEL R149, R232, -INF , P4 ;  /* 0xff800000e8957808 */ /* 0x000fe40002000000 */
[----:B------:R-:W-:Y:S02]  /*faf0*/  FSEL R19, R176, -INF , !P6 ;  /* 0xff800000b0137808 */ /* 0x000fe40007000000 */
[----:B------:R-:W-:Y:S02]  /*fb00*/  FSEL R17, R17, -INF , !P5 ;  /* 0xff80000011117808 */ /* 0x000fe40006800000 */
[-C--:B------:R-:W-:Y:S02]  /*fb10*/  ISETP.GE.AND P4, PT, R10, R196.reuse, PT ;  /* 0x000000c40a00720c */ /* 0x080fe40003f86270 */
[C---:B------:R-:W-:Y:S02]  /*fb20*/  ISETP.GE.AND P6, PT, R11.reuse, R197, PT ;  /* 0x000000c50b00720c */ /* 0x040fe40003fc6270 */
[----:B------:R-:W-:Y:S02]  /*fb30*/  ISETP.GE.AND P5, PT, R11, R195, PT ;  /* 0x000000c30b00720c */ /* 0x000fe40003fa6270 */
[----:B------:R-:W-:Y:S02]  /*fb40*/  FSEL R11, R212, -INF , !P1 ;  /* 0xff800000d40b7808 */ /* 0x000fe40004800000 */
[----:B------:R-:W-:Y:S02]  /*fb50*/  FSEL R9, R9, -INF , !P0 ;  /* 0xff80000009097808 */ /* 0x000fe40004000000 */
[-C--:B------:R-:W-:Y:S02]  /*fb60*/  ISETP.GE.AND P1, PT, R21, R197.reuse, PT ;  /* 0x000000c51500720c */ /* 0x080fe40003f26270 */
[----:B------:R-:W-:Y:S02]  /*fb70*/  ISETP.GE.AND P0, PT, R16, R197, PT ;  /* 0x000000c51000720c */ /* 0x000fe40003f06270 */
[----:B------:R-:W-:Y:S02]  /*fb80*/  FSEL R151, R151, -INF , P4 ;  /* 0xff80000097977808 */ /* 0x000fe40002000000 */
[----:B------:R-:W-:Y:S02]  /*fb90*/  ISETP.GE.AND P4, PT, R6, R196, PT ;  /* 0x000000c40600720c */ /* 0x000fe40003f86270 */
[----:B------:R-:W-:Y:S02]  /*fba0*/  FSEL R215, R215, -INF , !P1 ;  /* 0xff800000d7d77808 */ /* 0x000fe40004800000 */
[----:B------:R-:W-:Y:S02]  /*fbb0*/  FSEL R7, R7, -INF , !P5 ;  /* 0xff80000007077808 */ /* 0x000fe40006800000 */
[----:B------:R-:W-:Y:S02]  /*fbc0*/  FSEL R177, R177, -INF , !P0 ;  /* 0xff800000b1b17808 */ /* 0x000fe40004000000 */
[----:B------:R-:W-:Y:S02]  /*fbd0*/  ISETP.GE.AND P1, PT, R20, R195, PT ;  /* 0x000000c31400720c */ /* 0x000fe40003f26270 */
[----:B------:R-:W-:Y:S02]  /*fbe0*/  ISETP.GE.AND P0, PT, R14, R197, PT ;  /* 0x000000c50e00720c */ /* 0x000fe40003f06270 */
[-C--:B------:R-:W-:Y:S02]  /*fbf0*/  ISETP.GE.AND P5, PT, R18, R195.reuse, PT ;  /* 0x000000c31200720c */ /* 0x080fe40003fa6270 */
[----:B------:R-:W-:Y:S02]  /*fc00*/  FSEL R143, R143, -INF , P4 ;  /* 0xff8000008f8f7808 */ /* 0x000fe40002000000 */
        /* <DEDUP_REMOVED lines=443> */
.L_x_6095:
        /* <DEDUP_REMOVED lines=259> */
.L_x_6101:
[----:B------:R-:W-:Y:S05]  /*127f0*/  BSYNC.RECONVERGENT B0 ;  /* 0x0000000000007941 */ /* 0x000fea0003800200 */
.L_x_6100:
        /* <DEDUP_REMOVED lines=21> */
.L_x_6103:
[----:B------:R-:W-:Y:S05]  /*12950*/  BSYNC.RECONVERGENT B0 ;  /* 0x0000000000007941 */ /* 0x000fea0003800200 */
.L_x_6102:
        /* <DEDUP_REMOVED lines=20> */
.L_x_6105:
[----:B------:R-:W-:Y:S05]  /*12aa0*/  BSYNC.RECONVERGENT B0 ;  /* 0x0000000000007941 */ /* 0x000fea0003800200 */
.L_x_6104:
        /* <DEDUP_REMOVED lines=19> */
.L_x_6107:
[----:B------:R-:W-:Y:S05]  /*12be0*/  BSYNC.RECONVERGENT B0 ;  /* 0x0000000000007941 */ /* 0x000fea0003800200 */
.L_x_6106:
        /* <DEDUP_REMOVED lines=18> */
.L_x_6109:
[----:B------:R-:W-:Y:S05]  /*12d10*/  BSYNC.RECONVERGENT B0 ;  /* 0x0000000000007941 */ /* 0x000fea0003800200 */
.L_x_6108:
        /* <DEDUP_REMOVED lines=19> */
.L_x_6111:
[----:B------:R-:W-:Y:S05]  /*12e50*/  BSYNC.RECONVERGENT B0 ;  /* 0x0000000000007941 */ /* 0x000fea0003800200 */
.L_x_6110:
        /* <DEDUP_REMOVED lines=19> */
.L_x_6113:
[----:B------:R-:W-:Y:S05]  /*12f90*/  BSYNC.RECONVERGENT B0 ;  /* 0x0000000000007941 */ /* 0x000fea0003800200 */
.L_x_6112:
        /* <DEDUP_REMOVED lines=18> */
.L_x_6115:
[----:B------:R-:W-:Y:S05]  /*130c0*/  BSYNC.RECONVERGENT B0 ;  /* 0x0000000000007941 */ /* 0x000fea0003800200 */
.L_x_6114:
        /* <DEDUP_REMOVED lines=19> */
.L_x_6116:
        /* <DEDUP_REMOVED lines=16> */
.L_x_6932:


//--------------------- .text._ZN5flash24flash_fwd_splitkv_kernelI23Flash_fwd_kernel_traitsILi192ELi64ELi64ELi4ELb0ELb0EN7cutlass6half_tE19Flash_kernel_traitsILi192ELi64ELi64ELi4ES3_EELb0ELb1ELb0ELb0ELb1ELb0ELb1ELb1EEEvNS_16Flash_fwd_paramsE --------------------------
	.section	.text._ZN5flash24flash_fwd_splitkv_kernelI23Flash_fwd_kernel_traitsILi192ELi64ELi64ELi4ELb0ELb0EN7cutlass6half_tE19Flash_kernel_traitsILi192ELi64ELi64ELi4ES3_EELb0ELb1ELb0ELb0ELb1ELb0ELb1ELb1EEEvNS_16Flash_fwd_paramsE,"ax",@progbits
	.align	128
        .global         _ZN5flash24flash_fwd_splitkv_kernelI23Flash_fwd_kernel_traitsILi192ELi64ELi64ELi4ELb0ELb0EN7cutlass6half_tE19Flash_kernel_traitsILi192ELi64ELi64ELi4ES3_EELb0ELb1ELb0ELb0ELb1ELb0ELb1ELb1EEEvNS_16Flash_fwd_paramsE
        .type           _ZN5flash24flash_fwd_splitkv_kernelI23Flash_fwd_kernel_traitsILi192ELi64ELi64ELi4ELb0ELb0EN7cutlass6half_tE19Flash_kernel_traitsILi192ELi64ELi64ELi4ES3_EELb0ELb1ELb0ELb0ELb1ELb0ELb1ELb1EEEvNS_16Flash_fwd_paramsE,@function
        .size           _ZN5flash24flash_fwd_splitkv_kernelI23Flash_fwd_kernel_traitsILi192ELi64ELi64ELi4ELb0ELb0EN7cutlass6half_tE19Flash_kernel_traitsILi192ELi64ELi64ELi4ES3_EELb0ELb1ELb0ELb0ELb1ELb0ELb1ELb1EEEvNS_16Flash_fwd_paramsE,(.L_x_6933 - _ZN5flash24flash_fwd_splitkv_kernelI23Flash_fwd_kernel_traitsILi192ELi64ELi64ELi4ELb0ELb0EN7cutlass6half_tE19Flash_kernel_traitsILi192ELi64ELi64ELi4ES3_EELb0ELb1ELb0ELb0ELb1ELb0ELb1ELb1EEEvNS_16Flash_fwd_paramsE)
        .other          _ZN5flash24flash_fwd_splitkv_kernelI23Flash_fwd_kernel_traitsILi192ELi64ELi64ELi4ELb0ELb0EN7cutlass6half_tE19Flash_kernel_traitsILi192ELi64ELi64ELi4ES3_EELb0ELb1ELb0ELb0ELb1ELb0ELb1ELb1EEEvNS_16Flash_fwd_paramsE,@"STO_CUDA_ENTRY STV_DEFAULT"
_ZN5flash24flash_fwd_splitkv_kernelI23Flash_fwd_kernel_traitsILi192ELi64ELi64ELi4ELb0ELb0EN7cutlass6half_tE19Flash_kernel_traitsILi192ELi64ELi64ELi4ES3_EELb0ELb1ELb0ELb0ELb1ELb0ELb1ELb1EEEvNS_16Flash_fwd_paramsE:
.text._ZN5flash24flash_fwd_splitkv_kernelI23Flash_fwd_kernel_traitsILi192ELi64ELi64ELi4ELb0ELb0EN7cutlass6half_tE19Flash_kernel_traitsILi192ELi64ELi64ELi4ES3_EELb0ELb1ELb0ELb0ELb1ELb0ELb1ELb1EEEvNS_16Flash_fwd_paramsE:
        /* <DEDUP_REMOVED lines=62> */
[----:B--2---:R-:W-:Y:S02]  /*03e0*/  @P3 IMAD.IADD R200, R9, 0x1, -R12 ;  /* 0x0000000109c83824 */ /* 0x004fe400078e0a0c */
[----:B------:R-:W-:-:S03]  /*03f0*/  IMAD.MOV R9, RZ, RZ, -R201 ;  /* 0x000000ffff097224 */ /* 0x000fc600078e0ac9 */
[----:B---3--:R-:W-:Y:S01]  /*0400*/  ISETP.GT.AND P3, PT, R200, R79, PT ;  /* 0x0000004fc800720c */ /* 0x008fe20003f64270 */
[----:B------:R-:W-:Y:S01]  /*0410*/  IMAD R9, R6, R9, UR10 ;  /* 0x0000000a06097e24 */ /* 0x000fe2000f8e0209 */
[----:B-1----:R-:W-:Y:S11]  /*0420*/  @!P0 BRA `(.L_x_6117) ;  /* 0x00000000000c8947 */ /* 0x002ff60003800000 */
[----:B------:R-:W2:Y:S02]  /*0430*/  @P4 LDG.E R2, desc[UR6][R14.64+0x4] ;  /* 0x000004060e024981 */ /* 0x000ea4000c1e1900 */
[----:B--2--5:R-:W-:-:S06]  /*0440*/  @P4 IADD3 R17, PT, PT, R2, -R7, RZ ;  /* 0x8000000702114210 */ /* 0x024fcc0007ffe0ff */
[----:B------:R1:W5:Y:S02]  /*0450*/  @!P4 LDG.E R17, desc[UR6][R14.64] ;  /* 0x000000060e11c981 */ /* 0x000364000c1e1900 */
.L_x_6117:
[----:B------:R-:W-:Y:S05]  /*0460*/  @!P3 EXIT ;  /* 0x000000000000b94d */ /* 0x000fea0003800000 */
[----:B------:R-:W1:Y:S01]  /*0470*/  LDC R8, c[0x0][0x374] ;  /* 0x0000dd00ff087b82 */ /* 0x000e620000000800 */
[--C-:B-----5:R-:W-:Y:S01]  /*0480*/  IMAD.IADD R82, R17, 0x1, -R0.reuse ;  /* 0x0000000111527824 */ /* 0x120fe200078e0a00 */
[----:B------:R-:W2:Y:S01]  /*0490*/  S2R R134, SR_TID.X ;  /* 0x0000000000867919 */ /* 0x000ea20000002100 */
[----:B------:R-:W-:-:S05]  /*04a0*/  @P1 IMAD.IADD R74, R11, 0x1, -R0 ;  /* 0x000000010b4a1824 */ /* 0x000fca00078e0a00 */
[----:B------:R-:W3:Y:S08]  /*04b0*/  LDC R2, c[0x0][0x438] ;  /* 0x00010e00ff027b82 */ /* 0x000ef00000000800 */
[----:B------:R-:W4:Y:S01]  /*04c0*/  LDC R77, c[0x0][0x504] ;  /* 0x00014100ff4d7b82 */ /* 0x000f220000000800 */
[----:B-1----:R-:W-:-:S04]  /*04d0*/  IABS R14, R8 ;  /* 0x00000008000e7213 */ /* 0x002fc80000000000 */
[----:B------:R-:W1:Y:S01]  /*04e0*/  I2F.RP R10, R14 ;  /* 0x0000000e000a7306 */ /* 0x000e620000209400 */
[----:B---3--:R-:W-:-:S05]  /*04f0*/  VIADD R2, R2, 0x3f ;  /* 0x0000003f02027836 */ /* 0x008fca0000000000 */
[----:B------:R-:W-:Y:S01]  /*0500*/  SHF.R.S32.HI R19, RZ, 0x1f, R2 ;  /* 0x0000001fff137819 */ /* 0x000fe20000011402 */
[----:B----4-:R-:W-:-:S03]  /*0510*/  IMAD.IADD R77, R200, 0x1, R77 ;  /* 0x00000001c84d7824 */ /* 0x010fc600078e024d */
[----:B------:R-:W-:Y:S01]  /*0520*/  LEA.HI R19, R19, R2, RZ, 0x6 ;  /* 0x0000000213137211 */ /* 0x000fe200078f30ff */
[----:B------:R-:W-:Y:S01]  /*0530*/  IMAD.MOV.U32 R2, RZ, RZ, RZ ;  /* 0x000000ffff027224 */ /* 0x000fe200078e00ff */
[----:B-1----:R-:W1:Y:S02]  /*0540*/  MUFU.RCP R3, R10 ;  /* 0x0000000a00037308 */ /* 0x002e640000001000 */
[----:B------:R-:W-:-:S05]  /*0550*/  LEA.HI.SX32 R19, R19, R8, 0x1a ;  /* 0x0000000813137211 */ /* 0x000fca00078fd2ff */
[----:B------:R-:W-:-:S05]  /*0560*/  VIADD R19, R19, 0xffffffff ;  /* 0xffffffff13137836 */ /* 0x000fca0000000000 */
[----:B------:R-:W-:Y:S01]  /*0570*/  IABS R21, R19 ;  /* 0x0000001300157213 */ /* 0x000fe20000000000 */
        /* <DEDUP_REMOVED lines=17> */
[----:B------:R-:W4:Y:S01]  /*0690*/  LDC R3, c[0x0][0x508] ;  /* 0x00014200ff037b82 */ /* 0x000f220000000800 */
[----:B------:R-:W-:Y:S02]  /*06a0*/  ISETP.GE.U32.AND P4, PT, R21, R14, PT ;  /* 0x0000000e1500720c */ /* 0x000fe40003f86070 */
[----:B------:R-:W-:Y:S02]  /*06b0*/  LOP3.LUT R14, R19, R8, RZ, 0x3c, !PT ;  /* 0x00000008130e7212 */ /* 0x000fe400078e3cff */
[----:B---3--:R-:W-:Y:S02]  /*06c0*/  @!P1 SEL R19, R10, RZ, P0 ;  /* 0x000000ff0a139207 */ /* 0x008fe40000000000 */
[----:B------:R-:W-:-:S03]  /*06d0*/  ISETP.GE.AND P0, PT, R14, RZ, PT ;  /* 0x000000ff0e00720c */ /* 0x000fc60003f06270 */
[----:B------:R-:W-:Y:S01]  /*06e0*/  @!P1 IMAD.IADD R74, R82, 0x1, R19 ;  /* 0x00000001524a9824 */ /* 0x000fe200078e0213 */
[----:B------:R-:W-:-:S03]  /*06f0*/  ISETP.NE.AND P1, PT, R8, RZ, PT ;  /* 0x000000ff0800720c */ /* 0x000fc60003f25270 */
[----:B------:R-:W-:Y:S01]  /*0700*/  VIADD R10, R74, 0x3f ;  /* 0x0000003f4a0a7836 */ /* 0x000fe20000000000 */
[----:B------:R-:W-:Y:S01]  /*0710*/  IADD3 R11, PT, PT, -R77, R79, R74 ;  /* 0x0000004f4d0b7210 */ /* 0x000fe20007ffe14a */
[----:B------:R-:W-:-:S03]  /*0720*/  @P4 VIADD R15, R15, 0x1 ;  /* 0x000000010f0f4836 */ /* 0x000fc60000000000 */
[----:B------:R-:W-:Y:S01]  /*0730*/  IADD3 R14, PT, PT, R10, R79, -R200 ;  /* 0x0000004f0a0e7210 */ /* 0x000fe20007ffe8c8 */
[----:B------:R-:W-:Y:S01]  /*0740*/  @!P0 IMAD.MOV R15, RZ, RZ, -R15 ;  /* 0x000000ffff0f8224 */ /* 0x000fe200078e0a0f */
[----:B------:R-:W-:Y:S02]  /*0750*/  SHF.R.S32.HI R17, RZ, 0x1f, R10 ;  /* 0x0000001fff117819 */ /* 0x000fe4000001140a */
[----:B----4-:R-:W-:Y:S02]  /*0760*/  IADD3 R3, PT, PT, R14, 0x40, R3 ;  /* 0x000000400e037810 */ /* 0x010fe40007ffe003 */
[----:B------:R-:W-:Y:S02]  /*0770*/  @!P1 LOP3.LUT R15, RZ, R8, RZ, 0x33, !PT ;  /* 0x00000008ff0f9212 */ /* 0x000fe400078e33ff */
[----:B------:R-:W-:Y:S02]  /*0780*/  SHF.R.S32.HI R14, RZ, 0x1f, R11 ;  /* 0x0000001fff0e7819 */ /* 0x000fe4000001140b */
[----:B------:R-:W-:Y:S01]  /*0790*/  SHF.R.S32.HI R8, RZ, 0x1f, R3 ;  /* 0x0000001fff087819 */ /* 0x000fe20000011403 */
[----:B-1----:R-:W-:Y:S01]  /*07a0*/  IMAD R194, R15, R2, RZ ;  /* 0x000000020fc27224 */ /* 0x002fe200078e02ff */
[----:B------:R-:W-:-:S02]  /*07b0*/  LEA.HI R17, R17, R10, RZ, 0x6 ;  /* 0x0000000a11117211 */ /* 0x000fc400078f30ff */
[----:B------:R-:W-:Y:S02]  /*07c0*/  LEA.HI R14, R14, R11, RZ, 0x6 ;  /* 0x0000000b0e0e7211 */ /* 0x000fe400078f30ff */
[----:B------:R-:W-:Y:S02]  /*07d0*/  LEA.HI R8, R8, R3, RZ, 0x6 ;  /* 0x0000000308087211 */ /* 0x000fe400078f30ff */
[----:B------:R-:W-:Y:S02]  /*07e0*/  SHF.R.S32.HI R17, RZ, 0x6, R17 ;  /* 0x00000006ff117819 */ /* 0x000fe40000011411 */
[----:B------:R-:W-:Y:S02]  /*07f0*/  SHF.R.S32.HI R3, RZ, 0x6, R14 ;  /* 0x00000006ff037819 */ /* 0x000fe4000001140e */
[----:B------:R-:W-:Y:S02]  /*0800*/  SHF.R.S32.HI R8, RZ, 0x6, R8 ;  /* 0x00000006ff087819 */ /* 0x000fe40000011408 */
[----:B------:R-:W-:-:S02]  /*0810*/  VIADDMNMX R17, R194, R15, R17, PT ;  /* 0x0000000fc2117246 */ /* 0x000fc40003800111 */
[----:B------:R-:W-:Y:S02]  /*0820*/  VIMNMX R194, PT, PT, R194, R3, !PT ;  /* 0x00000003c2c27248 */ /* 0x000fe40007fe0100 */
[----:B------:R-:W-:-:S04]  /*0830*/  VIMNMX R135, PT, PT, R17, R8, PT ;  /* 0x0000000811877248 */ /* 0x000fc80003fe0100 */
        /* <DEDUP_REMOVED lines=9> */
[----:B------:R-:W-:-:S04]  /*08d0*/  VIADD R8, R0, 0x10 ;  /* 0x0000001000087836 */ /* 0x000fc80000000000 */
[----:B------:R-:W-:Y:S02]  /*08e0*/  IMAD R3, R0, 0xc0, R3 ;  /* 0x000000c000037824 */ /* 0x000fe400078e0203 */
[----:B-1----:R-:W-:-:S04]  /*08f0*/  IMAD R4, R2, R4, R201 ;  /* 0x0000000402047224 */ /* 0x002fc800078e02c9 */
[----:B------:R-:W-:Y:S02]  /*0900*/  IMAD R6, R4, R6, R9 ;  /* 0x0000000604067224 */ /* 0x000fe400078e0209 */
[----:B------:R-:W-:Y:S02]  /*0910*/  VIADD R4, R0, 0x8 ;  /* 0x0000000800047836 */ /* 0x000fe40000000000 */
[--C-:B------:R-:W-:Y:S02]  /*0920*/  IMAD R5, R6, R5, R79.reuse ;  /* 0x0000000506057224 */ /* 0x100fe400078e024f */
[----:B------:R-:W-:Y:S02]  /*0930*/  IMAD.IADD R79, R200, 0x1, -R79 ;  /* 0x00000001c84f7824 */ /* 0x000fe400078e0a4f */
[----:B--2---:R-:W-:Y:S01]  /*0940*/  IMAD R2, R5, UR4, RZ ;  /* 0x0000000405027c24 */ /* 0x004fe2000f8e02ff */
[----:B------:R-:W1:Y:S01]  /*0950*/  LDCU.64 UR4, c[0x0][0x428] ;  /* 0x00008500ff0477ac */ /* 0x000e620008000a00 */
[----:B------:R-:W-:Y:S01]  /*0960*/  VIADD R6, R0, 0x18 ;  /* 0x0000001800067836 */ /* 0x000fe20000000000 */
[----:B------:R-:W-:Y:S01]  /*0970*/  ISETP.GE.AND P1, PT, R4, R79, PT ;  /* 0x0000004f0400720c */ /* 0x000fe20003f26270 */
[----:B------:R-:W-:Y:S01]  /*0980*/  VIADD R4, R0, 0x20 ;  /* 0x0000002000047836 */ /* 0x000fe20000000000 */
[----:B------:R-:W-:-:S02]  /*0990*/  IADD3 R3, P0, PT, R2, R3, RZ ;  /* 0x0000000302037210 */ /* 0x000fc40007f1e0ff */
[-C--:B------:R-:W-:Y:S02]  /*09a0*/  ISETP.GE.AND P2, PT, R0, R79.reuse, PT ;  /* 0x0000004f0000720c */ /* 0x080fe40003f46270 */
[----:B------:R-:W-:Y:S02]  /*09b0*/  LEA.HI.X.SX32 R2, R2, RZ, 0x1, P0 ;  /* 0x000000ff02027211 */ /* 0x000fe400000f0eff */
[C---:B---3--:R-:W-:Y:S02]  /*09c0*/  LEA R10, P0, R3.reuse, UR8, 0x2 ;  /* 0x00000008030a7c11 */ /* 0x048fe4000f8010ff */
[----:B------:R-:W-:Y:S02]  /*09d0*/  ISETP.GE.AND P5, PT, R8, R79, PT ;  /* 0x0000004f0800720c */ /* 0x000fe40003fa6270 */
[----:B------:R-:W-:Y:S02]  /*09e0*/  LEA.HI.X R11, R3, UR9, R2, 0x2, P0 ;  /* 0x00000009030b7c11 */ /* 0x000fe400080f1402 */
[----:B------:R-:W-:-:S02]  /*09f0*/  IADD3 R2, P0, PT, R5, R0, RZ ;  /* 0x0000000005027210 */ /* 0x000fc40007f1e0ff */
[-C--:B------:R-:W-:Y:S01]  /*0a00*/  ISETP.GE.AND P4, PT, R6, R79.reuse, PT ;  /* 0x0000004f0600720c */ /* 0x080fe20003f86270 */
[----:B------:R-:W-:Y:S01]  /*0a10*/  VIADD R6, R0, 0x30 ;  /* 0x0000003000067836 */ /* 0x000fe20000000000 */
[----:B------:R-:W-:Y:S01]  /*0a20*/  LEA.HI.X.SX32 R5, R5, RZ, 0x1, P0 ;  /* 0x000000ff05057211 */ /* 0x000fe200000f0eff */
[----:B------:R-:W-:Y:S01]  /*0a30*/  @!P2 STG.E.128 desc[UR6][R10.64], RZ ;  /* 0x000000ff0a00a986 */ /* 0x000fe2000c101d06 */
[----:B-1----:R-:W-:Y:S02]  /*0a40*/  LEA R8, P0, R2, UR4, 0x2 ;  /* 0x0000000402087c11 */ /* 0x002fe4000f8010ff */
[----:B------:R-:W-:Y:S01]  /*0a50*/  ISETP.GE.AND P3, PT, R4, R79, PT ;  /* 0x0000004f0400720c */ /* 0x000fe20003f66270 */
[----:B------:R-:W-:Y:S01]  /*0a60*/  VIADD R4, R0, 0x28 ;  /* 0x0000002800047836 */ /* 0x000fe20000000000 */
[----:B------:R-:W-:Y:S01]  /*0a70*/  LEA.HI.X R9, R2, UR5, R5, 0x2, P0 ;  /* 0x0000000502097c11 */ /* 0x000fe200080f1405 */
[----:B------:R-:W-:Y:S01]  /*0a80*/  VIADD R2, R0, 0x38 ;  /* 0x0000003800027836 */ /* 0x000fe20000000000 */
[----:B------:R-:W-:Y:S01]  /*0a90*/  P2R R3, PR, RZ, 0x40 ;  /* 0x00000040ff037803 */ /* 0x000fe20000000000 */
[----:B------:R-:W-:Y:S01]  /*0aa0*/  @!P2 STG.E.128 desc[UR6][R10.64+0x100], RZ ;  /* 0x000100ff0a00a986 */ /* 0x000fe2000c101d06 */
[----:B------:R-:W-:-:S02]  /*0ab0*/  ISETP.NE.OR P6, PT, R134, RZ, P1 ;  /* 0x000000ff8600720c */ /* 0x000fc40000fc5670 */
        /* <DEDUP_REMOVED lines=51> */
.L_x_6118:
        /* <DEDUP_REMOVED lines=9> */
.L_x_6119:
[----:B------:R-:W-:-:S04]  /*0e80*/  UISETP.NE.U32.AND UP0, UPT, UR12, URZ, UPT ;  /* 0x000000ff0c00728c */ /* 0x000fc8000bf05070 */
[----:B------:R-:W-:-:S09]  /*0e90*/  UISETP.NE.AND.EX UP0, UPT, UR13, URZ, UPT, UP0 ;  /* 0x000000ff0d00728c */ /* 0x000fd2000bf05300 */
        /* <DEDUP_REMOVED lines=37> */
[----:B------:R-:W-:-:S06]  /*10f0*/  IMAD.WIDE R10, R3, 0x4, R202 ;  /* 0x00000004030a7825 */ /* 0x000fcc00078e02ca */
[----:B------:R2:W2:Y:S01]  /*1100*/  LDG.E R10, desc[UR6][R10.64] ;  /* 0x000000060a0a7981 */ /* 0x0004a2000c1e1900 */
[----:B----4-:R-:W-:Y:S01]  /*1110*/  IABS R2, R8 ;  /* 0x0000000800027213 */ /* 0x010fe20000000000 */
[----:B------:R-:W-:-:S03]  /*1120*/  IMAD.MOV R3, RZ, RZ, -R3 ;  /* 0x000000ffff037224 */ /* 0x000fc600078e0a03 */
[----:B------:R-:W4:Y:S01]  /*1130*/  I2F.RP R7, R2 ;  /* 0x0000000200077306 */ /* 0x000f220000209400 */
[----:B------:R-:W-:Y:S01]  /*1140*/  IMAD R6, R5, R3, R6 ;  /* 0x0000000305067224 */ /* 0x000fe200078e0206 */
[----:B---3--:R-:W-:-:S06]  /*1150*/  MOV R5, UR15 ;  /* 0x0000000f00057c02 */ /* 0x008fcc0008000f00 */
        /* <DEDUP_REMOVED lines=11> */
[----:B--2---:R-:W-:Y:S02]  /*1210*/  IMAD R11, R2, R7, R4 ;  /* 0x00000007020b7224 */ /* 0x004fe400078e0204 */
        /* <DEDUP_REMOVED lines=10> */
[----:B------:R-:W-:Y:S01]  /*12c0*/  SHF.R.S32.HI R7, RZ, 0x1f, R10 ;  /* 0x0000001fff077819 */ /* 0x000fe2000001140a */
[----:B------:R-:W-:-:S04]  /*12d0*/  IMAD.WIDE.U32 R18, R10, UR8, RZ ;  /* 0x000000080a127c25 */ /* 0x000fc8000f8e00ff */
[C---:B------:R-:W-:Y:S02]  /*12e0*/  IMAD R11, R7.reuse, UR8, RZ ;  /* 0x00000008070b7c24 */ /* 0x040fe4000f8e02ff */
[----:B-1----:R-:W-:Y:S02]  /*12f0*/  IMAD R7, R7, UR4, RZ ;  /* 0x0000000407077c24 */ /* 0x002fe4000f8e02ff */
        /* <DEDUP_REMOVED lines=35> */
.L_x_6120:
        /* <DEDUP_REMOVED lines=15> */
.L_x_6122:
[----:B------:R-:W2:Y:S01]  /*1620*/  LDC.64 R4, c[0x0][0x3b8] ;  /* 0x0000ee00ff047b82 */ /* 0x000ea20000000a00 */
[----:B-1----:R-:W-:-:S05]  /*1630*/  IADD3 R2, PT, PT, R0, R7, RZ ;  /* 0x0000000700027210 */ /* 0x002fca0007ffe0ff */
[C---:B--2---:R-:W-:Y:S02]  /*1640*/  IMAD R19, R2.reuse, R5, RZ ;  /* 0x0000000502137224 */ /* 0x044fe400078e02ff */
[----:B------:R-:W-:-:S05]  /*1650*/  IMAD.WIDE.U32 R2, R2, R4, RZ ;  /* 0x0000000402027225 */ /* 0x000fca00078e00ff */
[----:B------:R-:W-:Y:S02]  /*1660*/  IADD3 R19, PT, PT, R3, R19, RZ ;  /* 0x0000001303137210 */ /* 0x000fe40007ffe0ff */
[----:B------:R-:W-:Y:S02]  /*1670*/  MOV R18, R2 ;  /* 0x0000000200127202 */ /* 0x000fe40000000f00 */
.L_x_6123:
        /* <DEDUP_REMOVED lines=14> */
.L_x_6124:
[----:B------:R-:W1:Y:S01]  /*1760*/  LDC.64 R2, c[0x0][0x3c0] ;  /* 0x0000f000ff027b82 */ /* 0x000e620000000a00 */
[----:B------:R-:W-:-:S05]  /*1770*/  IADD3 R0, PT, PT, R0, R7, RZ ;  /* 0x0000000700007210 */ /* 0x000fca0007ffe0ff */
[C---:B-1----:R-:W-:Y:S02]  /*1780*/  IMAD R21, R0.reuse, R3, RZ ;  /* 0x0000000300157224 */ /* 0x042fe400078e02ff */
[----:B-----5:R-:W-:-:S05]  /*1790*/  IMAD.WIDE.U32 R6, R0, R2, RZ ;  /* 0x0000000200067225 */ /* 0x020fca00078e00ff */
[----:B------:R-:W-:Y:S02]  /*17a0*/  IADD3 R21, PT, PT, R7, R21, RZ ;  /* 0x0000001507157210 */ /* 0x000fe40007ffe0ff */
[----:B------:R-:W-:-:S07]  /*17b0*/  MOV R20, R6 ;  /* 0x0000000600147202 */ /* 0x000fce0000000f00 */
.L_x_6125:
[----:B------:R-:W1:Y:S01]  /*17c0*/  LDC R8, c[0x0][0x3e8] ;  /* 0x0000fa00ff087b82 */ /* 0x000e620000000800 */
[----:B------:R-:W-:Y:S02]  /*17d0*/  MOV R10, RZ ;  /* 0x000000ff000a7202 */ /* 0x000fe40000000f00 */
[----:B------:R-:W-:Y:S02]  /*17e0*/  CS2R R202, SRZ ;  /* 0x0000000000ca7805 */ /* 0x000fe4000001ff00 */
[----:B-1----:R-:W-:-:S04]  /*17f0*/  IABS R6, R8 ;  /* 0x0000000800067213 */ /* 0x002fc80000000000 */
        /* <DEDUP_REMOVED lines=8> */
[----:B------:R-:W-:Y:S02]  /*1880*/  IMAD R15, R15, R4, RZ ;  /* 0x000000040f0f7224 */ /* 0x000fe400078e02ff */
[----:B------:R-:W-:-:S04]  /*1890*/  IMAD.WIDE.U32 R20, R14, R2, R20 ;  /* 0x000000020e147225 */ /* 0x000fc800078e0014 */
[C---:B------:R-:W-:Y:S02]  /*18a0*/  IMAD R19, R14.reuse, R3, R16 ;  /* 0x000000030e137224 */ /* 0x040fe400078e0210 */
[----:B-1----:R-:W-:Y:S02]  /*18b0*/  IMAD.MOV R0, RZ, RZ, -R11 ;  /* 0x000000ffff007224 */ /* 0x002fe400078e0a0b */
[----:B------:R-:W-:Y:S02]  /*18c0*/  IMAD R15, R14, R5, R15 ;  /* 0x000000050e0f7224 */ /* 0x000fe400078e020f */
[----:B------:R-:W-:Y:S01]  /*18d0*/  IMAD R7, R0, R6, RZ ;  /* 0x0000000600077224 */ /* 0x000fe200078e02ff */
[----:B------:R-:W-:Y:S01]  /*18e0*/  IABS R0, R9 ;  /* 0x0000000900007213 */ /* 0x000fe20000000000 */
[----:B------:R-:W-:Y:S01]  /*18f0*/  IMAD.IADD R21, R21, 0x1, R19 ;  /* 0x0000000115157824 */ /* 0x000fe200078e0213 */
        /* <DEDUP_REMOVED lines=17> */
[----:B------:R-:W-:-:S04]  /*1a10*/  MOV R17, R0 ;  /* 0x0000000000117202 */ /* 0x000fc80000000f00 */
[----:B------:R-:W-:-:S04]  /*1a20*/  @!P0 IADD3 R17, PT, PT, -R17, RZ, RZ ;  /* 0x000000ff11118210 */ /* 0x000fc80007ffe1ff */
[----:B------:R-:W-:-:S04]  /*1a30*/  SEL R14, R8, R17, !P1 ;  /* 0x00000011080e7207 */ /* 0x000fc80004800000 */
        /* <DEDUP_REMOVED lines=9> */
[----:B------:R-:W-:-:S03]  /*1ad0*/  IMAD.IADD R10, R21, 0x1, R11 ;  /* 0x00000001150a7824 */ /* 0x000fc600078e020b */
[----:B------:R-:W-:-:S07]  /*1ae0*/  IADD3 R11, PT, PT, R23, R7, RZ ;  /* 0x00000007170b7210 */ /* 0x000fce0007ffe0ff */
.L_x_6121:
[----:B------:R-:W-:Y:S01]  /*1af0*/  IMAD.MOV.U32 R60, RZ, RZ, RZ ;  /* 0x000000ffff3c7224 */ /* 0x000fe200078e00ff */
[----:B------:R-:W1:Y:S01]  /*1b00*/  LDC.64 R122, c[0x0][0x3b0] ;  /* 0x0000ec00ff7a7b82 */ /* 0x000e620000000a00 */
[----:B------:R-:W2:Y:S04]  /*1b10*/  LDCU.64 UR4, c[0x0][0x3c8] ;  /* 0x00007900ff0477ac */ /* 0x000ea80008000a00 */
[----:B------:R3:W5:Y:S01]  /*1b20*/  @P2 LDG.E R60, desc[UR6][R126.64] ;  /* 0x000000067e3c2981 */ /* 0x000762000c1e1900 */
[----:B------:R-:W-:Y:S01]  /*1b30*/  ISETP.NE.AND P2, PT, R12, -0x1, PT ;  /* 0xffffffff0c00780c */ /* 0x000fe20003f45270 */
[----:B------:R-:W-:Y:S01]  /*1b40*/  IMAD.SHL.U32 R118, R134, 0x8, RZ ;  /* 0x0000000886767824 */ /* 0x000fe200078e00ff */
[----:B------:R-:W-:Y:S01]  /*1b50*/  SHF.R.U32.HI R124, RZ, 0x3, R134 ;  /* 0x00000003ff7c7819 */ /* 0x000fe20000011686 */
[----:B------:R-:W-:Y:S01]  /*1b60*/  IMAD.MOV.U32 R125, RZ, RZ, RZ ;  /* 0x000000ffff7d7224 */ /* 0x000fe200078e00ff */
[----:B------:R-:W4:Y:S01]  /*1b70*/  LDCU.64 UR8, c[0x0][0x388] ;  /* 0x00007100ff0877ac */ /* 0x000f220008000a00 */
[----:B------:R-:W-:Y:S01]  /*1b80*/  SHF.L.U64.HI R76, R2, 0x4, R3 ;  /* 0x00000004024c7819 */ /* 0x000fe20000010203 */
[----:B------:R-:W-:Y:S01]  /*1b90*/  IMAD.SHL.U32 R115, R134, 0x4, RZ ;  /* 0x0000000486737824 */ /* 0x000fe200078e00ff */
[----:B------:R-:W-:Y:S01]  /*1ba0*/  LOP3.LUT R26, R118, 0x38, RZ, 0xc0, !PT ;  /* 0x00000038761a7812 */ /* 0x000fe200078ec0ff */
[----:B------:R-:W-:Y:S01]  /*1bb0*/  VIADD R75, R135, 0xffffffff ;  /* 0xffffffff874b7836 */ /* 0x000fe20000000000 */
[----:B------:R-:W-:Y:S01]  /*1bc0*/  SHF.L.U32 R83, R134, 0x6, RZ ;  /* 0x0000000686537819 */ /* 0x000fe200000006ff */
[----:B------:R-:W-:Y:S01]  /*1bd0*/  IMAD.SHL.U32 R81, R2, 0x10, RZ ;  /* 0x0000001002517824 */ /* 0x000fe200078e00ff */
[----:B------:R-:W-:-:S02]  /*1be0*/  IADD3 R14, P3, PT, R26, R14, RZ ;  /* 0x0000000e1a0e7210 */ /* 0x000fc40007f7e0ff */
[----:B------:R-:W2:Y:S01]  /*1bf0*/  @!P2 LDC.64 R6, c[0x0][0x398] ;  /* 0x0000e600ff06ab82 */ /* 0x000ea20000000a00 */
[----:B------:R-:W-:Y:S02]  /*1c00*/  LOP3.LUT R115, R115, 0x1c, RZ, 0xc0, !PT ;  /* 0x0000001c73737812 */ /* 0x000fe400078ec0ff */
[----:B------:R-:W-:Y:S01]  /*1c10*/  IADD3.X R15, PT, PT, RZ, R11, RZ, P3, !PT ;  /* 0x0000000bff0f7210 */ /* 0x000fe20001ffe4ff */
[----:B-1----:R-:W-:Y:S01]  /*1c20*/  @P2 IMAD.WIDE.U32 R20, R12, R122, RZ ;  /* 0x0000007a0c142225 */ /* 0x002fe200078e00ff */
[C---:B------:R-:W-:Y:S02]  /*1c30*/  SHF.L.U64.HI R72, R4.reuse, 0x4, R5 ;  /* 0x0000000404487819 */ /* 0x040fe40000010205 */
[----:B------:R-:W-:Y:S01]  /*1c40*/  SHF.L.U32 R73, R4, 0x4, RZ ;  /* 0x0000000404497819 */ /* 0x000fe200000006ff */
[C---:B------:R-:W-:Y:S01]  /*1c50*/  IMAD.WIDE.U32 R14, R124.reuse, R4, R14 ;  /* 0x000000047c0e7225 */ /* 0x040fe200078e000e */
[----:B------:R-:W-:Y:S02]  /*1c60*/  LOP3.LUT R83, R83, 0x1c0, RZ, 0xc0, !PT ;  /* 0x000001c053537812 */ /* 0x000fe400078ec0ff */
[----:B------:R-:W-:Y:S01]  /*1c70*/  SHF.L.U32 R133, R75, 0x6, RZ ;  /* 0x000000064b857819 */ /* 0x000fe200000006ff */
[----:B------:R-:W-:Y:S01]  /*1c80*/  IMAD R87, R124, R5, R15 ;  /* 0x000000057c577224 */ /* 0x000fe200078e020f */
[----:B------:R-:W-:-:S04]  /*1c90*/  SHF.L.U32 R86, R14, 0x1, RZ ;  /* 0x000000010e567819 */ /* 0x000fc800000006ff */
[----:B------:R-:W-:Y:S01]  /*1ca0*/  SHF.L.U64.HI R87, R14, 0x1, R87 ;  /* 0x000000010e577819 */ /* 0x000fe20000010257 */
[----:B--2---:R-:W-:-:S04]  /*1cb0*/  @!P2 IMAD.WIDE.U32 R18, R201, R6, RZ ;  /* 0x00000006c912a225 */ /* 0x004fc800078e00ff */
[----:B------:R-:W-:Y:S01]  /*1cc0*/  @!P2 IMAD R7, R201, R7, R19 ;  /* 0x00000007c907a224 */ /* 0x000fe200078e0213 */
[----:B------:R-:W-:Y:S01]  /*1cd0*/  @!P2 MOV R6, R18 ;  /* 0x000000120006a202 */ /* 0x000fe20000000f00 */
[----:B------:R-:W-:Y:S02]  /*1ce0*/  @P2 IMAD.MOV.U32 R6, RZ, RZ, R20 ;  /* 0x000000ffff062224 */ /* 0x000fe400078e0014 */
[----:B------:R-:W-:Y:S01]  /*1cf0*/  @P2 IMAD R7, R12, R123, R21 ;  /* 0x0000007b0c072224 */ /* 0x000fe200078e0215 */
[----:B------:R-:W-:Y:S01]  /*1d00*/  SHF.R.S32.HI R12, RZ, 0x1f, R9 ;  /* 0x0000001fff0c7819 */ /* 0x000fe20000011409 */
[----:B------:R-:W-:Y:S01]  /*1d10*/  IMAD.WIDE.U32 R18, R13, 0x40, R124 ;  /* 0x000000400d127825 */ /* 0x000fe200078e007c */
[C---:B------:R-:W-:Y:S02]  /*1d20*/  IADD3 R20, P4, PT, R26.reuse, R6, RZ ;  /* 0x000000061a147210 */ /* 0x040fe40007f9e0ff */
[----:B------:R-:W-:Y:S01]  /*1d30*/  IADD3 R16, P2, PT, R26, R16, RZ ;  /* 0x000000101a107210 */ /* 0x000fe20007f5e0ff */
[----:B------:R-:W-:Y:S01]  /*1d40*/  IMAD R12, R12, UR4, RZ ;  /* 0x000000040c0c7c24 */ /* 0x000fe2000f8e02ff */
[----:B------:R-:W1:Y:S01]  /*1d50*/  LDC R6, c[0x0][0x450] ;  /* 0x00011400ff067b82 */ /* 0x000e620000000800 */
[----:B------:R-:W-:-:S02]  /*1d60*/  IMAD.X R21, RZ, RZ, R7, P4 ;  /* 0x000000ffff157224 */ /* 0x000fc400020e0607 */
[----:B------:R-:W-:Y:S01]  /*1d70*/  IMAD.X R17, RZ, RZ, R10, P2 ;  /* 0x000000ffff117224 */ /* 0x000fe200010e060a */
[----:B----4-:R-:W-:Y:S01]  /*1d80*/  IADD3 R86, P2, PT, R86, UR8, RZ ;  /* 0x0000000856567c10 */ /* 0x010fe2000ff5e0ff */
[C---:B------:R-:W-:Y:S02]  /*1d90*/  IMAD R10, R9.reuse, UR5, R12 ;  /* 0x00000005090a7c24 */ /* 0x040fe4000f8e020c */
[----:B------:R-:W-:Y:S01]  /*1da0*/  IMAD.WIDE.U32 R12, R9, UR4, R20 ;  /* 0x00000004090c7c25 */ /* 0x000fe2000f8e0014 */
[----:B------:R-:W2:Y:S01]  /*1db0*/  LDCU.64 UR4, c[0x0][0x390] ;  /* 0x00007200ff0477ac */ /* 0x000ea20008000a00 */
[----:B------:R-:W-:Y:S02]  /*1dc0*/  IADD3.X R87, PT, PT, R87, UR9, RZ, P2, !PT ;  /* 0x0000000957577c10 */ /* 0x000fe400097fe4ff */
[----:B------:R-:W-:Y:S02]  /*1dd0*/  IMAD.WIDE.U32 R16, R124, R2, R16 ;  /* 0x000000027c107225 */ /* 0x000fe400078e0010 */
[----:B------:R-:W-:-:S02]  /*1de0*/  MOV R195, R87 ;  /* 0x0000005700c37202 */ /* 0x000fc40000000f00 */
[----:B------:R-:W-:Y:S01]  /*1df0*/  IMAD R85, R124, R3, R17 ;  /* 0x000000037c557224 */ /* 0x000fe200078e0211 */
[----:B------:R-:W-:Y:S01]  /*1e00*/  SHF.R.S32.HI R3, RZ, 0x1f, R82 ;  /* 0x0000001fff037819 */ /* 0x000fe20000011452 */
[C---:B------:R-:W-:Y:S02]  /*1e10*/  IMAD.SHL.U32 R84, R16.reuse, 0x2, RZ ;  /* 0x0000000210547824 */ /* 0x040fe400078e00ff */
[----:B------:R-:W-:Y:S01]  /*1e20*/  IMAD R7, R19, R122, RZ ;  /* 0x0000007a13077224 */ /* 0x000fe200078e02ff */
[----:B------:R-:W-:Y:S01]  /*1e30*/  LEA.HI R3, R3, R82, RZ, 0x6 ;  /* 0x0000005203037211 */ /* 0x000fe200078f30ff */
[----:B------:R-:W-:Y:S01]  /*1e40*/  IMAD.IADD R13, R13, 0x1, R10 ;  /* 0x000000010d0d7824 */ /* 0x000fe200078e020a */
[----:B------:R-:W-:Y:S01]  /*1e50*/  SHF.L.U64.HI R85, R16, 0x1, R85 ;  /* 0x0000000110557819 */ /* 0x000fe20000010255 */
[C---:B------:R-:W-:Y:S01]  /*1e60*/  IMAD R7, R18.reuse, R123, R7 ;  /* 0x0000007b12077224 */ /* 0x040fe200078e0207 */
[----:B------:R-:W-:Y:S01]  /*1e70*/  SHF.R.S32.HI R3, RZ, 0x6, R3 ;  /* 0x00000006ff037819 */ /* 0x000fe20000011403 */
[----:B------:R-:W-:Y:S01]  /*1e80*/  IMAD.WIDE.U32 R122, R18, R122, R12 ;  /* 0x0000007a127a7225 */ /* 0x000fe200078e000c */
[----:B--2---:R-:W-:-:S02]  /*1e90*/  IADD3 R84, P2, PT, R84, UR4, RZ ;  /* 0x0000000454547c10 */ /* 0x004fc4000ff5e0ff */
[----:B------:R-:W-:Y:S01]  /*1ea0*/  VIMNMX R78, PT, PT, R194, R3, !PT ;  /* 0x00000003c24e7248 */ /* 0x000fe20007fe0100 */
[----:B------:R-:W-:Y:S01]  /*1eb0*/  IMAD.MOV.U32 R196, RZ, RZ, R86 ;  /* 0x000000ffffc47224 */ /* 0x000fe200078e0056 */
[----:B-1----:R-:W-:Y:S01]  /*1ec0*/  LEA.HI R117, R6, R6, RZ, 0x1 ;  /* 0x0000000606757211 */ /* 0x002fe200078f08ff */
[----:B------:R-:W-:Y:S01]  /*1ed0*/  IMAD.MOV.U32 R198, RZ, RZ, R84 ;  /* 0x000000ffffc67224 */ /* 0x000fe200078e0054 */
[----:B------:R-:W-:Y:S02]  /*1ee0*/  IADD3.X R85, PT, PT, R85, UR5, RZ, P2, !PT ;  /* 0x0000000555557c10 */ /* 0x000fe400097fe4ff */
[----:B------:R-:W-:Y:S02]  /*1ef0*/  ISETP.GT.AND P2, PT, R135, R78, PT ;  /* 0x0000004e8700720c */ /* 0x000fe40003f44270 */
[----:B------:R-:W-:Y:S01]  /*1f00*/  SHF.R.S32.HI R117, RZ, 0x1, R117 ;  /* 0x00000001ff757819 */ /* 0x000fe20000011475 */
[----:B------:R-:W-:Y:S01]  /*1f10*/  IMAD.MOV.U32 R199, RZ, RZ, R85 ;  /* 0x000000ffffc77224 */ /* 0x000fe200078e0055 */
[----:B------:R-:W-:-:S03]  /*1f20*/  IADD3 R80, PT, PT, R123, R7, RZ ;  /* 0x000000077b507210 */ /* 0x000fc60007ffe0ff */
[----:B------:R-:W-:-:S04]  /*1f30*/  IMAD R116, R124, R117, R115 ;  /* 0x000000757c747224 */ /* 0x000fc800078e0273 */
        /* <DEDUP_REMOVED lines=13> */
[----:B------:R-:W-:Y:S01]  /*2010*/  SEL R8, R8, R0, !P1 ;  /* 0x0000000008087207 */ /* 0x000fe20004800000 */
[----:B------:R-:W3:Y:S01]  /*2020*/  LDCU.128 UR8, c[0x0][0x490] ;  /* 0x00009200ff0877ac */ /* 0x000ee20008000c00 */
[--C-:B------:R-:W-:Y:S01]  /*2030*/  SHF.R.S32.HI R25, RZ, 0x1f, R82.reuse ;  /* 0x0000001fff197819 */ /* 0x100fe20000011452 */
[----:B------:R-:W-:Y:S01]  /*2040*/  IMAD R60, R60, R117, RZ ;  /* 0x000000753c3c7224 */ /* 0x000fe200078e02ff */
[C---:B------:R-:W-:Y:S01]  /*2050*/  SHF.L.U32 R113, R117.reuse, 0x4, RZ ;  /* 0x0000000475717819 */ /* 0x040fe200000006ff */
[----:B------:R-:W3:Y:S01]  /*2060*/  LDCU.64 UR4, c[0x0][0x488] ;  /* 0x00009100ff0477ac */ /* 0x000ee20008000a00 */
        /* <DEDUP_REMOVED lines=13> */
[----:B------:R-:W-:Y:S02]  /*2140*/  IMAD R7, R201, R3, R7 ;  /* 0x00000003c9077224 */ /* 0x000fe400078e0207 */
[----:B--2---:R-:W-:Y:S01]  /*2150*/  IMAD R3, R5, UR16, RZ ;  /* 0x0000001005037c24 */ /* 0x004fe2000f8e02ff */
[----:B----4-:R-:W-:Y:S01]  /*2160*/  SHF.L.U32 R103, R100, 0x4, RZ ;  /* 0x0000000464677819 */ /* 0x010fe200000006ff */
[----:B------:R-:W-:-:S04]  /*2170*/  IMAD.WIDE.U32 R6, R114, UR16, R6 ;  /* 0x0000001072067c25 */ /* 0x000fc8000f8e0006 */
[----:B------:R-:W-:Y:S01]  /*2180*/  IMAD R0, R114, UR17, R3 ;  /* 0x0000001172007c24 */ /* 0x000fe2000f8e0203 */
[----:B------:R-:W-:Y:S01]  /*2190*/  SHF.R.S32.HI R3, RZ, 0x1f, R8 ;  /* 0x0000001fff037819 */ /* 0x000fe20000011408 */
[----:B------:R-:W-:Y:S02]  /*21a0*/  IMAD.MOV.U32 R12, RZ, RZ, R6 ;  /* 0x000000ffff0c7224 */ /* 0x000fe400078e0006 */
[----:B------:R-:W-:Y:S02]  /*21b0*/  IMAD.IADD R13, R7, 0x1, R0 ;  /* 0x00000001070d7824 */ /* 0x000fe400078e0200 */
[C---:B---3--:R-:W-:Y:S02]  /*21c0*/  IMAD R7, R3.reuse, UR12, RZ ;  /* 0x0000000c03077c24 */ /* 0x048fe4000f8e02ff */
[----:B------:R-:W-:Y:S02]  /*21d0*/  IMAD R3, R3, UR18, RZ ;  /* 0x0000001203037c24 */ /* 0x000fe4000f8e02ff */
[----:B------:R-:W-:-:S02]  /*21e0*/  IMAD R4, R8, UR13, R7 ;  /* 0x0000000d08047c24 */ /* 0x000fc4000f8e0207 */
[----:B------:R-:W-:Y:S01]  /*21f0*/  IMAD.WIDE.U32 R6, R8, UR12, R12 ;  /* 0x0000000c08067c25 */ /* 0x000fe2000f8e000c */
[----:B------:R-:W1:Y:S03]  /*2200*/  LDCU.64 UR12, c[0x0][0x4e0] ;  /* 0x00009c00ff0c77ac */ /* 0x000e660008000a00 */
[----:B------:R-:W-:Y:S01]  /*2210*/  IMAD R0, R5, R100, RZ ;  /* 0x0000006405007224 */ /* 0x000fe200078e02ff */
[----:B------:R-:W-:Y:S01]  /*2220*/  IADD3 R5, PT, PT, R7, R4, RZ ;  /* 0x0000000407057210 */ /* 0x000fe20007ffe0ff */
[----:B------:R-:W-:Y:S01]  /*2230*/  IMAD.WIDE.U32 R10, R201, UR10, R26 ;  /* 0x0000000ac90a7c25 */ /* 0x000fe2000f8e001a */
[----:B------:R-:W-:-:S03]  /*2240*/  MOV R4, R6 ;  /* 0x0000000600047202 */ /* 0x000fc60000000f00 */
[----:B------:R-:W-:Y:S01]  /*2250*/  IMAD.X R25, RZ, RZ, ~R25, P0 ;  /* 0x000000ffff197224 */ /* 0x000fe200000e0e19 */
[----:B------:R-:W-:Y:S01]  /*2260*/  IADD3 R90, P0, PT, R60, R115, RZ ;  /* 0x000000733c5a7210 */ /* 0x000fe20007f1e0ff */
[----:B------:R-:W-:Y:S01]  /*2270*/  IMAD R6, R8, UR19, R3 ;  /* 0x0000001308067c24 */ /* 0x000fe2000f8e0203 */
[----:B------:R-:W-:Y:S01]  /*2280*/  SHF.R.S32.HI R3, RZ, 0x1f, R60 ;  /* 0x0000001fff037819 */ /* 0x000fe2000001143c */
[----:B------:R-:W-:Y:S01]  /*2290*/  IMAD R11, R201, UR11, R11 ;  /* 0x0000000bc90b7c24 */ /* 0x000fe2000f8e020b */
[----:B------:R-:W-:Y:S01]  /*22a0*/  IADD3 R60, P1, PT, R60, R116, RZ ;  /* 0x000000743c3c7210 */ /* 0x000fe20007f3e0ff */
[----:B------:R-:W2:Y:S01]  /*22b0*/  LDCU.64 UR10, c[0x0][0x4d0] ;  /* 0x00009a00ff0a77ac */ /* 0x000ea20008000a00 */
[C---:B------:R-:W-:Y:S02]  /*22c0*/  IMAD R0, R114.reuse, R101, R0 ;  /* 0x0000006572007224 */ /* 0x040fe400078e0200 */
[----:B------:R-:W-:Y:S01]  /*22d0*/  IMAD.WIDE.U32 R10, R114, R100, R10 ;  /* 0x00000064720a7225 */ /* 0x000fe200078e000a */
[----:B------:R-:W-:-:S03]  /*22e0*/  UMOV UR19, URZ ;  /* 0x000000ff00137c82 */ /* 0x000fc60008000000 */
[C---:B------:R-:W-:Y:S01]  /*22f0*/  IMAD.X R91, R3.reuse, 0x1, R102, P0 ;  /* 0x00000001035b7824 */ /* 0x040fe200000e0666 */
[----:B------:R-:W-:Y:S01]  /*2300*/  IADD3.X R3, PT, PT, R3, R104, RZ, P1, !PT ;  /* 0x0000006803037210 */ /* 0x000fe20000ffe4ff */
[----:B------:R-:W-:Y:S02]  /*2310*/  IMAD.IADD R11, R11, 0x1, R0 ;  /* 0x000000010b0b7824 */ /* 0x000fe400078e0200 */
        /* <DEDUP_REMOVED lines=11> */
[----:B------:R-:W4:Y:S01]  /*23d0*/  LDCU.U8 UR17, c[0x0][0x533] ;  /* 0x0000a660ff1177ac */ /* 0x000f220008000000 */
[----:B--2---:R-:W-:Y:S01]  /*23e0*/  IADD3 R60, P0, PT, R60, UR10, RZ ;  /* 0x0000000a3c3c7c10 */ /* 0x004fe2000ff1e0ff */
[----:B------:R-:W-:Y:S01]  /*23f0*/  IMAD.IADD R7, R9, 0x1, R6 ;  /* 0x0000000109077824 */ /* 0x000fe200078e0206 */
[----:B------:R-:W-:Y:S01]  /*2400*/  LEA R88, P3, R4, UR8, 0x1 ;  /* 0x0000000804587c11 */ /* 0x000fe2000f8608ff */
[-C--:B------:R-:W-:Y:S01]  /*2410*/  IMAD R25, R25, R100.reuse, RZ ;  /* 0x0000006419197224 */ /* 0x080fe200078e02ff */
[----:B------:R-:W-:Y:S01]  /*2420*/  IADD3.X R61, PT, PT, R0, UR11, RZ, P0, !PT ;  /* 0x0000000b003d7c10 */ /* 0x000fe200087fe4ff */
[----:B------:R-:W-:Y:S01]  /*2430*/  IMAD.MOV.U32 R6, RZ, RZ, R8 ;  /* 0x000000ffff067224 */ /* 0x000fe200078e0008 */
[----:B------:R-:W-:Y:S01]  /*2440*/  IADD3 R0, P0, PT, RZ, -UR19, RZ ;  /* 0x80000013ff007c10 */ /* 0x000fe2000ff1e0ff */
[----:B------:R-:W-:Y:S01]  /*2450*/  IMAD.SHL.U32 R90, R90, 0x2, RZ ;  /* 0x000000025a5a7824 */ /* 0x000fe200078e00ff */
[----:B------:R-:W-:Y:S01]  /*2460*/  IADD3 R89, PT, PT, R5, R89, RZ ;  /* 0x0000005905597210 */ /* 0x000fe20007ffe0ff */
[----:B------:R-:W-:Y:S01]  /*2470*/  IMAD R25, R2, R101, R25 ;  /* 0x0000006502197224 */ /* 0x000fe200078e0219 */
[C---:B------:R-:W-:Y:S01]  /*2480*/  SHF.L.U64.HI R101, R100.reuse, 0x4, R101 ;  /* 0x0000000464657819 */ /* 0x040fe20000010265 */
[----:B------:R-:W-:Y:S01]  /*2490*/  IMAD.SHL.U32 R97, R100, 0x40, RZ ;  /* 0x0000004064617824 */ /* 0x000fe200078e00ff */
[----:B------:R-:W-:Y:S01]  /*24a0*/  IADD3 R92, P1, PT, R90, UR14, RZ ;  /* 0x0000000e5a5c7c10 */ /* 0x000fe2000ff3e0ff */
[----:B------:R-:W-:Y:S01]  /*24b0*/  IMAD.WIDE.U32 R2, R2, R100, R6 ;  /* 0x0000006402027225 */ /* 0x000fe200078e0006 */
[----:B------:R-:W-:-:S02]  /*24c0*/  SHF.R.S32.HI R100, RZ, 0x1f, R113 ;  /* 0x0000001fff647819 */ /* 0x000fc40000011471 */
[----:B------:R-:W-:Y:S01]  /*24d0*/  IADD3.X R93, PT, PT, R91, UR15, RZ, P1, !PT ;  /* 0x0000000f5b5d7c10 */ /* 0x000fe20008ffe4ff */
[----:B------:R-:W-:Y:S01]  /*24e0*/  IMAD.X R97, RZ, RZ, ~R97, P0 ;  /* 0x000000ffff617224 */ /* 0x000fe200000e0e61 */
[----:B------:R-:W-:Y:S01]  /*24f0*/  LEA R24, P2, R2, UR4, 0x1 ;  /* 0x0000000402187c11 */ /* 0x000fe2000f8408ff */
[----:B------:R-:W-:Y:S01]  /*2500*/  IMAD.IADD R25, R3, 0x1, R25 ;  /* 0x0000000103197824 */ /* 0x000fe200078e0219 */
[----:B------:R-:W-:Y:S01]  /*2510*/  IADD3.X R3, PT, PT, RZ, ~UR18, RZ, P0, !PT ;  /* 0x80000012ff037c10 */ /* 0x000fe200087fe4ff */
[----:B------:R-:W-:Y:S01]  /*2520*/  IMAD.MOV.U32 R105, RZ, RZ, R135 ;  /* 0x000000ffff697224 */ /* 0x000fe200078e0087 */
[----:B------:R-:W-:Y:S01]  /*2530*/  IADD3 R90, P1, PT, R90, UR10, RZ ;  /* 0x0000000a5a5a7c10 */ /* 0x000fe2000ff3e0ff */
[----:B------:R-:W2:Y:S01]  /*2540*/  LDCU.64 UR14, c[0x0][0x3c0] ;  /* 0x00007800ff0e77ac */ /* 0x000ea20008000a00 */
[C---:B------:R-:W-:Y:S02]  /*2550*/  SHF.R.S64 R99, R0.reuse, 0x1f, R97 ;  /* 0x0000001f00637819 */ /* 0x040fe40000001061 */
[----:B---3--:R-:W-:Y:S01]  /*2560*/  MOV R31, UR16 ;  /* 0x00000010001f7c02 */ /* 0x008fe20008000f00 */
[----:B----4-:R-:W-:Y:S01]  /*2570*/  UISETP.NE.AND UP0, UPT, UR17, URZ, UPT ;  /* 0x000000ff1100728c */ /* 0x010fe2000bf05270 */
[----:B------:R-:W-:-:S02]  /*2580*/  SHF.R.S64 R95, R0, 0x1f, R3 ;  /* 0x0000001f005f7819 */ /* 0x000fc40000001003 */
[----:B------:R-:W-:Y:S02]  /*2590*/  SHF.R.S32.HI R94, RZ, 0x1f, R3 ;  /* 0x0000001fff5e7819 */ /* 0x000fe40000011403 */
[----:B------:R-:W-:Y:S02]  /*25a0*/  SHF.R.S32.HI R97, RZ, 0x1f, R97 ;  /* 0x0000001fff617819 */ /* 0x000fe40000011461 */
[----:B------:R-:W-:Y:S02]  /*25b0*/  LEA.HI.X R89, R4, UR9, R89, 0x1, P3 ;  /* 0x0000000904597c11 */ /* 0x000fe400098f0c59 */
[----:B------:R-:W-:Y:S01]  /*25c0*/  LEA.HI.X R25, R2, UR5, R25, 0x1, P2 ;  /* 0x0000000502197c11 */ /* 0x000fe200090f0c19 */
[----:B------:R-:W3:Y:S01]  /*25d0*/  LDCU.64 UR4, c[0x0][0x3b8] ;  /* 0x00007700ff0477ac */ /* 0x000ee20008000a00 */
[----:B------:R-:W-:Y:S01]  /*25e0*/  IADD3.X R91, PT, PT, R91, UR11, RZ, P1, !PT ;  /* 0x0000000b5b5b7c10 */ /* 0x000fe20008ffe4ff */
[----:B-1----:R-:W4:Y:S06]  /*25f0*/  LDCU.128 UR8, c[0x0][0x3a0] ;  /* 0x00007400ff0877ac */ /* 0x002f2c0008000c00 */
.L_x_6148:
[----:B------:R-:W-:Y:S01]  /*2600*/  VIADD R106, R106, 0x40 ;  /* 0x000000406a6a7836 */ /* 0x000fe20000000000 */
[----:B------:R-:W-:Y:S01]  /*2610*/  BSSY.RECONVERGENT B1, `(.L_x_6127) ;  /* 0x0000734000017945 */ /* 0x000fe20003800200 */
[----:B------:R-:W-:Y:S02]  /*2620*/  VIADD R107, R107, 0x40 ;  /* 0x000000406b6b7836 */ /* 0x000fe40000000000 */
[----:B------:R-:W-:Y:S01]  /*2630*/  VIADD R105, R105, 0xffffffff ;  /* 0xffffffff69697836 */ /* 0x000fe20000000000 */
[-C--:B------:R-:W-:Y:S01]  /*2640*/  ISETP.GE.AND P0, PT, R124, R106.reuse, PT ;  /* 0x0000006a7c00720c */ /* 0x080fe20003f06270 */
[----:B------:R-:W-:Y:S01]  /*2650*/  IMAD.MOV.U32 R120, RZ, RZ, R114 ;  /* 0x000000ffff787224 */ /* 0x000fe200078e0072 */
[-C--:B------:R-:W-:Y:S01]  /*2660*/  ISETP.GE.AND P6, PT, R112, R106.reuse, PT ;  /* 0x0000006a7000720c */ /* 0x080fe20003fc6270 */
[----:B------:R-:W-:Y:S01]  /*2670*/  VIADD R114, R114, 0xffffffc0 ;  /* 0xffffffc072727836 */ /* 0x000fe20000000000 */
[-C--:B------:R-:W-:Y:S02]  /*2680*/  ISETP.GE.AND P0, PT, R124, R107.reuse, !P0 ;  /* 0x0000006b7c00720c */ /* 0x080fe40004706270 */
[-C--:B------:R-:W-:Y:S02]  /*2690*/  ISETP.GE.AND P6, PT, R112, R107.reuse, !P6 ;  /* 0x0000006b7000720c */ /* 0x080fe400077c6270 */
        /* <DEDUP_REMOVED lines=25> */
[----:B------:R-:W2:Y:S04]  /*2830*/  @P6 LDG.E.128 R16, desc[UR6][R36.64] ;  /* 0x0000000624106981 */ /* 0x000ea8000c1e1d00 */
[----:B--2---:R-:W-:Y:S04]  /*2840*/  @P6 STG.E.128 desc[UR6][R34.64], R16 ;  /* 0x0000001022006986 */ /* 0x004fe8000c101d06 */
[----:B-1----:R-:W2:Y:S04]  /*2850*/  @P6 LDG.E.128 R8, desc[UR6][R36.64+0x80] ;  /* 0x0000800624086981 */ /* 0x002ea8000c1e1d00 */
[----:B--2---:R-:W-:Y:S04]  /*2860*/  @P6 STG.E.128 desc[UR6][R34.64+0x80], R8 ;  /* 0x0000800822006986 */ /* 0x004fe8000c101d06 */
[----:B------:R-:W2:Y:S04]  /*2870*/  @P6 LDG.E.128 R12, desc[UR6][R36.64+0x100] ;  /* 0x00010006240c6981 */ /* 0x000ea8000c1e1d00 */
[----:B--2---:R1:W-:Y:S04]  /*2880*/  @P6 STG.E.128 desc[UR6][R34.64+0x100], R12 ;  /* 0x0001000c22006986 */ /* 0x0043e8000c101d06 */
[----:B-----5:R-:W2:Y:S01]  /*2890*/  @P5 LDG.E.128 R4, desc[UR6][R32.64] ;  /* 0x0000000620045981 */ /* 0x020ea2000c1e1d00 */
        /* <DEDUP_REMOVED lines=63> */
.L_x_6128:
        /* <DEDUP_REMOVED lines=157> */
.L_x_6132:
[----:B---34-:R-:W-:Y:S05]  /*3660*/  BSYNC.RECONVERGENT B0 ;  /* 0x0000000000007941 */ /* 0x018fea0003800200 */
.L_x_6131:
        /* <DEDUP_REMOVED lines=153> */
.L_x_6134:
[----:B------:R-:W-:Y:S05]  /*4000*/  BSYNC.RECONVERGENT B0 ;  /* 0x0000000000007941 */ /* 0x000fea0003800200 */
.L_x_6133:
        /* <DEDUP_REMOVED lines=159> */
.L_x_6136:
[----:B------:R-:W-:Y:S05]  /*4a00*/  BSYNC.RECONVERGENT B0 ;  /* 0x0000000000007941 */ /* 0x000fea0003800200 */
.L_x_6135:
        /* <DEDUP_REMOVED lines=162> */
.L_x_6138:
[----:B------:R-:W-:Y:S05]  /*5430*/  BSYNC.RECONVERGENT B0 ;  /* 0x0000000000007941 */ /* 0x000fea0003800200 */
.L_x_6137:
[----:B------:R-:W2:Y:S01]  /*5440*/  LDC R31, c[0x0][0x450] ;  /* 0x00011400ff1f7b82 */ /* 0x000ea20000000800 */
[----:B-1----:R-:W-:Y:S05]  /*5450*/  IMAD.U32 R3, R52, -0x20, RZ ;  /* 0xffffffe034037824 */ /* 0x002fea00078e00ff */
[C---:B------:R-:W-:Y:S02]  /*5460*/  LEA R28, P1, R3.reuse, R28, 0x1 ;  /* 0x0000001c031c7211 */ /* 0x040fe400078208ff */
[C---:B------:R-:W-:Y:S02]  /*5470*/  LEA R60, P0, R3.reuse, R60, 0x1 ;  /* 0x0000003c033c7211 */ /* 0x040fe400078008ff */
[C---:B------:R-:W-:Y:S02]  /*5480*/  LEA.HI.X.SX32 R29, R3.reuse, R29, 0x1, P1 ;  /* 0x0000001d031d7211 */ /* 0x040fe400008f0eff */
[----:B------:R-:W-:Y:S01]  /*5490*/  LEA.HI.X.SX32 R61, R3, R61, 0x1, P0 ;  /* 0x0000003d033d7211 */ /* 0x000fe200000f0eff */
[----:B------:R-:W-:Y:S05]  /*54a0*/  BRA `(.L_x_6129) ;  /* 0x0000004400287947 */ /* 0x000fea0003800000 */
.L_x_6130:
        /* <DEDUP_REMOVED lines=271> */
.L_x_6140:
[----:B---34-:R-:W-:Y:S05]  /*65a0*/  BSYNC.RECONVERGENT B0 ;  /* 0x0000000000007941 */ /* 0x018fea0003800200 */
.L_x_6139:
        /* <DEDUP_REMOVED lines=270> */
.L_x_6142:
[----:B------:R-:W-:Y:S05]  /*7690*/  BSYNC.RECONVERGENT B0 ;  /* 0x0000000000007941 */ /* 0x000fea0003800200 */
.L_x_6141:
[----:B------:R-:W-:Y:S04]  /*76a0*/  BSSY.RECONVERGENT B0, `(.L_x_6143) ;  /* 0x0000110000007945 */ /* 0x000fe80003800200 */
[----:B------:R-:W-:Y:S05]  /*76b0*/  @!P5 BRA `(.L_x_6144) ;  /* 0x000000100038d947 */ /* 0x000fea0003800000 */
[----:B------:R-:W4:Y:S01]  /*76c0*/  LDC.64 R2, c[0x0][0x4a8] ;  /* 0x00012a00ff027b82 */ /* 0x000f220000000a00 */
[C---:B------:R-:W-:Y:S07]  /*76d0*/  ISETP.GE.AND P0, PT, R26.reuse, R31, PT ;  /* 0x0000001f1a00720c */ /* 0x040fee0003f06270 */
[----:B------:R-:W3:Y:S06]  /*76e0*/  LDC.64 R20, c[0x0][0x3b8] ;  /* 0x0000ee00ff147b82 */ /* 0x000eec0000000a00 */
[----:B------:R-:W-:Y:S04]  /*76f0*/  @!P0 ISETP.GE.U32.AND P1, PT, R26, R33, PT ;  /* 0x000000211a00820c */ /* 0x000fe80003f26070 */
[----:B--2---:R-:W-:Y:S02]  /*7700*/  @!P0 SEL R7, R30, RZ, P1 ;  /* 0x000000ff1e078207 */ /* 0x004fe40000800000 */
[----:B------:R-:W-:Y:S02]  /*7710*/  @!P0 SEL R9, R121, RZ, P1 ;  /* 0x000000ff79098207 */ /* 0x000fe40000800000 */
        /* <DEDUP_REMOVED lines=264> */
.L_x_6144:
[----:B------:R-:W-:Y:S05]  /*87a0*/  BSYNC.RECONVERGENT B0 ;  /* 0x0000000000007941 */ /* 0x000fea0003800200 */
.L_x_6143:
        /* <DEDUP_REMOVED lines=32> */
[--C-:B------:R-:W-:Y:S02]  /*89b0*/  @!P0 HADD2.F32 R5, -RZ, R6.reuse.H0_H0 ;  /* 0x20000006ff058230 */ /* 0x100fe40000004100 */
[----:B------:R-:W-:Y:S02]  /*89c0*/  @!P0 HADD2.F32 R6, -RZ, R6.H1_H1 ;  /* 0x30000006ff068230 */ /* 0x000fe40000004100 */
[----:B------:R-:W-:Y:S01]  /*89d0*/  @!P1 FADD.FTZ R13, -R13, -RZ ;  /* 0x800000ff0d0d9221 */ /* 0x000fe20000010100 */
[--C-:B------:R-:W-:Y:S02]  /*89e0*/  @!P0 HADD2.F32 R12, -RZ, R7.reuse.H0_H0 ;  /* 0x20000007ff0c8230 */ /* 0x100fe40000004100 */
[----:B------:R-:W-:Y:S02]  /*89f0*/  @!P0 HADD2.F32 R9, -RZ, R7.H1_H1 ;  /* 0x30000007ff098230 */ /* 0x000fe40000004100 */
[----:B------:R-:W-:Y:S01]  /*8a00*/  @!P0 FMUL.FTZ R6, R6, R13 ;  /* 0x0000000d06068220 */ /* 0x000fe20000410000 */
[----:B------:R-:W-:Y:S01]  /*8a10*/  @!P0 HADD2.F32 R17, -RZ, R40.H1_H1 ;  /* 0x30000028ff118230 */ /* 0x000fe20000004100 */
[----:B------:R-:W-:Y:S01]  /*8a20*/  @!P0 MOV R13, R44 ;  /* 0x0000002c000d8202 */ /* 0x000fe20000000f00 */
[--C-:B------:R-:W-:Y:S02]  /*8a30*/  @!P0 HADD2.F32 R7, -RZ, R43.reuse.H0_H0 ;  /* 0x2000002bff078230 */ /* 0x100fe40000004100 */
[----:B------:R-:W-:Y:S02]  /*8a40*/  @!P0 HADD2.F32 R8, -RZ, R43.H1_H1 ;  /* 0x3000002bff088230 */ /* 0x000fe40000004100 */
[----:B------:R-:W-:Y:S01]  /*8a50*/  @!P1 FADD.FTZ R17, -R17, -RZ ;  /* 0x800000ff11119221 */ /* 0x000fe20000010100 */
        /* <DEDUP_REMOVED lines=11> */
[----:B------:R-:W-:Y:S01]  /*8b10*/  @!P0 FMUL.FTZ R2, R2, R17 ;  /* 0x0000001102028220 */ /* 0x000fe20000410000 */
[--C-:B------:R-:W-:Y:S02]  /*8b20*/  @!P0 HADD2.F32 R21, -RZ, R39.reuse.H0_H0 ;  /* 0x20000027ff158230 */ /* 0x100fe40000004100 */
[----:B------:R-:W-:Y:S01]  /*8b30*/  @!P1 FADD.FTZ R16, -R16, -RZ ;  /* 0x800000ff10109221 */ /* 0x000fe20000010100 */
[----:B------:R-:W-:Y:S02]  /*8b40*/  @!P0 HADD2.F32 R32, -RZ, R39.H1_H1 ;  /* 0x30000027ff208230 */ /* 0x000fe40000004100 */
[----:B------:R-:W-:Y:S01]  /*8b50*/  @!P0 FMUL.FTZ R7, R12, R7 ;  /* 0x000000070c078220 */ /* 0x000fe20000410000 */
[--C-:B------:R-:W-:Y:S02]  /*8b60*/  @!P0 HADD2.F32 R12, -RZ, R36.reuse.H0_H0 ;  /* 0x20000024ff0c8230 */ /* 0x100fe40000004100 */
[----:B------:R-:W-:Y:S01]  /*8b70*/  @!P0 FMUL.FTZ R8, R9, R8 ;  /* 0x0000000809088220 */ /* 0x000fe20000410000 */
[--C-:B------:R-:W-:Y:S01]  /*8b80*/  @!P0 HADD2.F32 R9, -RZ, R13.reuse.H0_H0 ;  /* 0x2000000dff098230 */ /* 0x100fe20000004100 */
[----:B------:R-:W-:Y:S01]  /*8b90*/  @!P0 MOV R17, R45 ;  /* 0x0000002d00118202 */ /* 0x000fe20000000f00 */
[----:B------:R-:W-:Y:S02]  /*8ba0*/  @!P0 HADD2.F32 R13, -RZ, R13.H1_H1 ;  /* 0x3000000dff0d8230 */ /* 0x000fe40000004100 */
[----:B------:R-:W-:Y:S01]  /*8bb0*/  @!P0 FMUL.FTZ R4, R4, R15 ;  /* 0x0000000f04048220 */ /* 0x000fe20000410000 */
[----:B------:R-:W-:Y:S02]  /*8bc0*/  @!P0 HADD2.F32 R15, -RZ, R37.H0_H0 ;  /* 0x20000025ff0f8230 */ /* 0x000fe40000004100 */
[----:B------:R-:W-:Y:S01]  /*8bd0*/  @!P0 FMUL.FTZ R5, R5, R14 ;  /* 0x0000000e05058220 */ /* 0x000fe20000410000 */
[----:B------:R-:W-:Y:S01]  /*8be0*/  @!P0 HADD2.F32 R14, -RZ, R36.H1_H1 ;  /* 0x30000024ff0e8230 */ /* 0x000fe20000004100 */
[----:B------:R-:W-:Y:S01]  /*8bf0*/  ISETP.GE.AND P1, PT, R23, R31, PT ;  /* 0x0000001f1700720c */ /* 0x000fe20003f26270 */
[----:B------:R-:W-:Y:S01]  /*8c00*/  @!P0 FMUL.FTZ R0, R0, R19 ;  /* 0x0000001300008220 */ /* 0x000fe20000410000 */
[----:B------:R-:W-:Y:S01]  /*8c10*/  @!P0 HADD2.F32 R19, -RZ, R38.H0_H0 ;  /* 0x20000026ff138230 */ /* 0x000fe20000004100 */
[----:B------:R-:W2:Y:S01]  /*8c20*/  LDC.64 R36, c[0x0][0x3b8] ;  /* 0x0000ee00ff247b82 */ /* 0x000ea20000000a00 */
        /* <DEDUP_REMOVED lines=9> */
[----:B------:R-:W-:Y:S01]  /*8cc0*/  @!P0 FFMA.FTZ R4, R17, R18, R4 ;  /* 0x0000001211048223 */ /* 0x000fe20000010004 */
[----:B------:R-:W-:Y:S01]  /*8cd0*/  @!P0 F2FP.F16.F32.PACK_AB R2, R2, R0 ;  /* 0x000000000202823e */ /* 0x000fe200000000ff */
[--C-:B------:R-:W-:Y:S01]  /*8ce0*/  @!P0 HADD2.F32 R0, -RZ, R13.reuse.H0_H0 ;  /* 0x2000000dff008230 */ /* 0x100fe20000004100 */
[----:B------:R-:W-:Y:S01]  /*8cf0*/  @!P1 ISETP.GE.U32.AND P2, PT, R23, R33, PT ;  /* 0x000000211700920c */ /* 0x000fe20003f46070 */
[----:B------:R-:W-:Y:S01]  /*8d00*/  @!P0 FFMA.FTZ R5, R12, R19, R5 ;  /* 0x000000130c058223 */ /* 0x000fe20000010005 */
[----:B------:R-:W-:Y:S01]  /*8d10*/  @!P0 F2FP.F16.F32.PACK_AB R15, R4, R3 ;  /* 0x00000003040f823e */ /* 0x000fe200000000ff */
[----:B------:R-:W-:Y:S02]  /*8d20*/  @!P0 HADD2.F32 R3, -RZ, R13.H1_H1 ;  /* 0x3000000dff038230 */ /* 0x000fe40000004100 */
[----:B------:R-:W-:Y:S01]  /*8d30*/  @!P0 FFMA.FTZ R6, R9, R20, R6 ;  /* 0x0000001409068223 */ /* 0x000fe20000010006 */
[----:B------:R-:W-:Y:S01]  /*8d40*/  @!P0 FFMA.FTZ R7, R0, R21, R7 ;  /* 0x0000001500078223 */ /* 0x000fe20000010007 */
[----:B------:R-:W-:Y:S02]  /*8d50*/  @!P1 SEL R0, R30, RZ, P2 ;  /* 0x000000ff1e009207 */ /* 0x000fe40001000000 */
[----:B------:R-:W-:Y:S01]  /*8d60*/  @!P0 MOV R45, R15 ;  /* 0x0000000f002d8202 */ /* 0x000fe20000000f00 */
[----:B------:R-:W-:Y:S01]  /*8d70*/  @!P0 FFMA.FTZ R8, R3, R32, R8 ;  /* 0x0000002003088223 */ /* 0x000fe20000010008 */
[----:B------:R-:W-:Y:S01]  /*8d80*/  @!P1 SEL R3, R121, RZ, P2 ;  /* 0x000000ff79039207 */ /* 0x000fe20001000000 */
[----:B--2---:R-:W-:Y:S01]  /*8d90*/  IMAD.WIDE.U32 R34, R36, 0x60, R86 ;  /* 0x0000006024227825 */ /* 0x004fe200078e0056 */
[----:B------:R-:W-:Y:S02]  /*8da0*/  @!P1 IADD3 R15, P4, PT, R109, R0, RZ ;  /* 0x000000006d0f9210 */ /* 0x000fe40007f9e0ff */
[----:B------:R-:W-:Y:S01]  /*8db0*/  @!P0 F2FP.F16.F32.PACK_AB R6, R6, R5 ;  /* 0x000000050606823e */ /* 0x000fe200000000ff */
[----:B------:R-:W-:Y:S01]  /*8dc0*/  IMAD R37, R37, 0x60, RZ ;  /* 0x0000006025257824 */ /* 0x000fe200078e02ff */
[----:B------:R-:W-:Y:S02]  /*8dd0*/  @!P1 IADD3.X R0, PT, PT, R96, R3, RZ, P4, !PT ;  /* 0x0000000360009210 */ /* 0x000fe400027fe4ff */
        /* <DEDUP_REMOVED lines=176> */
.L_x_6146:
[----:B------:R-:W-:Y:S05]  /*98e0*/  BSYNC.RECONVERGENT B0 ;  /* 0x0000000000007941 */ /* 0x000fea0003800200 */
.L_x_6145:
[----:B------:R-:W2:Y:S01]  /*98f0*/  LDC R31, c[0x0][0x450] ;  /* 0x00011400ff1f7b82 */ /* 0x000ea20000000800 */
[----:B-1----:R-:W-:Y:S05]  /*9900*/  IMAD.U32 R119, R119, -0x20, RZ ;  /* 0xffffffe077777824 */ /* 0x002fea00078e00ff */
[C---:B------:R-:W-:Y:S02]  /*9910*/  LEA R92, P1, R119.reuse, R92, 0x1 ;  /* 0x0000005c775c7211 */ /* 0x040fe400078208ff */
[C---:B------:R-:W-:Y:S02]  /*9920*/  LEA R90, P0, R119.reuse, R90, 0x1 ;  /* 0x0000005a775a7211 */ /* 0x040fe400078008ff */
[C---:B------:R-:W-:Y:S02]  /*9930*/  LEA.HI.X.SX32 R93, R119.reuse, R93, 0x1, P1 ;  /* 0x0000005d775d7211 */ /* 0x040fe400008f0eff */
[----:B------:R-:W-:Y:S09]  /*9940*/  LEA.HI.X.SX32 R91, R119, R91, 0x1, P0 ;  /* 0x0000005b775b7211 */ /* 0x000ff200000f0eff */
.L_x_6129:
[----:B------:R-:W-:Y:S05]  /*9950*/  BSYNC.RECONVERGENT B1 ;  /* 0x0000000000017941 */ /* 0x000fea0003800200 */
.L_x_6127:
        /* <DEDUP_REMOVED lines=90> */
.L_x_6147:
[----:B------:R-:W-:Y:S02]  /*9f00*/  IADD3 R88, P1, PT, R88, R95, RZ ;  /* 0x0000005f58587210 */ /* 0x000fe40007f3e0ff */
[----:B------:R-:W-:Y:S03]  /*9f10*/  IADD3 R24, P0, PT, R24, R99, RZ ;  /* 0x0000006318187210 */ /* 0x000fe60007f1e0ff */
[----:B------:R-:W-:Y:S02]  /*9f20*/  IMAD.X R89, R89, 0x1, R94, P1 ;  /* 0x0000000159597824 */ /* 0x000fe400008e065e */
[----:B------:R-:W-:Y:S01]  /*9f30*/  IMAD.X R25, R25, 0x1, R97, P0 ;  /* 0x0000000119197824 */ /* 0x000fe200000e0661 */
[----:B------:R-:W-:Y:S07]  /*9f40*/  @P3 BRA `(.L_x_6148) ;  /* 0xffffff8400ac3947 */ /* 0x000fee000383ffff */
.L_x_6126:
        /* <DEDUP_REMOVED lines=47> */
.L_x_6152:
[----:B------:R-:W-:Y:S05]  /*a240*/  BSYNC.RECONVERGENT B0 ;  /* 0x0000000000007941 */ /* 0x000fea0003800200 */
.L_x_6151:
        /* <DEDUP_REMOVED lines=11> */
.L_x_6150:
        /* <DEDUP_REMOVED lines=75> */
.L_x_6158:
[----:B------:R-:W-:Y:S05]  /*a7b0*/  BSYNC.RECONVERGENT B0 ;  /* 0x0000000000007941 */ /* 0x000fea0003800200 */
.L_x_6157:
[----:B-----5:R2:W-:Y:S01]  /*a7c0*/  STS.128 [R0], R32 ;  /* 0x0000002000007388 */ /* 0x0205e20000000c00 */
[----:B------:R-:W-:Y:S01]  /*a7d0*/  LOP3.LUT R4, R26, 0x40, RZ, 0xfc, !PT ;  /* 0x000000401a047812 */ /* 0x000fe200078efcff */
[----:B------:R-:W-:Y:S03]  /*a7e0*/  BSSY.RECONVERGENT B0, `(.L_x_6159) ;  /* 0x000002c000007945 */ /* 0x000fe60003800200 */
[----:B------:R-:W-:-:S13]  /*a7f0*/  ISETP.GE.AND P0, PT, R4, R17, PT ;  /* 0x000000110400720c */ /* 0x000fda0003f06270 */
[----:B------:R-:W-:Y:S05]  /*a800*/  @P0 BRA `(.L_x_6160) ;  /* 0x0000000000a40947 */ /* 0x000fea0003800000 */
[----:B------:R-:W3:Y:S04]  /*a810*/  LDG.E.64 R6, desc[UR6][R36.64+0x40] ;  /* 0x0000400624067981 */ /* 0x000ee8000c1e1b00 */
[----:B------:R-:W4:Y:S01]  /*a820*/  LDG.E.64 R4, desc[UR6][R42.64+0x40] ;  /* 0x000040062a047981 */ /* 0x000f22000c1e1b00 */
[--C-:B------:R-:W-:Y:S02]  /*a830*/  HADD2.F32 R28, -RZ, R13.reuse.H0_H0 ;  /* 0x2000000dff1c7230 */ /* 0x100fe40000004100 */
[----:B--2---:R-:W-:Y:S02]  /*a840*/  HADD2.F32 R33, -RZ, R13.H1_H1 ;  /* 0x3000000dff217230 */ /* 0x004fe40000004100 */
[--C-:B------:R-:W-:Y:S01]  /*a850*/  HADD2.F32 R21, -RZ, R15.reuse.H1_H1 ;  /* 0x3000000fff157230 */ /* 0x100fe20000004100 */
[----:B------:R-:W-:Y:S01]  /*a860*/  MOV R23, R14 ;  /* 0x0000000e00177202 */ /* 0x000fe20000000f00 */
[----:B------:R-:W-:-:S02]  /*a870*/  HADD2.F32 R30, -RZ, R15.H0_H0 ;  /* 0x2000000fff1e7230 */ /* 0x000fc40000004100 */
[----:B---3--:R-:W-:Y:S02]  /*a880*/  HADD2.F32 R18, -RZ, R7.H1_H1 ;  /* 0x30000007ff127230 */ /* 0x008fe40000004100 */
[----:B----4-:R-:W-:-:S03]  /*a890*/  HADD2.F32 R13, -RZ, R5.H1_H1 ;  /* 0x30000005ff0d7230 */ /* 0x010fc60000004100 */
[C---:B------:R-:W-:Y:S01]  /*a8a0*/  FMUL.FTZ R32, R21.reuse, R18 ;  /* 0x0000001215207220 */ /* 0x040fe20000410000 */
[----:B------:R-:W-:Y:S02]  /*a8b0*/  HADD2.F32 R14, -RZ, R4.H1_H1 ;  /* 0x30000004ff0e7230 */ /* 0x000fe40000004100 */
[--C-:B------:R-:W-:Y:S02]  /*a8c0*/  HADD2.F32 R19, -RZ, R6.reuse.H1_H1 ;  /* 0x30000006ff137230 */ /* 0x100fe40000004100 */
[-C--:B------:R-:W-:Y:S01]  /*a8d0*/  FMUL.FTZ R15, R21, R13.reuse ;  /* 0x0000000d150f7220 */ /* 0x080fe20000410000 */
[C---:B------:R-:W-:Y:S01]  /*a8e0*/  FFMA.FTZ R32, R30.reuse, R13, R32 ;  /* 0x0000000d1e207223 */ /* 0x040fe20000010020 */
[----:B------:R-:W-:Y:S01]  /*a8f0*/  FMUL.FTZ R35, R33, R14 ;  /* 0x0000000e21237220 */ /* 0x000fe20000410000 */
[----:B------:R-:W-:Y:S02]  /*a900*/  HADD2.F32 R6, -RZ, R6.H0_H0 ;  /* 0x20000006ff067230 */ /* 0x000fe40000004100 */
[----:B------:R-:W-:Y:S01]  /*a910*/  FFMA.FTZ R15, R30, R18, -R15 ;  /* 0x000000121e0f7223 */ /* 0x000fe2000001080f */
[----:B------:R-:W-:-:S02]  /*a920*/  HADD2.F32 R13, -RZ, R12.H1_H1 ;  /* 0x3000000cff0d7230 */ /* 0x000fc40000004100 */
[-C--:B------:R-:W-:Y:S01]  /*a930*/  FMUL.FTZ R33, R33, R19.reuse ;  /* 0x0000001321217220 */ /* 0x080fe20000410000 */
[----:B------:R-:W-:Y:S02]  /*a940*/  HADD2.F32 R4, -RZ, R4.H0_H0 ;  /* 0x20000004ff047230 */ /* 0x000fe40000004100 */
[----:B------:R-:W-:Y:S02]  /*a950*/  HADD2.F32 R5, -RZ, R5.H0_H0 ;  /* 0x20000005ff057230 */ /* 0x000fe40000004100 */
[----:B------:R-:W-:Y:S02]  /*a960*/  HADD2.F32 R18, -RZ, R23.H1_H1 ;  /* 0x30000017ff127230 */ /* 0x000fe40000004100 */
[C---:B------:R-:W-:Y:S01]  /*a970*/  FFMA.FTZ R35, R28.reuse, R19, -R35 ;  /* 0x000000131c237223 */ /* 0x040fe20000010823 */
[----:B------:R-:W-:Y:S02]  /*a980*/  HADD2.F32 R7, -RZ, R7.H0_H0 ;  /* 0x20000007ff077230 */ /* 0x000fe40000004100 */
[----:B------:R-:W-:Y:S01]  /*a990*/  FFMA.FTZ R14, R28, R14, R33 ;  /* 0x0000000e1c0e7223 */ /* 0x000fe20000010021 */
[----:B------:R-:W-:-:S02]  /*a9a0*/  HADD2.F32 R19, -RZ, R12.H0_H0 ;  /* 0x2000000cff137230 */ /* 0x000fc40000004100 */
[C---:B------:R-:W-:Y:S01]  /*a9b0*/  FMUL.FTZ R12, R13.reuse, R4 ;  /* 0x000000040d0c7220 */ /* 0x040fe20000410000 */
[----:B------:R-:W-:Y:S01]  /*a9c0*/  FMUL.FTZ R21, R13, R6 ;  /* 0x000000060d157220 */ /* 0x000fe20000410000 */
[----:B------:R-:W-:Y:S02]  /*a9d0*/  HADD2.F32 R28, -RZ, R23.H0_H0 ;  /* 0x20000017ff1c7230 */ /* 0x000fe40000004100 */
[C---:B------:R-:W-:Y:S01]  /*a9e0*/  FMUL.FTZ R13, R18.reuse, R5 ;  /* 0x00000005120d7220 */ /* 0x040fe20000410000 */
[----:B------:R-:W-:-:S03]  /*a9f0*/  FMUL.FTZ R18, R18, R7 ;  /* 0x0000000712127220 */ /* 0x000fc60000410000 */
[C---:B------:R-:W-:Y:S01]  /*aa00*/  FFMA.FTZ R13, R28.reuse, R7, -R13 ;  /* 0x000000071c0d7223 */ /* 0x040fe2000001080d */
[----:B------:R-:W-:Y:S01]  /*aa10*/  FFMA.FTZ R18, R28, R5, R18 ;  /* 0x000000051c127223 */ /* 0x000fe20000010012 */
[C---:B------:R-:W-:Y:S01]  /*aa20*/  FFMA.FTZ R12, R19.reuse, R6, -R12 ;  /* 0x00000006130c7223 */ /* 0x040fe2000001080c */
[----:B------:R-:W-:Y:S01]  /*aa30*/  FFMA.FTZ R21, R19, R4, R21 ;  /* 0x0000000413157223 */ /* 0x000fe20000010015 */
[----:B------:R-:W-:Y:S02]  /*aa40*/  F2FP.F16.F32.PACK_AB R14, R14, R35 ;  /* 0x000000230e0e723e */ /* 0x000fe400000000ff */
[----:B------:R-:W-:Y:S02]  /*aa50*/  F2FP.F16.F32.PACK_AB R18, R18, R13 ;  /* 0x0000000d1212723e */ /* 0x000fe400000000ff */
[----:B------:R-:W-:Y:S02]  /*aa60*/  MOV R13, R14 ;  /* 0x0000000e000d7202 */ /* 0x000fe40000000f00 */
[----:B------:R-:W-:-:S02]  /*aa70*/  F2FP.F16.F32.PACK_AB R15, R32, R15 ;  /* 0x0000000f200f723e */ /* 0x000fc400000000ff */
[----:B------:R-:W-:Y:S02]  /*aa80*/  F2FP.F16.F32.PACK_AB R12, R21, R12 ;  /* 0x0000000c150c723e */ /* 0x000fe400000000ff */
[----:B------:R-:W-:Y:S02]  /*aa90*/  MOV R14, R18 ;  /* 0x00000012000e7202 */ /* 0x000fe40000000f00 */
.L_x_6160:
[----:B------:R-:W-:Y:S05]  /*aaa0*/  BSYNC.RECONVERGENT B0 ;  /* 0x0000000000007941 */ /* 0x000fea0003800200 */
.L_x_6159:
        /* <DEDUP_REMOVED lines=46> */
.L_x_6162:
[----:B------:R-:W-:Y:S05]  /*ad90*/  BSYNC.RECONVERGENT B0 ;  /* 0x0000000000007941 */ /* 0x000fea0003800200 */
.L_x_6161:
[----:B------:R4:W-:Y:S02]  /*ada0*/  STS.128 [R0+0x4000], R8 ;  /* 0x0040000800007388 */ /* 0x0009e40000000c00 */
.L_x_6156:
[----:B------:R-:W-:Y:S05]  /*adb0*/  BSYNC.RECONVERGENT B1 ;  /* 0x0000000000017941 */ /* 0x000fea0003800200 */
.L_x_6155:
        /* <DEDUP_REMOVED lines=21> */
[----:B------:R-:W-:-:S03]  /*af10*/  IADD3.X R37, PT, PT, R4, UR11, RZ, P1, !PT ;  /* 0x0000000b04257c10 */ /* 0x000fc60008ffe4ff */
        /* <DEDUP_REMOVED lines=14> */
[C---:B------:R-:W-:Y:S01]  /*b000*/  FFMA.FTZ R36, R35.reuse, R23, -R36 ;  /* 0x0000001723247223 */ /* 0x040fe20000010824 */
        /* <DEDUP_REMOVED lines=25> */
.L_x_6166:
[----:B------:R-:W-:Y:S05]  /*b1a0*/  BSYNC.RECONVERGENT B0 ;  /* 0x0000000000007941 */ /* 0x000fea0003800200 */
.L_x_6165:
[----:B-----5:R2:W-:Y:S01]  /*b1b0*/  STS.128 [R0+0x800], R32 ;  /* 0x0008002000007388 */ /* 0x0205e20000000c00 */
[----:B---3--:R-:W-:Y:S01]  /*b1c0*/  LOP3.LUT R4, R26, 0x40, RZ, 0xfc, !PT ;  /* 0x000000401a047812 */ /* 0x008fe200078efcff */
[----:B------:R-:W-:Y:S03]  /*b1d0*/  BSSY.RECONVERGENT B0, `(.L_x_6167) ;  /* 0x0000036000007945 */ /* 0x000fe60003800200 */
[----:B------:R-:W-:-:S13]  /*b1e0*/  ISETP.GE.AND P0, PT, R4, R17, PT ;  /* 0x000000110400720c */ /* 0x000fda0003f06270 */
[----:B------:R-:W-:Y:S05]  /*b1f0*/  @P0 BRA `(.L_x_6168) ;  /* 0x0000000000cc0947 */ /* 0x000fea0003800000 */
[----:B------:R-:W3:Y:S01]  /*b200*/  LDCU.64 UR10, c[0x0][0x4c8] ;  /* 0x00009900ff0a77ac */ /* 0x000ee20008000a00 */
[C---:B------:R-:W-:Y:S01]  /*b210*/  IADD3 R6, P0, PT, R29.reuse, R20, RZ ;  /* 0x000000141d067210 */ /* 0x040fe20007f1e0ff */
[----:B------:R-:W4:Y:S03]  /*b220*/  LDCU.64 UR8, c[0x0][0x4d0] ;  /* 0x00009a00ff0877ac */ /* 0x000f260008000a00 */
[----:B------:R-:W-:Y:S02]  /*b230*/  LEA.HI.X.SX32 R5, R29, R22, 0x1, P0 ;  /* 0x000000161d057211 */ /* 0x000fe400000f0eff */
[C---:B------:R-:W-:Y:S02]  /*b240*/  SHF.L.U32 R4, R6.reuse, 0x1, RZ ;  /* 0x0000000106047819 */ /* 0x040fe400000006ff */
[----:B------:R-:W-:Y:S02]  /*b250*/  SHF.L.U64.HI R5, R6, 0x1, R5 ;  /* 0x0000000106057819 */ /* 0x000fe40000010205 */
[----:B---3--:R-:W-:-:S02]  /*b260*/  IADD3 R6, P1, PT, R4, UR10, RZ ;  /* 0x0000000a04067c10 */ /* 0x008fc4000ff3e0ff */
[----:B----4-:R-:W-:Y:S02]  /*b270*/  IADD3 R4, P0, PT, R4, UR8, RZ ;  /* 0x0000000804047c10 */ /* 0x010fe4000ff1e0ff */
[C---:B------:R-:W-:Y:S02]  /*b280*/  IADD3.X R7, PT, PT, R5.reuse, UR11, RZ, P1, !PT ;  /* 0x0000000b05077c10 */ /* 0x040fe40008ffe4ff */
[----:B------:R-:W-:-:S04]  /*b290*/  IADD3.X R5, PT, PT, R5, UR9, RZ, P0, !PT ;  /* 0x0000000905057c10 */ /* 0x000fc800087fe4ff */
[----:B------:R-:W3:Y:S04]  /*b2a0*/  LDG.E.64 R6, desc[UR6][R6.64+0x40] ;  /* 0x0000400606067981 */ /* 0x000ee8000c1e1b00 */
[----:B------:R-:W4:Y:S01]  /*b2b0*/  LDG.E.64 R4, desc[UR6][R4.64+0x40] ;  /* 0x0000400604047981 */ /* 0x000f22000c1e1b00 */
[--C-:B------:R-:W-:Y:S02]  /*b2c0*/  HADD2.F32 R30, -RZ, R13.reuse.H0_H0 ;  /* 0x2000000dff1e7230 */ /* 0x100fe40000004100 */
[----:B------:R-:W-:Y:S02]  /*b2d0*/  HADD2.F32 R31, -RZ, R13.H1_H1 ;  /* 0x3000000dff1f7230 */ /* 0x000fe40000004100 */
[--C-:B------:R-:W-:Y:S01]  /*b2e0*/  HADD2.F32 R23, -RZ, R15.reuse.H1_H1 ;  /* 0x3000000fff177230 */ /* 0x100fe20000004100 */
[----:B------:R-:W-:Y:S01]  /*b2f0*/  MOV R28, R14 ;  /* 0x0000000e001c7202 */ /* 0x000fe20000000f00 */
[----:B--2---:R-:W-:-:S02]  /*b300*/  HADD2.F32 R32, -RZ, R15.H0_H0 ;  /* 0x2000000fff207230 */ /* 0x004fc40000004100 */
[----:B---3--:R-:W-:Y:S02]  /*b310*/  HADD2.F32 R18, -RZ, R7.H1_H1 ;  /* 0x30000007ff127230 */ /* 0x008fe40000004100 */
[----:B----4-:R-:W-:-:S03]  /*b320*/  HADD2.F32 R13, -RZ, R5.H1_H1 ;  /* 0x30000005ff0d7230 */ /* 0x010fc60000004100 */
[C---:B------:R-:W-:Y:S01]  /*b330*/  FMUL.FTZ R34, R23.reuse, R18 ;  /* 0x0000001217227220 */ /* 0x040fe20000410000 */
[----:B------:R-:W-:Y:S02]  /*b340*/  HADD2.F32 R14, -RZ, R4.H1_H1 ;  /* 0x30000004ff0e7230 */ /* 0x000fe40000004100 */
[-C--:B------:R-:W-:Y:S01]  /*b350*/  FMUL.FTZ R15, R23, R13.reuse ;  /* 0x0000000d170f7220 */ /* 0x080fe20000410000 */
[--C-:B------:R-:W-:Y:S02]  /*b360*/  HADD2.F32 R19, -RZ, R6.reuse.H1_H1 ;  /* 0x30000006ff137230 */ /* 0x100fe40000004100 */
[----:B------:R-:W-:Y:S01]  /*b370*/  FMUL.FTZ R33, R31, R14 ;  /* 0x0000000e1f217220 */ /* 0x000fe20000410000 */
[C---:B------:R-:W-:Y:S01]  /*b380*/  FFMA.FTZ R34, R32.reuse, R13, R34 ;  /* 0x0000000d20227223 */ /* 0x040fe20000010022 */
[----:B------:R-:W-:Y:S01]  /*b390*/  FFMA.FTZ R15, R32, R18, -R15 ;  /* 0x00000012200f7223 */ /* 0x000fe2000001080f */
[----:B------:R-:W-:Y:S02]  /*b3a0*/  HADD2.F32 R6, -RZ, R6.H0_H0 ;  /* 0x20000006ff067230 */ /* 0x000fe40000004100 */
[----:B------:R-:W-:-:S02]  /*b3b0*/  HADD2.F32 R13, -RZ, R12.H1_H1 ;  /* 0x3000000cff0d7230 */ /* 0x000fc40000004100 */
[----:B------:R-:W-:Y:S02]  /*b3c0*/  HADD2.F32 R4, -RZ, R4.H0_H0 ;  /* 0x20000004ff047230 */ /* 0x000fe40000004100 */
[----:B------:R-:W-:Y:S02]  /*b3d0*/  HADD2.F32 R5, -RZ, R5.H0_H0 ;  /* 0x20000005ff057230 */ /* 0x000fe40000004100 */
[----:B------:R-:W-:Y:S02]  /*b3e0*/  HADD2.F32 R18, -RZ, R28.H1_H1 ;  /* 0x3000001cff127230 */ /* 0x000fe40000004100 */
[-C--:B------:R-:W-:Y:S01]  /*b3f0*/  FMUL.FTZ R31, R31, R19.reuse ;  /* 0x000000131f1f7220 */ /* 0x080fe20000410000 */
[----:B------:R-:W-:Y:S02]  /*b400*/  HADD2.F32 R7, -RZ, R7.H0_H0 ;  /* 0x20000007ff077230 */ /* 0x000fe40000004100 */
[----:B------:R-:W-:Y:S01]  /*b410*/  FFMA.FTZ R33, R30, R19, -R33 ;  /* 0x000000131e217223 */ /* 0x000fe20000010821 */
[----:B------:R-:W-:-:S02]  /*b420*/  HADD2.F32 R19, -RZ, R12.H0_H0 ;  /* 0x2000000cff137230 */ /* 0x000fc40000004100 */
[C---:B------:R-:W-:Y:S01]  /*b430*/  FMUL.FTZ R12, R13.reuse, R4 ;  /* 0x000000040d0c7220 */ /* 0x040fe20000410000 */
[----:B------:R-:W-:Y:S01]  /*b440*/  FMUL.FTZ R23, R13, R6 ;  /* 0x000000060d177220 */ /* 0x000fe20000410000 */
[----:B------:R-:W-:Y:S02]  /*b450*/  HADD2.F32 R28, -RZ, R28.H0_H0 ;  /* 0x2000001cff1c7230 */ /* 0x000fe40000004100 */
[C---:B------:R-:W-:Y:S01]  /*b460*/  FMUL.FTZ R13, R18.reuse, R5 ;  /* 0x00000005120d7220 */ /* 0x040fe20000410000 */
[-C--:B------:R-:W-:Y:S01]  /*b470*/  FMUL.FTZ R18, R18, R7.reuse ;  /* 0x0000000712127220 */ /* 0x080fe20000410000 */
[----:B------:R-:W-:Y:S02]  /*b480*/  FFMA.FTZ R14, R30, R14, R31 ;  /* 0x0000000e1e0e7223 */ /* 0x000fe4000001001f */
[C---:B------:R-:W-:Y:S01]  /*b490*/  FFMA.FTZ R13, R28.reuse, R7, -R13 ;  /* 0x000000071c0d7223 */ /* 0x040fe2000001080d */
[----:B------:R-:W-:Y:S01]  /*b4a0*/  FFMA.FTZ R18, R28, R5, R18 ;  /* 0x000000051c127223 */ /* 0x000fe20000010012 */
[C---:B------:R-:W-:Y:S01]  /*b4b0*/  FFMA.FTZ R12, R19.reuse, R6, -R12 ;  /* 0x00000006130c7223 */ /* 0x040fe2000001080c */
[----:B------:R-:W-:Y:S01]  /*b4c0*/  FFMA.FTZ R23, R19, R4, R23 ;  /* 0x0000000413177223 */ /* 0x000fe20000010017 */
[----:B------:R-:W-:-:S02]  /*b4d0*/  F2FP.F16.F32.PACK_AB R14, R14, R33 ;  /* 0x000000210e0e723e */ /* 0x000fc400000000ff */
[----:B------:R-:W-:Y:S02]  /*b4e0*/  F2FP.F16.F32.PACK_AB R18, R18, R13 ;  /* 0x0000000d1212723e */ /* 0x000fe400000000ff */
[----:B------:R-:W-:Y:S02]  /*b4f0*/  MOV R13, R14 ;  /* 0x0000000e000d7202 */ /* 0x000fe40000000f00 */
[----:B------:R-:W-:Y:S02]  /*b500*/  F2FP.F16.F32.PACK_AB R15, R34, R15 ;  /* 0x0000000f220f723e */ /* 0x000fe400000000ff */
[----:B------:R-:W-:Y:S02]  /*b510*/  F2FP.F16.F32.PACK_AB R12, R23, R12 ;  /* 0x0000000c170c723e */ /* 0x000fe400000000ff */
[----:B------:R-:W-:Y:S02]  /*b520*/  MOV R14, R18 ;  /* 0x00000012000e7202 */ /* 0x000fe40000000f00 */
.L_x_6168:
[----:B------:R-:W-:Y:S05]  /*b530*/  BSYNC.RECONVERGENT B0 ;  /* 0x0000000000007941 */ /* 0x000fea0003800200 */
.L_x_6167:
        /* <DEDUP_REMOVED lines=8> */
[----:B------:R-:W-:Y:S02]  /*b5c0*/  LEA.HI.X.SX32 R29, R29, R22, 0x1, P0 ;  /* 0x000000161d1d7211 */ /* 0x000fe400000f0eff */
[C---:B------:R-:W-:Y:S02]  /*b5d0*/  SHF.L.U32 R5, R4.reuse, 0x1, RZ ;  /* 0x0000000104057819 */ /* 0x040fe400000006ff */
[----:B------:R-:W-:Y:S02]  /*b5e0*/  SHF.L.U64.HI R29, R4, 0x1, R29 ;  /* 0x00000001041d7819 */ /* 0x000fe4000001021d */
[----:B----4-:R-:W-:-:S02]  /*b5f0*/  IADD3 R4, P0, PT, R5, UR8, RZ ;  /* 0x0000000805047c10 */ /* 0x010fc4000ff1e0ff */
[----:B-----5:R-:W-:Y:S02]  /*b600*/  IADD3 R6, P1, PT, R5, UR10, RZ ;  /* 0x0000000a05067c10 */ /* 0x020fe4000ff3e0ff */
[C---:B------:R-:W-:Y:S02]  /*b610*/  IADD3.X R5, PT, PT, R29.reuse, UR9, RZ, P0, !PT ;  /* 0x000000091d057c10 */ /* 0x040fe400087fe4ff */
[----:B------:R-:W-:-:S04]  /*b620*/  IADD3.X R7, PT, PT, R29, UR11, RZ, P1, !PT ;  /* 0x0000000b1d077c10 */ /* 0x000fc80008ffe4ff */
        /* <DEDUP_REMOVED lines=41> */
.L_x_6170:
[----:B------:R-:W-:Y:S05]  /*b8c0*/  BSYNC.RECONVERGENT B0 ;  /* 0x0000000000007941 */ /* 0x000fea0003800200 */
.L_x_6169:
[----:B------:R4:W-:Y:S02]  /*b8d0*/  STS.128 [R0+0x4800], R8 ;  /* 0x0048000800007388 */ /* 0x0009e40000000c00 */
.L_x_6164:
[----:B------:R-:W-:Y:S05]  /*b8e0*/  BSYNC.RECONVERGENT B1 ;  /* 0x0000000000017941 */ /* 0x000fea0003800200 */
.L_x_6163:
        /* <DEDUP_REMOVED lines=8> */
[----:B------:R3:W5:Y:S01]  /*b970*/  LDG.E.128 R28, desc[UR6][R4.64] ;  /* 0x00000006041c7981 */ /* 0x000762000c1e1d00 */
[----:B------:R-:W-:Y:S01]  /*b980*/  ISETP.GE.AND P0, PT, R26, R17, PT ;  /* 0x000000111a00720c */ /* 0x000fe20003f06270 */
[----:B------:R-:W-:Y:S01]  /*b990*/  BSSY.RECONVERGENT B0, `(.L_x_6173) ;  /* 0x0000034000007945 */ /* 0x000fe20003800200 */
[----:B------:R-:W-:-:S11]  /*b9a0*/  IMAD.SHL.U32 R19, R117, 0x20, RZ ;  /* 0x0000002075137824 */ /* 0x000fd600078e00ff */
        /* <DEDUP_REMOVED lines=12> */
[----:B------:R-:W4:Y:S01]  /*ba70*/  LDG.E.64 R6, desc[UR6][R36.64] ;  /* 0x0000000624067981 */ /* 0x000f22000c1e1b00 */
[----:B--2--5:R-:W-:Y:S01]  /*ba80*/  MOV R33, R30 ;  /* 0x0000001e00217202 */ /* 0x024fe20000000f00 */
[--C-:B------:R-:W-:Y:S02]  /*ba90*/  HADD2.F32 R38, -RZ, R29.reuse.H1_H1 ;  /* 0x3000001dff267230 */ /* 0x100fe40000004100 */
[----:B------:R-:W-:Y:S02]  /*baa0*/  HADD2.F32 R34, -RZ, R29.H0_H0 ;  /* 0x2000001dff227230 */ /* 0x000fe40000004100 */
[----:B------:R-:W-:-:S02]  /*bab0*/  HADD2.F32 R32, -RZ, R31.H1_H1 ;  /* 0x3000001fff207230 */ /* 0x000fc40000004100 */
[----:B------:R-:W-:Y:S02]  /*bac0*/  HADD2.F32 R35, -RZ, R31.H0_H0 ;  /* 0x2000001fff237230 */ /* 0x000fe40000004100 */
        /* <DEDUP_REMOVED lines=32> */
.L_x_6174:
[----:B------:R-:W-:Y:S05]  /*bcd0*/  BSYNC.RECONVERGENT B0 ;  /* 0x0000000000007941 */ /* 0x000fea0003800200 */
.L_x_6173:
[----:B-----5:R4:W-:Y:S01]  /*bce0*/  STS.128 [R0+0x1000], R28 ;  /* 0x0010001c00007388 */ /* 0x0209e20000000c00 */
[----:B---3--:R-:W-:Y:S01]  /*bcf0*/  LOP3.LUT R4, R26, 0x40, RZ, 0xfc, !PT ;  /* 0x000000401a047812 */ /* 0x008fe200078efcff */
[----:B------:R-:W-:Y:S03]  /*bd00*/  BSSY.RECONVERGENT B0, `(.L_x_6175) ;  /* 0x0000036000007945 */ /* 0x000fe60003800200 */
[----:B------:R-:W-:-:S13]  /*bd10*/  ISETP.GE.AND P0, PT, R4, R17, PT ;  /* 0x000000110400720c */ /* 0x000fda0003f06270 */
[----:B------:R-:W-:Y:S05]  /*bd20*/  @P0 BRA `(.L_x_6176) ;  /* 0x0000000000cc0947 */ /* 0x000fea0003800000 */
[----:B------:R-:W3:Y:S01]  /*bd30*/  LDCU.64 UR10, c[0x0][0x4c8] ;  /* 0x00009900ff0a77ac */ /* 0x000ee20008000a00 */
[C---:B------:R-:W-:Y:S01]  /*bd40*/  IADD3 R6, P0, PT, R19.reuse, R20, RZ ;  /* 0x0000001413067210 */ /* 0x040fe20007f1e0ff */
[----:B------:R-:W5:Y:S03]  /*bd50*/  LDCU.64 UR8, c[0x0][0x4d0] ;  /* 0x00009a00ff0877ac */ /* 0x000f660008000a00 */
[----:B------:R-:W-:Y:S02]  /*bd60*/  LEA.HI.X.SX32 R5, R19, R22, 0x1, P0 ;  /* 0x0000001613057211 */ /* 0x000fe400000f0eff */
[C---:B------:R-:W-:Y:S02]  /*bd70*/  SHF.L.U32 R4, R6.reuse, 0x1, RZ ;  /* 0x0000000106047819 */ /* 0x040fe400000006ff */
[----:B------:R-:W-:Y:S02]  /*bd80*/  SHF.L.U64.HI R5, R6, 0x1, R5 ;  /* 0x0000000106057819 */ /* 0x000fe40000010205 */
[----:B---3--:R-:W-:-:S02]  /*bd90*/  IADD3 R6, P1, PT, R4, UR10, RZ ;  /* 0x0000000a04067c10 */ /* 0x008fc4000ff3e0ff */
[----:B-----5:R-:W-:Y:S02]  /*bda0*/  IADD3 R4, P0, PT, R4, UR8, RZ ;  /* 0x0000000804047c10 */ /* 0x020fe4000ff1e0ff */
[C---:B------:R-:W-:Y:S02]  /*bdb0*/  IADD3.X R7, PT, PT, R5.reuse, UR11, RZ, P1, !PT ;  /* 0x0000000b05077c10 */ /* 0x040fe40008ffe4ff */
[----:B------:R-:W-:-:S04]  /*bdc0*/  IADD3.X R5, PT, PT, R5, UR9, RZ, P0, !PT ;  /* 0x0000000905057c10 */ /* 0x000fc800087fe4ff */
[----:B------:R-:W3:Y:S04]  /*bdd0*/  LDG.E.64 R6, desc[UR6][R6.64+0x40] ;  /* 0x0000400606067981 */ /* 0x000ee8000c1e1b00 */
[----:B------:R-:W5:Y:S01]  /*bde0*/  LDG.E.64 R4, desc[UR6][R4.64+0x40] ;  /* 0x0000400604047981 */ /* 0x000f62000c1e1b00 */
[--C-:B----4-:R-:W-:Y:S02]  /*bdf0*/  HADD2.F32 R30, -RZ, R13.reuse.H0_H0 ;  /* 0x2000000dff1e7230 */ /* 0x110fe40000004100 */
[----:B------:R-:W-:Y:S02]  /*be00*/  HADD2.F32 R31, -RZ, R13.H1_H1 ;  /* 0x3000000dff1f7230 */ /* 0x000fe40000004100 */
[--C-:B------:R-:W-:Y:S01]  /*be10*/  HADD2.F32 R28, -RZ, R15.reuse.H1_H1 ;  /* 0x3000000fff1c7230 */ /* 0x100fe20000004100 */
[----:B------:R-:W-:Y:S01]  /*be20*/  MOV R29, R14 ;  /* 0x0000000e001d7202 */ /* 0x000fe20000000f00 */
[----:B--2---:R-:W-:-:S02]  /*be30*/  HADD2.F32 R32, -RZ, R15.H0_H0 ;  /* 0x2000000fff207230 */ /* 0x004fc40000004100 */
        /* <DEDUP_REMOVED lines=21> */
[----:B------:R-:W-:Y:S01]  /*bf90*/  FMUL.FTZ R29, R13, R6 ;  /* 0x000000060d1d7220 */ /* 0x000fe20000410000 */
        /* <DEDUP_REMOVED lines=12> */
.L_x_6176:
[----:B------:R-:W-:Y:S05]  /*c060*/  BSYNC.RECONVERGENT B0 ;  /* 0x0000000000007941 */ /* 0x000fea0003800200 */
.L_x_6175:
        /* <DEDUP_REMOVED lines=8> */
[----:B------:R-:W-:Y:S02]  /*c0f0*/  LEA.HI.X.SX32 R19, R19, R22, 0x1, P0 ;  /* 0x0000001613137211 */ /* 0x000fe400000f0eff */
[C---:B------:R-:W-:Y:S02]  /*c100*/  SHF.L.U32 R5, R4.reuse, 0x1, RZ ;  /* 0x0000000104057819 */ /* 0x040fe400000006ff */
[----:B------:R-:W-:Y:S02]  /*c110*/  SHF.L.U64.HI R19, R4, 0x1, R19 ;  /* 0x0000000104137819 */ /* 0x000fe40000010213 */
[----:B-----5:R-:W-:-:S02]  /*c120*/  IADD3 R4, P0, PT, R5, UR8, RZ ;  /* 0x0000000805047c10 */ /* 0x020fc4000ff1e0ff */
[----:B-1----:R-:W-:Y:S02]  /*c130*/  IADD3 R6, P1, PT, R5, UR10, RZ ;  /* 0x0000000a05067c10 */ /* 0x002fe4000ff3e0ff */
[C---:B------:R-:W-:Y:S02]  /*c140*/  IADD3.X R5, PT, PT, R19.reuse, UR9, RZ, P0, !PT ;  /* 0x0000000913057c10 */ /* 0x040fe400087fe4ff */
[----:B------:R-:W-:-:S04]  /*c150*/  IADD3.X R7, PT, PT, R19, UR11, RZ, P1, !PT ;  /* 0x0000000b13077c10 */ /* 0x000fc80008ffe4ff */
[----:B------:R-:W5:Y:S04]  /*c160*/  LDG.E.64 R4, desc[UR6][R4.64+0x80] ;  /* 0x0000800604047981 */ /* 0x000f68000c1e1b00 */
[----:B------:R-:W2:Y:S01]  /*c170*/  LDG.E.64 R6, desc[UR6][R6.64+0x80] ;  /* 0x0000800606067981 */ /* 0x000ea2000c1e1b00 */
[--C-:B------:R-:W-:Y:S01]  /*c180*/  HADD2.F32 R18, -RZ, R9.reuse.H0_H0 ;  /* 0x20000009ff127230 */ /* 0x100fe20000004100 */
[----:B---3--:R-:W-:Y:S01]  /*c190*/  MOV R15, R10 ;  /* 0x0000000a000f7202 */ /* 0x008fe20000000f00 */
[----:B------:R-:W-:Y:S02]  /*c1a0*/  HADD2.F32 R19, -RZ, R9.H1_H1 ;  /* 0x30000009ff137230 */ /* 0x000fe40000004100 */
[--C-:B------:R-:W-:Y:S02]  /*c1b0*/  HADD2.F32 R14, -RZ, R11.reuse.H1_H1 ;  /* 0x3000000bff0e7230 */ /* 0x100fe40000004100 */
[----:B----4-:R-:W-:-:S02]  /*c1c0*/  HADD2.F32 R28, -RZ, R11.H0_H0 ;  /* 0x2000000bff1c7230 */ /* 0x010fc40000004100 */
[----:B-----5:R-:W-:Y:S02]  /*c1d0*/  HADD2.F32 R9, -RZ, R5.H1_H1 ;  /* 0x30000005ff097230 */ /* 0x020fe40000004100 */
[----:B------:R-:W-:Y:S02]  /*c1e0*/  HADD2.F32 R10, -RZ, R4.H1_H1 ;  /* 0x30000004ff0a7230 */ /* 0x000fe40000004100 */
[----:B--2---:R-:W-:Y:S02]  /*c1f0*/  HADD2.F32 R12, -RZ, R7.H1_H1 ;  /* 0x30000007ff0c7230 */ /* 0x004fe40000004100 */
        /* <DEDUP_REMOVED lines=31> */
.L_x_6178:
[----:B------:R-:W-:Y:S05]  /*c3f0*/  BSYNC.RECONVERGENT B0 ;  /* 0x0000000000007941 */ /* 0x000fea0003800200 */
.L_x_6177:
[----:B------:R1:W-:Y:S02]  /*c400*/  STS.128 [R0+0x5000], R8 ;  /* 0x0050000800007388 */ /* 0x0003e40000000c00 */
.L_x_6172:
[----:B------:R-:W-:Y:S05]  /*c410*/  BSYNC.RECONVERGENT B1 ;  /* 0x0000000000017941 */ /* 0x000fea0003800200 */
.L_x_6171:
        /* <DEDUP_REMOVED lines=9> */
[----:B------:R1:W5:Y:S01]  /*c4b0*/  LDG.E.128 R28, desc[UR6][R2.64] ;  /* 0x00000006021c7981 */ /* 0x000362000c1e1d00 */
[----:B------:R-:W-:Y:S01]  /*c4c0*/  ISETP.GE.AND P0, PT, R26, R17, PT ;  /* 0x000000111a00720c */ /* 0x000fe20003f06270 */
[----:B------:R-:W-:Y:S01]  /*c4d0*/  BSSY.RECONVERGENT B0, `(.L_x_6179) ;  /* 0x0000034000007945 */ /* 0x000fe20003800200 */
[----:B------:R-:W-:-:S11]  /*c4e0*/  IMAD R117, R117, 0x30, RZ ;  /* 0x0000003075757824 */ /* 0x000fd600078e02ff */
[----:B------:R-:W-:Y:S05]  /*c4f0*/  @P0 BRA `(.L_x_6180) ;  /* 0x0000000000c40947 */ /* 0x000fea0003800000 */
[----:B------:R-:W2:Y:S01]  /*c500*/  LDCU.64 UR8, c[0x0][0x4d0] ;  /* 0x00009a00ff0877ac */ /* 0x000ea20008000a00 */
[C---:B-1----:R-:W-:Y:S01]  /*c510*/  IADD3 R3, P0, PT, R117.reuse, R20, RZ ;  /* 0x0000001475037210 */ /* 0x042fe20007f1e0ff */
[----:B------:R-:W1:Y:S03]  /*c520*/  LDCU.64 UR10, c[0x0][0x4c8] ;  /* 0x00009900ff0a77ac */ /* 0x000e660008000a00 */
[----:B------:R-:W-:Y:S02]  /*c530*/  LEA.HI.X.SX32 R2, R117, R22, 0x1, P0 ;  /* 0x0000001675027211 */ /* 0x000fe400000f0eff */
[C---:B------:R-:W-:Y:S02]  /*c540*/  SHF.L.U32 R4, R3.reuse, 0x1, RZ ;  /* 0x0000000103047819 */ /* 0x040fe400000006ff */
[----:B------:R-:W-:Y:S02]  /*c550*/  SHF.L.U64.HI R2, R3, 0x1, R2 ;  /* 0x0000000103027819 */ /* 0x000fe40000010202 */
[----:B--2---:R-:W-:-:S02]  /*c560*/  IADD3 R34, P0, PT, R4, UR8, RZ ;  /* 0x0000000804227c10 */ /* 0x004fc4000ff1e0ff */
[----:B-1----:R-:W-:Y:S02]  /*c570*/  IADD3 R32, P1, PT, R4, UR10, RZ ;  /* 0x0000000a04207c10 */ /* 0x002fe4000ff3e0ff */
[C---:B------:R-:W-:Y:S02]  /*c580*/  IADD3.X R35, PT, PT, R2.reuse, UR9, RZ, P0, !PT ;  /* 0x0000000902237c10 */ /* 0x040fe400087fe4ff */
[----:B------:R-:W-:-:S03]  /*c590*/  IADD3.X R33, PT, PT, R2, UR11, RZ, P1, !PT ;  /* 0x0000000b02217c10 */ /* 0x000fc60008ffe4ff */
[----:B------:R1:W2:Y:S04]  /*c5a0*/  LDG.E.64 R2, desc[UR6][R34.64] ;  /* 0x0000000622027981 */ /* 0x0002a8000c1e1b00 */
[----:B------:R-:W3:Y:S01]  /*c5b0*/  LDG.E.64 R4, desc[UR6][R32.64] ;  /* 0x0000000620047981 */ /* 0x000ee2000c1e1b00 */
[----:B-----5:R-:W-:Y:S02]  /*c5c0*/  HADD2.F32 R19, -RZ, R31.H1_H1 ;  /* 0x3000001fff137230 */ /* 0x020fe40000004100 */
[--C-:B------:R-:W-:Y:S02]  /*c5d0*/  HADD2.F32 R24, -RZ, R29.reuse.H1_H1 ;  /* 0x3000001dff187230 */ /* 0x100fe40000004100 */
[----:B------:R-:W-:Y:S02]  /*c5e0*/  HADD2.F32 R23, -RZ, R29.H0_H0 ;  /* 0x2000001dff177230 */ /* 0x000fe40000004100 */
        /* <DEDUP_REMOVED lines=34> */
.L_x_6180:
[----:B------:R-:W-:Y:S05]  /*c810*/  BSYNC.RECONVERGENT B0 ;  /* 0x0000000000007941 */ /* 0x000fea0003800200 */
.L_x_6179:
[----:B-----5:R3:W-:Y:S01]  /*c820*/  STS.128 [R0+0x1800], R28 ;  /* 0x0018001c00007388 */ /* 0x0207e20000000c00 */
[----:B-1----:R-:W-:Y:S01]  /*c830*/  LOP3.LUT R2, R26, 0x40, RZ, 0xfc, !PT ;  /* 0x000000401a027812 */ /* 0x002fe200078efcff */
[----:B------:R-:W-:Y:S03]  /*c840*/  BSSY.RECONVERGENT B0, `(.L_x_6181) ;  /* 0x0000035000007945 */ /* 0x000fe60003800200 */
[----:B------:R-:W-:-:S13]  /*c850*/  ISETP.GE.AND P0, PT, R2, R17, PT ;  /* 0x000000110200720c */ /* 0x000fda0003f06270 */
[----:B------:R-:W-:Y:S05]  /*c860*/  @P0 BRA `(.L_x_6182) ;  /* 0x0000000000c80947 */ /* 0x000fea0003800000 */
[----:B------:R-:W1:Y:S01]  /*c870*/  LDCU.64 UR10, c[0x0][0x4c8] ;  /* 0x00009900ff0a77ac */ /* 0x000e620008000a00 */
[C---:B------:R-:W-:Y:S01]  /*c880*/  IADD3 R4, P0, PT, R117.reuse, R20, RZ ;  /* 0x0000001475047210 */ /* 0x040fe20007f1e0ff */
[----:B------:R-:W4:Y:S03]  /*c890*/  LDCU.64 UR8, c[0x0][0x4d0] ;  /* 0x00009a00ff0877ac */ /* 0x000f260008000a00 */
[----:B------:R-:W-:Y:S02]  /*c8a0*/  LEA.HI.X.SX32 R3, R117, R22, 0x1, P0 ;  /* 0x0000001675037211 */ /* 0x000fe400000f0eff */
[C---:B------:R-:W-:Y:S02]  /*c8b0*/  SHF.L.U32 R2, R4.reuse, 0x1, RZ ;  /* 0x0000000104027819 */ /* 0x040fe400000006ff */
[----:B------:R-:W-:Y:S02]  /*c8c0*/  SHF.L.U64.HI R3, R4, 0x1, R3 ;  /* 0x0000000104037819 */ /* 0x000fe40000010203 */
[----:B-1----:R-:W-:-:S02]  /*c8d0*/  IADD3 R4, P1, PT, R2, UR10, RZ ;  /* 0x0000000a02047c10 */ /* 0x002fc4000ff3e0ff */
[----:B----4-:R-:W-:Y:S02]  /*c8e0*/  IADD3 R2, P0, PT, R2, UR8, RZ ;  /* 0x0000000802027c10 */ /* 0x010fe4000ff1e0ff */
[C---:B------:R-:W-:Y:S02]  /*c8f0*/  IADD3.X R5, PT, PT, R3.reuse, UR11, RZ, P1, !PT ;  /* 0x0000000b03057c10 */ /* 0x040fe40008ffe4ff */
[----:B------:R-:W-:-:S04]  /*c900*/  IADD3.X R3, PT, PT, R3, UR9, RZ, P0, !PT ;  /* 0x0000000903037c10 */ /* 0x000fc800087fe4ff */
[----:B------:R-:W4:Y:S04]  /*c910*/  LDG.E.64 R4, desc[UR6][R4.64+0x40] ;  /* 0x0000400604047981 */ /* 0x000f28000c1e1b00 */
[----:B------:R-:W5:Y:S01]  /*c920*/  LDG.E.64 R2, desc[UR6][R2.64+0x40] ;  /* 0x0000400602027981 */ /* 0x000f62000c1e1b00 */
[--C-:B------:R-:W-:Y:S02]  /*c930*/  HADD2.F32 R19, -RZ, R13.reuse.H0_H0 ;  /* 0x2000000dff137230 */ /* 0x100fe40000004100 */
[----:B---3--:R-:W-:Y:S02]  /*c940*/  HADD2.F32 R28, -RZ, R13.H1_H1 ;  /* 0x3000000dff1c7230 */ /* 0x008fe40000004100 */
[--C-:B------:R-:W-:Y:S01]  /*c950*/  HADD2.F32 R16, -RZ, R15.reuse.H1_H1 ;  /* 0x3000000fff107230 */ /* 0x100fe20000004100 */
[----:B------:R-:W-:Y:S01]  /*c960*/  MOV R18, R14 ;  /* 0x0000000e00127202 */ /* 0x000fe20000000f00 */
[----:B------:R-:W-:-:S02]  /*c970*/  HADD2.F32 R15, -RZ, R15.H0_H0 ;  /* 0x2000000fff0f7230 */ /* 0x000fc40000004100 */
[----:B----4-:R-:W-:Y:S02]  /*c980*/  HADD2.F32 R13, -RZ, R5.H1_H1 ;  /* 0x30000005ff0d7230 */ /* 0x010fe40000004100 */
[----:B-----5:R-:W-:Y:S02]  /*c990*/  HADD2.F32 R6, -RZ, R3.H1_H1 ;  /* 0x30000003ff067230 */ /* 0x020fe40000004100 */
[----:B------:R-:W-:Y:S02]  /*c9a0*/  HADD2.F32 R7, -RZ, R2.H1_H1 ;  /* 0x30000002ff077230 */ /* 0x000fe40000004100 */
[C---:B------:R-:W-:Y:S01]  /*c9b0*/  FMUL.FTZ R23, R16.reuse, R13 ;  /* 0x0000000d10177220 */ /* 0x040fe20000410000 */
[--C-:B------:R-:W-:Y:S02]  /*c9c0*/  HADD2.F32 R14, -RZ, R4.reuse.H1_H1 ;  /* 0x30000004ff0e7230 */ /* 0x100fe40000004100 */
[----:B------:R-:W-:Y:S01]  /*c9d0*/  FMUL.FTZ R24, R16, R6 ;  /* 0x0000000610187220 */ /* 0x000fe20000410000 */
[----:B------:R-:W-:-:S02]  /*c9e0*/  HADD2.F32 R4, -RZ, R4.H0_H0 ;  /* 0x20000004ff047230 */ /* 0x000fc40000004100 */
[C---:B------:R-:W-:Y:S01]  /*c9f0*/  FMUL.FTZ R30, R28.reuse, R7 ;  /* 0x000000071c1e7220 */ /* 0x040fe20000410000 */
[C---:B------:R-:W-:Y:S01]  /*ca00*/  FFMA.FTZ R23, R15.reuse, R6, R23 ;  /* 0x000000060f177223 */ /* 0x040fe20000010017 */
[----:B------:R-:W-:Y:S01]  /*ca10*/  FFMA.FTZ R24, R15, R13, -R24 ;  /* 0x0000000d0f187223 */ /* 0x000fe20000010818 */
[----:B------:R-:W-:Y:S01]  /*ca20*/  FMUL.FTZ R28, R28, R14 ;  /* 0x0000000e1c1c7220 */ /* 0x000fe20000410000 */
[----:B------:R-:W-:Y:S02]  /*ca30*/  HADD2.F32 R13, -RZ, R12.H1_H1 ;  /* 0x3000000cff0d7230 */ /* 0x000fe40000004100 */
[----:B------:R-:W-:Y:S02]  /*ca40*/  HADD2.F32 R2, -RZ, R2.H0_H0 ;  /* 0x20000002ff027230 */ /* 0x000fe40000004100 */
[----:B------:R-:W-:Y:S02]  /*ca50*/  HADD2.F32 R3, -RZ, R3.H0_H0 ;  /* 0x20000003ff037230 */ /* 0x000fe40000004100 */
[----:B------:R-:W-:-:S02]  /*ca60*/  HADD2.F32 R6, -RZ, R18.H1_H1 ;  /* 0x30000012ff067230 */ /* 0x000fc40000004100 */
[----:B------:R-:W-:Y:S02]  /*ca70*/  HADD2.F32 R5, -RZ, R5.H0_H0 ;  /* 0x20000005ff057230 */ /* 0x000fe40000004100 */
[C---:B------:R-:W-:Y:S01]  /*ca80*/  FFMA.FTZ R30, R19.reuse, R14, -R30 ;  /* 0x0000000e131e7223 */ /* 0x040fe2000001081e */
        /* <DEDUP_REMOVED lines=16> */
.L_x_6182:
[----:B------:R-:W-:Y:S05]  /*cb90*/  BSYNC.RECONVERGENT B0 ;  /* 0x0000000000007941 */ /* 0x000fea0003800200 */
.L_x_6181:
        /* <DEDUP_REMOVED lines=8> */
[----:B------:R-:W-:Y:S02]  /*cc20*/  SHF.L.U32 R2, R20, 0x1, RZ ;  /* 0x0000000114027819 */ /* 0x000fe400000006ff */
[----:B------:R-:W-:-:S04]  /*cc30*/  LEA.HI.X.SX32 R117, R117, R22, 0x1, P0 ;  /* 0x0000001675757211 */ /* 0x000fc800000f0eff */
[----:B------:R-:W-:Y:S02]  /*cc40*/  SHF.L.U64.HI R117, R20, 0x1, R117 ;  /* 0x0000000114757819 */ /* 0x000fe40000010275 */
[C---:B----4-:R-:W-:Y:S02]  /*cc50*/  IADD3 R4, P1, PT, R2.reuse, UR10, RZ ;  /* 0x0000000a02047c10 */ /* 0x050fe4000ff3e0ff */
[----:B-----5:R-:W-:Y:S02]  /*cc60*/  IADD3 R2, P0, PT, R2, UR8, RZ ;  /* 0x0000000802027c10 */ /* 0x020fe4000ff1e0ff */
[C---:B------:R-:W-:Y:S02]  /*cc70*/  IADD3.X R5, PT, PT, R117.reuse, UR11, RZ, P1, !PT ;  /* 0x0000000b75057c10 */ /* 0x040fe40008ffe4ff */
[----:B------:R-:W-:-:S04]  /*cc80*/  IADD3.X R3, PT, PT, R117, UR9, RZ, P0, !PT ;  /* 0x0000000975037c10 */ /* 0x000fc800087fe4ff */
[----:B------:R-:W4:Y:S04]  /*cc90*/  LDG.E.64 R4, desc[UR6][R4.64+0x80] ;  /* 0x0000800604047981 */ /* 0x000f28000c1e1b00 */
[----:B------:R-:W5:Y:S01]  /*cca0*/  LDG.E.64 R2, desc[UR6][R2.64+0x80] ;  /* 0x0000800602027981 */ /* 0x000f62000c1e1b00 */
[----:B-1----:R-:W-:Y:S01]  /*ccb0*/  MOV R13, R10 ;  /* 0x0000000a000d7202 */ /* 0x002fe20000000f00 */
[--C-:B------:R-:W-:Y:S02]  /*ccc0*/  HADD2.F32 R18, -RZ, R9.reuse.H1_H1 ;  /* 0x30000009ff127230 */ /* 0x100fe40000004100 */
[----:B------:R-:W-:Y:S02]  /*ccd0*/  HADD2.F32 R14, -RZ, R9.H0_H0 ;  /* 0x20000009ff0e7230 */ /* 0x000fe40000004100 */
[----:B------:R-:W-:-:S02]  /*cce0*/  HADD2.F32 R12, -RZ, R11.H1_H1 ;  /* 0x3000000bff0c7230 */ /* 0x000fc40000004100 */
[----:B------:R-:W-:Y:S02]  /*ccf0*/  HADD2.F32 R15, -RZ, R11.H0_H0 ;  /* 0x2000000bff0f7230 */ /* 0x000fe40000004100 */
[----:B----4-:R-:W-:Y:S02]  /*cd00*/  HADD2.F32 R10, -RZ, R4.H1_H1 ;  /* 0x30000004ff0a7230 */ /* 0x010fe40000004100 */
[----:B------:R-:W-:Y:S02]  /*cd10*/  HADD2.F32 R9, -RZ, R5.H1_H1 ;  /* 0x30000005ff097230 */ /* 0x000fe40000004100 */
[----:B-----5:R-:W-:Y:S02]  /*cd20*/  HADD2.F32 R7, -RZ, R2.H1_H1 ;  /* 0x30000002ff077230 */ /* 0x020fe40000004100 */
[----:B------:R-:W-:Y:S02]  /*cd30*/  HADD2.F32 R6, -RZ, R3.H1_H1 ;  /* 0x30000003ff067230 */ /* 0x000fe40000004100 */
[----:B------:R-:W-:Y:S01]  /*cd40*/  FMUL.FTZ R17, R12, R9 ;  /* 0x000000090c117220 */ /* 0x000fe20000410000 */
[C---:B------:R-:W-:Y:S01]  /*cd50*/  FMUL.FTZ R11, R18.reuse, R7 ;  /* 0x00000007120b7220 */ /* 0x040fe20000410000 */
[----:B------:R-:W-:Y:S01]  /*cd60*/  FMUL.FTZ R18, R18, R10 ;  /* 0x0000000a12127220 */ /* 0x000fe20000410000 */
[-C--:B------:R-:W-:Y:S01]  /*cd70*/  FMUL.FTZ R16, R12, R6.reuse ;  /* 0x000000060c107220 */ /* 0x080fe20000410000 */
[----:B------:R-:W-:Y:S01]  /*cd80*/  FFMA.FTZ R17, R15, R6, R17 ;  /* 0x000000060f117223 */ /* 0x000fe20000010011 */
[----:B------:R-:W-:-:S02]  /*cd90*/  HADD2.F32 R4, -RZ, R4.H0_H0 ;  /* 0x20000004ff047230 */ /* 0x000fc40000004100 */
[C---:B------:R-:W-:Y:S01]  /*cda0*/  FFMA.FTZ R18, R14.reuse, R7, R18 ;  /* 0x000000070e127223 */ /* 0x040fe20000010012 */
[----:B------:R-:W-:Y:S02]  /*cdb0*/  HADD2.F32 R7, -RZ, R8.H1_H1 ;  /* 0x30000008ff077230 */ /* 0x000fe40000004100 */
[----:B------:R-:W-:Y:S02]  /*cdc0*/  HADD2.F32 R2, -RZ, R2.H0_H0 ;  /* 0x20000002ff027230 */ /* 0x000fe40000004100 */
[----:B------:R-:W-:Y:S02]  /*cdd0*/  HADD2.F32 R3, -RZ, R3.H0_H0 ;  /* 0x20000003ff037230 */ /* 0x000fe40000004100 */
[----:B------:R-:W-:Y:S02]  /*cde0*/  HADD2.F32 R6, -RZ, R13.H1_H1 ;  /* 0x3000000dff067230 */ /* 0x000fe40000004100 */
[----:B------:R-:W-:Y:S01]  /*cdf0*/  FFMA.FTZ R11, R14, R10, -R11 ;  /* 0x0000000a0e0b7223 */ /* 0x000fe2000001080b */
[----:B------:R-:W-:-:S02]  /*ce00*/  HADD2.F32 R5, -RZ, R5.H0_H0 ;  /* 0x20000005ff057230 */ /* 0x000fc40000004100 */
        /* <DEDUP_REMOVED lines=15> */
.L_x_6184:
[----:B------:R-:W-:Y:S05]  /*cf00*/  BSYNC.RECONVERGENT B0 ;  /* 0x0000000000007941 */ /* 0x000fea0003800200 */
.L_x_6183:
[----:B------:R4:W-:Y:S01]  /*cf10*/  STS.128 [R0+0x5800], R8 ;  /* 0x0058000800007388 */ /* 0x0009e20000000c00 */
[----:B------:R-:W-:Y:S05]  /*cf20*/  BRA `(.L_x_6153) ;  /* 0x0000004000947947 */ /* 0x000fea0003800000 */
.L_x_6154:
        /* <DEDUP_REMOVED lines=93> */
.L_x_6188:
[----:B------:R-:W-:Y:S05]  /*d500*/  BSYNC.RECONVERGENT B0 ;  /* 0x0000000000007941 */ /* 0x000fea0003800200 */
.L_x_6187:
        /* <DEDUP_REMOVED lines=25> */
[--C-:B--2---:R-:W-:Y:S02]  /*d6a0*/  HADD2.F32 R40, -RZ, R13.reuse.H1_H1 ;  /* 0x3000000dff287230 */ /* 0x104fe40000004100 */
[----:B------:R-:W-:Y:S02]  /*d6b0*/  HADD2.F32 R12, -RZ, R13.H0_H0 ;  /* 0x2000000dff0c7230 */ /* 0x000fe40000004100 */
[----:B-----5:R-:W-:Y:S02]  /*d6c0*/  HADD2.F32 R43, -RZ, R5.H0_H0 ;  /* 0x20000005ff2b7230 */ /* 0x020fe40000004100 */
[----:B------:R-:W-:-:S02]  /*d6d0*/  HADD2.F32 R42, -RZ, R4.H0_H0 ;  /* 0x20000004ff2a7230 */ /* 0x000fc40000004100 */
[----:B------:R-:W-:Y:S02]  /*d6e0*/  HADD2.F32 R47, -RZ, R4.H1_H1 ;  /* 0x30000004ff2f7230 */ /* 0x000fe40000004100 */
        /* <DEDUP_REMOVED lines=10> */
[----:B------:R-:W-:Y:S01]  /*d790*/  @!P1 FADD.FTZ R6, -R6, -RZ ;  /* 0x800000ff06069221 */ /* 0x000fe20000010100 */
[----:B------:R-:W-:Y:S01]  /*d7a0*/  FMUL.FTZ R40, R40, R5 ;  /* 0x0000000528287220 */ /* 0x000fe20000410000 */
[--C-:B------:R-:W-:Y:S02]  /*d7b0*/  HADD2.F32 R49, -RZ, R7.reuse.H0_H0 ;  /* 0x20000007ff317230 */ /* 0x100fe40000004100 */
[----:B------:R-:W-:Y:S01]  /*d7c0*/  FMUL.FTZ R12, R12, R43 ;  /* 0x0000002b0c0c7220 */ /* 0x000fe20000410000 */
[----:B------:R-:W-:Y:S02]  /*d7d0*/  HADD2.F32 R44, -RZ, R7.H1_H1 ;  /* 0x30000007ff2c7230 */ /* 0x000fe40000004100 */
[----:B------:R-:W-:Y:S01]  /*d7e0*/  FMUL.FTZ R13, R13, R4 ;  /* 0x000000040d0d7220 */ /* 0x000fe20000410000 */
[----:B------:R-:W-:Y:S01]  /*d7f0*/  FMUL.FTZ R41, R41, R6 ;  /* 0x0000000629297220 */ /* 0x000fe20000410000 */
[----:B----4-:R-:W-:-:S02]  /*d800*/  HADD2.F32 R5, -RZ, R8.H0_H0 ;  /* 0x20000008ff057230 */ /* 0x010fc40000004100 */
[----:B------:R-:W-:Y:S01]  /*d810*/  FMUL.FTZ R30, R30, R47 ;  /* 0x0000002f1e1e7220 */ /* 0x000fe20000410000 */
[----:B------:R-:W-:Y:S02]  /*d820*/  HADD2.F32 R43, -RZ, R36.H1_H1 ;  /* 0x30000024ff2b7230 */ /* 0x000fe40000004100 */
[----:B------:R-:W-:Y:S01]  /*d830*/  FMUL.FTZ R21, R21, R42 ;  /* 0x0000002a15157220 */ /* 0x000fe20000410000 */
[----:B------:R-:W-:Y:S02]  /*d840*/  HADD2.F32 R8, -RZ, R8.H1_H1 ;  /* 0x30000008ff087230 */ /* 0x000fe40000004100 */
[----:B------:R-:W-:Y:S01]  /*d850*/  @!P1 FADD.FTZ R49, -R49, -RZ ;  /* 0x800000ff31319221 */ /* 0x000fe20000010100 */
[----:B------:R-:W-:Y:S02]  /*d860*/  HADD2.F32 R4, -RZ, R36.H0_H0 ;  /* 0x20000024ff047230 */ /* 0x000fe40000004100 */
[----:B------:R-:W-:Y:S01]  /*d870*/  @!P1 FADD.FTZ R44, -R44, -RZ ;  /* 0x800000ff2c2c9221 */ /* 0x000fe20000010100 */
[----:B------:R-:W-:-:S02]  /*d880*/  HADD2.F32 R7, -RZ, R37.H0_H0 ;  /* 0x20000025ff077230 */ /* 0x000fc40000004100 */
[----:B------:R-:W-:Y:S01]  /*d890*/  FFMA.FTZ R43, R43, R8, R30 ;  /* 0x000000082b2b7223 */ /* 0x000fe2000001001e */
[----:B------:R-:W-:Y:S02]  /*d8a0*/  HADD2.F32 R6, -RZ, R9.H0_H0 ;  /* 0x20000009ff067230 */ /* 0x000fe40000004100 */
[----:B------:R-:W-:Y:S01]  /*d8b0*/  FFMA.FTZ R4, R4, R5, R21 ;  /* 0x0000000504047223 */ /* 0x000fe20000010015 */
[--C-:B------:R-:W-:Y:S02]  /*d8c0*/  HADD2.F32 R14, -RZ, R15.reuse.H0_H0 ;  /* 0x2000000fff0e7230 */ /* 0x100fe40000004100 */
[----:B------:R-:W-:Y:S02]  /*d8d0*/  HADD2.F32 R15, -RZ, R15.H1_H1 ;  /* 0x3000000fff0f7230 */ /* 0x000fe40000004100 */
[----:B------:R-:W-:Y:S01]  /*d8e0*/  FFMA.FTZ R6, R7, R6, R12 ;  /* 0x0000000607067223 */ /* 0x000fe2000001000c */
[----:B------:R-:W-:Y:S02]  /*d8f0*/  HADD2.F32 R36, -RZ, R10.H0_H0 ;  /* 0x2000000aff247230 */ /* 0x000fe40000004100 */
[----:B------:R-:W-:Y:S01]  /*d900*/  FMUL.FTZ R14, R14, R49 ;  /* 0x000000310e0e7220 */ /* 0x000fe20000410000 */
[----:B------:R-:W-:-:S02]  /*d910*/  HADD2.F32 R8, -RZ, R38.H0_H0 ;  /* 0x20000026ff087230 */ /* 0x000fc40000004100 */
[----:B------:R-:W-:Y:S01]  /*d920*/  FMUL.FTZ R15, R15, R44 ;  /* 0x0000002c0f0f7220 */ /* 0x000fe20000410000 */
[----:B------:R-:W-:Y:S02]  /*d930*/  HADD2.F32 R9, -RZ, R9.H1_H1 ;  /* 0x30000009ff097230 */ /* 0x000fe40000004100 */
[----:B------:R-:W-:Y:S02]  /*d940*/  HADD2.F32 R10, -RZ, R10.H1_H1 ;  /* 0x3000000aff0a7230 */ /* 0x000fe40000004100 */
[----:B------:R-:W-:Y:S01]  /*d950*/  FFMA.FTZ R8, R8, R36, R13 ;  /* 0x0000002408087223 */ /* 0x000fe2000001000d */
[--C-:B------:R-:W-:Y:S01]  /*d960*/  HADD2.F32 R47, -RZ, R11.reuse.H0_H0 ;  /* 0x2000000bff2f7230 */ /* 0x100fe20000004100 */
[----:B------:R-:W-:Y:S01]  /*d970*/  F2FP.F16.F32.PACK_AB R36, R43, R4 ;  /* 0x000000042b24723e */ /* 0x000fe200000000ff */
[----:B------:R-:W-:Y:S02]  /*d980*/  HADD2.F32 R42, -RZ, R11.H1_H1 ;  /* 0x3000000bff2a7230 */ /* 0x000fe40000004100 */
        /* <DEDUP_REMOVED lines=11> */
.L_x_6190:
[----:B------:R-:W-:Y:S05]  /*da40*/  BSYNC.RECONVERGENT B0 ;  /* 0x0000000000007941 */ /* 0x000fea0003800200 */
.L_x_6189:
        /* <DEDUP_REMOVED lines=25> */
[--C-:B---3--:R-:W-:Y:S02]  /*dbe0*/  HADD2.F32 R36, -RZ, R13.reuse.H1_H1 ;  /* 0x3000000dff247230 */ /* 0x108fe40000004100 */
[----:B------:R-:W-:Y:S02]  /*dbf0*/  HADD2.F32 R12, -RZ, R13.H0_H0 ;  /* 0x2000000dff0c7230 */ /* 0x000fe40000004100 */
[----:B--2---:R-:W-:Y:S02]  /*dc00*/  HADD2.F32 R39, -RZ, R5.H0_H0 ;  /* 0x20000005ff277230 */ /* 0x004fe40000004100 */
        /* <DEDUP_REMOVED lines=19> */
[----:B-----5:R-:W-:-:S02]  /*dd40*/  HADD2.F32 R5, -RZ, R8.H0_H0 ;  /* 0x20000008ff057230 */ /* 0x020fc40000004100 */
        /* <DEDUP_REMOVED lines=35> */
.L_x_6192:
[----:B------:R-:W-:Y:S05]  /*df80*/  BSYNC.RECONVERGENT B0 ;  /* 0x0000000000007941 */ /* 0x000fea0003800200 */
.L_x_6191:
[----:B------:R4:W-:Y:S02]  /*df90*/  STS.128 [R0+0x4000], R32 ;  /* 0x0040002000007388 */ /* 0x0009e40000000c00 */
.L_x_6186:
[----:B------:R-:W-:Y:S05]  /*dfa0*/  BSYNC.RECONVERGENT B1 ;  /* 0x0000000000017941 */ /* 0x000fea0003800200 */
.L_x_6185:
        /* <DEDUP_REMOVED lines=92> */
.L_x_6196:
[----:B------:R-:W-:Y:S05]  /*e570*/  BSYNC.RECONVERGENT B0 ;  /* 0x0000000000007941 */ /* 0x000fea0003800200 */
.L_x_6195:
        /* <DEDUP_REMOVED lines=49> */
[----:B-----5:R-:W-:Y:S02]  /*e890*/  HADD2.F32 R4, -RZ, R8.H0_H0 ;  /* 0x20000008ff047230 */ /* 0x020fe40000004100 */
        /* <DEDUP_REMOVED lines=35> */
.L_x_6198:
[----:B------:R-:W-:Y:S05]  /*ead0*/  BSYNC.RECONVERGENT B0 ;  /* 0x0000000000007941 */ /* 0x000fea0003800200 */
.L_x_6197:
        /* <DEDUP_REMOVED lines=20> */
[----:B------:R-:W4:Y:S01]  /*ec20*/  LDG.E.128 R4, desc[UR6][R4.64+0x100] ;  /* 0x0001000604047981 */ /* 0x000f22000c1e1d00 */
[----:B-1----:R-:W-:-:S04]  /*ec30*/  IADD3 R8, P1, PT, R8, UR8, RZ ;  /* 0x0000000808087c10 */ /* 0x002fc8000ff3e0ff */
[----:B------:R-:W-:-:S06]  /*ec40*/  IADD3.X R9, PT, PT, R9, UR9, RZ, P1, !PT ;  /* 0x0000000909097c10 */ /* 0x000fcc0008ffe4ff */
[----:B------:R-:W2:Y:S01]  /*ec50*/  LDG.E.128 R8, desc[UR6][R8.64+0x100] ;  /* 0x0001000608087981 */ /* 0x000ea2000c1e1d00 */
[--C-:B-----5:R-:W-:Y:S02]  /*ec60*/  HADD2.F32 R29, -RZ, R12.reuse.H0_H0 ;  /* 0x2000000cff1d7230 */ /* 0x120fe40000004100 */
[----:B---3--:R-:W-:Y:S02]  /*ec70*/  HADD2.F32 R30, -RZ, R12.H1_H1 ;  /* 0x3000000cff1e7230 */ /* 0x008fe40000004100 */
[--C-:B------:R-:W-:Y:S02]  /*ec80*/  HADD2.F32 R12, -RZ, R13.reuse.H0_H0 ;  /* 0x2000000dff0c7230 */ /* 0x100fe40000004100 */
[----:B------:R-:W-:Y:S02]  /*ec90*/  HADD2.F32 R31, -RZ, R13.H1_H1 ;  /* 0x3000000dff1f7230 */ /* 0x000fe40000004100 */
[--C-:B----4-:R-:W-:Y:S02]  /*eca0*/  HADD2.F32 R38, -RZ, R4.reuse.H0_H0 ;  /* 0x20000004ff267230 */ /* 0x110fe40000004100 */
[----:B------:R-:W-:-:S02]  /*ecb0*/  HADD2.F32 R39, -RZ, R4.H1_H1 ;  /* 0x30000004ff277230 */ /* 0x000fc40000004100 */
[--C-:B------:R-:W-:Y:S02]  /*ecc0*/  HADD2.F32 R37, -RZ, R5.reuse.H0_H0 ;  /* 0x20000005ff257230 */ /* 0x100fe40000004100 */
[----:B------:R-:W-:Y:S01]  /*ecd0*/  @!P0 FADD.FTZ R38, -R38, -RZ ;  /* 0x800000ff26268221 */ /* 0x000fe20000010100 */
[----:B--2---:R-:W-:Y:S02]  /*ece0*/  HADD2.F32 R40, -RZ, R5.H1_H1 ;  /* 0x30000005ff287230 */ /* 0x004fe40000004100 */
        /* <DEDUP_REMOVED lines=18> */
[----:B------:R-:W-:Y:S01]  /*ee10*/  FMUL.FTZ R14, R14, R5 ;  /* 0x000000050e0e7220 */ /* 0x000fe20000410000 */
[----:B------:R-:W-:Y:S02]  /*ee20*/  HADD2.F32 R5, -RZ, R8.H0_H0 ;  /* 0x20000008ff057230 */ /* 0x000fe40000004100 */
        /* <DEDUP_REMOVED lines=31> */
.L_x_6200:
[----:B------:R-:W-:Y:S05]  /*f020*/  BSYNC.RECONVERGENT B0 ;  /* 0x0000000000007941 */ /* 0x000fea0003800200 */
.L_x_6199:
[----:B------:R1:W-:Y:S02]  /*f030*/  STS.128 [R0+0x4800], R32 ;  /* 0x0048002000007388 */ /* 0x0003e40000000c00 */
.L_x_6194:
[----:B------:R-:W-:Y:S05]  /*f040*/  BSYNC.RECONVERGENT B1 ;  /* 0x0000000000017941 */ /* 0x000fea0003800200 */
.L_x_6193:
[----:B--2---:R-:W-:Y:S01]  /*f050*/  IADD3 R41, PT, PT, R124, 0x20, RZ ;  /* 0x000000207c297810 */ /* 0x004fe20007ffe0ff */
[----:B------:R-:W-:Y:S03]  /*f060*/  BSSY.RECONVERGENT B1, `(.L_x_6201) ;  /* 0x0000108000017945 */ /* 0x000fe60003800200 */
[----:B------:R-:W-:-:S13]  /*f070*/  ISETP.GE.AND P0, PT, R41, R28, PT ;  /* 0x0000001c2900720c */ /* 0x000fda0003f06270 */
[----:B------:R-:W-:Y:S05]  /*f080*/  @P0 BRA `(.L_x_6202) ;  /* 0x0000001000140947 */ /* 0x000fea0003800000 */
[----:B---3--:R-:W-:-:S04]  /*f090*/  LEA R30, P0, R2, R24, 0x6 ;  /* 0x00000018021e7211 */ /* 0x008fc800078030ff */
[----:B------:R-:W-:-:S05]  /*f0a0*/  LEA.HI.X R31, R2, R25, R3, 0x6, P0 ;  /* 0x00000019021f7211 */ /* 0x000fca00000f3403 */
[----:B----4-:R2:W5:Y:S04]  /*f0b0*/  LDG.E.128 R36, desc[UR6][R30.64+0x80] ;  /* 0x000080061e247981 */ /* 0x010568000c1e1d00 */
[----:B-1----:R2:W5:Y:S04]  /*f0c0*/  LDG.E.128 R32, desc[UR6][R30.64+0x100] ;  /* 0x000100061e207981 */ /* 0x002568000c1e1d00 */
[----:B------:R2:W5:Y:S01]  /*f0d0*/  LDG.E.128 R44, desc[UR6][R30.64] ;  /* 0x000000061e2c7981 */ /* 0x000562000c1e1d00 */
        /* <DEDUP_REMOVED lines=49> */
[----:B--2---:R-:W-:Y:S02]  /*f3f0*/  HADD2.F32 R4, -RZ, R8.H0_H0 ;  /* 0x20000008ff047230 */ /* 0x004fe40000004100 */
        /* <DEDUP_REMOVED lines=33> */
.L_x_6204:
[----:B------:R-:W-:Y:S05]  /*f610*/  BSYNC.RECONVERGENT B0 ;  /* 0x0000000000007941 */ /* 0x000fea0003800200 */
.L_x_6203:
        /* <DEDUP_REMOVED lines=26> */
[----:B------:R-:W-:Y:S02]  /*f7c0*/  HADD2.F32 R42, -RZ, R12.H1_H1 ;  /* 0x3000000cff2a7230 */ /* 0x000fe40000004100 */
[--C-:B------:R-:W-:Y:S02]  /*f7d0*/  HADD2.F32 R12, -RZ, R13.reuse.H0_H0 ;  /* 0x2000000dff0c7230 */ /* 0x100fe40000004100 */
[----:B------:R-:W-:Y:S02]  /*f7e0*/  HADD2.F32 R43, -RZ, R13.H1_H1 ;  /* 0x3000000dff2b7230 */ /* 0x000fe40000004100 */
[----:B------:R-:W-:-:S02]  /*f7f0*/  HADD2.F32 R13, -RZ, R14.H0_H0 ;  /* 0x2000000eff0d7230 */ /* 0x000fc40000004100 */
[----:B-1----:R-:W-:Y:S02]  /*f800*/  HADD2.F32 R44, -RZ, R14.H1_H1 ;  /* 0x3000000eff2c7230 */ /* 0x002fe40000004100 */
[--C-:B------:R-:W-:Y:S02]  /*f810*/  HADD2.F32 R14, -RZ, R15.reuse.H0_H0 ;  /* 0x2000000fff0e7230 */ /* 0x100fe40000004100 */
[----:B------:R-:W-:Y:S02]  /*f820*/  HADD2.F32 R45, -RZ, R15.H1_H1 ;  /* 0x3000000fff2d7230 */ /* 0x000fe40000004100 */
[--C-:B-----5:R-:W-:Y:S02]  /*f830*/  HADD2.F32 R15, -RZ, R4.reuse.H0_H0 ;  /* 0x20000004ff0f7230 */ /* 0x120fe40000004100 */
        /* <DEDUP_REMOVED lines=51> */
.L_x_6206:
[----:B------:R-:W-:Y:S05]  /*fb70*/  BSYNC.RECONVERGENT B0 ;  /* 0x0000000000007941 */ /* 0x000fea0003800200 */
.L_x_6205:
        /* <DEDUP_REMOVED lines=24> */
[--C-:B----4-:R-:W-:Y:S02]  /*fd00*/  HADD2.F32 R29, -RZ, R12.reuse.H0_H0 ;  /* 0x2000000cff1d7230 */ /* 0x110fe40000004100 */
[----:B--2---:R-:W-:Y:S02]  /*fd10*/  HADD2.F32 R30, -RZ, R12.H1_H1 ;  /* 0x3000000cff1e7230 */ /* 0x004fe40000004100 */
        /* <DEDUP_REMOVED lines=26> */
[----:B-----5:R-:W-:Y:S02]  /*fec0*/  HADD2.F32 R5, -RZ, R8.H0_H0 ;  /* 0x20000008ff057230 */ /* 0x020fe40000004100 */
        /* <DEDUP_REMOVED lines=31> */
.L_x_6208:
[----:B------:R-:W-:Y:S05]  /*100c0*/  BSYNC.RECONVERGENT B0 ;  /* 0x0000000000007941 */ /* 0x000fea0003800200 */
.L_x_6207:
[----:B------:R4:W-:Y:S02]  /*100d0*/  STS.128 [R0+0x5000], R32 ;  /* 0x0050002000007388 */ /* 0x0009e40000000c00 */
.L_x_6202:
[----:B------:R-:W-:Y:S05]  /*100e0*/  BSYNC.RECONVERGENT B1 ;  /* 0x0000000000017941 */ /* 0x000fea0003800200 */
.L_x_6201:
[----:B------:R-:W-:-:S04]  /*100f0*/  IADD3 R43, PT, PT, R124, 0x30, RZ ;  /* 0x000000307c2b7810 */ /* 0x000fc80007ffe0ff */
[----:B------:R-:W-:-:S13]  /*10100*/  ISETP.GE.AND P0, PT, R43, R28, PT ;  /* 0x0000001c2b00720c */ /* 0x000fda0003f06270 */
[----:B------:R-:W-:Y:S05]  /*10110*/  @P0 BRA `(.L_x_6153) ;  /* 0x0000001000180947 */ /* 0x000fea0003800000 */
[----:B-1----:R-:W-:-:S04]  /*10120*/  IMAD.WIDE.U32 R24, R2, 0x60, R24 ;  /* 0x0000006002187825 */ /* 0x002fc800078e0018 */
[----:B------:R-:W-:Y:S01]  /*10130*/  IMAD R3, R3, 0x60, RZ ;  /* 0x0000006003037824 */ /* 0x000fe200078e02ff */
[----:B------:R-:W-:-:S04]  /*10140*/  MOV R2, R24 ;  /* 0x0000001800027202 */ /* 0x000fc80000000f00 */
[----:B------:R-:W-:-:S05]  /*10150*/  IADD3 R3, PT, PT, R3, R25, RZ ;  /* 0x0000001903037210 */ /* 0x000fca0007ffe0ff */
[----:B----4-:R1:W5:Y:S04]  /*10160*/  LDG.E.128 R32, desc[UR6][R2.64+0x80] ;  /* 0x0000800602207981 */ /* 0x010368000c1e1d00 */
[----:B--23--:R1:W5:Y:S04]  /*10170*/  LDG.E.128 R28, desc[UR6][R2.64+0x100] ;  /* 0x00010006021c7981 */ /* 0x00c368000c1e1d00 */
        /* <DEDUP_REMOVED lines=50> */
[----:B---3--:R-:W-:Y:S02]  /*104a0*/  HADD2.F32 R4, -RZ, R8.H0_H0 ;  /* 0x20000008ff047230 */ /* 0x008fe40000004100 */
        /* <DEDUP_REMOVED lines=33> */
.L_x_6210:
[----:B------:R-:W-:Y:S05]  /*106c0*/  BSYNC.RECONVERGENT B0 ;  /* 0x0000000000007941 */ /* 0x000fea0003800200 */
.L_x_6209:
        /* <DEDUP_REMOVED lines=46> */
[----:B------:R-:W-:Y:S02]  /*109b0*/  HADD2.F32 R5, -RZ, R32.H0_H0 ;  /* 0x20000020ff057230 */ /* 0x000fe40000004100 */
[----:B------:R-:W-:Y:S01]  /*109c0*/  FMUL.FTZ R24, R24, R15 ;  /* 0x0000000f18187220 */ /* 0x000fe20000410000 */
[----:B----4-:R-:W-:Y:S02]  /*109d0*/  HADD2.F32 R4, -RZ, R8.H0_H0 ;  /* 0x20000008ff047230 */ /* 0x010fe40000004100 */
        /* <DEDUP_REMOVED lines=35> */
.L_x_6212:
[----:B------:R-:W-:Y:S05]  /*10c10*/  BSYNC.RECONVERGENT B0 ;  /* 0x0000000000007941 */ /* 0x000fea0003800200 */
.L_x_6211:
        /* <DEDUP_REMOVED lines=15> */
[----:B-1----:R-:W-:Y:S02]  /*10d10*/  SHF.L.U64.HI R2, R4, 0x1, R5 ;  /* 0x0000000104027819 */ /* 0x002fe40000010205 */
        /* <DEDUP_REMOVED lines=16> */
[--C-:B------:R-:W-:Y:S02]  /*10e20*/  HADD2.F32 R4, -RZ, R5.reuse.H0_H0 ;  /* 0x20000005ff047230 */ /* 0x100fe40000004100 */
[----:B------:R-:W-:Y:S01]  /*10e30*/  @!P0 FADD.FTZ R15, -R15, -RZ ;  /* 0x800000ff0f0f8221 */ /* 0x000fe20000010100 */
[----:B------:R-:W-:Y:S02]  /*10e40*/  HADD2.F32 R5, -RZ, R5.H1_H1 ;  /* 0x30000005ff057230 */ /* 0x000fe40000004100 */
[----:B------:R-:W-:Y:S01]  /*10e50*/  @!P0 FADD.FTZ R19, -R19, -RZ ;  /* 0x800000ff13138221 */ /* 0x000fe20000010100 */
[----:B------:R-:W-:-:S02]  /*10e60*/  HADD2.F32 R20, -RZ, R6.H0_H0 ;  /* 0x20000006ff147230 */ /* 0x000fc40000004100 */
[----:B------:R-:W-:Y:S01]  /*10e70*/  @!P0 FADD.FTZ R4, -R4, -RZ ;  /* 0x800000ff04048221 */ /* 0x000fe20000010100 */
[----:B------:R-:W-:Y:S02]  /*10e80*/  HADD2.F32 R2, -RZ, R12.H0_H0 ;  /* 0x2000000cff027230 */ /* 0x000fe40000004100 */
[----:B------:R-:W-:Y:S01]  /*10e90*/  @!P0 FADD.FTZ R5, -R5, -RZ ;  /* 0x800000ff05058221 */ /* 0x000fe20000010100 */
[----:B------:R-:W-:Y:S02]  /*10ea0*/  HADD2.F32 R6, -RZ, R6.H1_H1 ;  /* 0x30000006ff067230 */ /* 0x000fe40000004100 */
[----:B------:R-:W-:Y:S01]  /*10eb0*/  FMUL.FTZ R3, R3, R4 ;  /* 0x0000000403037220 */ /* 0x000fe20000410000 */
[--C-:B------:R-:W-:Y:S02]  /*10ec0*/  HADD2.F32 R23, -RZ, R7.reuse.H0_H0 ;  /* 0x20000007ff177230 */ /* 0x100fe40000004100 */
[----:B------:R-:W-:Y:S01]  /*10ed0*/  FMUL.FTZ R16, R16, R5 ;  /* 0x0000000510107220 */ /* 0x000fe20000410000 */
[----:B------:R-:W-:-:S02]  /*10ee0*/  HADD2.F32 R7, -RZ, R7.H1_H1 ;  /* 0x30000007ff077230 */ /* 0x000fc40000004100 */
[----:B------:R-:W-:Y:S01]  /*10ef0*/  FMUL.FTZ R2, R2, R15 ;  /* 0x0000000f02027220 */ /* 0x000fe20000410000 */
[----:B------:R-:W-:Y:S02]  /*10f00*/  HADD2.F32 R12, -RZ, R12.H1_H1 ;  /* 0x3000000cff0c7230 */ /* 0x000fe40000004100 */
[----:B------:R-:W-:Y:S01]  /*10f10*/  @!P0 FADD.FTZ R20, -R20, -RZ ;  /* 0x800000ff14148221 */ /* 0x000fe20000010100 */
[----:B------:R-:W-:Y:S02]  /*10f20*/  HADD2.F32 R5, -RZ, R28.H0_H0 ;  /* 0x2000001cff057230 */ /* 0x000fe40000004100 */
[----:B------:R-:W-:Y:S01]  /*10f30*/  @!P0 FADD.FTZ R6, -R6, -RZ ;  /* 0x800000ff06068221 */ /* 0x000fe20000010100 */
[--C-:B--2---:R-:W-:Y:S02]  /*10f40*/  HADD2.F32 R4, -RZ, R8.reuse.H0_H0 ;  /* 0x20000008ff047230 */ /* 0x104fe40000004100 */
[----:B------:R-:W-:Y:S01]  /*10f50*/  @!P0 FADD.FTZ R7, -R7, -RZ ;  /* 0x800000ff07078221 */ /* 0x000fe20000010100 */
[----:B------:R-:W-:Y:S01]  /*10f60*/  @!P0 FADD.FTZ R23, -R23, -RZ ;  /* 0x800000ff17178221 */ /* 0x000fe20000010100 */
[----:B------:R-:W-:Y:S01]  /*10f70*/  FMUL.FTZ R12, R12, R19 ;  /* 0x000000130c0c7220 */ /* 0x000fe20000410000 */
[----:B------:R-:W-:Y:S01]  /*10f80*/  FMUL.FTZ R13, R13, R20 ;  /* 0x000000140d0d7220 */ /* 0x000fe20000410000 */
[----:B------:R-:W-:Y:S01]  /*10f90*/  FMUL.FTZ R17, R17, R6 ;  /* 0x0000000611117220 */ /* 0x000fe20000410000 */
[----:B------:R-:W-:-:S02]  /*10fa0*/  HADD2.F32 R15, -RZ, R8.H1_H1 ;  /* 0x30000008ff0f7230 */ /* 0x000fc40000004100 */
[----:B------:R-:W-:Y:S01]  /*10fb0*/  FFMA.FTZ R2, R5, R4, R2 ;  /* 0x0000000405027223 */ /* 0x000fe20000010002 */
[----:B------:R-:W-:Y:S01]  /*10fc0*/  FMUL.FTZ R18, R18, R7 ;  /* 0x0000000712127220 */ /* 0x000fe20000410000 */
[----:B------:R-:W-:Y:S02]  /*10fd0*/  HADD2.F32 R6, -RZ, R29.H0_H0 ;  /* 0x2000001dff067230 */ /* 0x000fe40000004100 */
[----:B------:R-:W-:Y:S01]  /*10fe0*/  FMUL.FTZ R14, R14, R23 ;  /* 0x000000170e0e7220 */ /* 0x000fe20000410000 */
[----:B------:R-:W-:Y:S02]  /*10ff0*/  HADD2.F32 R8, -RZ, R9.H0_H0 ;  /* 0x20000009ff087230 */ /* 0x000fe40000004100 */
        /* <DEDUP_REMOVED lines=22> */
.L_x_6214:
[----:B------:R-:W-:Y:S05]  /*11160*/  BSYNC.RECONVERGENT B0 ;  /* 0x0000000000007941 */ /* 0x000fea0003800200 */
.L_x_6213:
[----:B------:R4:W-:Y:S02]  /*11170*/  STS.128 [R0+0x5800], R28 ;  /* 0x0058001c00007388 */ /* 0x0009e40000000c00 */
.L_x_6153:
[----:B------:R-:W-:Y:S05]  /*11180*/  BSYNC.RECONVERGENT B2 ;  /* 0x0000000000027941 */ /* 0x000fea0003800200 */
.L_x_6149:
        /* <DEDUP_REMOVED lines=17> */
[----:B------:R-:W-:-:S03]  /*112a0*/  LOP3.LUT R184, R144, 0x7c00, RZ, 0xc0, !PT ;  /* 0x00007c0090b87812 */ /* 0x000fc600078ec0ff */
[----:B------:R-:W-:Y:S02]  /*112b0*/  @!P6 IMAD.MOV.U32 R197, RZ, RZ, R195 ;  /* 0x000000ffffc5e224 */ /* 0x000fe400078e00c3 */
[C---:B----4-:R-:W-:Y:S02]  /*112c0*/  @!P5 LEA R8, P0, R73.reuse, R196, 0x1 ;  /* 0x000000c44908d211 */ /* 0x050fe400078008ff */
[----:B------:R-:W3:Y:S01]  /*112d0*/  @!P3 LDC.64 R2, c[0x0][0x3b8] ;  /* 0x0000ee00ff02bb82 */ /* 0x000ee20000000a00 */
        /* <DEDUP_REMOVED lines=8> */
[----:B--2---:R-:W-:-:S03]  /*11360*/  @!P4 LEA R10, P0, R4, R196, 0x6 ;  /* 0x000000c4040ac211 */ /* 0x004fc600078030ff */
[----:B------:R-:W-:Y:S01]  /*11370*/  @!P5 LDGSTS.E.BYPASS.LTC128B.128 [R0+0x8800], desc[UR6][R8.64+0x80] ;  /* 0x088000800800dfae */ /* 0x000fe2000b981a06 */
[----:B------:R-:W-:-:S03]  /*11380*/  @!P4 LEA.HI.X R11, R4, R195, R5, 0x6, P0 ;  /* 0x000000c3040bc211 */ /* 0x000fc600000f3405 */
[----:B------:R-:W-:Y:S01]  /*11390*/  @!P5 LDGSTS.E.BYPASS.LTC128B.128 [R0+0xa800], desc[UR6][R8.64+0x100] ;  /* 0x0a8001000800dfae */ /* 0x000fe2000b981a06 */
[----:B------:R-:W-:Y:S01]  /*113a0*/  ISETP.GE.AND P0, PT, R43, R6, PT ;  /* 0x000000062b00720c */ /* 0x000fe20003f06270 */
[----:B---3--:R-:W-:Y:S02]  /*113b0*/  @!P3 IMAD R3, R3, 0x60, RZ ;  /* 0x000000600303b824 */ /* 0x008fe400078e02ff */
[----:B------:R-:W-:Y:S01]  /*113c0*/  @!P4 LDGSTS.E.BYPASS.LTC128B.128 [R0+0x7000], desc[UR6][R10.64] ;  /* 0x070000000a00cfae */ /* 0x000fe2000b981a06 */
[----:B------:R-:W2:Y:S01]  /*113d0*/  @!P1 LDC.64 R6, c[0x0][0x3c0] ;  /* 0x0000f000ff069b82 */ /* 0x000ea20000000a00 */
[----:B------:R-:W-:Y:S02]  /*113e0*/  LOP3.LUT P5, RZ, R134, 0x2, RZ, 0xc0, !PT ;  /* 0x0000000286ff7812 */ /* 0x000fe400078ac0ff */
[----:B------:R-:W-:Y:S02]  /*113f0*/  @!P4 LDGSTS.E.BYPASS.LTC128B.128 [R0+0x9000], desc[UR6][R10.64+0x80] ;  /* 0x090000800a00cfae */ /* 0x000fe4000b981a06 */
[----:B------:R-:W-:-:S02]  /*11400*/  SEL R168, R183, 0xffffffe0, !P5 ;  /* 0xffffffe0b7a87807 */ /* 0x000fc40006800000 */
[----:B------:R3:W-:Y:S01]  /*11410*/  @!P4 LDGSTS.E.BYPASS.LTC128B.128 [R0+0xb000], desc[UR6][R10.64+0x100] ;  /* 0x0b0001000a00cfae */ /* 0x0007e2000b981a06 */
[----:B----4-:R-:W-:Y:S02]  /*11420*/  @!P3 IMAD.MOV.U32 R197, RZ, RZ, R195 ;  /* 0x000000ffffc5b224 */ /* 0x010fe400078e00c3 */
[----:B------:R-:W-:-:S04]  /*11430*/  @!P3 IMAD.WIDE.U32 R4, R2, 0x60, R196 ;  /* 0x000000600204b825 */ /* 0x000fc800078e00c4 */
[----:B------:R-:W-:Y:S01]  /*11440*/  @!P3 IMAD.IADD R13, R3, 0x1, R5 ;  /* 0x00000001030db824 */ /* 0x000fe200078e0205 */
[----:B------:R-:W-:Y:S01]  /*11450*/  LOP3.LUT R3, R83, 0x8, R134, 0x78, !PT ;  /* 0x0000000853037812 */ /* 0x000fe200078e7886 */
[----:B------:R-:W-:Y:S02]  /*11460*/  @!P3 IMAD.MOV.U32 R12, RZ, RZ, R4 ;  /* 0x000000ffff0cb224 */ /* 0x000fe400078e0004 */
[----:B------:R-:W4:Y:S01]  /*11470*/  @!P0 LDC.64 R4, c[0x0][0x3c0] ;  /* 0x0000f000ff048b82 */ /* 0x000f220000000a00 */
[----:B------:R-:W-:Y:S02]  /*11480*/  IMAD.SHL.U32 R2, R134, 0x8, RZ ;  /* 0x0000000886027824 */ /* 0x000fe400078e00ff */
[----:B------:R-:W-:Y:S03]  /*11490*/  @!P3 LDGSTS.E.BYPASS.LTC128B.128 [R0+0x7800], desc[UR6][R12.64] ;  /* 0x078000000c00bfae */ /* 0x000fe6000b981a06 */
[----:B------:R-:W-:Y:S01]  /*114a0*/  LOP3.LUT R3, R3, 0x38, R2, 0x78, !PT ;  /* 0x0000003803037812 */ /* 0x000fe200078e7802 */
[----:B------:R-:W-:Y:S04]  /*114b0*/  @!P3 LDGSTS.E.BYPASS.LTC128B.128 [R0+0x9800], desc[UR6][R12.64+0x80] ;  /* 0x098000800c00bfae */ /* 0x000fe8000b981a06 */
[----:B------:R1:W-:Y:S01]  /*114c0*/  @!P3 LDGSTS.E.BYPASS.LTC128B.128 [R0+0xb800], desc[UR6][R12.64+0x100] ;  /* 0x0b8001000c00bfae */ /* 0x0003e2000b981a06 */
[----:B---3--:R-:W-:Y:S01]  /*114d0*/  LOP3.LUT R10, R186, 0x8, RZ, 0xc0, !PT ;  /* 0x00000008ba0a7812 */ /* 0x008fe200078ec0ff */
[----:B------:R-:W-:Y:S01]  /*114e0*/  IMAD R96, R3, 0x2, R96 ;  /* 0x0000000203607824 */ /* 0x000fe200078e0260 */
[----:B------:R-:W-:Y:S01]  /*114f0*/  @!P2 LEA R8, P3, R81, R198, 0x1 ;  /* 0x000000c65108a211 */ /* 0x000fe200078608ff */
[----:B------:R-:W0:Y:S01]  /*11500*/  LDGDEPBAR ;  /* 0x00000000000079af */ /* 0x000e220000000000 */
[----:B------:R-:W-:Y:S01]  /*11510*/  LOP3.LUT R83, R83, R10, RZ, 0xfc, !PT ;  /* 0x0000000a53537212 */ /* 0x000fe200078efcff */
[----:B------:R-:W-:Y:S01]  /*11520*/  VIADD R93, R96, UR5 ;  /* 0x00000005605d7c36 */ /* 0x000fe20008000000 */
[----:B------:R-:W-:-:S02]  /*11530*/  @!P2 LEA.HI.X R9, R81, R199, R76, 0x1, P3 ;  /* 0x000000c75109a211 */ /* 0x000fc400018f0c4c */
[----:B--2---:R-:W-:Y:S01]  /*11540*/  @!P1 LEA R10, P3, R6, R198, 0x6 ;  /* 0x000000c6060a9211 */ /* 0x004fe200078630ff */
[----:B------:R-:W-:Y:S01]  /*11550*/  IMAD.IADD R78, R93, 0x1, R168 ;  /* 0x000000015d4e7824 */ /* 0x000fe200078e02a8 */
[----:B------:R-:W-:Y:S02]  /*11560*/  LOP3.LUT R3, R184, 0x200, R145, 0xf8, !PT ;  /* 0x00000200b8037812 */ /* 0x000fe400078ef891 */
[----:B------:R-:W-:Y:S01]  /*11570*/  LOP3.LUT R76, R83, 0x38, R2, 0x78, !PT ;  /* 0x00000038534c7812 */ /* 0x000fe200078e7802 */
[----:B----4-:R-:W-:Y:S01]  /*11580*/  @!P0 IMAD R5, R5, 0x60, RZ ;  /* 0x0000006005058824 */ /* 0x010fe200078e02ff */
[----:B------:R-:W-:Y:S01]  /*11590*/  @!P1 LEA.HI.X R11, R6, R199, R7, 0x6, P3 ;  /* 0x000000c7060b9211 */ /* 0x000fe200018f3407 */
[----:B------:R-:W-:-:S04]  /*115a0*/  @!P0 IMAD.WIDE.U32 R6, R4, 0x60, R198 ;  /* 0x0000006004068825 */ /* 0x000fc800078e00c6 */
[----:B------:R-:W-:Y:S02]  /*115b0*/  IMAD.IADD R3, R3, 0x1, R76 ;  /* 0x0000000103037824 */ /* 0x000fe400078e024c */
[----:B------:R-:W-:-:S03]  /*115c0*/  @!P0 IMAD.IADD R7, R5, 0x1, R7 ;  /* 0x0000000105078824 */ /* 0x000fc600078e0207 */
[----:B------:R-:W-:Y:S01]  /*115d0*/  LEA R97, R3, UR5, 0x1 ;  /* 0x0000000503617c11 */ /* 0x000fe2000f8e08ff */
        /* <DEDUP_REMOVED lines=47> */
[----:B------:R-:W4:Y:S04]  /*118d0*/  LDSM.16.M88.4 R44, [R96+UR5+0x6000] ;  /* 0x00600005602c783b */ /* 0x000f280008000200 */
[----:B------:R-:W4:Y:S04]  /*118e0*/  LDSM.16.M88.4 R36, [R96+UR5+0x6800] ;  /* 0x006800056024783b */ /* 0x000f280008000200 */
[----:B------:R-:W4:Y:S04]  /*118f0*/  LDSM.16.M88.4 R28, [R96+UR5+0x7000] ;  /* 0x00700005601c783b */ /* 0x000f280008000200 */
[----:B-1----:R-:W1:Y:S04]  /*11900*/  LDSM.16.M88.4 R12, [R96+UR5+0x7800] ;  /* 0x00780005600c783b */ /* 0x002e680008000200 */
[----:B------:R-:W-:Y:S04]  /*11910*/  LDSM.16.M88.4 R16, [R94] ;  /* 0x000000005e10783b */ /* 0x000fe80000000200 */
[----:B--2---:R-:W2:Y:S04]  /*11920*/  LDSM.16.M88.4 R8, [R78+0x6000] ;  /* 0x006000004e08783b */ /* 0x004ea80000000200 */
[----:B---3--:R-:W3:Y:S04]  /*11930*/  LDSM.16.M88.4 R4, [R78+0x6800] ;  /* 0x006800004e04783b */ /* 0x008ee80000000200 */
[----:B------:R-:W3:Y:S04]  /*11940*/  LDSM.16.M88.4 R56, [R78+0x7000] ;  /* 0x007000004e38783b */ /* 0x000ee80000000200 */
[----:B------:R-:W3:Y:S04]  /*11950*/  LDSM.16.M88.4 R20, [R78+0x7800] ;  /* 0x007800004e14783b */ /* 0x000ee80000000200 */
[----:B------:R-:W-:Y:S01]  /*11960*/  LDSM.16.M88.4 R52, [R95] ;  /* 0x000000005f34783b */ /* 0x000fe20000000200 */
[C---:B----4-:R-:W-:Y:S03]  /*11970*/  HMMA.16816.F32 R48, R80.reuse, R44, RZ ;  /* 0x0000002c5030723c */ /* 0x050fe600000018ff */
[----:B------:R-:W-:Y:S04]  /*11980*/  LDSM.16.M88.4 R68, [R93+0x7800] ;  /* 0x007800005d44783b */ /* 0x000fe80000000200 */
[----:B------:R-:W-:Y:S01]  /*11990*/  LDSM.16.M88.4 R64, [R3+0x7000] ;  /* 0x007000000340783b */ /* 0x000fe20000000200 */
[C---:B------:R-:W-:Y:S03]  /*119a0*/  HMMA.16816.F32 R40, R80.reuse, R36, RZ ;  /* 0x000000245028723c */ /* 0x040fe600000018ff */
[----:B-----5:R-:W-:Y:S04]  /*119b0*/  LDSM.16.M88.4 R60, [R3+0x7800] ;  /* 0x00780000033c783b */ /* 0x020fe80000000200 */
[----:B------:R-:W-:Y:S01]  /*119c0*/  LDSM.16.M88.4 R84, [R94+0x2000] ;  /* 0x002000005e54783b */ /* 0x000fe20000000200 */
[C---:B------:R-:W-:Y:S03]  /*119d0*/  HMMA.16816.F32 R32, R80.reuse, R28, RZ ;  /* 0x0000001c5020723c */ /* 0x040fe600000018ff */
        /* <DEDUP_REMOVED lines=16> */
[----:B------:R-:W-:Y:S07]  /*11ae0*/  LDSM.16.M88.4 R56, [R92] ;  /* 0x000000005c38783b */ /* 0x000fee0000000200 */
        /* <DEDUP_REMOVED lines=9> */
[----:B------:R-:W2:Y:S07]  /*11b80*/  LDSM.16.M88.4 R8, [R96+UR5+0x8000] ;  /* 0x008000056008783b */ /* 0x000eae0008000200 */
[C---:B---3--:R-:W-:Y:S08]  /*11b90*/  HMMA.16816.F32 R32, R52.reuse, R4, R32 ;  /* 0x000000043420723c */ /* 0x048ff00000001820 */
[----:B------:R-:W-:Y:S01]  /*11ba0*/  HMMA.16816.F32 R28, R52, R6, R28 ;  /* 0x00000006341c723c */ /* 0x000fe2000000181c */
[----:B------:R-:W3:Y:S07]  /*11bb0*/  LDSM.16.M88.4 R4, [R96+UR5+0x8800] ;  /* 0x008800056004783b */ /* 0x000eee0008000200 */
[C---:B----4-:R-:W-:Y:S08]  /*11bc0*/  HMMA.16816.F32 R48, R56.reuse, R20, R48 ;  /* 0x000000143830723c */ /* 0x050ff00000001830 */
[----:B------:R-:W-:Y:S01]  /*11bd0*/  HMMA.16816.F32 R44, R56, R22, R44 ;  /* 0x00000016382c723c */ /* 0x000fe2000000182c */
[----:B------:R-:W-:Y:S07]  /*11be0*/  LDSM.16.M88.4 R20, [R96+UR5+0x9800] ;  /* 0x009800056014783b */ /* 0x000fee0008000200 */
[C---:B------:R-:W-:Y:S08]  /*11bf0*/  HMMA.16816.F32 R24, R52.reuse, R68, R24 ;  /* 0x000000443418723c */ /* 0x040ff00000001818 */
[----:B------:R-:W-:Y:S01]  /*11c00*/  HMMA.16816.F32 R80, R52, R70, R80 ;  /* 0x000000463450723c */ /* 0x000fe20000001850 */
[----:B------:R-:W4:Y:S04]  /*11c10*/  LDSM.16.M88.4 R52, [R96+UR5+0x9000] ;  /* 0x009000056034783b */ /* 0x000f280008000200 */
[----:B------:R-:W-:Y:S03]  /*11c20*/  LDSM.16.M88.4 R68, [R95+0x2000] ;  /* 0x002000005f44783b */ /* 0x000fe60000000200 */
[C---:B-1----:R-:W-:Y:S08]  /*11c30*/  HMMA.16816.F32 R40, R56.reuse, R12, R40 ;  /* 0x0000000c3828723c */ /* 0x042ff00000001828 */
[----:B------:R-:W-:Y:S01]  /*11c40*/  HMMA.16816.F32 R36, R56, R14, R36 ;  /* 0x0000000e3824723c */ /* 0x000fe20000001824 */
[----:B------:R-:W-:Y:S07]  /*11c50*/  LDSM.16.M88.4 R12, [R78+0x8000] ;  /* 0x008000004e0c783b */ /* 0x000fee0000000200 */
[C---:B--2---:R-:W-:Y:S08]  /*11c60*/  HMMA.16816.F32 R48, R16.reuse, R8, R48 ;  /* 0x000000081030723c */ /* 0x044ff00000001830 */
[C---:B------:R-:W-:Y:S01]  /*11c70*/  HMMA.16816.F32 R44, R16.reuse, R10, R44 ;  /* 0x0000000a102c723c */ /* 0x040fe2000000182c */
[----:B------:R-:W1:Y:S07]  /*11c80*/  LDSM.16.M88.4 R8, [R78+0x8800] ;  /* 0x008800004e08783b */ /* 0x000e6e0000000200 */
[C---:B---3--:R-:W-:Y:S08]  /*11c90*/  HMMA.16816.F32 R40, R16.reuse, R4, R40 ;  /* 0x000000041028723c */ /* 0x048ff00000001828 */
[----:B------:R-:W-:Y:S01]  /*11ca0*/  HMMA.16816.F32 R36, R16, R6, R36 ;  /* 0x000000061024723c */ /* 0x000fe20000001824 */
[----:B------:R-:W2:Y:S07]  /*11cb0*/  LDSM.16.M88.4 R4, [R78+0x9000] ;  /* 0x009000004e04783b */ /* 0x000eae0000000200 */
[C---:B------:R-:W-:Y:S08]  /*11cc0*/  HMMA.16816.F32 R32, R56.reuse, R64, R32 ;  /* 0x000000403820723c */ /* 0x040ff00000001820 */
[C---:B------:R-:W-:Y:S01]  /*11cd0*/  HMMA.16816.F32 R28, R56.reuse, R66, R28 ;  /* 0x00000042381c723c */ /* 0x040fe2000000181c */
[----:B------:R-:W-:Y:S07]  /*11ce0*/  LDSM.16.M88.4 R64, [R93+0x8000] ;  /* 0x008000005d40783b */ /* 0x000fee0000000200 */
[C---:B------:R-:W-:Y:S08]  /*11cf0*/  HMMA.16816.F32 R24, R56.reuse, R60, R24 ;  /* 0x0000003c3818723c */ /* 0x040ff00000001818 */
[----:B------:R-:W-:Y:S01]  /*11d00*/  HMMA.16816.F32 R80, R56, R62, R80 ;  /* 0x0000003e3850723c */ /* 0x000fe20000001850 */
[----:B------:R-:W3:Y:S04]  /*11d10*/  LDSM.16.M88.4 R60, [R93+0x8800] ;  /* 0x008800005d3c783b */ /* 0x000ee80000000200 */
[----:B------:R-:W3:Y:S03]  /*11d20*/  LDSM.16.M88.4 R56, [R93+0x9000] ;  /* 0x009000005d38783b */ /* 0x000ee60000000200 */
[C---:B----4-:R-:W-:Y:S08]  /*11d30*/  HMMA.16816.F32 R32, R16.reuse, R52, R32 ;  /* 0x000000341020723c */ /* 0x050ff00000001820 */
        /* <DEDUP_REMOVED lines=15> */
[C---:B---3--:R-:W-:Y:S08]  /*11e30*/  HMMA.16816.F32 R40, R68.reuse, R60, R40 ;  /* 0x0000003c4428723c */ /* 0x048ff00000001828 */
        /* <DEDUP_REMOVED lines=9> */
[----:B----4-:R-:W-:Y:S01]  /*11ed0*/  HMMA.16816.F32 R64, R68, R52, R24 ;  /* 0x000000344440723c */ /* 0x010fe20000001818 */
[----:B------:R-:W3:Y:S07]  /*11ee0*/  LDSM.16.M88.4 R24, [R96+UR5+0xa800] ;  /* 0x00a800056018783b */ /* 0x000eee0008000200 */
[C---:B-1----:R-:W-:Y:S08]  /*11ef0*/  HMMA.16816.F32 R32, R20.reuse, R8, R32 ;  /* 0x000000081420723c */ /* 0x042ff00000001820 */
[----:B------:R-:W-:Y:S01]  /*11f00*/  HMMA.16816.F32 R60, R20, R10, R60 ;  /* 0x0000000a143c723c */ /* 0x000fe2000000183c */
[----:B------:R-:W1:Y:S07]  /*11f10*/  LDSM.16.M88.4 R8, [R96+UR5+0xb000] ;  /* 0x00b000056008783b */ /* 0x000e6e0008000200 */
[----:B------:R-:W-:Y:S01]  /*11f20*/  HMMA.16816.F32 R80, R68, R54, R80 ;  /* 0x000000364450723c */ /* 0x000fe20000001850 */
[----:B------:R-:W-:Y:S04]  /*11f30*/  LDSM.16.M88.4 R52, [R93+0xb800] ;  /* 0x00b800005d34783b */ /* 0x000fe80000000200 */
[----:B------:R-:W-:Y:S03]  /*11f40*/  LDSM.16.M88.4 R68, [R92+0x4000] ;  /* 0x004000005c44783b */ /* 0x000fe60000000200 */
        /* <DEDUP_REMOVED lines=21> */
[----:B------:R-:W2:Y:S04]  /*120a0*/  LDSM.16.M88.4 R12, [R93+0xa000] ;  /* 0x00a000005d0c783b */ /* 0x000ea80000000200 */
[----:B------:R-:W-:Y:S03]  /*120b0*/  LDSM.16.M88.4 R56, [R3+0xa000] ;  /* 0x00a000000338783b */ /* 0x000fe60000000200 */
[C---:B----4-:R-:W-:Y:S08]  /*120c0*/  HMMA.16816.F32 R48, R16.reuse, R4, R48 ;  /* 0x000000041030723c */ /* 0x050ff00000001830 */
[C---:B------:R-:W-:Y:S01]  /*120d0*/  HMMA.16816.F32 R44, R16.reuse, R6, R44 ;  /* 0x00000006102c723c */ /* 0x040fe2000000182c */
[----:B------:R-:W-:Y:S07]  /*120e0*/  LDSM.16.M88.4 R4, [R93+0xb000] ;  /* 0x00b000005d04783b */ /* 0x000fee0000000200 */
        /* <DEDUP_REMOVED lines=14> */
[----:B---3--:R-:W-:-:S07]  /*121d0*/  SHF.R.U32.HI R3, RZ, 0x2, R134 ;  /* 0x00000002ff037819 */ /* 0x008fce0000011686 */
[C---:B------:R-:W-:Y:S08]  /*121e0*/  HMMA.16816.F32 R36, R28.reuse, R22, R36 ;  /* 0x000000161c24723c */ /* 0x040ff00000001824 */
[----:B------:R-:W-:Y:S01]  /*121f0*/  HMMA.16816.F32 R32, R28, R4, R32 ;  /* 0x000000041c20723c */ /* 0x000fe20000001820 */
[----:B------:R-:W-:Y:S02]  /*12200*/  LOP3.LUT R4, R3, 0x7, RZ, 0xc0, !PT ;  /* 0x0000000703047812 */ /* 0x000fe400078ec0ff */
[----:B------:R-:W-:-:S04]  /*12210*/  LOP3.LUT R3, R186, 0x1f0, RZ, 0xc0, !PT ;  /* 0x000001f0ba037812 */ /* 0x000fc800078ec0ff */
[----:B------:R-:W-:Y:S01]  /*12220*/  IADD3 R4, PT, PT, R4, R3, R79 ;  /* 0x0000000304047210 */ /* 0x000fe20007ffe04f */
        /* <DEDUP_REMOVED lines=32> */
.L_x_6216:
        /* <DEDUP_REMOVED lines=60> */
.L_x_6217:
        /* <DEDUP_REMOVED lines=26> */
.L_x_6215:
[----:B------:R-:W1:Y:S01]  /*12990*/  S2R R181, SR_TID.X ;  /* 0x0000000000b57919 */ /* 0x000e620000002100 */
[----:B------:R-:W-:Y:S01]  /*129a0*/  VIADD R153, R135, 0xffffffff ;  /* 0xffffffff87997836 */ /* 0x000fe20000000000 */
[----:B------:R-:W3:Y:S01]  /*129b0*/  LDCU UR8, c[0x0][0x45c] ;  /* 0x00008b80ff0877ac */ /* 0x000ee20008000800 */
        /* <DEDUP_REMOVED lines=9> */
[C---:B------:R-:W-:Y:S01]  /*12a50*/  VIADD R14, R19.reuse, 0x10 ;  /* 0x00000010130e7836 */ /* 0x040fe20000000000 */
[----:B------:R-:W-:Y:S01]  /*12a60*/  FSEL R26, R48, -INF , P3 ;  /* 0xff800000301a7808 */ /* 0x000fe20001800000 */
[----:B------:R-:W-:Y:S01]  /*12a70*/  VIADD R13, R19, 0x11 ;  /* 0x00000011130d7836 */ /* 0x000fe20000000000 */
[-C--:B------:R-:W-:Y:S01]  /*12a80*/  ISETP.GE.AND P3, PT, R21, R206.reuse, PT ;  /* 0x000000ce1500720c */ /* 0x080fe20003f66270 */
[----:B------:R-:W-:Y:S01]  /*12a90*/  VIADD R10, R19, 0x18 ;  /* 0x00000018130a7836 */ /* 0x000fe20000000000 */
[----:B------:R-:W-:Y:S01]  /*12aa0*/  FSEL R24, R49, -INF , P0 ;  /* 0xff80000031187808 */ /* 0x000fe20000000000 */
[C---:B--2---:R-:W-:Y:S01]  /*12ab0*/  VIADD R8, R19.reuse, 0x19 ;  /* 0x0000001913087836 */ /* 0x044fe20000000000 */
[-C--:B------:R-:W-:Y:S01]  /*12ac0*/  ISETP.GE.AND P0, PT, R20, R207.reuse, PT ;  /* 0x000000cf1400720c */ /* 0x080fe20003f06270 */
[C---:B------:R-:W-:Y:S01]  /*12ad0*/  VIADD R5, R19.reuse, 0x20 ;  /* 0x0000002013057836 */ /* 0x040fe20000000000 */
[----:B------:R-:W-:Y:S01]  /*12ae0*/  FSEL R24, R24, -INF , !P3 ;  /* 0xff80000018187808 */ /* 0x000fe20005800000 */
[C---:B------:R-:W-:Y:S01]  /*12af0*/  VIADD R3, R19.reuse, 0x21 ;  /* 0x0000002113037836 */ /* 0x040fe20000000000 */
[-C--:B------:R-:W-:Y:S01]  /*12b00*/  ISETP.GE.AND P3, PT, R16, R207.reuse, PT ;  /* 0x000000cf1000720c */ /* 0x080fe20003f66270 */
[C---:B------:R-:W-:Y:S01]  /*12b10*/  VIADD R7, R19.reuse, 0x28 ;  /* 0x0000002813077836 */ /* 0x040fe20000000000 */
[----:B------:R-:W-:Y:S01]  /*12b20*/  FSEL R22, R44, -INF , P0 ;  /* 0xff8000002c167808 */ /* 0x000fe20000000000 */
[C---:B------:R-:W-:Y:S01]  /*12b30*/  VIADD R9, R19.reuse, 0x29 ;  /* 0x0000002913097836 */ /* 0x040fe20000000000 */
[----:B------:R-:W-:Y:S01]  /*12b40*/  ISETP.GE.AND P0, PT, R16, R206, PT ;  /* 0x000000ce1000720c */ /* 0x000fe20003f06270 */
[----:B------:R-:W-:Y:S01]  /*12b50*/  VIADD R15, R19, 0x31 ;  /* 0x00000031130f7836 */ /* 0x000fe20000000000 */
[----:B------:R-:W-:Y:S01]  /*12b60*/  FSEL R0, R45, -INF , P3 ;  /* 0xff8000002d007808 */ /* 0x000fe20001800000 */
[C---:B------:R-:W-:Y:S01]  /*12b70*/  VIADD R11, R19.reuse, 0x30 ;  /* 0x00000030130b7836 */ /* 0x040fe20000000000 */
[----:B------:R-:W-:Y:S01]  /*12b80*/  ISETP.GE.AND P3, PT, R14, R207, PT ;  /* 0x000000cf0e00720c */ /* 0x000fe20003f66270 */
[----:B------:R-:W-:Y:S01]  /*12b90*/  VIADD R17, R19, 0x38 ;  /* 0x0000003813117836 */ /* 0x000fe20000000000 */
[----:B------:R-:W-:-:S02]  /*12ba0*/  FSEL R0, R0, -INF , !P0 ;  /* 0xff80000000007808 */ /* 0x000fc40004000000 */
[CC--:B------:R-:W-:Y:S02]  /*12bb0*/  ISETP.GE.AND P0, PT, R13.reuse, R207.reuse, PT ;  /* 0x000000cf0d00720c */ /* 0x0c0fe40003f06270 */
[----:B------:R-:W-:Y:S02]  /*12bc0*/  FSEL R18, R40, -INF , P3 ;  /* 0xff80000028127808 */ /* 0x000fe40001800000 */
[----:B------:R-:W-:Y:S02]  /*12bd0*/  ISETP.GE.AND P3, PT, R13, R206, PT ;  /* 0x000000ce0d00720c */ /* 0x000fe40003f66270 */
[----:B------:R-:W-:Y:S02]  /*12be0*/  FSEL R6, R41, -INF , P0 ;  /* 0xff80000029067808 */ /* 0x000fe40000000000 */
[----:B------:R-:W-:Y:S02]  /*12bf0*/  ISETP.GE.AND P0, PT, R10, R207, PT ;  /* 0x000000cf0a00720c */ /* 0x000fe40003f06270 */
[----:B------:R-:W-:-:S02]  /*12c00*/  FSEL R6, R6, -INF , !P3 ;  /* 0xff80000006067808 */ /* 0x000fc40005800000 */
[-C--:B------:R-:W-:Y:S02]  /*12c10*/  ISETP.GE.AND P3, PT, R8, R207.reuse, PT ;  /* 0x000000cf0800720c */ /* 0x080fe40003f66270 */
[----:B------:R-:W-:Y:S02]  /*12c20*/  FSEL R4, R36, -INF , P0 ;  /* 0xff80000024047808 */ /* 0x000fe40000000000 */
[----:B------:R-:W-:Y:S02]  /*12c30*/  ISETP.GE.AND P0, PT, R8, R206, PT ;  /* 0x000000ce0800720c */ /* 0x000fe40003f06270 */
[----:B------:R-:W-:Y:S02]  /*12c40*/  FSEL R12, R37, -INF , P3 ;  /* 0xff800000250c7808 */ /* 0x000fe40001800000 */
[----:B------:R-:W-:Y:S02]  /*12c50*/  ISETP.GE.AND P3, PT, R5, R207, PT ;  /* 0x000000cf0500720c */ /* 0x000fe40003f66270 */
[----:B------:R-:W-:-:S02]  /*12c60*/  FSEL R12, R12, -INF , !P0 ;  /* 0xff8000000c0c7808 */ /* 0x000fc40004000000 */
[----:B------:R-:W-:Y:S02]  /*12c70*/  FSEL R26, R26, -INF , !P6 ;  /* 0xff8000001a1a7808 */ /* 0x000fe40007000000 */
[C---:B------:R-:W-:Y:S02]  /*12c80*/  ISETP.GE.AND P0, PT, R3.reuse, R207, PT ;  /* 0x000000cf0300720c */ /* 0x040fe40003f06270 */
        /* <DEDUP_REMOVED lines=49> */
[----:B------:R-:W-:Y:S02]  /*12fa0*/  ISETP.GE.AND P0, PT, R13, R205, PT ;  /* 0x000000cd0d00720c */ /* 0x000fe40003f06270 */
        /* <DEDUP_REMOVED lines=23> */
[----:B------:R-:W-:Y:S02]  /*13120*/  FSEL R10, R10, -INF , !P3 ;  /* 0xff8000000a0a7808 */ /* 0x000fe40005800000 */
        /* <DEDUP_REMOVED lines=8> */
[----:B------:R-:W-:-:S02]  /*131b0*/  FMNMX.FTZ R3, R208, R3, !PT ;  /* 0x00000003d0037209 */ /* 0x000fc40007810000 */
[----:B------:R-:W-:Y:S02]  /*131c0*/  FSEL R8, R8, -INF , !P6 ;  /* 0xff80000008087808 */ /* 0x000fe40007000000 */
[----:B------:R-:W-:Y:S01]  /*131d0*/  FSEL R35, R35, -INF , P0 ;  /* 0xff80000023237808 */ /* 0x000fe20000000000 */
[----:B------:R-:W1:Y:S01]  /*131e0*/  SHFL.BFLY PT, R34, R3, 0x2, 0x1f ;  /* 0x0c401f0003227f89 */ /* 0x000e6200000e0000 */
[-C--:B------:R-:W-:Y:S02]  /*131f0*/  ISETP.GE.AND P1, PT, R9, R205.reuse, PT ;  /* 0x000000cd0900720c */ /* 0x080fe40003f26270 */
[----:B------:R-:W-:Y:S02]  /*13200*/  ISETP.GE.AND P6, PT, R7, R205, PT ;  /* 0x000000cd0700720c */ /* 0x000fe40003fc6270 */
[----:B------:R-:W-:Y:S02]  /*13210*/  FMNMX3.FTZ R5, R5, R20, R16, !PT ;  /* 0x0000001405057276 */ /* 0x000fe40007810010 */
        /* <DEDUP_REMOVED lines=11> */
[----:B------:R-:W-:Y:S02]  /*132d0*/  ISETP.GE.AND P0, PT, R17, R205, PT ;  /* 0x000000cd1100720c */ /* 0x000fe40003f06270 */
        /* <DEDUP_REMOVED lines=26> */
[----:B------:R-:W-:Y:S01]  /*13480*/  FFMA.FTZ R158, R0, UR8, -R177 ;  /* 0x00000008009e7c23 */ /* 0x000fe200080108b1 */
        /* <DEDUP_REMOVED lines=9> */
[C---:B------:R-:W-:Y:S01]  /*13520*/  VIADD R5, R185.reuse, 0xc000 ;  /* 0x0000c000b9057836 */ /* 0x040fe20000000000 */
[----:B------:R-:W-:Y:S01]  /*13530*/  LDSM.16.MT88.4 R40, [R185+0xe000] ;  /* 0x00e00000b928783b */ /* 0x000fe20000004200 */
[----:B------:R-:W-:-:S02]  /*13540*/  VIADD R167, R185, 0xc040 ;  /* 0x0000c040b9a77836 */ /* 0x000fc40000000000 */
[----:B------:R-:W-:Y:S01]  /*13550*/  FFMA.FTZ R148, R12, UR8, -R177 ;  /* 0x000000080c947c23 */ /* 0x000fe200080108b1 */
[----:B------:R-:W-:Y:S01]  /*13560*/  @P2 VIADD R167, R5, 0xffffffc0 ;  /* 0xffffffc005a72836 */ /* 0x000fe20000000000 */
[----:B------:R-:W-:Y:S01]  /*13570*/  LDSM.16.MT88.4 R124, [R185+0xc000] ;  /* 0x00c00000b97c783b */ /* 0x000fe20000004200 */
[----:B------:R-:W-:Y:S01]  /*13580*/  IMAD.IADD R172, R168, 0x1, R185 ;  /* 0x00000001a8ac7824 */ /* 0x000fe200078e02b9 */
[----:B------:R-:W2:Y:S01]  /*13590*/  MUFU.EX2 R162, R162 ;  /* 0x000000a200a27308 */ /* 0x000ea20000000800 */
[----:B-1----:R-:W-:Y:S01]  /*135a0*/  FMNMX.FTZ R3, R34, R3, !PT ;  /* 0x0000000322037209 */ /* 0x002fe20007810000 */
[----:B------:R-:W1:Y:S01]  /*135b0*/  LDSM.16.MT88.4 R108, [R167] ;  /* 0x00000000a76c783b */ /* 0x000e620000004200 */
[----:B------:R-:W-:Y:S02]  /*135c0*/  IMAD.IADD R164, R168, 0x1, R167 ;  /* 0x00000001a8a47824 */ /* 0x000fe400078e02a7 */
[--C-:B------:R-:W-:Y:S01]  /*135d0*/  FFMA.FTZ R169, R174, UR8, -R177.reuse ;  /* 0x00000008aea97c23 */ /* 0x100fe200080108b1 */
[C---:B------:R-:W-:Y:S01]  /*135e0*/  FSETP.NEU.FTZ.AND P0, PT, R3.reuse, -INF , PT ;  /* 0xff8000000300780b */ /* 0x040fe20003f1d000 */
[----:B------:R-:W-:Y:S01]  /*135f0*/  FMUL.FTZ R173, R3, UR8 ;  /* 0x0000000803ad7c20 */ /* 0x000fe20008410000 */
[----:B------:R-:W3:Y:S01]  /*13600*/  LDSM.16.MT88.4 R56, [R167+0x2000] ;  /* 0x00200000a738783b */ /* 0x000ee20000004200 */
[----:B------:R-:W-:Y:S01]  /*13610*/  MUFU.EX2 R159, R159 ;  /* 0x0000009f009f7308 */ /* 0x000fe20000000800 */
[--C-:B------:R-:W-:Y:S01]  /*13620*/  FFMA.FTZ R165, R218, UR8, -R177.reuse ;  /* 0x00000008daa57c23 */ /* 0x100fe200080108b1 */
[--C-:B------:R-:W-:Y:S01]  /*13630*/  FFMA.FTZ R166, R166, UR8, -R177.reuse ;  /* 0x00000008a6a67c23 */ /* 0x100fe200080108b1 */
[----:B------:R-:W-:Y:S01]  /*13640*/  FSEL R173, R173, RZ, P0 ;  /* 0x000000ffadad7208 */ /* 0x000fe20000000000 */
[----:B------:R-:W4:Y:S01]  /*13650*/  LDSM.16.MT88.4 R116, [R172+0xc000] ;  /* 0x00c00000ac74783b */ /* 0x000f220000004200 */
        /* <DEDUP_REMOVED lines=14> */
[----:B--2---:R-:W-:Y:S01]  /*13740*/  F2FP.F16.F32.PACK_AB R96, R162, R163 ;  /* 0x000000a3a260723e */ /* 0x004fe200000000ff */
[----:B------:R-:W2:Y:S01]  /*13750*/  LDSM.16.MT88.4 R100, [R164] ;  /* 0x00000000a464783b */ /* 0x000ea20000004200 */
[----:B------:R-:W-:Y:S01]  /*13760*/  MUFU.EX2 R161, R161 ;  /* 0x000000a100a17308 */ /* 0x000fe20000000800 */
[--C-:B------:R-:W-:Y:S01]  /*13770*/  FFMA.FTZ R171, R142, UR8, -R173.reuse ;  /* 0x000000088eab7c23 */ /* 0x100fe200080108ad */
[--C-:B------:R-:W-:Y:S01]  /*13780*/  FFMA.FTZ R174, R140, UR8, -R173.reuse ;  /* 0x000000088cae7c23 */ /* 0x100fe200080108ad */
[----:B------:R-:W2:Y:S01]  /*13790*/  LDSM.16.MT88.4 R64, [R164+0x2000] ;  /* 0x00200000a440783b */ /* 0x000ea20000004200 */
[--C-:B------:R-:W-:Y:S01]  /*137a0*/  FFMA.FTZ R175, R216, UR8, -R173.reuse ;  /* 0x00000008d8af7c23 */ /* 0x100fe200080108ad */
[----:B------:R-:W-:Y:S01]  /*137b0*/  FFMA.FTZ R180, R180, UR8, -R173 ;  /* 0x00000008b4b47c23 */ /* 0x000fe200080108ad */
[--C-:B------:R-:W-:Y:S01]  /*137c0*/  FFMA.FTZ R187, R210, UR8, -R177.reuse ;  /* 0x00000008d2bb7c23 */ /* 0x100fe200080108b1 */
[----:B------:R-:W2:Y:S01]  /*137d0*/  LDSM.16.MT88.4 R72, [R185+0x10000] ;  /* 0x01000000b948783b */ /* 0x000ea20000004200 */
[----:B------:R-:W3:Y:S01]  /*137e0*/  MUFU.EX2 R160, R160 ;  /* 0x000000a000a07308 */ /* 0x000ee20000000800 */
[----:B-1----:R-:W-:Y:S01]  /*137f0*/  F2FP.F16.F32.PACK_AB R98, R158, R159 ;  /* 0x0000009f9e62723e */ /* 0x002fe200000000ff */
[----:B------:R-:W-:Y:S01]  /*13800*/  FFMA.FTZ R208, R208, UR8, -R177 ;  /* 0x00000008d0d07c23 */ /* 0x000fe200080108b1 */
[----:B------:R-:W1:Y:S01]  /*13810*/  LDSM.16.MT88.4 R88, [R167+0x4000] ;  /* 0x00400000a758783b */ /* 0x000e620000004200 */
[--C-:B------:R-:W-:Y:S01]  /*13820*/  FFMA.FTZ R177, R190, UR8, -R173.reuse ;  /* 0x00000008beb17c23 */ /* 0x100fe200080108ad */
[--C-:B------:R-:W-:Y:S01]  /*13830*/  FFMA.FTZ R188, R188, UR8, -R173.reuse ;  /* 0x00000008bcbc7c23 */ /* 0x100fe200080108ad */
[--C-:B------:R-:W-:Y:S01]  /*13840*/  FFMA.FTZ R178, R178, UR8, -R173.reuse ;  /* 0x00000008b2b27c23 */ /* 0x100fe200080108ad */
[----:B------:R-:W1:Y:S01]  /*13850*/  LDSM.16.MT88.4 R4, [R164+0x4000] ;  /* 0x00400000a404783b */ /* 0x000e620000004200 */
[----:B------:R-:W-:Y:S01]  /*13860*/  MUFU.EX2 R157, R157 ;  /* 0x0000009d009d7308 */ /* 0x000fe20000000800 */
[----:B------:R-:W-:Y:S01]  /*13870*/  FFMA.FTZ R213, R176, UR8, -R173 ;  /* 0x00000008b0d57c23 */ /* 0x000fe200080108ad */
[----:B------:R-:W-:Y:S01]  /*13880*/  FADD.FTZ R162, R163, R162 ;  /* 0x000000a2a3a27221 */ /* 0x000fe20000010000 */
[----:B------:R-:W1:Y:S01]  /*13890*/  LDSM.16.MT88.4 R12, [R167+0x800] ;  /* 0x00080000a70c783b */ /* 0x000e620000004200 */
[----:B------:R-:W-:-:S02]  /*138a0*/  ISETP.GT.AND P0, PT, R153, R194, PT ;  /* 0x000000c29900720c */ /* 0x000fc40003f04270 */
[----:B------:R-:W-:Y:S01]  /*138b0*/  FADD.FTZ R159, R159, R162 ;  /* 0x000000a29f9f7221 */ /* 0x000fe20000010000 */
[----:B------:R-:W1:Y:S01]  /*138c0*/  LDSM.16.MT88.4 R8, [R185+0xe800] ;  /* 0x00e80000b908783b */ /* 0x000e620000004200 */
[----:B------:R-:W4:Y:S01]  /*138d0*/  MUFU.EX2 R156, R156 ;  /* 0x0000009c009c7308 */ /* 0x000f220000000800 */
[----:B---3--:R-:W-:Y:S01]  /*138e0*/  F2FP.F16.F32.PACK_AB R97, R160, R161 ;  /* 0x000000a1a061723e */ /* 0x008fe200000000ff */
[----:B------:R-:W-:Y:S01]  /*138f0*/  FADD.FTZ R160, R161, R160 ;  /* 0x000000a0a1a07221 */ /* 0x000fe20000010000 */
[----:B------:R-:W3:Y:S01]  /*13900*/  LDSM.16.MT88.4 R16, [R167+0x2800] ;  /* 0x00280000a710783b */ /* 0x000ee20000004200 */
[----:B------:R-:W-:-:S03]  /*13910*/  FADD.FTZ R158, R158, R159 ;  /* 0x0000009f9e9e7221 */ /* 0x000fc60000010000 */
[----:B------:R-:W3:Y:S01]  /*13920*/  LDSM.16.MT88.4 R20, [R172+0xe800] ;  /* 0x00e80000ac14783b */ /* 0x000ee20000004200 */
[----:B------:R-:W-:Y:S03]  /*13930*/  MUFU.EX2 R155, R155 ;  /* 0x0000009b009b7308 */ /* 0x000fe60000000800 */
[----:B------:R-:W-:Y:S04]  /*13940*/  LDSM.16.MT88.4 R136, [R172+0xc800] ;  /* 0x00c80000ac88783b */ /* 0x000fe80000004200 */
[----:B------:R-:W-:Y:S01]  /*13950*/  LDSM.16.MT88.4 R32, [R172+0x10800] ;  /* 0x01080000ac20783b */ /* 0x000fe20000004200 */
[----:B------:R-:W3:Y:S01]  /*13960*/  MUFU.EX2 R154, R154 ;  /* 0x0000009a009a7308 */ /* 0x000ee20000000800 */
        /* <DEDUP_REMOVED lines=29> */
[C---:B------:R-:W-:Y:S07]  /*13b40*/  HMMA.16816.F32 R60, R96.reuse, R64, RZ ;  /* 0x00000040603c723c */ /* 0x040fee00000018ff */
[----:B------:R-:W-:Y:S01]  /*13b50*/  MUFU.EX2 R175, R175 ;  /* 0x000000af00af7308 */ /* 0x000fe20000000800 */
[C---:B------:R-:W-:Y:S07]  /*13b60*/  HMMA.16816.F32 R68, R96.reuse, R72, RZ ;  /* 0x000000486044723c */ /* 0x040fee00000018ff */
[----:B------:R-:W5:Y:S01]  /*13b70*/  MUFU.EX2 R180, R180 ;  /* 0x000000b400b47308 */ /* 0x000f620000000800 */
        /* <DEDUP_REMOVED lines=42> */
[----:B------:R-:W5:Y:S07]  /*13e20*/  LDSM.16.MT88.4 R20, [R164+0x2800] ;  /* 0x00280000a414783b */ /* 0x000f6e0000004200 */
        /* <DEDUP_REMOVED lines=71> */
[----:B-1----:R-:W-:Y:S01]  /*142a0*/  F2FP.F16.F32.PACK_AB R4, R212, R179 ;  /* 0x000000b3d404723e */ /* 0x002fe200000000ff */
[----:B------:R-:W1:Y:S01]  /*142b0*/  LDSM.16.MT88.4 R24, [R185+0xd800] ;  /* 0x00d80000b918783b */ /* 0x000e620000004200 */
        /* <DEDUP_REMOVED lines=30> */
[C---:B------:R-:W-:Y:S08]  /*144a0*/  HMMA.16816.F32 R104, R4.reuse, R20, R104 ;  /* 0x000000140468723c */ /* 0x040ff00000001868 */
[C---:B------:R-:W-:Y:S08]  /*144b0*/  HMMA.16816.F32 R100, R4.reuse, R22, R100 ;  /* 0x000000160464723c */ /* 0x040ff00000001864 */
[C---:B---3--:R-:W-:Y:S08]  /*144c0*/  HMMA.16816.F32 R60, R4.reuse, R12, R60 ;  /* 0x0000000c043c723c */ /* 0x048ff0000000183c */
[C---:B------:R-:W-:Y:S08]  /*144d0*/  HMMA.16816.F32 R64, R4.reuse, R14, R64 ;  /* 0x0000000e0440723c */ /* 0x040ff00000001840 */
[C---:B----4-:R-:W-:Y:S08]  /*144e0*/  HMMA.16816.F32 R68, R4.reuse, R8, R68 ;  /* 0x000000080444723c */ /* 0x050ff00000001844 */
[C---:B------:R-:W-:Y:S08]  /*144f0*/  HMMA.16816.F32 R72, R4.reuse, R10, R72 ;  /* 0x0000000a0448723c */ /* 0x040ff00000001848 */
[C---:B--2---:R-:W-:Y:S08]  /*14500*/  HMMA.16816.F32 R92, R4.reuse, R16, R92 ;  /* 0x00000010045c723c */ /* 0x044ff0000000185c */
        /* <DEDUP_REMOVED lines=11> */
[----:B------:R-:W2:Y:S03]  /*145c0*/  LDCU.64 UR10, c[0x0][0x3c0] ;  /* 0x00007800ff0a77ac */ /* 0x000ea60008000a00 */
        /* <DEDUP_REMOVED lines=11> */
[----:B------:R-:W-:Y:S01]  /*14680*/  IMAD R6, R7, R8, RZ ;  /* 0x0000000807067224 */ /* 0x000fe200078e02ff */
[----:B------:R-:W-:-:S03]  /*14690*/  IABS R7, R133 ;  /* 0x0000008500077213 */ /* 0x000fc60000000000 */
        /* <DEDUP_REMOVED lines=17> */
[----:B------:R-:W-:-:S07]  /*147b0*/  LOP3.LUT R7, RZ, R10, RZ, 0x33, !PT ;  /* 0x0000000aff077212 */ /* 0x000fce00078e33ff */
        /* <DEDUP_REMOVED lines=9> */
[----:B------:R-:W4:Y:S01]  /*14850*/  LDG.E R9, desc[UR6][R14.64] ;  /* 0x000000060e097981 */ /* 0x000f22000c1e1900 */
[----:B------:R-:W-:-:S05]  /*14860*/  IMAD.WIDE R12, R7, 0x4, R202 ;  /* 0x00000004070c7825 */ /* 0x000fca00078e02ca */
        /* <DEDUP_REMOVED lines=17> */
.L_x_6219:
        /* <DEDUP_REMOVED lines=8> */
.L_x_6220:
[----:B------:R-:W1:Y:S01]  /*14a00*/  LDCU.64 UR8, c[0x0][0x3c0] ;  /* 0x00007800ff0877ac */ /* 0x000e620008000a00 */
[--C-:B------:R-:W-:Y:S02]  /*14a10*/  SHF.R.U32.HI R186, RZ, 0x1, R181.reuse ;  /* 0x00000001ffba7819 */ /* 0x100fe400000116b5 */
[----:B------:R-:W-:Y:S02]  /*14a20*/  LOP3.LUT R4, R2, 0x1f8, RZ, 0xc0, !PT ;  /* 0x000001f802047812 */ /* 0x000fe400078ec0ff */
[----:B------:R-:W-:Y:S02]  /*14a30*/  LOP3.LUT R6, R186, 0x8, RZ, 0xc0, !PT ;  /* 0x00000008ba067812 */ /* 0x000fe400078ec0ff */
[----:B------:R-:W-:Y:S02]  /*14a40*/  LOP3.LUT R7, R4, 0x38, R181, 0x78, !PT ;  /* 0x0000003804077812 */ /* 0x000fe400078e78b5 */
[----:B------:R-:W-:Y:S02]  /*14a50*/  LOP3.LUT R5, R5, 0x8, R134, 0xf8, !PT ;  /* 0x0000000805057812 */ /* 0x000fe400078ef886 */
[----:B------:R-:W-:-:S02]  /*14a60*/  LOP3.LUT R9, R6, 0x1c0, R145, 0xf8, !PT ;  /* 0x000001c006097812 */ /* 0x000fc400078ef891 */
[--C-:B------:R-:W-:Y:S02]  /*14a70*/  LOP3.LUT R7, R7, 0x1e00, R2.reuse, 0xf8, !PT ;  /* 0x00001e0007077812 */ /* 0x100fe400078ef802 */
[----:B------:R-:W-:Y:S02]  /*14a80*/  LOP3.LUT R184, R144, 0x7c00, RZ, 0xc0, !PT ;  /* 0x00007c0090b87812 */ /* 0x000fe400078ec0ff */
[--C-:B------:R-:W-:Y:S01]  /*14a90*/  LOP3.LUT R5, R5, 0x38, R2.reuse, 0x78, !PT ;  /* 0x0000003805057812 */ /* 0x100fe200078e7802 */
[----:B-1----:R-:W-:Y:S01]  /*14aa0*/  USHF.L.U32 UR10, UR8, 0x5, URZ ;  /* 0x00000005080a7899 */ /* 0x002fe200080006ff */
[----:B------:R-:W-:Y:S01]  /*14ab0*/  LOP3.LUT R9, R9, 0x38, R2, 0x78, !PT ;  /* 0x0000003809097812 */ /* 0x000fe200078e7802 */
[----:B------:R-:W-:Y:S01]  /*14ac0*/  USHF.L.U64.HI UR9, UR8, 0x5, UR9 ;  /* 0x0000000508097899 */ /* 0x000fe20008010209 */
[----:B------:R-:W-:Y:S02]  /*14ad0*/  LEA R2, R7, UR5, 0x1 ;  /* 0x0000000507027c11 */ /* 0x000fe4000f8e08ff */
[----:B------:R-:W-:-:S02]  /*14ae0*/  LOP3.LUT R4, R184, 0x200, R145, 0xf8, !PT ;  /* 0x00000200b8047812 */ /* 0x000fc400078ef891 */
[----:B------:R-:W-:Y:S01]  /*14af0*/  IADD3 R6, P0, PT, R198, UR10, RZ ;  /* 0x0000000ac6067c10 */ /* 0x000fe2000ff1e0ff */
[----:B------:R-:W-:Y:S01]  /*14b00*/  @!PT LDS RZ, [RZ] ;  /* 0x00000000fffff984 */ /* 0x000fe20000000800 */
[----:B------:R-:W-:Y:S01]  /*14b10*/  @!PT LDS RZ, [RZ] ;  /* 0x00000000fffff984 */ /* 0x000fe20000000800 */
[----:B------:R-:W-:Y:S01]  /*14b20*/  @!PT LDS RZ, [RZ] ;  /* 0x00000000fffff984 */ /* 0x000fe20000000800 */
[----:B------:R-:W-:Y:S01]  /*14b30*/  LDGSTS.E.BYPASS.LTC128B.128 [R2+0xc000], desc[UR6][R198.64] ;  /* 0x0c000000c6027fae */ /* 0x000fe2000b981a06 */
[----:B------:R-:W-:Y:S02]  /*14b40*/  LOP3.LUT R4, R4, R9, RZ, 0xfc, !PT ;  /* 0x0000000904047212 */ /* 0x000fe400078efcff */
[----:B------:R-:W-:Y:S01]  /*14b50*/  IADD3.X R7, PT, PT, R199, UR9, RZ, P0, !PT ;  /* 0x00000009c7077c10 */ /* 0x000fe200087fe4ff */
[----:B------:R-:W-:Y:S01]  /*14b60*/  LDGSTS.E.BYPASS.LTC128B.128 [R2+0xe000], desc[UR6][R198.64+0x80] ;  /* 0x0e000080c6027fae */ /* 0x000fe2000b981a06 */
[----:B------:R-:W-:Y:S02]  /*14b70*/  IADD3 R8, P0, PT, R6, UR10, RZ ;  /* 0x0000000a06087c10 */ /* 0x000fe4000ff1e0ff */
[----:B------:R-:W-:Y:S01]  /*14b80*/  LOP3.LUT R208, R145, 0x400, RZ, 0xc0, !PT ;  /* 0x0000040091d07812 */ /* 0x000fe200078ec0ff */
[----:B------:R-:W-:Y:S01]  /*14b90*/  LDGSTS.E.BYPASS.LTC128B.128 [R2+0x10000], desc[UR6][R198.64+0x100] ;  /* 0x10000100c6027fae */ /* 0x000fe2000b981a06 */
[----:B------:R-:W-:-:S02]  /*14ba0*/  IADD3.X R9, PT, PT, R7, UR9, RZ, P0, !PT ;  /* 0x0000000907097c10 */ /* 0x000fc400087fe4ff */
[----:B------:R-:W-:Y:S01]  /*14bb0*/  IADD3 R12, P0, PT, R8, UR10, RZ ;  /* 0x0000000a080c7c10 */ /* 0x000fe2000ff1e0ff */
[----:B------:R-:W-:Y:S01]  /*14bc0*/  LDGSTS.E.BYPASS.LTC128B.128 [R2+0xc800], desc[UR6][R6.64] ;  /* 0x0c80000006027fae */ /* 0x000fe2000b981a06 */
[----:B------:R-:W-:Y:S01]  /*14bd0*/  IMAD R208, R5, 0x2, R208 ;  /* 0x0000000205d07824 */ /* 0x000fe200078e02d0 */
[----:B------:R-:W-:Y:S02]  /*14be0*/  LEA R209, R4, UR5, 0x1 ;  /* 0x0000000504d17c11 */ /* 0x000fe4000f8e08ff */
[----:B------:R-:W-:Y:S01]  /*14bf0*/  LDGSTS.E.BYPASS.LTC128B.128 [R2+0xe800], desc[UR6][R6.64+0x80] ;  /* 0x0e80008006027fae */ /* 0x000fe2000b981a06 */
[----:B------:R-:W-:Y:S01]  /*14c00*/  IADD3.X R13, PT, PT, R9, UR9, RZ, P0, !PT ;  /* 0x00000009090d7c10 */ /* 0x000fe200087fe4ff */
[----:B------:R-:W-:Y:S02]  /*14c10*/  VIADD R185, R208, UR5 ;  /* 0x00000005d0b97c36 */ /* 0x000fe40008000000 */
[----:B------:R-:W-:Y:S01]  /*14c20*/  LDGSTS.E.BYPASS.LTC128B.128 [R2+0x10800], desc[UR6][R6.64+0x100] ;  /* 0x1080010006027fae */ /* 0x000fe2000b981a06 */
[----:B------:R-:W-:-:S02]  /*14c30*/  IMAD.IADD R197, R168, 0x1, R209 ;  /* 0x00000001a8c57824 */ /* 0x000fc400078e02d1 */
[----:B------:R-:W-:Y:S01]  /*14c40*/  IMAD.IADD R187, R168, 0x1, R185 ;  /* 0x00000001a8bb7824 */ /* 0x000fe200078e02b9 */
[----:B------:R-:W-:Y:S01]  /*14c50*/  LDGSTS.E.BYPASS.LTC128B.128 [R2+0xd000], desc[UR6][R8.64] ;  /* 0x0d00000008027fae */ /* 0x000fe2000b981a06 */
[C---:B------:R-:W-:Y:S02]  /*14c60*/  IMAD.IADD R193, R152.reuse, 0x1, R209 ;  /* 0x0000000198c17824 */ /* 0x040fe400078e02d1 */
[----:B------:R-:W-:Y:S01]  /*14c70*/  IMAD.IADD R185, R152, 0x1, R185 ;  /* 0x0000000198b97824 */ /* 0x000fe200078e02b9 */
[----:B------:R-:W-:Y:S01]  /*14c80*/  LDGSTS.E.BYPASS.LTC128B.128 [R2+0xf000], desc[UR6][R8.64+0x80] ;  /* 0x0f00008008027fae */ /* 0x000fe2000b981a06 */
[C---:B------:R-:W-:Y:S02]  /*14c90*/  IMAD.IADD R180, R168.reuse, 0x1, R193 ;  /* 0x00000001a8b47824 */ /* 0x040fe400078e02c1 */
[----:B------:R-:W-:Y:S01]  /*14ca0*/  IMAD.IADD R134, R168, 0x1, R185 ;  /* 0x00000001a8867824 */ /* 0x000fe200078e02b9 */
        /* <DEDUP_REMOVED lines=11> */
[----:B--2---:R-:W2:Y:S04]  /*14d60*/  LDSM.16.M88.4 R12, [R187+0x6800] ;  /* 0x00680000bb0c783b */ /* 0x004ea80000000200 */
[----:B------:R-:W2:Y:S04]  /*14d70*/  LDSM.16.M88.4 R4, [R187+0x7000] ;  /* 0x00700000bb04783b */ /* 0x000ea80000000200 */
        /* <DEDUP_REMOVED lines=20> */
[C---:B--2---:R-:W-:Y:S08]  /*14ec0*/  HMMA.16816.F32 R140, R8.reuse, R12, R140 ;  /* 0x0000000c088c723c */ /* 0x044ff0000000188c */
        /* <DEDUP_REMOVED lines=195> */
.L_x_6222:
        /* <DEDUP_REMOVED lines=8> */
.L_x_6223:
        /* <DEDUP_REMOVED lines=26> */
.L_x_6221:
[----:B--2---:R-:W-:Y:S01]  /*15d20*/  IMAD R5, R135, 0x40, R192 ;  /* 0x0000004087057824 */ /* 0x004fe200078e02c0 */
        /* <DEDUP_REMOVED lines=8> */
[CC--:B------:R-:W-:Y:S01]  /*15db0*/  ISETP.GE.AND P0, PT, R22.reuse, R207.reuse, PT ;  /* 0x000000cf1600720c */ /* 0x0c0fe20003f06270 */
[C---:B------:R-:W-:Y:S01]  /*15dc0*/  VIADD R16, R5.reuse, 0xffffff91 ;  /* 0xffffff9105107836 */ /* 0x040fe20000000000 */
[-C--:B------:R-:W-:Y:S01]  /*15dd0*/  ISETP.GE.AND P3, PT, R22, R206.reuse, PT ;  /* 0x000000ce1600720c */ /* 0x080fe20003f66270 */
[C---:B------:R-:W-:Y:S01]  /*15de0*/  VIADD R17, R5.reuse, 0xffffff98 ;  /* 0xffffff9805117836 */ /* 0x040fe20000000000 */
[-C--:B------:R-:W-:Y:S01]  /*15df0*/  ISETP.GE.AND P1, PT, R20, R207.reuse, PT ;  /* 0x000000cf1400720c */ /* 0x080fe20003f26270 */
[C---:B------:R-:W-:Y:S01]  /*15e00*/  VIADD R14, R5.reuse, 0xffffffa0 ;  /* 0xffffffa0050e7836 */ /* 0x040fe20000000000 */
[----:B------:R-:W-:Y:S01]  /*15e10*/  FSEL R2, R148, -INF , P0 ;  /* 0xff80000094027808 */ /* 0x000fe20000000000 */
[----:B------:R-:W-:Y:S01]  /*15e20*/  VIADD R12, R5, 0xffffffa8 ;  /* 0xffffffa8050c7836 */ /* 0x000fe20000000000 */
[----:B------:R-:W-:Y:S01]  /*15e30*/  ISETP.GE.AND P0, PT, R21, R207, PT ;  /* 0x000000cf1500720c */ /* 0x000fe20003f06270 */
[C---:B------:R-:W-:Y:S01]  /*15e40*/  VIADD R10, R5.reuse, 0xffffffb0 ;  /* 0xffffffb0050a7836 */ /* 0x040fe20000000000 */
[----:B------:R-:W-:Y:S01]  /*15e50*/  ISETP.GE.AND P6, PT, R20, R206, PT ;  /* 0x000000ce1400720c */ /* 0x000fe20003fc6270 */
[----:B------:R-:W-:Y:S01]  /*15e60*/  VIADD R7, R5, 0xffffffb8 ;  /* 0xffffffb805077836 */ /* 0x000fe20000000000 */
[----:B------:R-:W-:-:S02]  /*15e70*/  FSEL R8, R149, -INF , P1 ;  /* 0xff80000095087808 */ /* 0x000fc40000800000 */
[----:B------:R-:W-:Y:S02]  /*15e80*/  FSEL R2, R2, -INF , !P3 ;  /* 0xff80000002027808 */ /* 0x000fe40005800000 */
[----:B------:R-:W-:Y:S01]  /*15e90*/  ISETP.GE.AND P3, PT, R21, R206, PT ;  /* 0x000000ce1500720c */ /* 0x000fe20003f66270 */
[----:B--2---:R-:W-:Y:S01]  /*15ea0*/  ULEA UR5, UR5, UR4, 0x18 ;  /* 0x0000000405057291 */ /* 0x004fe2000f8ec0ff */
[-C--:B------:R-:W-:Y:S02]  /*15eb0*/  ISETP.GE.AND P1, PT, R18, R207.reuse, PT ;  /* 0x000000cf1200720c */ /* 0x080fe40003f26270 */
[----:B------:R-:W-:Y:S02]  /*15ec0*/  FSEL R6, R144, -INF , P0 ;  /* 0xff80000090067808 */ /* 0x000fe40000000000 */
[----:B------:R-:W-:Y:S02]  /*15ed0*/  ISETP.GE.AND P0, PT, R19, R207, PT ;  /* 0x000000cf1300720c */ /* 0x000fe40003f06270 */
[----:B------:R-:W-:-:S02]  /*15ee0*/  FSEL R8, R8, -INF , !P6 ;  /* 0xff80000008087808 */ /* 0x000fc40007000000 */
[-C--:B------:R-:W-:Y:S02]  /*15ef0*/  ISETP.GE.AND P6, PT, R18, R206.reuse, PT ;  /* 0x000000ce1200720c */ /* 0x080fe40003fc6270 */
[----:B------:R-:W-:Y:S02]  /*15f00*/  FSEL R4, R145, -INF , P1 ;  /* 0xff80000091047808 */ /* 0x000fe40000800000 */
[----:B------:R-:W-:Y:S02]  /*15f10*/  FSEL R6, R6, -INF , !P3 ;  /* 0xff80000006067808 */ /* 0x000fe40005800000 */
[----:B------:R-:W-:Y:S02]  /*15f20*/  ISETP.GE.AND P3, PT, R19, R206, PT ;  /* 0x000000ce1300720c */ /* 0x000fe40003f66270 */
[----:B------:R-:W-:Y:S02]  /*15f30*/  ISETP.GE.AND P1, PT, R16, R207, PT ;  /* 0x000000cf1000720c */ /* 0x000fe40003f26270 */
[----:B------:R-:W-:-:S02]  /*15f40*/  FSEL R140, R140, -INF , P0 ;  /* 0xff8000008c8c7808 */ /* 0x000fc40000000000 */
[----:B------:R-:W-:Y:S02]  /*15f50*/  IADD3 R15, PT, PT, R5, -0x67, RZ ;  /* 0xffffff99050f7810 */ /* 0x000fe40007ffe0ff */
[----:B------:R-:W-:Y:S02]  /*15f60*/  ISETP.GE.AND P0, PT, R17, R207, PT ;  /* 0x000000cf1100720c */ /* 0x000fe40003f06270 */
[----:B------:R-:W-:Y:S02]  /*15f70*/  FSEL R4, R4, -INF , !P6 ;  /* 0xff80000004047808 */ /* 0x000fe40007000000 */
[----:B------:R-:W-:Y:S02]  /*15f80*/  ISETP.GE.AND P6, PT, R16, R206, PT ;  /* 0x000000ce1000720c */ /* 0x000fe40003fc6270 */
[----:B------:R-:W-:Y:S02]  /*15f90*/  FSEL R141, R141, -INF , P1 ;  /* 0xff8000008d8d7808 */ /* 0x000fe40000800000 */
[----:B------:R-:W-:-:S02]  /*15fa0*/  FSEL R216, R140, -INF , !P3 ;  /* 0xff8000008cd87808 */ /* 0x000fc40005800000 */
[----:B------:R-:W-:Y:S02]  /*15fb0*/  ISETP.GE.AND P3, PT, R17, R206, PT ;  /* 0x000000ce1100720c */ /* 0x000fe40003f66270 */
[-C--:B------:R-:W-:Y:S02]  /*15fc0*/  ISETP.GE.AND P1, PT, R15, R207.reuse, PT ;  /* 0x000000cf0f00720c */ /* 0x080fe40003f26270 */
[----:B------:R-:W-:Y:S02]  /*15fd0*/  FSEL R136, R136, -INF , P0 ;  /* 0xff80000088887808 */ /* 0x000fe40000000000 */
[----:B------:R-:W-:Y:S02]  /*15fe0*/  IADD3 R13, PT, PT, R5, -0x5f, RZ ;  /* 0xffffffa1050d7810 */ /* 0x000fe40007ffe0ff */
        /* <DEDUP_REMOVED lines=33> */
[----:B------:R-:W-:Y:S02]  /*16200*/  ISETP.GE.AND P3, PT, R5, R207, PT ;  /* 0x000000cf0500720c */ /* 0x000fe40003f66270 */
[----:B------:R-:W-:Y:S02]  /*16210*/  FSEL R162, R172, -INF , P0 ;  /* 0xff800000aca27808 */ /* 0x000fe40000000000 */
[----:B------:R-:W-:Y:S02]  /*16220*/  FSEL R166, R25, -INF , !P6 ;  /* 0xff80000019a67808 */ /* 0x000fe40007000000 */
[----:B------:R-:W-:Y:S02]  /*16230*/  ISETP.GE.AND P6, PT, R22, R205, PT ;  /* 0x000000cd1600720c */ /* 0x000fe40003fc6270 */
[----:B------:R-:W-:-:S02]  /*16240*/  FSEL R162, R162, -INF , !P1 ;  /* 0xff800000a2a27808 */ /* 0x000fc40004800000 */
[----:B------:R-:W-:Y:S02]  /*16250*/  FSEL R161, R173, -INF , P3 ;  /* 0xff800000ada17808 */ /* 0x000fe40001800000 */
[----:B------:R-:W-:Y:S02]  /*16260*/  ISETP.GE.AND P1, PT, R20, R205, PT ;  /* 0x000000cd1400720c */ /* 0x000fe40003f26270 */
[----:B------:R-:W-:Y:S02]  /*16270*/  ISETP.GE.AND P3, PT, R5, R206, PT ;  /* 0x000000ce0500720c */ /* 0x000fe40003f66270 */
[-C--:B------:R-:W-:Y:S02]  /*16280*/  ISETP.GE.AND P0, PT, R22, R204.reuse, PT ;  /* 0x000000cc1600720c */ /* 0x080fe40003f06270 */
[----:B------:R-:W-:Y:S02]  /*16290*/  FSEL R150, R150, -INF , P6 ;  /* 0xff80000096967808 */ /* 0x000fe40003000000 */
[----:B------:R-:W-:-:S02]  /*162a0*/  ISETP.GE.AND P6, PT, R20, R204, PT ;  /* 0x000000cc1400720c */ /* 0x000fc40003fc6270 */
[----:B------:R-:W-:Y:S02]  /*162b0*/  FSEL R22, R151, -INF , P1 ;  /* 0xff80000097167808 */ /* 0x000fe40000800000 */
[----:B------:R-:W-:Y:S02]  /*162c0*/  FSEL R161, R161, -INF , !P3 ;  /* 0xff800000a1a17808 */ /* 0x000fe40005800000 */
[-C--:B------:R-:W-:Y:S02]  /*162d0*/  ISETP.GE.AND P3, PT, R21, R205.reuse, PT ;  /* 0x000000cd1500720c */ /* 0x080fe40003f66270 */
[----:B------:R-:W-:Y:S02]  /*162e0*/  ISETP.GE.AND P1, PT, R18, R205, PT ;  /* 0x000000cd1200720c */ /* 0x000fe40003f26270 */
[----:B------:R-:W-:Y:S02]  /*162f0*/  FSEL R20, R150, -INF , !P0 ;  /* 0xff80000096147808 */ /* 0x000fe40004000000 */
[----:B------:R-:W-:-:S02]  /*16300*/  FSEL R22, R22, -INF , !P6 ;  /* 0xff80000016167808 */ /* 0x000fc40007000000 */
[-C--:B------:R-:W-:Y:S02]  /*16310*/  ISETP.GE.AND P0, PT, R21, R204.reuse, PT ;  /* 0x000000cc1500720c */ /* 0x080fe40003f06270 */
[----:B------:R-:W-:Y:S02]  /*16320*/  FSEL R146, R146, -INF , P3 ;  /* 0xff80000092927808 */ /* 0x000fe40001800000 */
[----:B------:R-:W-:Y:S02]  /*16330*/  FSEL R147, R147, -INF , P1 ;  /* 0xff80000093937808 */ /* 0x000fe40000800000 */
[-C--:B------:R-:W-:Y:S02]  /*16340*/  ISETP.GE.AND P6, PT, R19, R205.reuse, PT ;  /* 0x000000cd1300720c */ /* 0x080fe40003fc6270 */
[----:B------:R-:W-:Y:S02]  /*16350*/  ISETP.GE.AND P1, PT, R16, R205, PT ;  /* 0x000000cd1000720c */ /* 0x000fe40003f26270 */
[----:B------:R-:W-:-:S02]  /*16360*/  ISETP.GE.AND P3, PT, R18, R204, PT ;  /* 0x000000cc1200720c */ /* 0x000fc40003f66270 */
[----:B------:R-:W-:Y:S02]  /*16370*/  FSEL R18, R146, -INF , !P0 ;  /* 0xff80000092127808 */ /* 0x000fe40004000000 */
[----:B------:R-:W-:Y:S02]  /*16380*/  FSEL R142, R142, -INF , P6 ;  /* 0xff8000008e8e7808 */ /* 0x000fe40003000000 */
[-C--:B------:R-:W-:Y:S02]  /*16390*/  ISETP.GE.AND P0, PT, R19, R204.reuse, PT ;  /* 0x000000cc1300720c */ /* 0x080fe40003f06270 */
[----:B------:R-:W-:Y:S02]  /*163a0*/  ISETP.GE.AND P6, PT, R16, R204, PT ;  /* 0x000000cc1000720c */ /* 0x000fe40003fc6270 */
[----:B------:R-:W-:Y:S02]  /*163b0*/  FSEL R136, R143, -INF , P1 ;  /* 0xff8000008f887808 */ /* 0x000fe40000800000 */
[----:B------:R-:W-:-:S02]  /*163c0*/  FSEL R212, R142, -INF , !P0 ;  /* 0xff8000008ed47808 */ /* 0x000fc40004000000 */
[----:B------:R-:W-:Y:S02]  /*163d0*/  FSEL R136, R136, -INF , !P6 ;  /* 0xff80000088887808 */ /* 0x000fe40007000000 */
[C---:B------:R-:W-:Y:S02]  /*163e0*/  ISETP.GE.AND P0, PT, R15.reuse, R205, PT ;  /* 0x000000cd0f00720c */ /* 0x040fe40003f06270 */
[----:B------:R-:W-:Y:S02]  /*163f0*/  ISETP.GE.AND P6, PT, R15, R204, PT ;  /* 0x000000cc0f00720c */ /* 0x000fe40003fc6270 */
[----:B------:R-:W-:Y:S02]  /*16400*/  FMNMX3.FTZ R15, R132, R2, R8, !PT ;  /* 0x00000002840f7276 */ /* 0x000fe40007810008 */
[----:B------:R-:W-:Y:S02]  /*16410*/  FSEL R139, R139, -INF , P0 ;  /* 0xff8000008b8b7808 */ /* 0x000fe40000000000 */
[----:B------:R-:W-:-:S02]  /*16420*/  FMNMX3.FTZ R15, R15, R6, R4, !PT ;  /* 0x000000060f0f7276 */ /* 0x000fc40007810004 */
[-C--:B------:R-:W-:Y:S02]  /*16430*/  ISETP.GE.AND P0, PT, R13, R205.reuse, PT ;  /* 0x000000cd0d00720c */ /* 0x080fe40003f06270 */
[----:B------:R-:W-:Y:S02]  /*16440*/  FMNMX3.FTZ R15, R15, R216, R170, !PT ;  /* 0x000000d80f0f7276 */ /* 0x000fe400078100aa */
[----:B------:R-:W-:Y:S02]  /*16450*/  FSEL R144, R139, -INF , !P6 ;  /* 0xff8000008b907808 */ /* 0x000fe40007000000 */
[----:B------:R-:W-:Y:S02]  /*16460*/  ISETP.GE.AND P6, PT, R13, R204, PT ;  /* 0x000000cc0d00720c */ /* 0x000fe40003fc6270 */
[----:B------:R-:W-:Y:S02]  /*16470*/  FSEL R35, R35, -INF , P0 ;  /* 0xff80000023237808 */ /* 0x000fe40000000000 */
[----:B------:R-:W-:-:S02]  /*16480*/  ISETP.GE.AND P1, PT, R17, R205, PT ;  /* 0x000000cd1100720c */ /* 0x000fc40003f26270 */
[----:B------:R-:W-:Y:S02]  /*16490*/  FMNMX3.FTZ R15, R15, R214, R176, !PT ;  /* 0x000000d60f0f7276 */ /* 0x000fe400078100b0 */
[----:B------:R-:W-:Y:S02]  /*164a0*/  FSEL R142, R35, -INF , !P6 ;  /* 0xff800000238e7808 */ /* 0x000fe40007000000 */
[----:B------:R-:W-:Y:S02]  /*164b0*/  FSEL R16, R147, -INF , !P3 ;  /* 0xff80000093107808 */ /* 0x000fe40005800000 */
[----:B------:R-:W-:Y:S02]  /*164c0*/  FSEL R138, R138, -INF , P1 ;  /* 0xff8000008a8a7808 */ /* 0x000fe40000800000 */
[C---:B------:R-:W-:Y:S02]  /*164d0*/  ISETP.GE.AND P0, PT, R11.reuse, R205, PT ;  /* 0x000000cd0b00720c */ /* 0x040fe40003f06270 */
[----:B------:R-:W-:-:S02]  /*164e0*/  ISETP.GE.AND P6, PT, R11, R204, PT ;  /* 0x000000cc0b00720c */ /* 0x000fc40003fc6270 */
[----:B------:R-:W-:Y:S02]  /*164f0*/  ISETP.GE.AND P3, PT, R17, R204, PT ;  /* 0x000000cc1100720c */ /* 0x000fe40003f66270 */
[----:B------:R-:W-:Y:S02]  /*16500*/  ISETP.GE.AND P1, PT, R14, R205, PT ;  /* 0x000000cd0e00720c */ /* 0x000fe40003f26270 */
[----:B------:R-:W-:Y:S02]  /*16510*/  FMNMX3.FTZ R15, R15, R210, R208, !PT ;  /* 0x000000d20f0f7276 */ /* 0x000fe400078100d0 */
[----:B------:R-:W-:Y:S02]  /*16520*/  FMNMX3.FTZ R11, R3, R20, R22, !PT ;  /* 0x00000014030b7276 */ /* 0x000fe40007810016 */
[----:B------:R-:W-:Y:S02]  /*16530*/  FSEL R146, R138, -INF , !P3 ;  /* 0xff8000008a927808 */ /* 0x000fe40005800000 */
[----:B------:R-:W-:-:S02]  /*16540*/  FSEL R34, R34, -INF , P1 ;  /* 0xff80000022227808 */ /* 0x000fc40000800000 */
[----:B------:R-:W-:Y:S02]  /*16550*/  FMNMX3.FTZ R15, R15, R188, R140, !PT ;  /* 0x000000bc0f0f7276 */ /* 0x000fe4000781008c */
[----:B------:R-:W-:Y:S02]  /*16560*/  FMNMX3.FTZ R11, R11, R18, R16, !PT ;  /* 0x000000120b0b7276 */ /* 0x000fe40007810010 */
[----:B------:R-:W-:Y:S02]  /*16570*/  ISETP.GE.AND P3, PT, R14, R204, PT ;  /* 0x000000cc0e00720c */ /* 0x000fe40003f66270 */
[----:B------:R-:W-:Y:S02]  /*16580*/  ISETP.GE.AND P1, PT, R12, R205, PT ;  /* 0x000000cd0c00720c */ /* 0x000fe40003f26270 */
[----:B------:R-:W-:Y:S02]  /*16590*/  FSEL R31, R31, -INF , P0 ;  /* 0xff8000001f1f7808 */ /* 0x000fe40000000000 */
[----:B------:R-:W-:-:S02]  /*165a0*/  FMNMX3.FTZ R15, R15, R163, R166, !PT ;  /* 0x000000a30f0f7276 */ /* 0x000fc400078100a6 */
[----:B------:R-:W-:Y:S02]  /*165b0*/  FMNMX3.FTZ R11, R11, R212, R136, !PT ;  /* 0x000000d40b0b7276 */ /* 0x000fe40007810088 */
[----:B------:R-:W-:Y:S02]  /*165c0*/  FSEL R190, R34, -INF , !P3 ;  /* 0xff80000022be7808 */ /* 0x000fe40005800000 */
[----:B------:R-:W-:Y:S02]  /*165d0*/  FSEL R30, R30, -INF , P1 ;  /* 0xff8000001e1e7808 */ /* 0x000fe40000800000 */
[----:B------:R-:W-:Y:S02]  /*165e0*/  ISETP.GE.AND P3, PT, R12, R204, PT ;  /* 0x000000cc0c00720c */ /* 0x000fe40003f66270 */
[----:B------:R-:W-:Y:S02]  /*165f0*/  ISETP.GE.AND P1, PT, R10, R205, PT ;  /* 0x000000cd0a00720c */ /* 0x000fe40003f26270 */
[----:B------:R-:W-:-:S02]  /*16600*/  FSEL R178, R31, -INF , !P6 ;  /* 0xff8000001fb27808 */ /* 0x000fc40007000000 */
[C---:B------:R-:W-:Y:S02]  /*16610*/  ISETP.GE.AND P0, PT, R9.reuse, R205, PT ;  /* 0x000000cd0900720c */ /* 0x040fe40003f06270 */
[----:B------:R-:W-:Y:S02]  /*16620*/  ISETP.GE.AND P6, PT, R9, R204, PT ;  /* 0x000000cc0900720c */ /* 0x000fe40003fc6270 */
[----:B------:R-:W-:Y:S02]  /*16630*/  FMNMX3.FTZ R9, R15, R162, R161, !PT ;  /* 0x000000a20f097276 */ /* 0x000fe400078100a1 */
[----:B------:R-:W-:Y:S02]  /*16640*/  FMNMX3.FTZ R11, R11, R146, R144, !PT ;  /* 0x000000920b0b7276 */ /* 0x000fe40007810090 */
[----:B------:R-:W-:Y:S02]  /*16650*/  FSEL R180, R30, -INF , !P3 ;  /* 0xff8000001eb47808 */ /* 0x000fe40005800000 */
[----:B------:R-:W-:-:S02]  /*16660*/  FSEL R26, R26, -INF , P1 ;  /* 0xff8000001a1a7808 */ /* 0x000fc40000800000 */
[----:B------:R-:W-:Y:S02]  /*16670*/  ISETP.GE.AND P3, PT, R10, R204, PT ;  /* 0x000000cc0a00720c */ /* 0x000fe40003f66270 */
[-C--:B------:R-:W-:Y:S01]  /*16680*/  ISETP.GE.AND P1, PT, R7, R205.reuse, PT ;  /* 0x000000cd0700720c */ /* 0x080fe20003f26270 */
[----:B------:R-:W2:Y:S01]  /*16690*/  SHFL.BFLY PT, R10, R9, 0x2, 0x1f ;  /* 0x0c401f00090a7f89 */ /* 0x000ea200000e0000 */
[----:B------:R-:W-:Y:S02]  /*166a0*/  FSEL R27, R27, -INF , P0 ;  /* 0xff8000001b1b7808 */ /* 0x000fe40000000000 */
[----:B------:R-:W-:Y:S02]  /*166b0*/  ISETP.GE.AND P0, PT, R5, R205, PT ;  /* 0x000000cd0500720c */ /* 0x000fe40003f06270 */
[----:B------:R-:W-:Y:S02]  /*166c0*/  FMNMX3.FTZ R11, R11, R190, R142, !PT ;  /* 0x000000be0b0b7276 */ /* 0x000fe4000781008e */
[----:B------:R-:W-:-:S02]  /*166d0*/  FSEL R164, R26, -INF , !P3 ;  /* 0xff8000001aa47808 */ /* 0x000fc40005800000 */
[----:B------:R-:W-:Y:S02]  /*166e0*/  FSEL R160, R174, -INF , P1 ;  /* 0xff800000aea07808 */ /* 0x000fe40000800000 */
[-C--:B------:R-:W-:Y:S02]  /*166f0*/  ISETP.GE.AND P3, PT, R7, R204.reuse, PT ;  /* 0x000000cc0700720c */ /* 0x080fe40003f66270 */
[----:B------:R-:W-:Y:S02]  /*16700*/  ISETP.GE.AND P1, PT, R5, R204, PT ;  /* 0x000000cc0500720c */ /* 0x000fe40003f26270 */
[----:B------:R-:W-:Y:S02]  /*16710*/  FSEL R158, R175, -INF , P0 ;  /* 0xff800000af9e7808 */ /* 0x000fe40000000000 */
[----:B------:R-:W-:Y:S02]  /*16720*/  FSEL R168, R27, -INF , !P6 ;  /* 0xff8000001ba87808 */ /* 0x000fe40007000000 */
[----:B------:R-:W-:-:S02]  /*16730*/  FMNMX3.FTZ R11, R11, R180, R178, !PT ;  /* 0x000000b40b0b7276 */ /* 0x000fc400078100b2 */
[----:B------:R-:W-:Y:S02]  /*16740*/  FSEL R160, R160, -INF , !P3 ;  /* 0xff800000a0a07808 */ /* 0x000fe40005800000 */
[----:B------:R-:W-:Y:S02]  /*16750*/  FSEL R158, R158, -INF , !P1 ;  /* 0xff8000009e9e7808 */ /* 0x000fe40004800000 */
[----:B------:R-:W-:Y:S02]  /*16760*/  FMNMX3.FTZ R11, R11, R164, R168, !PT ;  /* 0x000000a40b0b7276 */ /* 0x000fe400078100a8 */
[----:B--2---:R-:W-:Y:S02]  /*16770*/  FMNMX.FTZ R12, R9, R10, !PT ;  /* 0x0000000a090c7209 */ /* 0x004fe40007810000 */
[----:B------:R-:W-:Y:S02]  /*16780*/  FMNMX3.FTZ R14, R11, R160, R158, !PT ;  /* 0x000000a00b0e7276 */ /* 0x000fe4000781009e */
[----:B------:R-:W-:Y:S01]  /*16790*/  LEA R185, R0, UR5, 0x1 ;  /* 0x0000000500b97c11 */ /* 0x000fe2000f8e08ff */
[----:B------:R-:W2:Y:S01]  /*167a0*/  SHFL.BFLY PT, R133, R12, 0x1, 0x1f ;  /* 0x0c201f000c857f89 */ /* 0x000ea200000e0000 */
[----:B------:R-:W-:-:S03]  /*167b0*/  @P4 IADD3 R135, PT, PT, R135, -0x3, RZ ;  /* 0xfffffffd87874810 */ /* 0x000fc60007ffe0ff */
[----:B------:R-:W3:Y:S01]  /*167c0*/  SHFL.BFLY PT, R5, R14, 0x2, 0x1f ;  /* 0x0c401f000e057f89 */ /* 0x000ee200000e0000 */
[----:B------:R-:W-:Y:S02]  /*167d0*/  VIADD R156, R185, 0xc040 ;  /* 0x0000c040b99c7836 */ /* 0x000fe40000000000 */
[----:B------:R-:W-:Y:S01]  /*167e0*/  IMAD.IADD R159, R155, 0x1, R185 ;  /* 0x000000019b9f7824 */ /* 0x000fe200078e02b9 */
[----:B--2---:R-:W-:Y:S02]  /*167f0*/  FMNMX.FTZ R133, R12, R133, !PT ;  /* 0x000000850c857209 */ /* 0x004fe40007810000 */
[----:B---3--:R-:W-:-:S03]  /*16800*/  FMNMX.FTZ R10, R14, R5, !PT ;  /* 0x000000050e0a7209 */ /* 0x008fc60007810000 */
[C---:B-1----:R-:W-:Y:S01]  /*16810*/  FMUL.FTZ R165, R133.reuse, UR8 ;  /* 0x0000000885a57c20 */ /* 0x042fe20008410000 */
[----:B------:R-:W-:Y:S01]  /*16820*/  FSETP.NEU.FTZ.AND P1, PT, R133, -INF , PT ;  /* 0xff8000008500780b */ /* 0x000fe20003f3d000 */
[----:B------:R-:W-:Y:S03]  /*16830*/  LDSM.16.MT88.4 R12, [R185+0xc000] ;  /* 0x00c00000b90c783b */ /* 0x000fe60000004200 */
[----:B------:R-:W-:Y:S01]  /*16840*/  FSEL R165, R165, RZ, P1 ;  /* 0x000000ffa5a57208 */ /* 0x000fe20000800000 */
[----:B------:R-:W1:Y:S04]  /*16850*/  SHFL.BFLY PT, R5, R10, 0x1, 0x1f ;  /* 0x0c201f000a057f89 */ /* 0x000e6800000e0000 */
        /* <DEDUP_REMOVED lines=20> */
[----:B------:R-:W-:Y:S01]  /*169a0*/  MUFU.EX2 R149, R149 ;  /* 0x0000009500957308 */ /* 0x000fe20000000800 */
[C---:B------:R-:W-:Y:S01]  /*169b0*/  FSETP.NEU.FTZ.AND P0, PT, R2.reuse, -INF , PT ;  /* 0xff8000000200780b */ /* 0x040fe20003f1d000 */
[----:B------:R-:W-:Y:S01]  /*169c0*/  FMUL.FTZ R157, R2, UR8 ;  /* 0x00000008029d7c20 */ /* 0x000fe20008410000 */
[----:B------:R-:W-:Y:S02]  /*169d0*/  FADD.FTZ R4, R132, -R5 ;  /* 0x8000000584047221 */ /* 0x000fe40000010000 */
[----:B------:R-:W-:Y:S02]  /*169e0*/  FSEL R6, R2, RZ, P0 ;  /* 0x000000ff02067208 */ /* 0x000fe40000000000 */
[----:B------:R-:W-:Y:S01]  /*169f0*/  FSEL R157, R157, RZ, P0 ;  /* 0x000000ff9d9d7208 */ /* 0x000fe20000000000 */
[----:B------:R-:W-:Y:S01]  /*16a00*/  FMUL.FTZ R132, R4, UR8 ;  /* 0x0000000804847c20 */ /* 0x000fe20008410000 */
[----:B------:R-:W1:Y:S01]  /*16a10*/  MUFU.EX2 R148, R148 ;  /* 0x0000009400947308 */ /* 0x000e620000000800 */
[----:B------:R-:W-:Y:S01]  /*16a20*/  FADD.FTZ R3, R3, -R6 ;  /* 0x8000000603037221 */ /* 0x000fe20000010000 */
[----:B--2---:R-:W-:Y:S01]  /*16a30*/  F2FP.F16.F32.PACK_AB R4, R150, R154 ;  /* 0x0000009a9604723e */ /* 0x004fe200000000ff */
[--C-:B------:R-:W-:Y:S01]  /*16a40*/  FFMA.FTZ R151, R16, UR8, -R157.reuse ;  /* 0x0000000810977c23 */ /* 0x100fe2000801089d */
[----:B------:R-:W-:Y:S01]  /*16a50*/  IADD3 R16, PT, PT, R185, 0xc000, RZ ;  /* 0x0000c000b9107810 */ /* 0x000fe20007ffe0ff */
[----:B------:R-:W-:Y:S01]  /*16a60*/  FMUL.FTZ R3, R3, UR8 ;  /* 0x0000000803037c20 */ /* 0x000fe20008410000 */
[--C-:B------:R-:W-:Y:S01]  /*16a70*/  FFMA.FTZ R152, R20, UR8, -R157.reuse ;  /* 0x0000000814987c23 */ /* 0x100fe2000801089d */
[--C-:B------:R-:W-:Y:S01]  /*16a80*/  FFMA.FTZ R134, R22, UR8, -R157.reuse ;  /* 0x0000000816867c23 */ /* 0x100fe2000801089d */
[----:B------:R-:W-:Y:S01]  /*16a90*/  @P2 IADD3 R156, PT, PT, R16, -0x40, RZ ;  /* 0xffffffc0109c2810 */ /* 0x000fe20007ffe0ff */
[--C-:B------:R-:W-:Y:S01]  /*16aa0*/  FFMA.FTZ R18, R18, UR8, -R157.reuse ;  /* 0x0000000812127c23 */ /* 0x100fe2000801089d */
[----:B------:R-:W2:Y:S01]  /*16ab0*/  MUFU.EX2 R132, R132 ;  /* 0x0000008400847308 */ /* 0x000ea20000000800 */
[----:B------:R-:W-:Y:S01]  /*16ac0*/  LDSM.16.MT88.4 R20, [R159+0xc000] ;  /* 0x00c000009f14783b */ /* 0x000fe20000004200 */
[----:B------:R-:W-:Y:S01]  /*16ad0*/  FFMA.FTZ R171, R212, UR8, -R157 ;  /* 0x00000008d4ab7c23 */ /* 0x000fe2000801089d */
[----:B------:R-:W-:-:S02]  /*16ae0*/  IMAD.IADD R155, R155, 0x1, R156 ;  /* 0x000000019b9b7824 */ /* 0x000fc400078e029c */
[--C-:B------:R-:W-:Y:S01]  /*16af0*/  FFMA.FTZ R174, R136, UR8, -R157.reuse ;  /* 0x0000000888ae7c23 */ /* 0x100fe2000801089d */
[----:B------:R-:W3:Y:S01]  /*16b00*/  LDSM.16.MT88.4 R28, [R156] ;  /* 0x000000009c1c783b */ /* 0x000ee20000004200 */
[--C-:B------:R-:W-:Y:S01]  /*16b10*/  FFMA.FTZ R176, R146, UR8, -R157.reuse ;  /* 0x0000000892b07c23 */ /* 0x100fe2000801089d */
[----:B-1----:R-:W-:Y:S01]  /*16b20*/  F2FP.F16.F32.PACK_AB R6, R148, R149 ;  /* 0x000000959406723e */ /* 0x002fe200000000ff */
[----:B------:R-:W1:Y:S01]  /*16b30*/  MUFU.EX2 R3, R3 ;  /* 0x0000000300037308 */ /* 0x000e620000000800 */
[--C-:B------:R-:W-:Y:S01]  /*16b40*/  FFMA.FTZ R173, R144, UR8, -R157.reuse ;  /* 0x0000000890ad7c23 */ /* 0x100fe2000801089d */
[----:B------:R-:W-:Y:S01]  /*16b50*/  LDSM.16.MT88.4 R136, [R185+0xc800] ;  /* 0x00c80000b988783b */ /* 0x000fe20000004200 */
[--C-:B------:R-:W-:Y:S01]  /*16b60*/  FFMA.FTZ R179, R190, UR8, -R157.reuse ;  /* 0x00000008beb37c23 */ /* 0x100fe2000801089d */
[--C-:B------:R-:W-:Y:S01]  /*16b70*/  FFMA.FTZ R190, R142, UR8, -R157.reuse ;  /* 0x000000088ebe7c23 */ /* 0x100fe2000801089d */
[--C-:B------:R-:W-:Y:S01]  /*16b80*/  FFMA.FTZ R180, R180, UR8, -R157.reuse ;  /* 0x00000008b4b47c23 */ /* 0x100fe2000801089d */
[----:B------:R-:W-:Y:S01]  /*16b90*/  LDSM.16.MT88.4 R144, [R156+0x4800] ;  /* 0x004800009c90783b */ /* 0x000fe20000004200 */
[--C-:B------:R-:W-:Y:S01]  /*16ba0*/  FFMA.FTZ R187, R178, UR8, -R157.reuse ;  /* 0x00000008b2bb7c23 */ /* 0x100fe2000801089d */
        /* <DEDUP_REMOVED lines=9> */
[-C--:B-1----:R-:W-:Y:S01]  /*16c40*/  FMUL.FTZ R34, R106, R3.reuse ;  /* 0x000000036a227220 */ /* 0x082fe20000410000 */
[-C--:B------:R-:W-:Y:S01]  /*16c50*/  FMUL.FTZ R35, R107, R3.reuse ;  /* 0x000000036b237220 */ /* 0x080fe20000410000 */
[-C--:B------:R-:W-:Y:S01]  /*16c60*/  FMUL.FTZ R26, R114, R3.reuse ;  /* 0x00000003721a7220 */ /* 0x080fe20000410000 */
[-C--:B------:R-:W-:Y:S01]  /*16c70*/  FMUL.FTZ R27, R115, R3.reuse ;  /* 0x00000003731b7220 */ /* 0x080fe20000410000 */
[----:B------:R-:W1:Y:S01]  /*16c80*/  LDSM.16.MT88.4 R104, [R159+0xe000] ;  /* 0x00e000009f68783b */ /* 0x000e620000004200 */
        /* <DEDUP_REMOVED lines=90> */
[C---:B--2---:R-:W-:Y:S01]  /*17230*/  HMMA.16816.F32 R60, R4.reuse, R108, R60 ;  /* 0x0000006c043c723c */ /* 0x044fe2000000183c */
[-C--:B------:R-:W-:Y:S01]  /*17240*/  FMUL.FTZ R124, R124, R132.reuse ;  /* 0x000000847c7c7220 */ /* 0x080fe20000410000 */
[-C--:B------:R-:W-:Y:S01]  /*17250*/  FMUL.FTZ R125, R125, R132.reuse ;  /* 0x000000847d7d7220 */ /* 0x080fe20000410000 */
[----:B------:R-:W2:Y:S01]  /*17260*/  MUFU.EX2 R170, R170 ;  /* 0x000000aa00aa7308 */ /* 0x000ea20000000800 */
        /* <DEDUP_REMOVED lines=20> */
[----:B-1----:R-:W-:Y:S01]  /*173b0*/  HMMA.16816.F32 R68, R4, R104, R68 ;  /* 0x000000680444723c */ /* 0x002fe20000001844 */
[----:B------:R-:W-:Y:S01]  /*173c0*/  LDSM.16.MT88.4 R140, [R185+0xd000] ;  /* 0x00d00000b98c783b */ /* 0x000fe20000004200 */
[----:B------:R-:W-:Y:S01]  /*173d0*/  FFMA.FTZ R157, R158, UR8, -R157 ;  /* 0x000000089e9d7c23 */ /* 0x000fe2000801089d */
[----:B------:R-:W-:Y:S01]  /*173e0*/  MUFU.EX2 R171, R171 ;  /* 0x000000ab00ab7308 */ /* 0x000fe20000000800 */
[----:B------:R-:W-:Y:S01]  /*173f0*/  FFMA.FTZ R215, R215, R132, R154 ;  /* 0x00000084d7d77223 */ /* 0x000fe2000001009a */
[----:B------:R-:W-:Y:S01]  /*17400*/  FFMA.FTZ R3, R213, R3, R152 ;  /* 0x00000003d5037223 */ /* 0x000fe20000010098 */
[----:B------:R-:W-:-:S02]  /*17410*/  IMAD.MOV.U32 R132, RZ, RZ, R133 ;  /* 0x000000ffff847224 */ /* 0x000fc400078e0085 */
[C---:B------:R-:W-:Y:S01]  /*17420*/  HMMA.16816.F32 R72, R4.reuse, R106, R72 ;  /* 0x0000006a0448723c */ /* 0x040fe20000001848 */
[----:B------:R-:W1:Y:S01]  /*17430*/  LDSM.16.MT88.4 R104, [R155+0x4000] ;  /* 0x004000009b68783b */ /* 0x000e620000004200 */
[----:B------:R-:W-:Y:S01]  /*17440*/  FADD.FTZ R150, R150, R215 ;  /* 0x000000d796967221 */ /* 0x000fe20000010000 */
[----:B------:R-:W2:Y:S01]  /*17450*/  MUFU.EX2 R174, R174 ;  /* 0x000000ae00ae7308 */ /* 0x000ea20000000800 */
[----:B------:R-:W-:Y:S01]  /*17460*/  FADD.FTZ R3, R134, R3 ;  /* 0x0000000386037221 */ /* 0x000fe20000010000 */
[----:B------:R-:W-:Y:S02]  /*17470*/  @P4 IMAD.MOV.U32 R132, RZ, RZ, R133 ;  /* 0x000000ffff844224 */ /* 0x000fe400078e0085 */
[----:B------:R-:W-:Y:S01]  /*17480*/  FADD.FTZ R149, R149, R150 ;  /* 0x0000009695957221 */ /* 0x000fe20000010000 */
[C---:B------:R-:W-:Y:S01]  /*17490*/  HMMA.16816.F32 R32, R4.reuse, R120, R32 ;  /* 0x000000780420723c */ /* 0x040fe20000001820 */
[----:B------:R-:W-:Y:S02]  /*174a0*/  FADD.FTZ R0, R0, R3 ;  /* 0x0000000300007221 */ /* 0x000fe40000010000 */
[----:B------:R-:W-:Y:S01]  /*174b0*/  FADD.FTZ R148, R148, R149 ;  /* 0x0000009594947221 */ /* 0x000fe20000010000 */
[----:B------:R-:W-:Y:S01]  /*174c0*/  MUFU.EX2 R176, R176 ;  /* 0x000000b000b07308 */ /* 0x000fe20000000800 */
[-C--:B------:R-:W-:Y:S01]  /*174d0*/  MOV R3, R2.reuse ;  /* 0x0000000200037202 */ /* 0x080fe20000000f00 */
[----:B------:R-:W-:Y:S01]  /*174e0*/  FADD.FTZ R0, R151, R0 ;  /* 0x0000000097007221 */ /* 0x000fe20000010000 */
[----:B------:R-:W-:Y:S01]  /*174f0*/  @P4 MOV R3, R2 ;  /* 0x0000000200034202 */ /* 0x000fe20000000f00 */
[C---:B------:R-:W-:Y:S01]  /*17500*/  HMMA.16816.F32 R100, R4.reuse, R122, R100 ;  /* 0x0000007a0464723c */ /* 0x040fe20000001864 */
[----:B------:R-:W-:Y:S03]  /*17510*/  LDSM.16.MT88.4 R120, [R185+0xe800] ;  /* 0x00e80000b978783b */ /* 0x000fe60000004200 */
[----:B------:R-:W2:Y:S04]  /*17520*/  MUFU.EX2 R173, R173 ;  /* 0x000000ad00ad7308 */ /* 0x000ea80000000800 */
[C---:B---3--:R-:W-:Y:S04]  /*17530*/  HMMA.16816.F32 R76, R4.reuse, R112, R76 ;  /* 0x00000070044c723c */ /* 0x048fe8000000184c */
[----:B------:R-:W-:Y:S04]  /*17540*/  MUFU.EX2 R175, R175 ;  /* 0x000000af00af7308 */ /* 0x000fe80000000800 */
[C---:B------:R-:W-:Y:S01]  /*17550*/  HMMA.16816.F32 R80, R4.reuse, R114, R80 ;  /* 0x000000720450723c */ /* 0x040fe20000001850 */
[----:B------:R-:W3:Y:S03]  /*17560*/  LDSM.16.MT88.4 R112, [R159+0xc800] ;  /* 0x00c800009f70783b */ /* 0x000ee60000004200 */
[----:B------:R-:W3:Y:S04]  /*17570*/  MUFU.EX2 R208, R208 ;  /* 0x000000d000d07308 */ /* 0x000ee80000000800 */
[C---:B----4-:R-:W-:Y:S04]  /*17580*/  HMMA.16816.F32 R84, R4.reuse, R108, R84 ;  /* 0x0000006c0454723c */ /* 0x050fe80000001854 */
[----:B------:R-:W-:Y:S04]  /*17590*/  MUFU.EX2 R177, R177 ;  /* 0x000000b100b17308 */ /* 0x000fe80000000800 */
[C---:B------:R-:W-:Y:S01]  /*175a0*/  HMMA.16816.F32 R88, R4.reuse, R110, R88 ;  /* 0x0000006e0458723c */ /* 0x040fe20000001858 */
[----:B------:R-:W4:Y:S03]  /*175b0*/  LDSM.16.MT88.4 R108, [R156+0x2800] ;  /* 0x002800009c6c783b */ /* 0x000f260000004200 */
[----:B------:R-:W-:Y:S04]  /*175c0*/  MUFU.EX2 R188, R188 ;  /* 0x000000bc00bc7308 */ /* 0x000fe80000000800 */
        /* <DEDUP_REMOVED lines=10> */
[C---:B-1----:R-:W-:Y:S04]  /*17670*/  HMMA.16816.F32 R92, R4.reuse, R104, R92 ;  /* 0x00000068045c723c */ /* 0x042fe8000000185c */
[----:B------:R-:W-:Y:S04]  /*17680*/  MUFU.EX2 R163, R163 ;  /* 0x000000a300a37308 */ /* 0x000fe80000000800 */
[----:B------:R-:W-:Y:S01]  /*17690*/  HMMA.16816.F32 R4, R4, R106, R96 ;  /* 0x0000006a0404723c */ /* 0x000fe20000001860 */
[----:B--2---:R-:W-:Y:S01]  /*176a0*/  F2FP.F16.F32.PACK_AB R96, R170, R167 ;  /* 0x000000a7aa60723e */ /* 0x004fe200000000ff */
        /* <DEDUP_REMOVED lines=143> */
.L_x_6218:
[----:B------:R-:W-:-:S07]  /*17fa0*/  IADD3 R135, PT, PT, R153, -0x1, RZ ;  /* 0xffffffff99877810 */ /* 0x000fce0007ffe0ff */
.L_x_6224:
        /* <DEDUP_REMOVED lines=10> */
[----:B------:R-:W-:Y:S01]  /*18050*/  MOV R209, RZ ;  /* 0x000000ff00d17202 */ /* 0x000fe20000000f00 */
[----:B------:R-:W-:Y:S01]  /*18060*/  VIADD R211, R135, 0x1 ;  /* 0x0000000187d37836 */ /* 0x000fe20000000000 */
[----:B------:R-:W-:Y:S01]  /*18070*/  LOP3.LUT R210, R3, 0x20, R192, 0xfe, !PT ;  /* 0x0000002003d27812 */ /* 0x000fe200078efec0 */
        /* <DEDUP_REMOVED lines=9> */
.L_x_6229:
        /* <DEDUP_REMOVED lines=10> */
[----:B-----5:R-:W-:Y:S01]  /*181b0*/  @!P3 IMAD.SHL.U32 R12, R8, 0x40, RZ ;  /* 0x00000040080cb824 */ /* 0x020fe200078e00ff */
[C---:B------:R-:W-:Y:S01]  /*181c0*/  LOP3.LUT R217, R181.reuse, 0x38, RZ, 0xc0, !PT ;  /* 0x00000038b5d97812 */ /* 0x040fe200078ec0ff */
[C---:B------:R-:W-:Y:S01]  /*181d0*/  IMAD.SHL.U32 R6, R181.reuse, 0x8, RZ ;  /* 0x00000008b5067824 */ /* 0x040fe200078e00ff */
[--C-:B------:R-:W-:Y:S01]  /*181e0*/  LOP3.LUT R7, R4, 0x1c0, R5.reuse, 0xf8, !PT ;  /* 0x000001c004077812 */ /* 0x100fe200078ef805 */
[----:B------:R-:W-:Y:S01]  /*181f0*/  @!P3 IMAD.X R12, RZ, RZ, ~R12, P0 ;  /* 0x000000ffff0cb224 */ /* 0x000fe200000e0e0c */
[----:B------:R-:W-:Y:S01]  /*18200*/  LOP3.LUT R4, R186, 0x8, RZ, 0xc0, !PT ;  /* 0x00000008ba047812 */ /* 0x000fe200078ec0ff */
[----:B------:R-:W-:Y:S01]  /*18210*/  IMAD.SHL.U32 R184, R181, 0x20, RZ ;  /* 0x00000020b5b87824 */ /* 0x000fe200078e00ff */
[----:B------:R-:W-:Y:S02]  /*18220*/  LOP3.LUT R193, R5, 0x400, RZ, 0xc0, !PT ;  /* 0x0000040005c17812 */ /* 0x000fe400078ec0ff */
[----:B------:R-:W-:Y:S02]  /*18230*/  @!P3 SHF.R.S64 R9, R9, 0x1f, R12 ;  /* 0x0000001f0909b819 */ /* 0x000fe4000000100c */
[----:B------:R-:W-:Y:S02]  /*18240*/  LOP3.LUT R3, R4, 0x1c0, R5, 0xf8, !PT ;  /* 0x000001c004037812 */ /* 0x000fe400078ef805 */
[--C-:B------:R-:W-:Y:S02]  /*18250*/  LOP3.LUT R4, R7, 0x38, R6.reuse, 0x78, !PT ;  /* 0x0000003807047812 */ /* 0x100fe400078e7806 */
[--C-:B------:R-:W-:Y:S02]  /*18260*/  LOP3.LUT R217, R217, 0x1f8, R6.reuse, 0x78, !PT ;  /* 0x000001f8d9d97812 */ /* 0x100fe400078e7806 */
[----:B------:R-:W-:Y:S01]  /*18270*/  @!P3 IADD3 R198, P0, PT, R198, R9, RZ ;  /* 0x00000009c6c6b210 */ /* 0x000fe20007f1e0ff */
[----:B------:R-:W-:Y:S01]  /*18280*/  IMAD R193, R4, 0x2, R193 ;  /* 0x0000000204c17824 */ /* 0x000fe200078e02c1 */
[--C-:B------:R-:W-:Y:S01]  /*18290*/  LOP3.LUT R217, R217, 0x1e00, R6.reuse, 0xf8, !PT ;  /* 0x00001e00d9d97812 */ /* 0x100fe200078ef806 */
[----:B------:R-:W-:Y:S01]  /*182a0*/  IMAD.MOV.U32 R4, RZ, RZ, R199 ;  /* 0x000000ffff047224 */ /* 0x000fe200078e00c7 */
[----:B------:R-:W-:Y:S02]  /*182b0*/  LOP3.LUT R3, R3, 0x38, R6, 0x78, !PT ;  /* 0x0000003803037812 */ /* 0x000fe400078e7806 */
        /* <DEDUP_REMOVED lines=57> */
[C---:B----4-:R-:W-:Y:S01]  /*18650*/  IMAD.WIDE.U32 R14, R13.reuse, UR10, R14 ;  /* 0x0000000a0d0e7c25 */ /* 0x050fe2000f8e000e */
[----:B------:R-:W-:Y:S02]  /*18660*/  SHF.R.S32.HI R6, RZ, 0x1f, R13 ;  /* 0x0000001fff067819 */ /* 0x000fe4000001140d */
[----:B------:R-:W-:Y:S03]  /*18670*/  LEA R198, P0, R14, R10, 0x1 ;  /* 0x0000000a0ec67211 */ /* 0x000fe600078008ff */
[----:B------:R-:W-:Y:S04]  /*18680*/  IMAD R6, R6, UR10, RZ ;  /* 0x0000000a06067c24 */ /* 0x000fe8000f8e02ff */
[----:B------:R-:W-:Y:S04]  /*18690*/  IMAD R6, R13, UR11, R6 ;  /* 0x0000000b0d067c24 */ /* 0x000fe8000f8e0206 */
[----:B------:R-:W-:Y:S05]  /*186a0*/  IMAD.IADD R199, R15, 0x1, R6 ;  /* 0x000000010fc77824 */ /* 0x000fea00078e0206 */
[----:B------:R-:W-:Y:S07]  /*186b0*/  LEA.HI.X R199, R14, R4, R199, 0x1, P0 ;  /* 0x000000040ec77211 */ /* 0x000fee00000f0cc7 */
.L_x_6226:
        /* <DEDUP_REMOVED lines=13> */
[----:B------:R-:W-:Y:S01]  /*18790*/  IADD3 R6, P1, PT, R7, R12, RZ ;  /* 0x0000000c07067210 */ /* 0x000fe20007f3e0ff */
[C---:B------:R-:W-:Y:S01]  /*187a0*/  IMAD.X R13, R8.reuse, 0x1, R199, P0 ;  /* 0x00000001080d7824 */ /* 0x040fe200000e06c7 */
[----:B------:R-:W-:Y:S01]  /*187b0*/  LEA R172, R3, UR5, 0x1 ;  /* 0x0000000503ac7c11 */ /* 0x000fe2000f8e08ff */
[----:B------:R-:W-:Y:S01]  /*187c0*/  LDGSTS.E.BYPASS.LTC128B.128 [R217+0x10000], desc[UR6][R198.64+0x100] ;  /* 0x10000100c6d97fae */ /* 0x000fe2000b981a06 */
[----:B------:R-:W-:Y:S01]  /*187d0*/  IADD3 R4, P0, PT, R7, R6, RZ ;  /* 0x0000000607047210 */ /* 0x000fe20007f1e0ff */
[C---:B------:R-:W-:Y:S01]  /*187e0*/  IMAD.X R7, R8.reuse, 0x1, R13, P1 ;  /* 0x0000000108077824 */ /* 0x040fe200008e060d */
[C---:B------:R-:W-:Y:S01]  /*187f0*/  LOP3.LUT P2, RZ, R181.reuse, 0x4, RZ, 0xc0, !PT ;  /* 0x00000004b5ff7812 */ /* 0x040fe2000784c0ff */
[----:B------:R-:W-:Y:S02]  /*18800*/  LDGSTS.E.BYPASS.LTC128B.128 [R217+0xc800], desc[UR6][R12.64] ;  /* 0x0c8000000cd97fae */ /* 0x000fe4000b981a06 */
[----:B------:R-:W-:Y:S01]  /*18810*/  IMAD.X R5, R8, 0x1, R7, P0 ;  /* 0x0000000108057824 */ /* 0x000fe200000e0607 */
[----:B------:R-:W-:Y:S01]  /*18820*/  LOP3.LUT P0, RZ, R181, 0x2, RZ, 0xc0, !PT ;  /* 0x00000002b5ff7812 */ /* 0x000fe2000780c0ff */
        /* <DEDUP_REMOVED lines=14> */
[----:B------:R-:W-:Y:S04]  /*18910*/  LDGSTS.E.BYPASS.LTC128B.128 [R217+0xd800], desc[UR6][R4.64] ;  /* 0x0d80000004d97fae */ /* 0x000fe8000b981a06 */
        /* <DEDUP_REMOVED lines=239> */
.L_x_6228:
        /* <DEDUP_REMOVED lines=25> */
.L_x_6227:
[C---:B------:R-:W-:Y:S01]  /*199a0*/  VIADD R139, R210.reuse, 0xffffffe0 ;  /* 0xffffffe0d28b7836 */ /* 0x040fe20000000000 */
[C---:B-1----:R-:W-:Y:S01]  /*199b0*/  IADD3 R133, PT, PT, R210.reuse, -0x18, RZ ;  /* 0xffffffe8d2857810 */ /* 0x042fe20007ffe0ff */
        /* <DEDUP_REMOVED lines=541> */
.L_x_6225:
[----:B------:R-:W1:Y:S01]  /*1bb90*/  SHFL.BFLY PT, R2, R215, 0x2, 0x1f ;  /* 0x0c401f00d7027f89 */ /* 0x000e6200000e0000 */
[C---:B------:R-:W-:Y:S01]  /*1bba0*/  SHF.L.U32 R10, R181.reuse, 0x4, RZ ;  /* 0x00000004b50a7819 */ /* 0x040fe200000006ff */
[----:B------:R-:W2:Y:S01]  /*1bbb0*/  S2UR UR10, SR_CTAID.Y ;  /* 0x00000000000a79c3 */ /* 0x000ea20000002600 */
[----:B------:R-:W-:Y:S01]  /*1bbc0*/  SHF.L.U32 R11, R181, 0x1, RZ ;  /* 0x00000001b50b7819 */ /* 0x000fe200000006ff */
[----:B------:R-:W3:Y:S01]  /*1bbd0*/  SHFL.BFLY PT, R0, R213, 0x2, 0x1f ;  /* 0x0c401f00d5007f89 */ /* 0x000ee200000e0000 */
[----:B------:R-:W-:Y:S01]  /*1bbe0*/  LOP3.LUT R4, R10, 0x1c0, RZ, 0xc0, !PT ;  /* 0x000001c00a047812 */ /* 0x000fe200078ec0ff */
[----:B------:R-:W4:Y:S01]  /*1bbf0*/  LDCU UR4, c[0x0][0x44c] ;  /* 0x00008980ff0477ac */ /* 0x000f220008000800 */
[--C-:B------:R-:W-:Y:S01]  /*1bc00*/  LOP3.LUT R9, R184, 0x6, R11.reuse, 0xf8, !PT ;  /* 0x00000006b8097812 */ /* 0x100fe200078ef80b */
[----:B------:R-:W-:Y:S01]  /*1bc10*/  BSSY.RECONVERGENT B0, `(.L_x_6230) ;  /* 0x00000ef000007945 */ /* 0x000fe20003800200 */
[----:B------:R-:W-:Y:S01]  /*1bc20*/  LOP3.LUT R4, R4, 0x38, R11, 0xf8, !PT ;  /* 0x0000003804047812 */ /* 0x000fe200078ef80b */
[----:B------:R-:W-:Y:S01]  /*1bc30*/  S2UR UR9, SR_CTAID.Z ;  /* 0x00000000000979c3 */ /* 0x000fe20000002700 */
[----:B------:R-:W-:-:S02]  /*1bc40*/  LOP3.LUT R11, R186, 0x30, RZ, 0xc0, !PT ;  /* 0x00000030ba0b7812 */ /* 0x000fc400078ec0ff */
[----:B------:R-:W-:Y:S02]  /*1bc50*/  LOP3.LUT R4, R9, R4, RZ, 0xfc, !PT ;  /* 0x0000000409047212 */ /* 0x000fe400078efcff */
[----:B------:R-:W-:Y:S02]  /*1bc60*/  LOP3.LUT R10, R10, 0x10, RZ, 0xc0, !PT ;  /* 0x000000100a0a7812 */ /* 0x000fe400078ec0ff */
        /* <DEDUP_REMOVED lines=15> */
[----:B------:R-:W-:-:S03]  /*1bd60*/  SHF.R.U32.HI R2, RZ, 0x2, R181 ;  /* 0x00000002ff027819 */ /* 0x000fc600000116b5 */
[----:B------:R-:W2:Y:S01]  /*1bd70*/  MUFU.RCP R8, R7 ;  /* 0x0000000700087308 */ /* 0x000ea20000001000 */
[----:B-----5:R-:W-:Y:S01]  /*1bd80*/  FADD.FTZ R6, R13, R6 ;  /* 0x000000060d067221 */ /* 0x020fe20000010000 */
[----:B------:R-:W-:Y:S01]  /*1bd90*/  FSETP.NE.FTZ.AND P1, PT, R7, RZ, PT ;  /* 0x000000ff0700720b */ /* 0x000fe20003f35000 */
[----:B----4-:R-:W-:Y:S01]  /*1bda0*/  USHF.L.U32 UR8, UR8, 0x6, URZ ;  /* 0x0000000608087899 */ /* 0x010fe200080006ff */
[----:B------:R-:W-:Y:S02]  /*1bdb0*/  LOP3.LUT R2, R11, 0x7, R2, 0xf8, !PT ;  /* 0x000000070b027812 */ /* 0x000fe400078ef802 */
[----:B------:R-:W-:Y:S02]  /*1bdc0*/  FSETP.NE.FTZ.AND P0, PT, R6, RZ, PT ;  /* 0x000000ff0600720b */ /* 0x000fe40003f15000 */
[----:B------:R-:W3:Y:S02]  /*1bdd0*/  MUFU.RCP R5, R6 ;  /* 0x0000000600057308 */ /* 0x000ee40000001000 */
[----:B------:R-:W-:-:S05]  /*1bde0*/  R2P PR, R181, 0x18 ;  /* 0x00000018b5007804 */ /* 0x000fca0000000000 */
        /* <DEDUP_REMOVED lines=140> */
[----:B------:R-:W-:Y:S01]  /*1c6b0*/  STS.64 [R13+0x4000], R48 ;  /* 0x004000300d007388 */ /* 0x000fe20000000a00 */
[----:B------:R-:W-:-:S03]  /*1c6c0*/  LOP3.LUT P0, RZ, R181, 0x3, RZ, 0xc0, !PT ;  /* 0x00000003b5ff7812 */ /* 0x000fc6000780c0ff */
        /* <DEDUP_REMOVED lines=67> */
.L_x_6231:
[----:B------:R-:W-:Y:S05]  /*1cb00*/  BSYNC.RECONVERGENT B0 ;  /* 0x0000000000007941 */ /* 0x000fea0003800200 */
.L_x_6230:
        /* <DEDUP_REMOVED lines=50> */
.L_x_6232:
        /* <DEDUP_REMOVED lines=13> */
.L_x_6933:


//--------------------- .text._ZN5flash24flash_fwd_splitkv_kernelI23Flash_fwd_kernel_traitsILi192ELi64ELi64ELi4ELb0ELb0EN7cutlass6half_tE19Flash_kernel_traitsILi192ELi64ELi64ELi4ES3_EELb0ELb1ELb0ELb0ELb1ELb1ELb1ELb1EEEvNS_16Flash_fwd_paramsE --------------------------
	.section	.text._ZN5flash24flash_fwd_splitkv_kernelI23Flash_fwd_kernel_traitsILi192ELi64ELi64ELi4ELb0ELb0EN7cutlass6half_tE19Flash_kernel_traitsILi192ELi64ELi64ELi4ES3_EELb0ELb1ELb0ELb0ELb1ELb1ELb1ELb1EEEvNS_16Flash_fwd_paramsE,"ax",@progbits
	.align	128
        .global         _ZN5flash24flash_fwd_splitkv_kernelI23Flash_fwd_kernel_traitsILi192ELi64ELi64ELi4ELb0ELb0EN7cutlass6half_tE19Flash_kernel_traitsILi192ELi64ELi64ELi4ES3_EELb0ELb1ELb0ELb0ELb1ELb1ELb1ELb1EEEvNS_16Flash_fwd_paramsE
        .type           _ZN5flash24flash_fwd_splitkv_kernelI23Flash_fwd_kernel_traitsILi192ELi64ELi64ELi4ELb0ELb0EN7cutlass6half_tE19Flash_kernel_traitsILi192ELi64ELi64ELi4ES3_EELb0ELb1ELb0ELb0ELb1ELb1ELb1ELb1EEEvNS_16Flash_fwd_paramsE,@function
        .size           _ZN5flash24flash_fwd_splitkv_kernelI23Flash_fwd_kernel_traitsILi192ELi64ELi64ELi4ELb0ELb0EN7cutlass6half_tE19Flash_kernel_traitsILi192ELi64ELi64ELi4ES3_EELb0ELb1ELb0ELb0ELb1ELb1ELb1ELb1EEEvNS_16Flash_fwd_paramsE,(.L_x_6934 - _ZN5flash24flash_fwd_splitkv_kernelI23Flash_fwd_kernel_traitsILi192ELi64ELi64ELi4ELb0ELb0EN7cutlass6half_tE19Flash_kernel_traitsILi192ELi64ELi64ELi4ES3_EELb0ELb1ELb0ELb0ELb1ELb1ELb1ELb1EEEvNS_16Flash_fwd_paramsE)
        .other          _ZN5flash24flash_fwd_splitkv_kernelI23Flash_fwd_kernel_traitsILi192ELi64ELi64ELi4ELb0ELb0EN7cutlass6half_tE19Flash_kernel_traitsILi192ELi64ELi64ELi4ES3_EELb0ELb1ELb0ELb0ELb1ELb1ELb1ELb1EEEvNS_16Flash_fwd_paramsE,@"STO_CUDA_ENTRY STV_DEFAULT"
_ZN5flash24flash_fwd_splitkv_kernelI23Flash_fwd_kernel_traitsILi192ELi64ELi64ELi4ELb0ELb0EN7cutlass6half_tE19Flash_kernel_traitsILi192ELi64ELi64ELi4ES3_EELb0ELb1ELb0ELb0ELb1ELb1ELb1ELb1EEEvNS_16Flash_fwd_paramsE:
.text._ZN5flash24flash_fwd_splitkv_kernelI23Flash_fwd_kernel_traitsILi192ELi64ELi64ELi4ELb0ELb0EN7cutlass6half_tE19Flash_kernel_traitsILi192ELi64ELi64ELi4ES3_EELb0ELb1ELb0ELb0ELb1ELb1ELb1ELb1EEEvNS_16Flash_fwd_paramsE:
        /* <DEDUP_REMOVED lines=70> */
.L_x_6233:
[----:B------:R-:W-:Y:S05]  /*0460*/  @!P3 EXIT ;  /* 0x000000000000b94d */ /* 0x000fea0003800000 */
[----:B------:R-:W2:Y:S01]  /*0470*/  LDC R8, c[0x0][0x374] ;  /* 0x0000dd00ff087b82 */ /* 0x000ea20000000800 */
[--C-:B-----5:R-:W-:Y:S01]  /*0480*/  IMAD.IADD R83, R83, 0x1, -R0.reuse ;  /* 0x0000000153537824 */ /* 0x120fe200078e0a00 */
[----:B------:R-:W3:Y:S01]  /*0490*/  S2R R135, SR_TID.X ;  /* 0x0000000000877919 */ /* 0x000ee20000002100 */
[----:B------:R-:W-:-:S05]  /*04a0*/  @P1 IMAD.IADD R75, R75, 0x1, -R0 ;  /* 0x000000014b4b1824 */ /* 0x000fca00078e0a00 */
[----:B------:R-:W4:Y:S01]  /*04b0*/  LDC R2, c[0x0][0x438] ;  /* 0x00010e00ff027b82 */ /* 0x000f220000000800 */
[----:B--2---:R-:W-:-:S04]  /*04c0*/  IABS R14, R8 ;  /* 0x00000008000e7213 */ /* 0x004fc80000000000 */
[----:B-1----:R-:W1:Y:S01]  /*04d0*/  I2F.RP R10, R14 ;  /* 0x0000000e000a7306 */ /* 0x002e620000209400 */
[----:B----4-:R-:W-:-:S05]  /*04e0*/  VIADD R2, R2, 0x3f ;  /* 0x0000003f02027836 */ /* 0x010fca0000000000 */
[----:B------:R-:W-:-:S04]  /*04f0*/  SHF.R.S32.HI R17, RZ, 0x1f, R2 ;  /* 0x0000001fff117819 */ /* 0x000fc80000011402 */
        /* <DEDUP_REMOVED lines=11> */
[----:B------:R-:W-:Y:S02]  /*05b0*/  IMAD R16, R11, R14, RZ ;  /* 0x0000000e0b107224 */ /* 0x000fe400078e02ff */
[----:B------:R-:W1:Y:S02]  /*05c0*/  LDC R11, c[0x0][0x504] ;  /* 0x00014100ff0b7b82 */ /* 0x000e640000000800 */
[----:B------:R-:W-:-:S06]  /*05d0*/  IMAD.HI.U32 R16, R3, R16, R2 ;  /* 0x0000001003107227 */ /* 0x000fcc00078e0002 */
[----:B------:R-:W2:Y:S01]  /*05e0*/  @!P1 LDC.64 R2, c[0x0][0x488] ;  /* 0x00012200ff029b82 */ /* 0x000ea20000000a00 */
[----:B------:R-:W-:-:S04]  /*05f0*/  IMAD.HI.U32 R15, R16, R19, RZ ;  /* 0x00000013100f7227 */ /* 0x000fc800078e00ff */
[----:B------:R-:W-:-:S03]  /*0600*/  IMAD R19, R15, R10, R19 ;  /* 0x0000000a0f137224 */ /* 0x000fc600078e0213 */
[----:B------:R-:W4:Y:S02]  /*0610*/  @!P1 LDC R10, c[0x0][0x43c] ;  /* 0x00010f00ff0a9b82 */ /* 0x000f240000000800 */
[----:B------:R-:W-:Y:S01]  /*0620*/  ISETP.GT.U32.AND P3, PT, R14, R19, PT ;  /* 0x000000130e00720c */ /* 0x000fe20003f64070 */
[----:B-1----:R-:W-:-:S12]  /*0630*/  IMAD.IADD R76, R200, 0x1, R11 ;  /* 0x00000001c84c7824 */ /* 0x002fd800078e020b */
[----:B------:R-:W-:Y:S01]  /*0640*/  @!P3 IMAD.IADD R19, R19, 0x1, -R14 ;  /* 0x000000011313b824 */ /* 0x000fe200078e0a0e */
[----:B--2---:R-:W-:Y:S01]  /*0650*/  @!P1 ISETP.NE.U32.AND P0, PT, R2, RZ, PT ;  /* 0x000000ff0200920c */ /* 0x004fe20003f05070 */
[----:B------:R-:W-:Y:S01]  /*0660*/  @!P3 VIADD R15, R15, 0x1 ;  /* 0x000000010f0fb836 */ /* 0x000fe20000000000 */
[----:B------:R-:W1:Y:S02]  /*0670*/  S2R R2, SR_CTAID.Y ;  /* 0x0000000000027919 */ /* 0x000e640000002600 */
[----:B------:R-:W-:Y:S02]  /*0680*/  @!P1 ISETP.NE.AND.EX P0, PT, R3, RZ, PT, P0 ;  /* 0x000000ff0300920c */ /* 0x000fe40003f05300 */
[----:B------:R-:W2:Y:S01]  /*0690*/  LDC R3, c[0x0][0x508] ;  /* 0x00014200ff037b82 */ /* 0x000ea20000000800 */
[----:B------:R-:W-:Y:S02]  /*06a0*/  ISETP.GE.U32.AND P4, PT, R19, R14, PT ;  /* 0x0000000e1300720c */ /* 0x000fe40003f86070 */
[----:B----4-:R-:W-:-:S02]  /*06b0*/  @!P1 SEL R10, R10, RZ, P0 ;  /* 0x000000ff0a0a9207 */ /* 0x010fc40000000000 */
[----:B------:R-:W-:-:S03]  /*06c0*/  LOP3.LUT R14, R17, R8, RZ, 0x3c, !PT ;  /* 0x00000008110e7212 */ /* 0x000fc600078e3cff */
[----:B------:R-:W-:Y:S01]  /*06d0*/  @!P1 IMAD.IADD R75, R83, 0x1, R10 ;  /* 0x00000001534b9824 */ /* 0x000fe200078e020a */
[----:B------:R-:W-:Y:S02]  /*06e0*/  ISETP.GE.AND P0, PT, R14, RZ, PT ;  /* 0x000000ff0e00720c */ /* 0x000fe40003f06270 */
[----:B------:R-:W-:Y:S01]  /*06f0*/  ISETP.NE.AND P1, PT, R8, RZ, PT ;  /* 0x000000ff0800720c */ /* 0x000fe20003f25270 */
[----:B------:R-:W-:Y:S01]  /*0700*/  VIADD R10, R75, 0x3f ;  /* 0x0000003f4b0a7836 */ /* 0x000fe20000000000 */
[----:B------:R-:W-:Y:S01]  /*0710*/  IADD3 R11, PT, PT, -R76, R77, R75 ;  /* 0x0000004d4c0b7210 */ /* 0x000fe20007ffe14b */
[----:B------:R-:W-:-:S03]  /*0720*/  @P4 VIADD R15, R15, 0x1 ;  /* 0x000000010f0f4836 */ /* 0x000fc60000000000 */
[----:B------:R-:W-:Y:S02]  /*0730*/  IADD3 R14, PT, PT, R10, R77, -R200 ;  /* 0x0000004d0a0e7210 */ /* 0x000fe40007ffe8c8 */
[----:B------:R-:W-:-:S03]  /*0740*/  SHF.R.S32.HI R17, RZ, 0x1f, R10 ;  /* 0x0000001fff117819 */ /* 0x000fc6000001140a */
[----:B------:R-:W-:Y:S01]  /*0750*/  @!P0 IMAD.MOV R15, RZ, RZ, -R15 ;  /* 0x000000ffff0f8224 */ /* 0x000fe200078e0a0f */
[----:B------:R-:W-:Y:S02]  /*0760*/  LEA.HI R17, R17, R10, RZ, 0x6 ;  /* 0x0000000a11117211 */ /* 0x000fe400078f30ff */
[----:B--2---:R-:W-:Y:S02]  /*0770*/  IADD3 R3, PT, PT, R14, 0x40, R3 ;  /* 0x000000400e037810 */ /* 0x004fe40007ffe003 */
[----:B------:R-:W-:Y:S02]  /*0780*/  @!P1 LOP3.LUT R15, RZ, R8, RZ, 0x33, !PT ;  /* 0x00000008ff0f9212 */ /* 0x000fe400078e33ff */
[----:B------:R-:W-:Y:S02]  /*0790*/  SHF.R.S32.HI R14, RZ, 0x1f, R11 ;  /* 0x0000001fff0e7819 */ /* 0x000fe4000001140b */
[----:B------:R-:W-:Y:S01]  /*07a0*/  SHF.R.S32.HI R8, RZ, 0x1f, R3 ;  /* 0x0000001fff087819 */ /* 0x000fe20000011403 */
[----:B-1----:R-:W-:Y:S01]  /*07b0*/  IMAD R10, R15, R2, RZ ;  /* 0x000000020f0a7224 */ /* 0x002fe200078e02ff */
[----:B------:R-:W-:-:S02]  /*07c0*/  LEA.HI R14, R14, R11, RZ, 0x6 ;  /* 0x0000000b0e0e7211 */ /* 0x000fc400078f30ff */
[----:B------:R-:W-:Y:S02]  /*07d0*/  LEA.HI R8, R8, R3, RZ, 0x6 ;  /* 0x0000000308087211 */ /* 0x000fe400078f30ff */
[----:B------:R-:W-:Y:S02]  /*07e0*/  SHF.R.S32.HI R17, RZ, 0x6, R17 ;  /* 0x00000006ff117819 */ /* 0x000fe40000011411 */
[----:B------:R-:W-:Y:S02]  /*07f0*/  SHF.R.S32.HI R195, RZ, 0x6, R14 ;  /* 0x00000006ffc37819 */ /* 0x000fe4000001140e */
[----:B------:R-:W-:Y:S02]  /*0800*/  SHF.R.S32.HI R8, RZ, 0x6, R8 ;  /* 0x00000006ff087819 */ /* 0x000fe40000011408 */
[C---:B------:R-:W-:Y:S02]  /*0810*/  VIADDMNMX R17, R10.reuse, R15, R17, PT ;  /* 0x0000000f0a117246 */ /* 0x040fe40003800111 */
[----:B------:R-:W-:-:S02]  /*0820*/  VIMNMX R195, PT, PT, R10, R195, !PT ;  /* 0x000000c30ac37248 */ /* 0x000fc40007fe0100 */
[----:B------:R-:W-:-:S04]  /*0830*/  VIMNMX R134, PT, PT, R17, R8, PT ;  /* 0x0000000811867248 */ /* 0x000fc80003fe0100 */
[----:B------:R-:W-:-:S13]  /*0840*/  ISETP.GE.AND P0, PT, R195, R134, PT ;  /* 0x00000086c300720c */ /* 0x000fda0003f06270 */
[----:B---3--:R-:W-:Y:S05]  /*0850*/  @!P0 BRA `(.L_x_6234) ;  /* 0x0000000400648947 */ /* 0x008fea0003800000 */
        /* <DEDUP_REMOVED lines=89> */
.L_x_6234:
        /* <DEDUP_REMOVED lines=9> */
.L_x_6235:
        /* <DEDUP_REMOVED lines=107> */
.L_x_6236:
        /* <DEDUP_REMOVED lines=15> */
.L_x_6238:
[----:B------:R-:W2:Y:S01]  /*1620*/  LDC.64 R4, c[0x0][0x3b8] ;  /* 0x0000ee00ff047b82 */ /* 0x000ea20000000a00 */
[----:B-1----:R-:W-:-:S05]  /*1630*/  IADD3 R2, PT, PT, R0, R7, RZ ;  /* 0x0000000700027210 */ /* 0x002fca0007ffe0ff */
[C---:B--2---:R-:W-:Y:S02]  /*1640*/  IMAD R19, R2.reuse, R5, RZ ;  /* 0x0000000502137224 */ /* 0x044fe400078e02ff */
[----:B------:R-:W-:-:S05]  /*1650*/  IMAD.WIDE.U32 R2, R2, R4, RZ ;  /* 0x0000000402027225 */ /* 0x000fca00078e00ff */
[----:B------:R-:W-:Y:S02]  /*1660*/  IADD3 R19, PT, PT, R3, R19, RZ ;  /* 0x0000001303137210 */ /* 0x000fe40007ffe0ff */
[----:B------:R-:W-:Y:S02]  /*1670*/  MOV R18, R2 ;  /* 0x0000000200127202 */ /* 0x000fe40000000f00 */
.L_x_6239:
        /* <DEDUP_REMOVED lines=14> */
.L_x_6240:
[----:B------:R-:W1:Y:S01]  /*1760*/  LDC.64 R2, c[0x0][0x3c0] ;  /* 0x0000f000ff027b82 */ /* 0x000e620000000a00 */
[----:B------:R-:W-:-:S05]  /*1770*/  IADD3 R0, PT, PT, R0, R7, RZ ;  /* 0x0000000700007210 */ /* 0x000fca0007ffe0ff */
[C---:B-1----:R-:W-:Y:S02]  /*1780*/  IMAD R21, R0.reuse, R3, RZ ;  /* 0x0000000300157224 */ /* 0x042fe400078e02ff */
[----:B-----5:R-:W-:-:S05]  /*1790*/  IMAD.WIDE.U32 R6, R0, R2, RZ ;  /* 0x0000000200067225 */ /* 0x020fca00078e00ff */
[----:B------:R-:W-:Y:S02]  /*17a0*/  IADD3 R21, PT, PT, R7, R21, RZ ;  /* 0x0000001507157210 */ /* 0x000fe40007ffe0ff */
[----:B------:R-:W-:-:S07]  /*17b0*/  MOV R20, R6 ;  /* 0x0000000600147202 */ /* 0x000fce0000000f00 */
.L_x_6241:
        /* <DEDUP_REMOVED lines=51> */
.L_x_6237:
        /* <DEDUP_REMOVED lines=13> */
[----:B------:R-:W-:-:S02]  /*1bc0*/  SHF.L.U32 R73, R4, 0x4, RZ ;  /* 0x0000000404497819 */ /* 0x000fc400000006ff */
[----:B------:R-:W-:Y:S02]  /*1bd0*/  IADD3 R14, P3, PT, R26, R14, RZ ;  /* 0x0000000e1a0e7210 */ /* 0x000fe40007f7e0ff */
[----:B------:R-:W2:Y:S01]  /*1be0*/  @!P2 LDC.64 R6, c[0x0][0x398] ;  /* 0x0000e600ff06ab82 */ /* 0x000ea20000000a00 */
[----:B------:R-:W-:Y:S02]  /*1bf0*/  SHF.L.U64.HI R78, R2, 0x4, R3 ;  /* 0x00000004024e7819 */ /* 0x000fe40000010203 */
[----:B------:R-:W-:Y:S01]  /*1c00*/  IADD3.X R15, PT, PT, RZ, R11, RZ, P3, !PT ;  /* 0x0000000bff0f7210 */ /* 0x000fe20001ffe4ff */
[----:B-1----:R-:W-:Y:S01]  /*1c10*/  @P2 IMAD.WIDE.U32 R20, R12, R122, RZ ;  /* 0x0000007a0c142225 */ /* 0x002fe200078e00ff */
[----:B------:R-:W-:Y:S02]  /*1c20*/  SHF.L.U32 R80, R135, 0x6, RZ ;  /* 0x0000000687507819 */ /* 0x000fe400000006ff */
[----:B------:R-:W-:Y:S01]  /*1c30*/  SHF.L.U32 R133, R74, 0x6, RZ ;  /* 0x000000064a857819 */ /* 0x000fe200000006ff */
[----:B------:R-:W-:Y:S01]  /*1c40*/  IMAD.WIDE.U32 R14, R124, R4, R14 ;  /* 0x000000047c0e7225 */ /* 0x000fe200078e000e */
[----:B------:R-:W-:-:S02]  /*1c50*/  SHF.R.S32.HI R4, RZ, 0x1f, R83 ;  /* 0x0000001fff047819 */ /* 0x000fc40000011453 */
[----:B------:R-:W-:Y:S01]  /*1c60*/  LOP3.LUT R80, R80, 0x1c0, RZ, 0xc0, !PT ;  /* 0x000001c050507812 */ /* 0x000fe200078ec0ff */
[----:B------:R-:W-:Y:S01]  /*1c70*/  IMAD R87, R124, R5, R15 ;  /* 0x000000057c577224 */ /* 0x000fe200078e020f */
[----:B------:R-:W-:Y:S02]  /*1c80*/  SHF.L.U32 R86, R14, 0x1, RZ ;  /* 0x000000010e567819 */ /* 0x000fe400000006ff */
[----:B------:R-:W-:Y:S02]  /*1c90*/  LEA.HI R4, R4, R83, RZ, 0x6 ;  /* 0x0000005304047211 */ /* 0x000fe400078f30ff */
[----:B------:R-:W-:Y:S02]  /*1ca0*/  SHF.L.U64.HI R87, R14, 0x1, R87 ;  /* 0x000000010e577819 */ /* 0x000fe40000010257 */
[----:B------:R-:W-:Y:S01]  /*1cb0*/  SHF.R.S32.HI R4, RZ, 0x6, R4 ;  /* 0x00000006ff047819 */ /* 0x000fe20000011404 */
[----:B--2---:R-:W-:-:S03]  /*1cc0*/  @!P2 IMAD.WIDE.U32 R18, R201, R6, RZ ;  /* 0x00000006c912a225 */ /* 0x004fc600078e00ff */
[----:B------:R-:W-:Y:S01]  /*1cd0*/  VIMNMX R81, PT, PT, R195, R4, !PT ;  /* 0x00000004c3517248 */ /* 0x000fe20007fe0100 */
        /* <DEDUP_REMOVED lines=19> */
[----:B------:R-:W-:Y:S02]  /*1e10*/  IMAD R85, R124, R3, R17 ;  /* 0x000000037c557224 */ /* 0x000fe400078e0211 */
[C---:B------:R-:W-:Y:S02]  /*1e20*/  IMAD.SHL.U32 R84, R16.reuse, 0x2, RZ ;  /* 0x0000000210547824 */ /* 0x040fe400078e00ff */
[----:B------:R-:W-:Y:S01]  /*1e30*/  IMAD.SHL.U32 R2, R135, 0x4, RZ ;  /* 0x0000000487027824 */ /* 0x000fe200078e00ff */
[----:B------:R-:W-:Y:S01]  /*1e40*/  SHF.L.U64.HI R85, R16, 0x1, R85 ;  /* 0x0000000110557819 */ /* 0x000fe20000010255 */
[----:B------:R-:W-:Y:S02]  /*1e50*/  IMAD R7, R19, R122, RZ ;  /* 0x0000007a13077224 */ /* 0x000fe400078e02ff */
[----:B------:R-:W-:Y:S01]  /*1e60*/  IMAD.IADD R13, R13, 0x1, R10 ;  /* 0x000000010d0d7824 */ /* 0x000fe200078e020a */
[----:B-1----:R-:W-:Y:S01]  /*1e70*/  LEA.HI R117, R6, R6, RZ, 0x1 ;  /* 0x0000000606757211 */ /* 0x002fe200078f08ff */
[----:B------:R-:W-:Y:S01]  /*1e80*/  IMAD R7, R18, R123, R7 ;  /* 0x0000007b12077224 */ /* 0x000fe200078e0207 */
[----:B--2---:R-:W-:Y:S01]  /*1e90*/  IADD3 R84, P2, PT, R84, UR4, RZ ;  /* 0x0000000454547c10 */ /* 0x004fe2000ff5e0ff */
[----:B------:R-:W-:Y:S01]  /*1ea0*/  IMAD.WIDE.U32 R122, R18, R122, R12 ;  /* 0x0000007a127a7225 */ /* 0x000fe200078e000c */
[----:B------:R-:W-:-:S02]  /*1eb0*/  LOP3.LUT R2, R2, 0x1c, RZ, 0xc0, !PT ;  /* 0x0000001c02027812 */ /* 0x000fc400078ec0ff */
[----:B------:R-:W-:Y:S01]  /*1ec0*/  IADD3.X R85, PT, PT, R85, UR5, RZ, P2, !PT ;  /* 0x0000000555557c10 */ /* 0x000fe200097fe4ff */
[----:B------:R-:W-:Y:S01]  /*1ed0*/  IMAD.MOV.U32 R196, RZ, RZ, R86 ;  /* 0x000000ffffc47224 */ /* 0x000fe200078e0056 */
[----:B------:R-:W-:Y:S01]  /*1ee0*/  ISETP.GT.AND P2, PT, R134, R81, PT ;  /* 0x000000518600720c */ /* 0x000fe20003f44270 */
[----:B------:R-:W-:Y:S01]  /*1ef0*/  IMAD.MOV.U32 R198, RZ, RZ, R84 ;  /* 0x000000ffffc67224 */ /* 0x000fe200078e0054 */
        /* <DEDUP_REMOVED lines=112> */
.L_x_6264:
        /* <DEDUP_REMOVED lines=105> */
.L_x_6244:
        /* <DEDUP_REMOVED lines=157> */
.L_x_6248:
[----:B---34-:R-:W-:Y:S05]  /*3660*/  BSYNC.RECONVERGENT B0 ;  /* 0x0000000000007941 */ /* 0x018fea0003800200 */
.L_x_6247:
        /* <DEDUP_REMOVED lines=153> */
.L_x_6250:
[----:B------:R-:W-:Y:S05]  /*4000*/  BSYNC.RECONVERGENT B0 ;  /* 0x0000000000007941 */ /* 0x000fea0003800200 */
.L_x_6249:
        /* <DEDUP_REMOVED lines=159> */
.L_x_6252:
[----:B------:R-:W-:Y:S05]  /*4a00*/  BSYNC.RECONVERGENT B0 ;  /* 0x0000000000007941 */ /* 0x000fea0003800200 */
.L_x_6251:
        /* <DEDUP_REMOVED lines=162> */
.L_x_6254:
[----:B------:R-:W-:Y:S05]  /*5430*/  BSYNC.RECONVERGENT B0 ;  /* 0x0000000000007941 */ /* 0x000fea0003800200 */
.L_x_6253:
[----:B------:R-:W2:Y:S01]  /*5440*/  LDC R31, c[0x0][0x450] ;  /* 0x00011400ff1f7b82 */ /* 0x000ea20000000800 */
[----:B-1----:R-:W-:Y:S05]  /*5450*/  IMAD.U32 R3, R52, -0x20, RZ ;  /* 0xffffffe034037824 */ /* 0x002fea00078e00ff */
[C---:B------:R-:W-:Y:S02]  /*5460*/  LEA R28, P1, R3.reuse, R28, 0x1 ;  /* 0x0000001c031c7211 */ /* 0x040fe400078208ff */
[C---:B------:R-:W-:Y:S02]  /*5470*/  LEA R60, P0, R3.reuse, R60, 0x1 ;  /* 0x0000003c033c7211 */ /* 0x040fe400078008ff */
[C---:B------:R-:W-:Y:S02]  /*5480*/  LEA.HI.X.SX32 R29, R3.reuse, R29, 0x1, P1 ;  /* 0x0000001d031d7211 */ /* 0x040fe400008f0eff */
[----:B------:R-:W-:Y:S01]  /*5490*/  LEA.HI.X.SX32 R61, R3, R61, 0x1, P0 ;  /* 0x0000003d033d7211 */ /* 0x000fe200000f0eff */
[----:B------:R-:W-:Y:S05]  /*54a0*/  BRA `(.L_x_6245) ;  /* 0x0000004400287947 */ /* 0x000fea0003800000 */
.L_x_6246:
        /* <DEDUP_REMOVED lines=271> */
.L_x_6256:
[----:B---34-:R-:W-:Y:S05]  /*65a0*/  BSYNC.RECONVERGENT B0 ;  /* 0x0000000000007941 */ /* 0x018fea0003800200 */
.L_x_6255:
        /* <DEDUP_REMOVED lines=270> */
.L_x_6258:
[----:B------:R-:W-:Y:S05]  /*7690*/  BSYNC.RECONVERGENT B0 ;  /* 0x0000000000007941 */ /* 0x000fea0003800200 */
.L_x_6257:
        /* <DEDUP_REMOVED lines=272> */
.L_x_6260:
[----:B------:R-:W-:Y:S05]  /*87a0*/  BSYNC.RECONVERGENT B0 ;  /* 0x0000000000007941 */ /* 0x000fea0003800200 */
.L_x_6259:
        /* <DEDUP_REMOVED lines=275> */
.L_x_6262:
[----:B------:R-:W-:Y:S05]  /*98e0*/  BSYNC.RECONVERGENT B0 ;  /* 0x0000000000007941 */ /* 0x000fea0003800200 */
.L_x_6261:
[----:B------:R-:W2:Y:S01]  /*98f0*/  LDC R31, c[0x0][0x450] ;  /* 0x00011400ff1f7b82 */ /* 0x000ea20000000800 */
[----:B-1----:R-:W-:Y:S05]  /*9900*/  IMAD.U32 R119, R119, -0x20, RZ ;  /* 0xffffffe077777824 */ /* 0x002fea00078e00ff */
[C---:B------:R-:W-:Y:S02]  /*9910*/  LEA R92, P1, R119.reuse, R92, 0x1 ;  /* 0x0000005c775c7211 */ /* 0x040fe400078208ff */
[C---:B------:R-:W-:Y:S02]  /*9920*/  LEA R90, P0, R119.reuse, R90, 0x1 ;  /* 0x0000005a775a7211 */ /* 0x040fe400078008ff */
[C---:B------:R-:W-:Y:S02]  /*9930*/  LEA.HI.X.SX32 R93, R119.reuse, R93, 0x1, P1 ;  /* 0x0000005d775d7211 */ /* 0x040fe400008f0eff */
[----:B------:R-:W-:Y:S09]  /*9940*/  LEA.HI.X.SX32 R91, R119, R91, 0x1, P0 ;  /* 0x0000005b775b7211 */ /* 0x000ff200000f0eff */
.L_x_6245:
[----:B------:R-:W-:Y:S05]  /*9950*/  BSYNC.RECONVERGENT B1 ;  /* 0x0000000000017941 */ /* 0x000fea0003800200 */
.L_x_6243:
        /* <DEDUP_REMOVED lines=90> */
.L_x_6263:
[----:B------:R-:W-:Y:S02]  /*9f00*/  IADD3 R88, P1, PT, R88, R95, RZ ;  /* 0x0000005f58587210 */ /* 0x000fe40007f3e0ff */
[----:B------:R-:W-:Y:S03]  /*9f10*/  IADD3 R24, P0, PT, R24, R99, RZ ;  /* 0x0000006318187210 */ /* 0x000fe60007f1e0ff */
[----:B------:R-:W-:Y:S02]  /*9f20*/  IMAD.X R89, R89, 0x1, R94, P1 ;  /* 0x0000000159597824 */ /* 0x000fe400008e065e */
[----:B------:R-:W-:Y:S01]  /*9f30*/  IMAD.X R25, R25, 0x1, R97, P0 ;  /* 0x0000000119197824 */ /* 0x000fe200000e0661 */
[----:B------:R-:W-:Y:S07]  /*9f40*/  @P3 BRA `(.L_x_6264) ;  /* 0xffffff8400ac3947 */ /* 0x000fee000383ffff */
.L_x_6242:
        /* <DEDUP_REMOVED lines=47> */
.L_x_6268:
[----:B------:R-:W-:Y:S05]  /*a240*/  BSYNC.RECONVERGENT B0 ;  /* 0x0000000000007941 */ /* 0x000fea0003800200 */
.L_x_6267:
        /* <DEDUP_REMOVED lines=11> */
.L_x_6266:
        /* <DEDUP_REMOVED lines=75> */
.L_x_6274:
[----:B------:R-:W-:Y:S05]  /*a7b0*/  BSYNC.RECONVERGENT B0 ;  /* 0x0000000000007941 */ /* 0x000fea0003800200 */
.L_x_6273:
        /* <DEDUP_REMOVED lines=46> */
.L_x_6276:
[----:B------:R-:W-:Y:S05]  /*aaa0*/  BSYNC.RECONVERGENT B0 ;  /* 0x0000000000007941 */ /* 0x000fea0003800200 */
.L_x_6275:
        /* <DEDUP_REMOVED lines=46> */
.L_x_6278:
[----:B------:R-:W-:Y:S05]  /*ad90*/  BSYNC.RECONVERGENT B0 ;  /* 0x0000000000007941 */ /* 0x000fea0003800200 */
.L_x_6277:
[----:B------:R4:W-:Y:S02]  /*ada0*/  STS.128 [R0+0x4000], R8 ;  /* 0x0040000800007388 */ /* 0x0009e40000000c00 */
.L_x_6272:
[----:B------:R-:W-:Y:S05]  /*adb0*/  BSYNC.RECONVERGENT B1 ;  /* 0x0000000000017941 */ /* 0x000fea0003800200 */
.L_x_6271:
        /* <DEDUP_REMOVED lines=62> */
.L_x_6282:
[----:B------:R-:W-:Y:S05]  /*b1a0*/  BSYNC.RECONVERGENT B0 ;  /* 0x0000000000007941 */ /* 0x000fea0003800200 */
.L_x_6281:
        /* <DEDUP_REMOVED lines=56> */
.L_x_6284:
[----:B------:R-:W-:Y:S05]  /*b530*/  BSYNC.RECONVERGENT B0 ;  /* 0x0000000000007941 */ /* 0x000fea0003800200 */
.L_x_6283:
        /* <DEDUP_REMOVED lines=56> */
.L_x_6286:
[----:B------:R-:W-:Y:S05]  /*b8c0*/  BSYNC.RECONVERGENT B0 ;  /* 0x0000000000007941 */ /* 0x000fea0003800200 */
.L_x_6285:
[----:B------:R4:W-:Y:S02]  /*b8d0*/  STS.128 [R0+0x4800], R8 ;  /* 0x0048000800007388 */ /* 0x0009e40000000c00 */
.L_x_6280:
[----:B------:R-:W-:Y:S05]  /*b8e0*/  BSYNC.RECONVERGENT B1 ;  /* 0x0000000000017941 */ /* 0x000fea0003800200 */
.L_x_6279:
        /* <DEDUP_REMOVED lines=62> */
.L_x_6290:
[----:B------:R-:W-:Y:S05]  /*bcd0*/  BSYNC.RECONVERGENT B0 ;  /* 0x0000000000007941 */ /* 0x000fea0003800200 */
.L_x_6289:
        /* <DEDUP_REMOVED lines=56> */
.L_x_6292:
[----:B------:R-:W-:Y:S05]  /*c060*/  BSYNC.RECONVERGENT B0 ;  /* 0x0000000000007941 */ /* 0x000fea0003800200 */
.L_x_6291:
        /* <DEDUP_REMOVED lines=56> */
.L_x_6294:
[----:B------:R-:W-:Y:S05]  /*c3f0*/  BSYNC.RECONVERGENT B0 ;  /* 0x0000000000007941 */ /* 0x000fea0003800200 */
.L_x_6293:
[----:B------:R1:W-:Y:S02]  /*c400*/  STS.128 [R0+0x5000], R8 ;  /* 0x0050000800007388 */ /* 0x0003e40000000c00 */
.L_x_6288:
[----:B------:R-:W-:Y:S05]  /*c410*/  BSYNC.RECONVERGENT B1 ;  /* 0x0000000000017941 */ /* 0x000fea0003800200 */
.L_x_6287:
        /* <DEDUP_REMOVED lines=63> */
.L_x_6296:
[----:B------:R-:W-:Y:S05]  /*c810*/  BSYNC.RECONVERGENT B0 ;  /* 0x0000000000007941 */ /* 0x000fea0003800200 */
.L_x_6295:
        /* <DEDUP_REMOVED lines=55> */
.L_x_6298:
[----:B------:R-:W-:Y:S05]  /*cb90*/  BSYNC.RECONVERGENT B0 ;  /* 0x0000000000007941 */ /* 0x000fea0003800200 */
.L_x_6297:
        /* <DEDUP_REMOVED lines=54> */
.L_x_6300:
[----:B------:R-:W-:Y:S05]  /*cf00*/  BSYNC.RECONVERGENT B0 ;  /* 0x0000000000007941 */ /* 0x000fea0003800200 */
.L_x_6299:
[----:B------:R4:W-:Y:S01]  /*cf10*/  STS.128 [R0+0x5800], R8 ;  /* 0x0058000800007388 */ /* 0x0009e20000000c00 */
[----:B------:R-:W-:Y:S05]  /*cf20*/  BRA `(.L_x_6269) ;  /* 0x0000004000947947 */ /* 0x000fea0003800000 */
.L_x_6270:
        /* <DEDUP_REMOVED lines=93> */
.L_x_6304:
[----:B------:R-:W-:Y:S05]  /*d500*/  BSYNC.RECONVERGENT B0 ;  /* 0x0000000000007941 */ /* 0x000fea0003800200 */
.L_x_6303:
        /* <DEDUP_REMOVED lines=83> */
.L_x_6306:
[----:B------:R-:W-:Y:S05]  /*da40*/  BSYNC.RECONVERGENT B0 ;  /* 0x0000000000007941 */ /* 0x000fea0003800200 */
.L_x_6305:
        /* <DEDUP_REMOVED lines=83> */
.L_x_6308:
[----:B------:R-:W-:Y:S05]  /*df80*/  BSYNC.RECONVERGENT B0 ;  /* 0x0000000000007941 */ /* 0x000fea0003800200 */
.L_x_6307:
[----:B------:R4:W-:Y:S02]  /*df90*/  STS.128 [R0+0x4000], R32 ;  /* 0x0040002000007388 */ /* 0x0009e40000000c00 */
.L_x_6302:
[----:B------:R-:W-:Y:S05]  /*dfa0*/  BSYNC.RECONVERGENT B1 ;  /* 0x0000000000017941 */ /* 0x000fea0003800200 */
.L_x_6301:
        /* <DEDUP_REMOVED lines=92> */
.L_x_6312:
[----:B------:R-:W-:Y:S05]  /*e570*/  BSYNC.RECONVERGENT B0 ;  /* 0x0000000000007941 */ /* 0x000fea0003800200 */
.L_x_6311:
        /* <DEDUP_REMOVED lines=85> */
.L_x_6314:
[----:B------:R-:W-:Y:S05]  /*ead0*/  BSYNC.RECONVERGENT B0 ;  /* 0x0000000000007941 */ /* 0x000fea0003800200 */
.L_x_6313:
        /* <DEDUP_REMOVED lines=84> */
.L_x_6316:
[----:B------:R-:W-:Y:S05]  /*f020*/  BSYNC.RECONVERGENT B0 ;  /* 0x0000000000007941 */ /* 0x000fea0003800200 */
.L_x_6315:
[----:B------:R1:W-:Y:S02]  /*f030*/  STS.128 [R0+0x4800], R32 ;  /* 0x0048002000007388 */ /* 0x0003e40000000c00 */
.L_x_6310:
[----:B------:R-:W-:Y:S05]  /*f040*/  BSYNC.RECONVERGENT B1 ;  /* 0x0000000000017941 */ /* 0x000fea0003800200 */
.L_x_6309:
        /* <DEDUP_REMOVED lines=92> */
.L_x_6320:
[----:B------:R-:W-:Y:S05]  /*f610*/  BSYNC.RECONVERGENT B0 ;  /* 0x0000000000007941 */ /* 0x000fea0003800200 */
.L_x_6319:
        /* <DEDUP_REMOVED lines=85> */
.L_x_6322:
[----:B------:R-:W-:Y:S05]  /*fb70*/  BSYNC.RECONVERGENT B0 ;  /* 0x0000000000007941 */ /* 0x000fea0003800200 */
.L_x_6321:
        /* <DEDUP_REMOVED lines=84> */
.L_x_6324:
[----:B------:R-:W-:Y:S05]  /*100c0*/  BSYNC.RECONVERGENT B0 ;  /* 0x0000000000007941 */ /* 0x000fea0003800200 */
.L_x_6323:
[----:B------:R4:W-:Y:S02]  /*100d0*/  STS.128 [R0+0x5000], R32 ;  /* 0x0050002000007388 */ /* 0x0009e40000000c00 */
.L_x_6318:
[----:B------:R-:W-:Y:S05]  /*100e0*/  BSYNC.RECONVERGENT B1 ;  /* 0x0000000000017941 */ /* 0x000fea0003800200 */
.L_x_6317:
        /* <DEDUP_REMOVED lines=93> */
.L_x_6326:
[----:B------:R-:W-:Y:S05]  /*106c0*/  BSYNC.RECONVERGENT B0 ;  /* 0x0000000000007941 */ /* 0x000fea0003800200 */
.L_x_6325:
        /* <DEDUP_REMOVED lines=84> */
.L_x_6328:
[----:B------:R-:W-:Y:S05]  /*10c10*/  BSYNC.RECONVERGENT B0 ;  /* 0x0000000000007941 */ /* 0x000fea0003800200 */
.L_x_6327:
        /* <DEDUP_REMOVED lines=84> */
.L_x_6330:
[----:B------:R-:W-:Y:S05]  /*11160*/  BSYNC.RECONVERGENT B0 ;  /* 0x0000000000007941 */ /* 0x000fea0003800200 */
.L_x_6329:
[----:B------:R4:W-:Y:S02]  /*11170*/  STS.128 [R0+0x5800], R28 ;  /* 0x0058001c00007388 */ /* 0x0009e40000000c00 */
.L_x_6269:
[----:B------:R-:W-:Y:S05]  /*11180*/  BSYNC.RECONVERGENT B2 ;  /* 0x0000000000027941 */ /* 0x000fea0003800200 */
.L_x_6265:
        /* <DEDUP_REMOVED lines=12> */
[----:B------:R-:W1:Y:S01]  /*11250*/  LDCU.64 UR8, c[0x0][0x508] ;  /* 0x0000a100ff0877ac */ /* 0x000e620008000a00 */
[----:B------:R-:W-:-:S02]  /*11260*/  ISETP.GE.AND P1, PT, R41, R6, PT ;  /* 0x000000062900720c */ /* 0x000fc40003f26270 */
[----:B------:R-:W-:Y:S02]  /*11270*/  ISETP.GE.AND P2, PT, R21, R6, PT ;  /* 0x000000061500720c */ /* 0x000fe40003f46270 */
[----:B------:R-:W-:Y:S01]  /*11280*/  LOP3.LUT R113, R113, 0x400, RZ, 0xc0, !PT ;  /* 0x0000040071717812 */ /* 0x000fe200078ec0ff */
[----:B--2---:R-:W2:Y:S01]  /*11290*/  @!P4 LDC.64 R4, c[0x0][0x3b8] ;  /* 0x0000ee00ff04cb82 */ /* 0x004ea20000000a00 */
[----:B------:R-:W-:-:S03]  /*112a0*/  LOP3.LUT R184, R146, 0x7c00, RZ, 0xc0, !PT ;  /* 0x00007c0092b87812 */ /* 0x000fc600078ec0ff */
[C---:B----4-:R-:W-:Y:S02]  /*112b0*/  @!P5 LEA R8, P0, R73.reuse, R196, 0x1 ;  /* 0x000000c44908d211 */ /* 0x050fe400078008ff */
[----:B------:R-:W-:Y:S01]  /*112c0*/  @!PT LDS RZ, [RZ] ;  /* 0x00000000fffff984 */ /* 0x000fe20000000800 */
[----:B------:R-:W-:Y:S01]  /*112d0*/  @!PT LDS RZ, [RZ] ;  /* 0x00000000fffff984 */ /* 0x000fe20000000800 */
[----:B------:R-:W-:Y:S01]  /*112e0*/  @!PT LDS RZ, [RZ] ;  /* 0x00000000fffff984 */ /* 0x000fe20000000800 */
[----:B------:R-:W-:Y:S02]  /*112f0*/  @!P6 LDGSTS.E.BYPASS.LTC128B.128 [R0+0x6000], desc[UR6][R196.64] ;  /* 0x06000000c400efae */ /* 0x000fe4000b981a06 */
[----:B------:R-:W3:Y:S01]  /*11300*/  @!P3 LDC.64 R2, c[0x0][0x3b8] ;  /* 0x0000ee00ff02bb82 */ /* 0x000ee20000000a00 */
[----:B------:R-:W-:Y:S01]  /*11310*/  @!P5 LEA.HI.X R9, R73, R197, R72, 0x1, P0 ;  /* 0x000000c54909d211 */ /* 0x000fe200000f0c48 */
[----:B------:R-:W-:Y:S01]  /*11320*/  @!P6 LDGSTS.E.BYPASS.LTC128B.128 [R0+0x8000], desc[UR6][R196.64+0x80] ;  /* 0x08000080c400efae */ /* 0x000fe2000b981a06 */
[----:B-1----:R-:W-:-:S03]  /*11330*/  IADD3 R204, PT, PT, R75, UR8, -R200 ;  /* 0x000000084bcc7c10 */ /* 0x002fc6000fffe8c8 */
[----:B------:R-:W-:Y:S04]  /*11340*/  @!P6 LDGSTS.E.BYPASS.LTC128B.128 [R0+0xa000], desc[UR6][R196.64+0x100] ;  /* 0x0a000100c400efae */ /* 0x000fe8000b981a06 */
[----:B------:R-:W-:Y:S04]  /*11350*/  @!P5 LDGSTS.E.BYPASS.LTC128B.128 [R0+0x6800], desc[UR6][R8.64] ;  /* 0x068000000800dfae */ /* 0x000fe8000b981a06 */
[----:B------:R-:W-:Y:S01]  /*11360*/  @!P5 LDGSTS.E.BYPASS.LTC128B.128 [R0+0x8800], desc[UR6][R8.64+0x80] ;  /* 0x088000800800dfae */ /* 0x000fe2000b981a06 */
[----:B--2---:R-:W-:-:S03]  /*11370*/  @!P4 LEA R10, P0, R4, R196, 0x6 ;  /* 0x000000c4040ac211 */ /* 0x004fc600078030ff */
[----:B------:R1:W-:Y:S01]  /*11380*/  @!P5 LDGSTS.E.BYPASS.LTC128B.128 [R0+0xa800], desc[UR6][R8.64+0x100] ;  /* 0x0a8001000800dfae */ /* 0x0003e2000b981a06 */
[----:B------:R-:W-:Y:S02]  /*11390*/  LOP3.LUT P5, RZ, R135, 0x2, RZ, 0xc0, !PT ;  /* 0x0000000287ff7812 */ /* 0x000fe400078ac0ff */
[----:B------:R-:W-:Y:S02]  /*113a0*/  @!P4 LEA.HI.X R11, R4, R197, R5, 0x6, P0 ;  /* 0x000000c5040bc211 */ /* 0x000fe400000f3405 */
[----:B------:R-:W-:Y:S01]  /*113b0*/  ISETP.GE.AND P0, PT, R43, R6, PT ;  /* 0x000000062b00720c */ /* 0x000fe20003f06270 */
[----:B---3--:R-:W-:Y:S01]  /*113c0*/  @!P3 IMAD.WIDE.U32 R4, R2, 0x60, R196 ;  /* 0x000000600204b825 */ /* 0x008fe200078e00c4 */
[----:B------:R-:W2:Y:S01]  /*113d0*/  @!P1 LDC.64 R6, c[0x0][0x3c0] ;  /* 0x0000f000ff069b82 */ /* 0x000ea20000000a00 */
[----:B------:R-:W-:Y:S01]  /*113e0*/  @!P4 LDGSTS.E.BYPASS.LTC128B.128 [R0+0x7000], desc[UR6][R10.64] ;  /* 0x070000000a00cfae */ /* 0x000fe2000b981a06 */
[----:B------:R-:W-:Y:S01]  /*113f0*/  SEL R172, R183, 0xffffffe0, !P5 ;  /* 0xffffffe0b7ac7807 */ /* 0x000fe20006800000 */
[----:B------:R-:W-:Y:S01]  /*11400*/  @!P3 IMAD R3, R3, 0x60, RZ ;  /* 0x000000600303b824 */ /* 0x000fe200078e02ff */
[----:B------:R-:W-:Y:S01]  /*11410*/  @!P3 MOV R12, R4 ;  /* 0x00000004000cb202 */ /* 0x000fe20000000f00 */
[----:B------:R-:W-:Y:S01]  /*11420*/  @!P4 LDGSTS.E.BYPASS.LTC128B.128 [R0+0x9000], desc[UR6][R10.64+0x80] ;  /* 0x090000800a00cfae */ /* 0x000fe2000b981a06 */
[----:B------:R-:W-:-:S02]  /*11430*/  IMAD.SHL.U32 R2, R135, 0x8, RZ ;  /* 0x0000000887027824 */ /* 0x000fc400078e00ff */
[----:B------:R-:W-:Y:S01]  /*11440*/  @!P3 IMAD.IADD R13, R3, 0x1, R5 ;  /* 0x00000001030db824 */ /* 0x000fe200078e0205 */
[----:B------:R3:W-:Y:S01]  /*11450*/  @!P4 LDGSTS.E.BYPASS.LTC128B.128 [R0+0xb000], desc[UR6][R10.64+0x100] ;  /* 0x0b0001000a00cfae */ /* 0x0007e2000b981a06 */
[----:B------:R-:W-:Y:S01]  /*11460*/  LOP3.LUT R3, R80, 0x8, R135, 0x78, !PT ;  /* 0x0000000850037812 */ /* 0x000fe200078e7887 */
[----:B------:R-:W4:Y:S02]  /*11470*/  @!P0 LDC.64 R4, c[0x0][0x3c0] ;  /* 0x0000f000ff048b82 */ /* 0x000f240000000a00 */
[----:B------:R-:W-:Y:S04]  /*11480*/  @!P3 LDGSTS.E.BYPASS.LTC128B.128 [R0+0x7800], desc[UR6][R12.64] ;  /* 0x078000000c00bfae */ /* 0x000fe8000b981a06 */
[----:B------:R-:W-:Y:S04]  /*11490*/  @!P3 LDGSTS.E.BYPASS.LTC128B.128 [R0+0x9800], desc[UR6][R12.64+0x80] ;  /* 0x098000800c00bfae */ /* 0x000fe8000b981a06 */
[----:B------:R2:W-:Y:S01]  /*114a0*/  @!P3 LDGSTS.E.BYPASS.LTC128B.128 [R0+0xb800], desc[UR6][R12.64+0x100] ;  /* 0x0b8001000c00bfae */ /* 0x0005e2000b981a06 */
[----:B-1----:R-:W-:-:S03]  /*114b0*/  @!P2 LEA R8, P3, R79, R198, 0x1 ;  /* 0x000000c64f08a211 */ /* 0x002fc600078608ff */
[----:B------:R-:W0:Y:S01]  /*114c0*/  LDGDEPBAR ;  /* 0x00000000000079af */ /* 0x000e220000000000 */
[----:B------:R-:W-:Y:S01]  /*114d0*/  @!P2 LEA.HI.X R9, R79, R199, R78, 0x1, P3 ;  /* 0x000000c74f09a211 */ /* 0x000fe200018f0c4e */
[----:B----4-:R-:W-:Y:S01]  /*114e0*/  @!P0 IMAD R5, R5, 0x60, RZ ;  /* 0x0000006005058824 */ /* 0x010fe200078e02ff */
[----:B---3--:R-:W-:Y:S02]  /*114f0*/  LOP3.LUT R10, R3, 0x38, R2, 0x78, !PT ;  /* 0x00000038030a7812 */ /* 0x008fe400078e7802 */
[----:B------:R-:W-:Y:S02]  /*11500*/  LOP3.LUT R3, R186, 0x8, RZ, 0xc0, !PT ;  /* 0x00000008ba037812 */ /* 0x000fe400078ec0ff */
[----:B------:R-:W-:Y:S02]  /*11510*/  LEA R113, R10, R113, 0x1 ;  /* 0x000000710a717211 */ /* 0x000fe400078e08ff */
[----:B--2---:R-:W-:Y:S02]  /*11520*/  @!P1 LEA R10, P3, R6, R198, 0x6 ;  /* 0x000000c6060a9211 */ /* 0x004fe400078630ff */
[----:B------:R-:W-:-:S02]  /*11530*/  LOP3.LUT R3, R80, R3, RZ, 0xfc, !PT ;  /* 0x0000000350037212 */ /* 0x000fc400078efcff */
[----:B------:R-:W-:Y:S01]  /*11540*/  @!P1 LEA.HI.X R11, R6, R199, R7, 0x6, P3 ;  /* 0x000000c7060b9211 */ /* 0x000fe200018f3407 */
[----:B------:R-:W-:Y:S01]  /*11550*/  @!P0 IMAD.WIDE.U32 R12, R4, 0x60, R198 ;  /* 0x00000060040c8825 */ /* 0x000fe200078e00c6 */
[----:B------:R-:W-:-:S04]  /*11560*/  DEPBAR.LE SB0, 0x0 ;  /* 0x000080000000791a */ /* 0x000fc80000000000 */
[----:B------:R-:W-:Y:S01]  /*11570*/  BAR.SYNC.DEFER_BLOCKING 0x0 ;  /* 0x0000000000007b1d */ /* 0x000fe20000010000 */
[----:B------:R-:W-:Y:S01]  /*11580*/  LOP3.LUT R7, R184, 0x200, R145, 0xf8, !PT ;  /* 0x00000200b8077812 */ /* 0x000fe200078ef891 */
[----:B------:R-:W-:Y:S01]  /*11590*/  @!P0 IMAD.IADD R5, R5, 0x1, R13 ;  /* 0x0000000105058824 */ /* 0x000fe200078e020d */
[----:B------:R-:W-:Y:S02]  /*115a0*/  LOP3.LUT R78, R3, 0x38, R2, 0x78, !PT ;  /* 0x00000038034e7812 */ /* 0x000fe400078e7802 */
[----:B------:R-:W-:Y:S02]  /*115b0*/  @!P0 MOV R4, R12 ;  /* 0x0000000c00048202 */ /* 0x000fe40000000f00 */
[----:B------:R-:W-:Y:S02]  /*115c0*/  IADD3 R7, PT, PT, R7, R78, RZ ;  /* 0x0000004e07077210 */ /* 0x000fe40007ffe0ff */
[----:B------:R-:W-:Y:S02]  /*115d0*/  IADD3 R79, PT, PT, R113, UR5, RZ ;  /* 0x00000005714f7c10 */ /* 0x000fe4000fffe0ff */
[----:B------:R-:W-:-:S02]  /*115e0*/  LEA R117, R7, UR5, 0x1 ;  /* 0x0000000507757c11 */ /* 0x000fc4000f8e08ff */
[----:B------:R-:W-:-:S03]  /*115f0*/  IADD3 R112, PT, PT, R79, R172, RZ ;  /* 0x000000ac4f707210 */ /* 0x000fc60007ffe0ff */
        /* <DEDUP_REMOVED lines=45> */
[----:B------:R-:W2:Y:S04]  /*118d0*/  LDSM.16.M88.4 R48, [R113+UR5+0x6800] ;  /* 0x006800057130783b */ /* 0x000ea80008000200 */
[----:B------:R-:W3:Y:S04]  /*118e0*/  LDSM.16.M88.4 R24, [R113+UR5+0x6000] ;  /* 0x006000057118783b */ /* 0x000ee80008000200 */
[----:B------:R-:W4:Y:S04]  /*118f0*/  LDSM.16.M88.4 R80, [R113+UR5+0x7000] ;  /* 0x007000057150783b */ /* 0x000f280008000200 */
[----:B------:R-:W-:Y:S04]  /*11900*/  LDSM.16.M88.4 R40, [R116] ;  /* 0x000000007428783b */ /* 0x000fe80000000200 */
[----:B------:R-:W4:Y:S04]  /*11910*/  LDSM.16.M88.4 R16, [R112+0x6800] ;  /* 0x006800007010783b */ /* 0x000f280000000200 */
[----:B------:R-:W4:Y:S04]  /*11920*/  LDSM.16.M88.4 R28, [R112+0x6000] ;  /* 0x00600000701c783b */ /* 0x000f280000000200 */
[----:B-1----:R-:W1:Y:S04]  /*11930*/  LDSM.16.M88.4 R4, [R112+0x7000] ;  /* 0x007000007004783b */ /* 0x002e680000000200 */
[----:B------:R-:W1:Y:S04]  /*11940*/  LDSM.16.M88.4 R44, [R113+UR5+0x7800] ;  /* 0x00780005712c783b */ /* 0x000e680008000200 */
[----:B------:R-:W-:Y:S04]  /*11950*/  LDSM.16.M88.4 R8, [R115] ;  /* 0x000000007308783b */ /* 0x000fe80000000200 */
[----:B------:R-:W1:Y:S01]  /*11960*/  LDSM.16.M88.4 R32, [R79+0x6000] ;  /* 0x006000004f20783b */ /* 0x000e620000000200 */
[C---:B--2---:R-:W-:Y:S03]  /*11970*/  HMMA.16816.F32 R36, R64.reuse, R48, RZ ;  /* 0x000000304024723c */ /* 0x044fe600000018ff */
[----:B------:R-:W2:Y:S04]  /*11980*/  LDSM.16.M88.4 R52, [R112+0x7800] ;  /* 0x007800007034783b */ /* 0x000ea80000000200 */
[----:B------:R-:W-:Y:S01]  /*11990*/  LDSM.16.M88.4 R20, [R79+0x6800] ;  /* 0x006800004f14783b */ /* 0x000fe20000000200 */
[C---:B---3--:R-:W-:Y:S03]  /*119a0*/  HMMA.16816.F32 R12, R64.reuse, R24, RZ ;  /* 0x00000018400c723c */ /* 0x048fe600000018ff */
[----:B------:R-:W-:Y:S04]  /*119b0*/  LDSM.16.M88.4 R96, [R117+0x2000] ;  /* 0x002000007560783b */ /* 0x000fe80000000200 */
[----:B-----5:R-:W-:Y:S01]  /*119c0*/  LDSM.16.M88.4 R60, [R116+0x2000] ;  /* 0x00200000743c783b */ /* 0x020fe20000000200 */
[C---:B------:R-:W-:Y:S03]  /*119d0*/  HMMA.16816.F32 R48, R64.reuse, R50, RZ ;  /* 0x000000324030723c */ /* 0x040fe600000018ff */
[----:B------:R-:W-:Y:S04]  /*119e0*/  LDSM.16.M88.4 R108, [R113+UR5+0x8800] ;  /* 0x00880005716c783b */ /* 0x000fe80008000200 */
[----:B------:R-:W-:Y:S01]  /*119f0*/  LDSM.16.M88.4 R104, [R112+0x8800] ;  /* 0x008800007068783b */ /* 0x000fe20000000200 */
[C---:B----4-:R-:W-:Y:S03]  /*11a00*/  HMMA.16816.F32 R84, R64.reuse, R80, RZ ;  /* 0x000000504054723c */ /* 0x050fe600000018ff */
[----:B------:R-:W-:Y:S04]  /*11a10*/  LDSM.16.M88.4 R100, [R3+0x8000] ;  /* 0x008000000364783b */ /* 0x000fe80000000200 */
[----:B------:R-:W-:Y:S01]  /*11a20*/  LDSM.16.M88.4 R92, [R113+UR5+0x9000] ;  /* 0x00900005715c783b */ /* 0x000fe20008000200 */
[C---:B------:R-:W-:Y:S03]  /*11a30*/  HMMA.16816.F32 R24, R64.reuse, R26, RZ ;  /* 0x0000001a4018723c */ /* 0x040fe600000018ff */
[----:B------:R-:W-:Y:S04]  /*11a40*/  LDSM.16.M88.4 R88, [R113+UR5+0x9800] ;  /* 0x009800057158783b */ /* 0x000fe80008000200 */
[----:B------:R-:W-:Y:S01]  /*11a50*/  LDSM.16.M88.4 R56, [R112+0x9000] ;  /* 0x009000007038783b */ /* 0x000fe20000000200 */
[----:B------:R-:W-:Y:S03]  /*11a60*/  HMMA.16816.F32 R80, R64, R82, RZ ;  /* 0x000000524050723c */ /* 0x000fe600000018ff */
[----:B------:R-:W0:Y:S05]  /*11a70*/  LDGDEPBAR ;  /* 0x00000000000079af */ /* 0x000e2a0000000000 */
[C---:B------:R-:W-:Y:S08]  /*11a80*/  HMMA.16816.F32 R36, R40.reuse, R16, R36 ;  /* 0x000000102824723c */ /* 0x040ff00000001824 */
[C---:B------:R-:W-:Y:S01]  /*11a90*/  HMMA.16816.F32 R48, R40.reuse, R18, R48 ;  /* 0x000000122830723c */ /* 0x040fe20000001830 */
[----:B------:R-:W3:Y:S07]  /*11aa0*/  LDSM.16.M88.4 R16, [R79+0x7000] ;  /* 0x007000004f10783b */ /* 0x000eee0000000200 */
        /* <DEDUP_REMOVED lines=11> */
[----:B------:R-:W4:Y:S07]  /*11b60*/  LDSM.16.M88.4 R32, [R113+UR5+0x8000] ;  /* 0x008000057120783b */ /* 0x000f2e0008000200 */
[C---:B--2---:R-:W-:Y:S08]  /*11b70*/  HMMA.16816.F32 R68, R40.reuse, R52, R68 ;  /* 0x000000342844723c */ /* 0x044ff00000001844 */
[----:B------:R-:W-:Y:S01]  /*11b80*/  HMMA.16816.F32 R64, R40, R54, R64 ;  /* 0x000000362840723c */ /* 0x000fe20000001840 */
[----:B------:R-:W2:Y:S04]  /*11b90*/  LDSM.16.M88.4 R40, [R3+0x6800] ;  /* 0x006800000328783b */ /* 0x000ea80000000200 */
[----:B------:R-:W-:Y:S03]  /*11ba0*/  LDSM.16.M88.4 R52, [R112+0x9800] ;  /* 0x009800007034783b */ /* 0x000fe60000000200 */
[C---:B---3--:R-:W-:Y:S08]  /*11bb0*/  HMMA.16816.F32 R84, R8.reuse, R16, R84 ;  /* 0x000000100854723c */ /* 0x048ff00000001854 */
[----:B------:R-:W-:Y:S01]  /*11bc0*/  HMMA.16816.F32 R80, R8, R18, R80 ;  /* 0x000000120850723c */ /* 0x000fe20000001850 */
[----:B------:R-:W3:Y:S07]  /*11bd0*/  LDSM.16.M88.4 R16, [R112+0x8000] ;  /* 0x008000007010783b */ /* 0x000eee0000000200 */
        /* <DEDUP_REMOVED lines=10> */
[C---:B------:R-:W-:Y:S08]  /*11c80*/  HMMA.16816.F32 R12, R96.reuse, R32, R12 ;  /* 0x00000020600c723c */ /* 0x040ff0000000180c */
[----:B------:R-:W-:Y:S01]  /*11c90*/  HMMA.16816.F32 R24, R96, R34, R24 ;  /* 0x000000226018723c */ /* 0x000fe20000001818 */
[----:B------:R-:W4:Y:S07]  /*11ca0*/  LDSM.16.M88.4 R32, [R114+0x2000] ;  /* 0x002000007220783b */ /* 0x000f2e0000000200 */
[C---:B--2---:R-:W-:Y:S08]  /*11cb0*/  HMMA.16816.F32 R36, R4.reuse, R40, R36 ;  /* 0x000000280424723c */ /* 0x044ff00000001824 */
[----:B------:R-:W-:Y:S01]  /*11cc0*/  HMMA.16816.F32 R48, R4, R42, R48 ;  /* 0x0000002a0430723c */ /* 0x000fe20000001830 */
[----:B------:R-:W2:Y:S07]  /*11cd0*/  LDSM.16.M88.4 R40, [R79+0x8800] ;  /* 0x008800004f28783b */ /* 0x000eae0000000200 */
[C---:B---3--:R-:W-:Y:S08]  /*11ce0*/  HMMA.16816.F32 R12, R60.reuse, R16, R12 ;  /* 0x000000103c0c723c */ /* 0x048ff0000000180c */
        /* <DEDUP_REMOVED lines=10> */
[----:B------:R-:W3:Y:S04]  /*11d90*/  LDSM.16.M88.4 R28, [R3+0x8800] ;  /* 0x00880000031c783b */ /* 0x000ee80000000200 */
[----:B------:R-:W-:Y:S03]  /*11da0*/  LDSM.16.M88.4 R4, [R112+0xa000] ;  /* 0x00a000007004783b */ /* 0x000fe60000000200 */
[----:B------:R-:W-:Y:S01]  /*11db0*/  HMMA.16816.F32 R24, R44, R10, R24 ;  /* 0x0000000a2c18723c */ /* 0x000fe20000001818 */
[----:B------:R-:W4:Y:S07]  /*11dc0*/  LDSM.16.M88.4 R8, [R116+0x4000] ;  /* 0x004000007408783b */ /* 0x000f2e0000000200 */
[C---:B------:R-:W-:Y:S08]  /*11dd0*/  HMMA.16816.F32 R36, R60.reuse, R104, R36 ;  /* 0x000000683c24723c */ /* 0x040ff00000001824 */
[----:B------:R-:W-:Y:S01]  /*11de0*/  HMMA.16816.F32 R48, R60, R106, R48 ;  /* 0x0000006a3c30723c */ /* 0x000fe20000001830 */
[----:B------:R-:W-:Y:S07]  /*11df0*/  LDSM.16.M88.4 R104, [R112+0xa800] ;  /* 0x00a800007068783b */ /* 0x000fee0000000200 */
[----:B------:R-:W-:Y:S08]  /*11e00*/  HMMA.16816.F32 R12, R32, R100, R12 ;  /* 0x00000064200c723c */ /* 0x000ff0000000180c */
[C---:B------:R-:W-:Y:S08]  /*11e10*/  HMMA.16816.F32 R84, R96.reuse, R92, R84 ;  /* 0x0000005c6054723c */ /* 0x040ff00000001854 */
[C---:B------:R-:W-:Y:S01]  /*11e20*/  HMMA.16816.F32 R80, R96.reuse, R94, R80 ;  /* 0x0000005e6050723c */ /* 0x040fe20000001850 */
[----:B------:R-:W-:Y:S07]  /*11e30*/  LDSM.16.M88.4 R92, [R79+0x9800] ;  /* 0x009800004f5c783b */ /* 0x000fee0000000200 */
[C---:B------:R-:W-:Y:S08]  /*11e40*/  HMMA.16816.F32 R68, R96.reuse, R88, R68 ;  /* 0x000000586044723c */ /* 0x040ff00000001844 */
[----:B------:R-:W-:Y:S01]  /*11e50*/  HMMA.16816.F32 R64, R96, R90, R64 ;  /* 0x0000005a6040723c */ /* 0x000fe20000001840 */
[----:B------:R-:W4:Y:S04]  /*11e60*/  LDSM.16.M88.4 R96, [R79+0x9000] ;  /* 0x009000004f60783b */ /* 0x000f280000000200 */
[----:B------:R-:W4:Y:S03]  /*11e70*/  LDSM.16.M88.4 R88, [R113+UR5+0xa800] ;  /* 0x00a800057158783b */ /* 0x000f260008000200 */
[----:B------:R-:W-:Y:S01]  /*11e80*/  HMMA.16816.F32 R24, R32, R102, R24 ;  /* 0x000000662018723c */ /* 0x000fe20000001818 */
[----:B------:R-:W-:Y:S07]  /*11e90*/  LDSM.16.M88.4 R100, [R115+0x4000] ;  /* 0x004000007364783b */ /* 0x000fee0000000200 */
[C---:B--2---:R-:W-:Y:S08]  /*11ea0*/  HMMA.16816.F32 R36, R44.reuse, R40, R36 ;  /* 0x000000282c24723c */ /* 0x044ff00000001824 */
[----:B------:R-:W-:Y:S01]  /*11eb0*/  HMMA.16816.F32 R48, R44, R42, R48 ;  /* 0x0000002a2c30723c */ /* 0x000fe20000001830 */
[----:B------:R-:W-:Y:S07]  /*11ec0*/  LDSM.16.M88.4 R40, [R79+0xa800] ;  /* 0x00a800004f28783b */ /* 0x000fee0000000200 */
[----:B-1----:R-:W-:Y:S01]  /*11ed0*/  HMMA.16816.F32 R108, R20, R16, R12 ;  /* 0x00000010146c723c */ /* 0x002fe2000000180c */
[----:B------:R-:W1:Y:S07]  /*11ee0*/  LDSM.16.M88.4 R12, [R79+0xa000] ;  /* 0x00a000004f0c783b */ /* 0x000e6e0000000200 */
[C---:B------:R-:W-:Y:S08]  /*11ef0*/  HMMA.16816.F32 R68, R60.reuse, R52, R68 ;  /* 0x000000343c44723c */ /* 0x040ff00000001844 */
[----:B------:R-:W-:Y:S01]  /*11f00*/  HMMA.16816.F32 R64, R60, R54, R64 ;  /* 0x000000363c40723c */ /* 0x000fe20000001840 */
[----:B------:R-:W2:Y:S07]  /*11f10*/  LDSM.16.M88.4 R52, [R3+0x9000] ;  /* 0x009000000334783b */ /* 0x000eae0000000200 */
[----:B------:R-:W-:Y:S01]  /*11f20*/  HMMA.16816.F32 R24, R20, R18, R24 ;  /* 0x000000121418723c */ /* 0x000fe20000001818 */
[----:B------:R-:W2:Y:S07]  /*11f30*/  LDSM.16.M88.4 R16, [R3+0x9800] ;  /* 0x009800000310783b */ /* 0x000eae0000000200 */
[C---:B------:R-:W-:Y:S08]  /*11f40*/  HMMA.16816.F32 R84, R60.reuse, R56, R84 ;  /* 0x000000383c54723c */ /* 0x040ff00000001854 */
[----:B------:R-:W-:Y:S01]  /*11f50*/  HMMA.16816.F32 R80, R60, R58, R80 ;  /* 0x0000003a3c50723c */ /* 0x000fe20000001850 */
[----:B------:R-:W-:Y:S04]  /*11f60*/  LDSM.16.M88.4 R60, [R114+0x4000] ;  /* 0x00400000723c783b */ /* 0x000fe80000000200 */
[----:B------:R-:W-:Y:S03]  /*11f70*/  LDSM.16.M88.4 R56, [R3+0xa000] ;  /* 0x00a000000338783b */ /* 0x000fe60000000200 */
[C---:B---3--:R-:W-:Y:S08]  /*11f80*/  HMMA.16816.F32 R36, R32.reuse, R28, R36 ;  /* 0x0000001c2024723c */ /* 0x048ff00000001824 */
[----:B------:R-:W-:Y:S01]  /*11f90*/  HMMA.16816.F32 R48, R32, R30, R48 ;  /* 0x0000001e2030723c */ /* 0x000fe20000001830 */
[----:B------:R-:W-:Y:S07]  /*11fa0*/  LDSM.16.M88.4 R28, [R3+0xb000] ;  /* 0x00b00000031c783b */ /* 0x000fee0000000200 */
[C---:B----4-:R-:W-:Y:S08]  /*11fb0*/  HMMA.16816.F32 R108, R8.reuse, R4, R108 ;  /* 0x00000004086c723c */ /* 0x050ff0000000186c */
[----:B------:R-:W-:Y:S01]  /*11fc0*/  HMMA.16816.F32 R24, R8, R6, R24 ;  /* 0x000000060818723c */ /* 0x000fe20000001818 */
[----:B------:R-:W3:Y:S07]  /*11fd0*/  LDSM.16.M88.4 R4, [R113+UR5+0xb000] ;  /* 0x00b000057104783b */ /* 0x000eee0008000200 */
[C---:B------:R-:W-:Y:S08]  /*11fe0*/  HMMA.16816.F32 R84, R44.reuse, R96, R84 ;  /* 0x000000602c54723c */ /* 0x040ff00000001854 */
[C---:B------:R-:W-:Y:S08]  /*11ff0*/  HMMA.16816.F32 R80, R44.reuse, R98, R80 ;  /* 0x000000622c50723c */ /* 0x040ff00000001850 */
[C---:B------:R-:W-:Y:S08]  /*12000*/  HMMA.16816.F32 R68, R44.reuse, R92, R68 ;  /* 0x0000005c2c44723c */ /* 0x040ff00000001844 */
[----:B------:R-:W-:Y:S01]  /*12010*/  HMMA.16816.F32 R64, R44, R94, R64 ;  /* 0x0000005e2c40723c */ /* 0x000fe20000001840 */
[----:B------:R-:W-:Y:S07]  /*12020*/  LDSM.16.M88.4 R44, [R113+UR5+0xb800] ;  /* 0x00b80005712c783b */ /* 0x000fee0008000200 */
[C---:B------:R-:W-:Y:S08]  /*12030*/  HMMA.16816.F32 R36, R20.reuse, R88, R36 ;  /* 0x000000581424723c */ /* 0x040ff00000001824 */
[----:B------:R-:W-:Y:S08]  /*12040*/  HMMA.16816.F32 R48, R20, R90, R48 ;  /* 0x0000005a1430723c */ /* 0x000ff00000001830 */
[----:B-1----:R-:W-:Y:S08]  /*12050*/  HMMA.16816.F32 R108, R100, R12, R108 ;  /* 0x0000000c646c723c */ /* 0x002ff0000000186c */
[C---:B--2---:R-:W-:Y:S08]  /*12060*/  HMMA.16816.F32 R84, R32.reuse, R52, R84 ;  /* 0x000000342054723c */ /* 0x044ff00000001854 */
[C---:B------:R-:W-:Y:S08]  /*12070*/  HMMA.16816.F32 R80, R32.reuse, R54, R80 ;  /* 0x000000362050723c */ /* 0x040ff00000001850 */
[C---:B------:R-:W-:Y:S08]  /*12080*/  HMMA.16816.F32 R68, R32.reuse, R16, R68 ;  /* 0x000000102044723c */ /* 0x040ff00000001844 */
[----:B------:R-:W-:Y:S01]  /*12090*/  HMMA.16816.F32 R64, R32, R18, R64 ;  /* 0x000000122040723c */ /* 0x000fe20000001840 */
[----:B------:R-:W-:Y:S07]  /*120a0*/  LDSM.16.M88.4 R16, [R3+0xa800] ;  /* 0x00a800000310783b */ /* 0x000fee0000000200 */
[----:B------:R-:W-:Y:S01]  /*120b0*/  HMMA.16816.F32 R24, R100, R14, R24 ;  /* 0x0000000e6418723c */ /* 0x000fe20000001818 */
[----:B------:R-:W1:Y:S04]  /*120c0*/  LDSM.16.M88.4 R12, [R112+0xb000] ;  /* 0x00b00000700c783b */ /* 0x000e680000000200 */
[----:B------:R-:W-:Y:S03]  /*120d0*/  LDSM.16.M88.4 R112, [R112+0xb800] ;  /* 0x00b800007070783b */ /* 0x000fe60000000200 */
[C---:B------:R-:W-:Y:S08]  /*120e0*/  HMMA.16816.F32 R36, R8.reuse, R104, R36 ;  /* 0x000000680824723c */ /* 0x040ff00000001824 */
[----:B------:R-:W-:Y:S08]  /*120f0*/  HMMA.16816.F32 R48, R8, R106, R48 ;  /* 0x0000006a0830723c */ /* 0x000ff00000001830 */
[C---:B---3--:R-:W-:Y:S08]  /*12100*/  HMMA.16816.F32 R84, R20.reuse, R4, R84 ;  /* 0x000000041454723c */ /* 0x048ff00000001854 */
[----:B------:R-:W-:Y:S01]  /*12110*/  HMMA.16816.F32 R80, R20, R6, R80 ;  /* 0x000000061450723c */ /* 0x000fe20000001850 */
[----:B------:R-:W2:Y:S07]  /*12120*/  LDSM.16.M88.4 R4, [R79+0xb000] ;  /* 0x00b000004f04783b */ /* 0x000eae0000000200 */
[C---:B------:R-:W-:Y:S08]  /*12130*/  HMMA.16816.F32 R36, R100.reuse, R40, R36 ;  /* 0x000000286424723c */ /* 0x040ff00000001824 */
[----:B------:R-:W-:Y:S01]  /*12140*/  HMMA.16816.F32 R48, R100, R42, R48 ;  /* 0x0000002a6430723c */ /* 0x000fe20000001830 */
[----:B------:R-:W-:-:S04]  /*12150*/  SHF.R.U32.HI R42, RZ, 0x2, R135 ;  /* 0x00000002ff2a7819 */ /* 0x000fc80000011687 */
[----:B------:R-:W-:-:S03]  /*12160*/  LOP3.LUT R42, R42, 0x7, RZ, 0xc0, !PT ;  /* 0x000000072a2a7812 */ /* 0x000fc600078ec0ff */
        /* <DEDUP_REMOVED lines=17> */
[----:B------:R-:W3:Y:S01]  /*12280*/  LDSM.16.M88.4 R4, [R3+0xb800] ;  /* 0x00b800000304783b */ /* 0x000ee20000000200 */
        /* <DEDUP_REMOVED lines=26> */
[C---:B---3--:R-:W-:Y:S01]  /*12430*/  HMMA.16816.F32 R68, R60.reuse, R4, R68 ;  /* 0x000000043c44723c */ /* 0x048fe20000001844 */
[----:B------:R-:W-:Y:S01]  /*12440*/  LOP3.LUT R5, R186, 0x1f0, RZ, 0xc0, !PT ;  /* 0x000001f0ba057812 */ /* 0x000fe200078ec0ff */
[----:B------:R-:W3:Y:S01]  /*12450*/  MUFU.TANH R32, R32 ;  /* 0x0000002000207308 */ /* 0x000ee20000002400 */
        /* <DEDUP_REMOVED lines=11> */
[----:B------:R-:W-:-:S02]  /*12510*/  IADD3 R204, PT, PT, R5, R204, RZ ;  /* 0x000000cc05cc7210 */ /* 0x000fc40007ffe0ff */
[----:B------:R-:W-:Y:S01]  /*12520*/  IADD3 R5, PT, PT, R5, R75, -R76 ;  /* 0x0000004b05057210 */ /* 0x000fe20007ffe84c */
[----:B------:R-:W1:Y:S01]  /*12530*/  MUFU.TANH R34, R34 ;  /* 0x0000002200227308 */ /* 0x000e620000002400 */
[----:B------:R-:W-:Y:S01]  /*12540*/  FMUL.FTZ R36, R68, UR9 ;  /* 0x0000000944247c20 */ /* 0x000fe20008410000 */
[----:B------:R-:W-:Y:S01]  /*12550*/  FMUL.FTZ R38, R69, UR9 ;  /* 0x0000000945267c20 */ /* 0x000fe20008410000 */
[----:B------:R-:W-:Y:S01]  /*12560*/  FMUL.FTZ R28, R70, UR9 ;  /* 0x00000009461c7c20 */ /* 0x000fe20008410000 */
[----:B------:R-:W-:Y:S01]  /*12570*/  FMUL.FTZ R6, R71, UR9 ;  /* 0x0000000947067c20 */ /* 0x000fe20008410000 */
[C-C-:B------:R-:W-:Y:S02]  /*12580*/  VIADDMNMX R206, R204.reuse, 0x1, R75.reuse, PT ;  /* 0x00000001ccce7846 */ /* 0x140fe4000380014b */
        /* <DEDUP_REMOVED lines=41> */
.L_x_6332:
        /* <DEDUP_REMOVED lines=60> */
.L_x_6333:
        /* <DEDUP_REMOVED lines=25> */
.L_x_6331:
[----:B------:R-:W2:Y:S01]  /*12d70*/  S2R R181, SR_TID.X ;  /* 0x0000000000b57919 */ /* 0x000ea20000002100 */
[----:B------:R-:W-:Y:S01]  /*12d80*/  VIADD R148, R134, 0xffffffff ;  /* 0xffffffff86947836 */ /* 0x000fe20000000000 */
[----:B------:R-:W4:Y:S01]  /*12d90*/  LDCU UR8, c[0x0][0x45c] ;  /* 0x00008b80ff0877ac */ /* 0x000f220008000800 */
[----:B--2---:R-:W-:-:S05]  /*12da0*/  IMAD.SHL.U32 R177, R181, 0x2, RZ ;  /* 0x00000002b5b17824 */ /* 0x004fca00078e00ff */
[----:B------:R-:W-:-:S05]  /*12db0*/  LOP3.LUT R177, R177, 0x6, RZ, 0xc0, !PT ;  /* 0x00000006b1b17812 */ /* 0x000fca00078ec0ff */
[----:B------:R-:W-:-:S04]  /*12dc0*/  IMAD R49, R148, 0x40, R177 ;  /* 0x0000004094317824 */ /* 0x000fc800078e02b1 */
[C---:B------:R-:W-:Y:S01]  /*12dd0*/  VIADD R48, R49.reuse, 0x1 ;  /* 0x0000000131307836 */ /* 0x040fe20000000000 */
[CC--:B------:R-:W-:Y:S01]  /*12de0*/  ISETP.GE.AND P3, PT, R49.reuse, R207.reuse, PT ;  /* 0x000000cf3100720c */ /* 0x0c0fe20003f66270 */
[C---:B---3--:R-:W-:Y:S01]  /*12df0*/  VIADD R47, R49.reuse, 0x8 ;  /* 0x00000008312f7836 */ /* 0x048fe20000000000 */
[CC--:B------:R-:W-:Y:S01]  /*12e00*/  ISETP.GE.AND P4, PT, R49.reuse, R206.reuse, PT ;  /* 0x000000ce3100720c */ /* 0x0c0fe20003f86270 */
[C---:B------:R-:W-:Y:S01]  /*12e10*/  VIADD R46, R49.reuse, 0x9 ;  /* 0x00000009312e7836 */ /* 0x040fe20000000000 */
[-C--:B------:R-:W-:Y:S01]  /*12e20*/  ISETP.GE.AND P1, PT, R48, R207.reuse, PT ;  /* 0x000000cf3000720c */ /* 0x080fe20003f26270 */
[C---:B------:R-:W-:Y:S01]  /*12e30*/  VIADD R45, R49.reuse, 0x10 ;  /* 0x00000010312d7836 */ /* 0x040fe20000000000 */
[----:B------:R-:W-:Y:S01]  /*12e40*/  FSEL R32, R32, -INF , P3 ;  /* 0xff80000020207808 */ /* 0x000fe20001800000 */
[C---:B------:R-:W-:Y:S01]  /*12e50*/  VIADD R44, R49.reuse, 0x11 ;  /* 0x00000011312c7836 */ /* 0x040fe20000000000 */
[----:B------:R-:W-:Y:S01]  /*12e60*/  ISETP.GE.AND P3, PT, R48, R206, PT ;  /* 0x000000ce3000720c */ /* 0x000fe20003f66270 */
[----:B------:R-:W-:Y:S01]  /*12e70*/  VIADD R43, R49, 0x18 ;  /* 0x00000018312b7836 */ /* 0x000fe20000000000 */
[----:B-1----:R-:W-:Y:S01]  /*12e80*/  FSEL R33, R33, -INF , P1 ;  /* 0xff80000021217808 */ /* 0x002fe20000800000 */
[----:B------:R-:W-:Y:S01]  /*12e90*/  VIADD R42, R49, 0x19 ;  /* 0x00000019312a7836 */ /* 0x000fe20000000000 */
[-C--:B------:R-:W-:Y:S01]  /*12ea0*/  ISETP.GE.AND P1, PT, R47, R207.reuse, PT ;  /* 0x000000cf2f00720c */ /* 0x080fe20003f26270 */
[----:B------:R-:W-:Y:S01]  /*12eb0*/  VIADD R41, R49, 0x20 ;  /* 0x0000002031297836 */ /* 0x000fe20000000000 */
[----:B------:R-:W-:Y:S01]  /*12ec0*/  FSEL R35, R33, -INF , !P3 ;  /* 0xff80000021237808 */ /* 0x000fe20005800000 */
[----:B------:R-:W-:Y:S01]  /*12ed0*/  VIADD R0, R49, 0x21 ;  /* 0x0000002131007836 */ /* 0x000fe20000000000 */
[----:B------:R-:W-:-:S02]  /*12ee0*/  ISETP.GE.AND P3, PT, R46, R207, PT ;  /* 0x000000cf2e00720c */ /* 0x000fc40003f66270 */
[----:B------:R-:W-:Y:S01]  /*12ef0*/  FSEL R33, R24, -INF , P1 ;  /* 0xff80000018217808 */ /* 0x000fe20000800000 */
[----:B------:R-:W-:Y:S01]  /*12f00*/  VIADD R24, R49, 0x28 ;  /* 0x0000002831187836 */ /* 0x000fe20000000000 */
[----:B------:R-:W-:Y:S02]  /*12f10*/  ISETP.GE.AND P1, PT, R46, R206, PT ;  /* 0x000000ce2e00720c */ /* 0x000fe40003f26270 */
[----:B------:R-:W-:Y:S02]  /*12f20*/  FSEL R25, R25, -INF , P3 ;  /* 0xff80000019197808 */ /* 0x000fe40001800000 */
[-C--:B------:R-:W-:Y:S02]  /*12f30*/  ISETP.GE.AND P3, PT, R45, R207.reuse, PT ;  /* 0x000000cf2d00720c */ /* 0x080fe40003f66270 */
[----:B------:R-:W-:Y:S02]  /*12f40*/  FSEL R25, R25, -INF , !P1 ;  /* 0xff80000019197808 */ /* 0x000fe40004800000 */
[----:B------:R-:W-:-:S02]  /*12f50*/  ISETP.GE.AND P1, PT, R44, R207, PT ;  /* 0x000000cf2c00720c */ /* 0x000fc40003f26270 */
[----:B------:R-:W-:Y:S02]  /*12f60*/  FSEL R19, R21, -INF , P3 ;  /* 0xff80000015137808 */ /* 0x000fe40001800000 */
[----:B------:R-:W-:Y:S02]  /*12f70*/  ISETP.GE.AND P3, PT, R44, R206, PT ;  /* 0x000000ce2c00720c */ /* 0x000fe40003f66270 */
[----:B------:R-:W-:Y:S01]  /*12f80*/  FSEL R7, R22, -INF , P1 ;  /* 0xff80000016077808 */ /* 0x000fe20000800000 */
[----:B------:R-:W-:Y:S01]  /*12f90*/  VIADD R22, R49, 0x30 ;  /* 0x0000003031167836 */ /* 0x000fe20000000000 */
[-C--:B------:R-:W-:Y:S02]  /*12fa0*/  ISETP.GE.AND P1, PT, R43, R207.reuse, PT ;  /* 0x000000cf2b00720c */ /* 0x080fe40003f26270 */
[----:B------:R-:W-:Y:S02]  /*12fb0*/  FSEL R7, R7, -INF , !P3 ;  /* 0xff80000007077808 */ /* 0x000fe40005800000 */
[----:B------:R-:W-:-:S02]  /*12fc0*/  ISETP.GE.AND P3, PT, R42, R207, PT ;  /* 0x000000cf2a00720c */ /* 0x000fc40003f66270 */
[----:B------:R-:W-:Y:S01]  /*12fd0*/  FSEL R5, R26, -INF , P1 ;  /* 0xff8000001a057808 */ /* 0x000fe20000800000 */
[----:B------:R-:W-:Y:S01]  /*12fe0*/  VIADD R26, R49, 0x31 ;  /* 0x00000031311a7836 */ /* 0x000fe20000000000 */
[-C--:B------:R-:W-:Y:S02]  /*12ff0*/  ISETP.GE.AND P1, PT, R42, R206.reuse, PT ;  /* 0x000000ce2a00720c */ /* 0x080fe40003f26270 */
[----:B------:R-:W-:Y:S02]  /*13000*/  FSEL R17, R27, -INF , P3 ;  /* 0xff8000001b117808 */ /* 0x000fe40001800000 */
[----:B------:R-:W-:Y:S01]  /*13010*/  FSEL R37, R32, -INF , !P4 ;  /* 0xff80000020257808 */ /* 0x000fe20006000000 */
[----:B------:R-:W-:Y:S01]  /*13020*/  VIADD R32, R49, 0x29 ;  /* 0x0000002931207836 */ /* 0x000fe20000000000 */
[----:B------:R-:W-:Y:S02]  /*13030*/  ISETP.GE.AND P4, PT, R47, R206, PT ;  /* 0x000000ce2f00720c */ /* 0x000fe40003f86270 */
[----:B------:R-:W-:-:S02]  /*13040*/  ISETP.GE.AND P3, PT, R41, R207, PT ;  /* 0x000000cf2900720c */ /* 0x000fc40003f66270 */
[----:B------:R-:W-:Y:S02]  /*13050*/  FSEL R17, R17, -INF , !P1 ;  /* 0xff80000011117808 */ /* 0x000fe40004800000 */
[C---:B------:R-:W-:Y:S02]  /*13060*/  ISETP.GE.AND P1, PT, R0.reuse, R207, PT ;  /* 0x000000cf0000720c */ /* 0x040fe40003f26270 */
[----:B------:R-:W-:Y:S02]  /*13070*/  FSEL R33, R33, -INF , !P4 ;  /* 0xff80000021217808 */ /* 0x000fe40006000000 */
[-C--:B------:R-:W-:Y:S02]  /*13080*/  ISETP.GE.AND P4, PT, R45, R206.reuse, PT ;  /* 0x000000ce2d00720c */ /* 0x080fe40003f86270 */
[----:B------:R-:W-:Y:S02]  /*13090*/  FSEL R9, R9, -INF , P3 ;  /* 0xff80000009097808 */ /* 0x000fe40001800000 */
[----:B------:R-:W-:-:S02]  /*130a0*/  ISETP.GE.AND P3, PT, R0, R206, PT ;  /* 0x000000ce0000720c */ /* 0x000fc40003f66270 */
[----:B------:R-:W-:Y:S02]  /*130b0*/  FSEL R11, R11, -INF , P1 ;  /* 0xff8000000b0b7808 */ /* 0x000fe40000800000 */
[----:B------:R-:W-:Y:S02]  /*130c0*/  FSEL R19, R19, -INF , !P4 ;  /* 0xff80000013137808 */ /* 0x000fe40006000000 */
[----:B------:R-:W-:Y:S02]  /*130d0*/  ISETP.GE.AND P4, PT, R43, R206, PT ;  /* 0x000000ce2b00720c */ /* 0x000fe40003f86270 */
[-C--:B------:R-:W-:Y:S02]  /*130e0*/  ISETP.GE.AND P1, PT, R24, R207.reuse, PT ;  /* 0x000000cf1800720c */ /* 0x080fe40003f26270 */
[----:B------:R-:W-:Y:S02]  /*130f0*/  FSEL R217, R11, -INF , !P3 ;  /* 0xff8000000bd97808 */ /* 0x000fe40005800000 */
[----:B------:R-:W-:-:S02]  /*13100*/  ISETP.GE.AND P3, PT, R32, R207, PT ;  /* 0x000000cf2000720c */ /* 0x000fc40003f66270 */
[----:B------:R-:W-:Y:S02]  /*13110*/  FSEL R5, R5, -INF , !P4 ;  /* 0xff80000005057808 */ /* 0x000fe40006000000 */
[----:B------:R-:W-:Y:S01]  /*13120*/  FSEL R173, R18, -INF , P1 ;  /* 0xff80000012ad7808 */ /* 0x000fe20000800000 */
[----:B------:R-:W-:Y:S01]  /*13130*/  VIADD R18, R49, 0x38 ;  /* 0x0000003831127836 */ /* 0x000fe20000000000 */
[-C--:B------:R-:W-:Y:S02]  /*13140*/  ISETP.GE.AND P4, PT, R41, R206.reuse, PT ;  /* 0x000000ce2900720c */ /* 0x080fe40003f86270 */
[----:B------:R-:W-:Y:S02]  /*13150*/  ISETP.GE.AND P1, PT, R32, R206, PT ;  /* 0x000000ce2000720c */ /* 0x000fe40003f26270 */
[----:B------:R-:W-:Y:S02]  /*13160*/  FSEL R29, R29, -INF , P3 ;  /* 0xff8000001d1d7808 */ /* 0x000fe40001800000 */
[----:B------:R-:W-:-:S02]  /*13170*/  FSEL R165, R9, -INF , !P4 ;  /* 0xff80000009a57808 */ /* 0x000fc40006000000 */
[-C--:B------:R-:W-:Y:S02]  /*13180*/  ISETP.GE.AND P3, PT, R22, R207.reuse, PT ;  /* 0x000000cf1600720c */ /* 0x080fe40003f66270 */
[----:B------:R-:W-:Y:S02]  /*13190*/  FSEL R169, R29, -INF , !P1 ;  /* 0xff8000001da97808 */ /* 0x000fe40004800000 */
[----:B------:R-:W-:Y:S02]  /*131a0*/  ISETP.GE.AND P4, PT, R24, R206, PT ;  /* 0x000000ce1800720c */ /* 0x000fe40003f86270 */
[----:B------:R-:W-:Y:S02]  /*131b0*/  ISETP.GE.AND P1, PT, R26, R207, PT ;  /* 0x000000cf1a00720c */ /* 0x000fe40003f26270 */
[----:B------:R-:W-:Y:S01]  /*131c0*/  FSEL R213, R36, -INF , P3 ;  /* 0xff80000024d57808 */ /* 0x000fe20001800000 */
[----:B------:R-:W-:Y:S01]  /*131d0*/  VIADD R36, R49, 0x39 ;  /* 0x0000003931247836 */ /* 0x000fe20000000000 */
[----:B------:R-:W-:-:S02]  /*131e0*/  FSEL R173, R173, -INF , !P4 ;  /* 0xff800000adad7808 */ /* 0x000fc40006000000 */
[-C--:B------:R-:W-:Y:S02]  /*131f0*/  ISETP.GE.AND P3, PT, R26, R206.reuse, PT ;  /* 0x000000ce1a00720c */ /* 0x080fe40003f66270 */
        /* <DEDUP_REMOVED lines=8> */
[-C--:B------:R-:W-:Y:S02]  /*13280*/  ISETP.GE.AND P0, PT, R49, R205.reuse, PT ;  /* 0x000000cd3100720c */ /* 0x080fe40003f06270 */
[----:B------:R-:W-:Y:S02]  /*13290*/  ISETP.GE.AND P1, PT, R48, R205, PT ;  /* 0x000000cd3000720c */ /* 0x000fe40003f26270 */
[----:B------:R-:W-:-:S02]  /*132a0*/  FSEL R209, R39, -INF , !P3 ;  /* 0xff80000027d17808 */ /* 0x000fc40005800000 */
[----:B------:R-:W-:Y:S02]  /*132b0*/  FSEL R40, R40, -INF , P4 ;  /* 0xff80000028287808 */ /* 0x000fe40002000000 */
[----:B------:R-:W-:Y:S02]  /*132c0*/  ISETP.GE.AND P3, PT, R36, R206, PT ;  /* 0x000000ce2400720c */ /* 0x000fe40003f66270 */
[----:B------:R-:W-:Y:S02]  /*132d0*/  ISETP.GE.AND P4, PT, R48, R204, PT ;  /* 0x000000cc3000720c */ /* 0x000fe40003f86270 */
[----:B------:R-:W-:Y:S02]  /*132e0*/  FSEL R34, R34, -INF , P0 ;  /* 0xff80000022227808 */ /* 0x000fe40000000000 */
[----:B------:R-:W-:Y:S02]  /*132f0*/  FSEL R12, R12, -INF , P1 ;  /* 0xff8000000c0c7808 */ /* 0x000fe40000800000 */
[----:B------:R-:W-:-:S02]  /*13300*/  ISETP.GE.AND P0, PT, R47, R205, PT ;  /* 0x000000cd2f00720c */ /* 0x000fc40003f06270 */
[----:B------:R-:W-:Y:S02]  /*13310*/  ISETP.GE.AND P6, PT, R49, R204, PT ;  /* 0x000000cc3100720c */ /* 0x000fe40003fc6270 */
[----:B------:R-:W-:Y:S02]  /*13320*/  FSEL R193, R40, -INF , !P3 ;  /* 0xff80000028c17808 */ /* 0x000fe40005800000 */
[----:B------:R-:W-:Y:S02]  /*13330*/  ISETP.GE.AND P3, PT, R46, R205, PT ;  /* 0x000000cd2e00720c */ /* 0x000fe40003f66270 */
[----:B------:R-:W-:Y:S02]  /*13340*/  FSEL R29, R12, -INF , !P4 ;  /* 0xff8000000c1d7808 */ /* 0x000fe40006000000 */
[----:B------:R-:W-:Y:S02]  /*13350*/  FSEL R13, R13, -INF , P0 ;  /* 0xff8000000d0d7808 */ /* 0x000fe40000000000 */
[----:B------:R-:W-:-:S02]  /*13360*/  FMNMX3.FTZ R12, R37, R35, R33, !PT ;  /* 0x00000023250c7276 */ /* 0x000fc40007810021 */
[-C--:B------:R-:W-:Y:S02]  /*13370*/  ISETP.GE.AND P0, PT, R45, R205.reuse, PT ;  /* 0x000000cd2d00720c */ /* 0x080fe40003f06270 */
[----:B------:R-:W-:Y:S02]  /*13380*/  FSEL R39, R34, -INF , !P6 ;  /* 0xff80000022277808 */ /* 0x000fe40007000000 */
[----:B------:R-:W-:Y:S02]  /*13390*/  ISETP.GE.AND P6, PT, R47, R204, PT ;  /* 0x000000cc2f00720c */ /* 0x000fe40003fc6270 */
[----:B------:R-:W-:Y:S02]  /*133a0*/  FSEL R20, R20, -INF , P3 ;  /* 0xff80000014147808 */ /* 0x000fe40001800000 */
[----:B------:R-:W-:Y:S02]  /*133b0*/  ISETP.GE.AND P3, PT, R44, R205, PT ;  /* 0x000000cd2c00720c */ /* 0x000fe40003f66270 */
[----:B------:R-:W-:-:S02]  /*133c0*/  FMNMX3.FTZ R12, R12, R25, R19, !PT ;  /* 0x000000190c0c7276 */ /* 0x000fc40007810013 */
[-C--:B------:R-:W-:Y:S02]  /*133d0*/  ISETP.GE.AND P1, PT, R46, R204.reuse, PT ;  /* 0x000000cc2e00720c */ /* 0x080fe40003f26270 */
[----:B------:R-:W-:Y:S02]  /*133e0*/  ISETP.GE.AND P4, PT, R45, R204, PT ;  /* 0x000000cc2d00720c */ /* 0x000fe40003f86270 */
[----:B------:R-:W-:Y:S02]  /*133f0*/  FSEL R14, R14, -INF , P0 ;  /* 0xff8000000e0e7808 */ /* 0x000fe40000000000 */
[----:B------:R-:W-:Y:S02]  /*13400*/  ISETP.GE.AND P0, PT, R43, R205, PT ;  /* 0x000000cd2b00720c */ /* 0x000fe40003f06270 */
[----:B------:R-:W-:Y:S02]  /*13410*/  FSEL R27, R13, -INF , !P6 ;  /* 0xff8000000d1b7808 */ /* 0x000fe40007000000 */
[----:B------:R-:W-:-:S02]  /*13420*/  FSEL R13, R15, -INF , P3 ;  /* 0xff8000000f0d7808 */ /* 0x000fc40001800000 */
[----:B------:R-:W-:Y:S02]  /*13430*/  FMNMX3.FTZ R12, R12, R7, R5, !PT ;  /* 0x000000070c0c7276 */ /* 0x000fe40007810005 */
[----:B------:R-:W-:Y:S02]  /*13440*/  FSEL R21, R20, -INF , !P1 ;  /* 0xff80000014157808 */ /* 0x000fe40004800000 */
[----:B------:R-:W-:Y:S02]  /*13450*/  FSEL R15, R14, -INF , !P4 ;  /* 0xff8000000e0f7808 */ /* 0x000fe40006000000 */
[----:B------:R-:W-:Y:S02]  /*13460*/  ISETP.GE.AND P1, PT, R43, R204, PT ;  /* 0x000000cc2b00720c */ /* 0x000fe40003f26270 */
[----:B------:R-:W-:Y:S02]  /*13470*/  ISETP.GE.AND P4, PT, R42, R205, PT ;  /* 0x000000cd2a00720c */ /* 0x000fe40003f86270 */
[----:B------:R-:W-:-:S02]  /*13480*/  FSEL R11, R23, -INF , P0 ;  /* 0xff800000170b7808 */ /* 0x000fc40000000000 */
[----:B------:R-:W-:Y:S02]  /*13490*/  FMNMX3.FTZ R12, R12, R17, R165, !PT ;  /* 0x000000110c0c7276 */ /* 0x000fe400078100a5 */
[----:B------:R-:W-:Y:S02]  /*134a0*/  ISETP.GE.AND P6, PT, R44, R204, PT ;  /* 0x000000cc2c00720c */ /* 0x000fe40003fc6270 */
[----:B------:R-:W-:Y:S02]  /*134b0*/  FSEL R11, R11, -INF , !P1 ;  /* 0xff8000000b0b7808 */ /* 0x000fe40004800000 */
[----:B------:R-:W-:Y:S02]  /*134c0*/  FSEL R8, R8, -INF , P4 ;  /* 0xff80000008087808 */ /* 0x000fe40002000000 */
[-C--:B------:R-:W-:Y:S02]  /*134d0*/  ISETP.GE.AND P0, PT, R41, R205.reuse, PT ;  /* 0x000000cd2900720c */ /* 0x080fe40003f06270 */
[----:B------:R-:W-:-:S02]  /*134e0*/  ISETP.GE.AND P1, PT, R0, R205, PT ;  /* 0x000000cd0000720c */ /* 0x000fc40003f26270 */
[-C--:B------:R-:W-:Y:S02]  /*134f0*/  ISETP.GE.AND P4, PT, R0, R204.reuse, PT ;  /* 0x000000cc0000720c */ /* 0x080fe40003f86270 */
[----:B------:R-:W-:Y:S02]  /*13500*/  FMNMX3.FTZ R0, R12, R217, R173, !PT ;  /* 0x000000d90c007276 */ /* 0x000fe400078100ad */
[----:B------:R-:W-:Y:S02]  /*13510*/  FSEL R13, R13, -INF , !P6 ;  /* 0xff8000000d0d7808 */ /* 0x000fe40007000000 */
[-C--:B------:R-:W-:Y:S02]  /*13520*/  ISETP.GE.AND P6, PT, R41, R204.reuse, PT ;  /* 0x000000cc2900720c */ /* 0x080fe40003fc6270 */
[----:B------:R-:W-:Y:S02]  /*13530*/  FSEL R3, R3, -INF , P0 ;  /* 0xff80000003037808 */ /* 0x000fe40000000000 */
[----:B------:R-:W-:-:S02]  /*13540*/  ISETP.GE.AND P3, PT, R42, R204, PT ;  /* 0x000000cc2a00720c */ /* 0x000fc40003f66270 */
[----:B------:R-:W-:Y:S02]  /*13550*/  FMNMX3.FTZ R0, R0, R169, R213, !PT ;  /* 0x000000a900007276 */ /* 0x000fe400078100d5 */
[----:B------:R-:W-:Y:S02]  /*13560*/  FSEL R143, R3, -INF , !P6 ;  /* 0xff800000038f7808 */ /* 0x000fe40007000000 */
[----:B------:R-:W-:Y:S02]  /*13570*/  FSEL R9, R8, -INF , !P3 ;  /* 0xff80000008097808 */ /* 0x000fe40005800000 */
[----:B------:R-:W-:Y:S02]  /*13580*/  ISETP.GE.AND P6, PT, R32, R205, PT ;  /* 0x000000cd2000720c */ /* 0x000fe40003fc6270 */
[----:B------:R-:W-:Y:S02]  /*13590*/  FMNMX3.FTZ R0, R0, R211, R209, !PT ;  /* 0x000000d300007276 */ /* 0x000fe400078100d1 */
[----:B------:R-:W-:-:S02]  /*135a0*/  FMNMX3.FTZ R8, R39, R29, R27, !PT ;  /* 0x0000001d27087276 */ /* 0x000fc4000781001b */
[----:B------:R-:W-:Y:S02]  /*135b0*/  FSEL R10, R10, -INF , P1 ;  /* 0xff8000000a0a7808 */ /* 0x000fe40000800000 */
[----:B------:R-:W-:Y:S02]  /*135c0*/  ISETP.GE.AND P0, PT, R24, R205, PT ;  /* 0x000000cd1800720c */ /* 0x000fe40003f06270 */
[----:B------:R-:W-:Y:S02]  /*135d0*/  FSEL R187, R4, -INF , P6 ;  /* 0xff80000004bb7808 */ /* 0x000fe40003000000 */
[----:B------:R-:W-:Y:S02]  /*135e0*/  FMNMX.FTZ R0, R193, R0, !PT ;  /* 0x00000000c1007209 */ /* 0x000fe40007810000 */
[----:B------:R-:W-:Y:S02]  /*135f0*/  FMNMX3.FTZ R4, R8, R21, R15, !PT ;  /* 0x0000001508047276 */ /* 0x000fe4000781000f */
[----:B------:R-:W-:Y:S01]  /*13600*/  FSEL R141, R10, -INF , !P4 ;  /* 0xff8000000a8d7808 */ /* 0x000fe20006000000 */
[----:B------:R-:W1:Y:S01]  /*13610*/  SHFL.BFLY PT, R3, R0, 0x2, 0x1f ;  /* 0x0c401f0000037f89 */ /* 0x000e6200000e0000 */
[----:B------:R-:W-:-:S02]  /*13620*/  ISETP.GE.AND P3, PT, R24, R204, PT ;  /* 0x000000cc1800720c */ /* 0x000fc40003f66270 */
[-C--:B------:R-:W-:Y:S02]  /*13630*/  ISETP.GE.AND P1, PT, R32, R204.reuse, PT ;  /* 0x000000cc2000720c */ /* 0x080fe40003f26270 */
[----:B------:R-:W-:Y:S02]  /*13640*/  FSEL R16, R16, -INF , P0 ;  /* 0xff80000010107808 */ /* 0x000fe40000000000 */
[----:B------:R-:W-:Y:S02]  /*13650*/  ISETP.GE.AND P4, PT, R22, R205, PT ;  /* 0x000000cd1600720c */ /* 0x000fe40003f86270 */
[----:B------:R-:W-:Y:S02]  /*13660*/  FMNMX3.FTZ R4, R4, R13, R11, !PT ;  /* 0x0000000d04047276 */ /* 0x000fe4000781000b */
[----:B------:R-:W-:Y:S02]  /*13670*/  ISETP.GE.AND P0, PT, R22, R204, PT ;  /* 0x000000cc1600720c */ /* 0x000fe40003f06270 */
[----:B------:R-:W-:-:S02]  /*13680*/  FSEL R215, R16, -INF , !P3 ;  /* 0xff80000010d77808 */ /* 0x000fc40005800000 */
[----:B------:R-:W-:Y:S02]  /*13690*/  FSEL R187, R187, -INF , !P1 ;  /* 0xff800000bbbb7808 */ /* 0x000fe40004800000 */
[----:B------:R-:W-:Y:S02]  /*136a0*/  FSEL R28, R28, -INF , P4 ;  /* 0xff8000001c1c7808 */ /* 0x000fe40002000000 */
[-C--:B------:R-:W-:Y:S02]  /*136b0*/  ISETP.GE.AND P3, PT, R26, R205.reuse, PT ;  /* 0x000000cd1a00720c */ /* 0x080fe40003f66270 */
[----:B------:R-:W-:Y:S02]  /*136c0*/  ISETP.GE.AND P1, PT, R18, R205, PT ;  /* 0x000000cd1200720c */ /* 0x000fe40003f26270 */
[----:B------:R-:W-:Y:S02]  /*136d0*/  FMNMX3.FTZ R4, R4, R9, R143, !PT ;  /* 0x0000000904047276 */ /* 0x000fe4000781008f */
[----:B------:R-:W-:-:S02]  /*136e0*/  FSEL R191, R28, -INF , !P0 ;  /* 0xff8000001cbf7808 */ /* 0x000fc40004000000 */
[-C--:B------:R-:W-:Y:S02]  /*136f0*/  ISETP.GE.AND P6, PT, R26, R204.reuse, PT ;  /* 0x000000cc1a00720c */ /* 0x080fe40003fc6270 */
[----:B------:R-:W-:Y:S02]  /*13700*/  ISETP.GE.AND P4, PT, R18, R204, PT ;  /* 0x000000cc1200720c */ /* 0x000fe40003f86270 */
[----:B------:R-:W-:Y:S02]  /*13710*/  ISETP.GE.AND P0, PT, R36, R205, PT ;  /* 0x000000cd2400720c */ /* 0x000fe40003f06270 */
[----:B------:R-:W-:Y:S02]  /*13720*/  FSEL R6, R6, -INF , P3 ;  /* 0xff80000006067808 */ /* 0x000fe40001800000 */
[----:B------:R-:W-:Y:S02]  /*13730*/  FSEL R30, R30, -INF , P1 ;  /* 0xff8000001e1e7808 */ /* 0x000fe40000800000 */
[----:B------:R-:W-:-:S02]  /*13740*/  FMNMX3.FTZ R4, R4, R141, R215, !PT ;  /* 0x0000008d04047276 */ /* 0x000fc400078100d7 */
[----:B------:R-:W-:Y:S02]  /*13750*/  ISETP.GE.AND P3, PT, R36, R204, PT ;  /* 0x000000cc2400720c */ /* 0x000fe40003f66270 */
[----:B------:R-:W-:Y:S02]  /*13760*/  FSEL R31, R31, -INF , P0 ;  /* 0xff8000001f1f7808 */ /* 0x000fe40000000000 */
[----:B------:R-:W-:Y:S02]  /*13770*/  FSEL R189, R6, -INF , !P6 ;  /* 0xff80000006bd7808 */ /* 0x000fe40007000000 */
[----:B------:R-:W-:Y:S02]  /*13780*/  FSEL R179, R30, -INF , !P4 ;  /* 0xff8000001eb37808 */ /* 0x000fe40006000000 */
[----:B------:R-:W-:Y:S02]  /*13790*/  FMNMX3.FTZ R4, R4, R187, R191, !PT ;  /* 0x000000bb04047276 */ /* 0x000fe400078100bf */
[----:B------:R-:W-:-:S02]  /*137a0*/  FSEL R175, R31, -INF , !P3 ;  /* 0xff8000001faf7808 */ /* 0x000fc40005800000 */
        /* <DEDUP_REMOVED lines=35> */
[C---:B------:R-:W-:Y:S01]  /*139e0*/  VIADD R4, R185.reuse, 0xc000 ;  /* 0x0000c000b9047836 */ /* 0x040fe20000000000 */
[----:B------:R-:W1:Y:S01]  /*139f0*/  LDSM.16.MT88.4 R40, [R185+0xe000] ;  /* 0x00e00000b928783b */ /* 0x000e620000004200 */
[----:B------:R-:W-:Y:S01]  /*13a00*/  VIADD R167, R185, 0xc040 ;  /* 0x0000c040b9a77836 */ /* 0x000fe20000000000 */
[----:B--2---:R-:W-:Y:S01]  /*13a10*/  F2FP.F16.F32.PACK_AB R96, R161, R164 ;  /* 0x000000a4a160723e */ /* 0x004fe200000000ff */
[----:B------:R-:W-:-:S02]  /*13a20*/  @P2 VIADD R167, R4, 0xffffffc0 ;  /* 0xffffffc004a72836 */ /* 0x000fc40000000000 */
[--C-:B------:R-:W-:Y:S01]  /*13a30*/  FFMA.FTZ R162, R39, UR8, -R174.reuse ;  /* 0x0000000827a27c23 */ /* 0x100fe200080108ae */
[C---:B------:R-:W-:Y:S02]  /*13a40*/  IMAD.IADD R171, R172.reuse, 0x1, R185 ;  /* 0x00000001acab7824 */ /* 0x040fe400078e02b9 */
[--C-:B------:R-:W-:Y:S01]  /*13a50*/  FFMA.FTZ R159, R29, UR8, -R174.reuse ;  /* 0x000000081d9f7c23 */ /* 0x100fe200080108ae */
[----:B------:R-:W-:Y:S02]  /*13a60*/  IMAD.IADD R163, R172, 0x1, R167 ;  /* 0x00000001aca37824 */ /* 0x000fe400078e02a7 */
        /* <DEDUP_REMOVED lines=16> */
[----:B------:R-:W-:Y:S01]  /*13b70*/  FFMA.FTZ R215, R193, UR8, -R178 ;  /* 0x00000008c1d77c23 */ /* 0x000fe200080108b2 */
[--C-:B------:R-:W-:Y:S01]  /*13b80*/  FFMA.FTZ R178, R191, UR8, -R174.reuse ;  /* 0x00000008bfb27c23 */ /* 0x100fe200080108ae */
[----:B------:R-:W5:Y:S01]  /*13b90*/  LDSM.16.MT88.4 R108, [R167] ;  /* 0x00000000a76c783b */ /* 0x000f620000004200 */
[----:B------:R-:W1:Y:S01]  /*13ba0*/  MUFU.EX2 R159, R159 ;  /* 0x0000009f009f7308 */ /* 0x000e620000000800 */
[----:B---3--:R-:W-:Y:S01]  /*13bb0*/  F2FP.F16.F32.PACK_AB R98, R157, R160 ;  /* 0x000000a09d62723e */ /* 0x008fe200000000ff */
[--C-:B------:R-:W-:Y:S01]  /*13bc0*/  FFMA.FTZ R189, R189, UR8, -R174.reuse ;  /* 0x00000008bdbd7c23 */ /* 0x100fe200080108ae */
[----:B------:R-:W3:Y:S01]  /*13bd0*/  LDSM.16.MT88.4 R100, [R163] ;  /* 0x00000000a364783b */ /* 0x000ee20000004200 */
[--C-:B------:R-:W-:Y:S01]  /*13be0*/  FFMA.FTZ R179, R179, UR8, -R174.reuse ;  /* 0x00000008b3b37c23 */ /* 0x100fe200080108ae */
[----:B------:R-:W-:Y:S01]  /*13bf0*/  FFMA.FTZ R174, R175, UR8, -R174 ;  /* 0x00000008afae7c23 */ /* 0x000fe200080108ae */
[----:B------:R-:W-:Y:S01]  /*13c00*/  FADD.FTZ R161, R164, R161 ;  /* 0x000000a1a4a17221 */ /* 0x000fe20000010000 */
[----:B------:R-:W3:Y:S01]  /*13c10*/  LDSM.16.MT88.4 R56, [R167+0x2000] ;  /* 0x00200000a738783b */ /* 0x000ee20000004200 */
[----:B------:R-:W-:Y:S01]  /*13c20*/  MUFU.EX2 R158, R158 ;  /* 0x0000009e009e7308 */ /* 0x000fe20000000800 */
[----:B------:R-:W-:Y:S01]  /*13c30*/  ISETP.GT.AND P0, PT, R148, R195, PT ;  /* 0x000000c39400720c */ /* 0x000fe20003f04270 */
[----:B------:R-:W-:Y:S01]  /*13c40*/  FADD.FTZ R160, R160, R161 ;  /* 0x000000a1a0a07221 */ /* 0x000fe20000010000 */
[----:B------:R-:W3:Y:S03]  /*13c50*/  LDSM.16.MT88.4 R64, [R163+0x2000] ;  /* 0x00200000a340783b */ /* 0x000ee60000004200 */
[----:B------:R-:W-:Y:S01]  /*13c60*/  FADD.FTZ R157, R157, R160 ;  /* 0x000000a09d9d7221 */ /* 0x000fe20000010000 */
        /* <DEDUP_REMOVED lines=14> */
[----:B------:R-:W2:Y:S01]  /*13d50*/  LDSM.16.MT88.4 R16, [R167+0x2800] ;  /* 0x00280000a710783b */ /* 0x000ea20000004200 */
        /* <DEDUP_REMOVED lines=9> */
[C---:B------:R-:W-:Y:S02]  /*13df0*/  HMMA.16816.F32 R120, R96.reuse, R116, RZ ;  /* 0x000000746078723c */ /* 0x040fe400000018ff */
[----:B------:R-:W-:Y:S05]  /*13e00*/  LDSM.16.MT88.4 R140, [R171+0xd000] ;  /* 0x00d00000ab8c783b */ /* 0x000fea0000004200 */
        /* <DEDUP_REMOVED lines=8> */
[----:B------:R-:W5:Y:S01]  /*13e90*/  MUFU.EX2 R166, R166 ;  /* 0x000000a600a67308 */ /* 0x000f620000000800 */
[C---:B---3--:R-:W-:Y:S07]  /*13ea0*/  HMMA.16816.F32 R104, R96.reuse, R100, RZ ;  /* 0x000000646068723c */ /* 0x048fee00000018ff */
[----:B------:R-:W-:Y:S01]  /*13eb0*/  MUFU.EX2 R168, R168 ;  /* 0x000000a800a87308 */ /* 0x000fe20000000800 */
[C---:B------:R-:W-:Y:S07]  /*13ec0*/  HMMA.16816.F32 R52, R96.reuse, R56, RZ ;  /* 0x000000386034723c */ /* 0x040fee00000018ff */
[----:B------:R-:W-:Y:S01]  /*13ed0*/  MUFU.EX2 R169, R169 ;  /* 0x000000a900a97308 */ /* 0x000fe20000000800 */
        /* <DEDUP_REMOVED lines=34> */
[----:B----4-:R-:W-:-:S03]  /*14100*/  F2FP.F16.F32.PACK_AB R7, R147, R150 ;  /* 0x000000969307723e */ /* 0x010fc600000000ff */
[----:B------:R-:W-:-:S04]  /*14110*/  FADD.FTZ R150, R150, R151 ;  /* 0x0000009796967221 */ /* 0x000fc80000010000 */
        /* <DEDUP_REMOVED lines=38> */
[----:B------:R-:W-:Y:S01]  /*14380*/  F2FP.F16.F32.PACK_AB R5, R173, R170 ;  /* 0x000000aaad05723e */ /* 0x000fe200000000ff */
[----:B------:R-:W-:Y:S01]  /*14390*/  FADD.FTZ R170, R170, R147 ;  /* 0x00000093aaaa7221 */ /* 0x000fe20000010000 */
[----:B------:R-:W-:Y:S02]  /*143a0*/  F2FP.F16.F32.PACK_AB R6, R169, R168 ;  /* 0x000000a8a906723e */ /* 0x000fe400000000ff */
[----:B-1----:R-:W-:Y:S01]  /*143b0*/  F2FP.F16.F32.PACK_AB R7, R187, R176 ;  /* 0x000000b0bb07723e */ /* 0x002fe200000000ff */
[----:B------:R-:W-:-:S04]  /*143c0*/  FADD.FTZ R173, R173, R170 ;  /* 0x000000aaadad7221 */ /* 0x000fc80000010000 */
[----:B------:R-:W-:Y:S02]  /*143d0*/  FADD.FTZ R176, R176, R173 ;  /* 0x000000adb0b07221 */ /* 0x000fe40000010000 */
[----:B--2---:R-:W-:Y:S02]  /*143e0*/  HMMA.16816.F32 R36, R4, R8, R36 ;  /* 0x000000080424723c */ /* 0x004fe40000001824 */
[----:B------:R-:W-:-:S06]  /*143f0*/  FADD.FTZ R187, R187, R176 ;  /* 0x000000b0bbbb7221 */ /* 0x000fcc0000010000 */
        /* <DEDUP_REMOVED lines=110> */
[----:B------:R-:W-:Y:S01]  /*14ae0*/  IMAD R8, R7, R5, R8 ;  /* 0x0000000507087224 */ /* 0x000fe200078e0208 */
[----:B------:R-:W-:Y:S02]  /*14af0*/  LOP3.LUT R5, R133, R10, RZ, 0x3c, !PT ;  /* 0x0000000a85057212 */ /* 0x000fe400078e3cff */
        /* <DEDUP_REMOVED lines=9> */
[----:B------:R-:W-:-:S07]  /*14b90*/  LOP3.LUT R5, RZ, R10, RZ, 0x33, !PT ;  /* 0x0000000aff057212 */ /* 0x000fce00078e33ff */
        /* <DEDUP_REMOVED lines=27> */
.L_x_6335:
        /* <DEDUP_REMOVED lines=8> */
.L_x_6336:
[----:B------:R-:W1:Y:S01]  /*14dd0*/  LDCU.64 UR8, c[0x0][0x3c0] ;  /* 0x00007800ff0877ac */ /* 0x000e620008000a00 */
[----:B------:R-:W-:Y:S02]  /*14de0*/  LOP3.LUT R135, R4, 0x8, R135, 0xf8, !PT ;  /* 0x0000000804877812 */ /* 0x000fe400078ef887 */
[--C-:B------:R-:W-:Y:S02]  /*14df0*/  SHF.R.U32.HI R186, RZ, 0x1, R181.reuse ;  /* 0x00000001ffba7819 */ /* 0x100fe400000116b5 */
[----:B------:R-:W-:Y:S02]  /*14e00*/  LOP3.LUT R4, R2, 0x1f8, RZ, 0xc0, !PT ;  /* 0x000001f802047812 */ /* 0x000fe400078ec0ff */
[----:B------:R-:W-:Y:S02]  /*14e10*/  LOP3.LUT R6, R186, 0x8, RZ, 0xc0, !PT ;  /* 0x00000008ba067812 */ /* 0x000fe400078ec0ff */
[----:B------:R-:W-:Y:S02]  /*14e20*/  LOP3.LUT R5, R4, 0x38, R181, 0x78, !PT ;  /* 0x0000003804057812 */ /* 0x000fe400078e78b5 */
[----:B------:R-:W-:-:S02]  /*14e30*/  LOP3.LUT R179, R145, 0x400, RZ, 0xc0, !PT ;  /* 0x0000040091b37812 */ /* 0x000fc400078ec0ff */
[--C-:B------:R-:W-:Y:S02]  /*14e40*/  LOP3.LUT R4, R135, 0x38, R2.reuse, 0x78, !PT ;  /* 0x0000003887047812 */ /* 0x100fe400078e7802 */
[----:B------:R-:W-:Y:S02]  /*14e50*/  LOP3.LUT R7, R6, 0x1c0, R145, 0xf8, !PT ;  /* 0x000001c006077812 */ /* 0x000fe400078ef891 */
[--C-:B------:R-:W-:Y:S01]  /*14e60*/  LOP3.LUT R5, R5, 0x1e00, R2.reuse, 0xf8, !PT ;  /* 0x00001e0005057812 */ /* 0x100fe200078ef802 */
[----:B-1----:R-:W-:Y:S01]  /*14e70*/  USHF.L.U32 UR10, UR8, 0x5, URZ ;  /* 0x00000005080a7899 */ /* 0x002fe200080006ff */
[----:B------:R-:W-:Y:S01]  /*14e80*/  LEA R179, R4, R179, 0x1 ;  /* 0x000000b304b37211 */ /* 0x000fe200078e08ff */
[----:B------:R-:W-:Y:S01]  /*14e90*/  USHF.L.U64.HI UR9, UR8, 0x5, UR9 ;  /* 0x0000000508097899 */ /* 0x000fe20008010209 */
[----:B------:R-:W-:Y:S01]  /*14ea0*/  LOP3.LUT R7, R7, 0x38, R2, 0x78, !PT ;  /* 0x0000003807077812 */ /* 0x000fe200078e7802 */
[----:B------:R-:W1:Y:S01]  /*14eb0*/  LDCU UR8, c[0x0][0x50c] ;  /* 0x0000a180ff0877ac */ /* 0x000e620008000800 */
[----:B------:R-:W-:-:S02]  /*14ec0*/  LEA R2, R5, UR5, 0x1 ;  /* 0x0000000505027c11 */ /* 0x000fc4000f8e08ff */
[----:B------:R-:W-:Y:S02]  /*14ed0*/  IADD3 R4, P0, PT, R198, UR10, RZ ;  /* 0x0000000ac6047c10 */ /* 0x000fe4000ff1e0ff */
[----:B------:R-:W-:Y:S01]  /*14ee0*/  LOP3.LUT R184, R146, 0x7c00, RZ, 0xc0, !PT ;  /* 0x00007c0092b87812 */ /* 0x000fe200078ec0ff */
[----:B------:R-:W-:Y:S01]  /*14ef0*/  @!PT LDS RZ, [RZ] ;  /* 0x00000000fffff984 */ /* 0x000fe20000000800 */
[----:B------:R-:W-:Y:S01]  /*14f00*/  @!PT LDS RZ, [RZ] ;  /* 0x00000000fffff984 */ /* 0x000fe20000000800 */
[----:B------:R-:W-:Y:S01]  /*14f10*/  @!PT LDS RZ, [RZ] ;  /* 0x00000000fffff984 */ /* 0x000fe20000000800 */
[----:B------:R-:W-:Y:S01]  /*14f20*/  LDGSTS.E.BYPASS.LTC128B.128 [R2+0xc000], desc[UR6][R198.64] ;  /* 0x0c000000c6027fae */ /* 0x000fe2000b981a06 */
[----:B------:R-:W-:Y:S02]  /*14f30*/  IADD3.X R5, PT, PT, R199, UR9, RZ, P0, !PT ;  /* 0x00000009c7057c10 */ /* 0x000fe400087fe4ff */
[----:B------:R-:W-:Y:S01]  /*14f40*/  IADD3 R10, P0, PT, R4, UR10, RZ ;  /* 0x0000000a040a7c10 */ /* 0x000fe2000ff1e0ff */
[----:B------:R-:W-:Y:S01]  /*14f50*/  LDGSTS.E.BYPASS.LTC128B.128 [R2+0xe000], desc[UR6][R198.64+0x80] ;  /* 0x0e000080c6027fae */ /* 0x000fe2000b981a06 */
[----:B------:R-:W-:Y:S02]  /*14f60*/  LOP3.LUT R6, R184, 0x200, R145, 0xf8, !PT ;  /* 0x00000200b8067812 */ /* 0x000fe400078ef891 */
[----:B------:R-:W-:Y:S01]  /*14f70*/  IADD3.X R11, PT, PT, R5, UR9, RZ, P0, !PT ;  /* 0x00000009050b7c10 */ /* 0x000fe200087fe4ff */
[----:B------:R-:W-:Y:S01]  /*14f80*/  LDGSTS.E.BYPASS.LTC128B.128 [R2+0x10000], desc[UR6][R198.64+0x100] ;  /* 0x10000100c6027fae */ /* 0x000fe2000b981a06 */
[----:B------:R-:W-:-:S02]  /*14f90*/  IADD3 R8, P0, PT, R10, UR10, RZ ;  /* 0x0000000a0a087c10 */ /* 0x000fc4000ff1e0ff */
[----:B------:R-:W-:Y:S01]  /*14fa0*/  LOP3.LUT R6, R6, R7, RZ, 0xfc, !PT ;  /* 0x0000000706067212 */ /* 0x000fe200078efcff */
[----:B------:R-:W-:Y:S01]  /*14fb0*/  LDGSTS.E.BYPASS.LTC128B.128 [R2+0xc800], desc[UR6][R4.64] ;  /* 0x0c80000004027fae */ /* 0x000fe2000b981a06 */
[----:B------:R-:W-:Y:S02]  /*14fc0*/  IADD3.X R9, PT, PT, R11, UR9, RZ, P0, !PT ;  /* 0x000000090b097c10 */ /* 0x000fe400087fe4ff */
[----:B------:R-:W-:Y:S01]  /*14fd0*/  LEA R189, R6, UR5, 0x1 ;  /* 0x0000000506bd7c11 */ /* 0x000fe2000f8e08ff */
[----:B------:R-:W-:Y:S01]  /*14fe0*/  LDGSTS.E.BYPASS.LTC128B.128 [R2+0xe800], desc[UR6][R4.64+0x80] ;  /* 0x0e80008004027fae */ /* 0x000fe2000b981a06 */
[----:B------:R-:W-:Y:S02]  /*14ff0*/  IADD3 R135, PT, PT, R179, UR5, RZ ;  /* 0x00000005b3877c10 */ /* 0x000fe4000fffe0ff */
[C---:B------:R-:W-:Y:S01]  /*15000*/  IADD3 R187, PT, PT, R172.reuse, R189, RZ ;  /* 0x000000bdacbb7210 */ /* 0x040fe20007ffe0ff */
[----:B------:R-:W-:Y:S01]  /*15010*/  LDGSTS.E.BYPASS.LTC128B.128 [R2+0x10800], desc[UR6][R4.64+0x100] ;  /* 0x1080010004027fae */ /* 0x000fe2000b981a06 */
[----:B------:R-:W-:-:S02]  /*15020*/  IADD3 R178, PT, PT, R172, R135, RZ ;  /* 0x00000087acb27210 */ /* 0x000fc40007ffe0ff */
[C---:B------:R-:W-:Y:S01]  /*15030*/  IADD3 R135, PT, PT, R144.reuse, R135, RZ ;  /* 0x0000008790877210 */ /* 0x040fe20007ffe0ff */
[----:B------:R-:W-:Y:S01]  /*15040*/  LDGSTS.E.BYPASS.LTC128B.128 [R2+0xd000], desc[UR6][R10.64] ;  /* 0x0d0000000a027fae */ /* 0x000fe2000b981a06 */
[----:B------:R-:W-:Y:S02]  /*15050*/  IADD3 R185, PT, PT, R144, R189, RZ ;  /* 0x000000bd90b97210 */ /* 0x000fe40007ffe0ff */
[C---:B------:R-:W-:Y:S01]  /*15060*/  IADD3 R176, PT, PT, R172.reuse, R135, RZ ;  /* 0x00000087acb07210 */ /* 0x040fe20007ffe0ff */
[----:B------:R-:W-:Y:S01]  /*15070*/  LDGSTS.E.BYPASS.LTC128B.128 [R2+0xf000], desc[UR6][R10.64+0x80] ;  /* 0x0f0000800a027fae */ /* 0x000fe2000b981a06 */
[----:B------:R-:W-:-:S03]  /*15080*/  IADD3 R180, PT, PT, R172, R185, RZ ;  /* 0x000000b9acb47210 */ /* 0x000fc60007ffe0ff */
        /* <DEDUP_REMOVED lines=292> */
[----:B------:R-:W-:Y:S01]  /*162d0*/  LEA.HI.X R197, R32, R197, R31, 0x1, P0 ;  /* 0x000000c520c57211 */ /* 0x000fe200000f0c1f */
[----:B------:R-:W-:Y:S06]  /*162e0*/  BRA `(.L_x_6339) ;  /* 0x0000000000207947 */ /* 0x000fec0003800000 */
.L_x_6338:
        /* <DEDUP_REMOVED lines=8> */
.L_x_6339:
        /* <DEDUP_REMOVED lines=25> */
.L_x_6337:
[----:B---3--:R-:W-:Y:S01]  /*16500*/  IMAD R31, R134, 0x40, R177 ;  /* 0x00000040861f7824 */ /* 0x008fe200078e02b1 */
[----:B------:R-:W2:Y:S01]  /*16510*/  S2UR UR5, SR_CgaCtaId ;  /* 0x00000000000579c3 */ /* 0x000ea20000008800 */
[----:B------:R-:W3:Y:S01]  /*16520*/  LDCU UR8, c[0x0][0x45c] ;  /* 0x00008b80ff0877ac */ /* 0x000ee20008000800 */
[----:B------:R-:W-:Y:S01]  /*16530*/  SEL R155, R183, 0xffffffe0, !P5 ;  /* 0xffffffe0b79b7807 */ /* 0x000fe20006800000 */
[C---:B------:R-:W-:Y:S01]  /*16540*/  VIADD R147, R31.reuse, 0xffffff80 ;  /* 0xffffff801f937836 */ /* 0x040fe20000000000 */
[C---:B------:R-:W-:Y:S01]  /*16550*/  IADD3 R146, PT, PT, R31.reuse, -0x7f, RZ ;  /* 0xffffff811f927810 */ /* 0x040fe20007ffe0ff */
[C---:B------:R-:W-:Y:S01]  /*16560*/  VIADD R145, R31.reuse, 0xffffff88 ;  /* 0xffffff881f917836 */ /* 0x040fe20000000000 */
[C---:B------:R-:W-:Y:S01]  /*16570*/  IADD3 R141, PT, PT, R31.reuse, -0x70, RZ ;  /* 0xffffff901f8d7810 */ /* 0x040fe20007ffe0ff */
[----:B------:R-:W-:Y:S01]  /*16580*/  VIADD R142, R31, 0xffffff89 ;  /* 0xffffff891f8e7836 */ /* 0x000fe20000000000 */
[-C--:B------:R-:W-:Y:S01]  /*16590*/  ISETP.GE.AND P1, PT, R147, R207.reuse, PT ;  /* 0x000000cf9300720c */ /* 0x080fe20003f26270 */
[C---:B------:R-:W-:Y:S01]  /*165a0*/  VIADD R138, R31.reuse, 0xffffff91 ;  /* 0xffffff911f8a7836 */ /* 0x040fe20000000000 */
[-C--:B------:R-:W-:Y:S01]  /*165b0*/  ISETP.GE.AND P0, PT, R146, R207.reuse, PT ;  /* 0x000000cf9200720c */ /* 0x080fe20003f06270 */
[----:B------:R-:W-:Y:S01]  /*165c0*/  VIADD R136, R31, 0xffffff98 ;  /* 0xffffff981f887836 */ /* 0x000fe20000000000 */
        /* <DEDUP_REMOVED lines=9> */
[-C--:B------:R-:W-:Y:S02]  /*16660*/  ISETP.GE.AND P0, PT, R142, R207.reuse, PT ;  /* 0x000000cf8e00720c */ /* 0x080fe40003f06270 */
[----:B------:R-:W-:Y:S01]  /*16670*/  FSEL R2, R2, -INF , !P3 ;  /* 0xff80000002027808 */ /* 0x000fe20005800000 */
[----:B--2---:R-:W-:Y:S01]  /*16680*/  ULEA UR5, UR5, UR4, 0x18 ;  /* 0x0000000405057291 */ /* 0x004fe2000f8ec0ff */
[----:B------:R-:W-:Y:S02]  /*16690*/  ISETP.GE.AND P3, PT, R145, R206, PT ;  /* 0x000000ce9100720c */ /* 0x000fe40003f66270 */
[----:B------:R-:W-:Y:S02]  /*166a0*/  FSEL R20, R20, -INF , P1 ;  /* 0xff80000014147808 */ /* 0x000fe40000800000 */
[----:B------:R-:W-:Y:S02]  /*166b0*/  FSEL R30, R30, -INF , !P6 ;  /* 0xff8000001e1e7808 */ /* 0x000fe40007000000 */
[----:B------:R-:W-:-:S02]  /*166c0*/  ISETP.GE.AND P1, PT, R141, R207, PT ;  /* 0x000000cf8d00720c */ /* 0x000fc40003f26270 */
[-C--:B------:R-:W-:Y:S02]  /*166d0*/  ISETP.GE.AND P6, PT, R142, R206.reuse, PT ;  /* 0x000000ce8e00720c */ /* 0x080fe40003fc6270 */
[----:B------:R-:W-:Y:S02]  /*166e0*/  FSEL R18, R24, -INF , P0 ;  /* 0xff80000018127808 */ /* 0x000fe40000000000 */
[----:B------:R-:W-:Y:S02]  /*166f0*/  ISETP.GE.AND P0, PT, R138, R207, PT ;  /* 0x000000cf8a00720c */ /* 0x000fe40003f06270 */
[----:B------:R-:W-:Y:S02]  /*16700*/  IADD3 R139, PT, PT, R31, -0x67, RZ ;  /* 0xffffff991f8b7810 */ /* 0x000fe40007ffe0ff */
[----:B------:R-:W-:Y:S02]  /*16710*/  FSEL R20, R20, -INF , !P3 ;  /* 0xff80000014147808 */ /* 0x000fe40005800000 */
[----:B------:R-:W-:-:S02]  /*16720*/  ISETP.GE.AND P3, PT, R141, R206, PT ;  /* 0x000000ce8d00720c */ /* 0x000fc40003f66270 */
[----:B-1----:R-:W-:Y:S02]  /*16730*/  FSEL R23, R23, -INF , P1 ;  /* 0xff80000017177808 */ /* 0x002fe40000800000 */
[----:B------:R-:W-:Y:S02]  /*16740*/  FSEL R18, R18, -INF , !P6 ;  /* 0xff80000012127808 */ /* 0x000fe40007000000 */
[-C--:B------:R-:W-:Y:S02]  /*16750*/  ISETP.GE.AND P1, PT, R136, R207.reuse, PT ;  /* 0x000000cf8800720c */ /* 0x080fe40003f26270 */
[----:B------:R-:W-:Y:S02]  /*16760*/  ISETP.GE.AND P6, PT, R138, R206, PT ;  /* 0x000000ce8a00720c */ /* 0x000fe40003fc6270 */
[----:B------:R-:W-:Y:S02]  /*16770*/  FSEL R28, R28, -INF , P0 ;  /* 0xff8000001c1c7808 */ /* 0x000fe40000000000 */
[----:B------:R-:W-:-:S02]  /*16780*/  ISETP.GE.AND P0, PT, R139, R207, PT ;  /* 0x000000cf8b00720c */ /* 0x000fc40003f06270 */
[----:B------:R-:W-:Y:S02]  /*16790*/  IADD3 R135, PT, PT, R31, -0x5f, RZ ;  /* 0xffffffa11f877810 */ /* 0x000fe40007ffe0ff */
[----:B------:R-:W-:Y:S02]  /*167a0*/  FSEL R180, R23, -INF , !P3 ;  /* 0xff80000017b47808 */ /* 0x000fe40005800000 */
        /* <DEDUP_REMOVED lines=10> */
[----:B------:R-:W-:Y:S02]  /*16850*/  FSEL R11, R11, -INF , P1 ;  /* 0xff8000000b0b7808 */ /* 0x000fe40000800000 */
        /* <DEDUP_REMOVED lines=23> */
[----:B------:R-:W-:Y:S02]  /*169d0*/  FSEL R172, R26, -INF , !P3 ;  /* 0xff8000001aac7808 */ /* 0x000fe40005800000 */
[-C--:B------:R-:W-:Y:S02]  /*169e0*/  ISETP.GE.AND P3, PT, R32, R206.reuse, PT ;  /* 0x000000ce2000720c */ /* 0x080fe40003f66270 */
[----:B------:R-:W-:Y:S02]  /*169f0*/  FSEL R144, R144, -INF , P1 ;  /* 0xff80000090907808 */ /* 0x000fe40000800000 */
[----:B------:R-:W-:Y:S02]  /*16a00*/  FSEL R170, R140, -INF , !P6 ;  /* 0xff8000008caa7808 */ /* 0x000fe40007000000 */
[----:B------:R-:W-:Y:S02]  /*16a10*/  ISETP.GE.AND P1, PT, R147, R205, PT ;  /* 0x000000cd9300720c */ /* 0x000fe40003f26270 */
[----:B------:R-:W-:-:S02]  /*16a20*/  ISETP.GE.AND P6, PT, R31, R206, PT ;  /* 0x000000ce1f00720c */ /* 0x000fc40003fc6270 */
[----:B------:R-:W-:Y:S02]  /*16a30*/  FSEL R143, R143, -INF , P0 ;  /* 0xff8000008f8f7808 */ /* 0x000fe40000000000 */
[----:B------:R-:W-:Y:S02]  /*16a40*/  ISETP.GE.AND P0, PT, R146, R205, PT ;  /* 0x000000cd9200720c */ /* 0x000fe40003f06270 */
[----:B------:R-:W-:Y:S02]  /*16a50*/  FSEL R168, R144, -INF , !P3 ;  /* 0xff80000090a87808 */ /* 0x000fe40005800000 */
[----:B------:R-:W-:Y:S02]  /*16a60*/  ISETP.GE.AND P3, PT, R147, R204, PT ;  /* 0x000000cc9300720c */ /* 0x000fe40003f66270 */
[----:B------:R-:W-:Y:S02]  /*16a70*/  FSEL R24, R173, -INF , P1 ;  /* 0xff800000ad187808 */ /* 0x000fe40000800000 */
[----:B------:R-:W-:-:S02]  /*16a80*/  FSEL R166, R143, -INF , !P6 ;  /* 0xff8000008fa67808 */ /* 0x000fc40007000000 */
[-C--:B------:R-:W-:Y:S02]  /*16a90*/  ISETP.GE.AND P1, PT, R145, R205.reuse, PT ;  /* 0x000000cd9100720c */ /* 0x080fe40003f26270 */
[-C--:B------:R-:W-:Y:S02]  /*16aa0*/  ISETP.GE.AND P6, PT, R146, R204.reuse, PT ;  /* 0x000000cc9200720c */ /* 0x080fe40003fc6270 */
[----:B------:R-:W-:Y:S02]  /*16ab0*/  FSEL R14, R175, -INF , P0 ;  /* 0xff800000af0e7808 */ /* 0x000fe40000000000 */
[----:B------:R-:W-:Y:S02]  /*16ac0*/  ISETP.GE.AND P0, PT, R142, R205, PT ;  /* 0x000000cd8e00720c */ /* 0x000fe40003f06270 */
        /* <DEDUP_REMOVED lines=9> */
[----:B------:R-:W-:Y:S02]  /*16b60*/  ISETP.GE.AND P3, PT, R141, R204, PT ;  /* 0x000000cc8d00720c */ /* 0x000fe40003f66270 */
[----:B------:R-:W-:Y:S02]  /*16b70*/  FSEL R25, R25, -INF , P1 ;  /* 0xff80000019197808 */ /* 0x000fe40000800000 */
[----:B------:R-:W-:Y:S02]  /*16b80*/  FSEL R22, R22, -INF , !P6 ;  /* 0xff80000016167808 */ /* 0x000fe40007000000 */
[----:B------:R-:W-:Y:S02]  /*16b90*/  FMNMX3.FTZ R9, R132, R2, R30, !PT ;  /* 0x0000000284097276 */ /* 0x000fe4000781001e */
[----:B------:R-:W-:-:S02]  /*16ba0*/  ISETP.GE.AND P6, PT, R138, R204, PT ;  /* 0x000000cc8a00720c */ /* 0x000fc40003fc6270 */
[----:B------:R-:W-:Y:S02]  /*16bb0*/  FSEL R29, R29, -INF , P0 ;  /* 0xff8000001d1d7808 */ /* 0x000fe40000000000 */
[-C--:B------:R-:W-:Y:S02]  /*16bc0*/  ISETP.GE.AND P0, PT, R139, R205.reuse, PT ;  /* 0x000000cd8b00720c */ /* 0x080fe40003f06270 */
[----:B------:R-:W-:Y:S02]  /*16bd0*/  FSEL R138, R25, -INF , !P3 ;  /* 0xff800000198a7808 */ /* 0x000fe40005800000 */
[C---:B------:R-:W-:Y:S02]  /*16be0*/  ISETP.GE.AND P1, PT, R136.reuse, R205, PT ;  /* 0x000000cd8800720c */ /* 0x040fe40003f26270 */
[----:B------:R-:W-:Y:S02]  /*16bf0*/  ISETP.GE.AND P3, PT, R136, R204, PT ;  /* 0x000000cc8800720c */ /* 0x000fe40003f66270 */
[----:B------:R-:W-:-:S02]  /*16c00*/  FMNMX3.FTZ R9, R9, R20, R18, !PT ;  /* 0x0000001409097276 */ /* 0x000fc40007810012 */
[----:B------:R-:W-:Y:S02]  /*16c10*/  FSEL R136, R29, -INF , !P6 ;  /* 0xff8000001d887808 */ /* 0x000fe40007000000 */
[----:B------:R-:W-:Y:S02]  /*16c20*/  ISETP.GE.AND P6, PT, R139, R204, PT ;  /* 0x000000cc8b00720c */ /* 0x000fe40003fc6270 */
[----:B------:R-:W-:Y:S02]  /*16c30*/  FSEL R4, R4, -INF , P0 ;  /* 0xff80000004047808 */ /* 0x000fe40000000000 */
[----:B------:R-:W-:Y:S02]  /*16c40*/  ISETP.GE.AND P0, PT, R135, R205, PT ;  /* 0x000000cd8700720c */ /* 0x000fe40003f06270 */
[----:B------:R-:W-:Y:S02]  /*16c50*/  FMNMX3.FTZ R9, R9, R180, R174, !PT ;  /* 0x000000b409097276 */ /* 0x000fe400078100ae */
[----:B------:R-:W-:-:S02]  /*16c60*/  FSEL R144, R4, -INF , !P6 ;  /* 0xff80000004907808 */ /* 0x000fc40007000000 */
[----:B------:R-:W-:Y:S02]  /*16c70*/  ISETP.GE.AND P6, PT, R135, R204, PT ;  /* 0x000000cc8700720c */ /* 0x000fe40003fc6270 */
[----:B------:R-:W-:Y:S02]  /*16c80*/  FSEL R5, R5, -INF , P0 ;  /* 0xff80000005057808 */ /* 0x000fe40000000000 */
[----:B------:R-:W-:Y:S02]  /*16c90*/  FMNMX3.FTZ R9, R9, R178, R176, !PT ;  /* 0x000000b209097276 */ /* 0x000fe400078100b0 */
[----:B------:R-:W-:Y:S02]  /*16ca0*/  FSEL R8, R8, -INF , P1 ;  /* 0xff80000008087808 */ /* 0x000fe40000800000 */
[----:B------:R-:W-:Y:S02]  /*16cb0*/  ISETP.GE.AND P1, PT, R137, R205, PT ;  /* 0x000000cd8900720c */ /* 0x000fe40003f26270 */
[----:B------:R-:W-:-:S02]  /*16cc0*/  FSEL R140, R5, -INF , !P6 ;  /* 0xff800000058c7808 */ /* 0x000fc40007000000 */
[----:B------:R-:W-:Y:S02]  /*16cd0*/  FMNMX3.FTZ R9, R9, R210, R208, !PT ;  /* 0x000000d209097276 */ /* 0x000fe400078100d0 */
[----:B------:R-:W-:Y:S02]  /*16ce0*/  FMNMX3.FTZ R5, R3, R24, R14, !PT ;  /* 0x0000001803057276 */ /* 0x000fe4000781000e */
[----:B------:R-:W-:Y:S02]  /*16cf0*/  FSEL R146, R8, -INF , !P3 ;  /* 0xff80000008927808 */ /* 0x000fe40005800000 */
[----:B------:R-:W-:Y:S02]  /*16d00*/  ISETP.GE.AND P3, PT, R137, R204, PT ;  /* 0x000000cc8900720c */ /* 0x000fe40003f66270 */
[----:B------:R-:W-:Y:S02]  /*16d10*/  FSEL R10, R10, -INF , P1 ;  /* 0xff8000000a0a7808 */ /* 0x000fe40000800000 */
[----:B------:R-:W-:-:S02]  /*16d20*/  ISETP.GE.AND P1, PT, R133, R205, PT ;  /* 0x000000cd8500720c */ /* 0x000fc40003f26270 */
[----:B------:R-:W-:Y:S02]  /*16d30*/  FMNMX3.FTZ R9, R9, R194, R192, !PT ;  /* 0x000000c209097276 */ /* 0x000fe400078100c0 */
[----:B------:R-:W-:Y:S02]  /*16d40*/  FMNMX3.FTZ R5, R5, R12, R22, !PT ;  /* 0x0000000c05057276 */ /* 0x000fe40007810016 */
[----:B------:R-:W-:Y:S02]  /*16d50*/  FSEL R142, R10, -INF , !P3 ;  /* 0xff8000000a8e7808 */ /* 0x000fe40005800000 */
[----:B------:R-:W-:Y:S02]  /*16d60*/  ISETP.GE.AND P0, PT, R35, R205, PT ;  /* 0x000000cd2300720c */ /* 0x000fe40003f06270 */
[----:B------:R-:W-:Y:S02]  /*16d70*/  ISETP.GE.AND P3, PT, R133, R204, PT ;  /* 0x000000cc8500720c */ /* 0x000fe40003f66270 */
[----:B------:R-:W-:-:S02]  /*16d80*/  FSEL R7, R7, -INF , P1 ;  /* 0xff80000007077808 */ /* 0x000fc40000800000 */
[----:B------:R-:W-:Y:S02]  /*16d90*/  FMNMX3.FTZ R9, R9, R172, R170, !PT ;  /* 0x000000ac09097276 */ /* 0x000fe400078100aa */
[----:B------:R-:W-:Y:S02]  /*16da0*/  FMNMX3.FTZ R5, R5, R138, R136, !PT ;  /* 0x0000008a05057276 */ /* 0x000fe40007810088 */
[----:B------:R-:W-:Y:S02]  /*16db0*/  ISETP.GE.AND P1, PT, R34, R205, PT ;  /* 0x000000cd2200720c */ /* 0x000fe40003f26270 */
[----:B------:R-:W-:Y:S02]  /*16dc0*/  FSEL R6, R6, -INF , P0 ;  /* 0xff80000006067808 */ /* 0x000fe40000000000 */
[----:B------:R-:W-:Y:S02]  /*16dd0*/  ISETP.GE.AND P6, PT, R35, R204, PT ;  /* 0x000000cc2300720c */ /* 0x000fe40003fc6270 */
[----:B------:R-:W-:-:S02]  /*16de0*/  FSEL R190, R7, -INF , !P3 ;  /* 0xff80000007be7808 */ /* 0x000fc40005800000 */
[----:B------:R-:W-:Y:S02]  /*16df0*/  ISETP.GE.AND P0, PT, R33, R205, PT ;  /* 0x000000cd2100720c */ /* 0x000fe40003f06270 */
[----:B------:R-:W-:Y:S02]  /*16e00*/  FMNMX3.FTZ R4, R9, R168, R166, !PT ;  /* 0x000000a809047276 */ /* 0x000fe400078100a6 */
[----:B------:R-:W-:Y:S02]  /*16e10*/  FMNMX3.FTZ R7, R5, R146, R144, !PT ;  /* 0x0000009205077276 */ /* 0x000fe40007810090 */
[----:B------:R-:W-:Y:S01]  /*16e20*/  FSEL R17, R17, -INF , P1 ;  /* 0xff80000011117808 */ /* 0x000fe20000800000 */
[----:B------:R-:W1:Y:S01]  /*16e30*/  SHFL.BFLY PT, R5, R4, 0x2, 0x1f ;  /* 0x0c401f0004057f89 */ /* 0x000e6200000e0000 */
[----:B------:R-:W-:Y:S02]  /*16e40*/  ISETP.GE.AND P3, PT, R34, R204, PT ;  /* 0x000000cc2200720c */ /* 0x000fe40003f66270 */
[----:B------:R-:W-:-:S02]  /*16e50*/  FSEL R188, R6, -INF , !P6 ;  /* 0xff80000006bc7808 */ /* 0x000fc40007000000 */
[-C--:B------:R-:W-:Y:S02]  /*16e60*/  ISETP.GE.AND P1, PT, R32, R205.reuse, PT ;  /* 0x000000cd2000720c */ /* 0x080fe40003f26270 */
[----:B------:R-:W-:Y:S02]  /*16e70*/  FSEL R16, R16, -INF , P0 ;  /* 0xff80000010107808 */ /* 0x000fe40000000000 */
[----:B------:R-:W-:Y:S02]  /*16e80*/  ISETP.GE.AND P6, PT, R33, R204, PT ;  /* 0x000000cc2100720c */ /* 0x000fe40003fc6270 */
        /* <DEDUP_REMOVED lines=12> */
[----:B-1----:R-:W-:Y:S02]  /*16f50*/  FMNMX.FTZ R8, R4, R5, !PT ;  /* 0x0000000504087209 */ /* 0x002fe40007810000 */
[----:B------:R-:W-:Y:S02]  /*16f60*/  FMNMX3.FTZ R7, R7, R160, R158, !PT ;  /* 0x000000a007077276 */ /* 0x000fe4000781009e */
[----:B------:R-:W-:Y:S01]  /*16f70*/  LEA R185, R0, UR5, 0x1 ;  /* 0x0000000500b97c11 */ /* 0x000fe2000f8e08ff */
[----:B------:R-:W1:Y:S01]  /*16f80*/  SHFL.BFLY PT, R133, R8, 0x1, 0x1f ;  /* 0x0c201f0008857f89 */ /* 0x000e6200000e0000 */
[----:B------:R-:W-:-:S02]  /*16f90*/  @P4 IADD3 R134, PT, PT, R134, -0x3, RZ ;  /* 0xfffffffd86864810 */ /* 0x000fc40007ffe0ff */
[C---:B------:R-:W-:Y:S01]  /*16fa0*/  IADD3 R16, PT, PT, R185.reuse, 0xc000, RZ ;  /* 0x0000c000b9107810 */ /* 0x040fe20007ffe0ff */
[----:B------:R-:W2:Y:S01]  /*16fb0*/  SHFL.BFLY PT, R6, R7, 0x2, 0x1f ;  /* 0x0c401f0007067f89 */ /* 0x000ea200000e0000 */
[----:B------:R-:W-:Y:S02]  /*16fc0*/  VIADD R156, R185, 0xc040 ;  /* 0x0000c040b99c7836 */ /* 0x000fe40000000000 */
[----:B------:R-:W-:Y:S01]  /*16fd0*/  @P2 IADD3 R156, PT, PT, R16, -0x40, RZ ;  /* 0xffffffc0109c2810 */ /* 0x000fe20007ffe0ff */
[----:B------:R-:W-:-:S04]  /*16fe0*/  IMAD.IADD R159, R155, 0x1, R185 ;  /* 0x000000019b9f7824 */ /* 0x000fc800078e02b9 */
[----:B------:R-:W-:Y:S01]  /*16ff0*/  IMAD.IADD R155, R155, 0x1, R156 ;  /* 0x000000019b9b7824 */ /* 0x000fe200078e029c */
        /* <DEDUP_REMOVED lines=9> */
[----:B------:R-:W2:Y:S01]  /*17090*/  LDSM.16.MT88.4 R28, [R156] ;  /* 0x000000009c1c783b */ /* 0x000ea20000004200 */
        /* <DEDUP_REMOVED lines=14> */
[----:B-1----:R-:W-:Y:S01]  /*17180*/  FMNMX.FTZ R2, R5, R4, !PT ;  /* 0x0000000405027209 */ /* 0x002fe20007810000 */
[----:B------:R-:W-:Y:S01]  /*17190*/  FFMA.FTZ R161, R166, UR8, -R161 ;  /* 0x00000008a6a17c23 */ /* 0x000fe200080108a1 */
[----:B------:R-:W-:-:S02]  /*171a0*/  FSEL R5, R133, RZ, P1 ;  /* 0x000000ff85057208 */ /* 0x000fc40000800000 */
[C---:B------:R-:W-:Y:S01]  /*171b0*/  FSETP.NEU.FTZ.AND P0, PT, R2.reuse, -INF , PT ;  /* 0xff8000000200780b */ /* 0x040fe20003f1d000 */
[----:B------:R-:W-:Y:S01]  /*171c0*/  FMUL.FTZ R157, R2, UR8 ;  /* 0x00000008029d7c20 */ /* 0x000fe20008410000 */
[----:B------:R-:W-:Y:S01]  /*171d0*/  MUFU.EX2 R150, R150 ;  /* 0x0000009600967308 */ /* 0x000fe20000000800 */
[----:B------:R-:W-:Y:S01]  /*171e0*/  FADD.FTZ R4, R132, -R5 ;  /* 0x8000000584047221 */ /* 0x000fe20000010000 */
[----:B------:R-:W-:Y:S02]  /*171f0*/  FSEL R6, R2, RZ, P0 ;  /* 0x000000ff02067208 */ /* 0x000fe40000000000 */
[----:B------:R-:W-:Y:S01]  /*17200*/  FSEL R157, R157, RZ, P0 ;  /* 0x000000ff9d9d7208 */ /* 0x000fe20000000000 */
[----:B------:R-:W-:Y:S02]  /*17210*/  FMUL.FTZ R132, R4, UR8 ;  /* 0x0000000804847c20 */ /* 0x000fe40008410000 */
[----:B------:R-:W-:Y:S01]  /*17220*/  FADD.FTZ R3, R3, -R6 ;  /* 0x8000000603037221 */ /* 0x000fe20000010000 */
[----:B------:R-:W1:Y:S01]  /*17230*/  MUFU.EX2 R149, R149 ;  /* 0x0000009500957308 */ /* 0x000e620000000800 */
[--C-:B------:R-:W-:Y:S01]  /*17240*/  FFMA.FTZ R152, R24, UR8, -R157.reuse ;  /* 0x0000000818987c23 */ /* 0x100fe2000801089d */
[--C-:B------:R-:W-:Y:S01]  /*17250*/  FFMA.FTZ R135, R14, UR8, -R157.reuse ;  /* 0x000000080e877c23 */ /* 0x100fe2000801089d */
[----:B------:R-:W-:Y:S01]  /*17260*/  FMUL.FTZ R3, R3, UR8 ;  /* 0x0000000803037c20 */ /* 0x000fe20008410000 */
[--C-:B------:R-:W-:Y:S01]  /*17270*/  FFMA.FTZ R153, R22, UR8, -R157.reuse ;  /* 0x0000000816997c23 */ /* 0x100fe2000801089d */
[--C-:B------:R-:W-:Y:S01]  /*17280*/  FFMA.FTZ R7, R12, UR8, -R157.reuse ;  /* 0x000000080c077c23 */ /* 0x100fe2000801089d */
[----:B---3--:R-:W-:Y:S01]  /*17290*/  F2FP.F16.F32.PACK_AB R4, R151, R154 ;  /* 0x0000009a9704723e */ /* 0x008fe200000000ff */
[----:B------:R-:W-:Y:S01]  /*172a0*/  LDSM.16.MT88.4 R20, [R159+0xc000] ;  /* 0x00c000009f14783b */ /* 0x000fe20000004200 */
        /* <DEDUP_REMOVED lines=9> */
[----:B-1----:R-:W-:Y:S01]  /*17340*/  F2FP.F16.F32.PACK_AB R6, R149, R150 ;  /* 0x000000969506723e */ /* 0x002fe200000000ff */
[--C-:B------:R-:W-:Y:S01]  /*17350*/  FFMA.FTZ R194, R140, UR8, -R157.reuse ;  /* 0x000000088cc27c23 */ /* 0x100fe2000801089d */
[----:B------:R-:W-:Y:S01]  /*17360*/  LDSM.16.MT88.4 R144, [R156+0x4800] ;  /* 0x004800009c90783b */ /* 0x000fe20000004200 */
[--C-:B------:R-:W-:Y:S01]  /*17370*/  FFMA.FTZ R179, R190, UR8, -R157.reuse ;  /* 0x00000008beb37c23 */ /* 0x100fe2000801089d */
[--C-:B------:R-:W-:Y:S01]  /*17380*/  FFMA.FTZ R188, R188, UR8, -R157.reuse ;  /* 0x00000008bcbc7c23 */ /* 0x100fe2000801089d */
[--C-:B------:R-:W-:Y:S01]  /*17390*/  FFMA.FTZ R164, R164, UR8, -R157.reuse ;  /* 0x00000008a4a47c23 */ /* 0x100fe2000801089d */
        /* <DEDUP_REMOVED lines=128> */
[----:B------:R-:W-:Y:S01]  /*17ba0*/  FFMA.FTZ R157, R158, UR8, -R157 ;  /* 0x000000089e9d7c23 */ /* 0x000fe2000801089d */
[C---:B--2---:R-:W-:Y:S01]  /*17bb0*/  HMMA.16816.F32 R68, R4.reuse, R104, R68 ;  /* 0x000000680444723c */ /* 0x044fe20000001844 */
[----:B------:R-:W-:Y:S01]  /*17bc0*/  FFMA.FTZ R132, R215, R132, R154 ;  /* 0x00000084d7847223 */ /* 0x000fe2000001009a */
[----:B------:R-:W-:Y:S01]  /*17bd0*/  FFMA.FTZ R152, R213, R3, R152 ;  /* 0x00000003d5987223 */ /* 0x000fe20000010098 */
[----:B------:R-:W-:Y:S01]  /*17be0*/  MUFU.EX2 R167, R167 ;  /* 0x000000a700a77308 */ /* 0x000fe20000000800 */
[-C--:B------:R-:W-:Y:S01]  /*17bf0*/  MOV R3, R2.reuse ;  /* 0x0000000200037202 */ /* 0x080fe20000000f00 */
[----:B------:R-:W-:Y:S01]  /*17c00*/  FADD.FTZ R151, R151, R132 ;  /* 0x0000008497977221 */ /* 0x000fe20000010000 */
[----:B------:R-:W-:Y:S01]  /*17c10*/  FADD.FTZ R135, R135, R152 ;  /* 0x0000009887877221 */ /* 0x000fe20000010000 */
[----:B------:R-:W-:Y:S01]  /*17c20*/  IMAD.MOV.U32 R132, RZ, RZ, R133 ;  /* 0x000000ffff847224 */ /* 0x000fe200078e0085 */
[C---:B------:R-:W-:Y:S01]  /*17c30*/  HMMA.16816.F32 R72, R4.reuse, R106, R72 ;  /* 0x0000006a0448723c */ /* 0x040fe20000001848 */
[----:B------:R-:W2:Y:S01]  /*17c40*/  LDSM.16.MT88.4 R104, [R155+0x4000] ;  /* 0x004000009b68783b */ /* 0x000ea20000004200 */
[----:B------:R-:W-:Y:S01]  /*17c50*/  FADD.FTZ R150, R150, R151 ;  /* 0x0000009796967221 */ /* 0x000fe20000010000 */
[----:B------:R-:W1:Y:S01]  /*17c60*/  MUFU.EX2 R178, R178 ;  /* 0x000000b200b27308 */ /* 0x000e620000000800 */
[----:B------:R-:W-:Y:S01]  /*17c70*/  FADD.FTZ R0, R0, R135 ;  /* 0x0000008700007221 */ /* 0x000fe20000010000 */
[----:B------:R-:W-:Y:S01]  /*17c80*/  @P4 MOV R3, R2 ;  /* 0x0000000200034202 */ /* 0x000fe20000000f00 */
[----:B------:R-:W-:Y:S01]  /*17c90*/  FADD.FTZ R150, R149, R150 ;  /* 0x0000009695967221 */ /* 0x000fe20000010000 */
[----:B------:R-:W-:Y:S01]  /*17ca0*/  @P4 IMAD.MOV.U32 R132, RZ, RZ, R133 ;  /* 0x000000ffff844224 */ /* 0x000fe200078e0085 */
[----:B------:R-:W-:Y:S01]  /*17cb0*/  HMMA.16816.F32 R32, R4, R120, R32 ;  /* 0x000000780420723c */ /* 0x000fe20000001820 */
[----:B------:R-:W-:-:S02]  /*17cc0*/  FADD.FTZ R0, R153, R0 ;  /* 0x0000000099007221 */ /* 0x000fc40000010000 */
[----:B------:R-:W-:Y:S05]  /*17cd0*/  MUFU.EX2 R180, R180 ;  /* 0x000000b400b47308 */ /* 0x000fea0000000800 */
        /* <DEDUP_REMOVED lines=170> */
.L_x_6334:
[----:B------:R-:W-:-:S07]  /*18780*/  IADD3 R134, PT, PT, R148, -0x1, RZ ;  /* 0xffffffff94867810 */ /* 0x000fce0007ffe0ff */
.L_x_6340:
        /* <DEDUP_REMOVED lines=10> */
[----:B------:R-:W-:Y:S01]  /*18830*/  MOV R209, RZ ;  /* 0x000000ff00d17202 */ /* 0x000fe20000000f00 */
[----:B------:R-:W-:Y:S01]  /*18840*/  VIADD R212, R134, 0x1 ;  /* 0x0000000186d47836 */ /* 0x000fe20000000000 */
[C---:B------:R-:W-:Y:S01]  /*18850*/  LOP3.LUT R210, R4.reuse, 0x20, R177, 0xfe, !PT ;  /* 0x0000002004d27812 */ /* 0x040fe200078efeb1 */
        /* <DEDUP_REMOVED lines=10> */
.L_x_6345:
        /* <DEDUP_REMOVED lines=61> */
[-C--:B------:R-:W-:Y:S02]  /*18cd0*/  LOP3.LUT R7, R211, R6.reuse, RZ, 0x3c, !PT ;  /* 0x00000006d3077212 */ /* 0x080fe400078e3cff */
[----:B------:R-:W-:Y:S02]  /*18ce0*/  LOP3.LUT R13, RZ, R6, RZ, 0x33, !PT ;  /* 0x00000006ff0d7212 */ /* 0x000fe400078e33ff */
        /* <DEDUP_REMOVED lines=12> */
[----:B------:R-:W2:Y:S02]  /*18db0*/  LDG.E R12, desc[UR6][R20.64] ;  /* 0x00000006140c7981 */ /* 0x000ea4000c1e1900 */
[----:B------:R-:W-:Y:S02]  /*18dc0*/  IMAD R13, R13, R6, -0x40 ;  /* 0xffffffc00d0d7424 */ /* 0x000fe400078e0206 */
[----:B------:R-:W2:Y:S03]  /*18dd0*/  LDG.E R7, desc[UR6][R18.64] ;  /* 0x0000000612077981 */ /* 0x000ea6000c1e1900 */
        /* <DEDUP_REMOVED lines=13> */
.L_x_6342:
        /* <DEDUP_REMOVED lines=8> */
[----:B------:R-:W-:Y:S03]  /*18f30*/  LOP3.LUT R4, R184, 0x200, R5, 0xf8, !PT ;  /* 0x00000200b8047812 */ /* 0x000fe600078ef805 */
[----:B------:R-:W-:Y:S01]  /*18f40*/  LDGSTS.E.BYPASS.LTC128B.128 [R217+0xe000], desc[UR6][R198.64+0x80] ;  /* 0x0e000080c6d97fae */ /* 0x000fe2000b981a06 */
[----:B------:R-:W-:Y:S02]  /*18f50*/  IADD3.X R13, PT, PT, R8, R199, RZ, P0, !PT ;  /* 0x000000c7080d7210 */ /* 0x000fe400007fe4ff */
[C---:B------:R-:W-:Y:S03]  /*18f60*/  IADD3 R6, P1, PT, R7.reuse, R12, RZ ;  /* 0x0000000c07067210 */ /* 0x040fe60007f3e0ff */
[----:B------:R-:W-:Y:S01]  /*18f70*/  LDGSTS.E.BYPASS.LTC128B.128 [R217+0x10000], desc[UR6][R198.64+0x100] ;  /* 0x10000100c6d97fae */ /* 0x000fe2000b981a06 */
[----:B------:R-:W-:Y:S02]  /*18f80*/  LOP3.LUT R3, R4, R3, RZ, 0xfc, !PT ;  /* 0x0000000304037212 */ /* 0x000fe400078efcff */
[----:B------:R-:W-:Y:S03]  /*18f90*/  IADD3 R4, P0, PT, R7, R6, RZ ;  /* 0x0000000607047210 */ /* 0x000fe60007f1e0ff */
[----:B------:R-:W-:Y:S01]  /*18fa0*/  LDGSTS.E.BYPASS.LTC128B.128 [R217+0xc800], desc[UR6][R12.64] ;  /* 0x0c8000000cd97fae */ /* 0x000fe2000b981a06 */
[C---:B------:R-:W-:Y:S02]  /*18fb0*/  IADD3.X R7, PT, PT, R8.reuse, R13, RZ, P1, !PT ;  /* 0x0000000d08077210 */ /* 0x040fe40000ffe4ff */
        /* <DEDUP_REMOVED lines=323> */
.L_x_6344:
        /* <DEDUP_REMOVED lines=24> */
.L_x_6343:
[C---:B------:R-:W-:Y:S01]  /*1a570*/  VIADD R33, R210.reuse, 0xffffffe1 ;  /* 0xffffffe1d2217836 */ /* 0x040fe20000000000 */
[C---:B------:R-:W-:Y:S01]  /*1a580*/  ISETP.GE.AND P1, PT, R210.reuse, R207, PT ;  /* 0x000000cfd200720c */ /* 0x040fe20003f26270 */
[C---:B-12---:R-:W-:Y:S01]  /*1a590*/  VIADD R4, R210.reuse, 0xffffffe0 ;  /* 0xffffffe0d2047836 */ /* 0x046fe20000000000 */
        /* <DEDUP_REMOVED lines=540> */
.L_x_6341:
        /* <DEDUP_REMOVED lines=247> */
.L_x_6347:
[----:B------:R-:W-:Y:S05]  /*1d6d0*/  BSYNC.RECONVERGENT B0 ;  /* 0x0000000000007941 */ /* 0x000fea0003800200 */
.L_x_6346:
        /* <DEDUP_REMOVED lines=50> */
.L_x_6348:
        /* <DEDUP_REMOVED lines=16> */
.L_x_6934:


//--------------------- .text._ZN5flash24flash_fwd_splitkv_kernelI23Flash_fwd_kernel_traitsILi192ELi64ELi64ELi4ELb0ELb0EN7cutlass6half_tE19Flash_kernel_traitsILi192ELi64ELi64ELi4ES3_EELb0ELb1ELb1ELb0ELb0ELb0ELb1ELb1EEEvNS_16Flash_fwd_paramsE --------------------------
	.section	.text._ZN5flash24flash_fwd_splitkv_kernelI23Flash_fwd_kernel_traitsILi192ELi64ELi64ELi4ELb0ELb0EN7cutlass6half_tE19Flash_kernel_traitsILi192ELi64ELi64ELi4ES3_EELb0ELb1ELb1ELb0ELb0ELb0ELb1ELb1EEEvNS_16Flash_fwd_paramsE,"ax",@progbits
	.align	128
        .global         _ZN5flash24flash_fwd_splitkv_kernelI23Flash_fwd_kernel_traitsILi192ELi64ELi64ELi4ELb0ELb0EN7cutlass6half_tE19Flash_kernel_traitsILi192ELi64ELi64ELi4ES3_EELb0ELb1ELb1ELb0ELb0ELb0ELb1ELb1EEEvNS_16Flash_fwd_paramsE
        .type           _ZN5flash24flash_fwd_splitkv_kernelI23Flash_fwd_kernel_traitsILi192ELi64ELi64ELi4ELb0ELb0EN7cutlass6half_tE19Flash_kernel_traitsILi192ELi64ELi64ELi4ES3_EELb0ELb1ELb1ELb0ELb0ELb0ELb1ELb1EEEvNS_16Flash_fwd_paramsE,@function
        .size           _ZN5flash24flash_fwd_splitkv_kernelI23Flash_fwd_kernel_traitsILi192ELi64ELi64ELi4ELb0ELb0EN7cutlass6half_tE19Flash_kernel_traitsILi192ELi64ELi64ELi4ES3_EELb0ELb1ELb1ELb0ELb0ELb0ELb1ELb1EEEvNS_16Flash_fwd_paramsE,(.L_x_6935 - _ZN5flash24flash_fwd_splitkv_kernelI23Flash_fwd_kernel_traitsILi192ELi64ELi64ELi4ELb0ELb0EN7cutlass6half_tE19Flash_kernel_traitsILi192ELi64ELi64ELi4ES3_EELb0ELb1ELb1ELb0ELb0ELb0ELb1ELb1EEEvNS_16Flash_fwd_paramsE)
        .other          _ZN5flash24flash_fwd_splitkv_kernelI23Flash_fwd_kernel_traitsILi192ELi64ELi64ELi4ELb0ELb0EN7cutlass6half_tE19Flash_kernel_traitsILi192ELi64ELi64ELi4ES3_EELb0ELb1ELb1ELb0ELb0ELb0ELb1ELb1EEEvNS_16Flash_fwd_paramsE,@"STO_CUDA_ENTRY STV_DEFAULT"
_ZN5flash24flash_fwd_splitkv_kernelI23Flash_fwd_kernel_traitsILi192ELi64ELi64ELi4ELb0ELb0EN7cutlass6half_tE19Flash_kernel_traitsILi192ELi64ELi64ELi4ES3_EELb0ELb1ELb1ELb0ELb0ELb0ELb1ELb1EEEvNS_16Flash_fwd_paramsE:
.text._ZN5flash24flash_fwd_splitkv_kernelI23Flash_fwd_kernel_traitsILi192ELi64ELi64ELi4ELb0ELb0EN7cutlass6half_tE19Flash_kernel_traitsILi192ELi64ELi64ELi4ES3_EELb0ELb1ELb1ELb0ELb0ELb0ELb1ELb1EEEvNS_16Flash_fwd_paramsE:
[----:B------:R-:W-:Y:S01]  /*0000*/  LDC R1, c[0x0][0x37c] ;  /* 0x0000df00ff017b82 */ /* 0x000fe20000000800 */
[----:B------:R-:W1:Y:S07]  /*0010*/  LDCU UR12, c[0x0][0x3e0] ;  /* 0x00007c00ff0c77ac */ /* 0x000e6e0008000800 */
[----:B------:R-:W2:Y:S01]  /*0020*/  S2UR UR28, SR_CTAID.Z ;  /* 0x00000000001c79c3 */ /* 0x000ea20000002700 */
[----:B------:R-:W3:Y:S01]  /*0030*/  LDCU.64 UR8, c[0x0][0x460] ;  /* 0x00008c00ff0877ac */ /* 0x000ee20008000a00 */
[----:B------:R-:W4:Y:S01]  /*0040*/  LDCU.64 UR10, c[0x0][0x460] ;  /* 0x00008c00ff0a77ac */ /* 0x000f220008000a00 */
[----:B------:R-:W4:Y:S01]  /*0050*/  LDCU.U8 UR13, c[0x0][0x532] ;  /* 0x0000a640ff0d77ac */ /* 0x000f220008000000 */
[----:B-1----:R-:W1:Y:S01]  /*0060*/  I2F.U32.RP R2, UR12 ;  /* 0x0000000c00027d06 */ /* 0x002e620008209000 */
[----:B------:R-:W-:-:S02]  /*0070*/  UISETP.NE.U32.AND UP0, UPT, UR12, URZ, UPT ;  /* 0x000000ff0c00728c */ /* 0x000fc4000bf05070 */
[----:B---3--:R-:W-:Y:S01]  /*0080*/  UISETP.NE.U32.AND UP3, UPT, UR8, URZ, UPT ;  /* 0x000000ff0800728c */ /* 0x008fe2000bf65070 */
[----:B------:R-:W-:-:S03]  /*0090*/  ISETP.NE.U32.AND P4, PT, RZ, UR8, PT ;  /* 0x00000008ff007c0c */ /* 0x000fc6000bf85070 */
[----:B------:R-:W-:Y:S01]  /*00a0*/  UISETP.NE.AND.EX UP3, UPT, UR9, URZ, UPT, UP3 ;  /* 0x000000ff0900728c */ /* 0x000fe2000bf65330 */
[----:B------:R-:W-:Y:S01]  /*00b0*/  ISETP.NE.AND.EX P4, PT, RZ, UR9, PT, P4 ;  /* 0x00000009ff007c0c */ /* 0x000fe2000bf85340 */
[----:B------:R-:W3:Y:S04]  /*00c0*/  LDCU.64 UR8, c[0x0][0x468] ;  /* 0x00008d00ff0877ac */ /* 0x000ee80008000a00 */
[----:B------:R-:W-:Y:S01]  /*00d0*/  PLOP3.LUT P1, PT, PT, PT, UP3, 0x80, 0x8 ;  /* 0x000000000008781c */ /* 0x000fe20003f2f038 */
[----:B-1----:R-:W1:Y:S02]  /*00e0*/  MUFU.RCP R0, R2 ;  /* 0x0000000200007308 */ /* 0x002e640000001000 */
[----:B-1----:R-:W-:-:S06]  /*00f0*/  VIADD R0, R0, 0xffffffe ;  /* 0x0ffffffe00007836 */ /* 0x002fcc0000000000 */
[----:B------:R-:W1:Y:S02]  /*0100*/  F2I.FTZ.U32.TRUNC.NTZ R0, R0 ;  /* 0x0000000000007305 */ /* 0x000e64000021f000 */
[----:B-1----:R-:W-:-:S13]  /*0110*/  R2UR UR5, R0 ;  /* 0x00000000000572ca */ /* 0x002fda00000e0000 */
        /* <DEDUP_REMOVED lines=11> */
[----:B------:R-:W-:-:S07]  /*01d0*/  UISETP.GE.U32.AND UP1, UPT, UR4, UR12, UPT ;  /* 0x0000000c0400728c */ /* 0x000fce000bf26070 */
[----:B------:R-:W2:Y:S04]  /*01e0*/  LDCU.64 UR4, c[0x0][0x478] ;  /* 0x00008f00ff0477ac */ /* 0x000ea80008000a00 */
[----:B------:R-:W-:Y:S02]  /*01f0*/  @UP1 UIADD3 UR23, UPT, UPT, UR23, 0x1, URZ ;  /* 0x0000000117171890 */ /* 0x000fe4000fffe0ff */
[----:B------:R-:W-:-:S04]  /*0200*/  @!UP0 ULOP3.LUT UR23, URZ, UR12, URZ, 0x33, !UPT ;  /* 0x0000000cff178292 */ /* 0x000fc8000f8e33ff */
[----:B----4-:R-:W-:Y:S02]  /*0210*/  UIMAD.WIDE.U32 UR10, UR23, 0x4, UR10 ;  /* 0x00000004170a78a5 */ /* 0x010fe4000f8e000a */
[----:B------:R-:W-:Y:S02]  /*0220*/  UISETP.NE.AND UP4, UPT, UR13, URZ, UPT ;  /* 0x000000ff0d00728c */ /* 0x000fe4000bf85270 */
[----:B---3--:R-:W-:Y:S02]  /*0230*/  UISETP.EQ.U32.AND UP5, UPT, UR8, URZ, UPT ;  /* 0x000000ff0800728c */ /* 0x008fe4000bfa2070 */
[----:B------:R-:W-:Y:S01]  /*0240*/  IMAD.U32 R6, RZ, RZ, UR10 ;  /* 0x0000000aff067e24 */ /* 0x000fe2000f8e00ff */
[----:B--2---:R-:W-:Y:S01]  /*0250*/  UISETP.NE.U32.AND UP2, UPT, UR4, URZ, UPT ;  /* 0x000000ff0400728c */ /* 0x004fe2000bf45070 */
[----:B------:R-:W-:-:S03]  /*0260*/  IMAD.U32 R7, RZ, RZ, UR11 ;  /* 0x0000000bff077e24 */ /* 0x000fc6000f8e00ff */
[----:B------:R-:W2:Y:S02]  /*0270*/  LDCU.64 UR10, c[0x0][0x470] ;  /* 0x00008e00ff0a77ac */ /* 0x000ea40008000a00 */
[----:B-1----:R-:W3:Y:S01]  /*0280*/  @P4 LDG.E R5, desc[UR6][R6.64] ;  /* 0x0000000606054981 */ /* 0x002ee2000c1e1900 */
[----:B------:R-:W-:Y:S02]  /*0290*/  UISETP.NE.AND.EX UP2, UPT, UR5, URZ, UPT, UP2 ;  /* 0x000000ff0500728c */ /* 0x000fe4000bf45320 */
[----:B------:R-:W-:Y:S01]  /*02a0*/  USHF.L.U32 UR15, UR23, 0x2, URZ ;  /* 0x00000002170f7899 */ /* 0x000fe200080006ff */
[----:B------:R1:W4:Y:S01]  /*02b0*/  @P1 LDG.E R2, desc[UR6][R6.64+0x4] ;  /* 0x0000040606021981 */ /* 0x000322000c1e1900 */
[----:B------:R-:W-:Y:S02]  /*02c0*/  UISETP.EQ.OR.EX UP5, UPT, UR9, URZ, !UP4, UP5 ;  /* 0x000000ff0900728c */ /* 0x000fe4000e7a2750 */
[----:B------:R-:W-:Y:S01]  /*02d0*/  USHF.R.U32.HI UR14, URZ, 0x1e, UR23 ;  /* 0x0000001eff0e7899 */ /* 0x000fe20008011617 */
[----:B------:R-:W-:Y:S01]  /*02e0*/  PLOP3.LUT P0, PT, PT, PT, UP2, 0x80, 0x8 ;  /* 0x000000000008781c */ /* 0x000fe20003f0f028 */
[----:B------:R-:W-:-:S02]  /*02f0*/  UIADD3 UR13, UP1, UPT, UR15, UR8, URZ ;  /* 0x000000080f0d7290 */ /* 0x000fc4000ff3e0ff */
[----:B------:R-:W-:Y:S01]  /*0300*/  PLOP3.LUT P2, PT, PT, PT, UP5, 0x80, 0x8 ;  /* 0x000000000008781c */ /* 0x000fe20003f4f058 */
[----:B------:R-:W-:Y:S02]  /*0310*/  @UP2 UIADD3 UR16, UP0, UPT, UR15, UR4, URZ ;  /* 0x000000040f102290 */ /* 0x000fe4000ff1e0ff */
[----:B------:R-:W-:Y:S01]  /*0320*/  UIADD3.X UR4, UPT, UPT, UR14, UR9, URZ, UP1, !UPT ;  /* 0x000000090e047290 */ /* 0x000fe20008ffe4ff */
[----:B--2---:R-:W-:Y:S01]  /*0330*/  ISETP.NE.U32.AND P3, PT, RZ, UR10, PT ;  /* 0x0000000aff007c0c */ /* 0x004fe2000bf65070 */
[----:B------:R-:W-:Y:S02]  /*0340*/  @UP2 UIADD3.X UR17, UPT, UPT, UR14, UR5, URZ, UP0, !UPT ;  /* 0x000000050e112290 */ /* 0x000fe400087fe4ff */
[----:B------:R-:W-:Y:S01]  /*0350*/  UIADD3 UR10, UP0, UPT, UR15, UR10, URZ ;  /* 0x0000000a0f0a7290 */ /* 0x000fe2000ff1e0ff */
[----:B------:R-:W-:Y:S01]  /*0360*/  ISETP.NE.AND.EX P3, PT, RZ, UR11, PT, P3 ;  /* 0x0000000bff007c0c */ /* 0x000fe2000bf65330 */
[----:B------:R-:W-:Y:S02]  /*0370*/  IMAD.U32 R8, RZ, RZ, UR16 ;  /* 0x00000010ff087e24 */ /* 0x000fe4000f8e00ff */
[----:B------:R-:W-:Y:S01]  /*0380*/  UIADD3.X UR11, UPT, UPT, UR14, UR11, URZ, UP0, !UPT ;  /* 0x0000000b0e0b7290 */ /* 0x000fe200087fe4ff */
[----:B------:R-:W-:-:S02]  /*0390*/  IMAD.U32 R9, RZ, RZ, UR17 ;  /* 0x00000011ff097e24 */ /* 0x000fc4000f8e00ff */
[----:B------:R-:W-:Y:S02]  /*03a0*/  IMAD.U32 R104, RZ, RZ, UR10 ;  /* 0x0000000aff687e24 */ /* 0x000fe4000f8e00ff */
[----:B-1----:R-:W-:Y:S01]  /*03b0*/  IMAD.U32 R6, RZ, RZ, UR13 ;  /* 0x0000000dff067e24 */ /* 0x002fe2000f8e00ff */
[----:B------:R1:W5:Y:S01]  /*03c0*/  @P0 LDG.E R0, desc[UR6][R8.64] ;  /* 0x0000000608000981 */ /* 0x000362000c1e1900 */
[----:B------:R-:W-:-:S05]  /*03d0*/  IMAD.U32 R7, RZ, RZ, UR4 ;  /* 0x00000004ff077e24 */ /* 0x000fca000f8e00ff */
[----:B------:R-:W2:Y:S01]  /*03e0*/  @!P2 LDG.E R4, desc[UR6][R6.64] ;  /* 0x000000060604a981 */ /* 0x000ea2000c1e1900 */
[----:B------:R-:W-:-:S05]  /*03f0*/  IMAD.U32 R105, RZ, RZ, UR11 ;  /* 0x0000000bff697e24 */ /* 0x000fca000f8e00ff */
[----:B------:R1:W5:Y:S01]  /*0400*/  @P3 LDG.E R3, desc[UR6][R104.64] ;  /* 0x0000000668033981 */ /* 0x000362000c1e1900 */
[----:B------:R-:W1:Y:S01]  /*0410*/  S2UR UR26, SR_CTAID.X ;  /* 0x00000000001a79c3 */ /* 0x000e620000002500 */
[----:B------:R-:W4:Y:S01]  /*0420*/  @!UP3 LDCU UR21, c[0x0][0x434] ;  /* 0x00008680ff15b7ac */ /* 0x000f220008000800 */
[----:B------:R-:W-:Y:S01]  /*0430*/  UMOV UR5, 0xffffffff ;  /* 0xffffffff00057882 */ /* 0x000fe20000000000 */
[----:B------:R-:W-:Y:S01]  /*0440*/  UISETP.NE.U32.AND UP0, UPT, UR8, URZ, UPT ;  /* 0x000000ff0800728c */ /* 0x000fe2000bf05070 */
[----:B------:R-:W-:-:S03]  /*0450*/  UMOV UR11, 0xffffffff ;  /* 0xffffffff000b7882 */ /* 0x000fc60000000000 */
[----:B------:R-:W-:Y:S02]  /*0460*/  UISETP.NE.AND.EX UP0, UPT, UR9, URZ, UPT, UP0 ;  /* 0x000000ff0900728c */ /* 0x000fe4000bf05300 */
[----:B-1----:R-:W-:-:S09]  /*0470*/  USHF.L.U32 UR26, UR26, 0x6, URZ ;  /* 0x000000061a1a7899 */ /* 0x002fd200080006ff */
[----:B------:R-:W1:Y:S01]  /*0480*/  @!UP0 LDCU UR25, c[0x0][0x438] ;  /* 0x00008700ff1987ac */ /* 0x000e620008000800 */
[----:B---3--:R-:W-:Y:S02]  /*0490*/  @P4 R2UR UR5, R5 ;  /* 0x00000000050542ca */ /* 0x008fe400000e0000 */
[----:B----4-:R-:W-:-:S13]  /*04a0*/  @P1 R2UR UR4, R2 ;  /* 0x00000000020412ca */ /* 0x010fda00000e0000 */
[----:B------:R-:W-:-:S04]  /*04b0*/  @UP3 UIADD3 UR21, UPT, UPT, UR4, -UR5, URZ ;  /* 0x8000000504153290 */ /* 0x000fc8000fffe0ff */
[----:B------:R-:W-:-:S06]  /*04c0*/  UISETP.GT.AND UP1, UPT, UR21, UR26, UPT ;  /* 0x0000001a1500728c */ /* 0x000fcc000bf24270 */
[----:B------:R-:W-:Y:S02]  /*04d0*/  PLOP3.LUT P1, PT, PT, PT, UP1, 0x80, 0x8 ;  /* 0x000000000008781c */ /* 0x000fe40003f2f018 */
[----:B--2---:R-:W-:Y:S01]  /*04e0*/  @!P2 R2UR UR11, R4 ;  /* 0x00000000040ba2ca */ /* 0x004fe200000e0000 */
[----:B-1----:R-:W-:-:S14]  /*04f0*/  BRA.U !UP0, `(.L_x_6349) ;  /* 0x0000000108187547 */ /* 0x002fdc000b800000 */
[----:B------:R-:W-:-:S13]  /*0500*/  PLOP3.LUT P2, PT, PT, PT, UP4, 0x80, 0x8 ;  /* 0x000000000008781c */ /* 0x000fda0003f4f048 */
[----:B------:R-:W2:Y:S04]  /*0510*/  @P2 LDG.E R2, desc[UR6][R6.64+0x4] ;  /* 0x0000040606022981 */ /* 0x000ea8000c1e1900 */
[----:B------:R-:W3:Y:S01]  /*0520*/  @!P2 LDG.E R4, desc[UR6][R6.64] ;  /* 0x000000060604a981 */ /* 0x000ee2000c1e1900 */
[----:B--2---:R-:W-:-:S13]  /*0530*/  @P2 R2UR UR25, R2 ;  /* 0x00000000021922ca */ /* 0x004fda00000e0000 */
[----:B------:R-:W-:-:S07]  /*0540*/  @UP4 UIADD3 UR25, UPT, UPT, UR25, -UR11, URZ ;  /* 0x8000000b19194290 */ /* 0x000fce000fffe0ff */
[----:B---3--:R-:W-:-:S15]  /*0550*/  @!P2 R2UR UR25, R4 ;  /* 0x000000000419a2ca */ /* 0x008fde00000e0000 */
.L_x_6349:
[----:B------:R-:W-:Y:S05]  /*0560*/  @!P1 EXIT ;  /* 0x000000000000994d */ /* 0x000fea0003800000 */
[----:B------:R-:W1:Y:S01]  /*0570*/  LDCU UR4, c[0x0][0x374] ;  /* 0x00006e80ff0477ac */ /* 0x000e620008000800 */
[----:B------:R-:W2:Y:S01]  /*0580*/  LDC R2, c[0x0][0x374] ;  /* 0x0000dd00ff027b82 */ /* 0x000ea20000000800 */
[----:B-----5:R-:W-:Y:S01]  /*0590*/  @P0 R2UR UR27, R0 ;  /* 0x00000000001b02ca */ /* 0x020fe200000e0000 */
[----:B------:R-:W3:Y:S01]  /*05a0*/  S2R R133, SR_TID.X ;  /* 0x0000000000857919 */ /* 0x000ee20000002100 */
[----:B------:R-:W4:Y:S01]  /*05b0*/  LDCU UR9, c[0x0][0x438] ;  /* 0x00008700ff0977ac */ /* 0x000f220008000800 */
[----:B------:R-:W-:Y:S01]  /*05c0*/  UMOV UR30, URZ ;  /* 0x000000ff001e7c82 */ /* 0x000fe20008000000 */
[----:B------:R-:W3:Y:S01]  /*05d0*/  @!UP2 LDCU UR20, c[0x0][0x43c] ;  /* 0x00008780ff14a7ac */ /* 0x000ee20008000800 */
[----:B------:R-:W1:Y:S01]  /*05e0*/  LDCU UR22, c[0x0][0x504] ;  /* 0x0000a080ff1677ac */ /* 0x000e620008000800 */
[----:B----4-:R-:W-:Y:S01]  /*05f0*/  UIADD3 UR9, UPT, UPT, UR9, 0x3f, URZ ;  /* 0x0000003f09097890 */ /* 0x010fe2000fffe0ff */
[----:B--2---:R-:W-:-:S03]  /*0600*/  IABS R4, R2 ;  /* 0x0000000200047213 */ /* 0x004fc60000000000 */
[----:B------:R-:W-:Y:S01]  /*0610*/  USHF.R.S32.HI UR8, URZ, 0x1f, UR9 ;  /* 0x0000001fff087899 */ /* 0x000fe20008011409 */
[----:B------:R-:W-:Y:S02]  /*0620*/  IABS R2, R2 ;  /* 0x0000000200027213 */ /* 0x000fe40000000000 */
[----:B------:R-:W-:Y:S01]  /*0630*/  R2UR UR16, R4 ;  /* 0x00000000041072ca */ /* 0x000fe200000e0000 */
[----:B------:R-:W-:Y:S02]  /*0640*/  ULEA.HI UR8, UR8, UR9, URZ, 0x6 ;  /* 0x0000000908087291 */ /* 0x000fe4000f8f30ff */
[----:B------:R-:W-:Y:S01]  /*0650*/  IMAD.MOV R2, RZ, RZ, -R2 ;  /* 0x000000ffff027224 */ /* 0x000fe200078e0a02 */
[----:B-1----:R-:W-:Y:S02]  /*0660*/  UIADD3 UR22, UPT, UPT, UR21, UR22, URZ ;  /* 0x0000001615167290 */ /* 0x002fe4000fffe0ff */
[----:B------:R-:W-:Y:S02]  /*0670*/  ULEA.HI.SX32 UR13, UR8, UR4, 0x1a ;  /* 0x00000004080d7291 */ /* 0x000fe4000f8fd2ff */
[----:B------:R-:W-:-:S02]  /*0680*/  R2UR UR18, R2 ;  /* 0x00000000021272ca */ /* 0x000fc400000e0000 */
[----:B------:R-:W-:Y:S02]  /*0690*/  UIADD3 UR13, UPT, UPT, UR13, -0x1, URZ ;  /* 0xffffffff0d0d7890 */ /* 0x000fe4000fffe0ff */
[----:B------:R-:W1:Y:S01]  /*06a0*/  @!UP2 LDCU.64 UR8, c[0x0][0x488] ;  /* 0x00009100ff08a7ac */ /* 0x000e620008000a00 */
[----:B------:R-:W2:Y:S08]  /*06b0*/  I2F.RP R6, UR16 ;  /* 0x0000001000067d06 */ /* 0x000eb00008209400 */
[----:B--2---:R-:W2:Y:S01]  /*06c0*/  MUFU.RCP R5, R6 ;  /* 0x0000000600057308 */ /* 0x004ea20000001000 */
[----:B-1----:R-:W-:Y:S01]  /*06d0*/  @!UP2 UISETP.NE.U32.AND UP1, UPT, UR8, URZ, UPT ;  /* 0x000000ff0800a28c */ /* 0x002fe2000bf25070 */
[----:B------:R-:W1:Y:S03]  /*06e0*/  S2UR UR8, SR_CTAID.Y ;  /* 0x00000000000879c3 */ /* 0x000e660000002600 */
[----:B------:R-:W-:-:S04]  /*06f0*/  @!UP2 UISETP.NE.AND.EX UP1, UPT, UR9, URZ, UPT, UP1 ;  /* 0x000000ff0900a28c */ /* 0x000fc8000bf25310 */
[----:B---3--:R-:W-:Y:S02]  /*0700*/  @!UP2 USEL UR20, UR20, URZ, UP1 ;  /* 0x000000ff1414a287 */ /* 0x008fe40008800000 */
        /* <DEDUP_REMOVED lines=10> */
[----:B------:R-:W-:-:S03]  /*07b0*/  UIMAD.WIDE.U32 UR30, UR31, UR10, UR30 ;  /* 0x0000000a1f1e72a5 */ /* 0x000fc6000f8e001e */
[----:B------:R-:W-:Y:S01]  /*07c0*/  UMOV UR10, URZ ;  /* 0x000000ff000a7c82 */ /* 0x000fe20008000000 */
[----:B------:R-:W-:Y:S01]  /*07d0*/  UIMAD.WIDE.U32 UR30, UR31, UR19, URZ ;  /* 0x000000131f1e72a5 */ /* 0x000fe2000f8e00ff */
[----:B------:R-:W-:-:S06]  /*07e0*/  @P3 R2UR UR10, R3 ;  /* 0x00000000030a32ca */ /* 0x000fcc00000e0000 */
[----:B------:R-:W-:Y:S02]  /*07f0*/  UMOV UR17, UR31 ;  /* 0x0000001f00117c82 */ /* 0x000fe40008000000 */
[----:B------:R-:W-:-:S04]  /*0800*/  UIMAD UR18, UR17, UR18, UR19 ;  /* 0x00000012111272a4 */ /* 0x000fc8000f8e0213 */
[----:B------:R-:W-:Y:S02]  /*0810*/  UISETP.GT.U32.AND UP0, UPT, UR16, UR18, UPT ;  /* 0x000000121000728c */ /* 0x000fe4000bf04070 */
[----:B------:R-:W-:Y:S02]  /*0820*/  UIADD3 UR25, UPT, UPT, UR25, -UR10, URZ ;  /* 0x8000000a19197290 */ /* 0x000fe4000fffe0ff */
[----:B------:R-:W-:Y:S02]  /*0830*/  @UP2 UIADD3 UR27, UPT, UPT, UR27, -UR10, URZ ;  /* 0x8000000a1b1b2290 */ /* 0x000fe4000fffe0ff */
[----:B------:R-:W-:-:S04]  /*0840*/  @!UP2 UIADD3 UR27, UPT, UPT, UR25, UR20, URZ ;  /* 0x00000014191ba290 */ /* 0x000fc8000fffe0ff */
[----:B------:R-:W-:Y:S02]  /*0850*/  UIADD3 UR9, UPT, UPT, UR27, 0x3f, URZ ;  /* 0x0000003f1b097890 */ /* 0x000fe4000fffe0ff */
[----:B------:R-:W-:Y:S02]  /*0860*/  @!UP0 UIADD3 UR18, UPT, UPT, UR18, -UR16, URZ ;  /* 0x8000001012128290 */ /* 0x000fe4000fffe0ff */
[----:B------:R-:W-:Y:S02]  /*0870*/  @!UP0 UIADD3 UR17, UPT, UPT, UR17, 0x1, URZ ;  /* 0x0000000111118890 */ /* 0x000fe4000fffe0ff */
[----:B------:R-:W-:Y:S02]  /*0880*/  UISETP.GE.U32.AND UP2, UPT, UR18, UR16, UPT ;  /* 0x000000101200728c */ /* 0x000fe4000bf46070 */
[----:B------:R-:W-:Y:S02]  /*0890*/  UISETP.GE.AND UP0, UPT, UR13, URZ, UPT ;  /* 0x000000ff0d00728c */ /* 0x000fe4000bf06270 */
[----:B------:R-:W-:Y:S01]  /*08a0*/  USHF.R.S32.HI UR16, URZ, 0x1f, UR9 ;  /* 0x0000001fff107899 */ /* 0x000fe20008011409 */
[----:B------:R-:W2:Y:S03]  /*08b0*/  LDCU UR13, c[0x0][0x508] ;  /* 0x0000a100ff0d77ac */ /* 0x000ea60008000800 */
[----:B------:R-:W-:-:S03]  /*08c0*/  ULEA.HI UR16, UR16, UR9, URZ, 0x6 ;  /* 0x0000000910107291 */ /* 0x000fc6000f8f30ff */
[----:B------:R-:W-:Y:S02]  /*08d0*/  @UP2 UIADD3 UR17, UPT, UPT, UR17, 0x1, URZ ;  /* 0x0000000111112890 */ /* 0x000fe4000fffe0ff */
[----:B------:R-:W-:Y:S02]  /*08e0*/  USHF.R.S32.HI UR16, URZ, 0x6, UR16 ;  /* 0x00000006ff107899 */ /* 0x000fe40008011410 */
[----:B------:R-:W-:Y:S02]  /*08f0*/  @!UP0 UIADD3 UR17, UPT, UPT, -UR17, URZ, URZ ;  /* 0x000000ff11118290 */ /* 0x000fe4000fffe1ff */
[----:B------:R-:W-:Y:S02]  /*0900*/  @!UP1 ULOP3.LUT UR17, URZ, UR4, URZ, 0x33, !UPT ;  /* 0x00000004ff119292 */ /* 0x000fe4000f8e33ff */
[----:B------:R-:W-:Y:S01]  /*0910*/  IMAD.U32 R3, RZ, RZ, UR16 ;  /* 0x00000010ff037e24 */ /* 0x000fe2000f8e00ff */
[----:B------:R-:W-:Y:S02]  /*0920*/  UIADD3 UR24, UPT, UPT, UR26, UR27, URZ ;  /* 0x0000001b1a187290 */ /* 0x000fe4000fffe0ff */
[----:B-1----:R-:W-:Y:S01]  /*0930*/  UIMAD UR20, UR17, UR8, URZ ;  /* 0x00000008111472a4 */ /* 0x002fe2000f8e02ff */
[----:B------:R-:W-:Y:S01]  /*0940*/  IMAD.U32 R0, RZ, RZ, UR17 ;  /* 0x00000011ff007e24 */ /* 0x000fe2000f8e00ff */
[----:B------:R-:W-:-:S02]  /*0950*/  UIADD3 UR16, UPT, UPT, UR9, UR26, -UR21 ;  /* 0x0000001a09107290 */ /* 0x000fc4000fffe815 */
[----:B------:R-:W-:Y:S02]  /*0960*/  UIADD3 UR9, UPT, UPT, UR24, -UR22, URZ ;  /* 0x8000001618097290 */ /* 0x000fe4000fffe0ff */
[----:B------:R-:W-:Y:S01]  /*0970*/  VIADDMNMX R0, R0, UR20, R3, PT ;  /* 0x0000001400007c46 */ /* 0x000fe2000b800103 */
[----:B--2---:R-:W-:Y:S02]  /*0980*/  UIADD3 UR16, UPT, UPT, UR16, 0x40, UR13 ;  /* 0x0000004010107890 */ /* 0x004fe4000fffe00d */
[----:B------:R-:W-:Y:S01]  /*0990*/  USHF.R.S32.HI UR17, URZ, 0x1f, UR9 ;  /* 0x0000001fff117899 */ /* 0x000fe20008011409 */
[----:B------:R-:W-:Y:S01]  /*09a0*/  R2UR UR4, R0 ;  /* 0x00000000000472ca */ /* 0x000fe200000e0000 */
[----:B------:R-:W-:Y:S02]  /*09b0*/  USHF.R.S32.HI UR13, URZ, 0x1f, UR16 ;  /* 0x0000001fff0d7899 */ /* 0x000fe40008011410 */
[----:B------:R-:W-:Y:S02]  /*09c0*/  ULEA.HI UR17, UR17, UR9, URZ, 0x6 ;  /* 0x0000000911117291 */ /* 0x000fe4000f8f30ff */
[----:B------:R-:W-:-:S02]  /*09d0*/  ULEA.HI UR13, UR13, UR16, URZ, 0x6 ;  /* 0x000000100d0d7291 */ /* 0x000fc4000f8f30ff */
[----:B------:R-:W-:Y:S02]  /*09e0*/  USHF.R.S32.HI UR16, URZ, 0x6, UR17 ;  /* 0x00000006ff107899 */ /* 0x000fe40008011411 */
[----:B------:R-:W-:Y:S02]  /*09f0*/  USHF.R.S32.HI UR13, URZ, 0x6, UR13 ;  /* 0x00000006ff0d7899 */ /* 0x000fe4000801140d */
[----:B------:R-:W-:Y:S02]  /*0a00*/  UISETP.LT.AND UP1, UPT, UR20, UR16, UPT ;  /* 0x000000101400728c */ /* 0x000fe4000bf21270 */
[----:B------:R-:W-:Y:S02]  /*0a10*/  UISETP.LT.AND UP0, UPT, UR4, UR13, UPT ;  /* 0x0000000d0400728c */ /* 0x000fe4000bf01270 */
[----:B------:R-:W-:Y:S02]  /*0a20*/  USEL UR20, UR20, UR16, !UP1 ;  /* 0x0000001014147287 */ /* 0x000fe4000c800000 */
[----:B------:R-:W-:-:S02]  /*0a30*/  USEL UR4, UR4, UR13, UP0 ;  /* 0x0000000d04047287 */ /* 0x000fc40008000000 */
[----:B------:R-:W-:Y:S02]  /*0a40*/  UIADD3 UR9, UPT, UPT, -UR23, URZ, URZ ;  /* 0x000000ff17097290 */ /* 0x000fe4000fffe1ff */
        /* <DEDUP_REMOVED lines=39> */
.L_x_6352:
[----:B------:R-:W-:Y:S05]  /*0cc0*/  BSYNC.RECONVERGENT B0 ;  /* 0x0000000000007941 */ /* 0x000fea0003800200 */
.L_x_6351:
        /* <DEDUP_REMOVED lines=20> */
.L_x_6354:
[----:B------:R-:W-:Y:S05]  /*0e10*/  BSYNC.RECONVERGENT B0 ;  /* 0x0000000000007941 */ /* 0x000fea0003800200 */
.L_x_6353:
        /* <DEDUP_REMOVED lines=20> */
.L_x_6356:
[----:B------:R-:W-:Y:S05]  /*0f60*/  BSYNC.RECONVERGENT B0 ;  /* 0x0000000000007941 */ /* 0x000fea0003800200 */
.L_x_6355:
        /* <DEDUP_REMOVED lines=20> */
.L_x_6358:
[----:B------:R-:W-:Y:S05]  /*10b0*/  BSYNC.RECONVERGENT B0 ;  /* 0x0000000000007941 */ /* 0x000fea0003800200 */
.L_x_6357:
        /* <DEDUP_REMOVED lines=19> */
.L_x_6360:
[----:B------:R-:W-:Y:S05]  /*11f0*/  BSYNC.RECONVERGENT B0 ;  /* 0x0000000000007941 */ /* 0x000fea0003800200 */
.L_x_6359:
        /* <DEDUP_REMOVED lines=18> */
.L_x_6362:
[----:B------:R-:W-:Y:S05]  /*1320*/  BSYNC.RECONVERGENT B0 ;  /* 0x0000000000007941 */ /* 0x000fea0003800200 */
.L_x_6361:
        /* <DEDUP_REMOVED lines=18> */
.L_x_6364:
[----:B------:R-:W-:Y:S05]  /*1450*/  BSYNC.RECONVERGENT B0 ;  /* 0x0000000000007941 */ /* 0x000fea0003800200 */
.L_x_6363:
        /* <DEDUP_REMOVED lines=18> */
.L_x_6366:
[----:B------:R-:W-:Y:S05]  /*1580*/  BSYNC.RECONVERGENT B0 ;  /* 0x0000000000007941 */ /* 0x000fea0003800200 */
.L_x_6365:
        /* <DEDUP_REMOVED lines=33> */
.L_x_6350:
        /* <DEDUP_REMOVED lines=13> */
.L_x_6367:
[----:B------:R-:W-:Y:S05]  /*1870*/  BRA.U !UP0, `(.L_x_6368) ;  /* 0x0000000508ac7547 */ /* 0x000fea000b800000 */
[----:B-1----:R-:W1:Y:S01]  /*1880*/  LDC R3, c[0x0][0x4f0] ;  /* 0x00013c00ff037b82 */ /* 0x002e620000000800 */
[----:B------:R-:W-:Y:S01]  /*1890*/  ULEA UR18, UR4, 0xffffffc0, 0x6 ;  /* 0xffffffc004127891 */ /* 0x000fe2000f8e30ff */
[----:B------:R-:W2:Y:S05]  /*18a0*/  LDCU.64 UR8, c[0x0][0x4e8] ;  /* 0x00009d00ff0877ac */ /* 0x000eaa0008000a00 */
[----:B------:R-:W-:Y:S01]  /*18b0*/  MOV R0, UR18 ;  /* 0x0000001200007c02 */ /* 0x000fe20008000f00 */
[----:B------:R-:W3:Y:S01]  /*18c0*/  LDC R11, c[0x0][0x3e8] ;  /* 0x0000fa00ff0b7b82 */ /* 0x000ee20000000800 */
[----:B------:R-:W4:Y:S02]  /*18d0*/  LDCU.64 UR16, c[0x0][0x3b8] ;  /* 0x00007700ff1077ac */ /* 0x000f240008000a00 */
        /* <DEDUP_REMOVED lines=10> */
[----:B------:R-:W-:-:S05]  /*1980*/  IMAD.U32 R199, RZ, RZ, UR9 ;  /* 0x00000009ffc77e24 */ /* 0x000fca000f8e00ff */
[----:B------:R-:W2:Y:S01]  /*1990*/  LDCU.64 UR8, c[0x0][0x3a8] ;  /* 0x00007500ff0877ac */ /* 0x000ea20008000a00 */
[----:B-1----:R-:W1:Y:S02]  /*19a0*/  MUFU.RCP R6, R8 ;  /* 0x0000000800067308 */ /* 0x002e640000001000 */
[----:B-1----:R-:W-:-:S06]  /*19b0*/  IADD3 R6, PT, PT, R6, 0xffffffe, RZ ;  /* 0x0ffffffe06067810 */ /* 0x002fcc0007ffe0ff */
[----:B-----5:R-:W1:Y:S02]  /*19c0*/  F2I.FTZ.U32.TRUNC.NTZ R7, R6 ;  /* 0x0000000600077305 */ /* 0x020e64000021f000 */
        /* <DEDUP_REMOVED lines=20> */
[----:B---3--:R-:W-:Y:S01]  /*1b10*/  IABS R2, R11 ;  /* 0x0000000b00027213 */ /* 0x008fe20000000000 */
[----:B------:R-:W-:Y:S01]  /*1b20*/  IMAD.MOV R0, RZ, RZ, -R0 ;  /* 0x000000ffff007224 */ /* 0x000fe200078e0a00 */
[----:B------:R-:W-:Y:S02]  /*1b30*/  MOV R5, UR28 ;  /* 0x0000001c00057c02 */ /* 0x000fe40008000f00 */
[----:B------:R-:W1:Y:S01]  /*1b40*/  I2F.RP R10, R2 ;  /* 0x00000002000a7306 */ /* 0x000e620000209400 */
[----:B------:R-:W-:Y:S01]  /*1b50*/  IMAD R0, R3, R0, UR18 ;  /* 0x0000001203007e24 */ /* 0x000fe2000f8e0200 */
[----:B------:R-:W-:Y:S02]  /*1b60*/  IABS R5, R5 ;  /* 0x0000000500057213 */ /* 0x000fe40000000000 */
[----:B----4-:R-:W-:-:S04]  /*1b70*/  MOV R3, UR15 ;  /* 0x0000000f00037c02 */ /* 0x010fc80008000f00 */
[----:B-1----:R-:W1:Y:S02]  /*1b80*/  MUFU.RCP R8, R10 ;  /* 0x0000000a00087308 */ /* 0x002e640000001000 */
[----:B-1----:R-:W-:-:S06]  /*1b90*/  IADD3 R8, PT, PT, R8, 0xffffffe, RZ ;  /* 0x0ffffffe08087810 */ /* 0x002fcc0007ffe0ff */
[----:B------:R-:W1:Y:S02]  /*1ba0*/  F2I.FTZ.U32.TRUNC.NTZ R9, R8 ;  /* 0x0000000800097305 */ /* 0x000e64000021f000 */
[----:B-1----:R-:W-:Y:S02]  /*1bb0*/  IMAD.MOV R7, RZ, RZ, -R9 ;  /* 0x000000ffff077224 */ /* 0x002fe400078e0a09 */
[----:B------:R-:W-:Y:S02]  /*1bc0*/  IMAD.MOV.U32 R8, RZ, RZ, RZ ;  /* 0x000000ffff087224 */ /* 0x000fe400078e00ff */
        /* <DEDUP_REMOVED lines=10> */
[----:B------:R-:W-:-:S04]  /*1c70*/  LOP3.LUT R2, R11, UR28, RZ, 0x3c, !PT ;  /* 0x0000001c0b027c12 */ /* 0x000fc8000f8e3cff */
[----:B------:R-:W-:Y:S01]  /*1c80*/  ISETP.GE.AND P0, PT, R2, RZ, PT ;  /* 0x000000ff0200720c */ /* 0x000fe20003f06270 */
[----:B------:R-:W-:-:S06]  /*1c90*/  IMAD.U32 R2, RZ, RZ, UR14 ;  /* 0x0000000eff027e24 */ /* 0x000fcc000f8e00ff */
[----:B------:R-:W-:Y:S01]  /*1ca0*/  @P1 VIADD R16, R16, 0x1 ;  /* 0x0000000110101836 */ /* 0x000fe20000000000 */
[----:B------:R-:W-:Y:S02]  /*1cb0*/  ISETP.NE.AND P1, PT, R11, RZ, PT ;  /* 0x000000ff0b00720c */ /* 0x000fe40003f25270 */
[----:B------:R-:W-:Y:S02]  /*1cc0*/  LOP3.LUT R11, RZ, R11, RZ, 0x33, !PT ;  /* 0x0000000bff0b7212 */ /* 0x000fe400078e33ff */
[----:B------:R-:W-:-:S04]  /*1cd0*/  MOV R8, R16 ;  /* 0x0000001000087202 */ /* 0x000fc80000000f00 */
[----:B------:R-:W-:-:S04]  /*1ce0*/  @!P0 IADD3 R8, PT, PT, -R8, RZ, RZ ;  /* 0x000000ff08088210 */ /* 0x000fc80007ffe1ff */
[----:B------:R-:W-:Y:S02]  /*1cf0*/  SEL R8, R11, R8, !P1 ;  /* 0x000000080b087207 */ /* 0x000fe40004800000 */
        /* <DEDUP_REMOVED lines=8> */
[----:B------:R-:W-:-:S02]  /*1d80*/  IADD3 R15, PT, PT, R7, R14, RZ ;  /* 0x0000000e070f7210 */ /* 0x000fc40007ffe0ff */
[----:B------:R-:W-:Y:S02]  /*1d90*/  SHF.R.S32.HI R7, RZ, 0x1f, R0 ;  /* 0x0000001fff077819 */ /* 0x000fe40000011400 */
[----:B------:R-:W-:Y:S02]  /*1da0*/  IADD3 R13, PT, PT, R5, R12, RZ ;  /* 0x0000000c050d7210 */ /* 0x000fe40007ffe0ff */
[----:B------:R-:W-:Y:S01]  /*1db0*/  MOV R12, R4 ;  /* 0x00000004000c7202 */ /* 0x000fe20000000f00 */
[----:B------:R-:W-:Y:S01]  /*1dc0*/  IMAD.U32 R4, RZ, RZ, UR16 ;  /* 0x00000010ff047e24 */ /* 0x000fe2000f8e00ff */
[----:B------:R-:W-:Y:S02]  /*1dd0*/  MOV R14, R6 ;  /* 0x00000006000e7202 */ /* 0x000fe40000000f00 */
[----:B------:R-:W-:Y:S01]  /*1de0*/  MOV R5, UR17 ;  /* 0x0000001100057c02 */ /* 0x000fe20008000f00 */
[C---:B------:R-:W-:Y:S02]  /*1df0*/  IMAD R6, R7.reuse, R4, RZ ;  /* 0x0000000407067224 */ /* 0x040fe400078e02ff */
[----:B------:R-:W-:-:S02]  /*1e00*/  IMAD R7, R7, R2, RZ ;  /* 0x0000000207077224 */ /* 0x000fc400078e02ff */
[C---:B------:R-:W-:Y:S02]  /*1e10*/  IMAD R6, R0.reuse, R5, R6 ;  /* 0x0000000500067224 */ /* 0x040fe400078e0206 */
[----:B------:R-:W-:-:S04]  /*1e20*/  IMAD.WIDE.U32 R14, R0, R4, R14 ;  /* 0x00000004000e7225 */ /* 0x000fc800078e000e */
[C---:B------:R-:W-:Y:S02]  /*1e30*/  IMAD R7, R0.reuse, R3, R7 ;  /* 0x0000000300077224 */ /* 0x040fe400078e0207 */
[----:B------:R-:W-:Y:S01]  /*1e40*/  IMAD.WIDE.U32 R12, R0, R2, R12 ;  /* 0x00000002000c7225 */ /* 0x000fe200078e000c */
[----:B------:R-:W-:-:S03]  /*1e50*/  SHF.R.S32.HI R0, RZ, 0x1f, R8 ;  /* 0x0000001fff007819 */ /* 0x000fc60000011408 */
        /* <DEDUP_REMOVED lines=13> */
.L_x_6368:
[----:B------:R-:W-:-:S09]  /*1f30*/  UISETP.NE.AND UP0, UPT, UR11, -0x1, UPT ;  /* 0xffffffff0b00788c */ /* 0x000fd2000bf05270 */
        /* <DEDUP_REMOVED lines=13> */
[----:B------:R-:W-:Y:S05]  /*2010*/  BRA `(.L_x_6371) ;  /* 0x0000000000187947 */ /* 0x000fea0003800000 */
.L_x_6370:
[----:B------:R-:W2:Y:S01]  /*2020*/  LDC.64 R4, c[0x0][0x3b8] ;  /* 0x0000ee00ff047b82 */ /* 0x000ea20000000a00 */
[----:B------:R-:W-:-:S06]  /*2030*/  UIADD3 UR8, UPT, UPT, UR10, UR11, URZ ;  /* 0x0000000b0a087290 */ /* 0x000fcc000fffe0ff */
[----:B--2---:R-:W-:Y:S02]  /*2040*/  IMAD R15, R5, UR8, RZ ;  /* 0x00000008050f7c24 */ /* 0x004fe4000f8e02ff */
[----:B-1----:R-:W-:-:S05]  /*2050*/  IMAD.WIDE.U32 R2, R4, UR8, RZ ;  /* 0x0000000804027c25 */ /* 0x002fca000f8e00ff */
[----:B------:R-:W-:Y:S02]  /*2060*/  IADD3 R15, PT, PT, R3, R15, RZ ;  /* 0x0000000f030f7210 */ /* 0x000fe40007ffe0ff */
[----:B------:R-:W-:Y:S02]  /*2070*/  MOV R14, R2 ;  /* 0x00000002000e7202 */ /* 0x000fe40000000f00 */
.L_x_6371:
        /* <DEDUP_REMOVED lines=14> */
.L_x_6372:
[----:B------:R-:W1:Y:S01]  /*2160*/  LDC.64 R2, c[0x0][0x3c0] ;  /* 0x0000f000ff027b82 */ /* 0x000e620000000a00 */
[----:B------:R-:W-:-:S06]  /*2170*/  UIADD3 UR10, UPT, UPT, UR10, UR11, URZ ;  /* 0x0000000b0a0a7290 */ /* 0x000fcc000fffe0ff */
[----:B-1---5:R-:W-:Y:S02]  /*2180*/  IMAD R7, R3, UR10, RZ ;  /* 0x0000000a03077c24 */ /* 0x022fe4000f8e02ff */
[----:B------:R-:W-:-:S05]  /*2190*/  IMAD.WIDE.U32 R8, R2, UR10, RZ ;  /* 0x0000000a02087c25 */ /* 0x000fca000f8e00ff */
[----:B------:R-:W-:Y:S02]  /*21a0*/  IADD3 R7, PT, PT, R9, R7, RZ ;  /* 0x0000000709077210 */ /* 0x000fe40007ffe0ff */
[----:B------:R-:W-:-:S07]  /*21b0*/  MOV R6, R8 ;  /* 0x0000000800067202 */ /* 0x000fce0000000f00 */
.L_x_6373:
[----:B------:R-:W1:Y:S01]  /*21c0*/  LDC R11, c[0x0][0x3e8] ;  /* 0x0000fa00ff0b7b82 */ /* 0x000e620000000800 */
[----:B------:R-:W-:Y:S01]  /*21d0*/  IMAD.U32 R8, RZ, RZ, UR28 ;  /* 0x0000001cff087e24 */ /* 0x000fe2000f8e00ff */
[----:B------:R-:W-:Y:S01]  /*21e0*/  MOV R18, R6 ;  /* 0x0000000600127202 */ /* 0x000fe20000000f00 */
[----:B------:R-:W-:Y:S01]  /*21f0*/  ULEA UR8, UR4, 0xffffffc0, 0x6 ;  /* 0xffffffc004087891 */ /* 0x000fe2000f8e30ff */
[----:B------:R-:W-:Y:S02]  /*2200*/  MOV R19, R7 ;  /* 0x0000000700137202 */ /* 0x000fe40000000f00 */
[----:B------:R-:W-:Y:S02]  /*2210*/  CS2R R198, SRZ ;  /* 0x0000000000c67805 */ /* 0x000fe4000001ff00 */
[----:B------:R-:W-:Y:S01]  /*2220*/  IABS R8, R8 ;  /* 0x0000000800087213 */ /* 0x000fe20000000000 */
[----:B------:R-:W-:Y:S01]  /*2230*/  USHF.R.S32.HI UR9, URZ, 0x1f, UR8 ;  /* 0x0000001fff097899 */ /* 0x000fe20008011408 */
[----:B------:R-:W2:Y:S01]  /*2240*/  LDC.64 R6, c[0x0][0x3d0] ;  /* 0x0000f400ff067b82 */ /* 0x000ea20000000a00 */
[----:B------:R-:W-:-:S04]  /*2250*/  IMAD.WIDE.U32 R14, R4, UR8, R14 ;  /* 0x00000008040e7c25 */ /* 0x000fc8000f8e000e */
[----:B------:R-:W-:Y:S01]  /*2260*/  IMAD.WIDE.U32 R18, R2, UR8, R18 ;  /* 0x0000000802127c25 */ /* 0x000fe2000f8e0012 */
[----:B-1----:R-:W-:-:S04]  /*2270*/  IABS R0, R11 ;  /* 0x0000000b00007213 */ /* 0x002fc80000000000 */
[----:B------:R-:W1:Y:S08]  /*2280*/  I2F.RP R10, R0 ;  /* 0x00000000000a7306 */ /* 0x000e700000209400 */
[----:B-1----:R-:W1:Y:S02]  /*2290*/  MUFU.RCP R12, R10 ;  /* 0x0000000a000c7308 */ /* 0x002e640000001000 */
[----:B-1----:R-:W-:Y:S01]  /*22a0*/  IADD3 R12, PT, PT, R12, 0xffffffe, RZ ;  /* 0x0ffffffe0c0c7810 */ /* 0x002fe20007ffe0ff */
[----:B------:R-:W-:-:S05]  /*22b0*/  IMAD R10, R2, UR9, RZ ;  /* 0x00000009020a7c24 */ /* 0x000fca000f8e02ff */
[----:B------:R-:W1:Y:S01]  /*22c0*/  F2I.FTZ.U32.TRUNC.NTZ R13, R12 ;  /* 0x0000000c000d7305 */ /* 0x000e62000021f000 */
[----:B------:R-:W-:-:S04]  /*22d0*/  IMAD R10, R3, UR8, R10 ;  /* 0x00000008030a7c24 */ /* 0x000fc8000f8e020a */
[----:B------:R-:W-:Y:S01]  /*22e0*/  IMAD.IADD R19, R19, 0x1, R10 ;  /* 0x0000000113137824 */ /* 0x000fe200078e020a */
[----:B-1----:R-:W-:Y:S02]  /*22f0*/  IADD3 R9, PT, PT, RZ, -R13, RZ ;  /* 0x8000000dff097210 */ /* 0x002fe40007ffe0ff */
[----:B------:R-:W-:-:S03]  /*2300*/  MOV R12, RZ ;  /* 0x000000ff000c7202 */ /* 0x000fc60000000f00 */
[----:B------:R-:W-:-:S04]  /*2310*/  IMAD R9, R9, R0, RZ ;  /* 0x0000000009097224 */ /* 0x000fc800078e02ff */
[----:B------:R-:W-:-:S06]  /*2320*/  IMAD.HI.U32 R9, R13, R9, R12 ;  /* 0x000000090d097227 */ /* 0x000fcc00078e000c */
        /* <DEDUP_REMOVED lines=8> */
[----:B------:R-:W1:Y:S03]  /*23b0*/  LDC.64 R8, c[0x0][0x3d8] ;  /* 0x0000f600ff087b82 */ /* 0x000e660000000a00 */
[----:B------:R-:W-:Y:S01]  /*23c0*/  ISETP.GE.AND P0, PT, R0, RZ, PT ;  /* 0x000000ff0000720c */ /* 0x000fe20003f06270 */
[----:B------:R-:W-:-:S04]  /*23d0*/  IMAD R0, R4, UR9, RZ ;  /* 0x0000000904007c24 */ /* 0x000fc8000f8e02ff */
[----:B------:R-:W-:Y:S02]  /*23e0*/  IMAD R0, R5, UR8, R0 ;  /* 0x0000000805007c24 */ /* 0x000fe4000f8e0200 */
[----:B------:R-:W-:Y:S01]  /*23f0*/  @P1 VIADD R16, R16, 0x1 ;  /* 0x0000000110101836 */ /* 0x000fe20000000000 */
[----:B------:R-:W-:Y:S02]  /*2400*/  ISETP.NE.AND P1, PT, R11, RZ, PT ;  /* 0x000000ff0b00720c */ /* 0x000fe40003f25270 */
[----:B------:R-:W-:Y:S02]  /*2410*/  LOP3.LUT R11, RZ, R11, RZ, 0x33, !PT ;  /* 0x0000000bff0b7212 */ /* 0x000fe400078e33ff */
        /* <DEDUP_REMOVED lines=15> */
.L_x_6369:
[----:B------:R-:W-:Y:S01]  /*2510*/  UISETP.NE.AND UP0, UPT, UR5, -0x1, UPT ;  /* 0xffffffff0500788c */ /* 0x000fe2000bf05270 */
[----:B------:R-:W-:Y:S01]  /*2520*/  IMAD.MOV.U32 R72, RZ, RZ, RZ ;  /* 0x000000ffff487224 */ /* 0x000fe200078e00ff */
[----:B------:R-:W1:Y:S01]  /*2530*/  LDCU.64 UR14, c[0x0][0x3b0] ;  /* 0x00007600ff0e77ac */ /* 0x000e620008000a00 */
[C---:B------:R-:W-:Y:S01]  /*2540*/  IMAD.SHL.U32 R96, R133.reuse, 0x8, RZ ;  /* 0x0000000885607824 */ /* 0x040fe200078e00ff */
[----:B------:R-:W2:Y:S01]  /*2550*/  LDCU.64 UR8, c[0x0][0x3c8] ;  /* 0x00007900ff0877ac */ /* 0x000ea20008000a00 */
[----:B------:R-:W3:Y:S06]  /*2560*/  S2R R7, SR_CTAID.X ;  /* 0x0000000000077919 */ /* 0x000eec0000002500 */
[----:B------:R-:W4:Y:S01]  /*2570*/  @!UP0 LDCU.64 UR10, c[0x0][0x398] ;  /* 0x00007300ff0a87ac */ /* 0x000f220008000a00 */
[----:B------:R-:W-:Y:S01]  /*2580*/  LOP3.LUT R14, R96, 0x38, RZ, 0xc0, !PT ;  /* 0x00000038600e7812 */ /* 0x000fe200078ec0ff */
[----:B------:R3:W5:Y:S01]  /*2590*/  @P3 LDG.E R72, desc[UR6][R104.64] ;  /* 0x0000000668483981 */ /* 0x000762000c1e1900 */
[----:B------:R-:W-:Y:S01]  /*25a0*/  SHF.R.U32.HI R102, RZ, 0x3, R133 ;  /* 0x00000003ff667819 */ /* 0x000fe20000011685 */
[----:B------:R-:W-:Y:S01]  /*25b0*/  USHF.R.S32.HI UR31, URZ, 0x1f, UR28 ;  /* 0x0000001fff1f7899 */ /* 0x000fe2000801141c */
[----:B------:R-:W-:Y:S01]  /*25c0*/  IADD3 R12, P3, PT, R14, R12, RZ ;  /* 0x0000000c0e0c7210 */ /* 0x000fe20007f7e0ff */
[----:B------:R-:W-:Y:S01]  /*25d0*/  IMAD.MOV.U32 R103, RZ, RZ, RZ ;  /* 0x000000ffff677224 */ /* 0x000fe200078e00ff */
[C---:B------:R-:W-:Y:S01]  /*25e0*/  SHF.L.U32 R94, R133.reuse, 0x2, RZ ;  /* 0x00000002855e7819 */ /* 0x040fe200000006ff */
[----:B------:R-:W-:Y:S01]  /*25f0*/  IMAD.SHL.U32 R64, R133, 0x40, RZ ;  /* 0x0000004085407824 */ /* 0x000fe200078e00ff */
[----:B-1----:R-:W-:Y:S01]  /*2600*/  @UP0 UIMAD.WIDE.U32 UR16, UR5, UR14, URZ ;  /* 0x0000000e051002a5 */ /* 0x002fe2000f8e00ff */
[----:B------:R-:W-:Y:S01]  /*2610*/  IMAD.X R13, RZ, RZ, R8, P3 ;  /* 0x000000ffff0d7224 */ /* 0x000fe200018e0608 */
[----:B------:R-:W-:Y:S01]  /*2620*/  LOP3.LUT R94, R94, 0x1c, RZ, 0xc0, !PT ;  /* 0x0000001c5e5e7812 */ /* 0x000fe200078ec0ff */
[----:B------:R-:W-:Y:S01]  /*2630*/  UIADD3 UR30, UPT, UPT, UR4, -0x1, URZ ;  /* 0xffffffff041e7890 */ /* 0x000fe2000fffe0ff */
[----:B--2---:R-:W-:Y:S01]  /*2640*/  IMAD.U32 R100, RZ, RZ, UR8 ;  /* 0x00000008ff647e24 */ /* 0x004fe2000f8e00ff */
[----:B------:R-:W-:Y:S01]  /*2650*/  SHF.L.U64.HI R60, R4, 0x4, R5 ;  /* 0x00000004043c7819 */ /* 0x000fe20000010205 */
[----:B------:R-:W-:Y:S01]  /*2660*/  IMAD.WIDE.U32 R12, R102, R4, R12 ;  /* 0x00000004660c7225 */ /* 0x000fe200078e000c */
[----:B------:R-:W-:Y:S01]  /*2670*/  SHF.L.U64.HI R62, R2, 0x4, R3 ;  /* 0x00000004023e7819 */ /* 0x000fe20000010203 */
[----:B------:R-:W-:Y:S01]  /*2680*/  USHF.L.U32 UR29, UR30, 0x6, URZ ;  /* 0x000000061e1d7899 */ /* 0x000fe200080006ff */
[----:B------:R-:W-:Y:S01]  /*2690*/  LOP3.LUT R64, R64, 0x1c0, RZ, 0xc0, !PT ;  /* 0x000001c040407812 */ /* 0x000fe200078ec0ff */
[----:B----4-:R-:W-:Y:S01]  /*26a0*/  @!UP0 UIMAD.WIDE.U32 UR18, UR23, UR10, URZ ;  /* 0x0000000a171282a5 */ /* 0x010fe2000f8e00ff */
[----:B------:R-:W-:-:S02]  /*26b0*/  IMAD R69, R102, R5, R13 ;  /* 0x0000000566457224 */ /* 0x000fc400078e020d */
[----:B------:R-:W-:Y:S01]  /*26c0*/  IMAD.SHL.U32 R68, R12, 0x2, RZ ;  /* 0x000000020c447824 */ /* 0x000fe200078e00ff */
[----:B------:R-:W-:Y:S01]  /*26d0*/  @!UP0 UIMAD UR11, UR23, UR11, UR19 ;  /* 0x0000000b170b82a4 */ /* 0x000fe2000f8e0213 */
[----:B------:R-:W-:Y:S01]  /*26e0*/  IMAD.SHL.U32 R61, R4, 0x10, RZ ;  /* 0x00000010043d7824 */ /* 0x000fe200078e00ff */
[----:B------:R-:W-:Y:S01]  /*26f0*/  @UP0 UIMAD UR11, UR5, UR15, UR17 ;  /* 0x0000000f050b02a4 */ /* 0x000fe2000f8e0211 */
[----:B------:R-:W-:Y:S01]  /*2700*/  SHF.L.U64.HI R69, R12, 0x1, R69 ;  /* 0x000000010c457819 */ /* 0x000fe20000010245 */
[----:B------:R-:W-:Y:S01]  /*2710*/  @!UP0 UMOV UR10, UR18 ;  /* 0x00000012000a8c82 */ /* 0x000fe20008000000 */
[----:B------:R-:W-:Y:S01]  /*2720*/  @UP0 UMOV UR10, UR16 ;  /* 0x00000010000a0c82 */ /* 0x000fe20008000000 */
[----:B------:R-:W-:Y:S01]  /*2730*/  UIMAD UR5, UR31, UR8, URZ ;  /* 0x000000081f0572a4 */ /* 0x000fe2000f8e02ff */
[C---:B------:R-:W-:Y:S01]  /*2740*/  IADD3 R20, P2, PT, R14.reuse, UR10, RZ ;  /* 0x0000000a0e147c10 */ /* 0x040fe2000ff5e0ff */
[----:B---3--:R-:W-:Y:S02]  /*2750*/  IMAD.WIDE.U32 R6, R7, 0x40, R102 ;  /* 0x0000004007067825 */ /* 0x008fe400078e0066 */
[----:B------:R-:W-:Y:S01]  /*2760*/  UIMAD UR5, UR28, UR9, UR5 ;  /* 0x000000091c0572a4 */ /* 0x000fe2000f8e0205 */
[----:B------:R-:W-:Y:S01]  /*2770*/  IADD3.X R21, PT, PT, RZ, UR11, RZ, P2, !PT ;  /* 0x0000000bff157c10 */ /* 0x000fe200097fe4ff */
[----:B------:R-:W1:Y:S01]  /*2780*/  LDCU.64 UR8, c[0x0][0x390] ;  /* 0x00007200ff0877ac */ /* 0x000e620008000a00 */
[C---:B------:R-:W-:Y:S01]  /*2790*/  IADD3 R18, P2, PT, R14.reuse, R10, RZ ;  /* 0x0000000a0e127210 */ /* 0x040fe20007f5e0ff */
[----:B------:R-:W-:Y:S01]  /*27a0*/  IMAD R65, R7, UR14, RZ ;  /* 0x0000000e07417c24 */ /* 0x000fe2000f8e02ff */
[----:B------:R-:W-:Y:S01]  /*27b0*/  LOP3.LUT R10, R14, 0x40, RZ, 0xfc, !PT ;  /* 0x000000400e0a7812 */ /* 0x000fe200078efcff */
[----:B------:R-:W-:Y:S01]  /*27c0*/  IMAD.WIDE.U32 R100, R100, UR28, R20 ;  /* 0x0000001c64647c25 */ /* 0x000fe2000f8e0014 */
[----:B------:R-:W-:Y:S01]  /*27d0*/  IADD3.X R19, PT, PT, RZ, R0, RZ, P2, !PT ;  /* 0x00000000ff137210 */ /* 0x000fe200017fe4ff */
[----:B------:R-:W2:Y:S01]  /*27e0*/  LDCU.64 UR10, c[0x0][0x388] ;  /* 0x00007100ff0a77ac */ /* 0x000ea20008000a00 */
[----:B------:R-:W3:Y:S01]  /*27f0*/  LDC R0, c[0x0][0x450] ;  /* 0x00011400ff007b82 */ /* 0x000ee20000000800 */
[----:B------:R-:W-:Y:S01]  /*2800*/  VIADD R101, R101, UR5 ;  /* 0x0000000565657c36 */ /* 0x000fe20008000000 */
[----:B------:R-:W-:Y:S01]  /*2810*/  USHF.R.S32.HI UR5, URZ, 0x1f, UR25 ;  /* 0x0000001fff057899 */ /* 0x000fe20008011419 */
[----:B------:R-:W-:-:S03]  /*2820*/  IMAD.WIDE.U32 R8, R102, R2, R18 ;  /* 0x0000000266087225 */ /* 0x000fc600078e0012 */
[----:B------:R-:W-:Y:S01]  /*2830*/  ULEA.HI UR5, UR5, UR25, URZ, 0x6 ;  /* 0x0000001905057291 */ /* 0x000fe2000f8f30ff */
[----:B------:R-:W-:Y:S01]  /*2840*/  IMAD R67, R102, R3, R9 ;  /* 0x0000000366437224 */ /* 0x000fe200078e0209 */
[----:B------:R-:W-:Y:S01]  /*2850*/  SHF.L.U32 R66, R8, 0x1, RZ ;  /* 0x0000000108427819 */ /* 0x000fe200000006ff */
[C---:B------:R-:W-:Y:S01]  /*2860*/  IMAD R65, R6.reuse, UR15, R65 ;  /* 0x0000000f06417c24 */ /* 0x040fe2000f8e0241 */
[----:B------:R-:W-:Y:S01]  /*2870*/  USHF.R.S32.HI UR5, URZ, 0x6, UR5 ;  /* 0x00000006ff057899 */ /* 0x000fe20008011405 */
[----:B------:R-:W-:Y:S01]  /*2880*/  IMAD.WIDE.U32 R100, R6, UR14, R100 ;  /* 0x0000000e06647c25 */ /* 0x000fe2000f8e0064 */
[----:B------:R-:W-:Y:S02]  /*2890*/  SHF.L.U64.HI R67, R8, 0x1, R67 ;  /* 0x0000000108437819 */ /* 0x000fe40000010243 */
[----:B------:R-:W-:Y:S01]  /*28a0*/  UISETP.LT.AND UP0, UPT, UR20, UR5, UPT ;  /* 0x000000051400728c */ /* 0x000fe2000bf01270 */
[----:B------:R-:W-:Y:S01]  /*28b0*/  IMAD.SHL.U32 R63, R2, 0x10, RZ ;  /* 0x00000010023f7824 */ /* 0x000fe200078e00ff */
[----:B--2---:R-:W-:Y:S01]  /*28c0*/  IADD3 R68, P2, PT, R68, UR10, RZ ;  /* 0x0000000a44447c10 */ /* 0x004fe2000ff5e0ff */
[----:B------:R-:W-:Y:S01]  /*28d0*/  IMAD.IADD R65, R101, 0x1, R65 ;  /* 0x0000000165417824 */ /* 0x000fe200078e0241 */
[----:B------:R-:W-:Y:S01]  /*28e0*/  USEL UR5, UR20, UR5, !UP0 ;  /* 0x0000000514057287 */ /* 0x000fe2000c000000 */
[----:B------:R-:W-:-:S02]  /*28f0*/  LOP3.LUT R9, R14, 0x80, RZ, 0xfc, !PT ;  /* 0x000000800e097812 */ /* 0x000fc400078efcff */
[----:B------:R-:W-:Y:S01]  /*2900*/  IADD3.X R69, PT, PT, R69, UR11, RZ, P2, !PT ;  /* 0x0000000b45457c10 */ /* 0x000fe200097fe4ff */
[----:B------:R-:W-:Y:S01]  /*2910*/  UISETP.GT.AND UP0, UPT, UR4, UR5, UPT ;  /* 0x000000050400728c */ /* 0x000fe2000bf04270 */
[----:B---3--:R-:W-:Y:S02]  /*2920*/  LEA.HI R97, R0, R0, RZ, 0x1 ;  /* 0x0000000000617211 */ /* 0x008fe400078f08ff */
[----:B-1----:R-:W-:Y:S01]  /*2930*/  IADD3 R66, P2, PT, R66, UR8, RZ ;  /* 0x0000000842427c10 */ /* 0x002fe2000ff5e0ff */
[----:B------:R-:W-:Y:S01]  /*2940*/  IMAD.MOV.U32 R195, RZ, RZ, R69 ;  /* 0x000000ffffc37224 */ /* 0x000fe200078e0045 */
[----:B------:R-:W-:Y:S02]  /*2950*/  SHF.R.S32.HI R97, RZ, 0x1, R97 ;  /* 0x00000001ff617819 */ /* 0x000fe40000011461 */
[----:B------:R-:W-:Y:S01]  /*2960*/  IADD3.X R67, PT, PT, R67, UR9, RZ, P2, !PT ;  /* 0x0000000943437c10 */ /* 0x000fe200097fe4ff */
[----:B------:R-:W-:Y:S01]  /*2970*/  IMAD.MOV.U32 R196, RZ, RZ, R66 ;  /* 0x000000ffffc47224 */ /* 0x000fe200078e0042 */
[----:B------:R-:W-:Y:S01]  /*2980*/  MOV R194, R68 ;  /* 0x0000004400c27202 */ /* 0x000fe20000000f00 */
[----:B------:R-:W-:Y:S01]  /*2990*/  IMAD R95, R102, R97, R94 ;  /* 0x00000061665f7224 */ /* 0x000fe200078e025e */
[----:B------:R-:W-:-:S03]  /*29a0*/  MOV R197, R67 ;  /* 0x0000004300c57202 */ /* 0x000fc60000000f00 */
[--C-:B------:R-:W-:Y:S01]  /*29b0*/  IMAD.IADD R94, R94, 0x1, R95.reuse ;  /* 0x000000015e5e7824 */ /* 0x100fe200078e025f */
[----:B------:R-:W-:-:S04]  /*29c0*/  SHF.R.S32.HI R86, RZ, 0x1f, R95 ;  /* 0x0000001fff567819 */ /* 0x000fc8000001145f */
[----:B------:R-:W-:Y:S01]  /*29d0*/  SHF.R.S32.HI R84, RZ, 0x1f, R94 ;  /* 0x0000001fff547819 */ /* 0x000fe2000001145e */
[----:B------:R-:W-:Y:S06]  /*29e0*/  BRA.U !UP0, `(.L_x_6374) ;  /* 0x0000008908807547 */ /* 0x000fec000b800000 */
[----:B------:R-:W1:Y:S01]  /*29f0*/  LDC.64 R2, c[0x0][0x4a0] ;  /* 0x00012800ff027b82 */ /* 0x000e620000000a00 */
[----:B------:R-:W2:Y:S01]  /*2a00*/  LDCU.128 UR16, c[0x0][0x4b0] ;  /* 0x00009600ff1077ac */ /* 0x000ea20008000c00 */
[----:B------:R-:W-:Y:S01]  /*2a10*/  IMAD.U32 R92, RZ, RZ, UR29 ;  /* 0x0000001dff5c7e24 */ /* 0x000fe2000f8e00ff */
[----:B------:R-:W-:Y:S01]  /*2a20*/  @!P0 IADD3 R16, PT, PT, -R16, RZ, RZ ;  /* 0x000000ff10108210 */ /* 0x000fe20007ffe1ff */
[----:B------:R-:W-:Y:S01]  /*2a30*/  IMAD.MOV.U32 R15, RZ, RZ, RZ ;  /* 0x000000ffff0f7224 */ /* 0x000fe200078e00ff */
[----:B------:R-:W3:Y:S01]  /*2a40*/  LDCU.128 UR8, c[0x0][0x490] ;  /* 0x00009200ff0877ac */ /* 0x000ee20008000c00 */
[----:B-----5:R-:W-:Y:S01]  /*2a50*/  IADD3 R72, PT, PT, R72, UR29, RZ ;  /* 0x0000001d48487c10 */ /* 0x020fe2000fffe0ff */
[----:B------:R-:W-:Y:S01]  /*2a60*/  IMAD.SHL.U32 R93, R97, 0x10, RZ ;  /* 0x00000010615d7824 */ /* 0x000fe200078e00ff */
[----:B------:R-:W4:Y:S01]  /*2a70*/  LDC.64 R82, c[0x0][0x4a8] ;  /* 0x00012a00ff527b82 */ /* 0x000f220000000a00 */
[----:B------:R-:W4:Y:S01]  /*2a80*/  LDCU.128 UR12, c[0x0][0x4c0] ;  /* 0x00009800ff0c77ac */ /* 0x000f220008000c00 */
[----:B------:R-:W-:Y:S01]  /*2a90*/  SHF.R.S32.HI R5, RZ, 0x1f, R92 ;  /* 0x0000001fff057819 */ /* 0x000fe2000001145c */
[----:B------:R-:W-:Y:S01]  /*2aa0*/  IMAD R72, R72, R97, RZ ;  /* 0x0000006148487224 */ /* 0x000fe200078e02ff */
[----:B------:R-:W-:Y:S01]  /*2ab0*/  SEL R16, R11, R16, !P1 ;  /* 0x000000100b107207 */ /* 0x000fe20004800000 */
[----:B------:R-:W4:Y:S01]  /*2ac0*/  LDCU UR34, c[0x0][0x450] ;  /* 0x00008a00ff2277ac */ /* 0x000f220008000800 */
[C---:B------:R-:W-:Y:S01]  /*2ad0*/  IMAD R88, R97.reuse, 0x30, RZ ;  /* 0x0000003061587824 */ /* 0x040fe200078e02ff */
[----:B------:R-:W-:Y:S01]  /*2ae0*/  IADD3 R91, PT, PT, R102, 0x10, RZ ;  /* 0x00000010665b7810 */ /* 0x000fe20007ffe0ff */
[----:B------:R-:W-:Y:S01]  /*2af0*/  IMAD.SHL.U32 R87, R97, 0x20, RZ ;  /* 0x0000002061577824 */ /* 0x000fe200078e00ff */
[----:B------:R-:W-:Y:S01]  /*2b00*/  SHF.R.S32.HI R73, RZ, 0x1f, R72 ;  /* 0x0000001fff497819 */ /* 0x000fe20000011448 */
[----:B------:R-:W4:Y:S01]  /*2b10*/  LDCU.U8 UR36, c[0x0][0x533] ;  /* 0x0000a660ff2477ac */ /* 0x000f220008000000 */
[----:B------:R-:W-:Y:S01]  /*2b20*/  IADD3 R50, P1, PT, R72, R95, RZ ;  /* 0x0000005f48327210 */ /* 0x000fe20007f3e0ff */
[C---:B------:R-:W-:Y:S01]  /*2b30*/  VIADD R90, R102.reuse, 0x20 ;  /* 0x00000020665a7836 */ /* 0x040fe20000000000 */
[----:B------:R-:W-:Y:S01]  /*2b40*/  IADD3 R89, PT, PT, R102, 0x30, RZ ;  /* 0x0000003066597810 */ /* 0x000fe20007ffe0ff */
[----:B------:R-:W-:Y:S01]  /*2b50*/  UMOV UR35, URZ ;  /* 0x000000ff00237c82 */ /* 0x000fe20008000000 */
[----:B---3--:R-:W-:Y:S01]  /*2b60*/  IMAD.U32 R7, RZ, RZ, UR10 ;  /* 0x0000000aff077e24 */ /* 0x008fe2000f8e00ff */
[----:B------:R-:W-:Y:S01]  /*2b70*/  USHF.R.S32.HI UR10, URZ, 0x1f, UR25 ;  /* 0x0000001fff0a7899 */ /* 0x000fe20008011419 */
[----:B-1----:R-:W-:Y:S01]  /*2b80*/  IMAD.WIDE.U32 R12, R2, UR23, R14 ;  /* 0x00000017020c7c25 */ /* 0x002fe2000f8e000e */
[----:B------:R-:W-:Y:S01]  /*2b90*/  SHF.R.S32.HI R80, RZ, 0x1f, R87 ;  /* 0x0000001fff507819 */ /* 0x000fe20000011457 */
[----:B------:R-:W-:Y:S01]  /*2ba0*/  UIMAD UR32, UR4, -0x40, UR27 ;  /* 0xffffffc0042078a4 */ /* 0x000fe2000f8e021b */
[----:B------:R-:W-:Y:S01]  /*2bb0*/  SHF.R.S32.HI R78, RZ, 0x1f, R88 ;  /* 0x0000001fff4e7819 */ /* 0x000fe20000011458 */
[----:B------:R-:W-:Y:S01]  /*2bc0*/  IMAD R13, R3, UR23, R13 ;  /* 0x00000017030d7c24 */ /* 0x000fe2000f8e020d */
[----:B------:R-:W1:Y:S01]  /*2bd0*/  LDCU UR33, c[0x0][0x440] ;  /* 0x00008800ff2177ac */ /* 0x000e620008000800 */
[----:B--2---:R-:W-:Y:S01]  /*2be0*/  IMAD R3, R5, UR16, RZ ;  /* 0x0000001005037c24 */ /* 0x004fe2000f8e02ff */
[----:B----4-:R-:W-:Y:S01]  /*2bf0*/  SHF.L.U32 R79, R82, 0x6, RZ ;  /* 0x00000006524f7819 */ /* 0x010fe200000006ff */
[----:B------:R-:W-:Y:S01]  /*2c00*/  IMAD.WIDE.U32 R12, R92, UR16, R12 ;  /* 0x000000105c0c7c25 */ /* 0x000fe2000f8e000c */
[----:B------:R-:W-:Y:S01]  /*2c10*/  MOV R11, UR34 ;  /* 0x00000022000b7c02 */ /* 0x000fe20008000f00 */
[----:B------:R-:W-:-:S02]  /*2c20*/  UISETP.NE.AND UP1, UPT, UR36, URZ, UPT ;  /* 0x000000ff2400728c */ /* 0x000fc4000bf25270 */
[----:B------:R-:W-:Y:S01]  /*2c30*/  IMAD R2, R92, UR17, R3 ;  /* 0x000000115c027c24 */ /* 0x000fe2000f8e0203 */
[----:B------:R-:W-:Y:S01]  /*2c40*/  SHF.R.S32.HI R3, RZ, 0x1f, R16 ;  /* 0x0000001fff037819 */ /* 0x000fe20000011410 */
[----:B------:R-:W-:-:S03]  /*2c50*/  IMAD.WIDE.U32 R18, R7, UR23, R14 ;  /* 0x0000001707127c25 */ /* 0x000fc6000f8e000e */
[----:B------:R-:W-:Y:S01]  /*2c60*/  IADD3 R13, PT, PT, R13, R2, RZ ;  /* 0x000000020d0d7210 */ /* 0x000fe20007ffe0ff */
[----:B------:R-:W-:Y:S01]  /*2c70*/  IMAD.U32 R0, RZ, RZ, UR11 ;  /* 0x0000000bff007e24 */ /* 0x000fe2000f8e00ff */
[----:B------:R-:W-:Y:S01]  /*2c80*/  IADD3 R2, P0, PT, R102, -UR25, RZ ;  /* 0x8000001966027c10 */ /* 0x000fe2000ff1e0ff */
[----:B------:R-:W-:Y:S02]  /*2c90*/  IMAD R7, R3, UR12, RZ ;  /* 0x0000000c03077c24 */ /* 0x000fe4000f8e02ff */
[----:B------:R-:W-:Y:S02]  /*2ca0*/  IMAD R19, R0, UR23, R19 ;  /* 0x0000001700137c24 */ /* 0x000fe4000f8e0213 */
[C---:B------:R-:W-:Y:S02]  /*2cb0*/  IMAD R4, R16.reuse, UR13, R7 ;  /* 0x0000000d10047c24 */ /* 0x040fe4000f8e0207 */
[----:B------:R-:W-:Y:S02]  /*2cc0*/  IMAD R0, R5, R82, RZ ;  /* 0x0000005205007224 */ /* 0x000fe400078e02ff */
[----:B------:R-:W-:Y:S01]  /*2cd0*/  IMAD.WIDE.U32 R6, R16, UR12, R12 ;  /* 0x0000000c10067c25 */ /* 0x000fe2000f8e000c */
[----:B------:R-:W2:Y:S01]  /*2ce0*/  LDCU.64 UR12, c[0x0][0x4d0] ;  /* 0x00009a00ff0c77ac */ /* 0x000ea20008000a00 */
[----:B------:R-:W-:-:S02]  /*2cf0*/  IADD3.X R13, PT, PT, RZ, ~UR10, RZ, P0, !PT ;  /* 0x8000000aff0d7c10 */ /* 0x000fc400087fe4ff */
[----:B------:R-:W-:Y:S01]  /*2d00*/  IMAD R3, R3, UR18, RZ ;  /* 0x0000001203037c24 */ /* 0x000fe2000f8e02ff */
[----:B------:R-:W-:Y:S01]  /*2d10*/  IADD3 R72, P0, PT, R72, R94, RZ ;  /* 0x0000005e48487210 */ /* 0x000fe20007f1e0ff */
[C---:B------:R-:W-:Y:S01]  /*2d20*/  IMAD R0, R92.reuse, R83, R0 ;  /* 0x000000535c007224 */ /* 0x040fe200078e0200 */
[----:B------:R-:W3:Y:S01]  /*2d30*/  LDCU.64 UR10, c[0x0][0x488] ;  /* 0x00009100ff0a77ac */ /* 0x000ee20008000a00 */
[----:B------:R-:W-:-:S04]  /*2d40*/  IMAD.WIDE.U32 R18, R92, R82, R18 ;  /* 0x000000525c127225 */ /* 0x000fc800078e0012 */
[----:B------:R-:W-:Y:S02]  /*2d50*/  IMAD.IADD R5, R7, 0x1, R4 ;  /* 0x0000000107057824 */ /* 0x000fe400078e0204 */
[----:B------:R-:W-:Y:S02]  /*2d60*/  IMAD.MOV.U32 R4, RZ, RZ, R6 ;  /* 0x000000ffff047224 */ /* 0x000fe400078e0006 */
[----:B------:R-:W-:Y:S01]  /*2d70*/  IMAD R6, R16, UR19, R3 ;  /* 0x0000001310067c24 */ /* 0x000fe2000f8e0203 */
[----:B------:R-:W-:Y:S01]  /*2d80*/  UIMAD UR19, UR4, -0x40, UR25 ;  /* 0xffffffc0041378a4 */ /* 0x000fe2000f8e0219 */
[C---:B------:R-:W-:Y:S01]  /*2d90*/  IMAD.X R3, R73.reuse, 0x1, R86, P1 ;  /* 0x0000000149037824 */ /* 0x040fe200008e0656 */
[----:B------:R-:W-:Y:S01]  /*2da0*/  IADD3.X R73, PT, PT, R73, R84, RZ, P0, !PT ;  /* 0x0000005449497210 */ /* 0x000fe200007fe4ff */
[----:B------:R-:W-:Y:S02]  /*2db0*/  IMAD.IADD R19, R19, 0x1, R0 ;  /* 0x0000000113137824 */ /* 0x000fe400078e0200 */
[----:B------:R-:W-:Y:S01]  /*2dc0*/  IMAD R71, R13, UR16, RZ ;  /* 0x000000100d477c24 */ /* 0x000fe2000f8e02ff */
[----:B------:R-:W-:Y:S01]  /*2dd0*/  SHF.L.U64.HI R0, R50, 0x1, R3 ;  /* 0x0000000132007819 */ /* 0x000fe20000010203 */
[----:B------:R-:W-:Y:S01]  /*2de0*/  IMAD.WIDE.U32 R16, R16, UR18, R18 ;  /* 0x0000001210107c25 */ /* 0x000fe2000f8e0012 */
[C---:B------:R-:W-:Y:S01]  /*2df0*/  SHF.L.U64.HI R73, R72.reuse, 0x1, R73 ;  /* 0x0000000148497819 */ /* 0x040fe20000010249 */
[----:B------:R-:W-:Y:S01]  /*2e00*/  USHF.L.U32 UR18, UR16, 0x6, URZ ;  /* 0x0000000610127899 */ /* 0x000fe200080006ff */
[----:B------:R-:W-:Y:S01]  /*2e10*/  SHF.L.U32 R72, R72, 0x1, RZ ;  /* 0x0000000148487819 */ /* 0x000fe200000006ff */
[----:B------:R-:W-:-:S02]  /*2e20*/  IMAD.SHL.U32 R50, R50, 0x2, RZ ;  /* 0x0000000232327824 */ /* 0x000fc400078e00ff */
[----:B------:R-:W-:Y:S01]  /*2e30*/  IMAD.IADD R7, R17, 0x1, R6 ;  /* 0x0000000111077824 */ /* 0x000fe200078e0206 */
[----:B------:R-:W-:Y:S01]  /*2e40*/  MOV R6, R16 ;  /* 0x0000001000067202 */ /* 0x000fe20000000f00 */
[-C--:B------:R-:W-:Y:S01]  /*2e50*/  IMAD R13, R13, R82.reuse, RZ ;  /* 0x000000520d0d7224 */ /* 0x080fe200078e02ff */
[----:B------:R-:W-:Y:S01]  /*2e60*/  IADD3 R16, P0, PT, R50, UR14, RZ ;  /* 0x0000000e32107c10 */ /* 0x000fe2000ff1e0ff */
[----:B------:R-:W-:Y:S01]  /*2e70*/  IMAD R71, R2, UR17, R71 ;  /* 0x0000001102477c24 */ /* 0x000fe2000f8e0247 */
[----:B------:R-:W-:Y:S01]  /*2e80*/  IADD3 R74, P1, PT, R72, UR14, RZ ;  /* 0x0000000e484a7c10 */ /* 0x000fe2000ff3e0ff */
[----:B------:R-:W-:Y:S01]  /*2e90*/  IMAD.WIDE.U32 R4, R2, UR16, R4 ;  /* 0x0000001002047c25 */ /* 0x000fe2000f8e0004 */
[----:B------:R-:W-:Y:S01]  /*2ea0*/  IADD3.X R17, PT, PT, R0, UR15, RZ, P0, !PT ;  /* 0x0000000f00117c10 */ /* 0x000fe200087fe4ff */
[----:B------:R-:W4:Y:S01]  /*2eb0*/  LDCU.64 UR16, c[0x0][0x3c0] ;  /* 0x00007800ff1077ac */ /* 0x000f220008000a00 */
[----:B--2---:R-:W-:Y:S01]  /*2ec0*/  IADD3 R50, P0, PT, R50, UR12, RZ ;  /* 0x0000000c32327c10 */ /* 0x004fe2000ff1e0ff */
[----:B------:R-:W-:Y:S01]  /*2ed0*/  IMAD R13, R2, R83, R13 ;  /* 0x00000053020d7224 */ /* 0x000fe200078e020d */
[----:B------:R-:W-:Y:S01]  /*2ee0*/  LEA R70, P2, R4, UR8, 0x1 ;  /* 0x0000000804467c11 */ /* 0x000fe2000f8408ff */
[----:B------:R-:W-:Y:S01]  /*2ef0*/  IMAD.WIDE.U32 R2, R2, R82, R6 ;  /* 0x0000005202027225 */ /* 0x000fe200078e0006 */
[----:B------:R-:W-:-:S02]  /*2f00*/  IADD3.X R51, PT, PT, R0, UR13, RZ, P0, !PT ;  /* 0x0000000d00337c10 */ /* 0x000fc400087fe4ff */
[----:B------:R-:W-:Y:S01]  /*2f10*/  IADD3 R0, P0, PT, RZ, -UR35, RZ ;  /* 0x80000023ff007c10 */ /* 0x000fe2000ff1e0ff */
[----:B------:R-:W-:Y:S01]  /*2f20*/  IMAD.IADD R71, R5, 0x1, R71 ;  /* 0x0000000105477824 */ /* 0x000fe200078e0247 */
[----:B------:R-:W-:Y:S01]  /*2f30*/  IADD3 R13, PT, PT, R3, R13, RZ ;  /* 0x0000000d030d7210 */ /* 0x000fe20007ffe0ff */
[----:B------:R-:W-:Y:S01]  /*2f40*/  IMAD.SHL.U32 R85, R82, 0x10, RZ ;  /* 0x0000001052557824 */ /* 0x000fe200078e00ff */
[----:B------:R-:W-:Y:S01]  /*2f50*/  IADD3.X R3, PT, PT, RZ, ~UR18, RZ, P0, !PT ;  /* 0x80000012ff037c10 */ /* 0x000fe200087fe4ff */
[----:B------:R-:W-:Y:S01]  /*2f60*/  IMAD.X R79, RZ, RZ, ~R79, P0 ;  /* 0x000000ffff4f7224 */ /* 0x000fe200000e0e4f */
[----:B------:R-:W-:Y:S01]  /*2f70*/  IADD3.X R75, PT, PT, R73, UR15, RZ, P1, !PT ;  /* 0x0000000f494b7c10 */ /* 0x000fe20008ffe4ff */
[----:B------:R-:W2:Y:S01]  /*2f80*/  LDCU.64 UR14, c[0x0][0x3b8] ;  /* 0x00007700ff0e77ac */ /* 0x000ea20008000a00 */
[----:B------:R-:W-:Y:S02]  /*2f90*/  LEA.HI.X R71, R4, UR9, R71, 0x1, P2 ;  /* 0x0000000904477c11 */ /* 0x000fe400090f0c47 */
[----:B---3--:R-:W-:Y:S01]  /*2fa0*/  LEA R12, P2, R2, UR10, 0x1 ;  /* 0x0000000a020c7c11 */ /* 0x008fe2000f8408ff */
[----:B------:R-:W-:Y:S01]  /*2fb0*/  UMOV UR18, UR4 ;  /* 0x0000000400127c82 */ /* 0x000fe20008000000 */
[----:B------:R-:W-:-:S02]  /*2fc0*/  IADD3 R72, P1, PT, R72, UR12, RZ ;  /* 0x0000000c48487c10 */ /* 0x000fc4000ff3e0ff */
[----:B------:R-:W-:Y:S02]  /*2fd0*/  SHF.L.U64.HI R83, R82, 0x4, R83 ;  /* 0x0000000452537819 */ /* 0x000fe40000010253 */
[C---:B------:R-:W-:Y:S02]  /*2fe0*/  SHF.R.S64 R81, R0.reuse, 0x1f, R79 ;  /* 0x0000001f00517819 */ /* 0x040fe4000000104f */
[----:B------:R-:W-:Y:S02]  /*2ff0*/  SHF.R.S32.HI R82, RZ, 0x1f, R93 ;  /* 0x0000001fff527819 */ /* 0x000fe4000001145d */
[--C-:B------:R-:W-:Y:S02]  /*3000*/  SHF.R.S64 R77, R0, 0x1f, R3.reuse ;  /* 0x0000001f004d7819 */ /* 0x100fe40000001003 */
[----:B------:R-:W-:Y:S02]  /*3010*/  SHF.R.S32.HI R76, RZ, 0x1f, R3 ;  /* 0x0000001fff4c7819 */ /* 0x000fe40000011403 */
[----:B------:R-:W-:-:S02]  /*3020*/  SHF.R.S32.HI R79, RZ, 0x1f, R79 ;  /* 0x0000001fff4f7819 */ /* 0x000fc4000001144f */
[----:B------:R-:W-:Y:S01]  /*3030*/  LEA.HI.X R13, R2, UR11, R13, 0x1, P2 ;  /* 0x0000000b020d7c11 */ /* 0x000fe200090f0c0d */
[----:B------:R-:W3:Y:S01]  /*3040*/  LDCU.128 UR8, c[0x0][0x3a0] ;  /* 0x00007400ff0877ac */ /* 0x000ee20008000c00 */
[----:B------:R-:W-:Y:S01]  /*3050*/  IADD3.X R73, PT, PT, R73, UR13, RZ, P1, !PT ;  /* 0x0000000d49497c10 */ /* 0x000fe20008ffe4ff */
[----:B--2-4-:R-:W1:Y:S06]  /*3060*/  LDCU.64 UR12, c[0x0][0x4e0] ;  /* 0x00009c00ff0c77ac */ /* 0x014e6c0008000a00 */
.L_x_6442:
        /* <DEDUP_REMOVED lines=19> */
.L_x_6376:
[----:B-1-3--:R-:W-:Y:S05]  /*31a0*/  BSYNC.RECONVERGENT B0 ;  /* 0x0000000000007941 */ /* 0x00afea0003800200 */
.L_x_6375:
        /* <DEDUP_REMOVED lines=16> */
.L_x_6378:
[----:B------:R-:W-:Y:S05]  /*32b0*/  BSYNC.RECONVERGENT B0 ;  /* 0x0000000000007941 */ /* 0x000fea0003800200 */
.L_x_6377:
        /* <DEDUP_REMOVED lines=17> */
.L_x_6380:
[----:B------:R-:W-:Y:S05]  /*33d0*/  BSYNC.RECONVERGENT B0 ;  /* 0x0000000000007941 */ /* 0x000fea0003800200 */
.L_x_6379:
[C---:B------:R-:W-:Y:S01]  /*33e0*/  ISETP.GE.AND P2, PT, R89.reuse, UR32, PT ;  /* 0x0000002059007c0c */ /* 0x040fe2000bf46270 */
[----:B------:R-:W-:Y:S03]  /*33f0*/  BSSY.RECONVERGENT B0, `(.L_x_6381) ;  /* 0x0000015000007945 */ /* 0x000fe60003800200 */
[----:B------:R-:W-:Y:S11]  /*3400*/  ISETP.GE.AND P2, PT, R89, UR19, !P2 ;  /* 0x0000001359007c0c */ /* 0x000ff6000d746270 */
[----:B------:R-:W-:Y:S02]  /*3410*/  @!UPT UIADD3 URZ, UPT, UPT, URZ, URZ, URZ ;  /* 0x000000fffffff290 */ /* 0x000fe4000fffe0ff */
        /* <DEDUP_REMOVED lines=18> */
.L_x_6382:
[----:B------:R-:W-:Y:S05]  /*3540*/  BSYNC.RECONVERGENT B0 ;  /* 0x0000000000007941 */ /* 0x000fea0003800200 */
.L_x_6381:
        /* <DEDUP_REMOVED lines=17> */
.L_x_6386:
[----:B------:R-:W-:Y:S05]  /*3660*/  BSYNC.RECONVERGENT B0 ;  /* 0x0000000000007941 */ /* 0x000fea0003800200 */
.L_x_6385:
        /* <DEDUP_REMOVED lines=15> */
.L_x_6388:
[----:B------:R-:W-:Y:S05]  /*3760*/  BSYNC.RECONVERGENT B0 ;  /* 0x0000000000007941 */ /* 0x000fea0003800200 */
.L_x_6387:
        /* <DEDUP_REMOVED lines=17> */
.L_x_6390:
[----:B------:R-:W-:Y:S05]  /*3880*/  BSYNC.RECONVERGENT B0 ;  /* 0x0000000000007941 */ /* 0x000fea0003800200 */
.L_x_6389:
        /* <DEDUP_REMOVED lines=22> */
.L_x_6384:
        /* <DEDUP_REMOVED lines=59> */
.L_x_6396:
[----:B------:R-:W-:Y:S05]  /*3da0*/  BSYNC.RECONVERGENT B0 ;  /* 0x0000000000007941 */ /* 0x000fea0003800200 */
.L_x_6395:
        /* <DEDUP_REMOVED lines=52> */
.L_x_6398:
[----:B------:R-:W-:Y:S05]  /*40f0*/  BSYNC.RECONVERGENT B0 ;  /* 0x0000000000007941 */ /* 0x000fea0003800200 */
.L_x_6397:
        /* <DEDUP_REMOVED lines=51> */
.L_x_6394:
[----:B------:R-:W-:Y:S05]  /*4430*/  BSYNC.RECONVERGENT B1 ;  /* 0x0000000000017941 */ /* 0x000fea0003800200 */
.L_x_6393:
        /* <DEDUP_REMOVED lines=68> */
.L_x_6402:
[----:B------:R-:W-:Y:S05]  /*4880*/  BSYNC.RECONVERGENT B0 ;  /* 0x0000000000007941 */ /* 0x000fea0003800200 */
.L_x_6401:
        /* <DEDUP_REMOVED lines=52> */
.L_x_6404:
[----:B------:R-:W-:Y:S05]  /*4bd0*/  BSYNC.RECONVERGENT B0 ;  /* 0x0000000000007941 */ /* 0x000fea0003800200 */
.L_x_6403:
        /* <DEDUP_REMOVED lines=51> */
.L_x_6400:
[----:B------:R-:W-:Y:S05]  /*4f10*/  BSYNC.RECONVERGENT B1 ;  /* 0x0000000000017941 */ /* 0x000fea0003800200 */
.L_x_6399:
        /* <DEDUP_REMOVED lines=68> */
.L_x_6408:
[----:B------:R-:W-:Y:S05]  /*5360*/  BSYNC.RECONVERGENT B0 ;  /* 0x0000000000007941 */ /* 0x000fea0003800200 */
.L_x_6407:
        /* <DEDUP_REMOVED lines=52> */
.L_x_6410:
[----:B------:R-:W-:Y:S05]  /*56b0*/  BSYNC.RECONVERGENT B0 ;  /* 0x0000000000007941 */ /* 0x000fea0003800200 */
.L_x_6409:
        /* <DEDUP_REMOVED lines=51> */
.L_x_6406:
[----:B------:R-:W-:Y:S05]  /*59f0*/  BSYNC.RECONVERGENT B1 ;  /* 0x0000000000017941 */ /* 0x000fea0003800200 */
.L_x_6405:
        /* <DEDUP_REMOVED lines=70> */
.L_x_6414:
[----:B------:R-:W-:Y:S05]  /*5e60*/  BSYNC.RECONVERGENT B0 ;  /* 0x0000000000007941 */ /* 0x000fea0003800200 */
.L_x_6413:
        /* <DEDUP_REMOVED lines=52> */
.L_x_6416:
[----:B------:R-:W-:Y:S05]  /*61b0*/  BSYNC.RECONVERGENT B0 ;  /* 0x0000000000007941 */ /* 0x000fea0003800200 */
.L_x_6415:
        /* <DEDUP_REMOVED lines=51> */
.L_x_6412:
[----:B------:R-:W-:Y:S05]  /*64f0*/  BSYNC.RECONVERGENT B1 ;  /* 0x0000000000017941 */ /* 0x000fea0003800200 */
.L_x_6411:
        /* <DEDUP_REMOVED lines=8> */
.L_x_6392:
        /* <DEDUP_REMOVED lines=99> */
.L_x_6420:
[----:B------:R-:W-:Y:S05]  /*6bb0*/  BSYNC.RECONVERGENT B0 ;  /* 0x0000000000007941 */ /* 0x000fea0003800200 */
.L_x_6419:
        /* <DEDUP_REMOVED lines=93> */
.L_x_6422:
[----:B------:R-:W-:Y:S05]  /*7190*/  BSYNC.RECONVERGENT B0 ;  /* 0x0000000000007941 */ /* 0x000fea0003800200 */
.L_x_6421:
        /* <DEDUP_REMOVED lines=92> */
.L_x_6418:
[----:B------:R-:W-:Y:S05]  /*7760*/  BSYNC.RECONVERGENT B1 ;  /* 0x0000000000017941 */ /* 0x000fea0003800200 */
.L_x_6417:
        /* <DEDUP_REMOVED lines=100> */
.L_x_6426:
[----:B------:R-:W-:Y:S05]  /*7db0*/  BSYNC.RECONVERGENT B0 ;  /* 0x0000000000007941 */ /* 0x000fea0003800200 */
.L_x_6425:
        /* <DEDUP_REMOVED lines=93> */
.L_x_6428:
[----:B------:R-:W-:Y:S05]  /*8390*/  BSYNC.RECONVERGENT B0 ;  /* 0x0000000000007941 */ /* 0x000fea0003800200 */
.L_x_6427:
        /* <DEDUP_REMOVED lines=92> */
.L_x_6424:
[----:B------:R-:W-:Y:S05]  /*8960*/  BSYNC.RECONVERGENT B1 ;  /* 0x0000000000017941 */ /* 0x000fea0003800200 */
.L_x_6423:
[----:B------:R-:W-:Y:S04]  /*8970*/  BSSY.RECONVERGENT B1, `(.L_x_6429) ;  /* 0x000011e000017945 */ /* 0x000fe80003800200 */
[----:B------:R-:W-:Y:S05]  /*8980*/  @!P3 BRA `(.L_x_6430) ;  /* 0x000000100070b947 */ /* 0x000fea0003800000 */
[----:B------:R-:W5:Y:S01]  /*8990*/  LDC R113, c[0x0][0x440] ;  /* 0x00011000ff717b82 */ /* 0x000f620000000800 */
[----:B------:R-:W-:Y:S07]  /*89a0*/  BSSY.RECONVERGENT B0, `(.L_x_6431) ;  /* 0x0000063000007945 */ /* 0x000fee0003800200 */
[----:B--2-4-:R-:W2:Y:S08]  /*89b0*/  LDC.64 R4, c[0x0][0x4a8] ;  /* 0x00012a00ff047b82 */ /* 0x014eb00000000a00 */
[----:B------:R-:W1:Y:S01]  /*89c0*/  LDC.64 R2, c[0x0][0x3b8] ;  /* 0x0000ee00ff027b82 */ /* 0x000e620000000a00 */
[-C--:B-----5:R-:W-:Y:S02]  /*89d0*/  ISETP.GE.AND P3, PT, R14, R113.reuse, PT ;  /* 0x000000710e00720c */ /* 0x0a0fe40003f66270 */
[----:B------:R-:W-:Y:S02]  /*89e0*/  ISETP.GE.AND P4, PT, R10, R113, PT ;  /* 0x000000710a00720c */ /* 0x000fe40003f86270 */
        /* <DEDUP_REMOVED lines=94> */
.L_x_6432:
[----:B------:R-:W-:Y:S05]  /*8fd0*/  BSYNC.RECONVERGENT B0 ;  /* 0x0000000000007941 */ /* 0x000fea0003800200 */
.L_x_6431:
        /* <DEDUP_REMOVED lines=92> */
.L_x_6434:
[----:B------:R-:W-:Y:S05]  /*95a0*/  BSYNC.RECONVERGENT B0 ;  /* 0x0000000000007941 */ /* 0x000fea0003800200 */
.L_x_6433:
        /* <DEDUP_REMOVED lines=90> */
.L_x_6430:
[----:B------:R-:W-:Y:S05]  /*9b50*/  BSYNC.RECONVERGENT B1 ;  /* 0x0000000000017941 */ /* 0x000fea0003800200 */
.L_x_6429:
[----:B------:R-:W-:Y:S04]  /*9b60*/  BSSY.RECONVERGENT B1, `(.L_x_6435) ;  /* 0x0000120000017945 */ /* 0x000fe80003800200 */
[----:B------:R-:W-:Y:S05]  /*9b70*/  @!P2 BRA `(.L_x_6436) ;  /* 0x000000100078a947 */ /* 0x000fea0003800000 */
[----:B--2-4-:R-:W2:Y:S01]  /*9b80*/  LDC R7, c[0x0][0x440] ;  /* 0x00011000ff077b82 */ /* 0x014ea20000000800 */
[----:B------:R-:W-:Y:S07]  /*9b90*/  BSSY.RECONVERGENT B0, `(.L_x_6437) ;  /* 0x0000066000007945 */ /* 0x000fee0003800200 */
[----:B------:R-:W1:Y:S08]  /*9ba0*/  LDC.64 R2, c[0x0][0x3b8] ;  /* 0x0000ee00ff027b82 */ /* 0x000e700000000a00 */
[----:B------:R-:W4:Y:S01]  /*9bb0*/  LDC.64 R4, c[0x0][0x4a8] ;  /* 0x00012a00ff047b82 */ /* 0x000f220000000a00 */
[----:B-1----:R-:W-:Y:S01]  /*9bc0*/  IMAD.WIDE.U32 R106, R2, 0x60, R68 ;  /* 0x00000060026a7825 */ /* 0x002fe200078e0044 */
[-C--:B--2---:R-:W-:Y:S02]  /*9bd0*/  ISETP.GE.AND P0, PT, R14, R7.reuse, PT ;  /* 0x000000070e00720c */ /* 0x084fe40003f06270 */
[-C--:B------:R-:W-:Y:S01]  /*9be0*/  ISETP.GE.AND P3, PT, R10, R7.reuse, PT ;  /* 0x000000070a00720c */ /* 0x080fe20003f66270 */
[----:B------:R-:W-:Y:S01]  /*9bf0*/  IMAD R3, R3, 0x60, RZ ;  /* 0x0000006003037824 */ /* 0x000fe200078e02ff */
[----:B------:R-:W-:Y:S01]  /*9c00*/  ISETP.GE.AND P2, PT, R9, R7, PT ;  /* 0x000000070900720c */ /* 0x000fe20003f46270 */
[----:B----4-:R-:W-:Y:S02]  /*9c10*/  IMAD R5, R5, 0x60, RZ ;  /* 0x0000006005057824 */ /* 0x010fe400078e02ff */
        /* <DEDUP_REMOVED lines=93> */
.L_x_6438:
[----:B------:R-:W-:Y:S05]  /*a1f0*/  BSYNC.RECONVERGENT B0 ;  /* 0x0000000000007941 */ /* 0x000fea0003800200 */
.L_x_6437:
[----:B------:R-:W-:Y:S04]  /*a200*/  BSSY.RECONVERGENT B0, `(.L_x_6439) ;  /* 0x000005b000007945 */ /* 0x000fe80003800200 */
        /* <DEDUP_REMOVED lines=90> */
.L_x_6440:
[----:B------:R-:W-:Y:S05]  /*a7b0*/  BSYNC.RECONVERGENT B0 ;  /* 0x0000000000007941 */ /* 0x000fea0003800200 */
.L_x_6439:
        /* <DEDUP_REMOVED lines=90> */
.L_x_6436:
[----:B------:R-:W-:Y:S05]  /*ad60*/  BSYNC.RECONVERGENT B1 ;  /* 0x0000000000017941 */ /* 0x000fea0003800200 */
.L_x_6435:
[----:B------:R-:W5:Y:S08]  /*ad70*/  LDC R3, c[0x0][0x450] ;  /* 0x00011400ff037b82 */ /* 0x000f700000000800 */
[----:B------:R-:W1:Y:S01]  /*ad80*/  LDC R11, c[0x0][0x450] ;  /* 0x00011400ff0b7b82 */ /* 0x000e620000000800 */
[----:B-----5:R-:W-:Y:S05]  /*ad90*/  IMAD.U32 R3, R3, -0x20, RZ ;  /* 0xffffffe003037824 */ /* 0x020fea00078e00ff */
[C---:B------:R-:W-:Y:S02]  /*ada0*/  LEA R74, P1, R3.reuse, R74, 0x1 ;  /* 0x0000004a034a7211 */ /* 0x040fe400078208ff */
[C---:B------:R-:W-:Y:S02]  /*adb0*/  LEA R72, P0, R3.reuse, R72, 0x1 ;  /* 0x0000004803487211 */ /* 0x040fe400078008ff */
[C---:B------:R-:W-:Y:S02]  /*adc0*/  LEA.HI.X.SX32 R75, R3.reuse, R75, 0x1, P1 ;  /* 0x0000004b034b7211 */ /* 0x040fe400008f0eff */
[----:B-1----:R-:W-:Y:S09]  /*add0*/  LEA.HI.X.SX32 R73, R3, R73, 0x1, P0 ;  /* 0x0000004903497211 */ /* 0x002ff200000f0eff */
.L_x_6391:
[----:B------:R-:W-:Y:S05]  /*ade0*/  BSYNC.RECONVERGENT B2 ;  /* 0x0000000000027941 */ /* 0x000fea0003800200 */
.L_x_6383:
        /* <DEDUP_REMOVED lines=90> */
.L_x_6441:
[----:B------:R-:W-:Y:S01]  /*b390*/  UISETP.GT.AND UP0, UPT, UR18, UR5, UPT ;  /* 0x000000051200728c */ /* 0x000fe2000bf04270 */
[----:B------:R-:W-:Y:S02]  /*b3a0*/  IADD3 R70, P1, PT, R70, R77, RZ ;  /* 0x0000004d46467210 */ /* 0x000fe40007f3e0ff */
[----:B------:R-:W-:Y:S03]  /*b3b0*/  IADD3 R12, P0, PT, R12, R81, RZ ;  /* 0x000000510c0c7210 */ /* 0x000fe60007f1e0ff */
[----:B------:R-:W-:Y:S02]  /*b3c0*/  IMAD.X R71, R71, 0x1, R76, P1 ;  /* 0x0000000147477824 */ /* 0x000fe400008e064c */
[----:B------:R-:W-:Y:S01]  /*b3d0*/  IMAD.X R13, R13, 0x1, R79, P0 ;  /* 0x000000010d0d7824 */ /* 0x000fe200000e064f */
[----:B------:R-:W-:Y:S07]  /*b3e0*/  BRA.U UP0, `(.L_x_6442) ;  /* 0xffffff7d00207547 */ /* 0x000fee000b83ffff */
.L_x_6374:
        /* <DEDUP_REMOVED lines=42> */
.L_x_6447:
[----:B------:R2:W-:Y:S02]  /*b690*/  STS.128 [R134+0x4000], RZ ;  /* 0x004000ff86007388 */ /* 0x0005e40000000c00 */
.L_x_6446:
[----:B------:R-:W-:Y:S05]  /*b6a0*/  BSYNC.RECONVERGENT B0 ;  /* 0x0000000000007941 */ /* 0x000fea0003800200 */
.L_x_6445:
        /* <DEDUP_REMOVED lines=26> */
.L_x_6450:
[----:B------:R1:W-:Y:S02]  /*b850*/  STS.128 [R134+0x4800], RZ ;  /* 0x004800ff86007388 */ /* 0x0003e40000000c00 */
.L_x_6449:
[----:B------:R-:W-:Y:S05]  /*b860*/  BSYNC.RECONVERGENT B0 ;  /* 0x0000000000007941 */ /* 0x000fea0003800200 */
.L_x_6448:
        /* <DEDUP_REMOVED lines=26> */
.L_x_6453:
[----:B------:R2:W-:Y:S02]  /*ba10*/  STS.128 [R134+0x5000], RZ ;  /* 0x005000ff86007388 */ /* 0x0005e40000000c00 */
.L_x_6452:
[----:B------:R-:W-:Y:S05]  /*ba20*/  BSYNC.RECONVERGENT B0 ;  /* 0x0000000000007941 */ /* 0x000fea0003800200 */
.L_x_6451:
[----:B------:R-:W-:-:S04]  /*ba30*/  IADD3 R30, PT, PT, R102, 0x30, RZ ;  /* 0x00000030661e7810 */ /* 0x000fc80007ffe0ff */
[----:B------:R-:W-:-:S13]  /*ba40*/  ISETP.GE.AND P0, PT, R30, UR10, PT ;  /* 0x0000000a1e007c0c */ /* 0x000fda000bf06270 */
        /* <DEDUP_REMOVED lines=24> */
.L_x_6455:
[----:B------:R2:W-:Y:S01]  /*bbd0*/  STS.128 [R134+0x5800], RZ ;  /* 0x005800ff86007388 */ /* 0x0005e20000000c00 */
[----:B------:R-:W-:Y:S05]  /*bbe0*/  BRA `(.L_x_6454) ;  /* 0x0000007400287947 */ /* 0x000fea0003800000 */
.L_x_6444:
        /* <DEDUP_REMOVED lines=82> */
.L_x_6462:
[----:B------:R-:W-:Y:S05]  /*c110*/  BSYNC.RECONVERGENT B0 ;  /* 0x0000000000007941 */ /* 0x000fea0003800200 */
.L_x_6461:
[----:B-----5:R-:W-:Y:S01]  /*c120*/  IMAD.MOV.U32 R6, RZ, RZ, R18 ;  /* 0x000000ffff067224 */ /* 0x020fe200078e0012 */
[----:B------:R-:W-:Y:S01]  /*c130*/  MOV R4, R16 ;  /* 0x0000001000047202 */ /* 0x000fe20000000f00 */
[----:B------:R-:W-:Y:S01]  /*c140*/  IMAD.MOV.U32 R7, RZ, RZ, R19 ;  /* 0x000000ffff077224 */ /* 0x000fe200078e0013 */
[----:B------:R-:W-:Y:S02]  /*c150*/  MOV R5, R17 ;  /* 0x0000001100057202 */ /* 0x000fe40000000f00 */
.L_x_6460:
[----:B------:R-:W-:Y:S05]  /*c160*/  BSYNC.RECONVERGENT B1 ;  /* 0x0000000000017941 */ /* 0x000fea0003800200 */
.L_x_6459:
        /* <DEDUP_REMOVED lines=49> */
.L_x_6466:
[----:B------:R-:W-:Y:S05]  /*c480*/  BSYNC.RECONVERGENT B0 ;  /* 0x0000000000007941 */ /* 0x000fea0003800200 */
.L_x_6465:
[----:B-----5:R4:W-:Y:S02]  /*c490*/  STS.128 [R134+0x2000], R16 ;  /* 0x0020001086007388 */ /* 0x0209e40000000c00 */
.L_x_6464:
[----:B------:R-:W-:Y:S05]  /*c4a0*/  BSYNC.RECONVERGENT B1 ;  /* 0x0000000000017941 */ /* 0x000fea0003800200 */
.L_x_6463:
[----:B------:R-:W-:-:S13]  /*c4b0*/  ISETP.GE.AND P0, PT, R9, R13, PT ;  /* 0x0000000d0900720c */ /* 0x000fda0003f06270 */
[----:B------:R1:W-:Y:S01]  /*c4c0*/  @P0 STS.128 [R134+0x4000], RZ ;  /* 0x004000ff86000388 */ /* 0x0003e20000000c00 */
[----:B------:R-:W-:Y:S05]  /*c4d0*/  @P0 BRA `(.L_x_6458) ;  /* 0x0000000000b80947 */ /* 0x000fea0003800000 */
[----:B----4-:R4:W5:Y:S01]  /*c4e0*/  LDG.E.128 R16, desc[UR6][R26.64+0x100] ;  /* 0x000100061a107981 */ /* 0x010962000c1e1d00 */
[----:B------:R-:W-:Y:S01]  /*c4f0*/  ISETP.GE.AND P0, PT, R9, R11, PT ;  /* 0x0000000b0900720c */ /* 0x000fe20003f06270 */
[----:B------:R-:W-:-:S12]  /*c500*/  BSSY.RECONVERGENT B0, `(.L_x_6467) ;  /* 0x000002a000007945 */ /* 0x000fd80003800200 */
[----:B------:R-:W-:Y:S05]  /*c510*/  @P0 BRA `(.L_x_6468) ;  /* 0x0000000000a00947 */ /* 0x000fea0003800000 */
[----:B--2---:R2:W3:Y:S04]  /*c520*/  LDG.E.64 R4, desc[UR6][R24.64+0x80] ;  /* 0x0000800618047981 */ /* 0x0044e8000c1e1b00 */
[----:B------:R-:W4:Y:S01]  /*c530*/  LDG.E.64 R6, desc[UR6][R22.64+0x80] ;  /* 0x0000800616067981 */ /* 0x000f22000c1e1b00 */
[----:B-----5:R-:W-:Y:S01]  /*c540*/  MOV R21, R18 ;  /* 0x0000001200157202 */ /* 0x020fe20000000f00 */
[----:B------:R-:W-:Y:S02]  /*c550*/  HADD2.F32 R18, -RZ, R19.H1_H1 ;  /* 0x30000013ff127230 */ /* 0x000fe40000004100 */
[--C-:B------:R-:W-:Y:S02]  /*c560*/  HADD2.F32 R28, -RZ, R17.reuse.H0_H0 ;  /* 0x20000011ff1c7230 */ /* 0x100fe40000004100 */
[----:B------:R-:W-:-:S02]  /*c570*/  HADD2.F32 R30, -RZ, R17.H1_H1 ;  /* 0x30000011ff1e7230 */ /* 0x000fc40000004100 */
[----:B--2---:R-:W-:Y:S02]  /*c580*/  HADD2.F32 R25, -RZ, R19.H0_H0 ;  /* 0x20000013ff197230 */ /* 0x004fe40000004100 */
        /* <DEDUP_REMOVED lines=8> */
[C---:B------:R-:W-:Y:S01]  /*c610*/  FFMA.FTZ R22, R25.reuse, R13, -R22 ;  /* 0x0000000d19167223 */ /* 0x040fe20000010816 */
[-C--:B------:R-:W-:Y:S01]  /*c620*/  FMUL.FTZ R19, R30, R17.reuse ;  /* 0x000000111e137220 */ /* 0x080fe20000410000 */
        /* <DEDUP_REMOVED lines=23> */
.L_x_6468:
[----:B------:R-:W-:Y:S05]  /*c7a0*/  BSYNC.RECONVERGENT B0 ;  /* 0x0000000000007941 */ /* 0x000fea0003800200 */
.L_x_6467:
[----:B-----5:R1:W-:Y:S02]  /*c7b0*/  STS.128 [R134+0x4000], R16 ;  /* 0x0040001086007388 */ /* 0x0203e40000000c00 */
.L_x_6458:
[----:B------:R-:W-:Y:S05]  /*c7c0*/  BSYNC.RECONVERGENT B2 ;  /* 0x0000000000027941 */ /* 0x000fea0003800200 */
.L_x_6457:
        /* <DEDUP_REMOVED lines=65> */
.L_x_6474:
[----:B------:R-:W-:Y:S05]  /*cbe0*/  BSYNC.RECONVERGENT B0 ;  /* 0x0000000000007941 */ /* 0x000fea0003800200 */
.L_x_6473:
[----:B-----5:R4:W-:Y:S02]  /*cbf0*/  STS.128 [R134+0x800], R16 ;  /* 0x0008001086007388 */ /* 0x0209e40000000c00 */
.L_x_6472:
[----:B------:R-:W-:Y:S05]  /*cc00*/  BSYNC.RECONVERGENT B1 ;  /* 0x0000000000017941 */ /* 0x000fea0003800200 */
.L_x_6471:
        /* <DEDUP_REMOVED lines=58> */
.L_x_6478:
[----:B------:R-:W-:Y:S05]  /*cfb0*/  BSYNC.RECONVERGENT B0 ;  /* 0x0000000000007941 */ /* 0x000fea0003800200 */
.L_x_6477:
[----:B-----5:R4:W-:Y:S02]  /*cfc0*/  STS.128 [R134+0x2800], R16 ;  /* 0x0028001086007388 */ /* 0x0209e40000000c00 */
.L_x_6476:
[----:B------:R-:W-:Y:S05]  /*cfd0*/  BSYNC.RECONVERGENT B1 ;  /* 0x0000000000017941 */ /* 0x000fea0003800200 */
.L_x_6475:
        /* <DEDUP_REMOVED lines=19> */
[--C-:B-1---5:R-:W-:Y:S01]  /*d110*/  HADD2.F32 R22, -RZ, R17.reuse.H0_H0 ;  /* 0x20000011ff167230 */ /* 0x122fe20000004100 */
[----:B------:R-:W-:Y:S01]  /*d120*/  MOV R21, R18 ;  /* 0x0000001200157202 */ /* 0x000fe20000000f00 */
[----:B------:R-:W-:Y:S02]  /*d130*/  HADD2.F32 R24, -RZ, R17.H1_H1 ;  /* 0x30000011ff187230 */ /* 0x000fe40000004100 */
[--C-:B------:R-:W-:Y:S02]  /*d140*/  HADD2.F32 R18, -RZ, R19.reuse.H1_H1 ;  /* 0x30000013ff127230 */ /* 0x100fe40000004100 */
[----:B------:R-:W-:-:S02]  /*d150*/  HADD2.F32 R25, -RZ, R19.H0_H0 ;  /* 0x20000013ff197230 */ /* 0x000fc40000004100 */
[----:B--2---:R-:W-:Y:S02]  /*d160*/  HADD2.F32 R17, -RZ, R6.H1_H1 ;  /* 0x30000006ff117230 */ /* 0x004fe40000004100 */
[----:B------:R-:W-:Y:S02]  /*d170*/  HADD2.F32 R13, -RZ, R7.H1_H1 ;  /* 0x30000007ff0d7230 */ /* 0x000fe40000004100 */
[----:B----4-:R-:W-:Y:S02]  /*d180*/  HADD2.F32 R8, -RZ, R4.H1_H1 ;  /* 0x30000004ff087230 */ /* 0x010fe40000004100 */
        /* <DEDUP_REMOVED lines=30> */
.L_x_6480:
[----:B------:R-:W-:Y:S05]  /*d370*/  BSYNC.RECONVERGENT B0 ;  /* 0x0000000000007941 */ /* 0x000fea0003800200 */
.L_x_6479:
[----:B-----5:R4:W-:Y:S02]  /*d380*/  STS.128 [R134+0x4800], R16 ;  /* 0x0048001086007388 */ /* 0x0209e40000000c00 */
.L_x_6470:
[----:B------:R-:W-:Y:S05]  /*d390*/  BSYNC.RECONVERGENT B2 ;  /* 0x0000000000027941 */ /* 0x000fea0003800200 */
.L_x_6469:
        /* <DEDUP_REMOVED lines=66> */
.L_x_6486:
[----:B------:R-:W-:Y:S05]  /*d7c0*/  BSYNC.RECONVERGENT B0 ;  /* 0x0000000000007941 */ /* 0x000fea0003800200 */
.L_x_6485:
[----:B-----5:R4:W-:Y:S02]  /*d7d0*/  STS.128 [R134+0x1000], R16 ;  /* 0x0010001086007388 */ /* 0x0209e40000000c00 */
.L_x_6484:
[----:B------:R-:W-:Y:S05]  /*d7e0*/  BSYNC.RECONVERGENT B1 ;  /* 0x0000000000017941 */ /* 0x000fea0003800200 */
.L_x_6483:
        /* <DEDUP_REMOVED lines=58> */
.L_x_6490:
[----:B------:R-:W-:Y:S05]  /*db90*/  BSYNC.RECONVERGENT B0 ;  /* 0x0000000000007941 */ /* 0x000fea0003800200 */
.L_x_6489:
[----:B-----5:R1:W-:Y:S02]  /*dba0*/  STS.128 [R134+0x3000], R16 ;  /* 0x0030001086007388 */ /* 0x0203e40000000c00 */
.L_x_6488:
[----:B------:R-:W-:Y:S05]  /*dbb0*/  BSYNC.RECONVERGENT B1 ;  /* 0x0000000000017941 */ /* 0x000fea0003800200 */
.L_x_6487:
        /* <DEDUP_REMOVED lines=57> */
.L_x_6492:
[----:B------:R-:W-:Y:S05]  /*df50*/  BSYNC.RECONVERGENT B0 ;  /* 0x0000000000007941 */ /* 0x000fea0003800200 */
.L_x_6491:
[----:B-----5:R4:W-:Y:S02]  /*df60*/  STS.128 [R134+0x5000], R16 ;  /* 0x0050001086007388 */ /* 0x0209e40000000c00 */
.L_x_6482:
[----:B------:R-:W-:Y:S05]  /*df70*/  BSYNC.RECONVERGENT B2 ;  /* 0x0000000000027941 */ /* 0x000fea0003800200 */
.L_x_6481:
[----:B------:R-:W-:-:S04]  /*df80*/  IADD3 R30, PT, PT, R102, 0x30, RZ ;  /* 0x00000030661e7810 */ /* 0x000fc80007ffe0ff */
[----:B------:R-:W-:-:S13]  /*df90*/  ISETP.GE.AND P0, PT, R30, UR14, PT ;  /* 0x0000000e1e007c0c */ /* 0x000fda000bf06270 */
[----:B------:R-:W-:Y:S05]  /*dfa0*/  @P0 BRA `(.L_x_6454) ;  /* 0x0000005000380947 */ /* 0x000fea0003800000 */
[----:B--2---:R-:W2:Y:S01]  /*dfb0*/  LDC R7, c[0x0][0x440] ;  /* 0x00011000ff077b82 */ /* 0x004ea20000000800 */
[----:B-1--4-:R-:W-:Y:S01]  /*dfc0*/  IMAD.WIDE.U32 R22, R2, 0x60, R26 ;  /* 0x0000006002167825 */ /* 0x012fe200078e001a */
        /* <DEDUP_REMOVED lines=22> */
[----:B------:R-:W2:Y:S01]  /*e130*/  LDG.E.64 R2, desc[UR6][R2.64] ;  /* 0x0000000602027981 */ /* 0x000ea2000c1e1b00 */
[--C-:B-----5:R-:W-:Y:S02]  /*e140*/  HADD2.F32 R25, -RZ, R17.reuse.H1_H1 ;  /* 0x30000011ff197230 */ /* 0x120fe40000004100 */
[----:B------:R-:W-:Y:S02]  /*e150*/  HADD2.F32 R21, -RZ, R17.H0_H0 ;  /* 0x20000011ff157230 */ /* 0x000fe40000004100 */
[--C-:B------:R-:W-:Y:S02]  /*e160*/  HADD2.F32 R17, -RZ, R19.reuse.H1_H1 ;  /* 0x30000013ff117230 */ /* 0x100fe40000004100 */
[----:B---3--:R-:W-:-:S02]  /*e170*/  HADD2.F32 R26, -RZ, R19.H0_H0 ;  /* 0x20000013ff1a7230 */ /* 0x008fc40000004100 */
[----:B----4-:R-:W-:Y:S02]  /*e180*/  HADD2.F32 R13, -RZ, R4.H1_H1 ;  /* 0x30000004ff0d7230 */ /* 0x010fe40000004100 */
        /* <DEDUP_REMOVED lines=31> */
.L_x_6496:
[----:B------:R-:W-:Y:S05]  /*e380*/  BSYNC.RECONVERGENT B0 ;  /* 0x0000000000007941 */ /* 0x000fea0003800200 */
.L_x_6495:
[----:B-----5:R4:W-:Y:S02]  /*e390*/  STS.128 [R134+0x1800], R16 ;  /* 0x0018001086007388 */ /* 0x0209e40000000c00 */
.L_x_6494:
[----:B------:R-:W-:Y:S05]  /*e3a0*/  BSYNC.RECONVERGENT B1 ;  /* 0x0000000000017941 */ /* 0x000fea0003800200 */
.L_x_6493:
        /* <DEDUP_REMOVED lines=19> */
[----:B------:R1:W2:Y:S01]  /*e4e0*/  LDG.E.64 R2, desc[UR6][R26.64+0x40] ;  /* 0x000040061a027981 */ /* 0x0002a2000c1e1b00 */
[--C-:B-----5:R-:W-:Y:S02]  /*e4f0*/  HADD2.F32 R25, -RZ, R17.reuse.H1_H1 ;  /* 0x30000011ff197230 */ /* 0x120fe40000004100 */
[----:B------:R-:W-:Y:S02]  /*e500*/  HADD2.F32 R21, -RZ, R17.H0_H0 ;  /* 0x20000011ff157230 */ /* 0x000fe40000004100 */
[--C-:B------:R-:W-:Y:S02]  /*e510*/  HADD2.F32 R17, -RZ, R19.reuse.H1_H1 ;  /* 0x30000013ff117230 */ /* 0x100fe40000004100 */
[----:B-1----:R-:W-:-:S02]  /*e520*/  HADD2.F32 R26, -RZ, R19.H0_H0 ;  /* 0x20000013ff1a7230 */ /* 0x002fc40000004100 */
        /* <DEDUP_REMOVED lines=32> */
.L_x_6500:
[----:B------:R-:W-:Y:S05]  /*e730*/  BSYNC.RECONVERGENT B0 ;  /* 0x0000000000007941 */ /* 0x000fea0003800200 */
.L_x_6499:
[----:B-----5:R1:W-:Y:S02]  /*e740*/  STS.128 [R134+0x3800], R16 ;  /* 0x0038001086007388 */ /* 0x0203e40000000c00 */
.L_x_6498:
[----:B------:R-:W-:Y:S05]  /*e750*/  BSYNC.RECONVERGENT B1 ;  /* 0x0000000000017941 */ /* 0x000fea0003800200 */
.L_x_6497:
        /* <DEDUP_REMOVED lines=56> */
.L_x_6502:
[----:B------:R-:W-:Y:S05]  /*eae0*/  BSYNC.RECONVERGENT B0 ;  /* 0x0000000000007941 */ /* 0x000fea0003800200 */
.L_x_6501:
[----:B-----5:R4:W-:Y:S01]  /*eaf0*/  STS.128 [R134+0x5800], R16 ;  /* 0x0058001086007388 */ /* 0x0209e20000000c00 */
[----:B------:R-:W-:Y:S05]  /*eb00*/  BRA `(.L_x_6454) ;  /* 0x0000004400607947 */ /* 0x000fea0003800000 */
.L_x_6456:
        /* <DEDUP_REMOVED lines=97> */
.L_x_6508:
[----:B------:R-:W-:Y:S05]  /*f120*/  BSYNC.RECONVERGENT B0 ;  /* 0x0000000000007941 */ /* 0x000fea0003800200 */
.L_x_6507:
[----:B-----5:R-:W-:Y:S01]  /*f130*/  IMAD.MOV.U32 R6, RZ, RZ, R38 ;  /* 0x000000ffff067224 */ /* 0x020fe200078e0026 */
[----:B------:R-:W-:Y:S01]  /*f140*/  MOV R4, R36 ;  /* 0x0000002400047202 */ /* 0x000fe20000000f00 */
[----:B------:R-:W-:Y:S01]  /*f150*/  IMAD.MOV.U32 R7, RZ, RZ, R39 ;  /* 0x000000ffff077224 */ /* 0x000fe200078e0027 */
[----:B------:R-:W-:Y:S02]  /*f160*/  MOV R5, R37 ;  /* 0x0000002500057202 */ /* 0x000fe40000000f00 */
.L_x_6506:
[----:B------:R-:W-:Y:S05]  /*f170*/  BSYNC.RECONVERGENT B1 ;  /* 0x0000000000017941 */ /* 0x000fea0003800200 */
.L_x_6505:
        /* <DEDUP_REMOVED lines=87> */
.L_x_6512:
[----:B------:R-:W-:Y:S05]  /*f6f0*/  BSYNC.RECONVERGENT B0 ;  /* 0x0000000000007941 */ /* 0x000fea0003800200 */
.L_x_6511:
[----:B-----5:R4:W-:Y:S02]  /*f700*/  STS.128 [R134+0x2000], R36 ;  /* 0x0020002486007388 */ /* 0x0209e40000000c00 */
.L_x_6510:
[----:B------:R-:W-:Y:S05]  /*f710*/  BSYNC.RECONVERGENT B1 ;  /* 0x0000000000017941 */ /* 0x000fea0003800200 */
.L_x_6509:
        /* <DEDUP_REMOVED lines=51> */
[--C-:B-----5:R-:W-:Y:S02]  /*fa50*/  HADD2.F32 R5, -RZ, R36.reuse.H0_H0 ;  /* 0x20000024ff057230 */ /* 0x120fe40000004100 */
        /* <DEDUP_REMOVED lines=33> */
.L_x_6514:
[----:B------:R-:W-:Y:S05]  /*fc70*/  BSYNC.RECONVERGENT B0 ;  /* 0x0000000000007941 */ /* 0x000fea0003800200 */
.L_x_6513:
[----:B-----5:R1:W-:Y:S02]  /*fc80*/  STS.128 [R134+0x4000], R36 ;  /* 0x0040002486007388 */ /* 0x0203e40000000c00 */
.L_x_6504:
[----:B------:R-:W-:Y:S05]  /*fc90*/  BSYNC.RECONVERGENT B2 ;  /* 0x0000000000027941 */ /* 0x000fea0003800200 */
.L_x_6503:
        /* <DEDUP_REMOVED lines=95> */
.L_x_6520:
[----:B------:R-:W-:Y:S05]  /*10290*/  BSYNC.RECONVERGENT B0 ;  /* 0x0000000000007941 */ /* 0x000fea0003800200 */
.L_x_6519:
[----:B-----5:R1:W-:Y:S02]  /*102a0*/  STS.128 [R134+0x800], R32 ;  /* 0x0008002086007388 */ /* 0x0203e40000000c00 */
.L_x_6518:
[----:B------:R-:W-:Y:S05]  /*102b0*/  BSYNC.RECONVERGENT B1 ;  /* 0x0000000000017941 */ /* 0x000fea0003800200 */
.L_x_6517:
        /* <DEDUP_REMOVED lines=88> */
.L_x_6524:
[----:B------:R-:W-:Y:S05]  /*10840*/  BSYNC.RECONVERGENT B0 ;  /* 0x0000000000007941 */ /* 0x000fea0003800200 */
.L_x_6523:
[----:B-----5:R1:W-:Y:S02]  /*10850*/  STS.128 [R134+0x2800], R32 ;  /* 0x0028002086007388 */ /* 0x0203e40000000c00 */
.L_x_6522:
[----:B------:R-:W-:Y:S05]  /*10860*/  BSYNC.RECONVERGENT B1 ;  /* 0x0000000000017941 */ /* 0x000fea0003800200 */
.L_x_6521:
        /* <DEDUP_REMOVED lines=86> */
.L_x_6526:
[----:B------:R-:W-:Y:S05]  /*10dd0*/  BSYNC.RECONVERGENT B0 ;  /* 0x0000000000007941 */ /* 0x000fea0003800200 */
.L_x_6525:
[----:B-----5:R1:W-:Y:S02]  /*10de0*/  STS.128 [R134+0x4800], R32 ;  /* 0x0048002086007388 */ /* 0x0203e40000000c00 */
.L_x_6516:
[----:B------:R-:W-:Y:S05]  /*10df0*/  BSYNC.RECONVERGENT B2 ;  /* 0x0000000000027941 */ /* 0x000fea0003800200 */
.L_x_6515:
        /* <DEDUP_REMOVED lines=95> */
.L_x_6532:
[----:B------:R-:W-:Y:S05]  /*113f0*/  BSYNC.RECONVERGENT B0 ;  /* 0x0000000000007941 */ /* 0x000fea0003800200 */
.L_x_6531:
[----:B-----5:R1:W-:Y:S02]  /*11400*/  STS.128 [R134+0x1000], R32 ;  /* 0x0010002086007388 */ /* 0x0203e40000000c00 */
.L_x_6530:
[----:B------:R-:W-:Y:S05]  /*11410*/  BSYNC.RECONVERGENT B1 ;  /* 0x0000000000017941 */ /* 0x000fea0003800200 */
.L_x_6529:
        /* <DEDUP_REMOVED lines=87> */
.L_x_6536:
[----:B------:R-:W-:Y:S05]  /*11990*/  BSYNC.RECONVERGENT B0 ;  /* 0x0000000000007941 */ /* 0x000fea0003800200 */
.L_x_6535:
[----:B-----5:R1:W-:Y:S02]  /*119a0*/  STS.128 [R134+0x3000], R32 ;  /* 0x0030002086007388 */ /* 0x0203e40000000c00 */
.L_x_6534:
[----:B------:R-:W-:Y:S05]  /*119b0*/  BSYNC.RECONVERGENT B1 ;  /* 0x0000000000017941 */ /* 0x000fea0003800200 */
.L_x_6533:
        /* <DEDUP_REMOVED lines=86> */
.L_x_6538:
[----:B------:R-:W-:Y:S05]  /*11f20*/  BSYNC.RECONVERGENT B0 ;  /* 0x0000000000007941 */ /* 0x000fea0003800200 */
.L_x_6537:
[----:B-----5:R1:W-:Y:S02]  /*11f30*/  STS.128 [R134+0x5000], R32 ;  /* 0x0050002086007388 */ /* 0x0203e40000000c00 */
.L_x_6528:
[----:B------:R-:W-:Y:S05]  /*11f40*/  BSYNC.RECONVERGENT B2 ;  /* 0x0000000000027941 */ /* 0x000fea0003800200 */
.L_x_6527:
        /* <DEDUP_REMOVED lines=95> */
.L_x_6542:
[----:B------:R-:W-:Y:S05]  /*12540*/  BSYNC.RECONVERGENT B0 ;  /* 0x0000000000007941 */ /* 0x000fea0003800200 */
.L_x_6541:
[----:B-----5:R4:W-:Y:S02]  /*12550*/  STS.128 [R134+0x1800], R32 ;  /* 0x0018002086007388 */ /* 0x0209e40000000c00 */
.L_x_6540:
[----:B------:R-:W-:Y:S05]  /*12560*/  BSYNC.RECONVERGENT B1 ;  /* 0x0000000000017941 */ /* 0x000fea0003800200 */
.L_x_6539:
        /* <DEDUP_REMOVED lines=87> */
.L_x_6546:
[----:B------:R-:W-:Y:S05]  /*12ae0*/  BSYNC.RECONVERGENT B0 ;  /* 0x0000000000007941 */ /* 0x000fea0003800200 */
.L_x_6545:
[----:B-----5:R1:W-:Y:S02]  /*12af0*/  STS.128 [R134+0x3800], R32 ;  /* 0x0038002086007388 */ /* 0x0203e40000000c00 */
.L_x_6544:
[----:B------:R-:W-:Y:S05]  /*12b00*/  BSYNC.RECONVERGENT B1 ;  /* 0x0000000000017941 */ /* 0x000fea0003800200 */
.L_x_6543:
        /* <DEDUP_REMOVED lines=86> */
.L_x_6548:
[----:B------:R-:W-:Y:S05]  /*13070*/  BSYNC.RECONVERGENT B0 ;  /* 0x0000000000007941 */ /* 0x000fea0003800200 */
.L_x_6547:
[----:B-----5:R4:W-:Y:S02]  /*13080*/  STS.128 [R134+0x5800], R32 ;  /* 0x0058002086007388 */ /* 0x0209e40000000c00 */
.L_x_6454:
[----:B------:R-:W-:Y:S05]  /*13090*/  BSYNC.RECONVERGENT B3 ;  /* 0x0000000000037941 */ /* 0x000fea0003800200 */
.L_x_6443:
        /* <DEDUP_REMOVED lines=26> */
.L_x_6551:
[----:B------:R1:W-:Y:S02]  /*13240*/  STS.128 [R134+0xa000], RZ ;  /* 0x00a000ff86007388 */ /* 0x0003e40000000c00 */
.L_x_6550:
[----:B------:R-:W-:Y:S05]  /*13250*/  BSYNC.RECONVERGENT B0 ;  /* 0x0000000000007941 */ /* 0x000fea0003800200 */
.L_x_6549:
[----:B------:R-:W-:Y:S01]  /*13260*/  ISETP.GE.AND P0, PT, R28, UR15, PT ;  /* 0x0000000f1c007c0c */ /* 0x000fe2000bf06270 */
        /* <DEDUP_REMOVED lines=24> */
.L_x_6554:
[----:B------:R2:W-:Y:S02]  /*133f0*/  STS.128 [R134+0xa800], RZ ;  /* 0x00a800ff86007388 */ /* 0x0005e40000000c00 */
.L_x_6553:
[----:B------:R-:W-:Y:S05]  /*13400*/  BSYNC.RECONVERGENT B0 ;  /* 0x0000000000007941 */ /* 0x000fea0003800200 */
.L_x_6552:
[----:B------:R-:W-:Y:S01]  /*13410*/  ISETP.GE.AND P0, PT, R29, UR15, PT ;  /* 0x0000000f1d007c0c */ /* 0x000fe2000bf06270 */
[----:B------:R-:W-:-:S12]  /*13420*/  BSSY.RECONVERGENT B0, `(.L_x_6555) ;  /* 0x000001a000007945 */ /* 0x000fd80003800200 */
        /* <DEDUP_REMOVED lines=24> */
.L_x_6557:
[----:B------:R2:W-:Y:S02]  /*135b0*/  STS.128 [R134+0xb000], RZ ;  /* 0x00b000ff86007388 */ /* 0x0005e40000000c00 */
.L_x_6556:
[----:B------:R-:W-:Y:S05]  /*135c0*/  BSYNC.RECONVERGENT B0 ;  /* 0x0000000000007941 */ /* 0x000fea0003800200 */
.L_x_6555:
[----:B------:R-:W-:Y:S01]  /*135d0*/  ISETP.GE.AND P0, PT, R30, UR15, PT ;  /* 0x0000000f1e007c0c */ /* 0x000fe2000bf06270 */
[----:B-12---:R-:W-:Y:S01]  /*135e0*/  IMAD.SHL.U32 R2, R133, 0x8, RZ ;  /* 0x0000000885027824 */ /* 0x006fe200078e00ff */
[----:B------:R-:W-:Y:S04]  /*135f0*/  BSSY.RECONVERGENT B0, `(.L_x_6558) ;  /* 0x000001a000007945 */ /* 0x000fe80003800200 */
[----:B------:R-:W-:-:S07]  /*13600*/  LOP3.LUT R2, R2, 0x38, RZ, 0xc0, !PT ;  /* 0x0000003802027812 */ /* 0x000fce00078ec0ff */
[----:B------:R-:W-:Y:S05]  /*13610*/  @P0 BRA `(.L_x_6559) ;  /* 0x00000000005c0947 */ /* 0x000fea0003800000 */
[----:B---3--:R-:W4:Y:S01]  /*13620*/  LDC.64 R4, c[0x0][0x3b8] ;  /* 0x0000ee00ff047b82 */ /* 0x008f220000000a00 */
[----:B------:R-:W1:Y:S02]  /*13630*/  LDCU UR8, c[0x0][0x440] ;  /* 0x00008800ff0877ac */ /* 0x000e640008000800 */
[----:B-1----:R-:W-:Y:S02]  /*13640*/  ISETP.GE.AND P2, PT, R2, UR8, PT ;  /* 0x0000000802007c0c */ /* 0x002fe4000bf46270 */
[----:B------:R-:W-:Y:S02]  /*13650*/  ISETP.GE.AND P1, PT, R10, UR8, PT ;  /* 0x000000080a007c0c */ /* 0x000fe4000bf26270 */
        /* <DEDUP_REMOVED lines=19> */
.L_x_6559:
[----:B------:R-:W-:Y:S05]  /*13790*/  BSYNC.RECONVERGENT B0 ;  /* 0x0000000000007941 */ /* 0x000fea0003800200 */
.L_x_6558:
[----:B------:R-:W2:Y:S01]  /*137a0*/  LDCU.64 UR10, c[0x0][0x540] ;  /* 0x0000a800ff0a77ac */ /* 0x000ea20008000a00 */
[----:B------:R-:W0:Y:S01]  /*137b0*/  LDGDEPBAR ;  /* 0x00000000000079af */ /* 0x000e220000000000 */
[----:B------:R-:W3:Y:S01]  /*137c0*/  LDCU.64 UR8, c[0x0][0x538] ;  /* 0x0000a700ff0877ac */ /* 0x000ee20008000a00 */
[----:B------:R-:W-:Y:S01]  /*137d0*/  UMOV UR16, UR28 ;  /* 0x0000001c00107c82 */ /* 0x000fe20008000000 */
[----:B------:R-:W-:Y:S02]  /*137e0*/  UMOV UR17, UR31 ;  /* 0x0000001f00117c82 */ /* 0x000fe40008000000 */
[----:B--2---:R-:W-:-:S04]  /*137f0*/  UIMAD.WIDE.U32 UR16, UR23, UR10, UR16 ;  /* 0x0000000a171072a5 */ /* 0x004fc8000f8e0010 */
[----:B------:R-:W-:Y:S02]  /*13800*/  UIMAD UR11, UR23, UR11, UR17 ;  /* 0x0000000b170b72a4 */ /* 0x000fe4000f8e0211 */
[----:B---3--:R-:W-:Y:S01]  /*13810*/  ULEA UR8, UP0, UR16, UR8, 0x2 ;  /* 0x0000000810087291 */ /* 0x008fe2000f8010ff */
[----:B------:R-:W-:Y:S01]  /*13820*/  SHF.R.U32.HI R182, RZ, 0x1, R133 ;  /* 0x00000001ffb67819 */ /* 0x000fe20000011685 */
[----:B------:R-:W-:Y:S01]  /*13830*/  IMAD.SHL.U32 R149, R133, 0x20, RZ ;  /* 0x0000002085957824 */ /* 0x000fe200078e00ff */
[----:B------:R-:W-:-:S04]  /*13840*/  DEPBAR.LE SB0, 0x0 ;  /* 0x000080000000791a */ /* 0x000fc80000000000 */
[----:B------:R-:W-:Y:S01]  /*13850*/  ULEA.HI.X UR9, UR16, UR9, UR11, 0x2, UP0 ;  /* 0x0000000910097291 */ /* 0x000fe200080f140b */
[----:B------:R-:W-:-:S03]  /*13860*/  IMAD.U32 R4, RZ, RZ, UR8 ;  /* 0x00000008ff047e24 */ /* 0x000fc6000f8e00ff */
[----:B------:R-:W2:Y:S02]  /*13870*/  LDCU UR8, c[0x0][0x458] ;  /* 0x00008b00ff0877ac */ /* 0x000ea40008000800 */
[----:B------:R-:W-:-:S05]  /*13880*/  IMAD.U32 R5, RZ, RZ, UR9 ;  /* 0x00000009ff057e24 */ /* 0x000fca000f8e00ff */
[----:B------:R-:W3:Y:S01]  /*13890*/  LDG.E R3, desc[UR6][R4.64] ;  /* 0x0000000604037981 */ /* 0x000ee2000c1e1900 */
[----:B------:R-:W-:Y:S01]  /*138a0*/  LOP3.LUT R185, R182, 0x8, RZ, 0xc0, !PT ;  /* 0x00000008b6b97812 */ /* 0x000fe200078ec0ff */
[----:B------:R-:W-:Y:S01]  /*138b0*/  BSSY.RECONVERGENT B0, `(.L_x_6560) ;  /* 0x0000028000007945 */ /* 0x000fe20003800200 */
[----:B------:R-:W-:Y:S01]  /*138c0*/  LOP3.LUT R181, R149, 0x7c00, RZ, 0xc0, !PT ;  /* 0x00007c0095b57812 */ /* 0x000fe200078ec0ff */
[----:B------:R-:W-:Y:S01]  /*138d0*/  IMAD.SHL.U32 R8, R133, 0x2, RZ ;  /* 0x0000000285087824 */ /* 0x000fe200078e00ff */
[----:B------:R-:W-:-:S04]  /*138e0*/  LOP3.LUT R185, R64, R185, RZ, 0xfc, !PT ;  /* 0x000000b940b97212 */ /* 0x000fc800078efcff */
[----:B------:R-:W-:Y:S01]  /*138f0*/  LOP3.LUT R11, R185, R2, RZ, 0x3c, !PT ;  /* 0x00000002b90b7212 */ /* 0x000fe200078e3cff */
[----:B--2---:R-:W3:Y:S01]  /*13900*/  MUFU.RCP R0, UR8 ;  /* 0x0000000800007d08 */ /* 0x004ee20008001000 */
[----:B------:R-:W-:Y:S01]  /*13910*/  BAR.SYNC.DEFER_BLOCKING 0x0 ;  /* 0x0000000000007b1d */ /* 0x000fe20000010000 */
[----:B---3--:R-:W-:-:S05]  /*13920*/  FMUL.FTZ R0, R3, R0 ;  /* 0x0000000003007220 */ /* 0x008fca0000410000 */
[----:B------:R-:W-:Y:S01]  /*13930*/  R2UR UR14, R0 ;  /* 0x00000000000e72ca */ /* 0x000fe200000e0000 */
[----:B------:R-:W-:-:S05]  /*13940*/  IMAD.SHL.U32 R0, R133, 0x40, RZ ;  /* 0x0000004085007824 */ /* 0x000fca00078e00ff */
[----:B------:R-:W-:-:S05]  /*13950*/  LOP3.LUT R4, R181, 0x200, R0, 0xf8, !PT ;  /* 0x00000200b5047812 */ /* 0x000fca00078ef800 */
[----:B------:R-:W-:Y:S01]  /*13960*/  IMAD.IADD R93, R11, 0x1, R4 ;  /* 0x000000010b5d7824 */ /* 0x000fe200078e0204 */
[----:B------:R-:W-:Y:S06]  /*13970*/  @P3 BRA `(.L_x_6561) ;  /* 0x0000000000603947 */ /* 0x000fec0003800000 */
[----:B------:R-:W2:Y:S02]  /*13980*/  LDCU UR8, c[0x0][0x440] ;  /* 0x00008800ff0877ac */ /* 0x000ea40008000800 */
[----:B--2---:R-:W-:Y:S02]  /*13990*/  ISETP.GE.AND P1, PT, R2, UR8, PT ;  /* 0x0000000802007c0c */ /* 0x004fe4000bf26270 */
        /* <DEDUP_REMOVED lines=20> */
.L_x_6562:
[----:B------:R3:W-:Y:S01]  /*13ae0*/  STS.128 [R134+0x10000], RZ ;  /* 0x010000ff86007388 */ /* 0x0007e20000000c00 */
[----:B------:R-:W-:Y:S05]  /*13af0*/  BRA `(.L_x_6563) ;  /* 0x00000000000c7947 */ /* 0x000fea0003800000 */
.L_x_6561:
[----:B------:R2:W-:Y:S04]  /*13b00*/  STS.128 [R134+0xc000], RZ ;  /* 0x00c000ff86007388 */ /* 0x0005e80000000c00 */
[----:B------:R2:W-:Y:S04]  /*13b10*/  STS.128 [R134+0xe000], RZ ;  /* 0x00e000ff86007388 */ /* 0x0005e80000000c00 */
[----:B------:R2:W-:Y:S02]  /*13b20*/  STS.128 [R134+0x10000], RZ ;  /* 0x010000ff86007388 */ /* 0x0005e40000000c00 */
.L_x_6563:
[----:B------:R-:W-:Y:S05]  /*13b30*/  BSYNC.RECONVERGENT B0 ;  /* 0x0000000000007941 */ /* 0x000fea0003800200 */
.L_x_6560:
[----:B------:R-:W-:Y:S01]  /*13b40*/  ISETP.GE.AND P0, PT, R28, UR15, PT ;  /* 0x0000000f1c007c0c */ /* 0x000fe2000bf06270 */
[----:B------:R-:W-:-:S12]  /*13b50*/  BSSY.RECONVERGENT B0, `(.L_x_6564) ;  /* 0x000001c000007945 */ /* 0x000fd80003800200 */
[----:B------:R1:W-:Y:S04]  /*13b60*/  @P0 STS.128 [R134+0xc800], RZ ;  /* 0x00c800ff86000388 */ /* 0x0003e80000000c00 */
[----:B------:R1:W-:Y:S04]  /*13b70*/  @P0 STS.128 [R134+0xe800], RZ ;  /* 0x00e800ff86000388 */ /* 0x0003e80000000c00 */
[----:B------:R1:W-:Y:S01]  /*13b80*/  @P0 STS.128 [R134+0x10800], RZ ;  /* 0x010800ff86000388 */ /* 0x0003e20000000c00 */
[----:B------:R-:W-:Y:S05]  /*13b90*/  @P0 BRA `(.L_x_6565) ;  /* 0x00000000005c0947 */ /* 0x000fea0003800000 */
[----:B------:R-:W3:Y:S01]  /*13ba0*/  LDCU UR8, c[0x0][0x440] ;  /* 0x00008800ff0877ac */ /* 0x000ee20008000800 */
[----:B--2---:R-:W-:-:S04]  /*13bb0*/  LEA R4, P2, R63, R196, 0x1 ;  /* 0x000000c43f047211 */ /* 0x004fc800078408ff */
        /* <DEDUP_REMOVED lines=20> */
.L_x_6566:
[----:B------:R3:W-:Y:S02]  /*13d00*/  STS.128 [R134+0x10800], RZ ;  /* 0x010800ff86007388 */ /* 0x0007e40000000c00 */
.L_x_6565:
[----:B------:R-:W-:Y:S05]  /*13d10*/  BSYNC.RECONVERGENT B0 ;  /* 0x0000000000007941 */ /* 0x000fea0003800200 */
.L_x_6564:
[----:B------:R-:W-:Y:S01]  /*13d20*/  ISETP.GE.AND P0, PT, R29, UR15, PT ;  /* 0x0000000f1d007c0c */ /* 0x000fe2000bf06270 */
[----:B------:R-:W-:-:S12]  /*13d30*/  BSSY.RECONVERGENT B0, `(.L_x_6567) ;  /* 0x000001d000007945 */ /* 0x000fd80003800200 */
[----:B------:R1:W-:Y:S04]  /*13d40*/  @P0 STS.128 [R134+0xd000], RZ ;  /* 0x00d000ff86000388 */ /* 0x0003e80000000c00 */
[----:B------:R1:W-:Y:S04]  /*13d50*/  @P0 STS.128 [R134+0xf000], RZ ;  /* 0x00f000ff86000388 */ /* 0x0003e80000000c00 */
[----:B------:R1:W-:Y:S01]  /*13d60*/  @P0 STS.128 [R134+0x11000], RZ ;  /* 0x011000ff86000388 */ /* 0x0003e20000000c00 */
[----:B------:R-:W-:Y:S05]  /*13d70*/  @P0 BRA `(.L_x_6568) ;  /* 0x0000000000600947 */ /* 0x000fea0003800000 */
[----:B--23--:R-:W1:Y:S01]  /*13d80*/  LDC.64 R4, c[0x0][0x3c0] ;  /* 0x0000f000ff047b82 */ /* 0x00ce620000000a00 */
[----:B------:R-:W2:Y:S02]  /*13d90*/  LDCU UR8, c[0x0][0x440] ;  /* 0x00008800ff0877ac */ /* 0x000ea40008000800 */
[----:B--2---:R-:W-:Y:S02]  /*13da0*/  ISETP.GE.AND P1, PT, R2, UR8, PT ;  /* 0x0000000802007c0c */ /* 0x004fe4000bf26270 */
[----:B------:R-:W-:Y:S02]  /*13db0*/  ISETP.GE.AND P0, PT, R10, UR8, PT ;  /* 0x000000080a007c0c */ /* 0x000fe4000bf06270 */
[----:B-1--4-:R-:W-:-:S04]  /*13dc0*/  LEA R6, P2, R4, R196, 0x6 ;  /* 0x000000c404067211 */ /* 0x012fc800078430ff */
        /* <DEDUP_REMOVED lines=18> */
.L_x_6569:
[----:B------:R2:W-:Y:S02]  /*13ef0*/  STS.128 [R134+0x11000], RZ ;  /* 0x011000ff86007388 */ /* 0x0005e40000000c00 */
.L_x_6568:
[----:B------:R-:W-:Y:S05]  /*13f00*/  BSYNC.RECONVERGENT B0 ;  /* 0x0000000000007941 */ /* 0x000fea0003800200 */
.L_x_6567:
[----:B------:R-:W-:Y:S01]  /*13f10*/  ISETP.GE.AND P0, PT, R30, UR15, PT ;  /* 0x0000000f1e007c0c */ /* 0x000fe2000bf06270 */
[----:B------:R-:W-:Y:S01]  /*13f20*/  BSSY.RECONVERGENT B0, `(.L_x_6570) ;  /* 0x0000022000007945 */ /* 0x000fe20003800200 */
[--C-:B------:R-:W-:Y:S02]  /*13f30*/  SHF.R.U32.HI R184, RZ, 0x2, R133.reuse ;  /* 0x00000002ffb87819 */ /* 0x100fe40000011685 */
[----:B------:R-:W-:Y:S02]  /*13f40*/  LOP3.LUT R187, R182, 0x1f0, RZ, 0xc0, !PT ;  /* 0x000001f0b6bb7812 */ /* 0x000fe400078ec0ff */
[----:B------:R-:W-:Y:S02]  /*13f50*/  SHF.R.U32.HI R3, RZ, 0x4, R133 ;  /* 0x00000004ff037819 */ /* 0x000fe40000011685 */
[----:B------:R-:W-:-:S05]  /*13f60*/  LOP3.LUT R184, R184, 0x7, RZ, 0xc0, !PT ;  /* 0x00000007b8b87812 */ /* 0x000fca00078ec0ff */
[----:B------:R1:W-:Y:S04]  /*13f70*/  @P0 STS.128 [R134+0xd800], RZ ;  /* 0x00d800ff86000388 */ /* 0x0003e80000000c00 */
[----:B------:R1:W-:Y:S04]  /*13f80*/  @P0 STS.128 [R134+0xf800], RZ ;  /* 0x00f800ff86000388 */ /* 0x0003e80000000c00 */
[----:B------:R1:W-:Y:S01]  /*13f90*/  @P0 STS.128 [R134+0x11800], RZ ;  /* 0x011800ff86000388 */ /* 0x0003e20000000c00 */
[----:B------:R-:W-:Y:S05]  /*13fa0*/  @P0 BRA `(.L_x_6571) ;  /* 0x0000000000640947 */ /* 0x000fea0003800000 */
[----:B--23--:R-:W1:Y:S01]  /*13fb0*/  LDC.64 R4, c[0x0][0x3c0] ;  /* 0x0000f000ff047b82 */ /* 0x00ce620000000a00 */
[----:B------:R-:W2:Y:S02]  /*13fc0*/  LDCU UR8, c[0x0][0x440] ;  /* 0x00008800ff0877ac */ /* 0x000ea40008000800 */
[----:B--2---:R-:W-:Y:S02]  /*13fd0*/  ISETP.GE.AND P1, PT, R2, UR8, PT ;  /* 0x0000000802007c0c */ /* 0x004fe4000bf26270 */
[----:B------:R-:W-:Y:S01]  /*13fe0*/  ISETP.GE.AND P0, PT, R10, UR8, PT ;  /* 0x000000080a007c0c */ /* 0x000fe2000bf06270 */
[----:B-1--4-:R-:W-:-:S04]  /*13ff0*/  IMAD.WIDE.U32 R6, R4, 0x60, R196 ;  /* 0x0000006004067825 */ /* 0x012fc800078e00c4 */
        /* <DEDUP_REMOVED lines=19> */
.L_x_6572:
[----:B------:R2:W-:Y:S02]  /*14130*/  STS.128 [R134+0x11800], RZ ;  /* 0x011800ff86007388 */ /* 0x0005e40000000c00 */
.L_x_6571:
[----:B------:R-:W-:Y:S05]  /*14140*/  BSYNC.RECONVERGENT B0 ;  /* 0x0000000000007941 */ /* 0x000fea0003800200 */
.L_x_6570:
[----:B------:R-:W-:Y:S01]  /*14150*/  IMAD.SHL.U32 R3, R3, 0x400, RZ ;  /* 0x0000040003037824 */ /* 0x000fe200078e00ff */
[----:B--23--:R-:W-:Y:S01]  /*14160*/  LOP3.LUT R5, R64, 0x8, R133, 0x78, !PT ;  /* 0x0000000840057812 */ /* 0x00cfe200078e7885 */
[----:B------:R-:W-:Y:S01]  /*14170*/  IMAD.MOV.U32 R180, RZ, RZ, 0x20 ;  /* 0x00000020ffb47424 */ /* 0x000fe200078e00ff */
[----:B------:R-:W-:Y:S01]  /*14180*/  LEA R93, R93, UR5, 0x1 ;  /* 0x000000055d5d7c11 */ /* 0x000fe2000f8e08ff */
[----:B------:R-:W-:Y:S01]  /*14190*/  IMAD.MOV.U32 R156, RZ, RZ, 0x40 ;  /* 0x00000040ff9c7424 */ /* 0x000fe200078e00ff */
[----:B------:R-:W-:Y:S01]  /*141a0*/  LOP3.LUT R4, R5, R2, RZ, 0x3c, !PT ;  /* 0x0000000205047212 */ /* 0x000fe200078e3cff */
[----:B------:R-:W2:Y:S01]  /*141b0*/  LDCU UR8, c[0x0][0x508] ;  /* 0x0000a100ff0877ac */ /* 0x000ea20008000800 */
[----:B------:R-:W-:Y:S01]  /*141c0*/  LOP3.LUT R91, R3, 0x400, RZ, 0xc0, !PT ;  /* 0x00000400035b7812 */ /* 0x000fe200078ec0ff */
[----:B------:R-:W-:Y:S01]  /*141d0*/  LDSM.16.M88.4 R52, [R93] ;  /* 0x000000005d34783b */ /* 0x000fe20000000200 */
[C---:B------:R-:W-:Y:S01]  /*141e0*/  LOP3.LUT P6, RZ, R133.reuse, 0x2, RZ, 0xc0, !PT ;  /* 0x0000000285ff7812 */ /* 0x040fe200078cc0ff */
[----:B------:R-:W-:Y:S01]  /*141f0*/  IMAD.U32 R200, RZ, RZ, UR27 ;  /* 0x0000001bffc87e24 */ /* 0x000fe2000f8e00ff */
[----:B------:R-:W-:Y:S01]  /*14200*/  LOP3.LUT P2, RZ, R133, 0x4, RZ, 0xc0, !PT ;  /* 0x0000000485ff7812 */ /* 0x000fe2000784c0ff */
[----:B------:R-:W-:Y:S01]  /*14210*/  IMAD R91, R4, 0x2, R91 ;  /* 0x00000002045b7824 */ /* 0x000fe200078e025b */
[----:B------:R-:W-:Y:S01]  /*14220*/  SEL R176, R180, 0xffffffe0, !P6 ;  /* 0xffffffe0b4b07807 */ /* 0x000fe20007000000 */
[----:B------:R-:W0:Y:S01]  /*14230*/  LDGDEPBAR ;  /* 0x00000000000079af */ /* 0x000e220000000000 */
[----:B------:R-:W-:Y:S01]  /*14240*/  SEL R156, R156, 0xffffffc0, !P2 ;  /* 0xffffffc09c9c7807 */ /* 0x000fe20005000000 */
[----:B------:R-:W-:Y:S01]  /*14250*/  VIADD R63, R91, UR5 ;  /* 0x000000055b3f7c36 */ /* 0x000fe20008000000 */
[----:B------:R-:W-:Y:S01]  /*14260*/  IADD3 R135, PT, PT, R184, UR26, R187 ;  /* 0x0000001ab8877c10 */ /* 0x000fe2000fffe0bb */
[----:B----4-:R-:W3:Y:S01]  /*14270*/  LDSM.16.M88.4 R24, [R91+UR5+0x6000] ;  /* 0x006000055b18783b */ /* 0x010ee20008000200 */
[--C-:B------:R-:W-:Y:S01]  /*14280*/  IMAD.IADD R90, R93, 0x1, R176.reuse ;  /* 0x000000015d5a7824 */ /* 0x100fe200078e02b0 */
[----:B------:R-:W-:Y:S01]  /*14290*/  LOP3.LUT R148, R8, 0x6, RZ, 0xc0, !PT ;  /* 0x0000000608947812 */ /* 0x000fe200078ec0ff */
[----:B------:R-:W-:Y:S01]  /*142a0*/  IMAD.IADD R88, R63, 0x1, R176 ;  /* 0x000000013f587824 */ /* 0x000fe200078e02b0 */
[----:B------:R-:W4:Y:S01]  /*142b0*/  LDSM.16.M88.4 R16, [R91+UR5+0x6800] ;  /* 0x006800055b10783b */ /* 0x000f220008000200 */
[--C-:B------:R-:W-:Y:S01]  /*142c0*/  IMAD.IADD R89, R93, 0x1, R156.reuse ;  /* 0x000000015d597824 */ /* 0x100fe200078e029c */
[----:B--2---:R-:W-:Y:S01]  /*142d0*/  UIADD3 UR8, UPT, UPT, UR27, UR8, -UR21 ;  /* 0x000000081b087290 */ /* 0x004fe2000fffe815 */
[----:B------:R-:W-:Y:S01]  /*142e0*/  IMAD.IADD R63, R63, 0x1, R156 ;  /* 0x000000013f3f7824 */ /* 0x000fe200078e029c */
[----:B------:R-:W2:Y:S01]  /*142f0*/  LDSM.16.M88.4 R64, [R91+UR5+0x7000] ;  /* 0x007000055b40783b */ /* 0x000ea20008000200 */
[C---:B------:R-:W-:Y:S01]  /*14300*/  IMAD.IADD R62, R176.reuse, 0x1, R89 ;  /* 0x00000001b03e7824 */ /* 0x040fe200078e0259 */
[----:B------:R-:W-:Y:S01]  /*14310*/  UISETP.GT.AND UP0, UPT, UR30, UR20, UPT ;  /* 0x000000141e00728c */ /* 0x000fe2000bf04270 */
[----:B------:R-:W-:Y:S01]  /*14320*/  IMAD.IADD R3, R176, 0x1, R63 ;  /* 0x00000001b0037824 */ /* 0x000fe200078e023f */
[----:B-1----:R-:W1:Y:S04]  /*14330*/  LDSM.16.M88.4 R4, [R91+UR5+0x7800] ;  /* 0x007800055b04783b */ /* 0x002e680008000200 */
[----:B------:R-:W-:Y:S04]  /*14340*/  LDSM.16.M88.4 R40, [R90] ;  /* 0x000000005a28783b */ /* 0x000fe80000000200 */
[----:B------:R-:W1:Y:S04]  /*14350*/  LDSM.16.M88.4 R12, [R88+0x6000] ;  /* 0x00600000580c783b */ /* 0x000e680000000200 */
[----:B------:R-:W1:Y:S04]  /*14360*/  LDSM.16.M88.4 R48, [R88+0x6800] ;  /* 0x006800005830783b */ /* 0x000e680000000200 */
[----:B------:R-:W1:Y:S04]  /*14370*/  LDSM.16.M88.4 R44, [R88+0x7000] ;  /* 0x00700000582c783b */ /* 0x000e680000000200 */
[----:B-----5:R-:W1:Y:S04]  /*14380*/  LDSM.16.M88.4 R72, [R88+0x7800] ;  /* 0x007800005848783b */ /* 0x020e680000000200 */
[----:B------:R-:W-:Y:S01]  /*14390*/  LDSM.16.M88.4 R36, [R63+0x6000] ;  /* 0x006000003f24783b */ /* 0x000fe20000000200 */
[C---:B---3--:R-:W-:Y:S03]  /*143a0*/  HMMA.16816.F32 R28, R52.reuse, R24, RZ ;  /* 0x00000018341c723c */ /* 0x048fe600000018ff */
[----:B------:R-:W-:Y:S04]  /*143b0*/  LDSM.16.M88.4 R32, [R63+0x6800] ;  /* 0x006800003f20783b */ /* 0x000fe80000000200 */
[----:B------:R-:W-:Y:S01]  /*143c0*/  LDSM.16.M88.4 R76, [R63+0x7800] ;  /* 0x007800003f4c783b */ /* 0x000fe20000000200 */
[C---:B----4-:R-:W-:Y:S03]  /*143d0*/  HMMA.16816.F32 R20, R52.reuse, R16, RZ ;  /* 0x000000103414723c */ /* 0x050fe600000018ff */
[----:B------:R-:W-:Y:S04]  /*143e0*/  LDSM.16.M88.4 R80, [R91+UR5+0x9000] ;  /* 0x009000055b50783b */ /* 0x000fe80008000200 */
[----:B------:R-:W-:Y:S01]  /*143f0*/  LDSM.16.M88.4 R84, [R91+UR5+0xa800] ;  /* 0x00a800055b54783b */ /* 0x000fe20008000200 */
[C---:B--2---:R-:W-:Y:S08]  /*14400*/  HMMA.16816.F32 R68, R52.reuse, R64, RZ ;  /* 0x000000403444723c */ /* 0x044ff000000018ff */
        /* <DEDUP_REMOVED lines=118> */
[----:B----4-:R-:W-:Y:S01]  /*14b70*/  HMMA.16816.F32 R52, R48, R34, R52 ;  /* 0x000000223034723c */ /* 0x010fe20000001834 */
[----:B------:R-:W-:-:S04]  /*14b80*/  VIADD R34, R148, UR29 ;  /* 0x0000001d94227c36 */ /* 0x000fc80008000000 */
[C---:B------:R-:W-:Y:S01]  /*14b90*/  VIADD R8, R34.reuse, 0x1 ;  /* 0x0000000122087836 */ /* 0x040fe20000000000 */
[CC--:B------:R-:W-:Y:S02]  /*14ba0*/  ISETP.GE.AND P4, PT, R34.reuse, R203.reuse, PT ;  /* 0x000000cb2200720c */ /* 0x0c0fe40003f86270 */
[----:B------:R-:W-:Y:S01]  /*14bb0*/  HMMA.16816.F32 R68, R48, R36, R68 ;  /* 0x000000243044723c */ /* 0x000fe20000001844 */
[----:B------:R-:W-:Y:S01]  /*14bc0*/  VIADD R37, R34, UR21 ;  /* 0x0000001522257c36 */ /* 0x000fe20008000000 */
[----:B------:R-:W-:Y:S01]  /*14bd0*/  ISETP.GE.AND P5, PT, R8, R203, PT ;  /* 0x000000cb0800720c */ /* 0x000fe20003fa6270 */
[----:B------:R-:W-:Y:S01]  /*14be0*/  VIADD R36, R34, 0x38 ;  /* 0x0000003822247836 */ /* 0x000fe20000000000 */
[C---:B------:R-:W-:Y:S02]  /*14bf0*/  ISETP.GE.AND P3, PT, R8.reuse, R202, PT ;  /* 0x000000ca0800720c */ /* 0x040fe40003f66270 */
[----:B------:R-:W-:Y:S01]  /*14c00*/  ISETP.GE.AND P1, PT, R8, R200, PT ;  /* 0x000000c80800720c */ /* 0x000fe20003f26270 */
[----:B------:R-:W-:Y:S01]  /*14c10*/  VIADD R41, R36, UR21 ;  /* 0x0000001524297c36 */ /* 0x000fe20008000000 */
[----:B--2---:R-:W-:Y:S01]  /*14c20*/  HMMA.16816.F32 R28, R20, R72, R28 ;  /* 0x00000048141c723c */ /* 0x004fe2000000181c */
[----:B------:R-:W-:-:S03]  /*14c30*/  ISETP.GE.AND P0, PT, R8, R201, PT ;  /* 0x000000c90800720c */ /* 0x000fc60003f06270 */
[C-C-:B------:R-:W-:Y:S02]  /*14c40*/  IADD3 R8, PT, PT, R40.reuse, 0x37, -R41.reuse ;  /* 0x0000003728087810 */ /* 0x140fe40007ffe829 */
[C---:B------:R-:W-:Y:S02]  /*14c50*/  IADD3 R35, PT, PT, R135.reuse, 0x30, -R41 ;  /* 0x0000003087237810 */ /* 0x040fe40007ffe829 */
[----:B------:R-:W-:Y:S01]  /*14c60*/  HMMA.16816.F32 R64, R80, R78, R64 ;  /* 0x0000004e5040723c */ /* 0x000fe20000001840 */
[----:B------:R-:W-:Y:S02]  /*14c70*/  IABS R8, R8 ;  /* 0x0000000800087213 */ /* 0x000fe40000000000 */
[----:B------:R-:W-:Y:S02]  /*14c80*/  IABS R35, R35 ;  /* 0x0000002300237213 */ /* 0x000fe40000000000 */
[----:B------:R-:W-:Y:S02]  /*14c90*/  I2FP.F32.S32 R8, R8 ;  /* 0x0000000800087245 */ /* 0x000fe40000201400 */
[----:B------:R-:W-:Y:S01]  /*14ca0*/  I2FP.F32.S32 R35, R35 ;  /* 0x0000002300237245 */ /* 0x000fe20000201400 */
[----:B------:R-:W-:Y:S01]  /*14cb0*/  HMMA.16816.F32 R56, R48, R32, R56 ;  /* 0x000000203038723c */ /* 0x000fe20000001838 */
[C---:B------:R-:W-:Y:S01]  /*14cc0*/  IMAD.IADD R33, R135.reuse, 0x1, -R37 ;  /* 0x0000000187217824 */ /* 0x040fe200078e0a25 */
[----:B------:R-:W-:Y:S01]  /*14cd0*/  IADD3 R32, PT, PT, R135, 0x2f, -R41 ;  /* 0x0000002f87207810 */ /* 0x000fe20007ffe829 */
[----:B------:R-:W-:-:S03]  /*14ce0*/  IMAD.IADD R37, R40, 0x1, -R37 ;  /* 0x0000000128257824 */ /* 0x000fc600078e0a25 */
[----:B------:R-:W-:Y:S02]  /*14cf0*/  IABS R33, R33 ;  /* 0x0000002100217213 */ /* 0x000fe40000000000 */
[----:B------:R-:W-:Y:S01]  /*14d00*/  HMMA.16816.F32 R44, R4, R14, R44 ;  /* 0x0000000e042c723c */ /* 0x000fe2000000182c */
[----:B------:R-:W1:Y:S01]  /*14d10*/  LDSM.16.M88.4 R12, [R63+0xa800] ;  /* 0x00a800003f0c783b */ /* 0x000e620000000200 */
[----:B------:R-:W-:Y:S02]  /*14d20*/  I2FP.F32.S32 R33, R33 ;  /* 0x0000002100217245 */ /* 0x000fe40000201400 */
[----:B------:R-:W-:Y:S02]  /*14d30*/  IABS R37, R37 ;  /* 0x0000002500257213 */ /* 0x000fe40000000000 */
[----:B------:R-:W-:Y:S01]  /*14d40*/  IABS R32, R32 ;  /* 0x0000002000207213 */ /* 0x000fe20000000000 */
[----:B------:R-:W-:Y:S01]  /*14d50*/  FFMA.FTZ R28, R33, -UR14, R28 ;  /* 0x8000000e211c7c23 */ /* 0x000fe2000801001c */
[----:B------:R-:W-:Y:S01]  /*14d60*/  HMMA.16816.F32 R16, R48, R42, R16 ;  /* 0x0000002a3010723c */ /* 0x000fe20000001810 */
[----:B------:R-:W-:-:S02]  /*14d70*/  IADD3 R42, PT, PT, R135, 0x37, -R41 ;  /* 0x00000037872a7810 */ /* 0x000fc40007ffe829 */
[----:B------:R-:W-:Y:S02]  /*14d80*/  I2FP.F32.S32 R37, R37 ;  /* 0x0000002500257245 */ /* 0x000fe40000201400 */
[----:B------:R-:W-:Y:S02]  /*14d90*/  IABS R42, R42 ;  /* 0x0000002a002a7213 */ /* 0x000fe40000000000 */
[----:B------:R-:W-:Y:S01]  /*14da0*/  IADD3 R33, PT, PT, R40, 0x30, -R41 ;  /* 0x0000003028217810 */ /* 0x000fe20007ffe829 */
[----:B------:R-:W-:Y:S01]  /*14db0*/  HMMA.16816.F32 R64, R48, R38, R64 ;  /* 0x000000263040723c */ /* 0x000fe20000001840 */
[----:B------:R-:W-:Y:S01]  /*14dc0*/  I2FP.F32.S32 R42, R42 ;  /* 0x0000002a002a7245 */ /* 0x000fe20000201400 */
[----:B------:R-:W-:Y:S01]  /*14dd0*/  FFMA.FTZ R37, R37, -UR14, R30 ;  /* 0x8000000e25257c23 */ /* 0x000fe2000801001e */
[----:B------:R-:W-:Y:S01]  /*14de0*/  FSEL R38, R28, -INF , P4 ;  /* 0xff8000001c267808 */ /* 0x000fe20002000000 */
[----:B------:R-:W-:Y:S01]  /*14df0*/  FFMA.FTZ R39, R8, -UR14, R31 ;  /* 0x8000000e08277c23 */ /* 0x000fe2000801001f */
[----:B------:R-:W-:Y:S01]  /*14e00*/  ISETP.GE.AND P4, PT, R34, R202, PT ;  /* 0x000000ca2200720c */ /* 0x000fe20003f86270 */
[----:B------:R-:W-:Y:S01]  /*14e10*/  FFMA.FTZ R42, R42, -UR14, R29 ;  /* 0x8000000e2a2a7c23 */ /* 0x000fe2000801001d */
[----:B------:R-:W-:Y:S01]  /*14e20*/  IABS R33, R33 ;  /* 0x0000002100217213 */ /* 0x000fe20000000000 */
[----:B------:R-:W2:Y:S01]  /*14e30*/  LDSM.16.M88.4 R28, [R3+0xa800] ;  /* 0x00a80000031c783b */ /* 0x000ea20000000200 */
[----:B------:R-:W-:Y:S01]  /*14e40*/  HMMA.16816.F32 R44, R20, R74, R44 ;  /* 0x0000004a142c723c */ /* 0x000fe2000000182c */
[----:B------:R-:W-:Y:S01]  /*14e50*/  FSEL R38, R38, -INF , !P4 ;  /* 0xff80000026267808 */ /* 0x000fe20006000000 */
[C---:B------:R-:W-:Y:S01]  /*14e60*/  VIADD R8, R34.reuse, 0x8 ;  /* 0x0000000822087836 */ /* 0x040fe20000000000 */
[----:B------:R-:W-:-:S02]  /*14e70*/  ISETP.GE.AND P4, PT, R34, R201, PT ;  /* 0x000000c92200720c */ /* 0x000fc40003f86270 */
[----:B------:R-:W-:Y:S02]  /*14e80*/  I2FP.F32.S32 R33, R33 ;  /* 0x0000002100217245 */ /* 0x000fe40000201400 */
[----:B------:R-:W-:Y:S02]  /*14e90*/  FSEL R37, R37, -INF , P4 ;  /* 0xff80000025257808 */ /* 0x000fe40002000000 */
[----:B------:R-:W-:Y:S02]  /*14ea0*/  ISETP.GE.AND P4, PT, R34, R200, PT ;  /* 0x000000c82200720c */ /* 0x000fe40003f86270 */
[----:B------:R-:W-:Y:S02]  /*14eb0*/  FSEL R42, R42, -INF , P5 ;  /* 0xff8000002a2a7808 */ /* 0x000fe40002800000 */
[----:B------:R-:W-:Y:S02]  /*14ec0*/  FSEL R37, R37, -INF , !P4 ;  /* 0xff80000025257808 */ /* 0x000fe40006000000 */
[----:B------:R-:W-:Y:S01]  /*14ed0*/  ISETP.GE.AND P4, PT, R8, R203, PT ;  /* 0x000000cb0800720c */ /* 0x000fe20003f86270 */
[----:B-1----:R-:W-:Y:S01]  /*14ee0*/  HMMA.16816.F32 R24, R4, R12, R24 ;  /* 0x0000000c0418723c */ /* 0x002fe20000001818 */
[----:B------:R-:W-:Y:S01]  /*14ef0*/  FSEL R39, R39, -INF , P0 ;  /* 0xff80000027277808 */ /* 0x000fe20000000000 */
[----:B------:R-:W-:-:S02]  /*14f00*/  VIADD R13, R34, 0x9 ;  /* 0x00000009220d7836 */ /* 0x000fc40000000000 */
[----:B------:R-:W-:Y:S01]  /*14f10*/  FFMA.FTZ R35, R35, -UR14, R44 ;  /* 0x8000000e23237c23 */ /* 0x000fe2000801002c */
[----:B------:R-:W-:Y:S01]  /*14f20*/  FFMA.FTZ R12, R33, -UR14, R46 ;  /* 0x8000000e210c7c23 */ /* 0x000fe2000801002e */
[C---:B------:R-:W-:Y:S02]  /*14f30*/  ISETP.GE.AND P5, PT, R8.reuse, R202, PT ;  /* 0x000000ca0800720c */ /* 0x040fe40003fa6270 */
[----:B------:R-:W-:Y:S01]  /*14f40*/  ISETP.GE.AND P0, PT, R8, R201, PT ;  /* 0x000000c90800720c */ /* 0x000fe20003f06270 */
[----:B------:R-:W-:Y:S01]  /*14f50*/  HMMA.16816.F32 R16, R4, R14, R16 ;  /* 0x0000000e0410723c */ /* 0x000fe20000001810 */
[----:B------:R-:W-:Y:S02]  /*14f60*/  FSEL R35, R35, -INF , P4 ;  /* 0xff80000023237808 */ /* 0x000fe40002000000 */
[----:B------:R-:W-:Y:S02]  /*14f70*/  FSEL R39, R39, -INF , !P1 ;  /* 0xff80000027277808 */ /* 0x000fe40004800000 */
[----:B------:R-:W-:-:S02]  /*14f80*/  FSEL R44, R35, -INF , !P5 ;  /* 0xff800000232c7808 */ /* 0x000fc40006800000 */
[----:B------:R-:W-:Y:S02]  /*14f90*/  FSEL R12, R12, -INF , P0 ;  /* 0xff8000000c0c7808 */ /* 0x000fe40000000000 */
[----:B------:R-:W-:Y:S02]  /*14fa0*/  FSEL R42, R42, -INF , !P3 ;  /* 0xff8000002a2a7808 */ /* 0x000fe40005800000 */
[C---:B------:R-:W-:Y:S02]  /*14fb0*/  ISETP.GE.AND P1, PT, R13.reuse, R203, PT ;  /* 0x000000cb0d00720c */ /* 0x040fe40003f26270 */
[C---:B------:R-:W-:Y:S01]  /*14fc0*/  ISETP.GE.AND P4, PT, R13.reuse, R202, PT ;  /* 0x000000ca0d00720c */ /* 0x040fe20003f86270 */
[----:B--2---:R-:W-:Y:S01]  /*14fd0*/  HMMA.16816.F32 R24, R20, R28, R24 ;  /* 0x0000001c1418723c */ /* 0x004fe20000001818 */
[C---:B------:R-:W-:Y:S01]  /*14fe0*/  ISETP.GE.AND P5, PT, R13.reuse, R200, PT ;  /* 0x000000c80d00720c */ /* 0x040fe20003fa6270 */
[----:B------:R-:W-:Y:S01]  /*14ff0*/  VIADD R28, R34, 0x11 ;  /* 0x00000011221c7836 */ /* 0x000fe20000000000 */
[----:B------:R-:W-:-:S02]  /*15000*/  ISETP.GE.AND P0, PT, R13, R201, PT ;  /* 0x000000c90d00720c */ /* 0x000fc40003f06270 */
[----:B------:R-:W-:Y:S02]  /*15010*/  ISETP.GE.AND P3, PT, R8, R200, PT ;  /* 0x000000c80800720c */ /* 0x000fe40003f66270 */
[--C-:B------:R-:W-:Y:S02]  /*15020*/  IADD3 R13, PT, PT, R135, 0x28, -R41.reuse ;  /* 0x00000028870d7810 */ /* 0x100fe40007ffe829 */
[----:B------:R-:W-:Y:S02]  /*15030*/  IADD3 R8, PT, PT, R40, 0x2f, -R41 ;  /* 0x0000002f28087810 */ /* 0x000fe40007ffe829 */
[----:B------:R-:W-:Y:S02]  /*15040*/  IABS R13, R13 ;  /* 0x0000000d000d7213 */ /* 0x000fe40000000000 */
[----:B------:R-:W-:Y:S02]  /*15050*/  IABS R8, R8 ;  /* 0x0000000800087213 */ /* 0x000fe40000000000 */
[----:B------:R-:W-:-:S02]  /*15060*/  I2FP.F32.S32 R32, R32 ;  /* 0x0000002000207245 */ /* 0x000fc40000201400 */
[----:B------:R-:W-:Y:S02]  /*15070*/  I2FP.F32.S32 R13, R13 ;  /* 0x0000000d000d7245 */ /* 0x000fe40000201400 */
[----:B------:R-:W-:Y:S01]  /*15080*/  I2FP.F32.S32 R8, R8 ;  /* 0x0000000800087245 */ /* 0x000fe20000201400 */
[----:B------:R-:W-:Y:S01]  /*15090*/  FFMA.FTZ R32, R32, -UR14, R45 ;  /* 0x8000000e20207c23 */ /* 0x000fe2000801002d */
[----:B------:R-:W-:Y:S01]  /*150a0*/  IADD3 R29, PT, PT, R40, 0x28, -R41 ;  /* 0x00000028281d7810 */ /* 0x000fe20007ffe829 */
[----:B------:R-:W-:Y:S01]  /*150b0*/  FFMA.FTZ R24, R13, -UR14, R24 ;  /* 0x8000000e0d187c23 */ /* 0x000fe20008010018 */
[----:B------:R-:W-:Y:S01]  /*150c0*/  FSEL R45, R12, -INF , !P3 ;  /* 0xff8000000c2d7808 */ /* 0x000fe20005800000 */
[----:B------:R-:W-:Y:S01]  /*150d0*/  FFMA.FTZ R43, R8, -UR14, R47 ;  /* 0x8000000e082b7c23 */ /* 0x000fe2000801002f */
[----:B------:R-:W1:Y:S01]  /*150e0*/  LDSM.16.M88.4 R12, [R63+0xb000] ;  /* 0x00b000003f0c783b */ /* 0x000e620000000200 */
[----:B------:R-:W-:Y:S01]  /*150f0*/  VIADD R8, R34, 0x10 ;  /* 0x0000001022087836 */ /* 0x000fe20000000000 */
[----:B------:R-:W-:-:S02]  /*15100*/  FSEL R32, R32, -INF , P1 ;  /* 0xff80000020207808 */ /* 0x000fc40000800000 */
[----:B------:R-:W-:Y:S02]  /*15110*/  IABS R29, R29 ;  /* 0x0000001d001d7213 */ /* 0x000fe40000000000 */
[----:B------:R-:W-:Y:S02]  /*15120*/  FSEL R46, R32, -INF , !P4 ;  /* 0xff800000202e7808 */ /* 0x000fe40006000000 */
[----:B------:R-:W-:Y:S02]  /*15130*/  FSEL R43, R43, -INF , P0 ;  /* 0xff8000002b2b7808 */ /* 0x000fe40000000000 */
[C---:B------:R-:W-:Y:S02]  /*15140*/  ISETP.GE.AND P3, PT, R8.reuse, R203, PT ;  /* 0x000000cb0800720c */ /* 0x040fe40003f66270 */
[C---:B------:R-:W-:Y:S02]  /*15150*/  ISETP.GE.AND P1, PT, R8.reuse, R202, PT ;  /* 0x000000ca0800720c */ /* 0x040fe40003f26270 */
[----:B------:R-:W-:-:S02]  /*15160*/  ISETP.GE.AND P4, PT, R8, R200, PT ;  /* 0x000000c80800720c */ /* 0x000fc40003f86270 */
[----:B------:R-:W-:Y:S02]  /*15170*/  ISETP.GE.AND P0, PT, R8, R201, PT ;  /* 0x000000c90800720c */ /* 0x000fe40003f06270 */
[----:B------:R-:W-:Y:S02]  /*15180*/  I2FP.F32.S32 R29, R29 ;  /* 0x0000001d001d7245 */ /* 0x000fe40000201400 */
[----:B------:R-:W-:Y:S02]  /*15190*/  IADD3 R8, PT, PT, R40, 0x27, -R41 ;  /* 0x0000002728087810 */ /* 0x000fe40007ffe829 */
[----:B------:R-:W-:Y:S01]  /*151a0*/  FSEL R32, R24, -INF , P3 ;  /* 0xff80000018207808 */ /* 0x000fe20001800000 */
[----:B------:R-:W-:Y:S01]  /*151b0*/  FFMA.FTZ R29, R29, -UR14, R26 ;  /* 0x8000000e1d1d7c23 */ /* 0x000fe2000801001a */
[----:B------:R-:W-:Y:S02]  /*151c0*/  IABS R8, R8 ;  /* 0x0000000800087213 */ /* 0x000fe40000000000 */
[----:B------:R-:W-:-:S02]  /*151d0*/  FSEL R43, R43, -INF , !P5 ;  /* 0xff8000002b2b7808 */ /* 0x000fc40006800000 */
[----:B------:R-:W-:Y:S01]  /*151e0*/  FSEL R33, R29, -INF , P0 ;  /* 0xff8000001d217808 */ /* 0x000fe20000000000 */
[----:B------:R-:W-:Y:S01]  /*151f0*/  IMAD.MOV.U32 R24, RZ, RZ, R8 ;  /* 0x000000ffff187224 */ /* 0x000fe200078e0008 */
[----:B------:R-:W-:Y:S02]  /*15200*/  FSEL R8, R32, -INF , !P1 ;  /* 0xff80000020087808 */ /* 0x000fe40004800000 */
[C---:B------:R-:W-:Y:S02]  /*15210*/  ISETP.GE.AND P5, PT, R28.reuse, R203, PT ;  /* 0x000000cb1c00720c */ /* 0x040fe40003fa6270 */
[C---:B------:R-:W-:Y:S02]  /*15220*/  ISETP.GE.AND P3, PT, R28.reuse, R202, PT ;  /* 0x000000ca1c00720c */ /* 0x040fe40003f66270 */
[C---:B------:R-:W-:Y:S02]  /*15230*/  ISETP.GE.AND P1, PT, R28.reuse, R200, PT ;  /* 0x000000c81c00720c */ /* 0x040fe40003f26270 */
[----:B------:R-:W-:-:S02]  /*15240*/  ISETP.GE.AND P0, PT, R28, R201, PT ;  /* 0x000000c91c00720c */ /* 0x000fc40003f06270 */
[----:B------:R-:W-:Y:S01]  /*15250*/  HMMA.16816.F32 R28, R20, R30, R16 ;  /* 0x0000001e141c723c */ /* 0x000fe20000001810 */
[----:B------:R-:W2:Y:S01]  /*15260*/  LDSM.16.M88.4 R16, [R3+0xb000] ;  /* 0x00b000000310783b */ /* 0x000ea20000000200 */
[----:B------:R-:W-:Y:S02]  /*15270*/  IADD3 R26, PT, PT, R135, 0x27, -R41 ;  /* 0x00000027871a7810 */ /* 0x000fe40007ffe829 */
[----:B------:R-:W-:Y:S02]  /*15280*/  I2FP.F32.S32 R24, R24 ;  /* 0x0000001800187245 */ /* 0x000fe40000201400 */
[----:B------:R-:W-:Y:S02]  /*15290*/  IABS R26, R26 ;  /* 0x0000001a001a7213 */ /* 0x000fe40000000000 */
[----:B-1----:R-:W-:Y:S01]  /*152a0*/  HMMA.16816.F32 R68, R4, R12, R68 ;  /* 0x0000000c0444723c */ /* 0x002fe20000001844 */
[----:B------:R-:W-:Y:S01]  /*152b0*/  FFMA.FTZ R35, R24, -UR14, R27 ;  /* 0x8000000e18237c23 */ /* 0x000fe2000801001b */
[----:B------:R-:W-:Y:S01]  /*152c0*/  I2FP.F32.S32 R26, R26 ;  /* 0x0000001a001a7245 */ /* 0x000fe20000201400 */
[----:B------:R-:W-:Y:S01]  /*152d0*/  VIADD R24, R34, 0x18 ;  /* 0x0000001822187836 */ /* 0x000fe20000000000 */
[----:B------:R-:W-:-:S02]  /*152e0*/  FSEL R33, R33, -INF , !P4 ;  /* 0xff80000021217808 */ /* 0x000fc40006000000 */
[----:B------:R-:W-:Y:S01]  /*152f0*/  FSEL R35, R35, -INF , P0 ;  /* 0xff80000023237808 */ /* 0x000fe20000000000 */
[----:B------:R-:W-:Y:S01]  /*15300*/  FFMA.FTZ R25, R26, -UR14, R25 ;  /* 0x8000000e1a197c23 */ /* 0x000fe20008010019 */
[----:B------:R-:W-:Y:S02]  /*15310*/  IADD3 R26, PT, PT, R40, 0x20, -R41 ;  /* 0x00000020281a7810 */ /* 0x000fe40007ffe829 */
[C---:B------:R-:W-:Y:S02]  /*15320*/  ISETP.GE.AND P4, PT, R24.reuse, R203, PT ;  /* 0x000000cb1800720c */ /* 0x040fe40003f86270 */
[----:B------:R-:W-:Y:S02]  /*15330*/  IABS R26, R26 ;  /* 0x0000001a001a7213 */ /* 0x000fe40000000000 */
[----:B------:R-:W-:Y:S02]  /*15340*/  FSEL R32, R25, -INF , P5 ;  /* 0xff80000019207808 */ /* 0x000fe40002800000 */
[----:B------:R-:W-:Y:S01]  /*15350*/  ISETP.GE.AND P5, PT, R24, R202, PT ;  /* 0x000000ca1800720c */ /* 0x000fe20003fa6270 */
[----:B------:R-:W-:Y:S01]  /*15360*/  IMAD.MOV.U32 R25, RZ, RZ, R26 ;  /* 0x000000ffff197224 */ /* 0x000fe200078e001a */
[----:B------:R-:W-:-:S02]  /*15370*/  FSEL R32, R32, -INF , !P3 ;  /* 0xff80000020207808 */ /* 0x000fc40005800000 */
[C---:B------:R-:W-:Y:S02]  /*15380*/  ISETP.GE.AND P3, PT, R24.reuse, R200, PT ;  /* 0x000000c81800720c */ /* 0x040fe40003f66270 */
[----:B------:R-:W-:Y:S02]  /*15390*/  ISETP.GE.AND P0, PT, R24, R201, PT ;  /* 0x000000c91800720c */ /* 0x000fe40003f06270 */
[C-C-:B------:R-:W-:Y:S02]  /*153a0*/  IADD3 R27, PT, PT, R135.reuse, 0x20, -R41.reuse ;  /* 0x00000020871b7810 */ /* 0x140fe40007ffe829 */
[----:B------:R-:W-:Y:S02]  /*153b0*/  I2FP.F32.S32 R25, R25 ;  /* 0x0000001900197245 */ /* 0x000fe40000201400 */
[--C-:B------:R-:W-:Y:S02]  /*153c0*/  IADD3 R24, PT, PT, R135, 0x1f, -R41.reuse ;  /* 0x0000001f87187810 */ /* 0x100fe40007ffe829 */
[----:B------:R-:W-:Y:S01]  /*153d0*/  IABS R27, R27 ;  /* 0x0000001b001b7213 */ /* 0x000fe20000000000 */
[----:B------:R-:W-:Y:S01]  /*153e0*/  FFMA.FTZ R13, R25, -UR14, R30 ;  /* 0x8000000e190d7c23 */ /* 0x000fe2000801001e */
[----:B------:R-:W-:Y:S01]  /*153f0*/  IABS R24, R24 ;  /* 0x0000001800187213 */ /* 0x000fe20000000000 */
[----:B--2---:R-:W-:Y:S01]  /*15400*/  HMMA.16816.F32 R68, R20, R16, R68 ;  /* 0x000000101444723c */ /* 0x004fe20000001844 */
[----:B------:R-:W-:Y:S01]  /*15410*/  IADD3 R12, PT, PT, R40, 0x1f, -R41 ;  /* 0x0000001f280c7810 */ /* 0x000fe20007ffe829 */
[----:B------:R-:W-:Y:S01]  /*15420*/  VIADD R25, R34, 0x19 ;  /* 0x0000001922197836 */ /* 0x000fe20000000000 */
[----:B------:R-:W-:-:S02]  /*15430*/  I2FP.F32.S32 R27, R27 ;  /* 0x0000001b001b7245 */ /* 0x000fc40000201400 */
[----:B------:R-:W-:Y:S02]  /*15440*/  I2FP.F32.S32 R24, R24 ;  /* 0x0000001800187245 */ /* 0x000fe40000201400 */
[----:B------:R-:W-:Y:S01]  /*15450*/  IABS R12, R12 ;  /* 0x0000000c000c7213 */ /* 0x000fe20000000000 */
[----:B------:R-:W-:Y:S01]  /*15460*/  FFMA.FTZ R27, R27, -UR14, R28 ;  /* 0x8000000e1b1b7c23 */ /* 0x000fe2000801001c */
[----:B------:R-:W-:Y:S01]  /*15470*/  FSEL R13, R13, -INF , P0 ;  /* 0xff8000000d0d7808 */ /* 0x000fe20000000000 */
[----:B------:R-:W-:Y:S01]  /*15480*/  FFMA.FTZ R24, R24, -UR14, R29 ;  /* 0x8000000e18187c23 */ /* 0x000fe2000801001d */
[----:B------:R-:W-:Y:S02]  /*15490*/  IADD3 R16, PT, PT, R135, 0x18, -R41 ;  /* 0x0000001887107810 */ /* 0x000fe40007ffe829 */
[----:B------:R-:W-:Y:S02]  /*154a0*/  I2FP.F32.S32 R12, R12 ;  /* 0x0000000c000c7245 */ /* 0x000fe40000201400 */
[----:B------:R-:W-:-:S02]  /*154b0*/  FSEL R35, R35, -INF , !P1 ;  /* 0xff80000023237808 */ /* 0x000fc40004800000 */
[----:B------:R-:W-:Y:S01]  /*154c0*/  FSEL R29, R13, -INF , !P3 ;  /* 0xff8000000d1d7808 */ /* 0x000fe20005800000 */
[----:B------:R-:W-:Y:S01]  /*154d0*/  FFMA.FTZ R31, R12, -UR14, R31 ;  /* 0x8000000e0c1f7c23 */ /* 0x000fe2000801001f */
[----:B------:R-:W-:Y:S01]  /*154e0*/  ISETP.GE.AND P1, PT, R25, R203, PT ;  /* 0x000000cb1900720c */ /* 0x000fe20003f26270 */
[C---:B------:R-:W-:Y:S01]  /*154f0*/  VIADD R12, R34.reuse, 0x20 ;  /* 0x00000020220c7836 */ /* 0x040fe20000000000 */
[----:B------:R-:W-:Y:S01]  /*15500*/  IABS R13, R16 ;  /* 0x00000010000d7213 */ /* 0x000fe20000000000 */
[----:B------:R-:W-:Y:S01]  /*15510*/  VIADD R16, R34, 0x21 ;  /* 0x0000002122107836 */ /* 0x000fe20000000000 */
[----:B------:R-:W-:Y:S02]  /*15520*/  FSEL R27, R27, -INF , P4 ;  /* 0xff8000001b1b7808 */ /* 0x000fe40002000000 */
[C---:B------:R-:W-:Y:S02]  /*15530*/  ISETP.GE.AND P4, PT, R25.reuse, R202, PT ;  /* 0x000000ca1900720c */ /* 0x040fe40003f86270 */
[----:B------:R-:W-:-:S02]  /*15540*/  ISETP.GE.AND P0, PT, R25, R201, PT ;  /* 0x000000c91900720c */ /* 0x000fc40003f06270 */
[----:B------:R-:W-:Y:S02]  /*15550*/  FSEL R24, R24, -INF , P1 ;  /* 0xff80000018187808 */ /* 0x000fe40000800000 */
[----:B------:R-:W-:Y:S02]  /*15560*/  I2FP.F32.S32 R13, R13 ;  /* 0x0000000d000d7245 */ /* 0x000fe40000201400 */
[----:B------:R-:W-:Y:S02]  /*15570*/  FSEL R30, R27, -INF , !P5 ;  /* 0xff8000001b1e7808 */ /* 0x000fe40006800000 */
[----:B------:R-:W-:Y:S01]  /*15580*/  ISETP.GE.AND P5, PT, R25, R200, PT ;  /* 0x000000c81900720c */ /* 0x000fe20003fa6270 */
[----:B------:R-:W-:Y:S01]  /*15590*/  FFMA.FTZ R68, R13, -UR14, R68 ;  /* 0x8000000e0d447c23 */ /* 0x000fe20008010044 */
[----:B------:R-:W-:Y:S02]  /*155a0*/  FSEL R28, R24, -INF , !P4 ;  /* 0xff800000181c7808 */ /* 0x000fe40006000000 */
[----:B------:R-:W-:Y:S01]  /*155b0*/  FSEL R31, R31, -INF , P0 ;  /* 0xff8000001f1f7808 */ /* 0x000fe20000000000 */
[----:B------:R-:W-:Y:S01]  /*155c0*/  HMMA.16816.F32 R24, R4, R14, R64 ;  /* 0x0000000e0418723c */ /* 0x000fe20000001840 */
[----:B------:R-:W-:-:S02]  /*155d0*/  ISETP.GE.AND P3, PT, R12, R203, PT ;  /* 0x000000cb0c00720c */ /* 0x000fc40003f66270 */
[C---:B------:R-:W-:Y:S02]  /*155e0*/  ISETP.GE.AND P1, PT, R12.reuse, R202, PT ;  /* 0x000000ca0c00720c */ /* 0x040fe40003f26270 */
[C---:B------:R-:W-:Y:S02]  /*155f0*/  ISETP.GE.AND P4, PT, R12.reuse, R200, PT ;  /* 0x000000c80c00720c */ /* 0x040fe40003f86270 */
[----:B------:R-:W-:Y:S02]  /*15600*/  ISETP.GE.AND P0, PT, R12, R201, PT ;  /* 0x000000c90c00720c */ /* 0x000fe40003f06270 */
[----:B------:R-:W-:Y:S01]  /*15610*/  IADD3 R17, PT, PT, R40, 0x18, -R41 ;  /* 0x0000001828117810 */ /* 0x000fe20007ffe829 */
[----:B------:R-:W1:Y:S01]  /*15620*/  LDSM.16.M88.4 R12, [R63+0xb800] ;  /* 0x00b800003f0c783b */ /* 0x000e620000000200 */
[----:B------:R-:W-:Y:S02]  /*15630*/  FSEL R68, R68, -INF , P3 ;  /* 0xff80000044447808 */ /* 0x000fe40001800000 */
[----:B------:R-:W-:-:S02]  /*15640*/  IABS R17, R17 ;  /* 0x0000001100117213 */ /* 0x000fc40000000000 */
[----:B------:R-:W-:Y:S02]  /*15650*/  FSEL R31, R31, -INF , !P5 ;  /* 0xff8000001f1f7808 */ /* 0x000fe40006800000 */
[----:B------:R-:W-:Y:S02]  /*15660*/  I2FP.F32.S32 R17, R17 ;  /* 0x0000001100117245 */ /* 0x000fe40000201400 */
[----:B------:R-:W-:Y:S01]  /*15670*/  FSEL R168, R68, -INF , !P1 ;  /* 0xff80000044a87808 */ /* 0x000fe20004800000 */
[----:B------:R-:W-:Y:S01]  /*15680*/  HMMA.16816.F32 R24, R20, R18, R24 ;  /* 0x000000121418723c */ /* 0x000fe20000001818 */
[C---:B------:R-:W-:Y:S01]  /*15690*/  ISETP.GE.AND P5, PT, R16.reuse, R203, PT ;  /* 0x000000cb1000720c */ /* 0x040fe20003fa6270 */
[----:B------:R-:W-:Y:S01]  /*156a0*/  FFMA.FTZ R17, R17, -UR14, R70 ;  /* 0x8000000e11117c23 */ /* 0x000fe20008010046 */
[C---:B------:R-:W-:Y:S02]  /*156b0*/  ISETP.GE.AND P3, PT, R16.reuse, R202, PT ;  /* 0x000000ca1000720c */ /* 0x040fe40003f66270 */
[----:B------:R-:W-:-:S02]  /*156c0*/  ISETP.GE.AND P1, PT, R16, R200, PT ;  /* 0x000000c81000720c */ /* 0x000fc40003f26270 */
[----:B------:R-:W-:Y:S02]  /*156d0*/  FSEL R143, R17, -INF , P0 ;  /* 0xff800000118f7808 */ /* 0x000fe40000000000 */
[----:B------:R-:W-:Y:S02]  /*156e0*/  ISETP.GE.AND P0, PT, R16, R201, PT ;  /* 0x000000c91000720c */ /* 0x000fe40003f06270 */
        /* <DEDUP_REMOVED lines=17> */
[--C-:B------:R-:W-:Y:S01]  /*15800*/  IADD3 R13, PT, PT, R135, 0xf, -R41.reuse ;  /* 0x0000000f870d7810 */ /* 0x100fe20007ffe829 */
[----:B------:R-:W-:Y:S01]  /*15810*/  FFMA.FTZ R24, R47, -UR14, R24 ;  /* 0x8000000e2f187c23 */ /* 0x000fe20008010018 */
[----:B------:R-:W-:Y:S01]  /*15820*/  I2FP.F32.S32 R3, R3 ;  /* 0x0000000300037245 */ /* 0x000fe20000201400 */
[----:B------:R-:W-:Y:S01]  /*15830*/  HMMA.16816.F32 R52, R4, R14, R52 ;  /* 0x0000000e0434723c */ /* 0x000fe20000001834 */
[----:B------:R-:W-:Y:S01]  /*15840*/  FSEL R143, R143, -INF , !P4 ;  /* 0xff8000008f8f7808 */ /* 0x000fe20006000000 */
[--C-:B------:R-:W-:Y:S01]  /*15850*/  IMAD.IADD R5, R135, 0x1, -R41.reuse ;  /* 0x0000000187057824 */ /* 0x100fe200078e0a29 */
[----:B------:R-:W-:Y:S01]  /*15860*/  ISETP.GE.AND P4, PT, R48, R203, PT ;  /* 0x000000cb3000720c */ /* 0x000fe20003f86270 */
[----:B------:R-:W-:Y:S01]  /*15870*/  FFMA.FTZ R26, R3, -UR14, R26 ;  /* 0x8000000e031a7c23 */ /* 0x000fe2000801001a */
[----:B------:R-:W-:Y:S01]  /*15880*/  IABS R13, R13 ;  /* 0x0000000d000d7213 */ /* 0x000fe20000000000 */
[----:B------:R-:W-:Y:S01]  /*15890*/  VIADD R3, R34, 0x29 ;  /* 0x0000002922037836 */ /* 0x000fe20000000000 */
[----:B------:R-:W-:-:S02]  /*158a0*/  IADD3 R12, PT, PT, R40, 0xf, -R41 ;  /* 0x0000000f280c7810 */ /* 0x000fc40007ffe829 */
[----:B------:R-:W-:Y:S01]  /*158b0*/  FSEL R50, R50, -INF , P5 ;  /* 0xff80000032327808 */ /* 0x000fe20002800000 */
[C---:B---3--:R-:W-:Y:S01]  /*158c0*/  HMMA.16816.F32 R56, R20.reuse, R16, R56 ;  /* 0x000000101438723c */ /* 0x048fe20000001838 */
[----:B------:R-:W-:Y:S02]  /*158d0*/  FSEL R141, R71, -INF , P0 ;  /* 0xff800000478d7808 */ /* 0x000fe40000000000 */
[C---:B------:R-:W-:Y:S02]  /*158e0*/  ISETP.GE.AND P5, PT, R48.reuse, R202, PT ;  /* 0x000000ca3000720c */ /* 0x040fe40003fa6270 */
[----:B------:R-:W-:Y:S02]  /*158f0*/  ISETP.GE.AND P0, PT, R48, R201, PT ;  /* 0x000000c93000720c */ /* 0x000fe40003f06270 */
[----:B------:R-:W-:Y:S01]  /*15900*/  FSEL R142, R24, -INF , P4 ;  /* 0xff800000188e7808 */ /* 0x000fe20002000000 */
[----:B------:R-:W-:Y:S01]  /*15910*/  IMAD.MOV.U32 R24, RZ, RZ, R13 ;  /* 0x000000ffff187224 */ /* 0x000fe200078e000d */
[----:B------:R-:W-:Y:S01]  /*15920*/  IABS R12, R12 ;  /* 0x0000000c000c7213 */ /* 0x000fe20000000000 */
[----:B------:R-:W-:Y:S01]  /*15930*/  HMMA.16816.F32 R52, R20, R18, R52 ;  /* 0x000000121434723c */ /* 0x000fe20000001834 */
[----:B------:R-:W-:-:S02]  /*15940*/  IADD3 R13, PT, PT, R135, 0x8, -R41 ;  /* 0x00000008870d7810 */ /* 0x000fc40007ffe829 */
[----:B------:R-:W-:Y:S02]  /*15950*/  FSEL R141, R141, -INF , !P1 ;  /* 0xff8000008d8d7808 */ /* 0x000fe40004800000 */
[----:B------:R-:W-:Y:S02]  /*15960*/  FSEL R142, R142, -INF , !P5 ;  /* 0xff8000008e8e7808 */ /* 0x000fe40006800000 */
[----:B------:R-:W-:Y:S02]  /*15970*/  FSEL R179, R26, -INF , P0 ;  /* 0xff8000001ab37808 */ /* 0x000fe40000000000 */
[C---:B------:R-:W-:Y:S02]  /*15980*/  ISETP.GE.AND P1, PT, R3.reuse, R203, PT ;  /* 0x000000cb0300720c */ /* 0x040fe40003f26270 */
[C---:B------:R-:W-:Y:S02]  /*15990*/  ISETP.GE.AND P4, PT, R3.reuse, R202, PT ;  /* 0x000000ca0300720c */ /* 0x040fe40003f86270 */
[----:B------:R-:W-:-:S02]  /*159a0*/  ISETP.GE.AND P5, PT, R3, R200, PT ;  /* 0x000000c80300720c */ /* 0x000fc40003fa6270 */
[----:B------:R-:W-:Y:S02]  /*159b0*/  I2FP.F32.S32 R12, R12 ;  /* 0x0000000c000c7245 */ /* 0x000fe40000201400 */
[----:B------:R-:W-:Y:S02]  /*159c0*/  ISETP.GE.AND P0, PT, R3, R201, PT ;  /* 0x000000c90300720c */ /* 0x000fe40003f06270 */
        /* <DEDUP_REMOVED lines=14> */
[----:B------:R-:W-:Y:S01]  /*15ab0*/  ISETP.GE.AND P3, PT, R12, R203, PT ;  /* 0x000000cb0c00720c */ /* 0x000fe20003f66270 */
[----:B------:R-:W-:Y:S01]  /*15ac0*/  FFMA.FTZ R58, R3, -UR14, R58 ;  /* 0x8000000e033a7c23 */ /* 0x000fe2000801003a */
[----:B------:R-:W-:Y:S01]  /*15ad0*/  IADD3 R6, PT, PT, R135, 0x7, -R41 ;  /* 0x0000000787067810 */ /* 0x000fe20007ffe829 */
[----:B------:R-:W-:Y:S01]  /*15ae0*/  VIADD R3, R34, 0x31 ;  /* 0x0000003122037836 */ /* 0x000fe20000000000 */
[----:B------:R-:W-:Y:S01]  /*15af0*/  FSEL R24, R24, -INF , P1 ;  /* 0xff80000018187808 */ /* 0x000fe20000800000 */
[----:B------:R-:W-:Y:S01]  /*15b00*/  VIADD R34, R34, 0x39 ;  /* 0x0000003922227836 */ /* 0x000fe20000000000 */
[----:B------:R-:W-:-:S02]  /*15b10*/  FSEL R191, R27, -INF , P0 ;  /* 0xff8000001bbf7808 */ /* 0x000fc40000000000 */
[C---:B------:R-:W-:Y:S02]  /*15b20*/  ISETP.GE.AND P1, PT, R12.reuse, R202, PT ;  /* 0x000000ca0c00720c */ /* 0x040fe40003f26270 */
[----:B------:R-:W-:Y:S02]  /*15b30*/  ISETP.GE.AND P0, PT, R12, R201, PT ;  /* 0x000000c90c00720c */ /* 0x000fe40003f06270 */
[----:B------:R-:W-:Y:S02]  /*15b40*/  IABS R6, R6 ;  /* 0x0000000600067213 */ /* 0x000fe40000000000 */
[----:B------:R-:W-:Y:S02]  /*15b50*/  FSEL R13, R13, -INF , P3 ;  /* 0xff8000000d0d7808 */ /* 0x000fe40001800000 */
[----:B------:R-:W-:Y:S02]  /*15b60*/  IADD3 R4, PT, PT, R40, 0x7, -R41 ;  /* 0x0000000728047810 */ /* 0x000fe40007ffe829 */
[----:B------:R-:W-:-:S02]  /*15b70*/  FSEL R191, R191, -INF , !P5 ;  /* 0xff800000bfbf7808 */ /* 0x000fc40006800000 */
[----:B------:R-:W-:Y:S02]  /*15b80*/  FSEL R192, R13, -INF , !P1 ;  /* 0xff8000000dc07808 */ /* 0x000fe40004800000 */
[----:B------:R-:W-:Y:S02]  /*15b90*/  I2FP.F32.S32 R6, R6 ;  /* 0x0000000600067245 */ /* 0x000fe40000201400 */
[----:B------:R-:W-:Y:S02]  /*15ba0*/  FSEL R147, R58, -INF , P0 ;  /* 0xff8000003a937808 */ /* 0x000fe40000000000 */
[C---:B------:R-:W-:Y:S01]  /*15bb0*/  ISETP.GE.AND P5, PT, R3.reuse, R203, PT ;  /* 0x000000cb0300720c */ /* 0x040fe20003fa6270 */
[----:B------:R-:W-:Y:S01]  /*15bc0*/  FFMA.FTZ R6, R6, -UR14, R57 ;  /* 0x8000000e06067c23 */ /* 0x000fe20008010039 */
[C---:B------:R-:W-:Y:S02]  /*15bd0*/  ISETP.GE.AND P3, PT, R3.reuse, R202, PT ;  /* 0x000000ca0300720c */ /* 0x040fe40003f66270 */
[----:B------:R-:W-:-:S02]  /*15be0*/  ISETP.GE.AND P1, PT, R3, R200, PT ;  /* 0x000000c80300720c */ /* 0x000fc40003f26270 */
[----:B------:R-:W-:Y:S01]  /*15bf0*/  ISETP.GE.AND P0, PT, R3, R201, PT ;  /* 0x000000c90300720c */ /* 0x000fe20003f06270 */
[C-C-:B------:R-:W-:Y:S01]  /*15c00*/  IMAD.IADD R3, R40.reuse, 0x1, -R41.reuse ;  /* 0x0000000128037824 */ /* 0x140fe200078e0a29 */
[----:B------:R-:W-:Y:S02]  /*15c10*/  IABS R4, R4 ;  /* 0x0000000400047213 */ /* 0x000fe40000000000 */
[--C-:B------:R-:W-:Y:S02]  /*15c20*/  IADD3 R40, PT, PT, R40, -0x1, -R41.reuse ;  /* 0xffffffff28287810 */ /* 0x100fe40007ffe829 */
[----:B------:R-:W-:Y:S02]  /*15c30*/  I2FP.F32.S32 R4, R4 ;  /* 0x0000000400047245 */ /* 0x000fe40000201400 */
[----:B------:R-:W-:Y:S02]  /*15c40*/  IADD3 R41, PT, PT, R135, -0x1, -R41 ;  /* 0xffffffff87297810 */ /* 0x000fe40007ffe829 */
[----:B------:R-:W-:Y:S01]  /*15c50*/  IABS R3, R3 ;  /* 0x0000000300037213 */ /* 0x000fe20000000000 */
[----:B------:R-:W-:Y:S01]  /*15c60*/  FFMA.FTZ R4, R4, -UR14, R59 ;  /* 0x8000000e04047c23 */ /* 0x000fe2000801003b */
[----:B------:R-:W-:-:S02]  /*15c70*/  FSEL R6, R6, -INF , P5 ;  /* 0xff80000006067808 */ /* 0x000fc40002800000 */
        /* <DEDUP_REMOVED lines=11> */
[----:B------:R-:W-:Y:S01]  /*15d30*/  FSEL R4, R4, -INF , P0 ;  /* 0xff80000004047808 */ /* 0x000fe20000000000 */
[----:B------:R-:W-:Y:S01]  /*15d40*/  FFMA.FTZ R6, R6, -UR14, R53 ;  /* 0x8000000e06067c23 */ /* 0x000fe20008010035 */
[----:B------:R-:W-:Y:S02]  /*15d50*/  I2FP.F32.S32 R40, R40 ;  /* 0x0000002800287245 */ /* 0x000fe40000201400 */
[----:B------:R-:W-:-:S02]  /*15d60*/  ISETP.GE.AND P0, PT, R36, R201, PT ;  /* 0x000000c92400720c */ /* 0x000fc40003f06270 */
[----:B------:R-:W-:Y:S01]  /*15d70*/  FSEL R147, R147, -INF , !P4 ;  /* 0xff80000093937808 */ /* 0x000fe20006000000 */
[----:B------:R-:W-:Y:S01]  /*15d80*/  FFMA.FTZ R40, R40, -UR14, R55 ;  /* 0x8000000e28287c23 */ /* 0x000fe20008010037 */
[----:B------:R-:W-:Y:S02]  /*15d90*/  FSEL R145, R4, -INF , !P1 ;  /* 0xff80000004917808 */ /* 0x000fe40004800000 */
[-C--:B------:R-:W-:Y:S02]  /*15da0*/  ISETP.GE.AND P4, PT, R36, R203.reuse, PT ;  /* 0x000000cb2400720c */ /* 0x080fe40003f86270 */
[C---:B------:R-:W-:Y:S02]  /*15db0*/  ISETP.GE.AND P1, PT, R34.reuse, R203, PT ;  /* 0x000000cb2200720c */ /* 0x040fe40003f26270 */
[----:B------:R-:W-:Y:S02]  /*15dc0*/  FSEL R3, R3, -INF , P0 ;  /* 0xff80000003037808 */ /* 0x000fe40000000000 */
[----:B------:R-:W-:-:S02]  /*15dd0*/  ISETP.GE.AND P0, PT, R34, R201, PT ;  /* 0x000000c92200720c */ /* 0x000fc40003f06270 */
[----:B------:R-:W-:Y:S02]  /*15de0*/  FSEL R5, R5, -INF , P4 ;  /* 0xff80000005057808 */ /* 0x000fe40002000000 */
[----:B------:R-:W-:Y:S02]  /*15df0*/  FSEL R6, R6, -INF , P1 ;  /* 0xff80000006067808 */ /* 0x000fe40000800000 */
[C---:B------:R-:W-:Y:S02]  /*15e00*/  ISETP.GE.AND P5, PT, R36.reuse, R202, PT ;  /* 0x000000ca2400720c */ /* 0x040fe40003fa6270 */
[----:B------:R-:W-:Y:S02]  /*15e10*/  ISETP.GE.AND P3, PT, R36, R200, PT ;  /* 0x000000c82400720c */ /* 0x000fe40003f66270 */
[C---:B------:R-:W-:Y:S02]  /*15e20*/  ISETP.GE.AND P4, PT, R34.reuse, R202, PT ;  /* 0x000000ca2200720c */ /* 0x040fe40003f86270 */
[----:B------:R-:W-:-:S02]  /*15e30*/  ISETP.GE.AND P1, PT, R34, R200, PT ;  /* 0x000000c82200720c */ /* 0x000fc40003f26270 */
        /* <DEDUP_REMOVED lines=18> */
.L_x_6574:
        /* <DEDUP_REMOVED lines=61> */
.L_x_6575:
        /* <DEDUP_REMOVED lines=74> */
.L_x_6573:
[----:B------:R-:W-:Y:S01]  /*167d0*/  FMNMX3.FTZ R3, R38, R42, R44, !PT ;  /* 0x0000002a26037276 */ /* 0x000fe2000781002c */
[----:B------:R-:W2:Y:S01]  /*167e0*/  LDCU UR8, c[0x0][0x45c] ;  /* 0x00008b80ff0877ac */ /* 0x000ea20008000800 */
[----:B-1----:R-:W-:Y:S02]  /*167f0*/  FMNMX3.FTZ R4, R37, R39, R45, !PT ;  /* 0x0000002725047276 */ /* 0x002fe4000781002d */
        /* <DEDUP_REMOVED lines=35> */
[----:B-1----:R-:W-:-:S02]  /*16a30*/  FMNMX.FTZ R132, R5, R132, !PT ;  /* 0x0000008405847209 */ /* 0x002fc40007810000 */
[----:B---3--:R-:W-:-:S03]  /*16a40*/  FMNMX.FTZ R3, R4, R3, !PT ;  /* 0x0000000304037209 */ /* 0x008fc60007810000 */
[C---:B--2---:R-:W-:Y:S01]  /*16a50*/  FMUL.FTZ R189, R132.reuse, UR8 ;  /* 0x0000000884bd7c20 */ /* 0x044fe20008410000 */
        /* <DEDUP_REMOVED lines=18> */
[----:B------:R-:W-:Y:S01]  /*16b80*/  LDSM.16.MT88.4 R56, [R167+0x2000] ;  /* 0x00200000a738783b */ /* 0x000fe20000004200 */
[----:B------:R-:W-:Y:S01]  /*16b90*/  MUFU.EX2 R166, R166 ;  /* 0x000000a600a67308 */ /* 0x000fe20000000800 */
[--C-:B------:R-:W-:Y:S01]  /*16ba0*/  FFMA.FTZ R158, R8, UR8, -R189.reuse ;  /* 0x00000008089e7c23 */ /* 0x100fe200080108bd */
[--C-:B------:R-:W-:Y:S01]  /*16bb0*/  FFMA.FTZ R157, R32, UR8, -R189.reuse ;  /* 0x00000008209d7c23 */ /* 0x100fe200080108bd */
[----:B------:R-:W2:Y:S01]  /*16bc0*/  LDSM.16.MT88.4 R40, [R171+0xe000] ;  /* 0x00e00000ab28783b */ /* 0x000ea20000004200 */
[--C-:B------:R-:W-:Y:S01]  /*16bd0*/  FFMA.FTZ R153, R30, UR8, -R189.reuse ;  /* 0x000000081e997c23 */ /* 0x100fe200080108bd */
[--C-:B------:R-:W-:Y:S01]  /*16be0*/  FFMA.FTZ R152, R28, UR8, -R189.reuse ;  /* 0x000000081c987c23 */ /* 0x100fe200080108bd */
[--C-:B------:R-:W-:Y:S01]  /*16bf0*/  FFMA.FTZ R155, R33, UR8, -R178.reuse ;  /* 0x00000008219b7c23 */ /* 0x100fe200080108b2 */
[----:B------:R-:W3:Y:S01]  /*16c00*/  LDSM.16.MT88.4 R64, [R190+0x2000] ;  /* 0x00200000be40783b */ /* 0x000ee20000004200 */
[----:B------:R-:W4:Y:S01]  /*16c10*/  MUFU.EX2 R165, R165 ;  /* 0x000000a500a57308 */ /* 0x000f220000000800 */
        /* <DEDUP_REMOVED lines=15> */
[----:B------:R-:W1:Y:S01]  /*16d10*/  MUFU.EX2 R161, R161 ;  /* 0x000000a100a17308 */ /* 0x000e620000000800 */
[----:B----4-:R-:W-:Y:S01]  /*16d20*/  F2FP.F16.F32.PACK_AB R96, R165, R166 ;  /* 0x000000a6a560723e */ /* 0x010fe200000000ff */
        /* <DEDUP_REMOVED lines=10> */
[----:B------:R-:W-:Y:S01]  /*16dd0*/  FFMA.FTZ R174, R174, UR8, -R178 ;  /* 0x00000008aeae7c23 */ /* 0x000fe200080108b2 */
[----:B------:R-:W-:Y:S01]  /*16de0*/  IADD3 R186, PT, PT, R176, R171, RZ ;  /* 0x000000abb0ba7210 */ /* 0x000fe20007ffe0ff */
        /* <DEDUP_REMOVED lines=11> */
[----:B-1----:R-:W-:-:S07]  /*16ea0*/  F2FP.F16.F32.PACK_AB R99, R159, R160 ;  /* 0x000000a09f63723e */ /* 0x002fce00000000ff */
        /* <DEDUP_REMOVED lines=43> */
[----:B----4-:R-:W-:Y:S01]  /*17160*/  F2FP.F16.F32.PACK_AB R4, R157, R158 ;  /* 0x0000009e9d04723e */ /* 0x010fe200000000ff */
[----:B------:R-:W-:Y:S01]  /*17170*/  FADD.FTZ R158, R158, R161 ;  /* 0x000000a19e9e7221 */ /* 0x000fe20000010000 */
[----:B-1----:R-:W-:-:S05]  /*17180*/  F2FP.F16.F32.PACK_AB R5, R154, R155 ;  /* 0x0000009b9a05723e */ /* 0x002fca00000000ff */
[----:B------:R-:W-:Y:S01]  /*17190*/  HMMA.16816.F32 R96, R96, R6, RZ ;  /* 0x000000066060723c */ /* 0x000fe200000018ff */
[----:B------:R-:W-:Y:S02]  /*171a0*/  F2FP.F16.F32.PACK_AB R6, R152, R153 ;  /* 0x000000999806723e */ /* 0x000fe400000000ff */
        /* <DEDUP_REMOVED lines=30> */
[----:B------:R-:W2:Y:S07]  /*17390*/  LDSM.16.MT88.4 R28, [R171+0xd000] ;  /* 0x00d00000ab1c783b */ /* 0x000eae0000004200 */
[C---:B------:R-:W-:Y:S01]  /*173a0*/  HMMA.16816.F32 R68, R4.reuse, R24, R68 ;  /* 0x000000180444723c */ /* 0x040fe20000001844 */
[----:B-----5:R-:W-:Y:S01]  /*173b0*/  FFMA.FTZ R193, R146, UR8, -R189 ;  /* 0x0000000892c17c23 */ /* 0x020fe200080108bd */
[----:B------:R-:W-:Y:S01]  /*173c0*/  FFMA.FTZ R189, R147, UR8, -R178 ;  /* 0x0000000893bd7c23 */ /* 0x000fe200080108b2 */
[----:B------:R-:W-:Y:S01]  /*173d0*/  IADD3 R178, PT, PT, R176, R167, RZ ;  /* 0x000000a7b0b27210 */ /* 0x000fe20007ffe0ff */
[----:B------:R-:W-:Y:S03]  /*173e0*/  LDSM.16.MT88.4 R144, [R186+0xd800] ;  /* 0x00d80000ba90783b */ /* 0x000fe60000004200 */
[----:B------:R-:W-:Y:S01]  /*173f0*/  MUFU.EX2 R193, R193 ;  /* 0x000000c100c17308 */ /* 0x000fe20000000800 */
[C---:B------:R-:W-:Y:S01]  /*17400*/  HMMA.16816.F32 R72, R4.reuse, R26, R72 ;  /* 0x0000001a0448723c */ /* 0x040fe20000001848 */
[----:B------:R-:W-:Y:S06]  /*17410*/  LDSM.16.MT88.4 R24, [R171+0x11000] ;  /* 0x01100000ab18783b */ /* 0x000fec0000004200 */
[----:B------:R-:W5:Y:S01]  /*17420*/  MUFU.EX2 R189, R189 ;  /* 0x000000bd00bd7308 */ /* 0x000f620000000800 */
        /* <DEDUP_REMOVED lines=20> */
[C---:B---3--:R-:W-:Y:S08]  /*17570*/  HMMA.16816.F32 R60, R4.reuse, R16, R60 ;  /* 0x00000010043c723c */ /* 0x048ff0000000183c */
[C---:B------:R-:W-:Y:S01]  /*17580*/  HMMA.16816.F32 R64, R4.reuse, R18, R64 ;  /* 0x000000120440723c */ /* 0x040fe20000001840 */
[----:B------:R-:W3:Y:S07]  /*17590*/  LDSM.16.MT88.4 R16, [R167+0x5800] ;  /* 0x00580000a710783b */ /* 0x000eee0000004200 */
        /* <DEDUP_REMOVED lines=19> */
[----:B------:R-:W-:Y:S01]  /*176d0*/  HMMA.16816.F32 R100, R4, R22, R100 ;  /* 0x000000160464723c */ /* 0x000fe20000001864 */
[----:B------:R-:W-:Y:S01]  /*176e0*/  F2FP.F16.F32.PACK_AB R4, R192, R191 ;  /* 0x000000bfc004723e */ /* 0x000fe200000000ff */
[----:B------:R-:W-:Y:S01]  /*176f0*/  LDSM.16.MT88.4 R20, [R167+0x3800] ;  /* 0x00380000a714783b */ /* 0x000fe20000004200 */
[----:B-----5:R-:W-:-:S02]  /*17700*/  F2FP.F16.F32.PACK_AB R5, R206, R189 ;  /* 0x000000bdce05723e */ /* 0x020fc400000000ff */
        /* <DEDUP_REMOVED lines=12> */
[----:B------:R-:W-:Y:S01]  /*177d0*/  FADD.FTZ R155, R155, R12 ;  /* 0x0000000c9b9b7221 */ /* 0x000fe20000010000 */
[----:B------:R-:W-:-:S03]  /*177e0*/  FADD.FTZ R12, R157, R158 ;  /* 0x0000009e9d0c7221 */ /* 0x000fc60000010000 */
        /* <DEDUP_REMOVED lines=71> */
[----:B------:R-:W-:-:S02]  /*17c60*/  ISETP.GE.AND P0, PT, R5, RZ, PT ;  /* 0x000000ff0500720c */ /* 0x000fc40003f06270 */
[----:B------:R-:W-:-:S07]  /*17c70*/  LOP3.LUT R5, RZ, R9, RZ, 0x33, !PT ;  /* 0x00000009ff057212 */ /* 0x000fce00078e33ff */
        /* <DEDUP_REMOVED lines=11> */
[----:B------:R-:W-:-:S03]  /*17d30*/  ISETP.NE.AND P1, PT, R9, RZ, PT ;  /* 0x000000ff0900720c */ /* 0x000fc60003f25270 */
[----:B------:R-:W-:Y:S02]  /*17d40*/  @!P0 IMAD.MOV R6, RZ, RZ, -R6 ;  /* 0x000000ffff068224 */ /* 0x000fe400078e0a06 */
[----:B------:R-:W-:-:S04]  /*17d50*/  @!P3 IADD3 R12, PT, PT, -R12, RZ, RZ ;  /* 0x000000ff0c0cb210 */ /* 0x000fc80007ffe1ff */
[C---:B------:R-:W-:Y:S02]  /*17d60*/  SEL R8, R5.reuse, R12, !P1 ;  /* 0x0000000c05087207 */ /* 0x040fe40004800000 */
[----:B------:R-:W-:-:S03]  /*17d70*/  SEL R5, R5, R6, !P1 ;  /* 0x0000000605057207 */ /* 0x000fc60004800000 */
[----:B------:R-:W-:-:S04]  /*17d80*/  IMAD.WIDE R10, R8, 0x4, R198 ;  /* 0x00000004080a7825 */ /* 0x000fc800078e02c6 */
[C---:B------:R-:W-:Y:S01]  /*17d90*/  IMAD.WIDE R12, R5.reuse, 0x4, R198 ;  /* 0x00000004050c7825 */ /* 0x040fe200078e02c6 */
[----:B------:R3:W4:Y:S04]  /*17da0*/  LDG.E R7, desc[UR6][R10.64] ;  /* 0x000000060a077981 */ /* 0x000728000c1e1900 */
[----:B------:R-:W4:Y:S01]  /*17db0*/  LDG.E R6, desc[UR6][R12.64] ;  /* 0x000000060c067981 */ /* 0x000f22000c1e1900 */
[----:B------:R-:W-:Y:S01]  /*17dc0*/  IADD3 R8, PT, PT, R5, -R8, RZ ;  /* 0x8000000805087210 */ /* 0x000fe20007ffe0ff */
[----:B-1----:R-:W-:-:S04]  /*17dd0*/  IMAD.U32 R5, RZ, RZ, UR8 ;  /* 0x00000008ff057e24 */ /* 0x002fc8000f8e00ff */
[----:B------:R-:W-:-:S05]  /*17de0*/  IMAD R9, R8, R9, -0x40 ;  /* 0xffffffc008097424 */ /* 0x000fca00078e0209 */
[----:B------:R-:W-:-:S05]  /*17df0*/  SHF.R.S32.HI R8, RZ, 0x1f, R9 ;  /* 0x0000001fff087819 */ /* 0x000fca0000011409 */
[----:B------:R-:W-:-:S04]  /*17e00*/  IMAD R8, R8, R5, RZ ;  /* 0x0000000508087224 */ /* 0x000fc800078e02ff */
[C---:B------:R-:W-:Y:S02]  /*17e10*/  IMAD R8, R9.reuse, UR9, R8 ;  /* 0x0000000909087c24 */ /* 0x040fe4000f8e0208 */
[----:B---3--:R-:W-:-:S04]  /*17e20*/  IMAD.WIDE.U32 R10, R9, R5, RZ ;  /* 0x00000005090a7225 */ /* 0x008fc800078e00ff */
[----:B------:R-:W-:Y:S01]  /*17e30*/  IMAD.IADD R11, R11, 0x1, R8 ;  /* 0x000000010b0b7824 */ /* 0x000fe200078e0208 */
[----:B----4-:R-:W-:-:S04]  /*17e40*/  IADD3 R6, PT, PT, R7, -R6, RZ ;  /* 0x8000000607067210 */ /* 0x010fc80007ffe0ff */
        /* <DEDUP_REMOVED lines=8> */
.L_x_6577:
        /* <DEDUP_REMOVED lines=8> */
.L_x_6578:
[----:B------:R-:W1:Y:S01]  /*17f50*/  LDCU UR8, c[0x0][0x440] ;  /* 0x00008800ff0877ac */ /* 0x000e620008000800 */
[----:B------:R-:W2:Y:S01]  /*17f60*/  LDC R6, c[0x0][0x3c4] ;  /* 0x0000f100ff067b82 */ /* 0x000ea20000000800 */
[----:B------:R-:W-:Y:S02]  /*17f70*/  SHF.R.U32.HI R182, RZ, 0x1, R186 ;  /* 0x00000001ffb67819 */ /* 0x000fe400000116ba */
[----:B------:R-:W-:Y:S01]  /*17f80*/  LOP3.LUT R7, R2, 0x40, RZ, 0xfc, !PT ;  /* 0x0000004002077812 */ /* 0x000fe200078efcff */
[----:B------:R-:W-:Y:S01]  /*17f90*/  UIADD3 UR15, UPT, UPT, UR4, -0x2, URZ ;  /* 0xfffffffe040f7890 */ /* 0x000fe2000fffe0ff */
[----:B------:R-:W-:Y:S02]  /*17fa0*/  LOP3.LUT R185, R182, 0x8, RZ, 0xc0, !PT ;  /* 0x00000008b6b97812 */ /* 0x000fe400078ec0ff */
[----:B------:R-:W-:Y:S01]  /*17fb0*/  LOP3.LUT R133, R4, 0x8, R133, 0xf8, !PT ;  /* 0x0000000804857812 */ /* 0x000fe200078ef885 */
[----:B------:R-:W-:Y:S01]  /*17fc0*/  UISETP.GT.AND UP1, UPT, UR15, UR20, UPT ;  /* 0x000000140f00728c */ /* 0x000fe2000bf24270 */
[----:B------:R-:W-:-:S02]  /*17fd0*/  LOP3.LUT R4, R2, 0x80, RZ, 0xfc, !PT ;  /* 0x0000008002047812 */ /* 0x000fc400078efcff */
[----:B------:R-:W-:Y:S02]  /*17fe0*/  LOP3.LUT R181, R149, 0x7c00, RZ, 0xc0, !PT ;  /* 0x00007c0095b57812 */ /* 0x000fe400078ec0ff */
[----:B------:R-:W-:Y:S02]  /*17ff0*/  LOP3.LUT R185, R185, 0x1c0, R0, 0xf8, !PT ;  /* 0x000001c0b9b97812 */ /* 0x000fe400078ef800 */
[----:B------:R-:W-:Y:S02]  /*18000*/  LOP3.LUT R207, R0, 0x400, RZ, 0xc0, !PT ;  /* 0x0000040000cf7812 */ /* 0x000fe400078ec0ff */
[----:B-1----:R-:W-:Y:S02]  /*18010*/  ISETP.GE.AND P4, PT, R2, UR8, PT ;  /* 0x0000000802007c0c */ /* 0x002fe4000bf86270 */
[----:B------:R-:W-:Y:S02]  /*18020*/  ISETP.GE.AND P3, PT, R7, UR8, PT ;  /* 0x0000000807007c0c */ /* 0x000fe4000bf66270 */
[----:B------:R-:W-:-:S02]  /*18030*/  LOP3.LUT R8, R133, R2, RZ, 0x3c, !PT ;  /* 0x0000000285087212 */ /* 0x000fc400078e3cff */
[----:B------:R-:W-:Y:S02]  /*18040*/  ISETP.GE.AND P1, PT, R4, UR8, PT ;  /* 0x0000000804007c0c */ /* 0x000fe4000bf26270 */
[----:B------:R-:W-:Y:S01]  /*18050*/  LOP3.LUT R7, R181, 0x200, R0, 0xf8, !PT ;  /* 0x00000200b5077812 */ /* 0x000fe200078ef800 */
[----:B------:R-:W-:Y:S01]  /*18060*/  IMAD R207, R8, 0x2, R207 ;  /* 0x0000000208cf7824 */ /* 0x000fe200078e02cf */
[----:B------:R-:W-:Y:S02]  /*18070*/  LOP3.LUT R4, R185, R2, RZ, 0x3c, !PT ;  /* 0x00000002b9047212 */ /* 0x000fe400078e3cff */
[----:B------:R-:W-:Y:S01]  /*18080*/  LEA R8, P0, R5, R196, 0x5 ;  /* 0x000000c405087211 */ /* 0x000fe200078028ff */
[----:B------:R-:W-:Y:S01]  /*18090*/  @!PT LDS RZ, [RZ] ;  /* 0x00000000fffff984 */ /* 0x000fe20000000800 */
[----:B------:R-:W-:Y:S01]  /*180a0*/  @!PT LDS RZ, [RZ] ;  /* 0x00000000fffff984 */ /* 0x000fe20000000800 */
[----:B------:R-:W-:Y:S01]  /*180b0*/  @!PT LDS RZ, [RZ] ;  /* 0x00000000fffff984 */ /* 0x000fe20000000800 */
[----:B------:R-:W-:Y:S01]  /*180c0*/  @!P4 LDGSTS.E.BYPASS.LTC128B.128 [R134+0xc000], desc[UR6][R196.64] ;  /* 0x0c000000c486cfae */ /* 0x000fe2000b981a06 */
[----:B------:R-:W-:Y:S01]  /*180d0*/  LOP3.LUT R209, R7, R4, RZ, 0xfc, !PT ;  /* 0x0000000407d17212 */ /* 0x000fe200078efcff */
[C---:B------:R-:W-:Y:S01]  /*180e0*/  IMAD.SHL.U32 R7, R5.reuse, 0x20, RZ ;  /* 0x0000002005077824 */ /* 0x040fe200078e00ff */
[C-C-:B--2---:R-:W-:Y:S01]  /*180f0*/  SHF.L.U64.HI R4, R5.reuse, 0x5, R6.reuse ;  /* 0x0000000505047819 */ /* 0x144fe20000010206 */
        /* <DEDUP_REMOVED lines=9> */
[----:B------:R-:W-:Y:S01]  /*18190*/  IMAD.IADD R193, R176, 0x1, R133 ;  /* 0x00000001b0c17824 */ /* 0x000fe200078e0285 */
        /* <DEDUP_REMOVED lines=252> */
[----:B------:R-:W-:Y:S02]  /*19160*/  ISETP.GE.AND P5, PT, R7, R203, PT ;  /* 0x000000cb0700720c */ /* 0x000fe40003fa6270 */
        /* <DEDUP_REMOVED lines=47> */
[C---:B-1----:R-:W-:Y:S01]  /*19460*/  HMMA.16816.F32 R172, R24.reuse, R32, R172 ;  /* 0x0000002018ac723c */ /* 0x042fe200000018ac */
[----:B------:R-:W-:Y:S02]  /*19470*/  FSEL R214, R31, -INF , !P0 ;  /* 0xff8000001fd67808 */ /* 0x000fe40004000000 */
[----:B------:R-:W-:Y:S02]  /*19480*/  FSEL R152, R9, -INF , P5 ;  /* 0xff80000009987808 */ /* 0x000fe40002800000 */
[----:B------:R-:W-:Y:S02]  /*19490*/  ISETP.GE.AND P0, PT, R7, R202, PT ;  /* 0x000000ca0700720c */ /* 0x000fe40003f06270 */
[----:B------:R-:W-:Y:S01]  /*194a0*/  I2FP.F32.S32 R9, R208 ;  /* 0x000000d000097245 */ /* 0x000fe20000201400 */
[----:B------:R-:W-:Y:S01]  /*194b0*/  HMMA.16816.F32 R140, R24, R34, R140 ;  /* 0x00000022188c723c */ /* 0x000fe2000000188c */
[----:B------:R-:W-:-:S02]  /*194c0*/  IABS R207, R207 ;  /* 0x000000cf00cf7213 */ /* 0x000fc40000000000 */
[----:B------:R-:W-:Y:S01]  /*194d0*/  FSEL R152, R152, -INF , !P0 ;  /* 0xff80000098987808 */ /* 0x000fe20004000000 */
[----:B------:R-:W-:Y:S01]  /*194e0*/  FFMA.FTZ R146, R9, -UR14, R146 ;  /* 0x8000000e09927c23 */ /* 0x000fe20008010092 */
[C---:B------:R-:W-:Y:S02]  /*194f0*/  ISETP.GE.AND P5, PT, R7.reuse, R200, PT ;  /* 0x000000c80700720c */ /* 0x040fe40003fa6270 */
[----:B------:R-:W-:Y:S01]  /*19500*/  ISETP.GE.AND P0, PT, R7, R201, PT ;  /* 0x000000c90700720c */ /* 0x000fe20003f06270 */
[----:B------:R-:W-:Y:S01]  /*19510*/  VIADD R7, R14, 0xffffff89 ;  /* 0xffffff890e077836 */ /* 0x000fe20000000000 */
[----:B------:R-:W-:Y:S02]  /*19520*/  I2FP.F32.S32 R8, R207 ;  /* 0x000000cf00087245 */ /* 0x000fe40000201400 */
[----:B------:R-:W-:Y:S02]  /*19530*/  FSEL R32, R146, -INF , P0 ;  /* 0xff80000092207808 */ /* 0x000fe40000000000 */
[----:B------:R-:W-:Y:S01]  /*19540*/  IABS R206, R206 ;  /* 0x000000ce00ce7213 */ /* 0x000fe20000000000 */
[----:B------:R-:W-:Y:S01]  /*19550*/  FFMA.FTZ R8, R8, -UR14, R145 ;  /* 0x8000000e08087c23 */ /* 0x000fe20008010091 */
[----:B------:R-:W-:-:S02]  /*19560*/  ISETP.GE.AND P0, PT, R7, R203, PT ;  /* 0x000000cb0700720c */ /* 0x000fc40003f06270 */
[----:B------:R-:W-:Y:S01]  /*19570*/  FSEL R32, R32, -INF , !P5 ;  /* 0xff80000020207808 */ /* 0x000fe20006800000 */
[C---:B--2---:R-:W-:Y:S01]  /*19580*/  HMMA.16816.F32 R164, R16.reuse, R20, R164 ;  /* 0x0000001410a4723c */ /* 0x044fe200000018a4 */
[----:B------:R-:W-:Y:S02]  /*19590*/  I2FP.F32.S32 R206, R206 ;  /* 0x000000ce00ce7245 */ /* 0x000fe40000201400 */
[----:B------:R-:W-:Y:S02]  /*195a0*/  ISETP.GE.AND P5, PT, R7, R202, PT ;  /* 0x000000ca0700720c */ /* 0x000fe40003fa6270 */
[----:B------:R-:W-:Y:S01]  /*195b0*/  FSEL R8, R8, -INF , P0 ;  /* 0xff80000008087808 */ /* 0x000fe20000000000 */
[----:B------:R-:W-:Y:S01]  /*195c0*/  FFMA.FTZ R147, R206, -UR14, R147 ;  /* 0x8000000ece937c23 */ /* 0x000fe20008010093 */
[----:B------:R-:W-:Y:S01]  /*195d0*/  IABS R205, R205 ;  /* 0x000000cd00cd7213 */ /* 0x000fe20000000000 */
[----:B------:R-:W-:Y:S01]  /*195e0*/  HMMA.16816.F32 R160, R16, R22, R160 ;  /* 0x0000001610a0723c */ /* 0x000fe200000018a0 */
        /* <DEDUP_REMOVED lines=8> */
[----:B------:R-:W-:-:S02]  /*19670*/  ISETP.GE.AND P5, PT, R7, R203, PT ;  /* 0x000000cb0700720c */ /* 0x000fc40003fa6270 */
[----:B------:R-:W-:Y:S02]  /*19680*/  FSEL R20, R20, -INF , !P0 ;  /* 0xff80000014147808 */ /* 0x000fe40004000000 */
[----:B------:R-:W-:Y:S02]  /*19690*/  FSEL R212, R9, -INF , P5 ;  /* 0xff80000009d47808 */ /* 0x000fe40002800000 */
        /* <DEDUP_REMOVED lines=20> */
[----:B------:R-:W-:Y:S02]  /*197e0*/  I2FP.F32.S32 R21, R168 ;  /* 0x000000a800157245 */ /* 0x000fe40000201400 */
[----:B------:R-:W-:Y:S01]  /*197f0*/  FSEL R168, R144, -INF , !P5 ;  /* 0xff80000090a87808 */ /* 0x000fe20006800000 */
[----:B------:R-:W-:Y:S01]  /*19800*/  FFMA.FTZ R175, R34, -UR14, R175 ;  /* 0x8000000e22af7c23 */ /* 0x000fe200080100af */
[----:B------:R-:W-:Y:S01]  /*19810*/  ISETP.GE.AND P0, PT, R7, R200, PT ;  /* 0x000000c80700720c */ /* 0x000fe20003f06270 */
[----:B------:R-:W-:Y:S01]  /*19820*/  FFMA.FTZ R21, R21, -UR14, R140 ;  /* 0x8000000e15157c23 */ /* 0x000fe2000801008c */
[----:B------:R-:W-:Y:S01]  /*19830*/  ISETP.GE.AND P5, PT, R7, R201, PT ;  /* 0x000000c90700720c */ /* 0x000fe20003fa6270 */
[----:B------:R-:W-:Y:S01]  /*19840*/  VIADD R7, R14, 0xffffff98 ;  /* 0xffffff980e077836 */ /* 0x000fe20000000000 */
[----:B------:R-:W-:Y:S01]  /*19850*/  IABS R190, R190 ;  /* 0x000000be00be7213 */ /* 0x000fe20000000000 */
[----:B-1----:R-:W-:Y:S01]  /*19860*/  HMMA.16816.F32 R164, R24, R8, R164 ;  /* 0x0000000818a4723c */ /* 0x002fe200000018a4 */
[----:B------:R-:W-:-:S02]  /*19870*/  FSEL R175, R175, -INF , P5 ;  /* 0xff800000afaf7808 */ /* 0x000fc40002800000 */
[----:B------:R-:W-:Y:S02]  /*19880*/  ISETP.GE.AND P5, PT, R7, R203, PT ;  /* 0x000000cb0700720c */ /* 0x000fe40003fa6270 */
[----:B------:R-:W-:Y:S02]  /*19890*/  FSEL R208, R175, -INF , !P0 ;  /* 0xff800000afd07808 */ /* 0x000fe40004000000 */
[----:B------:R-:W-:Y:S01]  /*198a0*/  FSEL R210, R21, -INF , P5 ;  /* 0xff80000015d27808 */ /* 0x000fe20002800000 */
[----:B------:R-:W-:Y:S01]  /*198b0*/  HMMA.16816.F32 R160, R24, R10, R160 ;  /* 0x0000000a18a0723c */ /* 0x000fe200000018a0 */
[----:B------:R-:W-:Y:S02]  /*198c0*/  ISETP.GE.AND P0, PT, R7, R202, PT ;  /* 0x000000ca0700720c */ /* 0x000fe40003f06270 */
[----:B------:R-:W-:Y:S02]  /*198d0*/  I2FP.F32.S32 R21, R190 ;  /* 0x000000be00157245 */ /* 0x000fe40000201400 */
        /* <DEDUP_REMOVED lines=11> */
[----:B------:R-:W-:Y:S02]  /*19990*/  IABS R170, R170 ;  /* 0x000000aa00aa7213 */ /* 0x000fe40000000000 */
[----:B------:R-:W-:Y:S02]  /*199a0*/  FSEL R206, R142, -INF , !P5 ;  /* 0xff8000008ece7808 */ /* 0x000fe40006800000 */
[----:B------:R-:W-:Y:S02]  /*199b0*/  I2FP.F32.S32 R188, R188 ;  /* 0x000000bc00bc7245 */ /* 0x000fe40000201400 */
[----:B------:R-:W-:Y:S02]  /*199c0*/  ISETP.GE.AND P5, PT, R7, R202, PT ;  /* 0x000000ca0700720c */ /* 0x000fe40003fa6270 */
[----:B------:R-:W-:Y:S01]  /*199d0*/  FSEL R22, R22, -INF , P0 ;  /* 0xff80000016167808 */ /* 0x000fe20000000000 */
[----:B------:R-:W-:Y:S01]  /*199e0*/  FFMA.FTZ R143, R188, -UR14, R143 ;  /* 0x8000000ebc8f7c23 */ /* 0x000fe2000801008f */
[----:B------:R-:W-:-:S02]  /*199f0*/  I2FP.F32.S32 R9, R170 ;  /* 0x000000aa00097245 */ /* 0x000fc40000201400 */
[----:B------:R-:W-:Y:S02]  /*19a00*/  FSEL R170, R22, -INF , !P5 ;  /* 0xff80000016aa7808 */ /* 0x000fe40006800000 */
[----:B------:R-:W-:Y:S01]  /*19a10*/  ISETP.GE.AND P0, PT, R7, R200, PT ;  /* 0x000000c80700720c */ /* 0x000fe20003f06270 */
[----:B------:R-:W-:Y:S01]  /*19a20*/  FFMA.FTZ R9, R9, -UR14, R164 ;  /* 0x8000000e09097c23 */ /* 0x000fe200080100a4 */
[----:B------:R-:W-:Y:S01]  /*19a30*/  ISETP.GE.AND P5, PT, R7, R201, PT ;  /* 0x000000c90700720c */ /* 0x000fe20003fa6270 */
[----:B------:R-:W-:Y:S01]  /*19a40*/  VIADD R7, R14, 0xffffffa0 ;  /* 0xffffffa00e077836 */ /* 0x000fe20000000000 */
[----:B------:R-:W-:Y:S02]  /*19a50*/  IABS R179, R179 ;  /* 0x000000b300b37213 */ /* 0x000fe40000000000 */
[----:B------:R-:W-:Y:S02]  /*19a60*/  FSEL R143, R143, -INF , P5 ;  /* 0xff8000008f8f7808 */ /* 0x000fe40002800000 */
[----:B------:R-:W-:-:S02]  /*19a70*/  ISETP.GE.AND P5, PT, R7, R203, PT ;  /* 0x000000cb0700720c */ /* 0x000fc40003fa6270 */
[----:B------:R-:W-:Y:S02]  /*19a80*/  FSEL R174, R143, -INF , !P0 ;  /* 0xff8000008fae7808 */ /* 0x000fe40004000000 */
[----:B------:R-:W-:Y:S02]  /*19a90*/  FSEL R188, R9, -INF , P5 ;  /* 0xff80000009bc7808 */ /* 0x000fe40002800000 */
[----:B------:R-:W-:Y:S02]  /*19aa0*/  ISETP.GE.AND P0, PT, R7, R202, PT ;  /* 0x000000ca0700720c */ /* 0x000fe40003f06270 */
[----:B------:R-:W-:Y:S02]  /*19ab0*/  I2FP.F32.S32 R9, R179 ;  /* 0x000000b300097245 */ /* 0x000fe40000201400 */
[----:B------:R-:W-:Y:S02]  /*19ac0*/  IABS R178, R178 ;  /* 0x000000b200b27213 */ /* 0x000fe40000000000 */
[----:B------:R-:W-:Y:S01]  /*19ad0*/  FSEL R188, R188, -INF , !P0 ;  /* 0xff800000bcbc7808 */ /* 0x000fe20004000000 */
[----:B------:R-:W-:Y:S01]  /*19ae0*/  FFMA.FTZ R9, R9, -UR14, R166 ;  /* 0x8000000e09097c23 */ /* 0x000fe200080100a6 */
[----:B------:R-:W-:-:S02]  /*19af0*/  ISETP.GE.AND P5, PT, R7, R200, PT ;  /* 0x000000c80700720c */ /* 0x000fc40003fa6270 */
[----:B------:R-:W-:Y:S02]  /*19b00*/  I2FP.F32.S32 R10, R178 ;  /* 0x000000b2000a7245 */ /* 0x000fe40000201400 */
[----:B------:R-:W-:Y:S01]  /*19b10*/  ISETP.GE.AND P0, PT, R7, R201, PT ;  /* 0x000000c90700720c */ /* 0x000fe20003f06270 */
[----:B------:R-:W-:Y:S01]  /*19b20*/  VIADD R7, R14, 0xffffffa1 ;  /* 0xffffffa10e077836 */ /* 0x000fe20000000000 */
[----:B------:R-:W-:Y:S01]  /*19b30*/  IABS R8, R177 ;  /* 0x000000b100087213 */ /* 0x000fe20000000000 */
[----:B------:R-:W-:Y:S01]  /*19b40*/  FFMA.FTZ R10, R10, -UR14, R165 ;  /* 0x8000000e0a0a7c23 */ /* 0x000fe200080100a5 */
[----:B------:R-:W-:Y:S02]  /*19b50*/  IABS R138, R138 ;  /* 0x0000008a008a7213 */ /* 0x000fe40000000000 */
[----:B------:R-:W-:Y:S02]  /*19b60*/  FSEL R9, R9, -INF , P0 ;  /* 0xff80000009097808 */ /* 0x000fe40000000000 */
[----:B------:R-:W-:Y:S01]  /*19b70*/  I2FP.F32.S32 R8, R8 ;  /* 0x0000000800087245 */ /* 0x000fe20000201400 */
[----:B------:R-:W-:Y:S01]  /*19b80*/  IMAD.MOV.U32 R11, RZ, RZ, R138 ;  /* 0x000000ffff0b7224 */ /* 0x000fe200078e008a */
[----:B------:R-:W-:-:S02]  /*19b90*/  ISETP.GE.AND P0, PT, R7, R203, PT ;  /* 0x000000cb0700720c */ /* 0x000fc40003f06270 */
[----:B------:R-:W-:Y:S01]  /*19ba0*/  FSEL R138, R9, -INF , !P5 ;  /* 0xff800000098a7808 */ /* 0x000fe20006800000 */
[----:B------:R-:W-:Y:S01]  /*19bb0*/  FFMA.FTZ R8, R8, -UR14, R167 ;  /* 0x8000000e08087c23 */ /* 0x000fe200080100a7 */
[C---:B------:R-:W-:Y:S02]  /*19bc0*/  ISETP.GE.AND P5, PT, R7.reuse, R202, PT ;  /* 0x000000ca0700720c */ /* 0x040fe40003fa6270 */
[----:B------:R-:W-:Y:S01]  /*19bd0*/  FSEL R192, R10, -INF , P0 ;  /* 0xff8000000ac07808 */ /* 0x000fe20000000000 */
[----:B------:R-:W-:Y:S01]  /*19be0*/  VIADD R10, R14, 0xffffffa8 ;  /* 0xffffffa80e0a7836 */ /* 0x000fe20000000000 */
[----:B------:R-:W-:Y:S02]  /*19bf0*/  I2FP.F32.S32 R11, R11 ;  /* 0x0000000b000b7245 */ /* 0x000fe40000201400 */
[----:B------:R-:W-:Y:S02]  /*19c00*/  ISETP.GE.AND P0, PT, R7, R201, PT ;  /* 0x000000c90700720c */ /* 0x000fe40003f06270 */
[----:B------:R-:W-:Y:S01]  /*19c10*/  FSEL R192, R192, -INF , !P5 ;  /* 0xff800000c0c07808 */ /* 0x000fe20006800000 */
[----:B------:R-:W-:Y:S01]  /*19c20*/  FFMA.FTZ R11, R11, -UR14, R160 ;  /* 0x8000000e0b0b7c23 */ /* 0x000fe200080100a0 */
[----:B------:R-:W-:-:S02]  /*19c30*/  ISETP.GE.AND P5, PT, R7, R200, PT ;  /* 0x000000c80700720c */ /* 0x000fc40003fa6270 */
[----:B------:R-:W-:Y:S02]  /*19c40*/  FSEL R8, R8, -INF , P0 ;  /* 0xff80000008087808 */ /* 0x000fe40000000000 */
[----:B------:R-:W-:Y:S02]  /*19c50*/  IABS R7, R136 ;  /* 0x0000008800077213 */ /* 0x000fe40000000000 */
[----:B------:R-:W-:Y:S02]  /*19c60*/  IABS R176, R176 ;  /* 0x000000b000b07213 */ /* 0x000fe40000000000 */
[----:B------:R-:W-:Y:S02]  /*19c70*/  ISETP.GE.AND P0, PT, R10, R203, PT ;  /* 0x000000cb0a00720c */ /* 0x000fe40003f06270 */
[----:B------:R-:W-:Y:S01]  /*19c80*/  FSEL R136, R8, -INF , !P5 ;  /* 0xff80000008887808 */ /* 0x000fe20006800000 */
[----:B------:R-:W-:Y:S01]  /*19c90*/  IMAD.MOV.U32 R8, RZ, RZ, R7 ;  /* 0x000000ffff087224 */ /* 0x000fe200078e0007 */
[----:B------:R-:W-:-:S02]  /*19ca0*/  I2FP.F32.S32 R9, R176 ;  /* 0x000000b000097245 */ /* 0x000fc40000201400 */
[C---:B------:R-:W-:Y:S02]  /*19cb0*/  ISETP.GE.AND P5, PT, R10.reuse, R202, PT ;  /* 0x000000ca0a00720c */ /* 0x040fe40003fa6270 */
[----:B------:R-:W-:Y:S01]  /*19cc0*/  FSEL R11, R11, -INF , P0 ;  /* 0xff8000000b0b7808 */ /* 0x000fe20000000000 */
[----:B------:R-:W-:Y:S01]  /*19cd0*/  FFMA.FTZ R9, R9, -UR14, R162 ;  /* 0x8000000e09097c23 */ /* 0x000fe200080100a2 */
[----:B------:R-:W-:Y:S02]  /*19ce0*/  IABS R171, R171 ;  /* 0x000000ab00ab7213 */ /* 0x000fe40000000000 */
[----:B------:R-:W-:Y:S02]  /*19cf0*/  I2FP.F32.S32 R8, R8 ;  /* 0x0000000800087245 */ /* 0x000fe40000201400 */
[----:B------:R-:W-:Y:S01]  /*19d00*/  FSEL R190, R11, -INF , !P5 ;  /* 0xff8000000bbe7808 */ /* 0x000fe20006800000 */
[----:B------:R-:W-:Y:S01]  /*19d10*/  IMAD.MOV.U32 R7, RZ, RZ, R171 ;  /* 0x000000ffff077224 */ /* 0x000fe200078e00ab */
[----:B------:R-:W-:Y:S01]  /*19d20*/  ISETP.GE.AND P5, PT, R10, R201, PT ;  /* 0x000000c90a00720c */ /* 0x000fe20003fa6270 */
[----:B------:R-:W-:Y:S01]  /*19d30*/  FFMA.FTZ R8, R8, -UR14, R161 ;  /* 0x8000000e08087c23 */ /* 0x000fe200080100a1 */
[----:B------:R-:W-:-:S02]  /*19d40*/  ISETP.GE.AND P0, PT, R10, R200, PT ;  /* 0x000000c80a00720c */ /* 0x000fc40003f06270 */
[----:B------:R-:W-:Y:S02]  /*19d50*/  FSEL R9, R9, -INF , P5 ;  /* 0xff80000009097808 */ /* 0x000fe40002800000 */
[----:B------:R-:W-:Y:S02]  /*19d60*/  ISETP.GE.AND P5, PT, R5, R203, PT ;  /* 0x000000cb0500720c */ /* 0x000fe40003fa6270 */
        /* <DEDUP_REMOVED lines=123> */
.L_x_6580:
        /* <DEDUP_REMOVED lines=8> */
.L_x_6581:
        /* <DEDUP_REMOVED lines=70> */
.L_x_6579:
        /* <DEDUP_REMOVED lines=407> */
.L_x_6576:
[----:B------:R-:W-:-:S12]  /*1c370*/  UIADD3 UR4, UPT, UPT, UR15, -0x1, URZ ;  /* 0xffffffff0f047890 */ /* 0x000fd8000fffe0ff */
.L_x_6582:
[----:B------:R-:W-:Y:S01]  /*1c380*/  UISETP.GE.AND UP0, UPT, UR4, UR20, UPT ;  /* 0x000000140400728c */ /* 0x000fe2000bf06270 */
[----:B------:R-:W-:-:S08]  /*1c390*/  MOV R183, 0x40 ;  /* 0x0000004000b77802 */ /* 0x000fd00000000f00 */
[----:B------:R-:W-:Y:S05]  /*1c3a0*/  BRA.U !UP0, `(.L_x_6583) ;  /* 0x0000004908007547 */ /* 0x000fea000b800000 */
[----:B------:R-:W1:Y:S01]  /*1c3b0*/  S2UR UR5, SR_CgaCtaId ;  /* 0x00000000000579c3 */ /* 0x000e620000008800 */
[----:B------:R-:W-:Y:S01]  /*1c3c0*/  USHF.L.U32 UR16, UR4, 0x6, URZ ;  /* 0x0000000604107899 */ /* 0x000fe200080006ff */
[----:B------:R-:W-:Y:S01]  /*1c3d0*/  LOP3.LUT R185, R185, R2, RZ, 0x3c, !PT ;  /* 0x00000002b9b97212 */ /* 0x000fe200078e3cff */
[----:B------:R-:W-:Y:S01]  /*1c3e0*/  UMOV UR18, 0x400 ;  /* 0x0000040000127882 */ /* 0x000fe20000000000 */
[----:B------:R-:W-:Y:S01]  /*1c3f0*/  IADD3 R206, PT, PT, R184, UR24, R187 ;  /* 0x00000018b8ce7c10 */ /* 0x000fe2000fffe0bb */
        /* <DEDUP_REMOVED lines=29> */
.L_x_6587:
[----:B------:R-:W-:Y:S01]  /*1c5d0*/  @!P3 IADD3 R9, P0, PT, RZ, -R204, RZ ;  /* 0x800000ccff09b210 */ /* 0x000fe20007f1e0ff */
[----:B------:R-:W2:Y:S01]  /*1c5e0*/  S2R R186, SR_TID.X ;  /* 0x0000000000ba7919 */ /* 0x000ea20000002100 */
[----:B------:R-:W5:Y:S01]  /*1c5f0*/  @!P3 LDC R8, c[0x0][0x3c0] ;  /* 0x0000f000ff08bb82 */ /* 0x000f620000000800 */
[----:B------:R-:W-:Y:S07]  /*1c600*/  DEPBAR.LE SB0, 0x0 ;  /* 0x000080000000791a */ /* 0x000fee0000000000 */
[----:B------:R-:W1:Y:S08]  /*1c610*/  LDC R11, c[0x0][0x3c4] ;  /* 0x0000f100ff0b7b82 */ /* 0x000e700000000800 */
[----:B------:R-:W-:Y:S01]  /*1c620*/  BAR.SYNC.DEFER_BLOCKING 0x0 ;  /* 0x0000000000007b1d */ /* 0x000fe20000010000 */
[C---:B--2---:R-:W-:Y:S01]  /*1c630*/  LOP3.LUT R10, R186.reuse, 0x38, RZ, 0xc0, !PT ;  /* 0x00000038ba0a7812 */ /* 0x044fe200078ec0ff */
[C---:B------:R-:W-:Y:S01]  /*1c640*/  IMAD.SHL.U32 R3, R186.reuse, 0x8, RZ ;  /* 0x00000008ba037824 */ /* 0x040fe200078e00ff */
[----:B------:R-:W-:Y:S01]  /*1c650*/  SHF.R.U32.HI R182, RZ, 0x1, R186 ;  /* 0x00000001ffb67819 */ /* 0x000fe200000116ba */
[----:B------:R-:W-:Y:S02]  /*1c660*/  IMAD.SHL.U32 R6, R186, 0x40, RZ ;  /* 0x00000040ba067824 */ /* 0x000fe400078e00ff */
[----:B-----5:R-:W-:Y:S01]  /*1c670*/  @!P3 IMAD.SHL.U32 R12, R8, 0x40, RZ ;  /* 0x00000040080cb824 */ /* 0x020fe200078e00ff */
[--C-:B------:R-:W-:Y:S01]  /*1c680*/  LOP3.LUT R10, R10, 0x1f8, R3.reuse, 0x78, !PT ;  /* 0x000001f80a0a7812 */ /* 0x100fe200078e7803 */
[----:B------:R-:W-:Y:S01]  /*1c690*/  IMAD.SHL.U32 R14, R186, 0x20, RZ ;  /* 0x00000020ba0e7824 */ /* 0x000fe200078e00ff */
[----:B------:R-:W-:Y:S01]  /*1c6a0*/  LOP3.LUT R7, R182, 0x8, RZ, 0xc0, !PT ;  /* 0x00000008b6077812 */ /* 0x000fe200078ec0ff */
[----:B------:R-:W-:Y:S01]  /*1c6b0*/  @!P3 IMAD.X R12, RZ, RZ, ~R12, P0 ;  /* 0x000000ffff0cb224 */ /* 0x000fe200000e0e0c */
[--C-:B------:R-:W-:Y:S02]  /*1c6c0*/  LOP3.LUT R215, R10, 0x1e00, R3.reuse, 0xf8, !PT ;  /* 0x00001e000ad77812 */ /* 0x100fe400078ef803 */
[----:B------:R-:W-:Y:S02]  /*1c6d0*/  LOP3.LUT R10, R3, 0x38, RZ, 0xc0, !PT ;  /* 0x00000038030a7812 */ /* 0x000fe400078ec0ff */
[----:B------:R-:W-:Y:S02]  /*1c6e0*/  LOP3.LUT R5, R6, 0x1c0, RZ, 0xc0, !PT ;  /* 0x000001c006057812 */ /* 0x000fe400078ec0ff */
[C---:B-1----:R-:W-:Y:S02]  /*1c6f0*/  ISETP.GE.AND P5, PT, R10.reuse, UR12, PT ;  /* 0x0000000c0a007c0c */ /* 0x042fe4000bfa6270 */
        /* <DEDUP_REMOVED lines=9> */
[----:B------:R-:W-:Y:S01]  /*1c790*/  LOP3.LUT R4, R4, 0x38, R3, 0x78, !PT ;  /* 0x0000003804047812 */ /* 0x000fe200078e7803 */
[----:B------:R-:W-:Y:S01]  /*1c7a0*/  UMOV UR5, UR15 ;  /* 0x0000000f00057c82 */ /* 0x000fe20008000000 */
        /* <DEDUP_REMOVED lines=71> */
.L_x_6584:
        /* <DEDUP_REMOVED lines=319> */
.L_x_6586:
        /* <DEDUP_REMOVED lines=69> */
.L_x_6585:
        /* <DEDUP_REMOVED lines=23> */
[C---:B------:R-:W-:Y:S01]  /*1e5d0*/  ISETP.GE.AND P4, PT, R135.reuse, R201, PT ;  /* 0x000000c98700720c */ /* 0x040fe20003f86270 */
[C---:B------:R-:W-:Y:S01]  /*1e5e0*/  VIADD R133, R206.reuse, 0xfffffff0 ;  /* 0xfffffff0ce857836 */ /* 0x040fe20000000000 */
        /* <DEDUP_REMOVED lines=61> */
[----:B------:R-:W-:Y:S01]  /*1e9c0*/  I2FP.F32.S32 R132, R132 ;  /* 0x0000008400847245 */ /* 0x000fe20000201400 */
[----:B------:R-:W-:Y:S01]  /*1e9d0*/  FFMA.FTZ R33, R136, -UR14, R33 ;  /* 0x8000000e88217c23 */ /* 0x000fe20008010021 */
[----:B------:R-:W-:Y:S01]  /*1e9e0*/  FSEL R141, R4, -INF , P5 ;  /* 0xff800000048d7808 */ /* 0x000fe20002800000 */
[C---:B------:R-:W-:Y:S01]  /*1e9f0*/  VIADD R4, R205.reuse, 0x18 ;  /* 0x00000018cd047836 */ /* 0x040fe20000000000 */
[----:B------:R-:W-:Y:S01]  /*1ea00*/  ISETP.GE.AND P1, PT, R142, R201, PT ;  /* 0x000000c98e00720c */ /* 0x000fe20003f26270 */
[C---:B------:R-:W-:Y:S01]  /*1ea10*/  FFMA.FTZ R29, R132.reuse, -UR14, R29 ;  /* 0x8000000e841d7c23 */ /* 0x040fe2000801001d */
[----:B------:R-:W-:Y:S01]  /*1ea20*/  IADD3 R140, PT, PT, R205, -0x18, RZ ;  /* 0xffffffe8cd8c7810 */ /* 0x000fe20007ffe0ff */
[----:B------:R-:W-:Y:S01]  /*1ea30*/  FFMA.FTZ R35, R132, -UR14, R35 ;  /* 0x8000000e84237c23 */ /* 0x000fe20008010023 */
[----:B------:R-:W-:Y:S01]  /*1ea40*/  ISETP.GE.AND P5, PT, R137, R203, PT ;  /* 0x000000cb8900720c */ /* 0x000fe20003fa6270 */
[----:B------:R-:W-:Y:S01]  /*1ea50*/  VIADD R132, R205, 0xfffffff9 ;  /* 0xfffffff9cd847836 */ /* 0x000fe20000000000 */
[----:B------:R-:W-:Y:S02]  /*1ea60*/  I2FP.F32.S32 R133, R133 ;  /* 0x0000008500857245 */ /* 0x000fe40000201400 */
[----:B------:R-:W-:Y:S02]  /*1ea70*/  FSEL R136, R7, -INF , P1 ;  /* 0xff80000007887808 */ /* 0x000fe40000800000 */
[----:B------:R-:W-:Y:S01]  /*1ea80*/  ISETP.GE.AND P1, PT, R140, R201, PT ;  /* 0x000000c98c00720c */ /* 0x000fe20003f26270 */
[----:B------:R-:W-:Y:S01]  /*1ea90*/  FFMA.FTZ R30, R133, -UR14, R30 ;  /* 0x8000000e851e7c23 */ /* 0x000fe2000801001e */
[----:B------:R-:W-:Y:S01]  /*1eaa0*/  FSEL R5, R9, -INF , P5 ;  /* 0xff80000009057808 */ /* 0x000fe20002800000 */
[----:B------:R-:W-:Y:S01]  /*1eab0*/  FFMA.FTZ R24, R133, -UR14, R24 ;  /* 0x8000000e85187c23 */ /* 0x000fe20008010018 */
[-C--:B------:R-:W-:Y:S02]  /*1eac0*/  ISETP.GE.AND P5, PT, R134, R203.reuse, PT ;  /* 0x000000cb8600720c */ /* 0x080fe40003fa6270 */
[----:B------:R-:W-:Y:S02]  /*1ead0*/  IADD3 R133, PT, PT, R205, -0x8, RZ ;  /* 0xfffffff8cd857810 */ /* 0x000fe40007ffe0ff */
[----:B------:R-:W-:Y:S02]  /*1eae0*/  FSEL R9, R10, -INF , P1 ;  /* 0xff8000000a097808 */ /* 0x000fe40000800000 */
[----:B------:R-:W-:Y:S02]  /*1eaf0*/  FSEL R173, R13, -INF , P5 ;  /* 0xff8000000dad7808 */ /* 0x000fe40002800000 */
[-C--:B------:R-:W-:Y:S02]  /*1eb00*/  ISETP.GE.AND P1, PT, R132, R203.reuse, PT ;  /* 0x000000cb8400720c */ /* 0x080fe40003f26270 */
[-C--:B------:R-:W-:Y:S02]  /*1eb10*/  ISETP.GE.AND P5, PT, R133, R203.reuse, PT ;  /* 0x000000cb8500720c */ /* 0x080fe40003fa6270 */
[----:B------:R-:W-:Y:S02]  /*1eb20*/  FSEL R143, R6, -INF , P4 ;  /* 0xff800000068f7808 */ /* 0x000fe40002000000 */
[----:B------:R-:W-:Y:S02]  /*1eb30*/  FSEL R177, R17, -INF , P1 ;  /* 0xff80000011b17808 */ /* 0x000fe40000800000 */
[----:B------:R-:W-:Y:S02]  /*1eb40*/  ISETP.GE.AND P4, PT, R140, R203, PT ;  /* 0x000000cb8c00720c */ /* 0x000fe40003f86270 */
[----:B------:R-:W-:Y:S02]  /*1eb50*/  FSEL R193, R16, -INF , P5 ;  /* 0xff80000010c17808 */ /* 0x000fe40002800000 */
[----:B------:R-:W-:Y:S02]  /*1eb60*/  ISETP.GE.AND P1, PT, R134, R201, PT ;  /* 0x000000c98600720c */ /* 0x000fe40003f26270 */
[C---:B------:R-:W-:Y:S02]  /*1eb70*/  IADD3 R135, PT, PT, R205.reuse, -0x10, RZ ;  /* 0xfffffff0cd877810 */ /* 0x040fe40007ffe0ff */
[C---:B------:R-:W-:Y:S02]  /*1eb80*/  IADD3 R16, PT, PT, R205.reuse, 0x1, RZ ;  /* 0x00000001cd107810 */ /* 0x040fe40007ffe0ff */
[----:B------:R-:W-:Y:S01]  /*1eb90*/  FSEL R138, R8, -INF , P4 ;  /* 0xff800000088a7808 */ /* 0x000fe20002000000 */
[----:B------:R-:W-:Y:S01]  /*1eba0*/  VIADD R8, R205, 0x10 ;  /* 0x00000010cd087836 */ /* 0x000fe20000000000 */
[----:B------:R-:W-:Y:S02]  /*1ebb0*/  FSEL R175, R15, -INF , P1 ;  /* 0xff8000000faf7808 */ /* 0x000fe40000800000 */
[-C--:B------:R-:W-:Y:S02]  /*1ebc0*/  ISETP.GE.AND P4, PT, R135, R203.reuse, PT ;  /* 0x000000cb8700720c */ /* 0x080fe40003f86270 */
[----:B------:R-:W-:Y:S02]  /*1ebd0*/  ISETP.GE.AND P1, PT, R16, R203, PT ;  /* 0x000000cb1000720c */ /* 0x000fe40003f26270 */
[----:B------:R-:W-:Y:S01]  /*1ebe0*/  FSEL R217, R12, -INF , P4 ;  /* 0xff8000000cd97808 */ /* 0x000fe20002000000 */
[----:B------:R-:W-:Y:S01]  /*1ebf0*/  VIADD R12, R205, 0x8 ;  /* 0x00000008cd0c7836 */ /* 0x000fe20000000000 */
[----:B------:R-:W-:Y:S02]  /*1ec00*/  FSEL R21, R21, -INF , P1 ;  /* 0xff80000015157808 */ /* 0x000fe40000800000 */
[----:B------:R-:W-:Y:S02]  /*1ec10*/  ISETP.GE.AND P1, PT, R133, R201, PT ;  /* 0x000000c98500720c */ /* 0x000fe40003f26270 */
[----:B------:R-:W-:Y:S02]  /*1ec20*/  IABS R3, R3 ;  /* 0x0000000300037213 */ /* 0x000fe40000000000 */
[----:B------:R-:W-:Y:S02]  /*1ec30*/  FSEL R18, R18, -INF , P1 ;  /* 0xff80000012127808 */ /* 0x000fe40000800000 */
[----:B------:R-:W-:Y:S02]  /*1ec40*/  ISETP.GE.AND P1, PT, R12, R203, PT ;  /* 0x000000cb0c00720c */ /* 0x000fe40003f26270 */
[-C--:B------:R-:W-:Y:S02]  /*1ec50*/  ISETP.GE.AND P4, PT, R137, R201.reuse, PT ;  /* 0x000000c98900720c */ /* 0x080fe40003f86270 */
[----:B------:R-:W-:Y:S02]  /*1ec60*/  FSEL R24, R24, -INF , P1 ;  /* 0xff80000018187808 */ /* 0x000fe40000800000 */
[-C--:B------:R-:W-:Y:S02]  /*1ec70*/  ISETP.GE.AND P5, PT, R135, R201.reuse, PT ;  /* 0x000000c98700720c */ /* 0x080fe40003fa6270 */
[----:B------:R-:W-:Y:S02]  /*1ec80*/  ISETP.GE.AND P1, PT, R16, R201, PT ;  /* 0x000000c91000720c */ /* 0x000fe40003f26270 */
[----:B------:R-:W-:Y:S02]  /*1ec90*/  I2FP.F32.S32 R3, R3 ;  /* 0x0000000300037245 */ /* 0x000fe40000201400 */
[----:B------:R-:W-:Y:S02]  /*1eca0*/  IADD3 R6, PT, PT, R205, 0x11, RZ ;  /* 0x00000011cd067810 */ /* 0x000fe40007ffe0ff */
[----:B------:R-:W-:Y:S01]  /*1ecb0*/  FSEL R7, R11, -INF , P4 ;  /* 0xff8000000b077808 */ /* 0x000fe20002000000 */
[----:B------:R-:W-:Y:S01]  /*1ecc0*/  FFMA.FTZ R28, R3, -UR14, R28 ;  /* 0x8000000e031c7c23 */ /* 0x000fe2000801001c */
[----:B------:R-:W-:Y:S01]  /*1ecd0*/  ISETP.GE.AND P4, PT, R205, R203, PT ;  /* 0x000000cbcd00720c */ /* 0x000fe20003f86270 */
[----:B------:R-:W-:Y:S01]  /*1ece0*/  FFMA.FTZ R34, R3, -UR14, R34 ;  /* 0x8000000e03227c23 */ /* 0x000fe20008010022 */
        /* <DEDUP_REMOVED lines=10> */
[----:B------:R-:W-:Y:S02]  /*1ed90*/  IADD3 R10, PT, PT, R205, 0x9, RZ ;  /* 0x00000009cd0a7810 */ /* 0x000fe40007ffe0ff */
[----:B------:R-:W-:Y:S02]  /*1eda0*/  ISETP.GE.AND P5, PT, R12, R201, PT ;  /* 0x000000c90c00720c */ /* 0x000fe40003fa6270 */
[-C--:B------:R-:W-:Y:S02]  /*1edb0*/  ISETP.GE.AND P0, PT, R3, R203.reuse, PT ;  /* 0x000000cb0300720c */ /* 0x080fe40003f06270 */
[-C--:B------:R-:W-:Y:S02]  /*1edc0*/  ISETP.GE.AND P1, PT, R4, R203.reuse, PT ;  /* 0x000000cb0400720c */ /* 0x080fe40003f26270 */
        /* <DEDUP_REMOVED lines=478> */
.L_x_6583:
[----:B------:R-:W1:Y:S01]  /*20bb0*/  SHFL.BFLY PT, R2, R213, 0x2, 0x1f ;  /* 0x0c401f00d5027f89 */ /* 0x000e6200000e0000 */
[----:B------:R-:W2:Y:S01]  /*20bc0*/  S2UR UR11, SR_CTAID.X ;  /* 0x00000000000b79c3 */ /* 0x000ea20000002500 */
[C---:B------:R-:W-:Y:S01]  /*20bd0*/  SHF.L.U32 R11, R186.reuse, 0x4, RZ ;  /* 0x00000004ba0b7819 */ /* 0x040fe200000006ff */
[----:B------:R-:W3:Y:S01]  /*20be0*/  LDCU.64 UR8, c[0x0][0x430] ;  /* 0x00008600ff0877ac */ /* 0x000ee20008000a00 */
[----:B------:R-:W4:Y:S01]  /*20bf0*/  SHFL.BFLY PT, R0, R211, 0x2, 0x1f ;  /* 0x0c401f00d3007f89 */ /* 0x000f2200000e0000 */
[C---:B------:R-:W-:Y:S01]  /*20c00*/  R2P PR, R186.reuse, 0x18 ;  /* 0x00000018ba007804 */ /* 0x040fe20000000000 */
[----:B------:R-:W-:Y:S01]  /*20c10*/  BSSY.RECONVERGENT B0, `(.L_x_6588) ;  /* 0x0000101000007945 */ /* 0x000fe20003800200 */
[----:B------:R-:W-:Y:S01]  /*20c20*/  LOP3.LUT R7, R11, 0x1c0, RZ, 0xc0, !PT ;  /* 0x000001c00b077812 */ /* 0x000fe200078ec0ff */
[----:B------:R-:W5:Y:S01]  /*20c30*/  LDCU UR12, c[0x0][0x3e0] ;  /* 0x00007c00ff0c77ac */ /* 0x000f620008000800 */
[C---:B------:R-:W-:Y:S01]  /*20c40*/  SHF.L.U32 R4, R186.reuse, 0x2, RZ ;  /* 0x00000002ba047819 */ /* 0x040fe200000006ff */
[----:B------:R-:W3:Y:S01]  /*20c50*/  S2UR UR15, SR_CTAID.Y ;  /* 0x00000000000f79c3 */ /* 0x000ee20000002600 */
[----:B------:R-:W-:Y:S01]  /*20c60*/  LOP3.LUT P6, RZ, R186, 0x3, RZ, 0xc0, !PT ;  /* 0x00000003baff7812 */ /* 0x000fe200078cc0ff */
[----:B------:R-:W5:Y:S01]  /*20c70*/  LDCU UR10, c[0x0][0x44c] ;  /* 0x00008980ff0a77ac */ /* 0x000f620008000800 */
[----:B------:R-:W-:-:S02]  /*20c80*/  LOP3.LUT R13, R4, 0x1f8, RZ, 0xc0, !PT ;  /* 0x000001f8040d7812 */ /* 0x000fc400078ec0ff */
[----:B------:R-:W-:Y:S01]  /*20c90*/  SEL R183, R183, 0xffffffc0, !P3 ;  /* 0xffffffc0b7b77807 */ /* 0x000fe20005800000 */
[----:B------:R-:W-:Y:S01]  /*20ca0*/  UIADD3 UR13, UPT, UPT, -UR23, URZ, URZ ;  /* 0x000000ff170d7290 */ /* 0x000fe2000fffe1ff */
[----:B------:R-:W-:Y:S01]  /*20cb0*/  LOP3.LUT R11, R11, 0x10, RZ, 0xc0, !PT ;  /* 0x000000100b0b7812 */ /* 0x000fe200078ec0ff */
[----:B------:R-:W5:Y:S01]  /*20cc0*/  S2UR UR14, SR_CTAID.Z ;  /* 0x00000000000e79c3 */ /* 0x000f620000002700 */
[----:B------:R-:W-:Y:S01]  /*20cd0*/  SEL R180, R180, 0xffffffe0, !P2 ;  /* 0xffffffe0b4b47807 */ /* 0x000fe20005000000 */
[----:B-1----:R-:W-:Y:S01]  /*20ce0*/  FADD.FTZ R2, R2, R213 ;  /* 0x000000d502027221 */ /* 0x002fe20000010000 */
[----:B--2---:R-:W-:Y:S01]  /*20cf0*/  USHF.L.U32 UR11, UR11, 0x6, URZ ;  /* 0x000000060b0b7899 */ /* 0x004fe200080006ff */
[----:B----4-:R-:W-:-:S03]  /*20d00*/  FADD.FTZ R9, R0, R211 ;  /* 0x000000d300097221 */ /* 0x010fc60000010000 */
[----:B------:R-:W1:Y:S01]  /*20d10*/  SHFL.BFLY PT, R5, R2, 0x1, 0x1f ;  /* 0x0c201f0002057f89 */ /* 0x000e6200000e0000 */
[----:B------:R-:W-:Y:S01]  /*20d20*/  SHF.L.U32 R0, R186, 0x1, RZ ;  /* 0x00000001ba007819 */ /* 0x000fe200000006ff */
[----:B------:R-:W-:Y:S02]  /*20d30*/  UIADD3 UR4, UPT, UPT, -UR11, UR21, URZ ;  /* 0x000000150b047290 */ /* 0x000fe4000fffe1ff */
[----:B------:R-:W2:Y:S01]  /*20d40*/  SHFL.BFLY PT, R6, R9, 0x1, 0x1f ;  /* 0x0c201f0009067f89 */ /* 0x000ea200000e0000 */
[--C-:B------:R-:W-:Y:S01]  /*20d50*/  LOP3.LUT R12, R181, 0x6, R0.reuse, 0xf8, !PT ;  /* 0x00000006b50c7812 */ /* 0x100fe200078ef800 */
[----:B---3--:R-:W-:Y:S01]  /*20d60*/  UIMAD UR8, UR15, UR8, UR23 ;  /* 0x000000080f0872a4 */ /* 0x008fe2000f8e0217 */
[----:B------:R-:W-:Y:S02]  /*20d70*/  LOP3.LUT R7, R7, 0x38, R0, 0xf8, !PT ;  /* 0x0000003807077812 */ /* 0x000fe400078ef800 */
[--C-:B------:R-:W-:Y:S02]  /*20d80*/  SHF.R.U32.HI R0, RZ, 0x2, R186.reuse ;  /* 0x00000002ff007819 */ /* 0x100fe400000116ba */
[----:B------:R-:W-:-:S02]  /*20d90*/  SHF.R.U32.HI R186, RZ, 0x4, R186 ;  /* 0x00000004ffba7819 */ /* 0x000fc400000116ba */
[----:B------:R-:W-:Y:S01]  /*20da0*/  LOP3.LUT R7, R12, R7, RZ, 0xfc, !PT ;  /* 0x000000070c077212 */ /* 0x000fe200078efcff */
[----:B-----5:R-:W-:Y:S01]  /*20db0*/  UIMAD UR13, UR12, UR13, UR14 ;  /* 0x0000000d0c0d72a4 */ /* 0x020fe2000f8e020e */
[----:B------:R-:W-:Y:S02]  /*20dc0*/  IADD3 R10, PT, PT, R186, 0x8, RZ ;  /* 0x00000008ba0a7810 */ /* 0x000fe40007ffe0ff */
[----:B------:R-:W-:Y:S01]  /*20dd0*/  LEA R7, R7, UR5, 0x2 ;  /* 0x0000000507077c11 */ /* 0x000fe2000f8e10ff */
[----:B------:R-:W-:Y:S01]  /*20de0*/  UIMAD UR12, UR8, UR12, UR13 ;  /* 0x0000000c080c72a4 */ /* 0x000fe2000f8e020d */
[----:B------:R-:W-:Y:S01]  /*20df0*/  BAR.SYNC.DEFER_BLOCKING 0x0 ;  /* 0x0000000000007b1d */ /* 0x000fe20000010000 */
[----:B------:R-:W-:Y:S02]  /*20e00*/  ISETP.GE.AND P5, PT, R10, UR4, PT ;  /* 0x000000040a007c0c */ /* 0x000fe4000bfa6270 */
[----:B------:R-:W-:Y:S01]  /*20e10*/  IADD3 R10, PT, PT, R186, 0x18, RZ ;  /* 0x00000018ba0a7810 */ /* 0x000fe20007ffe0ff */
[----:B------:R-:W-:Y:S01]  /*20e20*/  UIMAD UR12, UR12, UR9, UR11 ;  /* 0x000000090c0c72a4 */ /* 0x000fe2000f8e020b */
[----:B-1----:R-:W-:Y:S01]  /*20e30*/  FADD.FTZ R5, R2, R5 ;  /* 0x0000000502057221 */ /* 0x002fe20000010000 */
[----:B------:R-:W-:-:S02]  /*20e40*/  LOP3.LUT R2, R13, 0x38, R182, 0x78, !PT ;  /* 0x000000380d027812 */ /* 0x000fc400078e78b6 */
[----:B------:R-:W-:Y:S01]  /*20e50*/  LOP3.LUT R13, R182, 0x30, RZ, 0xc0, !PT ;  /* 0x00000030b60d7812 */ /* 0x000fe200078ec0ff */
[----:B--2---:R-:W-:Y:S01]  /*20e60*/  FADD.FTZ R6, R9, R6 ;  /* 0x0000000609067221 */ /* 0x004fe20000010000 */
[C---:B------:R-:W-:Y:S01]  /*20e70*/  FSETP.NE.FTZ.AND P0, PT, R5.reuse, RZ, PT ;  /* 0x000000ff0500720b */ /* 0x040fe20003f15000 */
[----:B------:R-:W1:Y:S01]  /*20e80*/  MUFU.RCP R9, R5 ;  /* 0x0000000500097308 */ /* 0x000e620000001000 */
[----:B------:R-:W-:Y:S01]  /*20e90*/  LEA R2, R2, R11, 0x2 ;  /* 0x0000000b02027211 */ /* 0x000fe200078e10ff */
[----:B------:R-:W-:Y:S01]  /*20ea0*/  UIMAD UR10, UR12, UR10, URZ ;  /* 0x0000000a0c0a72a4 */ /* 0x000fe2000f8e02ff */
[----:B------:R-:W-:Y:S02]  /*20eb0*/  FSETP.NE.FTZ.AND P3, PT, R6, RZ, PT ;  /* 0x000000ff0600720b */ /* 0x000fe40003f75000 */
[----:B------:R-:W-:Y:S02]  /*20ec0*/  IADD3 R11, PT, PT, R186, 0x10, RZ ;  /* 0x00000010ba0b7810 */ /* 0x000fe40007ffe0ff */
[----:B------:R-:W-:Y:S01]  /*20ed0*/  FSETP.NE.FTZ.AND P2, PT, R5, RZ, PT ;  /* 0x000000ff0500720b */ /* 0x000fe20003f55000 */
[----:B------:R-:W2:Y:S01]  /*20ee0*/  MUFU.RCP R8, R6 ;  /* 0x0000000600087308 */ /* 0x000ea20000001000 */
[----:B------:R-:W-:-:S02]  /*20ef0*/  ISETP.GE.AND P1, PT, R11, UR4, PT ;  /* 0x000000040b007c0c */ /* 0x000fc4000bf26270 */
[----:B------:R-:W-:-:S05]  /*20f00*/  LOP3.LUT R0, R13, 0x7, R0, 0xf8, !PT ;  /* 0x000000070d007812 */ /* 0x000fca00078ef800 */
[----:B------:R-:W3:Y:S01]  /*20f10*/  @P3 LDC R14, c[0x0][0x458] ;  /* 0x00011600ff0e3b82 */ /* 0x000ee20000000800 */
[----:B-1----:R-:W-:Y:S01]  /*20f20*/  FSEL R9, R9, 1, P0 ;  /* 0x3f80000009097808 */ /* 0x002fe20000000000 */
[----:B------:R-:W1:Y:S01]  /*20f30*/  @P3 MUFU.LG2 R6, R6 ;  /* 0x0000000600063308 */ /* 0x000e620000000c00 */
[----:B------:R-:W-:Y:S02]  /*20f40*/  ISETP.GE.AND P0, PT, R10, UR4, PT ;  /* 0x000000040a007c0c */ /* 0x000fe4000bf06270 */
        /* <DEDUP_REMOVED lines=52> */
[C---:B------:R-:W-:Y:S01]  /*21290*/  @P4 IADD3 R10, PT, PT, R7.reuse, -0x80, RZ ;  /* 0xffffff80070a4810 */ /* 0x040fe20007ffe0ff */
        /* <DEDUP_REMOVED lines=50> */
[----:B------:R-:W2:Y:S01]  /*215c0*/  @P2 LDC R13, c[0x0][0x458] ;  /* 0x00011600ff0d2b82 */ /* 0x000ea20000000800 */
[-C--:B------:R-:W-:Y:S01]  /*215d0*/  IADD3 R183, PT, PT, R183, R10.reuse, RZ ;  /* 0x0000000ab7b77210 */ /* 0x080fe20007ffe0ff */
[----:B------:R-:W-:Y:S01]  /*215e0*/  STS.64 [R7+0x800], R130 ;  /* 0x0008008207007388 */ /* 0x000fe20000000a00 */
[C---:B------:R-:W-:Y:S01]  /*215f0*/  IADD3 R12, PT, PT, R180.reuse, R10, RZ ;  /* 0x0000000ab40c7210 */ /* 0x040fe20007ffe0ff */
[----:B------:R-:W4:Y:S01]  /*21600*/  @P2 MUFU.LG2 R5, R5 ;  /* 0x0000000500052308 */ /* 0x000f220000000c00 */
[----:B------:R-:W-:Y:S01]  /*21610*/  IADD3 R180, PT, PT, R180, R183, RZ ;  /* 0x000000b7b4b47210 */ /* 0x000fe20007ffe0ff */
[----:B------:R-:W-:Y:S01]  /*21620*/  STS.64 [R8], R124 ;  /* 0x0000007c08007388 */ /* 0x000fe20000000a00 */
[----:B-1----:R-:W-:-:S03]  /*21630*/  @P3 FMUL.FTZ R6, R6, 0.69314718246459960938 ;  /* 0x3f31721806063820 */ /* 0x002fc60000410000 */
        /* <DEDUP_REMOVED lines=10> */
[----:B------:R1:W-:Y:S04]  /*216e0*/  STS.64 [R183], R104 ;  /* 0x00000068b7007388 */ /* 0x0003e80000000a00 */
[----:B------:R-:W-:Y:S04]  /*216f0*/  STS.64 [R183+0x800], R106 ;  /* 0x0008006ab7007388 */ /* 0x000fe80000000a00 */
[----:B------:R4:W-:Y:S04]  /*21700*/  STS.64 [R180], R100 ;  /* 0x00000064b4007388 */ /* 0x0009e80000000a00 */
[----:B------:R5:W-:Y:S04]  /*21710*/  STS.64 [R180+0x800], R102 ;  /* 0x00080066b4007388 */ /* 0x000be80000000a00 */
[----:B------:R2:W-:Y:S04]  /*21720*/  STS.64 [R7+0x4000], R36 ;  /* 0x0040002407007388 */ /* 0x0005e80000000a00 */
[----:B------:R2:W-:Y:S04]  /*21730*/  STS.64 [R7+0x4800], R38 ;  /* 0x0048002607007388 */ /* 0x0005e80000000a00 */
[----:B------:R2:W-:Y:S01]  /*21740*/  STS.64 [R8+0x4000], R40 ;  /* 0x0040002808007388 */ /* 0x0005e20000000a00 */
[----:B-1----:R-:W-:-:S03]  /*21750*/  MOV R104, 0xff800000 ;  /* 0xff80000000687802 */ /* 0x002fc60000000f00 */
[----:B------:R1:W-:Y:S01]  /*21760*/  STS.64 [R8+0x4800], R42 ;  /* 0x0048002a08007388 */ /* 0x0003e20000000a00 */
[----:B---3--:R-:W-:Y:S01]  /*21770*/  @P3 FFMA.FTZ R104, R3, R14, R6 ;  /* 0x0000000e03683223 */ /* 0x008fe20000010006 */
[C---:B------:R-:W-:Y:S02]  /*21780*/  IADD3 R105, PT, PT, R186.reuse, 0x20, RZ ;  /* 0x00000020ba697810 */ /* 0x040fe40007ffe0ff */
[----:B------:R1:W-:Y:S01]  /*21790*/  STS.64 [R9+0x4000], R44 ;  /* 0x0040002c09007388 */ /* 0x0003e20000000a00 */
[----:B------:R-:W-:Y:S02]  /*217a0*/  IADD3 R3, PT, PT, R186, 0x28, RZ ;  /* 0x00000028ba037810 */ /* 0x000fe40007ffe0ff */
[----:B----4-:R-:W-:Y:S01]  /*217b0*/  LOP3.LUT R101, R4, 0x3c, RZ, 0xc0, !PT ;  /* 0x0000003c04657812 */ /* 0x010fe200078ec0ff */
[----:B------:R1:W-:Y:S01]  /*217c0*/  STS.64 [R9+0x4800], R46 ;  /* 0x0048002e09007388 */ /* 0x0003e20000000a00 */
[----:B-----5:R-:W-:-:S03]  /*217d0*/  MOV R102, 0xff800000 ;  /* 0xff80000000667802 */ /* 0x020fc60000000f00 */
[----:B------:R1:W-:Y:S01]  /*217e0*/  STS.64 [R11+0x4000], R48 ;  /* 0x004000300b007388 */ /* 0x0003e20000000a00 */
[----:B--2---:R-:W-:Y:S01]  /*217f0*/  @P2 FFMA.FTZ R102, R132, R13, R5 ;  /* 0x0000000d84662223 */ /* 0x004fe20000010005 */
[----:B------:R-:W-:Y:S01]  /*21800*/  IMAD R100, R186, 0xc0, R101 ;  /* 0x000000c0ba647824 */ /* 0x000fe200078e0265 */
[----:B------:R-:W-:Y:S01]  /*21810*/  MOV R103, UR10 ;  /* 0x0000000a00677c02 */ /* 0x000fe20008000f00 */
[----:B------:R1:W-:Y:S03]  /*21820*/  STS.64 [R11+0x4800], R50 ;  /* 0x004800320b007388 */ /* 0x0003e60000000a00 */
[----:B------:R-:W-:Y:S01]  /*21830*/  IADD3 R100, P2, PT, R100, UR10, RZ ;  /* 0x0000000a64647c10 */ /* 0x000fe2000ff5e0ff */
[----:B------:R1:W-:Y:S04]  /*21840*/  STS.64 [R10+0x4000], R52 ;  /* 0x004000340a007388 */ /* 0x0003e80000000a00 */
        /* <DEDUP_REMOVED lines=51> */
[----:B------:R-:W-:Y:S01]  /*21b80*/  IADD3 R106, P3, PT, R0, UR12, RZ ;  /* 0x0000000c006a7c10 */ /* 0x000fe2000ff7e0ff */
[----:B-1----:R-:W-:Y:S01]  /*21b90*/  IMAD.U32 R2, RZ, RZ, UR12 ;  /* 0x0000000cff027e24 */ /* 0x002fe2000f8e00ff */
[----:B------:R-:W-:-:S06]  /*21ba0*/  UIADD3 UR5, UPT, UPT, -UR11, UR21, URZ ;  /* 0x000000150b057290 */ /* 0x000fcc000fffe1ff */
[----:B------:R-:W-:Y:S02]  /*21bb0*/  ISETP.GE.AND P6, PT, R0, UR5, PT ;  /* 0x0000000500007c0c */ /* 0x000fe4000bfc6270 */
[----:B------:R-:W-:Y:S02]  /*21bc0*/  ISETP.GE.AND P4, PT, R107, UR5, PT ;  /* 0x000000056b007c0c */ /* 0x000fe4000bf86270 */
[----:B------:R-:W-:Y:S02]  /*21bd0*/  LEA.HI.X.SX32 R107, R2, RZ, 0x1, P3 ;  /* 0x000000ff026b7211 */ /* 0x000fe400018f0eff */
[----:B--2---:R-:W-:-:S04]  /*21be0*/  LEA R108, P3, R106, UR8, 0x2 ;  /* 0x000000086a6c7c11 */ /* 0x004fc8000f8610ff */
[----:B------:R-:W-:-:S05]  /*21bf0*/  LEA.HI.X R109, R106, UR9, R107, 0x2, P3 ;  /* 0x000000096a6d7c11 */ /* 0x000fca00098f146b */
[----:B------:R2:W-:Y:S04]  /*21c00*/  @!P6 STG.E desc[UR6][R108.64], R102 ;  /* 0x000000666c00e986 */ /* 0x0005e8000c101906 */
[----:B------:R2:W-:Y:S02]  /*21c10*/  @!P4 STG.E desc[UR6][R108.64+0x20], R104 ;  /* 0x000020686c00c986 */ /* 0x0005e4000c101906 */
.L_x_6589:
[----:B------:R-:W-:Y:S05]  /*21c20*/  BSYNC.RECONVERGENT B0 ;  /* 0x0000000000007941 */ /* 0x000fea0003800200 */
.L_x_6588:
[C---:B------:R-:W-:Y:S01]  /*21c30*/  ISETP.GE.AND P3, PT, R186.reuse, UR4, PT ;  /* 0x00000004ba007c0c */ /* 0x040fe2000bf66270 */
[----:B------:R-:W-:Y:S01]  /*21c40*/  BSSY.RECONVERGENT B0, `(.L_x_6590) ;  /* 0x0000014000007945 */ /* 0x000fe20003800200 */
[----:B------:R-:W-:Y:S01]  /*21c50*/  ISETP.GE.AND P6, PT, R105, UR4, PT ;  /* 0x0000000469007c0c */ /* 0x000fe2000bfc6270 */
[----:B-1----:R-:W-:Y:S01]  /*21c60*/  VIADD R2, R186, 0x30 ;  /* 0x00000030ba027836 */ /* 0x002fe20000000000 */
[----:B------:R-:W-:Y:S02]  /*21c70*/  ISETP.GE.AND P4, PT, R3, UR4, PT ;  /* 0x0000000403007c0c */ /* 0x000fe4000bf86270 */
[----:B------:R-:W-:Y:S02]  /*21c80*/  P2R R105, PR, RZ, 0x40 ;  /* 0x00000040ff697803 */ /* 0x000fe40000000000 */
[----:B--2---:R-:W-:Y:S02]  /*21c90*/  LOP3.LUT R102, R101, 0x40, RZ, 0xfc, !PT ;  /* 0x0000004065667812 */ /* 0x004fe400078efcff */
[----:B------:R-:W-:-:S02]  /*21ca0*/  P2R R104, PR, RZ, 0x10 ;  /* 0x00000010ff687803 */ /* 0x000fc40000000000 */
[----:B------:R-:W-:Y:S02]  /*21cb0*/  LOP3.LUT R0, R101, 0x80, RZ, 0xfc, !PT ;  /* 0x0000008065007812 */ /* 0x000fe400078efcff */
[----:B------:R-:W-:Y:S01]  /*21cc0*/  LEA.HI.X.SX32 R103, R103, RZ, 0x1, P2 ;  /* 0x000000ff67677211 */ /* 0x000fe200010f0eff */
[----:B------:R-:W-:Y:S06]  /*21cd0*/  @P3 BRA `(.L_x_6591) ;  /* 0x0000000000283947 */ /* 0x000fec0003800000 */
[----:B------:R-:W1:Y:S01]  /*21ce0*/  LDCU UR5, c[0x0][0x440] ;  /* 0x00008800ff0577ac */ /* 0x000e620008000800 */
[----:B------:R-:W2:Y:S01]  /*21cf0*/  LDCU.64 UR8, c[0x0][0x3f8] ;  /* 0x00007f00ff0877ac */ /* 0x000ea20008000a00 */
[----:B-1----:R-:W-:Y:S02]  /*21d00*/  ISETP.GE.AND P2, PT, R101, UR5, PT ;  /* 0x0000000565007c0c */ /* 0x002fe4000bf46270 */
[----:B--2---:R-:W-:-:S04]  /*21d10*/  LEA R106, P3, R100, UR8, 0x2 ;  /* 0x00000008646a7c11 */ /* 0x004fc8000f8610ff */
[----:B------:R-:W-:Y:S02]  /*21d20*/  LEA.HI.X R107, R100, UR9, R103, 0x2, P3 ;  /* 0x00000009646b7c11 */ /* 0x000fe400098f1467 */
[----:B------:R-:W-:-:S05]  /*21d30*/  ISETP.GE.AND P3, PT, R102, UR5, PT ;  /* 0x0000000566007c0c */ /* 0x000fca000bf66270 */
[----:B------:R1:W-:Y:S01]  /*21d40*/  @!P2 STG.E.128 desc[UR6][R106.64], R96 ;  /* 0x000000606a00a986 */ /* 0x0003e2000c101d06 */
[----:B------:R-:W-:-:S07]  /*21d50*/  ISETP.GE.AND P2, PT, R0, UR5, PT ;  /* 0x0000000500007c0c */ /* 0x000fce000bf46270 */
[----:B------:R1:W-:Y:S06]  /*21d60*/  @!P3 STG.E.128 desc[UR6][R106.64+0x100], R64 ;  /* 0x000100406a00b986 */ /* 0x0003ec000c101d06 */
[----:B------:R1:W-:Y:S02]  /*21d70*/  @!P2 STG.E.128 desc[UR6][R106.64+0x200], R32 ;  /* 0x000200206a00a986 */ /* 0x0003e4000c101d06 */
.L_x_6591:
[----:B------:R-:W-:Y:S05]  /*21d80*/  BSYNC.RECONVERGENT B0 ;  /* 0x0000000000007941 */ /* 0x000fea0003800200 */
.L_x_6590:
[----:B------:R-:W-:Y:S01]  /*21d90*/  BSSY.RECONVERGENT B0, `(.L_x_6592) ;  /* 0x0000014000007945 */ /* 0x000fe20003800200 */
[----:B------:R-:W-:Y:S02]  /*21da0*/  ISETP.GE.AND P6, PT, R2, UR4, PT ;  /* 0x0000000402007c0c */ /* 0x000fe4000bfc6270 */
[----:B------:R-:W-:Y:S01]  /*21db0*/  IADD3 R186, PT, PT, R186, 0x38, RZ ;  /* 0x00000038baba7810 */ /* 0x000fe20007ffe0ff */
[----:B------:R-:W-:Y:S10]  /*21dc0*/  @P5 BRA `(.L_x_6593) ;  /* 0x0000000000405947 */ /* 0x000ff40003800000 */
[----:B------:R-:W2:Y:S02]  /*21dd0*/  LDCU UR5, c[0x0][0x440] ;  /* 0x00008800ff0577ac */ /* 0x000ea40008000800 */
[----:B--2---:R-:W-:Y:S02]  /*21de0*/  ISETP.GE.AND P5, PT, R101, UR5, PT ;  /* 0x0000000565007c0c */ /* 0x004fe4000bfa6270 */
[----:B------:R-:W-:Y:S02]  /*21df0*/  ISETP.GE.AND P4, PT, R102, UR5, PT ;  /* 0x0000000566007c0c */ /* 0x000fe4000bf86270 */
[----:B------:R-:W-:-:S09]  /*21e00*/  ISETP.GE.AND P3, PT, R0, UR5, PT ;  /* 0x0000000500007c0c */ /* 0x000fd2000bf66270 */
[----:B------:R-:W1:Y:S02]  /*21e10*/  @!P5 LDC.64 R2, c[0x0][0x3f8] ;  /* 0x0000fe00ff02db82 */ /* 0x000e640000000a00 */
        /* <DEDUP_REMOVED lines=11> */
.L_x_6593:
[----:B------:R-:W-:Y:S05]  /*21ed0*/  BSYNC.RECONVERGENT B0 ;  /* 0x0000000000007941 */ /* 0x000fea0003800200 */
.L_x_6592:
[----:B------:R-:W-:Y:S01]  /*21ee0*/  BSSY.RECONVERGENT B0, `(.L_x_6594) ;  /* 0x0000013000007945 */ /* 0x000fe20003800200 */
[----:B------:R-:W-:-:S03]  /*21ef0*/  ISETP.GE.AND P5, PT, R186, UR4, PT ;  /* 0x00000004ba007c0c */ /* 0x000fc6000bfa6270 */
[----:B------:R-:W-:Y:S10]  /*21f00*/  @P1 BRA `(.L_x_6595) ;  /* 0x0000000000401947 */ /* 0x000ff40003800000 */
[----:B------:R-:W3:Y:S02]  /*21f10*/  LDCU UR5, c[0x0][0x440] ;  /* 0x00008800ff0577ac */ /* 0x000ee40008000800 */
[----:B---3--:R-:W-:Y:S02]  /*21f20*/  ISETP.GE.AND P4, PT, R101, UR5, PT ;  /* 0x0000000565007c0c */ /* 0x008fe4000bf86270 */
[----:B------:R-:W-:Y:S02]  /*21f30*/  ISETP.GE.AND P3, PT, R102, UR5, PT ;  /* 0x0000000566007c0c */ /* 0x000fe4000bf66270 */
[----:B------:R-:W-:-:S09]  /*21f40*/  ISETP.GE.AND P2, PT, R0, UR5, PT ;  /* 0x0000000500007c0c */ /* 0x000fd2000bf46270 */
[----:B--2---:R-:W2:Y:S02]  /*21f50*/  @!P4 LDC.64 R2, c[0x0][0x3f8] ;  /* 0x0000fe00ff02cb82 */ /* 0x004ea40000000a00 */
[----:B--2---:R-:W-:-:S04]  /*21f60*/  @!P4 LEA R28, P1, R100, R2, 0x2 ;  /* 0x00000002641cc211 */ /* 0x004fc800078210ff */
        /* <DEDUP_REMOVED lines=10> */
.L_x_6595:
[----:B------:R-:W-:Y:S05]  /*22010*/  BSYNC.RECONVERGENT B0 ;  /* 0x0000000000007941 */ /* 0x000fea0003800200 */
.L_x_6594:
[----:B------:R-:W-:Y:S04]  /*22020*/  BSSY.RECONVERGENT B0, `(.L_x_6596) ;  /* 0x0000012000007945 */ /* 0x000fe80003800200 */
[----:B------:R-:W-:Y:S05]  /*22030*/  @P0 BRA `(.L_x_6597) ;  /* 0x0000000000400947 */ /* 0x000fea0003800000 */
[----:B------:R-:W4:Y:S02]  /*22040*/  LDCU UR5, c[0x0][0x440] ;  /* 0x00008800ff0577ac */ /* 0x000f240008000800 */
[----:B----4-:R-:W-:Y:S02]  /*22050*/  ISETP.GE.AND P3, PT, R101, UR5, PT ;  /* 0x0000000565007c0c */ /* 0x010fe4000bf66270 */
[----:B------:R-:W-:Y:S02]  /*22060*/  ISETP.GE.AND P2, PT, R102, UR5, PT ;  /* 0x0000000566007c0c */ /* 0x000fe4000bf46270 */
[----:B------:R-:W-:-:S09]  /*22070*/  ISETP.GE.AND P1, PT, R0, UR5, PT ;  /* 0x0000000500007c0c */ /* 0x000fd2000bf26270 */
[----:B---3--:R-:W3:Y:S08]  /*22080*/  @!P3 LDC.64 R24, c[0x0][0x3f8] ;  /* 0x0000fe00ff18bb82 */ /* 0x008ef00000000a00 */
[----:B--2---:R-:W2:Y:S01]  /*22090*/  @!P2 LDC.64 R2, c[0x0][0x3f8] ;  /* 0x0000fe00ff02ab82 */ /* 0x004ea20000000a00 */
[----:B---3--:R-:W-:-:S04]  /*220a0*/  @!P3 LEA R24, P0, R100, R24, 0x2 ;  /* 0x000000186418b211 */ /* 0x008fc800078010ff */
[C---:B------:R-:W-:Y:S02]  /*220b0*/  @!P3 LEA.HI.X R25, R100.reuse, R25, R103, 0x2, P0 ;  /* 0x000000196419b211 */ /* 0x040fe400000f1467 */
[----:B--2---:R-:W-:-:S03]  /*220c0*/  @!P2 LEA R26, P0, R100, R2, 0x2 ;  /* 0x00000002641aa211 */ /* 0x004fc600078010ff */
[----:B------:R4:W-:Y:S01]  /*220d0*/  @!P3 STG.E.128 desc[UR6][R24.64+0x4800], R84 ;  /* 0x004800541800b986 */ /* 0x0009e2000c101d06 */
[C---:B------:R-:W-:Y:S02]  /*220e0*/  @!P2 LEA.HI.X R27, R100.reuse, R3, R103, 0x2, P0 ;  /* 0x00000003641ba211 */ /* 0x040fe400000f1467 */
[----:B------:R-:W2:Y:S03]  /*220f0*/  @!P1 LDC.64 R2, c[0x0][0x3f8] ;  /* 0x0000fe00ff029b82 */ /* 0x000ea60000000a00 */
[----:B------:R4:W-:Y:S01]  /*22100*/  @!P2 STG.E.128 desc[UR6][R26.64+0x4900], R52 ;  /* 0x004900341a00a986 */ /* 0x0009e2000c101d06 */
[----:B--2---:R-:W-:-:S04]  /*22110*/  @!P1 LEA R2, P0, R100, R2, 0x2 ;  /* 0x0000000264029211 */ /* 0x004fc800078010ff */
[----:B------:R-:W-:-:S05]  /*22120*/  @!P1 LEA.HI.X R3, R100, R3, R103, 0x2, P0 ;  /* 0x0000000364039211 */ /* 0x000fca00000f1467 */
[----:B------:R4:W-:Y:S04]  /*22130*/  @!P1 STG.E.128 desc[UR6][R2.64+0x4a00], R20 ;  /* 0x004a001402009986 */ /* 0x0009e8000c101d06 */
.L_x_6597:
[----:B------:R-:W-:Y:S05]  /*22140*/  BSYNC.RECONVERGENT B0 ;  /* 0x0000000000007941 */ /* 0x000fea0003800200 */
.L_x_6596:
[----:B------:R-:W-:Y:S01]  /*22150*/  ISETP.NE.AND P0, PT, R105, RZ, PT ;  /* 0x000000ff6900720c */ /* 0x000fe20003f05270 */
[----:B------:R-:W-:-:S12]  /*22160*/  BSSY.RECONVERGENT B0, `(.L_x_6598) ;  /* 0x0000012000007945 */ /* 0x000fd80003800200 */
[----:B------:R-:W-:Y:S05]  /*22170*/  @P0 BRA `(.L_x_6599) ;  /* 0x0000000000400947 */ /* 0x000fea0003800000 */
[----:B------:R-:W5:Y:S02]  /*22180*/  LDCU UR5, c[0x0][0x440] ;  /* 0x00008800ff0577ac */ /* 0x000f640008000800 */
[----:B-----5:R-:W-:Y:S02]  /*22190*/  ISETP.GE.AND P3, PT, R101, UR5, PT ;  /* 0x0000000565007c0c */ /* 0x020fe4000bf66270 */
[----:B------:R-:W-:Y:S02]  /*221a0*/  ISETP.GE.AND P2, PT, R102, UR5, PT ;  /* 0x0000000566007c0c */ /* 0x000fe4000bf46270 */
[----:B------:R-:W-:-:S09]  /*221b0*/  ISETP.GE.AND P1, PT, R0, UR5, PT ;  /* 0x0000000500007c0c */ /* 0x000fd2000bf26270 */
[----:B----4-:R-:W4:Y:S08]  /*221c0*/  @!P3 LDC.64 R22, c[0x0][0x3f8] ;  /* 0x0000fe00ff16bb82 */ /* 0x010f300000000a00 */
[----:B------:R-:W5:Y:S08]  /*221d0*/  @!P2 LDC.64 R20, c[0x0][0x3f8] ;  /* 0x0000fe00ff14ab82 */ /* 0x000f700000000a00 */
[----:B--23--:R-:W2:Y:S01]  /*221e0*/  @!P1 LDC.64 R2, c[0x0][0x3f8] ;  /* 0x0000fe00ff029b82 */ /* 0x00cea20000000a00 */
[----:B----4-:R-:W-:-:S04]  /*221f0*/  @!P3 LEA R22, P0, R100, R22, 0x2 ;  /* 0x000000166416b211 */ /* 0x010fc800078010ff */
        /* <DEDUP_REMOVED lines=8> */
.L_x_6599:
[----:B------:R-:W-:Y:S05]  /*22280*/  BSYNC.RECONVERGENT B0 ;  /* 0x0000000000007941 */ /* 0x000fea0003800200 */
.L_x_6598:
[----:B------:R-:W-:Y:S01]  /*22290*/  ISETP.NE.AND P0, PT, R104, RZ, PT ;  /* 0x000000ff6800720c */ /* 0x000fe20003f05270 */
[----:B------:R-:W-:-:S12]  /*222a0*/  BSSY.RECONVERGENT B0, `(.L_x_6600) ;  /* 0x0000012000007945 */ /* 0x000fd80003800200 */
[----:B------:R-:W-:Y:S05]  /*222b0*/  @P0 BRA `(.L_x_6601) ;  /* 0x0000000000400947 */ /* 0x000fea0003800000 */
[----:B------:R-:W5:Y:S02]  /*222c0*/  LDCU UR5, c[0x0][0x440] ;  /* 0x00008800ff0577ac */ /* 0x000f640008000800 */
[----:B-----5:R-:W-:Y:S02]  /*222d0*/  ISETP.GE.AND P4, PT, R101, UR5, PT ;  /* 0x0000000565007c0c */ /* 0x020fe4000bf86270 */
[----:B------:R-:W-:Y:S02]  /*222e0*/  ISETP.GE.AND P3, PT, R102, UR5, PT ;  /* 0x0000000566007c0c */ /* 0x000fe4000bf66270 */
[----:B------:R-:W-:-:S09]  /*222f0*/  ISETP.GE.AND P1, PT, R0, UR5, PT ;  /* 0x0000000500007c0c */ /* 0x000fd2000bf26270 */
[----:B---3--:R-:W3:Y:S08]  /*22300*/  @!P4 LDC.64 R18, c[0x0][0x3f8] ;  /* 0x0000fe00ff12cb82 */ /* 0x008ef00000000a00 */
[----:B------:R-:W5:Y:S08]  /*22310*/  @!P3 LDC.64 R16, c[0x0][0x3f8] ;  /* 0x0000fe00ff10bb82 */ /* 0x000f700000000a00 */
[----:B--2-4-:R-:W2:Y:S01]  /*22320*/  @!P1 LDC.64 R2, c[0x0][0x3f8] ;  /* 0x0000fe00ff029b82 */ /* 0x014ea20000000a00 */
[----:B---3--:R-:W-:-:S04]  /*22330*/  @!P4 LEA R18, P0, R100, R18, 0x2 ;  /* 0x000000126412c211 */ /* 0x008fc800078010ff */
        /* <DEDUP_REMOVED lines=8> */
.L_x_6601:
[----:B------:R-:W-:Y:S05]  /*223c0*/  BSYNC.RECONVERGENT B0 ;  /* 0x0000000000007941 */ /* 0x000fea0003800200 */
.L_x_6600:
[----:B------:R-:W-:Y:S04]  /*223d0*/  BSSY.RECONVERGENT B0, `(.L_x_6602) ;  /* 0x0000012000007945 */ /* 0x000fe80003800200 */
        /* <DEDUP_REMOVED lines=17> */
.L_x_6603:
[----:B------:R-:W-:Y:S05]  /*224f0*/  BSYNC.RECONVERGENT B0 ;  /* 0x0000000000007941 */ /* 0x000fea0003800200 */
.L_x_6602:
[----:B------:R-:W-:Y:S05]  /*22500*/  @P5 EXIT ;  /* 0x000000000000594d */ /* 0x000fea0003800000 */
[----:B------:R-:W5:Y:S02]  /*22510*/  LDCU UR4, c[0x0][0x440] ;  /* 0x00008800ff0477ac */ /* 0x000f640008000800 */
[----:B-----5:R-:W-:Y:S02]  /*22520*/  ISETP.GE.AND P4, PT, R101, UR4, PT ;  /* 0x0000000465007c0c */ /* 0x020fe4000bf86270 */
[----:B------:R-:W-:Y:S02]  /*22530*/  ISETP.GE.AND P2, PT, R102, UR4, PT ;  /* 0x0000000466007c0c */ /* 0x000fe4000bf46270 */
[----:B------:R-:W-:-:S09]  /*22540*/  ISETP.GE.AND P0, PT, R0, UR4, PT ;  /* 0x0000000400007c0c */ /* 0x000fd2000bf06270 */
[----:B---3--:R-:W3:Y:S08]  /*22550*/  @!P4 LDC.64 R8, c[0x0][0x3f8] ;  /* 0x0000fe00ff08cb82 */ /* 0x008ef00000000a00 */
[----:B--2-4-:R-:W2:Y:S01]  /*22560*/  @!P2 LDC.64 R2, c[0x0][0x3f8] ;  /* 0x0000fe00ff02ab82 */ /* 0x014ea20000000a00 */
[----:B---3--:R-:W-:-:S04]  /*22570*/  @!P4 LEA R8, P3, R100, R8, 0x2 ;  /* 0x000000086408c211 */ /* 0x008fc800078610ff */
[C---:B------:R-:W-:Y:S02]  /*22580*/  @!P4 LEA.HI.X R9, R100.reuse, R9, R103, 0x2, P3 ;  /* 0x000000096409c211 */ /* 0x040fe400018f1467 */
[----:B--2---:R-:W-:-:S03]  /*22590*/  @!P2 LEA R2, P1, R100, R2, 0x2 ;  /* 0x000000026402a211 */ /* 0x004fc600078210ff */
[----:B------:R2:W-:Y:S01]  /*225a0*/  @!P4 STG.E.128 desc[UR6][R8.64+0xa800], R68 ;  /* 0x00a800440800c986 */ /* 0x0005e2000c101d06 */
[----:B------:R-:W-:-:S05]  /*225b0*/  @!P2 LEA.HI.X R3, R100, R3, R103, 0x2, P1 ;  /* 0x000000036403a211 */ /* 0x000fca00008f1467 */
[----:B------:R2:W-:Y:S01]  /*225c0*/  @!P2 STG.E.128 desc[UR6][R2.64+0xa900], R36 ;  /* 0x00a900240200a986 */ /* 0x0005e2000c101d06 */
[----:B------:R-:W-:Y:S05]  /*225d0*/  @P0 EXIT ;  /* 0x000000000000094d */ /* 0x000fea0003800000 */
[----:B------:R-:W2:Y:S02]  /*225e0*/  LDCU.64 UR4, c[0x0][0x3f8] ;  /* 0x00007f00ff0477ac */ /* 0x000ea40008000a00 */
[----:B--2---:R-:W-:-:S04]  /*225f0*/  LEA R2, P0, R100, UR4, 0x2 ;  /* 0x0000000464027c11 */ /* 0x004fc8000f8010ff */
[----:B------:R-:W-:-:S05]  /*22600*/  LEA.HI.X R3, R100, UR5, R103, 0x2, P0 ;  /* 0x0000000564037c11 */ /* 0x000fca00080f1467 */
[----:B------:R-:W-:Y:S01]  /*22610*/  STG.E.128 desc[UR6][R2.64+0xaa00], R4 ;  /* 0x00aa000402007986 */ /* 0x000fe2000c101d06 */
[----:B------:R-:W-:Y:S05]  /*22620*/  EXIT ;  /* 0x000000000000794d */ /* 0x000fea0003800000 */
.L_x_6604:
        /* <DEDUP_REMOVED lines=13> */
.L_x_6935:


//--------------------- .text._ZN5flash24flash_fwd_splitkv_kernelI23Flash_fwd_kernel_traitsILi192ELi64ELi64ELi4ELb0ELb0EN7cutlass6half_tE19Flash_kernel_traitsILi192ELi64ELi64ELi4ES3_EELb0ELb1ELb1ELb0ELb0ELb1ELb1ELb1EEEvNS_16Flash_fwd_paramsE --------------------------
	.section	.text._ZN5flash24flash_fwd_splitkv_kernelI23Flash_fwd_kernel_traitsILi192ELi64ELi64ELi4ELb0ELb0EN7cutlass6half_tE19Flash_kernel_traitsILi192ELi64ELi64ELi4ES3_EELb0ELb1ELb1ELb0ELb0ELb1ELb1ELb1EEEvNS_16Flash_fwd_paramsE,"ax",@progbits
	.align	128
        .global         _ZN5flash24flash_fwd_splitkv_kernelI23Flash_fwd_kernel_traitsILi192ELi64ELi64ELi4ELb0ELb0EN7cutlass6half_tE19Flash_kernel_traitsILi192ELi64ELi64ELi4ES3_EELb0ELb1ELb1ELb0ELb0ELb1ELb1ELb1EEEvNS_16Flash_fwd_paramsE
        .type           _ZN5flash24flash_fwd_splitkv_kernelI23Flash_fwd_kernel_traitsILi192ELi64ELi64ELi4ELb0ELb0EN7cutlass6half_tE19Flash_kernel_traitsILi192ELi64ELi64ELi4ES3_EELb0ELb1ELb1ELb0ELb0ELb1ELb1ELb1EEEvNS_16Flash_fwd_paramsE,@function
        .size           _ZN5flash24flash_fwd_splitkv_kernelI23Flash_fwd_kernel_traitsILi192ELi64ELi64ELi4ELb0ELb0EN7cutlass6half_tE19Flash_kernel_traitsILi192ELi64ELi64ELi4ES3_EELb0ELb1ELb1ELb0ELb0ELb1ELb1ELb1EEEvNS_16Flash_fwd_paramsE,(.L_x_6936 - _ZN5flash24flash_fwd_splitkv_kernelI23Flash_fwd_kernel_traitsILi192ELi64ELi64ELi4ELb0ELb0EN7cutlass6half_tE19Flash_kernel_traitsILi192ELi64ELi64ELi4ES3_EELb0ELb1ELb1ELb0ELb0ELb1ELb1ELb1EEEvNS_16Flash_fwd_paramsE)
        .other          _ZN5flash24flash_fwd_splitkv_kernelI23Flash_fwd_kernel_traitsILi192ELi64ELi64ELi4ELb0ELb0EN7cutlass6half_tE19Flash_kernel_traitsILi192ELi64ELi64ELi4ES3_EELb0ELb1ELb1ELb0ELb0ELb1ELb1ELb1EEEvNS_16Flash_fwd_paramsE,@"STO_CUDA_ENTRY STV_DEFAULT"
_ZN5flash24flash_fwd_splitkv_kernelI23Flash_fwd_kernel_traitsILi192ELi64ELi64ELi4ELb0ELb0EN7cutlass6half_tE19Flash_kernel_traitsILi192ELi64ELi64ELi4ES3_EELb0ELb1ELb1ELb0ELb0ELb1ELb1ELb1EEEvNS_16Flash_fwd_paramsE:
.text._ZN5flash24flash_fwd_splitkv_kernelI23Flash_fwd_kernel_traitsILi192ELi64ELi64ELi4ELb0ELb0EN7cutlass6half_tE19Flash_kernel_traitsILi192ELi64ELi64ELi4ES3_EELb0ELb1ELb1ELb0ELb0ELb1ELb1ELb1EEEvNS_16Flash_fwd_paramsE:
        /* <DEDUP_REMOVED lines=86> */
.L_x_6605:
        /* <DEDUP_REMOVED lines=118> */
.L_x_6608:
[----:B------:R-:W-:Y:S05]  /*0cc0*/  BSYNC.RECONVERGENT B0 ;  /* 0x0000000000007941 */ /* 0x000fea0003800200 */
.L_x_6607:
        /* <DEDUP_REMOVED lines=20> */
.L_x_6610:
[----:B------:R-:W-:Y:S05]  /*0e10*/  BSYNC.RECONVERGENT B0 ;  /* 0x0000000000007941 */ /* 0x000fea0003800200 */
.L_x_6609:
        /* <DEDUP_REMOVED lines=20> */
.L_x_6612:
[----:B------:R-:W-:Y:S05]  /*0f60*/  BSYNC.RECONVERGENT B0 ;  /* 0x0000000000007941 */ /* 0x000fea0003800200 */
.L_x_6611:
        /* <DEDUP_REMOVED lines=20> */
.L_x_6614:
[----:B------:R-:W-:Y:S05]  /*10b0*/  BSYNC.RECONVERGENT B0 ;  /* 0x0000000000007941 */ /* 0x000fea0003800200 */
.L_x_6613:
        /* <DEDUP_REMOVED lines=19> */
.L_x_6616:
[----:B------:R-:W-:Y:S05]  /*11f0*/  BSYNC.RECONVERGENT B0 ;  /* 0x0000000000007941 */ /* 0x000fea0003800200 */
.L_x_6615:
        /* <DEDUP_REMOVED lines=18> */
.L_x_6618:
[----:B------:R-:W-:Y:S05]  /*1320*/  BSYNC.RECONVERGENT B0 ;  /* 0x0000000000007941 */ /* 0x000fea0003800200 */
.L_x_6617:
        /* <DEDUP_REMOVED lines=18> */
.L_x_6620:
[----:B------:R-:W-:Y:S05]  /*1450*/  BSYNC.RECONVERGENT B0 ;  /* 0x0000000000007941 */ /* 0x000fea0003800200 */
.L_x_6619:
        /* <DEDUP_REMOVED lines=18> */
.L_x_6622:
[----:B------:R-:W-:Y:S05]  /*1580*/  BSYNC.RECONVERGENT B0 ;  /* 0x0000000000007941 */ /* 0x000fea0003800200 */
.L_x_6621:
        /* <DEDUP_REMOVED lines=33> */
.L_x_6606:
        /* <DEDUP_REMOVED lines=13> */
.L_x_6623:
        /* <DEDUP_REMOVED lines=108> */
.L_x_6624:
        /* <DEDUP_REMOVED lines=15> */
.L_x_6626:
[----:B------:R-:W2:Y:S01]  /*2020*/  LDC.64 R4, c[0x0][0x3b8] ;  /* 0x0000ee00ff047b82 */ /* 0x000ea20000000a00 */
[----:B------:R-:W-:-:S06]  /*2030*/  UIADD3 UR8, UPT, UPT, UR10, UR11, URZ ;  /* 0x0000000b0a087290 */ /* 0x000fcc000fffe0ff */
[----:B--2---:R-:W-:Y:S02]  /*2040*/  IMAD R15, R5, UR8, RZ ;  /* 0x00000008050f7c24 */ /* 0x004fe4000f8e02ff */
[----:B-1----:R-:W-:-:S05]  /*2050*/  IMAD.WIDE.U32 R2, R4, UR8, RZ ;  /* 0x0000000804027c25 */ /* 0x002fca000f8e00ff */
[----:B------:R-:W-:Y:S02]  /*2060*/  IADD3 R15, PT, PT, R3, R15, RZ ;  /* 0x0000000f030f7210 */ /* 0x000fe40007ffe0ff */
[----:B------:R-:W-:Y:S02]  /*2070*/  MOV R14, R2 ;  /* 0x00000002000e7202 */ /* 0x000fe40000000f00 */
.L_x_6627:
        /* <DEDUP_REMOVED lines=14> */
.L_x_6628:
[----:B------:R-:W1:Y:S01]  /*2160*/  LDC.64 R2, c[0x0][0x3c0] ;  /* 0x0000f000ff027b82 */ /* 0x000e620000000a00 */
[----:B------:R-:W-:-:S06]  /*2170*/  UIADD3 UR10, UPT, UPT, UR10, UR11, URZ ;  /* 0x0000000b0a0a7290 */ /* 0x000fcc000fffe0ff */
[----:B-1---5:R-:W-:Y:S02]  /*2180*/  IMAD R7, R3, UR10, RZ ;  /* 0x0000000a03077c24 */ /* 0x022fe4000f8e02ff */
[----:B------:R-:W-:-:S05]  /*2190*/  IMAD.WIDE.U32 R8, R2, UR10, RZ ;  /* 0x0000000a02087c25 */ /* 0x000fca000f8e00ff */
[----:B------:R-:W-:Y:S02]  /*21a0*/  IADD3 R7, PT, PT, R9, R7, RZ ;  /* 0x0000000709077210 */ /* 0x000fe40007ffe0ff */
[----:B------:R-:W-:-:S07]  /*21b0*/  MOV R6, R8 ;  /* 0x0000000800067202 */ /* 0x000fce0000000f00 */
.L_x_6629:
        /* <DEDUP_REMOVED lines=53> */
.L_x_6625:
        /* <DEDUP_REMOVED lines=182> */
.L_x_6698:
        /* <DEDUP_REMOVED lines=19> */
.L_x_6632:
[----:B-1-3--:R-:W-:Y:S05]  /*31a0*/  BSYNC.RECONVERGENT B0 ;  /* 0x0000000000007941 */ /* 0x00afea0003800200 */
.L_x_6631:
        /* <DEDUP_REMOVED lines=16> */
.L_x_6634:
[----:B------:R-:W-:Y:S05]  /*32b0*/  BSYNC.RECONVERGENT B0 ;  /* 0x0000000000007941 */ /* 0x000fea0003800200 */
.L_x_6633:
        /* <DEDUP_REMOVED lines=17> */
.L_x_6636:
[----:B------:R-:W-:Y:S05]  /*33d0*/  BSYNC.RECONVERGENT B0 ;  /* 0x0000000000007941 */ /* 0x000fea0003800200 */
.L_x_6635:
        /* <DEDUP_REMOVED lines=22> */
.L_x_6638:
[----:B------:R-:W-:Y:S05]  /*3540*/  BSYNC.RECONVERGENT B0 ;  /* 0x0000000000007941 */ /* 0x000fea0003800200 */
.L_x_6637:
        /* <DEDUP_REMOVED lines=17> */
.L_x_6642:
[----:B------:R-:W-:Y:S05]  /*3660*/  BSYNC.RECONVERGENT B0 ;  /* 0x0000000000007941 */ /* 0x000fea0003800200 */
.L_x_6641:
        /* <DEDUP_REMOVED lines=15> */
.L_x_6644:
[----:B------:R-:W-:Y:S05]  /*3760*/  BSYNC.RECONVERGENT B0 ;  /* 0x0000000000007941 */ /* 0x000fea0003800200 */
.L_x_6643:
        /* <DEDUP_REMOVED lines=17> */
.L_x_6646:
[----:B------:R-:W-:Y:S05]  /*3880*/  BSYNC.RECONVERGENT B0 ;  /* 0x0000000000007941 */ /* 0x000fea0003800200 */
.L_x_6645:
        /* <DEDUP_REMOVED lines=22> */
.L_x_6640:
        /* <DEDUP_REMOVED lines=59> */
.L_x_6652:
[----:B------:R-:W-:Y:S05]  /*3da0*/  BSYNC.RECONVERGENT B0 ;  /* 0x0000000000007941 */ /* 0x000fea0003800200 */
.L_x_6651:
        /* <DEDUP_REMOVED lines=52> */
.L_x_6654:
[----:B------:R-:W-:Y:S05]  /*40f0*/  BSYNC.RECONVERGENT B0 ;  /* 0x0000000000007941 */ /* 0x000fea0003800200 */
.L_x_6653:
        /* <DEDUP_REMOVED lines=51> */
.L_x_6650:
[----:B------:R-:W-:Y:S05]  /*4430*/  BSYNC.RECONVERGENT B1 ;  /* 0x0000000000017941 */ /* 0x000fea0003800200 */
.L_x_6649:
        /* <DEDUP_REMOVED lines=68> */
.L_x_6658:
[----:B------:R-:W-:Y:S05]  /*4880*/  BSYNC.RECONVERGENT B0 ;  /* 0x0000000000007941 */ /* 0x000fea0003800200 */
.L_x_6657:
        /* <DEDUP_REMOVED lines=52> */
.L_x_6660:
[----:B------:R-:W-:Y:S05]  /*4bd0*/  BSYNC.RECONVERGENT B0 ;  /* 0x0000000000007941 */ /* 0x000fea0003800200 */
.L_x_6659:
        /* <DEDUP_REMOVED lines=51> */
.L_x_6656:
[----:B------:R-:W-:Y:S05]  /*4f10*/  BSYNC.RECONVERGENT B1 ;  /* 0x0000000000017941 */ /* 0x000fea0003800200 */
.L_x_6655:
        /* <DEDUP_REMOVED lines=68> */
.L_x_6664:
[----:B------:R-:W-:Y:S05]  /*5360*/  BSYNC.RECONVERGENT B0 ;  /* 0x0000000000007941 */ /* 0x000fea0003800200 */
.L_x_6663:
        /* <DEDUP_REMOVED lines=52> */
.L_x_6666:
[----:B------:R-:W-:Y:S05]  /*56b0*/  BSYNC.RECONVERGENT B0 ;  /* 0x0000000000007941 */ /* 0x000fea0003800200 */
.L_x_6665:
        /* <DEDUP_REMOVED lines=51> */
.L_x_6662:
[----:B------:R-:W-:Y:S05]  /*59f0*/  BSYNC.RECONVERGENT B1 ;  /* 0x0000000000017941 */ /* 0x000fea0003800200 */
.L_x_6661:
        /* <DEDUP_REMOVED lines=70> */
.L_x_6670:
[----:B------:R-:W-:Y:S05]  /*5e60*/  BSYNC.RECONVERGENT B0 ;  /* 0x0000000000007941 */ /* 0x000fea0003800200 */
.L_x_6669:
        /* <DEDUP_REMOVED lines=52> */
.L_x_6672:
[----:B------:R-:W-:Y:S05]  /*61b0*/  BSYNC.RECONVERGENT B0 ;  /* 0x0000000000007941 */ /* 0x000fea0003800200 */
.L_x_6671:
        /* <DEDUP_REMOVED lines=51> */
.L_x_6668:
[----:B------:R-:W-:Y:S05]  /*64f0*/  BSYNC.RECONVERGENT B1 ;  /* 0x0000000000017941 */ /* 0x000fea0003800200 */
.L_x_6667:
        /* <DEDUP_REMOVED lines=8> */
.L_x_6648:
        /* <DEDUP_REMOVED lines=99> */
.L_x_6676:
[----:B------:R-:W-:Y:S05]  /*6bb0*/  BSYNC.RECONVERGENT B0 ;  /* 0x0000000000007941 */ /* 0x000fea0003800200 */
.L_x_6675:
        /* <DEDUP_REMOVED lines=93> */
.L_x_6678:
[----:B------:R-:W-:Y:S05]  /*7190*/  BSYNC.RECONVERGENT B0 ;  /* 0x0000000000007941 */ /* 0x000fea0003800200 */
.L_x_6677:
        /* <DEDUP_REMOVED lines=92> */
.L_x_6674:
[----:B------:R-:W-:Y:S05]  /*7760*/  BSYNC.RECONVERGENT B1 ;  /* 0x0000000000017941 */ /* 0x000fea0003800200 */
.L_x_6673:
        /* <DEDUP_REMOVED lines=100> */
.L_x_6682:
[----:B------:R-:W-:Y:S05]  /*7db0*/  BSYNC.RECONVERGENT B0 ;  /* 0x0000000000007941 */ /* 0x000fea0003800200 */
.L_x_6681:
        /* <DEDUP_REMOVED lines=93> */
.L_x_6684:
[----:B------:R-:W-:Y:S05]  /*8390*/  BSYNC.RECONVERGENT B0 ;  /* 0x0000000000007941 */ /* 0x000fea0003800200 */
.L_x_6683:
        /* <DEDUP_REMOVED lines=92> */
.L_x_6680:
[----:B------:R-:W-:Y:S05]  /*8960*/  BSYNC.RECONVERGENT B1 ;  /* 0x0000000000017941 */ /* 0x000fea0003800200 */
.L_x_6679:
        /* <DEDUP_REMOVED lines=102> */
.L_x_6688:
[----:B------:R-:W-:Y:S05]  /*8fd0*/  BSYNC.RECONVERGENT B0 ;  /* 0x0000000000007941 */ /* 0x000fea0003800200 */
.L_x_6687:
        /* <DEDUP_REMOVED lines=92> */
.L_x_6690:
[----:B------:R-:W-:Y:S05]  /*95a0*/  BSYNC.RECONVERGENT B0 ;  /* 0x0000000000007941 */ /* 0x000fea0003800200 */
.L_x_6689:
        /* <DEDUP_REMOVED lines=90> */
.L_x_6686:
[----:B------:R-:W-:Y:S05]  /*9b50*/  BSYNC.RECONVERGENT B1 ;  /* 0x0000000000017941 */ /* 0x000fea0003800200 */
.L_x_6685:
        /* <DEDUP_REMOVED lines=105> */
.L_x_6694:
[----:B------:R-:W-:Y:S05]  /*a1f0*/  BSYNC.RECONVERGENT B0 ;  /* 0x0000000000007941 */ /* 0x000fea0003800200 */
.L_x_6693:
        /* <DEDUP_REMOVED lines=91> */
.L_x_6696:
[----:B------:R-:W-:Y:S05]  /*a7b0*/  BSYNC.RECONVERGENT B0 ;  /* 0x0000000000007941 */ /* 0x000fea0003800200 */
.L_x_6695:
        /* <DEDUP_REMOVED lines=90> */
.L_x_6692:
[----:B------:R-:W-:Y:S05]  /*ad60*/  BSYNC.RECONVERGENT B1 ;  /* 0x0000000000017941 */ /* 0x000fea0003800200 */
.L_x_6691:
[----:B------:R-:W5:Y:S08]  /*ad70*/  LDC R3, c[0x0][0x450] ;  /* 0x00011400ff037b82 */ /* 0x000f700000000800 */
[----:B------:R-:W1:Y:S01]  /*ad80*/  LDC R11, c[0x0][0x450] ;  /* 0x00011400ff0b7b82 */ /* 0x000e620000000800 */
[----:B-----5:R-:W-:Y:S05]  /*ad90*/  IMAD.U32 R3, R3, -0x20, RZ ;  /* 0xffffffe003037824 */ /* 0x020fea00078e00ff */
[C---:B------:R-:W-:Y:S02]  /*ada0*/  LEA R74, P1, R3.reuse, R74, 0x1 ;  /* 0x0000004a034a7211 */ /* 0x040fe400078208ff */
[C---:B------:R-:W-:Y:S02]  /*adb0*/  LEA R72, P0, R3.reuse, R72, 0x1 ;  /* 0x0000004803487211 */ /* 0x040fe400078008ff */
[C---:B------:R-:W-:Y:S02]  /*adc0*/  LEA.HI.X.SX32 R75, R3.reuse, R75, 0x1, P1 ;  /* 0x0000004b034b7211 */ /* 0x040fe400008f0eff */
[----:B-1----:R-:W-:Y:S09]  /*add0*/  LEA.HI.X.SX32 R73, R3, R73, 0x1, P0 ;  /* 0x0000004903497211 */ /* 0x002ff200000f0eff */
.L_x_6647:
[----:B------:R-:W-:Y:S05]  /*ade0*/  BSYNC.RECONVERGENT B2 ;  /* 0x0000000000027941 */ /* 0x000fea0003800200 */
.L_x_6639:
        /* <DEDUP_REMOVED lines=90> */
.L_x_6697:
[----:B------:R-:W-:Y:S01]  /*b390*/  UISETP.GT.AND UP0, UPT, UR18, UR5, UPT ;  /* 0x000000051200728c */ /* 0x000fe2000bf04270 */
[----:B------:R-:W-:Y:S02]  /*b3a0*/  IADD3 R70, P1, PT, R70, R77, RZ ;  /* 0x0000004d46467210 */ /* 0x000fe40007f3e0ff */
[----:B------:R-:W-:Y:S03]  /*b3b0*/  IADD3 R12, P0, PT, R12, R81, RZ ;  /* 0x000000510c0c7210 */ /* 0x000fe60007f1e0ff */
[----:B------:R-:W-:Y:S02]  /*b3c0*/  IMAD.X R71, R71, 0x1, R76, P1 ;  /* 0x0000000147477824 */ /* 0x000fe400008e064c */
[----:B------:R-:W-:Y:S01]  /*b3d0*/  IMAD.X R13, R13, 0x1, R79, P0 ;  /* 0x000000010d0d7824 */ /* 0x000fe200000e064f */
[----:B------:R-:W-:Y:S07]  /*b3e0*/  BRA.U UP0, `(.L_x_6698) ;  /* 0xffffff7d00207547 */ /* 0x000fee000b83ffff */
.L_x_6630:
        /* <DEDUP_REMOVED lines=42> */
.L_x_6703:
[----:B------:R2:W-:Y:S02]  /*b690*/  STS.128 [R134+0x4000], RZ ;  /* 0x004000ff86007388 */ /* 0x0005e40000000c00 */
.L_x_6702:
[----:B------:R-:W-:Y:S05]  /*b6a0*/  BSYNC.RECONVERGENT B0 ;  /* 0x0000000000007941 */ /* 0x000fea0003800200 */
.L_x_6701:
        /* <DEDUP_REMOVED lines=26> */
.L_x_6706:
[----:B------:R1:W-:Y:S02]  /*b850*/  STS.128 [R134+0x4800], RZ ;  /* 0x004800ff86007388 */ /* 0x0003e40000000c00 */
.L_x_6705:
[----:B------:R-:W-:Y:S05]  /*b860*/  BSYNC.RECONVERGENT B0 ;  /* 0x0000000000007941 */ /* 0x000fea0003800200 */
.L_x_6704:
        /* <DEDUP_REMOVED lines=26> */
.L_x_6709:
[----:B------:R2:W-:Y:S02]  /*ba10*/  STS.128 [R134+0x5000], RZ ;  /* 0x005000ff86007388 */ /* 0x0005e40000000c00 */
.L_x_6708:
[----:B------:R-:W-:Y:S05]  /*ba20*/  BSYNC.RECONVERGENT B0 ;  /* 0x0000000000007941 */ /* 0x000fea0003800200 */
.L_x_6707:
        /* <DEDUP_REMOVED lines=26> */
.L_x_6711:
[----:B------:R2:W-:Y:S01]  /*bbd0*/  STS.128 [R134+0x5800], RZ ;  /* 0x005800ff86007388 */ /* 0x0005e20000000c00 */
[----:B------:R-:W-:Y:S05]  /*bbe0*/  BRA `(.L_x_6710) ;  /* 0x0000007400287947 */ /* 0x000fea0003800000 */
.L_x_6700:
        /* <DEDUP_REMOVED lines=82> */
.L_x_6718:
[----:B------:R-:W-:Y:S05]  /*c110*/  BSYNC.RECONVERGENT B0 ;  /* 0x0000000000007941 */ /* 0x000fea0003800200 */
.L_x_6717:
[----:B-----5:R-:W-:Y:S01]  /*c120*/  IMAD.MOV.U32 R6, RZ, RZ, R18 ;  /* 0x000000ffff067224 */ /* 0x020fe200078e0012 */
[----:B------:R-:W-:Y:S01]  /*c130*/  MOV R4, R16 ;  /* 0x0000001000047202 */ /* 0x000fe20000000f00 */
[----:B------:R-:W-:Y:S01]  /*c140*/  IMAD.MOV.U32 R7, RZ, RZ, R19 ;  /* 0x000000ffff077224 */ /* 0x000fe200078e0013 */
[----:B------:R-:W-:Y:S02]  /*c150*/  MOV R5, R17 ;  /* 0x0000001100057202 */ /* 0x000fe40000000f00 */
.L_x_6716:
[----:B------:R-:W-:Y:S05]  /*c160*/  BSYNC.RECONVERGENT B1 ;  /* 0x0000000000017941 */ /* 0x000fea0003800200 */
.L_x_6715:
        /* <DEDUP_REMOVED lines=49> */
.L_x_6722:
[----:B------:R-:W-:Y:S05]  /*c480*/  BSYNC.RECONVERGENT B0 ;  /* 0x0000000000007941 */ /* 0x000fea0003800200 */
.L_x_6721:
[----:B-----5:R4:W-:Y:S02]  /*c490*/  STS.128 [R134+0x2000], R16 ;  /* 0x0020001086007388 */ /* 0x0209e40000000c00 */
.L_x_6720:
[----:B------:R-:W-:Y:S05]  /*c4a0*/  BSYNC.RECONVERGENT B1 ;  /* 0x0000000000017941 */ /* 0x000fea0003800200 */
.L_x_6719:
        /* <DEDUP_REMOVED lines=47> */
.L_x_6724:
[----:B------:R-:W-:Y:S05]  /*c7a0*/  BSYNC.RECONVERGENT B0 ;  /* 0x0000000000007941 */ /* 0x000fea0003800200 */
.L_x_6723:
[----:B-----5:R1:W-:Y:S02]  /*c7b0*/  STS.128 [R134+0x4000], R16 ;  /* 0x0040001086007388 */ /* 0x0203e40000000c00 */
.L_x_6714:
[----:B------:R-:W-:Y:S05]  /*c7c0*/  BSYNC.RECONVERGENT B2 ;  /* 0x0000000000027941 */ /* 0x000fea0003800200 */
.L_x_6713:
        /* <DEDUP_REMOVED lines=65> */
.L_x_6730:
[----:B------:R-:W-:Y:S05]  /*cbe0*/  BSYNC.RECONVERGENT B0 ;  /* 0x0000000000007941 */ /* 0x000fea0003800200 */
.L_x_6729:
[----:B-----5:R4:W-:Y:S02]  /*cbf0*/  STS.128 [R134+0x800], R16 ;  /* 0x0008001086007388 */ /* 0x0209e40000000c00 */
.L_x_6728:
[----:B------:R-:W-:Y:S05]  /*cc00*/  BSYNC.RECONVERGENT B1 ;  /* 0x0000000000017941 */ /* 0x000fea0003800200 */
.L_x_6727:
        /* <DEDUP_REMOVED lines=58> */
.L_x_6734:
[----:B------:R-:W-:Y:S05]  /*cfb0*/  BSYNC.RECONVERGENT B0 ;  /* 0x0000000000007941 */ /* 0x000fea0003800200 */
.L_x_6733:
[----:B-----5:R4:W-:Y:S02]  /*cfc0*/  STS.128 [R134+0x2800], R16 ;  /* 0x0028001086007388 */ /* 0x0209e40000000c00 */
.L_x_6732:
[----:B------:R-:W-:Y:S05]  /*cfd0*/  BSYNC.RECONVERGENT B1 ;  /* 0x0000000000017941 */ /* 0x000fea0003800200 */
.L_x_6731:
        /* <DEDUP_REMOVED lines=57> */
.L_x_6736:
[----:B------:R-:W-:Y:S05]  /*d370*/  BSYNC.RECONVERGENT B0 ;  /* 0x0000000000007941 */ /* 0x000fea0003800200 */
.L_x_6735:
[----:B-----5:R4:W-:Y:S02]  /*d380*/  STS.128 [R134+0x4800], R16 ;  /* 0x0048001086007388 */ /* 0x0209e40000000c00 */
.L_x_6726:
[----:B------:R-:W-:Y:S05]  /*d390*/  BSYNC.RECONVERGENT B2 ;  /* 0x0000000000027941 */ /* 0x000fea0003800200 */
.L_x_6725:
        /* <DEDUP_REMOVED lines=66> */
.L_x_6742:
[----:B------:R-:W-:Y:S05]  /*d7c0*/  BSYNC.RECONVERGENT B0 ;  /* 0x0000000000007941 */ /* 0x000fea0003800200 */
.L_x_6741:
[----:B-----5:R4:W-:Y:S02]  /*d7d0*/  STS.128 [R134+0x1000], R16 ;  /* 0x0010001086007388 */ /* 0x0209e40000000c00 */
.L_x_6740:
[----:B------:R-:W-:Y:S05]  /*d7e0*/  BSYNC.RECONVERGENT B1 ;  /* 0x0000000000017941 */ /* 0x000fea0003800200 */
.L_x_6739:
        /* <DEDUP_REMOVED lines=58> */
.L_x_6746:
[----:B------:R-:W-:Y:S05]  /*db90*/  BSYNC.RECONVERGENT B0 ;  /* 0x0000000000007941 */ /* 0x000fea0003800200 */
.L_x_6745:
[----:B-----5:R1:W-:Y:S02]  /*dba0*/  STS.128 [R134+0x3000], R16 ;  /* 0x0030001086007388 */ /* 0x0203e40000000c00 */
.L_x_6744:
[----:B------:R-:W-:Y:S05]  /*dbb0*/  BSYNC.RECONVERGENT B1 ;  /* 0x0000000000017941 */ /* 0x000fea0003800200 */
.L_x_6743:
        /* <DEDUP_REMOVED lines=57> */
.L_x_6748:
[----:B------:R-:W-:Y:S05]  /*df50*/  BSYNC.RECONVERGENT B0 ;  /* 0x0000000000007941 */ /* 0x000fea0003800200 */
.L_x_6747:
[----:B-----5:R4:W-:Y:S02]  /*df60*/  STS.128 [R134+0x5000], R16 ;  /* 0x0050001086007388 */ /* 0x0209e40000000c00 */
.L_x_6738:
[----:B------:R-:W-:Y:S05]  /*df70*/  BSYNC.RECONVERGENT B2 ;  /* 0x0000000000027941 */ /* 0x000fea0003800200 */
.L_x_6737:
        /* <DEDUP_REMOVED lines=64> */
.L_x_6752:
[----:B------:R-:W-:Y:S05]  /*e380*/  BSYNC.RECONVERGENT B0 ;  /* 0x0000000000007941 */ /* 0x000fea0003800200 */
.L_x_6751:
[----:B-----5:R4:W-:Y:S02]  /*e390*/  STS.128 [R134+0x1800], R16 ;  /* 0x0018001086007388 */ /* 0x0209e40000000c00 */
.L_x_6750:
[----:B------:R-:W-:Y:S05]  /*e3a0*/  BSYNC.RECONVERGENT B1 ;  /* 0x0000000000017941 */ /* 0x000fea0003800200 */
.L_x_6749:
        /* <DEDUP_REMOVED lines=56> */
.L_x_6756:
[----:B------:R-:W-:Y:S05]  /*e730*/  BSYNC.RECONVERGENT B0 ;  /* 0x0000000000007941 */ /* 0x000fea0003800200 */
.L_x_6755:
[----:B-----5:R1:W-:Y:S02]  /*e740*/  STS.128 [R134+0x3800], R16 ;  /* 0x0038001086007388 */ /* 0x0203e40000000c00 */
.L_x_6754:
[----:B------:R-:W-:Y:S05]  /*e750*/  BSYNC.RECONVERGENT B1 ;  /* 0x0000000000017941 */ /* 0x000fea0003800200 */
.L_x_6753:
        /* <DEDUP_REMOVED lines=56> */
.L_x_6758:
[----:B------:R-:W-:Y:S05]  /*eae0*/  BSYNC.RECONVERGENT B0 ;  /* 0x0000000000007941 */ /* 0x000fea0003800200 */
.L_x_6757:
[----:B-----5:R4:W-:Y:S01]  /*eaf0*/  STS.128 [R134+0x5800], R16 ;  /* 0x0058001086007388 */ /* 0x0209e20000000c00 */
[----:B------:R-:W-:Y:S05]  /*eb00*/  BRA `(.L_x_6710) ;  /* 0x0000004400607947 */ /* 0x000fea0003800000 */
.L_x_6712:
        /* <DEDUP_REMOVED lines=97> */
.L_x_6764:
[----:B------:R-:W-:Y:S05]  /*f120*/  BSYNC.RECONVERGENT B0 ;  /* 0x0000000000007941 */ /* 0x000fea0003800200 */
.L_x_6763:
[----:B-----5:R-:W-:Y:S01]  /*f130*/  IMAD.MOV.U32 R6, RZ, RZ, R38 ;  /* 0x000000ffff067224 */ /* 0x020fe200078e0026 */
[----:B------:R-:W-:Y:S01]  /*f140*/  MOV R4, R36 ;  /* 0x0000002400047202 */ /* 0x000fe20000000f00 */
[----:B------:R-:W-:Y:S01]  /*f150*/  IMAD.MOV.U32 R7, RZ, RZ, R39 ;  /* 0x000000ffff077224 */ /* 0x000fe200078e0027 */
[----:B------:R-:W-:Y:S02]  /*f160*/  MOV R5, R37 ;  /* 0x0000002500057202 */ /* 0x000fe40000000f00 */
.L_x_6762:
[----:B------:R-:W-:Y:S05]  /*f170*/  BSYNC.RECONVERGENT B1 ;  /* 0x0000000000017941 */ /* 0x000fea0003800200 */
.L_x_6761:
        /* <DEDUP_REMOVED lines=87> */
.L_x_6768:
[----:B------:R-:W-:Y:S05]  /*f6f0*/  BSYNC.RECONVERGENT B0 ;  /* 0x0000000000007941 */ /* 0x000fea0003800200 */
.L_x_6767:
[----:B-----5:R4:W-:Y:S02]  /*f700*/  STS.128 [R134+0x2000], R36 ;  /* 0x0020002486007388 */ /* 0x0209e40000000c00 */
.L_x_6766:
[----:B------:R-:W-:Y:S05]  /*f710*/  BSYNC.RECONVERGENT B1 ;  /* 0x0000000000017941 */ /* 0x000fea0003800200 */
.L_x_6765:
        /* <DEDUP_REMOVED lines=85> */
.L_x_6770:
[----:B------:R-:W-:Y:S05]  /*fc70*/  BSYNC.RECONVERGENT B0 ;  /* 0x0000000000007941 */ /* 0x000fea0003800200 */
.L_x_6769:
[----:B-----5:R1:W-:Y:S02]  /*fc80*/  STS.128 [R134+0x4000], R36 ;  /* 0x0040002486007388 */ /* 0x0203e40000000c00 */
.L_x_6760:
[----:B------:R-:W-:Y:S05]  /*fc90*/  BSYNC.RECONVERGENT B2 ;  /* 0x0000000000027941 */ /* 0x000fea0003800200 */
.L_x_6759:
        /* <DEDUP_REMOVED lines=95> */
.L_x_6776:
[----:B------:R-:W-:Y:S05]  /*10290*/  BSYNC.RECONVERGENT B0 ;  /* 0x0000000000007941 */ /* 0x000fea0003800200 */
.L_x_6775:
[----:B-----5:R1:W-:Y:S02]  /*102a0*/  STS.128 [R134+0x800], R32 ;  /* 0x0008002086007388 */ /* 0x0203e40000000c00 */
.L_x_6774:
[----:B------:R-:W-:Y:S05]  /*102b0*/  BSYNC.RECONVERGENT B1 ;  /* 0x0000000000017941 */ /* 0x000fea0003800200 */
.L_x_6773:
        /* <DEDUP_REMOVED lines=88> */
.L_x_6780:
[----:B------:R-:W-:Y:S05]  /*10840*/  BSYNC.RECONVERGENT B0 ;  /* 0x0000000000007941 */ /* 0x000fea0003800200 */
.L_x_6779:
[----:B-----5:R1:W-:Y:S02]  /*10850*/  STS.128 [R134+0x2800], R32 ;  /* 0x0028002086007388 */ /* 0x0203e40000000c00 */
.L_x_6778:
[----:B------:R-:W-:Y:S05]  /*10860*/  BSYNC.RECONVERGENT B1 ;  /* 0x0000000000017941 */ /* 0x000fea0003800200 */
.L_x_6777:
        /* <DEDUP_REMOVED lines=86> */
.L_x_6782:
[----:B------:R-:W-:Y:S05]  /*10dd0*/  BSYNC.RECONVERGENT B0 ;  /* 0x0000000000007941 */ /* 0x000fea0003800200 */
.L_x_6781:
[----:B-----5:R1:W-:Y:S02]  /*10de0*/  STS.128 [R134+0x4800], R32 ;  /* 0x0048002086007388 */ /* 0x0203e40000000c00 */
.L_x_6772:
[----:B------:R-:W-:Y:S05]  /*10df0*/  BSYNC.RECONVERGENT B2 ;  /* 0x0000000000027941 */ /* 0x000fea0003800200 */
.L_x_6771:
        /* <DEDUP_REMOVED lines=95> */
.L_x_6788:
[----:B------:R-:W-:Y:S05]  /*113f0*/  BSYNC.RECONVERGENT B0 ;  /* 0x0000000000007941 */ /* 0x000fea0003800200 */
.L_x_6787:
[----:B-----5:R1:W-:Y:S02]  /*11400*/  STS.128 [R134+0x1000], R32 ;  /* 0x0010002086007388 */ /* 0x0203e40000000c00 */
.L_x_6786:
[----:B------:R-:W-:Y:S05]  /*11410*/  BSYNC.RECONVERGENT B1 ;  /* 0x0000000000017941 */ /* 0x000fea0003800200 */
.L_x_6785:
        /* <DEDUP_REMOVED lines=87> */
.L_x_6792:
[----:B------:R-:W-:Y:S05]  /*11990*/  BSYNC.RECONVERGENT B0 ;  /* 0x0000000000007941 */ /* 0x000fea0003800200 */
.L_x_6791:
[----:B-----5:R1:W-:Y:S02]  /*119a0*/  STS.128 [R134+0x3000], R32 ;  /* 0x0030002086007388 */ /* 0x0203e40000000c00 */
.L_x_6790:
[----:B------:R-:W-:Y:S05]  /*119b0*/  BSYNC.RECONVERGENT B1 ;  /* 0x0000000000017941 */ /* 0x000fea0003800200 */
.L_x_6789:
        /* <DEDUP_REMOVED lines=86> */
.L_x_6794:
[----:B------:R-:W-:Y:S05]  /*11f20*/  BSYNC.RECONVERGENT B0 ;  /* 0x0000000000007941 */ /* 0x000fea0003800200 */
.L_x_6793:
[----:B-----5:R1:W-:Y:S02]  /*11f30*/  STS.128 [R134+0x5000], R32 ;  /* 0x0050002086007388 */ /* 0x0203e40000000c00 */
.L_x_6784:
[----:B------:R-:W-:Y:S05]  /*11f40*/  BSYNC.RECONVERGENT B2 ;  /* 0x0000000000027941 */ /* 0x000fea0003800200 */
.L_x_6783:
        /* <DEDUP_REMOVED lines=95> */
.L_x_6798:
[----:B------:R-:W-:Y:S05]  /*12540*/  BSYNC.RECONVERGENT B0 ;  /* 0x0000000000007941 */ /* 0x000fea0003800200 */
.L_x_6797:
[----:B-----5:R4:W-:Y:S02]  /*12550*/  STS.128 [R134+0x1800], R32 ;  /* 0x0018002086007388 */ /* 0x0209e40000000c00 */
.L_x_6796:
[----:B------:R-:W-:Y:S05]  /*12560*/  BSYNC.RECONVERGENT B1 ;  /* 0x0000000000017941 */ /* 0x000fea0003800200 */
.L_x_6795:
        /* <DEDUP_REMOVED lines=87> */
.L_x_6802:
[----:B------:R-:W-:Y:S05]  /*12ae0*/  BSYNC.RECONVERGENT B0 ;  /* 0x0000000000007941 */ /* 0x000fea0003800200 */
.L_x_6801:
[----:B-----5:R1:W-:Y:S02]  /*12af0*/  STS.128 [R134+0x3800], R32 ;  /* 0x0038002086007388 */ /* 0x0203e40000000c00 */
.L_x_6800:
[----:B------:R-:W-:Y:S05]  /*12b00*/  BSYNC.RECONVERGENT B1 ;  /* 0x0000000000017941 */ /* 0x000fea0003800200 */
.L_x_6799:
        /* <DEDUP_REMOVED lines=86> */
.L_x_6804:
[----:B------:R-:W-:Y:S05]  /*13070*/  BSYNC.RECONVERGENT B0 ;  /* 0x0000000000007941 */ /* 0x000fea0003800200 */
.L_x_6803:
[----:B-----5:R4:W-:Y:S02]  /*13080*/  STS.128 [R134+0x5800], R32 ;  /* 0x0058002086007388 */ /* 0x0209e40000000c00 */
.L_x_6710:
[----:B------:R-:W-:Y:S05]  /*13090*/  BSYNC.RECONVERGENT B3 ;  /* 0x0000000000037941 */ /* 0x000fea0003800200 */
.L_x_6699:
        /* <DEDUP_REMOVED lines=28> */
.L_x_6807:
[----:B------:R1:W-:Y:S02]  /*13260*/  STS.128 [R134+0xa000], RZ ;  /* 0x00a000ff86007388 */ /* 0x0003e40000000c00 */
.L_x_6806:
[----:B------:R-:W-:Y:S05]  /*13270*/  BSYNC.RECONVERGENT B0 ;  /* 0x0000000000007941 */ /* 0x000fea0003800200 */
.L_x_6805:
        /* <DEDUP_REMOVED lines=25> */
.L_x_6810:
[----:B------:R2:W-:Y:S02]  /*13410*/  STS.128 [R134+0xa800], RZ ;  /* 0x00a800ff86007388 */ /* 0x0005e40000000c00 */
.L_x_6809:
[----:B------:R-:W-:Y:S05]  /*13420*/  BSYNC.RECONVERGENT B0 ;  /* 0x0000000000007941 */ /* 0x000fea0003800200 */
.L_x_6808:
        /* <DEDUP_REMOVED lines=26> */
.L_x_6813:
[----:B------:R2:W-:Y:S02]  /*135d0*/  STS.128 [R134+0xb000], RZ ;  /* 0x00b000ff86007388 */ /* 0x0005e40000000c00 */
.L_x_6812:
[----:B------:R-:W-:Y:S05]  /*135e0*/  BSYNC.RECONVERGENT B0 ;  /* 0x0000000000007941 */ /* 0x000fea0003800200 */
.L_x_6811:
[----:B------:R-:W-:Y:S01]  /*135f0*/  ISETP.GE.AND P0, PT, R30, UR15, PT ;  /* 0x0000000f1e007c0c */ /* 0x000fe2000bf06270 */
[----:B-12---:R-:W-:Y:S01]  /*13600*/  IMAD.SHL.U32 R2, R133, 0x8, RZ ;  /* 0x0000000885027824 */ /* 0x006fe200078e00ff */
[----:B------:R-:W-:Y:S04]  /*13610*/  BSSY.RECONVERGENT B0, `(.L_x_6814) ;  /* 0x000001b000007945 */ /* 0x000fe80003800200 */
[----:B------:R-:W-:-:S07]  /*13620*/  LOP3.LUT R2, R2, 0x38, RZ, 0xc0, !PT ;  /* 0x0000003802027812 */ /* 0x000fce00078ec0ff */
[----:B------:R-:W-:Y:S05]  /*13630*/  @P0 BRA `(.L_x_6815) ;  /* 0x0000000000600947 */ /* 0x000fea0003800000 */
[----:B---3--:R-:W4:Y:S01]  /*13640*/  LDC.64 R4, c[0x0][0x3b8] ;  /* 0x0000ee00ff047b82 */ /* 0x008f220000000a00 */
[----:B------:R-:W1:Y:S01]  /*13650*/  LDCU UR8, c[0x0][0x440] ;  /* 0x00008800ff0877ac */ /* 0x000e620008000800 */
[----:B------:R-:W-:Y:S01]  /*13660*/  IMAD.MOV.U32 R194, RZ, RZ, R196 ;  /* 0x000000ffffc27224 */ /* 0x000fe200078e00c4 */
        /* <DEDUP_REMOVED lines=21> */
.L_x_6815:
[----:B------:R-:W-:Y:S05]  /*137c0*/  BSYNC.RECONVERGENT B0 ;  /* 0x0000000000007941 */ /* 0x000fea0003800200 */
.L_x_6814:
        /* <DEDUP_REMOVED lines=48> */
[----:B--2---:R-:W-:-:S05]  /*13ad0*/  MOV R199, R197 ;  /* 0x000000c500c77202 */ /* 0x004fca0000000f00 */
[----:B------:R-:W-:Y:S01]  /*13ae0*/  @!PT LDS RZ, [RZ] ;  /* 0x00000000fffff984 */ /* 0x000fe20000000800 */
[----:B------:R-:W-:Y:S01]  /*13af0*/  @!PT LDS RZ, [RZ] ;  /* 0x00000000fffff984 */ /* 0x000fe20000000800 */
[----:B------:R-:W-:Y:S01]  /*13b00*/  @!PT LDS RZ, [RZ] ;  /* 0x00000000fffff984 */ /* 0x000fe20000000800 */
[----:B------:R2:W-:Y:S01]  /*13b10*/  LDGSTS.E.BYPASS.LTC128B.128 [R134+0x10000], desc[UR6][R198.64+0x100] ;  /* 0x10000100c6867fae */ /* 0x0005e2000b981a06 */
[----:B------:R-:W-:Y:S05]  /*13b20*/  BRA `(.L_x_6819) ;  /* 0x0000000000147947 */ /* 0x000fea0003800000 */
.L_x_6818:
[----:B------:R3:W-:Y:S01]  /*13b30*/  STS.128 [R134+0x10000], RZ ;  /* 0x010000ff86007388 */ /* 0x0007e20000000c00 */
[----:B------:R-:W-:Y:S05]  /*13b40*/  BRA `(.L_x_6819) ;  /* 0x00000000000c7947 */ /* 0x000fea0003800000 */
.L_x_6817:
[----:B------:R2:W-:Y:S04]  /*13b50*/  STS.128 [R134+0xc000], RZ ;  /* 0x00c000ff86007388 */ /* 0x0005e80000000c00 */
[----:B------:R2:W-:Y:S04]  /*13b60*/  STS.128 [R134+0xe000], RZ ;  /* 0x00e000ff86007388 */ /* 0x0005e80000000c00 */
[----:B------:R2:W-:Y:S02]  /*13b70*/  STS.128 [R134+0x10000], RZ ;  /* 0x010000ff86007388 */ /* 0x0005e40000000c00 */
.L_x_6819:
[----:B------:R-:W-:Y:S05]  /*13b80*/  BSYNC.RECONVERGENT B0 ;  /* 0x0000000000007941 */ /* 0x000fea0003800200 */
.L_x_6816:
        /* <DEDUP_REMOVED lines=28> */
.L_x_6822:
[----:B------:R3:W-:Y:S02]  /*13d50*/  STS.128 [R134+0x10800], RZ ;  /* 0x010800ff86007388 */ /* 0x0007e40000000c00 */
.L_x_6821:
[----:B------:R-:W-:Y:S05]  /*13d60*/  BSYNC.RECONVERGENT B0 ;  /* 0x0000000000007941 */ /* 0x000fea0003800200 */
.L_x_6820:
        /* <DEDUP_REMOVED lines=29> */
.L_x_6825:
[----:B------:R2:W-:Y:S02]  /*13f40*/  STS.128 [R134+0x11000], RZ ;  /* 0x011000ff86007388 */ /* 0x0005e40000000c00 */
.L_x_6824:
[----:B------:R-:W-:Y:S05]  /*13f50*/  BSYNC.RECONVERGENT B0 ;  /* 0x0000000000007941 */ /* 0x000fea0003800200 */
.L_x_6823:
        /* <DEDUP_REMOVED lines=11> */
[----:B------:R-:W2:Y:S01]  /*14010*/  LDCU UR8, c[0x0][0x440] ;  /* 0x00008800ff0877ac */ /* 0x000ea20008000800 */
[----:B------:R-:W-:Y:S01]  /*14020*/  IMAD.MOV.U32 R199, RZ, RZ, R197 ;  /* 0x000000ffffc77224 */ /* 0x000fe200078e00c5 */
        /* <DEDUP_REMOVED lines=22> */
.L_x_6828:
[----:B------:R2:W-:Y:S02]  /*14190*/  STS.128 [R134+0x11800], RZ ;  /* 0x011800ff86007388 */ /* 0x0005e40000000c00 */
.L_x_6827:
[----:B------:R-:W-:Y:S05]  /*141a0*/  BSYNC.RECONVERGENT B0 ;  /* 0x0000000000007941 */ /* 0x000fea0003800200 */
.L_x_6826:
[----:B------:R-:W-:Y:S01]  /*141b0*/  IMAD.SHL.U32 R102, R3, 0x400, RZ ;  /* 0x0000040003667824 */ /* 0x000fe200078e00ff */
[----:B--23--:R-:W-:Y:S01]  /*141c0*/  LOP3.LUT R5, R64, 0x8, R133, 0x78, !PT ;  /* 0x0000000840057812 */ /* 0x00cfe200078e7885 */
[----:B------:R-:W-:Y:S01]  /*141d0*/  IMAD.MOV.U32 R180, RZ, RZ, 0x20 ;  /* 0x00000020ffb47424 */ /* 0x000fe200078e00ff */
[----:B------:R-:W-:Y:S01]  /*141e0*/  LEA R105, R105, UR5, 0x1 ;  /* 0x0000000569697c11 */ /* 0x000fe2000f8e08ff */
[----:B------:R-:W-:Y:S01]  /*141f0*/  IMAD.MOV.U32 R152, RZ, RZ, 0x40 ;  /* 0x00000040ff987424 */ /* 0x000fe200078e00ff */
[----:B------:R-:W-:Y:S01]  /*14200*/  LOP3.LUT R3, R5, R2, RZ, 0x3c, !PT ;  /* 0x0000000205037212 */ /* 0x000fe200078e3cff */
[----:B------:R-:W2:Y:S01]  /*14210*/  LDCU.64 UR8, c[0x0][0x508] ;  /* 0x0000a100ff0877ac */ /* 0x000ea20008000a00 */
        /* <DEDUP_REMOVED lines=10> */
[----:B------:R-:W-:Y:S01]  /*142c0*/  LOP3.LUT R144, R8, 0x6, RZ, 0xc0, !PT ;  /* 0x0000000608907812 */ /* 0x000fe200078ec0ff */
[----:B-----5:R-:W3:Y:S01]  /*142d0*/  LDSM.16.M88.4 R72, [R102+UR5+0x6000] ;  /* 0x006000056648783b */ /* 0x020ee20008000200 */
[--C-:B------:R-:W-:Y:S01]  /*142e0*/  IMAD.IADD R103, R105, 0x1, R168.reuse ;  /* 0x0000000169677824 */ /* 0x100fe200078e02a8 */
[----:B------:R-:W-:Y:S01]  /*142f0*/  IADD3 R135, PT, PT, R184, UR26, R187 ;  /* 0x0000001ab8877c10 */ /* 0x000fe2000fffe0bb */
[----:B------:R-:W-:Y:S01]  /*14300*/  IMAD.IADD R100, R63, 0x1, R168 ;  /* 0x000000013f647824 */ /* 0x000fe200078e02a8 */
[----:B------:R-:W3:Y:S01]  /*14310*/  LDSM.16.M88.4 R64, [R102+UR5+0x6800] ;  /* 0x006800056640783b */ /* 0x000ee20008000200 */
[--C-:B------:R-:W-:Y:S01]  /*14320*/  IMAD.IADD R101, R105, 0x1, R152.reuse ;  /* 0x0000000169657824 */ /* 0x100fe200078e0298 */
[----:B--2---:R-:W-:Y:S01]  /*14330*/  UIADD3 UR8, UPT, UPT, UR27, UR8, -UR21 ;  /* 0x000000081b087290 */ /* 0x004fe2000fffe815 */
[----:B------:R-:W-:Y:S01]  /*14340*/  IMAD.IADD R63, R63, 0x1, R152 ;  /* 0x000000013f3f7824 */ /* 0x000fe200078e0298 */
[----:B------:R-:W2:Y:S01]  /*14350*/  LDSM.16.M88.4 R52, [R102+UR5+0x7000] ;  /* 0x007000056634783b */ /* 0x000ea20008000200 */
[C---:B------:R-:W-:Y:S01]  /*14360*/  IMAD.IADD R62, R168.reuse, 0x1, R101 ;  /* 0x00000001a83e7824 */ /* 0x040fe200078e0265 */
[----:B------:R-:W-:Y:S01]  /*14370*/  UISETP.GT.AND UP0, UPT, UR30, UR20, UPT ;  /* 0x000000141e00728c */ /* 0x000fe2000bf04270 */
[----:B------:R-:W-:Y:S01]  /*14380*/  IMAD.IADD R3, R168, 0x1, R63 ;  /* 0x00000001a8037824 */ /* 0x000fe200078e023f */
[----:B------:R-:W2:Y:S04]  /*14390*/  LDSM.16.M88.4 R28, [R102+UR5+0x7800] ;  /* 0x00780005661c783b */ /* 0x000ea80008000200 */
[----:B----4-:R-:W-:Y:S04]  /*143a0*/  LDSM.16.M88.4 R16, [R103] ;  /* 0x000000006710783b */ /* 0x010fe80000000200 */
[----:B-1----:R-:W1:Y:S04]  /*143b0*/  LDSM.16.M88.4 R4, [R100+0x6000] ;  /* 0x006000006404783b */ /* 0x002e680000000200 */
[----:B------:R-:W4:Y:S04]  /*143c0*/  LDSM.16.M88.4 R36, [R100+0x6800] ;  /* 0x006800006424783b */ /* 0x000f280000000200 */
[----:B------:R-:W4:Y:S04]  /*143d0*/  LDSM.16.M88.4 R24, [R100+0x7000] ;  /* 0x007000006418783b */ /* 0x000f280000000200 */
[----:B------:R-:W-:Y:S04]  /*143e0*/  LDSM.16.M88.4 R12, [R101] ;  /* 0x00000000650c783b */ /* 0x000fe80000000200 */
[----:B------:R-:W4:Y:S01]  /*143f0*/  LDSM.16.M88.4 R32, [R63+0x6000] ;  /* 0x006000003f20783b */ /* 0x000f220000000200 */
[C---:B---3--:R-:W-:Y:S03]  /*14400*/  HMMA.16816.F32 R20, R44.reuse, R72, RZ ;  /* 0x000000482c14723c */ /* 0x048fe600000018ff */
[----:B------:R-:W-:Y:S04]  /*14410*/  LDSM.16.M88.4 R88, [R63+0x6800] ;  /* 0x006800003f58783b */ /* 0x000fe80000000200 */
[----:B------:R-:W-:Y:S01]  /*14420*/  LDSM.16.M88.4 R84, [R3+0x6000] ;  /* 0x006000000354783b */ /* 0x000fe20000000200 */
[C---:B------:R-:W-:Y:S03]  /*14430*/  HMMA.16816.F32 R72, R44.reuse, R74, RZ ;  /* 0x0000004a2c48723c */ /* 0x040fe600000018ff */
[----:B------:R-:W-:Y:S04]  /*14440*/  LDSM.16.M88.4 R80, [R63+0x7000] ;  /* 0x007000003f50783b */ /* 0x000fe80000000200 */
[----:B------:R-:W-:Y:S01]  /*14450*/  LDSM.16.M88.4 R76, [R63+0x7800] ;  /* 0x007800003f4c783b */ /* 0x000fe20000000200 */
[C---:B------:R-:W-:Y:S03]  /*14460*/  HMMA.16816.F32 R68, R44.reuse, R64, RZ ;  /* 0x000000402c44723c */ /* 0x040fe600000018ff */
[----:B------:R-:W-:Y:S04]  /*14470*/  LDSM.16.M88.4 R40, [R3+0x6800] ;  /* 0x006800000328783b */ /* 0x000fe80000000200 */
[----:B------:R-:W-:Y:S01]  /*14480*/  LDSM.16.M88.4 R96, [R102+UR5+0x8800] ;  /* 0x008800056660783b */ /* 0x000fe20008000200 */
[C---:B--2---:R-:W-:Y:S03]  /*14490*/  HMMA.16816.F32 R56, R44.reuse, R52, RZ ;  /* 0x000000342c38723c */ /* 0x044fe600000018ff */
[----:B------:R-:W-:Y:S05]  /*144a0*/  LDSM.16.M88.4 R92, [R100+0x8000] ;  /* 0x00800000645c783b */ /* 0x000fea0000000200 */
[C---:B------:R-:W-:Y:S08]  /*144b0*/  HMMA.16816.F32 R64, R44.reuse, R66, RZ ;  /* 0x000000422c40723c */ /* 0x040ff000000018ff */
[C---:B------:R-:W-:Y:S08]  /*144c0*/  HMMA.16816.F32 R52, R44.reuse, R54, RZ ;  /* 0x000000362c34723c */ /* 0x040ff000000018ff */
[C---:B------:R-:W-:Y:S08]  /*144d0*/  HMMA.16816.F32 R48, R44.reuse, R28, RZ ;  /* 0x0000001c2c30723c */ /* 0x040ff000000018ff */
[----:B------:R-:W-:Y:S01]  /*144e0*/  HMMA.16816.F32 R44, R44, R30, RZ ;  /* 0x0000001e2c2c723c */ /* 0x000fe200000018ff */
[----:B------:R-:W2:Y:S07]  /*144f0*/  LDSM.16.M88.4 R28, [R100+0x7800] ;  /* 0x00780000641c783b */ /* 0x000eae0000000200 */
[C---:B-1----:R-:W-:Y:S08]  /*14500*/  HMMA.16816.F32 R20, R16.reuse, R4, R20 ;  /* 0x000000041014723c */ /* 0x042ff00000001814 */
[C---:B------:R-:W-:Y:S01]  /*14510*/  HMMA.16816.F32 R72, R16.reuse, R6, R72 ;  /* 0x000000061048723c */ /* 0x040fe20000001848 */
[----:B------:R-:W1:Y:S07]  /*14520*/  LDSM.16.M88.4 R4, [R62] ;  /* 0x000000003e04783b */ /* 0x000e6e0000000200 */
[C---:B----4-:R-:W-:Y:S08]  /*14530*/  HMMA.16816.F32 R68, R16.reuse, R36, R68 ;  /* 0x000000241044723c */ /* 0x050ff00000001844 */
        /* <DEDUP_REMOVED lines=24> */
[----:B------:R-:W1:Y:S07]  /*146c0*/  LDSM.16.M88.4 R84, [R100+0x8800] ;  /* 0x008800006454783b */ /* 0x000e6e0000000200 */
        /* <DEDUP_REMOVED lines=24> */
[C---:B------:R-:W-:Y:S08]  /*14850*/  HMMA.16816.F32 R68, R16.reuse, R84, R68 ;  /* 0x000000541044723c */ /* 0x040ff00000001844 */
        /* <DEDUP_REMOVED lines=17> */
[----:B------:R-:W3:Y:S07]  /*14970*/  LDSM.16.M88.4 R80, [R102+UR5+0xb000] ;  /* 0x00b000056650783b */ /* 0x000eee0008000200 */
        /* <DEDUP_REMOVED lines=29> */
[C-C-:B------:R-:W-:Y:S02]  /*14b50*/  VIADDMNMX R204, R17.reuse, 0x1, R202.reuse, PT ;  /* 0x0000000111cc7846 */ /* 0x140fe400038001ca */
[----:B------:R-:W-:Y:S01]  /*14b60*/  HMMA.16816.F32 R76, R88, R78, R44 ;  /* 0x0000004e584c723c */ /* 0x000fe2000000182c */
[----:B------:R-:W1:Y:S01]  /*14b70*/  LDSM.16.M88.4 R44, [R63+0xa800] ;  /* 0x00a800003f2c783b */ /* 0x000e620000000200 */
[----:B------:R-:W-:Y:S02]  /*14b80*/  VIADDMNMX R202, R17, 0x9, R202, PT ;  /* 0x0000000911ca7846 */ /* 0x000fe400038001ca */
[----:B------:R-:W-:-:S04]  /*14b90*/  VIADDMNMX R205, R135, -UR24, RZ, !PT ;  /* 0x8000001887cd7c46 */ /* 0x000fc8000f8001ff */
[----:B------:R-:W-:Y:S03]  /*14ba0*/  HMMA.16816.F32 R68, R88, R84, R68 ;  /* 0x000000545844723c */ /* 0x000fe60000001844 */
[----:B------:R-:W-:Y:S01]  /*14bb0*/  FMUL.FTZ R16, R20, UR9 ;  /* 0x0000000914107c20 */ /* 0x000fe20008410000 */
[----:B------:R-:W-:Y:S01]  /*14bc0*/  FMUL.FTZ R20, R22, UR9 ;  /* 0x0000000916147c20 */ /* 0x000fe20008410000 */
[----:B------:R-:W-:-:S03]  /*14bd0*/  FMUL.FTZ R23, R23, UR9 ;  /* 0x0000000917177c20 */ /* 0x000fc60008410000 */
[----:B------:R-:W-:Y:S01]  /*14be0*/  HMMA.16816.F32 R52, R40, R34, R52 ;  /* 0x000000222834723c */ /* 0x000fe20000001834 */
[----:B------:R-:W-:Y:S01]  /*14bf0*/  VIADD R34, R144, UR29 ;  /* 0x0000001d90227c36 */ /* 0x000fe20008000000 */
[----:B------:R-:W2:Y:S03]  /*14c00*/  MUFU.TANH R16, R16 ;  /* 0x0000001000107308 */ /* 0x000ea60000002400 */
[C---:B------:R-:W-:Y:S01]  /*14c10*/  VIADD R8, R34.reuse, UR21 ;  /* 0x0000001522087c36 */ /* 0x040fe20008000000 */
[CC--:B------:R-:W-:Y:S01]  /*14c20*/  ISETP.GE.AND P4, PT, R34.reuse, R205.reuse, PT ;  /* 0x000000cd2200720c */ /* 0x0c0fe20003f86270 */
[----:B------:R-:W-:Y:S01]  /*14c30*/  VIADD R24, R34, 0x1 ;  /* 0x0000000122187836 */ /* 0x000fe20000000000 */
[----:B------:R-:W-:Y:S01]  /*14c40*/  HMMA.16816.F32 R64, R88, R86, R64 ;  /* 0x000000565840723c */ /* 0x000fe20000001840 */
[----:B------:R-:W-:Y:S01]  /*14c50*/  IMAD.IADD R17, R135, 0x1, -R8 ;  /* 0x0000000187117824 */ /* 0x000fe200078e0a08 */
[----:B------:R-:W3:Y:S02]  /*14c60*/  MUFU.TANH R20, R20 ;  /* 0x0000001400147308 */ /* 0x000ee40000002400 */
[----:B------:R-:W-:-:S02]  /*14c70*/  ISETP.GE.AND P5, PT, R24, R205, PT ;  /* 0x000000cd1800720c */ /* 0x000fc40003fa6270 */
[----:B------:R-:W-:Y:S02]  /*14c80*/  IABS R17, R17 ;  /* 0x0000001100117213 */ /* 0x000fe40000000000 */
[----:B------:R-:W-:Y:S01]  /*14c90*/  HMMA.16816.F32 R56, R88, R80, R56 ;  /* 0x000000505838723c */ /* 0x000fe20000001838 */
[C---:B------:R-:W-:Y:S02]  /*14ca0*/  ISETP.GE.AND P3, PT, R24.reuse, R204, PT ;  /* 0x000000cc1800720c */ /* 0x040fe40003f66270 */
[----:B------:R-:W-:Y:S02]  /*14cb0*/  I2FP.F32.S32 R17, R17 ;  /* 0x0000001100117245 */ /* 0x000fe40000201400 */
[----:B------:R-:W-:-:S03]  /*14cc0*/  ISETP.GE.AND P1, PT, R24, R202, PT ;  /* 0x000000ca1800720c */ /* 0x000fc60003f26270 */
[----:B------:R-:W-:Y:S01]  /*14cd0*/  HMMA.16816.F32 R72, R12, R26, R72 ;  /* 0x0000001a0c48723c */ /* 0x000fe20000001848 */
[----:B--2---:R-:W-:Y:S01]  /*14ce0*/  FFMA.FTZ R25, R17, -UR14, R16 ;  /* 0x8000000e11197c23 */ /* 0x004fe20008010010 */
[----:B------:R-:W-:-:S04]  /*14cf0*/  FMUL.FTZ R26, R21, UR9 ;  /* 0x00000009151a7c20 */ /* 0x000fc80008410000 */
[----:B------:R-:W-:Y:S02]  /*14d00*/  FSEL R25, R25, -INF , P4 ;  /* 0xff80000019197808 */ /* 0x000fe40002000000 */
[----:B------:R-:W-:Y:S01]  /*14d10*/  HMMA.16816.F32 R68, R40, R36, R68 ;  /* 0x000000242844723c */ /* 0x000fe20000001844 */
[----:B------:R-:W-:Y:S01]  /*14d20*/  VIADD R36, R135, 0x8 ;  /* 0x0000000887247836 */ /* 0x000fe20000000000 */
[----:B------:R-:W-:-:S03]  /*14d30*/  ISETP.GE.AND P4, PT, R34, R204, PT ;  /* 0x000000cc2200720c */ /* 0x000fc60003f86270 */
[C---:B------:R-:W-:Y:S01]  /*14d40*/  IMAD.IADD R22, R36.reuse, 0x1, -R8 ;  /* 0x0000000124167824 */ /* 0x040fe200078e0a08 */
[----:B------:R-:W-:Y:S01]  /*14d50*/  VIADDMNMX R203, R36, -UR24, RZ, !PT ;  /* 0x8000001824cb7c46 */ /* 0x000fe2000f8001ff */
[----:B------:R-:W2:Y:S01]  /*14d60*/  MUFU.TANH R8, R26 ;  /* 0x0000001a00087308 */ /* 0x000ea20000002400 */
[C---:B------:R-:W-:Y:S01]  /*14d70*/  HMMA.16816.F32 R64, R40.reuse, R38, R64 ;  /* 0x000000262840723c */ /* 0x040fe20000001840 */
[----:B------:R-:W-:Y:S02]  /*14d80*/  FSEL R38, R25, -INF , !P4 ;  /* 0xff80000019267808 */ /* 0x000fe40006000000 */
[----:B------:R-:W-:Y:S02]  /*14d90*/  ISETP.GE.AND P0, PT, R24, R203, PT ;  /* 0x000000cb1800720c */ /* 0x000fe40003f06270 */
[----:B------:R-:W-:Y:S02]  /*14da0*/  IABS R22, R22 ;  /* 0x0000001600167213 */ /* 0x000fe40000000000 */
[----:B------:R4:W2:Y:S01]  /*14db0*/  MUFU.TANH R39, R23 ;  /* 0x0000001700277308 */ /* 0x0008a20000002400 */
[----:B------:R-:W-:Y:S01]  /*14dc0*/  HMMA.16816.F32 R56, R40, R32, R56 ;  /* 0x000000202838723c */ /* 0x000fe20000001838 */
[----:B------:R-:W-:-:S02]  /*14dd0*/  I2FP.F32.S32 R27, R22 ;  /* 0x00000016001b7245 */ /* 0x000fc40000201400 */
[----:B------:R-:W-:-:S03]  /*14de0*/  ISETP.GE.AND P4, PT, R34, R203, PT ;  /* 0x000000cb2200720c */ /* 0x000fc60003f86270 */
[----:B---3--:R-:W-:Y:S02]  /*14df0*/  FFMA.FTZ R20, R27, -UR14, R20 ;  /* 0x8000000e1b147c23 */ /* 0x008fe40008010014 */
[----:B------:R-:W-:Y:S03]  /*14e00*/  HMMA.16816.F32 R48, R40, R28, R48 ;  /* 0x0000001c2830723c */ /* 0x000fe60000001830 */
[----:B------:R-:W-:Y:S01]  /*14e10*/  FSEL R37, R20, -INF , P4 ;  /* 0xff80000014257808 */ /* 0x000fe20002000000 */
[C---:B------:R-:W-:Y:S01]  /*14e20*/  VIADD R20, R34.reuse, 0x8 ;  /* 0x0000000822147836 */ /* 0x040fe20000000000 */
[----:B------:R-:W-:-:S03]  /*14e30*/  ISETP.GE.AND P4, PT, R34, R202, PT ;  /* 0x000000ca2200720c */ /* 0x000fc60003f86270 */
[----:B------:R-:W-:Y:S01]  /*14e40*/  HMMA.16816.F32 R76, R40, R30, R76 ;  /* 0x0000001e284c723c */ /* 0x000fe2000000184c */
[----:B------:R-:W-:Y:S01]  /*14e50*/  VIADD R42, R34, 0x38 ;  /* 0x00000038222a7836 */ /* 0x000fe20000000000 */
[----:B------:R-:W-:Y:S02]  /*14e60*/  FSEL R37, R37, -INF , !P4 ;  /* 0xff80000025257808 */ /* 0x000fe40006000000 */
[----:B------:R-:W-:-:S04]  /*14e70*/  ISETP.GE.AND P4, PT, R20, R205, PT ;  /* 0x000000cd1400720c */ /* 0x000fc80003f86270 */
[----:B------:R-:W-:Y:S01]  /*14e80*/  HMMA.16816.F32 R72, R4, R18, R72 ;  /* 0x000000120448723c */ /* 0x000fe20000001848 */
[----:B------:R-:W3:Y:S07]  /*14e90*/  LDSM.16.M88.4 R16, [R3+0xa800] ;  /* 0x00a800000310783b */ /* 0x000eee0000000200 */
[----:B-1----:R-:W-:Y:S01]  /*14ea0*/  HMMA.16816.F32 R68, R12, R44, R68 ;  /* 0x0000002c0c44723c */ /* 0x002fe20000001844 */
[----:B------:R-:W-:-:S05]  /*14eb0*/  VIADD R45, R42, UR21 ;  /* 0x000000152a2d7c36 */ /* 0x000fca0008000000 */
[--C-:B------:R-:W-:Y:S02]  /*14ec0*/  IADD3 R21, PT, PT, R135, 0x37, -R45.reuse ;  /* 0x0000003787157810 */ /* 0x100fe40007ffe82d */
[--C-:B------:R-:W-:Y:S01]  /*14ed0*/  IADD3 R24, PT, PT, R36, 0x37, -R45.reuse ;  /* 0x0000003724187810 */ /* 0x100fe20007ffe82d */
[----:B------:R-:W-:Y:S01]  /*14ee0*/  HMMA.16816.F32 R64, R12, R46, R64 ;  /* 0x0000002e0c40723c */ /* 0x000fe20000001840 */
[----:B------:R-:W-:Y:S01]  /*14ef0*/  IABS R21, R21 ;  /* 0x0000001500157213 */ /* 0x000fe20000000000 */
[----:B------:R-:W-:Y:S01]  /*14f00*/  FMUL.FTZ R22, R74, UR9 ;  /* 0x000000094a167c20 */ /* 0x000fe20008410000 */
[----:B------:R-:W-:Y:S01]  /*14f10*/  IABS R24, R24 ;  /* 0x0000001800187213 */ /* 0x000fe20000000000 */
[----:B------:R-:W-:Y:S01]  /*14f20*/  FMUL.FTZ R73, R73, UR9 ;  /* 0x0000000949497c20 */ /* 0x000fe20008410000 */
[----:B------:R-:W-:Y:S02]  /*14f30*/  I2FP.F32.S32 R21, R21 ;  /* 0x0000001500157245 */ /* 0x000fe40000201400 */
[----:B------:R-:W-:Y:S01]  /*14f40*/  I2FP.F32.S32 R24, R24 ;  /* 0x0000001800187245 */ /* 0x000fe20000201400 */
[----:B------:R-:W-:Y:S01]  /*14f50*/  MUFU.TANH R22, R22 ;  /* 0x0000001600167308 */ /* 0x000fe20000002400 */
[----:B----4-:R-:W-:Y:S01]  /*14f60*/  IADD3 R23, PT, PT, R36, 0x30, -R45 ;  /* 0x0000003024177810 */ /* 0x010fe20007ffe82d */
[----:B--2---:R-:W-:Y:S01]  /*14f70*/  FFMA.FTZ R21, R21, -UR14, R8 ;  /* 0x8000000e15157c23 */ /* 0x004fe20008010008 */
[----:B------:R-:W-:Y:S01]  /*14f80*/  FMUL.FTZ R8, R72, UR9 ;  /* 0x0000000948087c20 */ /* 0x000fe20008410000 */
[----:B------:R-:W-:Y:S01]  /*14f90*/  FFMA.FTZ R39, R24, -UR14, R39 ;  /* 0x8000000e18277c23 */ /* 0x000fe20008010027 */
[----:B------:R-:W-:-:S02]  /*14fa0*/  IABS R23, R23 ;  /* 0x0000001700177213 */ /* 0x000fc40000000000 */
[----:B------:R-:W-:Y:S02]  /*14fb0*/  FSEL R40, R21, -INF , P5 ;  /* 0xff80000015287808 */ /* 0x000fe40002800000 */
[----:B------:R-:W1:Y:S01]  /*14fc0*/  MUFU.TANH R8, R8 ;  /* 0x0000000800087308 */ /* 0x000e620000002400 */
[----:B------:R-:W-:Y:S02]  /*14fd0*/  IADD3 R24, PT, PT, R135, 0x30, -R45 ;  /* 0x0000003087187810 */ /* 0x000fe40007ffe82d */
[----:B------:R-:W-:Y:S02]  /*14fe0*/  FSEL R40, R40, -INF , !P3 ;  /* 0xff80000028287808 */ /* 0x000fe40005800000 */
[----:B------:R-:W-:Y:S02]  /*14ff0*/  FSEL R39, R39, -INF , P0 ;  /* 0xff80000027277808 */ /* 0x000fe40000000000 */
[C---:B------:R-:W-:Y:S01]  /*15000*/  ISETP.GE.AND P5, PT, R20.reuse, R204, PT ;  /* 0x000000cc1400720c */ /* 0x040fe20003fa6270 */
[----:B---3--:R-:W-:Y:S01]  /*15010*/  HMMA.16816.F32 R68, R4, R16, R68 ;  /* 0x000000100444723c */ /* 0x008fe20000001844 */
[----:B------:R-:W-:Y:S01]  /*15020*/  ISETP.GE.AND P3, PT, R20, R202, PT ;  /* 0x000000ca1400720c */ /* 0x000fe20003f66270 */
[----:B------:R-:W-:Y:S01]  /*15030*/  VIADD R16, R34, 0x9 ;  /* 0x0000000922107836 */ /* 0x000fe20000000000 */
[----:B------:R-:W-:Y:S01]  /*15040*/  ISETP.GE.AND P0, PT, R20, R203, PT ;  /* 0x000000cb1400720c */ /* 0x000fe20003f06270 */
[----:B------:R-:W-:Y:S01]  /*15050*/  IMAD.MOV.U32 R20, RZ, RZ, R23 ;  /* 0x000000ffff147224 */ /* 0x000fe200078e0017 */
[----:B------:R-:W-:-:S02]  /*15060*/  IABS R21, R24 ;  /* 0x0000001800157213 */ /* 0x000fc40000000000 */
[--C-:B------:R-:W-:Y:S01]  /*15070*/  IADD3 R23, PT, PT, R36, 0x2f, -R45.reuse ;  /* 0x0000002f24177810 */ /* 0x100fe20007ffe82d */
[----:B------:R-:W-:Y:S01]  /*15080*/  HMMA.16816.F32 R64, R4, R18, R64 ;  /* 0x000000120440723c */ /* 0x000fe20000001840 */
[----:B------:R-:W-:Y:S02]  /*15090*/  I2FP.F32.S32 R21, R21 ;  /* 0x0000001500157245 */ /* 0x000fe40000201400 */
[----:B------:R-:W-:Y:S01]  /*150a0*/  I2FP.F32.S32 R17, R20 ;  /* 0x0000001400117245 */ /* 0x000fe20000201400 */
[----:B------:R-:W-:Y:S01]  /*150b0*/  FMUL.FTZ R20, R75, UR9 ;  /* 0x000000094b147c20 */ /* 0x000fe20008410000 */
[----:B------:R-:W-:Y:S01]  /*150c0*/  FSEL R39, R39, -INF , !P1 ;  /* 0xff80000027277808 */ /* 0x000fe20004800000 */
[----:B-1----:R-:W-:Y:S01]  /*150d0*/  FFMA.FTZ R21, R21, -UR14, R8 ;  /* 0x8000000e15157c23 */ /* 0x002fe20008010008 */
[----:B------:R-:W-:Y:S01]  /*150e0*/  ISETP.GE.AND P1, PT, R16, R205, PT ;  /* 0x000000cd1000720c */ /* 0x000fe20003f26270 */
[----:B------:R-:W-:Y:S01]  /*150f0*/  FFMA.FTZ R22, R17, -UR14, R22 ;  /* 0x8000000e11167c23 */ /* 0x000fe20008010016 */
[----:B------:R-:W-:Y:S01]  /*15100*/  IADD3 R17, PT, PT, R135, 0x2f, -R45 ;  /* 0x0000002f87117810 */ /* 0x000fe20007ffe82d */
[----:B------:R-:W1:Y:S01]  /*15110*/  MUFU.TANH R20, R20 ;  /* 0x0000001400147308 */ /* 0x000e620000002400 */
[----:B------:R-:W-:Y:S01]  /*15120*/  FSEL R44, R21, -INF , P4 ;  /* 0xff800000152c7808 */ /* 0x000fe20002000000 */
[----:B------:R-:W-:Y:S01]  /*15130*/  FMUL.FTZ R27, R71, UR9 ;  /* 0x00000009471b7c20 */ /* 0x000fe20008410000 */
[----:B------:R-:W-:-:S02]  /*15140*/  IABS R17, R17 ;  /* 0x0000001100117213 */ /* 0x000fc40000000000 */
[----:B------:R-:W-:Y:S02]  /*15150*/  IABS R21, R23 ;  /* 0x0000001700157213 */ /* 0x000fe40000000000 */
[----:B------:R-:W-:Y:S01]  /*15160*/  FSEL R44, R44, -INF , !P5 ;  /* 0xff8000002c2c7808 */ /* 0x000fe20006800000 */
[----:B------:R-:W2:Y:S01]  /*15170*/  MUFU.TANH R8, R73 ;  /* 0x0000004900087308 */ /* 0x000ea20000002400 */
[----:B------:R-:W-:Y:S01]  /*15180*/  IMAD.MOV.U32 R23, RZ, RZ, R17 ;  /* 0x000000ffff177224 */ /* 0x000fe200078e0011 */
[----:B------:R-:W-:Y:S01]  /*15190*/  FSEL R43, R22, -INF , P0 ;  /* 0xff800000162b7808 */ /* 0x000fe20000000000 */
[----:B------:R-:W-:Y:S01]  /*151a0*/  IMAD.MOV.U32 R17, RZ, RZ, R21 ;  /* 0x000000ffff117224 */ /* 0x000fe200078e0015 */
[C---:B------:R-:W-:Y:S02]  /*151b0*/  ISETP.GE.AND P4, PT, R16.reuse, R204, PT ;  /* 0x000000cc1000720c */ /* 0x040fe40003f86270 */
[----:B------:R-:W-:Y:S02]  /*151c0*/  I2FP.F32.S32 R21, R23 ;  /* 0x0000001700157245 */ /* 0x000fe40000201400 */
[----:B------:R-:W-:Y:S01]  /*151d0*/  I2FP.F32.S32 R17, R17 ;  /* 0x0000001100117245 */ /* 0x000fe20000201400 */
[----:B------:R-:W-:Y:S01]  /*151e0*/  MUFU.TANH R27, R27 ;  /* 0x0000001b001b7308 */ /* 0x000fe20000002400 */
[----:B------:R-:W-:-:S02]  /*151f0*/  ISETP.GE.AND P5, PT, R16, R202, PT ;  /* 0x000000ca1000720c */ /* 0x000fc40003fa6270 */
[----:B------:R-:W-:Y:S01]  /*15200*/  ISETP.GE.AND P0, PT, R16, R203, PT ;  /* 0x000000cb1000720c */ /* 0x000fe20003f06270 */
        /* <DEDUP_REMOVED lines=9> */
[----:B------:R-:W-:-:S02]  /*152a0*/  FSEL R46, R24, -INF , P1 ;  /* 0xff800000182e7808 */ /* 0x000fc40000800000 */
[----:B------:R-:W-:Y:S02]  /*152b0*/  IABS R25, R25 ;  /* 0x0000001900197213 */ /* 0x000fe40000000000 */
[----:B------:R-:W-:Y:S01]  /*152c0*/  IABS R24, R26 ;  /* 0x0000001a00187213 */ /* 0x000fe20000000000 */
[----:B------:R-:W-:Y:S01]  /*152d0*/  FMUL.FTZ R26, R69, UR9 ;  /* 0x00000009451a7c20 */ /* 0x000fe20008410000 */
[----:B------:R-:W3:Y:S01]  /*152e0*/  MUFU.TANH R17, R17 ;  /* 0x0000001100117308 */ /* 0x000ee20000002400 */
[----:B------:R-:W-:Y:S02]  /*152f0*/  FSEL R43, R43, -INF , !P3 ;  /* 0xff8000002b2b7808 */ /* 0x000fe40005800000 */
[----:B------:R-:W-:Y:S02]  /*15300*/  FSEL R46, R46, -INF , !P4 ;  /* 0xff8000002e2e7808 */ /* 0x000fe40006000000 */
[----:B------:R-:W-:Y:S02]  /*15310*/  FSEL R41, R41, -INF , P0 ;  /* 0xff80000029297808 */ /* 0x000fe40000000000 */
[C---:B------:R-:W-:Y:S01]  /*15320*/  ISETP.GE.AND P3, PT, R8.reuse, R205, PT ;  /* 0x000000cd0800720c */ /* 0x040fe20003f66270 */
[----:B------:R-:W4:Y:S01]  /*15330*/  MUFU.TANH R26, R26 ;  /* 0x0000001a001a7308 */ /* 0x000f220000002400 */
[----:B------:R-:W-:-:S02]  /*15340*/  ISETP.GE.AND P1, PT, R8, R204, PT ;  /* 0x000000cc0800720c */ /* 0x000fc40003f26270 */
[C---:B------:R-:W-:Y:S02]  /*15350*/  ISETP.GE.AND P4, PT, R8.reuse, R202, PT ;  /* 0x000000ca0800720c */ /* 0x040fe40003f86270 */
[----:B------:R-:W-:Y:S02]  /*15360*/  ISETP.GE.AND P0, PT, R8, R203, PT ;  /* 0x000000cb0800720c */ /* 0x000fe40003f06270 */
[----:B------:R-:W-:Y:S02]  /*15370*/  I2FP.F32.S32 R25, R25 ;  /* 0x0000001900197245 */ /* 0x000fe40000201400 */
[----:B------:R-:W-:Y:S01]  /*15380*/  I2FP.F32.S32 R8, R24 ;  /* 0x0000001800087245 */ /* 0x000fe20000201400 */
[----:B------:R-:W-:Y:S01]  /*15390*/  VIADD R24, R34, 0x11 ;  /* 0x0000001122187836 */ /* 0x000fe20000000000 */
[----:B------:R-:W-:Y:S01]  /*153a0*/  IADD3 R28, PT, PT, R36, 0x27, -R45 ;  /* 0x00000027241c7810 */ /* 0x000fe20007ffe82d */
[----:B--2---:R-:W-:Y:S01]  /*153b0*/  FFMA.FTZ R25, R25, -UR14, R16 ;  /* 0x8000000e19197c23 */ /* 0x004fe20008010010 */
[----:B------:R-:W-:Y:S01]  /*153c0*/  FSEL R41, R41, -INF , !P5 ;  /* 0xff80000029297808 */ /* 0x000fe20006800000 */
[----:B---3--:R-:W-:Y:S01]  /*153d0*/  FFMA.FTZ R33, R8, -UR14, R17 ;  /* 0x8000000e08217c23 */ /* 0x008fe20008010011 */
[----:B------:R-:W-:Y:S01]  /*153e0*/  IADD3 R8, PT, PT, R135, 0x27, -R45 ;  /* 0x0000002787087810 */ /* 0x000fe20007ffe82d */
[----:B------:R-:W2:Y:S01]  /*153f0*/  LDSM.16.M88.4 R16, [R3+0xb000] ;  /* 0x00b000000310783b */ /* 0x000ea20000000200 */
[----:B------:R-:W-:-:S02]  /*15400*/  FSEL R29, R25, -INF , P3 ;  /* 0xff800000191d7808 */ /* 0x000fc40001800000 */
[----:B------:R-:W-:Y:S02]  /*15410*/  IABS R8, R8 ;  /* 0x0000000800087213 */ /* 0x000fe40000000000 */
[----:B------:R-:W-:Y:S01]  /*15420*/  IABS R28, R28 ;  /* 0x0000001c001c7213 */ /* 0x000fe20000000000 */
[----:B-1----:R-:W-:Y:S02]  /*15430*/  HMMA.16816.F32 R56, R12, R20, R56 ;  /* 0x000000140c38723c */ /* 0x002fe40000001838 */
[----:B------:R-:W-:Y:S01]  /*15440*/  IMAD.MOV.U32 R25, RZ, RZ, R8 ;  /* 0x000000ffff197224 */ /* 0x000fe200078e0008 */
[----:B------:R-:W-:Y:S01]  /*15450*/  FSEL R8, R29, -INF , !P1 ;  /* 0xff8000001d087808 */ /* 0x000fe20004800000 */
[----:B------:R-:W-:Y:S01]  /*15460*/  FMUL.FTZ R20, R64, UR9 ;  /* 0x0000000940147c20 */ /* 0x000fe20008410000 */
[----:B------:R-:W-:Y:S01]  /*15470*/  FSEL R33, R33, -INF , P0 ;  /* 0xff80000021217808 */ /* 0x000fe20000000000 */
[----:B------:R-:W-:Y:S01]  /*15480*/  VIADD R21, R34, 0x18 ;  /* 0x0000001822157836 */ /* 0x000fe20000000000 */
[----:B------:R-:W-:-:S02]  /*15490*/  I2FP.F32.S32 R25, R25 ;  /* 0x0000001900197245 */ /* 0x000fc40000201400 */
[C---:B------:R-:W-:Y:S01]  /*154a0*/  ISETP.GE.AND P5, PT, R24.reuse, R205, PT ;  /* 0x000000cd1800720c */ /* 0x040fe20003fa6270 */
[----:B------:R-:W1:Y:S01]  /*154b0*/  MUFU.TANH R20, R20 ;  /* 0x0000001400147308 */ /* 0x000e620000002400 */
[C---:B------:R-:W-:Y:S01]  /*154c0*/  ISETP.GE.AND P3, PT, R24.reuse, R204, PT ;  /* 0x000000cc1800720c */ /* 0x040fe20003f66270 */
[----:B----4-:R-:W-:Y:S01]  /*154d0*/  FFMA.FTZ R25, R25, -UR14, R26 ;  /* 0x8000000e19197c23 */ /* 0x010fe2000801001a */
[C---:B------:R-:W-:Y:S02]  /*154e0*/  ISETP.GE.AND P1, PT, R24.reuse, R202, PT ;  /* 0x000000ca1800720c */ /* 0x040fe40003f26270 */
[----:B------:R-:W-:Y:S02]  /*154f0*/  ISETP.GE.AND P0, PT, R24, R203, PT ;  /* 0x000000cb1800720c */ /* 0x000fe40003f06270 */
[----:B------:R-:W-:Y:S02]  /*15500*/  I2FP.F32.S32 R24, R28 ;  /* 0x0000001c00187245 */ /* 0x000fe40000201400 */
[----:B------:R-:W-:-:S02]  /*15510*/  IADD3 R26, PT, PT, R36, 0x20, -R45 ;  /* 0x00000020241a7810 */ /* 0x000fc40007ffe82d */
[----:B------:R-:W-:Y:S01]  /*15520*/  IADD3 R28, PT, PT, R135, 0x20, -R45 ;  /* 0x00000020871c7810 */ /* 0x000fe20007ffe82d */
[----:B------:R-:W-:Y:S01]  /*15530*/  FFMA.FTZ R27, R24, -UR14, R27 ;  /* 0x8000000e181b7c23 */ /* 0x000fe2000801001b */
[----:B------:R-:W-:Y:S01]  /*15540*/  FMUL.FTZ R24, R66, UR9 ;  /* 0x0000000942187c20 */ /* 0x000fe20008410000 */
[----:B------:R-:W-:Y:S02]  /*15550*/  FSEL R29, R25, -INF , P5 ;  /* 0xff800000191d7808 */ /* 0x000fe40002800000 */
[----:B------:R-:W-:Y:S02]  /*15560*/  IABS R26, R26 ;  /* 0x0000001a001a7213 */ /* 0x000fe40000000000 */
[----:B------:R-:W-:Y:S01]  /*15570*/  IABS R25, R28 ;  /* 0x0000001c00197213 */ /* 0x000fe20000000000 */
[----:B------:R-:W3:Y:S01]  /*15580*/  MUFU.TANH R24, R24 ;  /* 0x0000001800187308 */ /* 0x000ee20000002400 */
[----:B------:R-:W-:Y:S02]  /*15590*/  FSEL R33, R33, -INF , !P4 ;  /* 0xff80000021217808 */ /* 0x000fe40006000000 */
[----:B------:R-:W-:-:S02]  /*155a0*/  FSEL R28, R29, -INF , !P3 ;  /* 0xff8000001d1c7808 */ /* 0x000fc40005800000 */
[----:B------:R-:W-:Y:S01]  /*155b0*/  FSEL R35, R27, -INF , P0 ;  /* 0xff8000001b237808 */ /* 0x000fe20000000000 */
[----:B--2---:R-:W-:Y:S01]  /*155c0*/  HMMA.16816.F32 R56, R4, R16, R56 ;  /* 0x000000100438723c */ /* 0x004fe20000001838 */
[----:B------:R-:W-:Y:S01]  /*155d0*/  ISETP.GE.AND P4, PT, R21, R205, PT ;  /* 0x000000cd1500720c */ /* 0x000fe20003f86270 */
[----:B------:R-:W-:Y:S01]  /*155e0*/  FMUL.FTZ R16, R65, UR9 ;  /* 0x0000000941107c20 */ /* 0x000fe20008410000 */
[C---:B------:R-:W-:Y:S02]  /*155f0*/  ISETP.GE.AND P5, PT, R21.reuse, R204, PT ;  /* 0x000000cc1500720c */ /* 0x040fe40003fa6270 */
[C---:B------:R-:W-:Y:S02]  /*15600*/  ISETP.GE.AND P3, PT, R21.reuse, R202, PT ;  /* 0x000000ca1500720c */ /* 0x040fe40003f66270 */
[----:B------:R-:W-:Y:S01]  /*15610*/  ISETP.GE.AND P0, PT, R21, R203, PT ;  /* 0x000000cb1500720c */ /* 0x000fe20003f06270 */
[----:B------:R-:W-:Y:S01]  /*15620*/  IMAD.MOV.U32 R21, RZ, RZ, R26 ;  /* 0x000000ffff157224 */ /* 0x000fe200078e001a */
[----:B------:R-:W-:Y:S01]  /*15630*/  I2FP.F32.S32 R25, R25 ;  /* 0x0000001900197245 */ /* 0x000fe20000201400 */
[----:B------:R-:W-:Y:S01]  /*15640*/  MUFU.TANH R16, R16 ;  /* 0x0000001000107308 */ /* 0x000fe20000002400 */
[----:B------:R-:W-:-:S02]  /*15650*/  IADD3 R26, PT, PT, R36, 0x1f, -R45 ;  /* 0x0000001f241a7810 */ /* 0x000fc40007ffe82d */
[----:B------:R-:W-:Y:S01]  /*15660*/  I2FP.F32.S32 R17, R21 ;  /* 0x0000001500117245 */ /* 0x000fe20000201400 */
[----:B------:R-:W-:Y:S01]  /*15670*/  FMUL.FTZ R21, R67, UR9 ;  /* 0x0000000943157c20 */ /* 0x000fe20008410000 */
[----:B-1----:R-:W-:Y:S01]  /*15680*/  FFMA.FTZ R25, R25, -UR14, R20 ;  /* 0x8000000e19197c23 */ /* 0x002fe20008010014 */
[----:B------:R-:W-:Y:S01]  /*15690*/  VIADD R20, R34, 0x19 ;  /* 0x0000001922147836 */ /* 0x000fe20000000000 */
[----:B------:R-:W-:Y:S01]  /*156a0*/  FSEL R35, R35, -INF , !P1 ;  /* 0xff80000023237808 */ /* 0x000fe20004800000 */
[----:B---3--:R-:W-:Y:S01]  /*156b0*/  FFMA.FTZ R24, R17, -UR14, R24 ;  /* 0x8000000e11187c23 */ /* 0x008fe20008010018 */
[----:B------:R-:W-:Y:S01]  /*156c0*/  IADD3 R17, PT, PT, R135, 0x1f, -R45 ;  /* 0x0000001f87117810 */ /* 0x000fe20007ffe82d */
[----:B------:R-:W1:Y:S01]  /*156d0*/  MUFU.TANH R21, R21 ;  /* 0x0000001500157308 */ /* 0x000e620000002400 */
[----:B------:R-:W-:Y:S01]  /*156e0*/  FSEL R32, R25, -INF , P4 ;  /* 0xff80000019207808 */ /* 0x000fe20002000000 */
[----:B------:R-:W-:Y:S01]  /*156f0*/  FMUL.FTZ R56, R56, UR9 ;  /* 0x0000000938387c20 */ /* 0x000fe20008410000 */
[----:B------:R-:W-:Y:S01]  /*15700*/  IABS R25, R26 ;  /* 0x0000001a00197213 */ /* 0x000fe20000000000 */
[----:B------:R-:W-:Y:S01]  /*15710*/  FMUL.FTZ R57, R57, UR9 ;  /* 0x0000000939397c20 */ /* 0x000fe20008410000 */
[----:B------:R-:W-:-:S02]  /*15720*/  IABS R17, R17 ;  /* 0x0000001100117213 */ /* 0x000fc40000000000 */
[----:B------:R-:W-:Y:S02]  /*15730*/  FSEL R32, R32, -INF , !P5 ;  /* 0xff80000020207808 */ /* 0x000fe40006800000 */
[----:B------:R-:W-:Y:S02]  /*15740*/  FSEL R29, R24, -INF , P0 ;  /* 0xff800000181d7808 */ /* 0x000fe40000000000 */
[C---:B------:R-:W-:Y:S02]  /*15750*/  ISETP.GE.AND P1, PT, R20.reuse, R205, PT ;  /* 0x000000cd1400720c */ /* 0x040fe40003f26270 */
[C---:B------:R-:W-:Y:S02]  /*15760*/  ISETP.GE.AND P4, PT, R20.reuse, R204, PT ;  /* 0x000000cc1400720c */ /* 0x040fe40003f86270 */
[C---:B------:R-:W-:Y:S02]  /*15770*/  ISETP.GE.AND P5, PT, R20.reuse, R202, PT ;  /* 0x000000ca1400720c */ /* 0x040fe40003fa6270 */
[----:B------:R-:W-:-:S02]  /*15780*/  ISETP.GE.AND P0, PT, R20, R203, PT ;  /* 0x000000cb1400720c */ /* 0x000fc40003f06270 */
[----:B------:R-:W-:Y:S02]  /*15790*/  I2FP.F32.S32 R20, R25 ;  /* 0x0000001900147245 */ /* 0x000fe40000201400 */
[----:B------:R-:W-:Y:S01]  /*157a0*/  HMMA.16816.F32 R24, R12, R22, R52 ;  /* 0x000000160c18723c */ /* 0x000fe20000001834 */
[----:B------:R-:W-:Y:S01]  /*157b0*/  I2FP.F32.S32 R17, R17 ;  /* 0x0000001100117245 */ /* 0x000fe20000201400 */
[----:B------:R-:W-:Y:S01]  /*157c0*/  FMUL.FTZ R52, R58, UR9 ;  /* 0x000000093a347c20 */ /* 0x000fe20008410000 */
[----:B-1----:R-:W-:Y:S01]  /*157d0*/  FFMA.FTZ R31, R20, -UR14, R21 ;  /* 0x8000000e141f7c23 */ /* 0x002fe20008010015 */
[--C-:B------:R-:W-:Y:S01]  /*157e0*/  IADD3 R47, PT, PT, R135, 0x18, -R45.reuse ;  /* 0x00000018872f7810 */ /* 0x100fe20007ffe82d */
[----:B------:R-:W1:Y:S01]  /*157f0*/  LDSM.16.M88.4 R20, [R63+0xb800] ;  /* 0x00b800003f14783b */ /* 0x000e620000000200 */
[----:B------:R-:W-:Y:S01]  /*15800*/  FFMA.FTZ R30, R17, -UR14, R16 ;  /* 0x8000000e111e7c23 */ /* 0x000fe20008010010 */
[----:B------:R-:W-:Y:S01]  /*15810*/  IADD3 R53, PT, PT, R36, 0x18, -R45 ;  /* 0x0000001824357810 */ /* 0x000fe20007ffe82d */
[----:B------:R2:W3:Y:S01]  /*15820*/  MUFU.TANH R16, R56 ;  /* 0x0000003800107308 */ /* 0x0004e20000002400 */
[----:B------:R-:W-:Y:S01]  /*15830*/  VIADD R17, R34, 0x20 ;  /* 0x0000002022117836 */ /* 0x000fe20000000000 */
[----:B------:R-:W-:Y:S01]  /*15840*/  IABS R47, R47 ;  /* 0x0000002f002f7213 */ /* 0x000fe20000000000 */
[----:B------:R-:W-:Y:S01]  /*15850*/  FMUL.FTZ R54, R59, UR9 ;  /* 0x000000093b367c20 */ /* 0x000fe20008410000 */
[----:B------:R-:W-:-:S02]  /*15860*/  FSEL R30, R30, -INF , P1 ;  /* 0xff8000001e1e7808 */ /* 0x000fc40000800000 */
[----:B------:R-:W-:Y:S02]  /*15870*/  IABS R53, R53 ;  /* 0x0000003500357213 */ /* 0x000fe40000000000 */
[----:B------:R-:W4:Y:S01]  /*15880*/  MUFU.TANH R52, R52 ;  /* 0x0000003400347308 */ /* 0x000f220000002400 */
[----:B------:R-:W-:Y:S02]  /*15890*/  FSEL R29, R29, -INF , !P3 ;  /* 0xff8000001d1d7808 */ /* 0x000fe40005800000 */
[----:B------:R-:W-:Y:S01]  /*158a0*/  FSEL R30, R30, -INF , !P4 ;  /* 0xff8000001e1e7808 */ /* 0x000fe20006000000 */
[----:B------:R-:W-:Y:S01]  /*158b0*/  HMMA.16816.F32 R24, R4, R18, R24 ;  /* 0x000000120418723c */ /* 0x000fe20000001818 */
[----:B------:R-:W-:Y:S02]  /*158c0*/  FSEL R31, R31, -INF , P0 ;  /* 0xff8000001f1f7808 */ /* 0x000fe40000000000 */
[C---:B------:R-:W-:Y:S01]  /*158d0*/  ISETP.GE.AND P3, PT, R17.reuse, R205, PT ;  /* 0x000000cd1100720c */ /* 0x040fe20003f66270 */
[----:B------:R-:W-:Y:S01]  /*158e0*/  MUFU.TANH R54, R54 ;  /* 0x0000003600367308 */ /* 0x000fe20000002400 */
[----:B------:R-:W-:-:S02]  /*158f0*/  ISETP.GE.AND P1, PT, R17, R204, PT ;  /* 0x000000cc1100720c */ /* 0x000fc40003f26270 */
[C---:B------:R-:W-:Y:S02]  /*15900*/  ISETP.GE.AND P4, PT, R17.reuse, R202, PT ;  /* 0x000000ca1100720c */ /* 0x040fe40003f86270 */
[----:B------:R-:W-:Y:S02]  /*15910*/  ISETP.GE.AND P0, PT, R17, R203, PT ;  /* 0x000000cb1100720c */ /* 0x000fe40003f06270 */
[----:B------:R-:W-:Y:S02]  /*15920*/  I2FP.F32.S32 R47, R47 ;  /* 0x0000002f002f7245 */ /* 0x000fe40000201400 */
[----:B------:R-:W-:Y:S01]  /*15930*/  I2FP.F32.S32 R17, R53 ;  /* 0x0000003500117245 */ /* 0x000fe20000201400 */
[----:B------:R-:W-:Y:S01]  /*15940*/  VIADD R53, R34, 0x21 ;  /* 0x0000002122357836 */ /* 0x000fe20000000000 */
[--C-:B--2---:R-:W-:Y:S01]  /*15950*/  IADD3 R56, PT, PT, R36, 0x17, -R45.reuse ;  /* 0x0000001724387810 */ /* 0x104fe20007ffe82d */
[----:B---3--:R-:W-:Y:S01]  /*15960*/  FFMA.FTZ R55, R47, -UR14, R16 ;  /* 0x8000000e2f377c23 */ /* 0x008fe20008010010 */
[----:B------:R-:W-:Y:S01]  /*15970*/  FSEL R31, R31, -INF , !P5 ;  /* 0xff8000001f1f7808 */ /* 0x000fe20006800000 */
[----:B----4-:R-:W-:Y:S01]  /*15980*/  FFMA.FTZ R143, R17, -UR14, R52 ;  /* 0x8000000e118f7c23 */ /* 0x010fe20008010034 */
[----:B------:R-:W2:Y:S01]  /*15990*/  MUFU.TANH R47, R57 ;  /* 0x00000039002f7308 */ /* 0x000ea20000002400 */
[----:B------:R3:W4:Y:S01]  /*159a0*/  LDSM.16.M88.4 R16, [R3+0xb800] ;  /* 0x00b800000310783b */ /* 0x0007220000000200 */
[--C-:B------:R-:W-:Y:S01]  /*159b0*/  IADD3 R52, PT, PT, R135, 0x17, -R45.reuse ;  /* 0x0000001787347810 */ /* 0x100fe20007ffe82d */
[----:B------:R-:W-:Y:S01]  /*159c0*/  FMUL.FTZ R24, R24, UR9 ;  /* 0x0000000918187c20 */ /* 0x000fe20008410000 */
[----:B------:R-:W-:Y:S01]  /*159d0*/  ISETP.GE.AND P5, PT, R53, R205, PT ;  /* 0x000000cd3500720c */ /* 0x000fe20003fa6270 */
[----:B------:R-:W-:Y:S01]  /*159e0*/  FMUL.FTZ R25, R25, UR9 ;  /* 0x0000000919197c20 */ /* 0x000fe20008410000 */
[----:B------:R-:W-:Y:S01]  /*159f0*/  IABS R52, R52 ;  /* 0x0000003400347213 */ /* 0x000fe20000000000 */
[C---:B-1----:R-:W-:Y:S01]  /*15a00*/  HMMA.16816.F32 R48, R12.reuse, R20, R48 ;  /* 0x000000140c30723c */ /* 0x042fe20000001830 */
[----:B------:R-:W-:Y:S01]  /*15a10*/  FMUL.FTZ R21, R26, UR9 ;  /* 0x000000091a157c20 */ /* 0x000fe20008410000 */
[----:B------:R-:W-:Y:S01]  /*15a20*/  IADD3 R26, PT, PT, R36, 0x10, -R45 ;  /* 0x00000010241a7810 */ /* 0x000fe20007ffe82d */
[----:B------:R-:W-:Y:S01]  /*15a30*/  VIADD R20, R34, 0x28 ;  /* 0x0000002822147836 */ /* 0x000fe20000000000 */
[----:B------:R-:W-:Y:S01]  /*15a40*/  I2FP.F32.S32 R52, R52 ;  /* 0x0000003400347245 */ /* 0x000fe20000201400 */
[----:B------:R-:W-:Y:S01]  /*15a50*/  FMUL.FTZ R27, R27, UR9 ;  /* 0x000000091b1b7c20 */ /* 0x000fe20008410000 */
[----:B------:R-:W-:Y:S01]  /*15a60*/  FSEL R55, R55, -INF , P3 ;  /* 0xff80000037377808 */ /* 0x000fe20001800000 */
[----:B------:R-:W1:Y:S01]  /*15a70*/  MUFU.TANH R21, R21 ;  /* 0x0000001500157308 */ /* 0x000e620000002400 */
[----:B------:R-:W-:Y:S01]  /*15a80*/  FSEL R143, R143, -INF , P0 ;  /* 0xff8000008f8f7808 */ /* 0x000fe20000000000 */
[----:B------:R-:W-:Y:S01]  /*15a90*/  HMMA.16816.F32 R76, R12, R22, R76 ;  /* 0x000000160c4c723c */ /* 0x000fe2000000184c */
[----:B--2---:R-:W-:Y:S01]  /*15aa0*/  FFMA.FTZ R47, R52, -UR14, R47 ;  /* 0x8000000e342f7c23 */ /* 0x004fe2000801002f */
[C---:B------:R-:W-:Y:S01]  /*15ab0*/  ISETP.GE.AND P3, PT, R53.reuse, R204, PT ;  /* 0x000000cc3500720c */ /* 0x040fe20003f66270 */
[----:B------:R-:W-:Y:S01]  /*15ac0*/  VIADD R14, R34, 0x30 ;  /* 0x00000030220e7836 */ /* 0x000fe20000000000 */
[----:B------:R-:W-:Y:S01]  /*15ad0*/  ISETP.GE.AND P0, PT, R53, R203, PT ;  /* 0x000000cb3500720c */ /* 0x000fe20003f06270 */
[----:B------:R-:W-:-:S04]  /*15ae0*/  DEPBAR.LE SB0, 0x0 ;  /* 0x000080000000791a */ /* 0x000fc80000000000 */
[----:B---3--:R-:W-:Y:S01]  /*15af0*/  IABS R3, R56 ;  /* 0x0000003800037213 */ /* 0x008fe20000000000 */
[----:B------:R-:W-:Y:S01]  /*15b00*/  MUFU.TANH R25, R25 ;  /* 0x0000001900197308 */ /* 0x000fe20000002400 */
[----:B------:R-:W-:Y:S02]  /*15b10*/  FSEL R47, R47, -INF , P5 ;  /* 0xff8000002f2f7808 */ /* 0x000fe40002800000 */
[----:B------:R-:W-:Y:S02]  /*15b20*/  I2FP.F32.S32 R3, R3 ;  /* 0x0000000300037245 */ /* 0x000fe40000201400 */
[----:B------:R-:W-:Y:S02]  /*15b30*/  IABS R26, R26 ;  /* 0x0000001a001a7213 */ /* 0x000fe40000000000 */
[----:B------:R-:W-:Y:S01]  /*15b40*/  FSEL R143, R143, -INF , !P4 ;  /* 0xff8000008f8f7808 */ /* 0x000fe20006000000 */
[----:B------:R-:W-:Y:S01]  /*15b50*/  FFMA.FTZ R54, R3, -UR14, R54 ;  /* 0x8000000e03367c23 */ /* 0x000fe20008010036 */
[----:B------:R-:W-:Y:S01]  /*15b60*/  FSEL R170, R47, -INF , !P3 ;  /* 0xff8000002faa7808 */ /* 0x000fe20005800000 */
[----:B------:R2:W3:Y:S01]  /*15b70*/  MUFU.TANH R3, R24 ;  /* 0x0000001800037308 */ /* 0x0004e20000002400 */
[----:B------:R-:W-:-:S02]  /*15b80*/  ISETP.GE.AND P4, PT, R20, R205, PT ;  /* 0x000000cd1400720c */ /* 0x000fc40003f86270 */
[----:B------:R-:W-:Y:S02]  /*15b90*/  FSEL R141, R54, -INF , P0 ;  /* 0xff800000368d7808 */ /* 0x000fe40000000000 */
[--C-:B------:R-:W-:Y:S01]  /*15ba0*/  IADD3 R52, PT, PT, R135, 0x10, -R45.reuse ;  /* 0x0000001087347810 */ /* 0x100fe20007ffe82d */
[C---:B----4-:R-:W-:Y:S01]  /*15bb0*/  HMMA.16816.F32 R48, R4.reuse, R16, R48 ;  /* 0x000000100430723c */ /* 0x050fe20000001830 */
[C---:B------:R-:W-:Y:S02]  /*15bc0*/  ISETP.GE.AND P5, PT, R20.reuse, R204, PT ;  /* 0x000000cc1400720c */ /* 0x040fe40003fa6270 */
[C---:B------:R-:W-:Y:S02]  /*15bd0*/  ISETP.GE.AND P3, PT, R20.reuse, R202, PT ;  /* 0x000000ca1400720c */ /* 0x040fe40003f66270 */
[----:B------:R-:W-:Y:S01]  /*15be0*/  ISETP.GE.AND P0, PT, R20, R203, PT ;  /* 0x000000cb1400720c */ /* 0x000fe20003f06270 */
[----:B------:R-:W-:Y:S01]  /*15bf0*/  IMAD.MOV.U32 R20, RZ, RZ, R26 ;  /* 0x000000ffff147224 */ /* 0x000fe200078e001a */
[----:B------:R-:W-:Y:S01]  /*15c00*/  IADD3 R17, PT, PT, R36, 0xf, -R45 ;  /* 0x0000000f24117810 */ /* 0x000fe20007ffe82d */
[----:B------:R-:W-:Y:S01]  /*15c10*/  HMMA.16816.F32 R76, R4, R18, R76 ;  /* 0x00000012044c723c */ /* 0x000fe2000000184c */
[----:B------:R-:W-:-:S02]  /*15c20*/  FSEL R172, R55, -INF , !P1 ;  /* 0xff80000037ac7808 */ /* 0x000fc40004800000 */
[----:B--2---:R-:W-:Y:S02]  /*15c30*/  IABS R24, R52 ;  /* 0x0000003400187213 */ /* 0x004fe40000000000 */
[----:B------:R-:W-:Y:S02]  /*15c40*/  I2FP.F32.S32 R20, R20 ;  /* 0x0000001400147245 */ /* 0x000fe40000201400 */
[----:B------:R-:W-:Y:S02]  /*15c50*/  I2FP.F32.S32 R24, R24 ;  /* 0x0000001800187245 */ /* 0x000fe40000201400 */
[----:B------:R-:W-:Y:S01]  /*15c60*/  ISETP.GE.AND P1, PT, R53, R202, PT ;  /* 0x000000ca3500720c */ /* 0x000fe20003f26270 */
[----:B-1----:R-:W-:Y:S01]  /*15c70*/  FFMA.FTZ R21, R20, -UR14, R21 ;  /* 0x8000000e14157c23 */ /* 0x002fe20008010015 */
[----:B------:R-:W-:Y:S01]  /*15c80*/  IADD3 R16, PT, PT, R135, 0xf, -R45 ;  /* 0x0000000f87107810 */ /* 0x000fe20007ffe82d */
[----:B------:R-:W1:Y:S01]  /*15c90*/  MUFU.TANH R20, R27 ;  /* 0x0000001b00147308 */ /* 0x000e620000002400 */
[----:B---3--:R-:W-:Y:S01]  /*15ca0*/  FFMA.FTZ R24, R24, -UR14, R3 ;  /* 0x8000000e18187c23 */ /* 0x008fe20008010003 */
[----:B------:R-:W-:Y:S01]  /*15cb0*/  VIADD R3, R34, 0x29 ;  /* 0x0000002922037836 */ /* 0x000fe20000000000 */
[----:B------:R-:W-:Y:S01]  /*15cc0*/  IABS R17, R17 ;  /* 0x0000001100117213 */ /* 0x000fe20000000000 */
[----:B------:R-:W-:Y:S01]  /*15cd0*/  FMUL.FTZ R48, R48, UR9 ;  /* 0x0000000930307c20 */ /* 0x000fe20008410000 */
[----:B------:R-:W-:Y:S01]  /*15ce0*/  FSEL R141, R141, -INF , !P1 ;  /* 0xff8000008d8d7808 */ /* 0x000fe20004800000 */
[----:B------:R-:W-:Y:S01]  /*15cf0*/  FMUL.FTZ R13, R50, UR9 ;  /* 0x00000009320d7c20 */ /* 0x000fe20008410000 */
[----:B------:R-:W-:Y:S01]  /*15d00*/  FSEL R24, R24, -INF , P4 ;  /* 0xff80000018187808 */ /* 0x000fe20002000000 */
[----:B------:R-:W-:Y:S01]  /*15d10*/  FMUL.FTZ R49, R49, UR9 ;  /* 0x0000000931317c20 */ /* 0x000fe20008410000 */
[----:B------:R-:W-:Y:S01]  /*15d20*/  IABS R16, R16 ;  /* 0x0000001000107213 */ /* 0x000fe20000000000 */
[----:B------:R-:W-:Y:S01]  /*15d30*/  FMUL.FTZ R51, R51, UR9 ;  /* 0x0000000933337c20 */ /* 0x000fe20008410000 */
[----:B------:R-:W-:Y:S01]  /*15d40*/  FSEL R142, R24, -INF , !P5 ;  /* 0xff800000188e7808 */ /* 0x000fe20006800000 */
[----:B------:R-:W-:Y:S01]  /*15d50*/  MUFU.TANH R13, R13 ;  /* 0x0000000d000d7308 */ /* 0x000fe20000002400 */
[----:B------:R-:W-:Y:S01]  /*15d60*/  FSEL R179, R21, -INF , P0 ;  /* 0xff80000015b37808 */ /* 0x000fe20000000000 */
[----:B------:R-:W-:Y:S01]  /*15d70*/  FMUL.FTZ R78, R78, UR9 ;  /* 0x000000094e4e7c20 */ /* 0x000fe20008410000 */
[C---:B------:R-:W-:Y:S01]  /*15d80*/  ISETP.GE.AND P1, PT, R3.reuse, R205, PT ;  /* 0x000000cd0300720c */ /* 0x040fe20003f26270 */
[----:B------:R-:W-:Y:S01]  /*15d90*/  FMUL.FTZ R76, R76, UR9 ;  /* 0x000000094c4c7c20 */ /* 0x000fe20008410000 */
[----:B------:R-:W-:Y:S01]  /*15da0*/  ISETP.GE.AND P4, PT, R3, R204, PT ;  /* 0x000000cc0300720c */ /* 0x000fe20003f86270 */
[----:B------:R-:W-:Y:S01]  /*15db0*/  FMUL.FTZ R77, R77, UR9 ;  /* 0x000000094d4d7c20 */ /* 0x000fe20008410000 */
[C---:B------:R-:W-:Y:S01]  /*15dc0*/  ISETP.GE.AND P5, PT, R3.reuse, R202, PT ;  /* 0x000000ca0300720c */ /* 0x040fe20003fa6270 */
[----:B------:R-:W-:Y:S01]  /*15dd0*/  MUFU.TANH R49, R49 ;  /* 0x0000003100317308 */ /* 0x000fe20000002400 */
[----:B------:R-:W-:Y:S01]  /*15de0*/  ISETP.GE.AND P0, PT, R3, R203, PT ;  /* 0x000000cb0300720c */ /* 0x000fe20003f06270 */
[----:B------:R-:W-:Y:S01]  /*15df0*/  FMUL.FTZ R79, R79, UR9 ;  /* 0x000000094f4f7c20 */ /* 0x000fe20008410000 */
[----:B------:R-:W-:-:S02]  /*15e00*/  I2FP.F32.S32 R3, R17 ;  /* 0x0000001100037245 */ /* 0x000fc40000201400 */
[----:B------:R-:W-:Y:S02]  /*15e10*/  I2FP.F32.S32 R16, R16 ;  /* 0x0000001000107245 */ /* 0x000fe40000201400 */
[--C-:B------:R-:W-:Y:S01]  /*15e20*/  IADD3 R15, PT, PT, R135, 0x8, -R45.reuse ;  /* 0x00000008870f7810 */ /* 0x100fe20007ffe82d */
[----:B-1----:R-:W-:Y:S01]  /*15e30*/  FFMA.FTZ R20, R3, -UR14, R20 ;  /* 0x8000000e03147c23 */ /* 0x002fe20008010014 */
[----:B------:R-:W-:Y:S01]  /*15e40*/  IADD3 R12, PT, PT, R36, 0x8, -R45 ;  /* 0x00000008240c7810 */ /* 0x000fe20007ffe82d */
[----:B------:R-:W1:Y:S01]  /*15e50*/  MUFU.TANH R3, R48 ;  /* 0x0000003000037308 */ /* 0x000e620000002400 */
[----:B------:R-:W-:Y:S01]  /*15e60*/  FFMA.FTZ R16, R16, -UR14, R25 ;  /* 0x8000000e10107c23 */ /* 0x000fe20008010019 */
[----:B------:R-:W-:Y:S02]  /*15e70*/  IABS R15, R15 ;  /* 0x0000000f000f7213 */ /* 0x000fe40000000000 */
[----:B------:R-:W-:Y:S02]  /*15e80*/  FSEL R179, R179, -INF , !P3 ;  /* 0xff800000b3b37808 */ /* 0x000fe40005800000 */
[----:B------:R-:W-:-:S02]  /*15e90*/  FSEL R16, R16, -INF , P1 ;  /* 0xff80000010107808 */ /* 0x000fc40000800000 */
[----:B------:R-:W-:Y:S01]  /*15ea0*/  FSEL R191, R20, -INF , P0 ;  /* 0xff80000014bf7808 */ /* 0x000fe20000000000 */
[----:B------:R-:W2:Y:S01]  /*15eb0*/  MUFU.TANH R51, R51 ;  /* 0x0000003300337308 */ /* 0x000ea20000002400 */
[----:B------:R-:W-:Y:S02]  /*15ec0*/  FSEL R140, R16, -INF , !P4 ;  /* 0xff800000108c7808 */ /* 0x000fe40006000000 */
[C---:B------:R-:W-:Y:S02]  /*15ed0*/  ISETP.GE.AND P3, PT, R14.reuse, R205, PT ;  /* 0x000000cd0e00720c */ /* 0x040fe40003f66270 */
[C---:B------:R-:W-:Y:S02]  /*15ee0*/  ISETP.GE.AND P1, PT, R14.reuse, R204, PT ;  /* 0x000000cc0e00720c */ /* 0x040fe40003f26270 */
[C---:B------:R-:W-:Y:S01]  /*15ef0*/  ISETP.GE.AND P4, PT, R14.reuse, R202, PT ;  /* 0x000000ca0e00720c */ /* 0x040fe20003f86270 */
[----:B------:R-:W3:Y:S01]  /*15f00*/  MUFU.TANH R78, R78 ;  /* 0x0000004e004e7308 */ /* 0x000ee20000002400 */
[----:B------:R-:W-:-:S02]  /*15f10*/  ISETP.GE.AND P0, PT, R14, R203, PT ;  /* 0x000000cb0e00720c */ /* 0x000fc40003f06270 */
[----:B------:R-:W-:Y:S02]  /*15f20*/  IABS R12, R12 ;  /* 0x0000000c000c7213 */ /* 0x000fe40000000000 */
[----:B------:R-:W-:Y:S02]  /*15f30*/  I2FP.F32.S32 R14, R15 ;  /* 0x0000000f000e7245 */ /* 0x000fe40000201400 */
        /* <DEDUP_REMOVED lines=8> */
[----:B------:R-:W-:Y:S01]  /*15fc0*/  FSEL R14, R14, -INF , P3 ;  /* 0xff8000000e0e7808 */ /* 0x000fe20001800000 */
[----:B------:R-:W1:Y:S01]  /*15fd0*/  MUFU.TANH R77, R77 ;  /* 0x0000004d004d7308 */ /* 0x000e620000002400 */
[----:B------:R-:W-:-:S02]  /*15fe0*/  IADD3 R4, PT, PT, R36, 0x7, -R45 ;  /* 0x0000000724047810 */ /* 0x000fc40007ffe82d */
[----:B------:R-:W-:Y:S02]  /*15ff0*/  FSEL R191, R191, -INF , !P5 ;  /* 0xff800000bfbf7808 */ /* 0x000fe40006800000 */
[----:B------:R-:W-:Y:S02]  /*16000*/  FSEL R192, R14, -INF , !P1 ;  /* 0xff8000000ec07808 */ /* 0x000fe40004800000 */
[----:B------:R-:W-:Y:S01]  /*16010*/  FSEL R12, R12, -INF , P0 ;  /* 0xff8000000c0c7808 */ /* 0x000fe20000000000 */
[----:B------:R-:W1:Y:S01]  /*16020*/  MUFU.TANH R79, R79 ;  /* 0x0000004f004f7308 */ /* 0x000e620000002400 */
[----:B------:R-:W-:Y:S01]  /*16030*/  I2FP.F32.S32 R6, R5 ;  /* 0x0000000500067245 */ /* 0x000fe20000201400 */
[----:B------:R-:W-:Y:S01]  /*16040*/  IMAD.IADD R5, R135, 0x1, -R45 ;  /* 0x0000000187057824 */ /* 0x000fe200078e0a2d */
[C---:B------:R-:W-:Y:S01]  /*16050*/  ISETP.GE.AND P5, PT, R3.reuse, R205, PT ;  /* 0x000000cd0300720c */ /* 0x040fe20003fa6270 */
[----:B------:R-:W-:Y:S01]  /*16060*/  BAR.SYNC.DEFER_BLOCKING 0x0 ;  /* 0x0000000000007b1d */ /* 0x000fe20000010000 */
[C---:B------:R-:W-:Y:S01]  /*16070*/  ISETP.GE.AND P3, PT, R3.reuse, R204, PT ;  /* 0x000000cc0300720c */ /* 0x040fe20003f66270 */
[----:B------:R-:W-:Y:S01]  /*16080*/  FFMA.FTZ R6, R6, -UR14, R49 ;  /* 0x8000000e06067c23 */ /* 0x000fe20008010031 */
        /* <DEDUP_REMOVED lines=8> */
[----:B--2---:R-:W-:Y:S01]  /*16110*/  FFMA.FTZ R4, R4, -UR14, R51 ;  /* 0x8000000e04047c23 */ /* 0x004fe20008010033 */
[----:B------:R-:W-:-:S02]  /*16120*/  FSEL R6, R6, -INF , P5 ;  /* 0xff80000006067808 */ /* 0x000fc40002800000 */
        /* <DEDUP_REMOVED lines=8> */
[----:B------:R-:W-:Y:S01]  /*161b0*/  FSEL R4, R4, -INF , P0 ;  /* 0xff80000004047808 */ /* 0x000fe20000000000 */
[----:B----4-:R-:W-:Y:S01]  /*161c0*/  FFMA.FTZ R5, R5, -UR14, R76 ;  /* 0x8000000e05057c23 */ /* 0x010fe2000801004c */
[----:B------:R-:W-:Y:S01]  /*161d0*/  I2FP.F32.S32 R36, R36 ;  /* 0x0000002400247245 */ /* 0x000fe20000201400 */
[----:B-1----:R-:W-:Y:S01]  /*161e0*/  FFMA.FTZ R6, R6, -UR14, R77 ;  /* 0x8000000e06067c23 */ /* 0x002fe2000801004d */
[----:B------:R-:W-:Y:S02]  /*161f0*/  ISETP.GE.AND P0, PT, R42, R203, PT ;  /* 0x000000cb2a00720c */ /* 0x000fe40003f06270 */
[----:B------:R-:W-:Y:S01]  /*16200*/  FSEL R151, R12, -INF , !P4 ;  /* 0xff8000000c977808 */ /* 0x000fe20006000000 */
[----:B------:R-:W-:Y:S01]  /*16210*/  FFMA.FTZ R36, R36, -UR14, R79 ;  /* 0x8000000e24247c23 */ /* 0x000fe2000801004f */
        /* <DEDUP_REMOVED lines=29> */
.L_x_6830:
        /* <DEDUP_REMOVED lines=61> */
.L_x_6831:
        /* <DEDUP_REMOVED lines=77> */
.L_x_6829:
        /* <DEDUP_REMOVED lines=48> */
[-C--:B------:R-:W-:Y:S01]  /*16f90*/  IADD3 R190, PT, PT, R168, R167.reuse, RZ ;  /* 0x000000a7a8be7210 */ /* 0x080fe20007ffe0ff */
        /* <DEDUP_REMOVED lines=49> */
[----:B------:R-:W-:Y:S01]  /*172b0*/  FADD.FTZ R165, R166, R165 ;  /* 0x000000a5a6a57221 */ /* 0x000fe20000010000 */
[----:B------:R-:W-:Y:S01]  /*172c0*/  IADD3 R186, PT, PT, R168, R173, RZ ;  /* 0x000000ada8ba7210 */ /* 0x000fe20007ffe0ff */
        /* <DEDUP_REMOVED lines=58> */
[----:B-1----:R-:W-:-:S03]  /*17670*/  F2FP.F16.F32.PACK_AB R5, R155, R156 ;  /* 0x0000009c9b05723e */ /* 0x002fc600000000ff */
[----:B------:R-:W-:Y:S02]  /*17680*/  FADD.FTZ R157, R157, R158 ;  /* 0x0000009e9d9d7221 */ /* 0x000fe40000010000 */
        /* <DEDUP_REMOVED lines=32> */
[----:B------:R-:W-:-:S02]  /*17890*/  FFMA.FTZ R189, R151, UR8, -R178 ;  /* 0x0000000897bd7c23 */ /* 0x000fc400080108b2 */
[----:B------:R-:W-:Y:S03]  /*178a0*/  LDSM.16.MT88.4 R148, [R186+0xd800] ;  /* 0x00d80000ba94783b */ /* 0x000fe60000004200 */
[----:B------:R-:W-:Y:S01]  /*178b0*/  MUFU.EX2 R193, R193 ;  /* 0x000000c100c17308 */ /* 0x000fe20000000800 */
[C---:B------:R-:W-:Y:S01]  /*178c0*/  HMMA.16816.F32 R72, R4.reuse, R26, R72 ;  /* 0x0000001a0448723c */ /* 0x040fe20000001848 */
[----:B------:R-:W-:Y:S06]  /*178d0*/  LDSM.16.MT88.4 R24, [R173+0x11000] ;  /* 0x01100000ad18783b */ /* 0x000fec0000004200 */
[----:B------:R-:W5:Y:S01]  /*178e0*/  MUFU.EX2 R189, R189 ;  /* 0x000000bd00bd7308 */ /* 0x000f620000000800 */
[C---:B--2---:R-:W-:Y:S08]  /*178f0*/  HMMA.16816.F32 R52, R4.reuse, R20, R52 ;  /* 0x000000140434723c */ /* 0x044ff00000001834 */
[C---:B------:R-:W-:Y:S01]  /*17900*/  HMMA.16816.F32 R56, R4.reuse, R22, R56 ;  /* 0x000000160438723c */ /* 0x040fe20000001838 */
[----:B------:R-:W-:Y:S07]  /*17910*/  LDSM.16.MT88.4 R20, [R190+0x1000] ;  /* 0x00100000be14783b */ /* 0x000fee0000004200 */
[C---:B---3--:R-:W-:Y:S08]  /*17920*/  HMMA.16816.F32 R92, R4.reuse, R12, R92 ;  /* 0x0000000c045c723c */ /* 0x048ff0000000185c */
        /* <DEDUP_REMOVED lines=43> */
[----:B------:R-:W2:Y:S01]  /*17be0*/  LDSM.16.MT88.4 R12, [R175+0x1800] ;  /* 0x00180000af0c783b */ /* 0x000ea20000004200 */
        /* <DEDUP_REMOVED lines=12> */
[C---:B------:R-:W-:Y:S08]  /*17cb0*/  HMMA.16816.F32 R120, R4.reuse, R148, R120 ;  /* 0x000000940478723c */ /* 0x040ff00000001878 */
[C---:B------:R-:W-:Y:S08]  /*17cc0*/  HMMA.16816.F32 R116, R4.reuse, R150, R116 ;  /* 0x000000960474723c */ /* 0x040ff00000001874 */
        /* <DEDUP_REMOVED lines=108> */
.L_x_6833:
        /* <DEDUP_REMOVED lines=8> */
.L_x_6834:
[----:B------:R-:W1:Y:S01]  /*18410*/  LDCU UR8, c[0x0][0x440] ;  /* 0x00008800ff0877ac */ /* 0x000e620008000800 */
[----:B------:R-:W-:Y:S01]  /*18420*/  LOP3.LUT R7, R2, 0x40, RZ, 0xfc, !PT ;  /* 0x0000004002077812 */ /* 0x000fe200078efcff */
[----:B------:R-:W2:Y:S01]  /*18430*/  LDC R6, c[0x0][0x3c4] ;  /* 0x0000f100ff067b82 */ /* 0x000ea20000000800 */
[----:B------:R-:W-:Y:S01]  /*18440*/  SHF.R.U32.HI R182, RZ, 0x1, R186 ;  /* 0x00000001ffb67819 */ /* 0x000fe200000116ba */
[----:B------:R-:W-:Y:S01]  /*18450*/  UIADD3 UR15, UPT, UPT, UR4, -0x2, URZ ;  /* 0xfffffffe040f7890 */ /* 0x000fe2000fffe0ff */
[----:B------:R-:W-:Y:S02]  /*18460*/  LOP3.LUT R133, R4, 0x8, R133, 0xf8, !PT ;  /* 0x0000000804857812 */ /* 0x000fe400078ef885 */
[----:B------:R-:W-:Y:S01]  /*18470*/  LOP3.LUT R4, R2, 0x80, RZ, 0xfc, !PT ;  /* 0x0000008002047812 */ /* 0x000fe200078efcff */
[----:B------:R-:W-:Y:S01]  /*18480*/  UISETP.GT.AND UP1, UPT, UR15, UR20, UPT ;  /* 0x000000140f00728c */ /* 0x000fe2000bf24270 */
[----:B------:R-:W-:Y:S02]  /*18490*/  LOP3.LUT R185, R182, 0x8, RZ, 0xc0, !PT ;  /* 0x00000008b6b97812 */ /* 0x000fe400078ec0ff */
[----:B------:R-:W-:-:S02]  /*184a0*/  LOP3.LUT R181, R145, 0x7c00, RZ, 0xc0, !PT ;  /* 0x00007c0091b57812 */ /* 0x000fc400078ec0ff */
[--C-:B------:R-:W-:Y:S02]  /*184b0*/  LOP3.LUT R185, R185, 0x1c0, R0.reuse, 0xf8, !PT ;  /* 0x000001c0b9b97812 */ /* 0x100fe400078ef800 */
[----:B------:R-:W-:Y:S02]  /*184c0*/  LOP3.LUT R207, R0, 0x400, RZ, 0xc0, !PT ;  /* 0x0000040000cf7812 */ /* 0x000fe400078ec0ff */
[-C--:B------:R-:W-:Y:S02]  /*184d0*/  LOP3.LUT R8, R133, R2.reuse, RZ, 0x3c, !PT ;  /* 0x0000000285087212 */ /* 0x080fe400078e3cff */
[----:B-1----:R-:W-:Y:S02]  /*184e0*/  ISETP.GE.AND P4, PT, R2, UR8, PT ;  /* 0x0000000802007c0c */ /* 0x002fe4000bf86270 */
[----:B------:R-:W-:Y:S01]  /*184f0*/  ISETP.GE.AND P3, PT, R7, UR8, PT ;  /* 0x0000000807007c0c */ /* 0x000fe2000bf66270 */
[----:B------:R-:W-:Y:S01]  /*18500*/  IMAD R207, R8, 0x2, R207 ;  /* 0x0000000208cf7824 */ /* 0x000fe200078e02cf */
[----:B------:R-:W-:Y:S01]  /*18510*/  ISETP.GE.AND P1, PT, R4, UR8, PT ;  /* 0x0000000804007c0c */ /* 0x000fe2000bf26270 */
[----:B------:R-:W1:Y:S01]  /*18520*/  LDCU UR8, c[0x0][0x50c] ;  /* 0x0000a180ff0877ac */ /* 0x000e620008000800 */
[----:B------:R-:W-:Y:S01]  /*18530*/  LOP3.LUT R7, R181, 0x200, R0, 0xf8, !PT ;  /* 0x00000200b5077812 */ /* 0x000fe200078ef800 */
[----:B------:R-:W-:Y:S01]  /*18540*/  VIADD R133, R207, UR5 ;  /* 0x00000005cf857c36 */ /* 0x000fe20008000000 */
[----:B------:R-:W-:-:S02]  /*18550*/  LOP3.LUT R4, R185, R2, RZ, 0x3c, !PT ;  /* 0x00000002b9047212 */ /* 0x000fc400078e3cff */
[----:B------:R-:W-:Y:S01]  /*18560*/  LEA R8, P0, R5, R198, 0x5 ;  /* 0x000000c605087211 */ /* 0x000fe200078028ff */
[----:B------:R-:W-:Y:S01]  /*18570*/  IMAD.IADD R193, R168, 0x1, R133 ;  /* 0x00000001a8c17824 */ /* 0x000fe200078e0285 */
[----:B------:R-:W-:Y:S01]  /*18580*/  LOP3.LUT R209, R7, R4, RZ, 0xfc, !PT ;  /* 0x0000000407d17212 */ /* 0x000fe200078efcff */
[----:B------:R-:W-:Y:S01]  /*18590*/  @!P4 IMAD.MOV.U32 R199, RZ, RZ, R197 ;  /* 0x000000ffffc7c224 */ /* 0x000fe200078e00c5 */
[C-C-:B--2---:R-:W-:Y:S01]  /*185a0*/  SHF.L.U64.HI R4, R5.reuse, 0x5, R6.reuse ;  /* 0x0000000505047819 */ /* 0x144fe20000010206 */
[C---:B------:R-:W-:Y:S01]  /*185b0*/  IMAD.SHL.U32 R7, R5.reuse, 0x20, RZ ;  /* 0x0000002005077824 */ /* 0x040fe200078e00ff */
[----:B------:R-:W-:Y:S01]  /*185c0*/  LEA.HI.X R9, R5, R197, R6, 0x5, P0 ;  /* 0x000000c505097211 */ /* 0x000fe200000f2c06 */
[----:B------:R-:W-:Y:S01]  /*185d0*/  IMAD.IADD R133, R152, 0x1, R133 ;  /* 0x0000000198857824 */ /* 0x000fe200078e0285 */
[----:B------:R-:W-:Y:S01]  /*185e0*/  @!PT LDS RZ, [RZ] ;  /* 0x00000000fffff984 */ /* 0x000fe20000000800 */
[----:B------:R-:W-:Y:S01]  /*185f0*/  @!PT LDS RZ, [RZ] ;  /* 0x00000000fffff984 */ /* 0x000fe20000000800 */
[----:B------:R-:W-:Y:S01]  /*18600*/  @!PT LDS RZ, [RZ] ;  /* 0x00000000fffff984 */ /* 0x000fe20000000800 */
[----:B------:R2:W-:Y:S01]  /*18610*/  @!P4 LDGSTS.E.BYPASS.LTC128B.128 [R134+0xc000], desc[UR6][R198.64] ;  /* 0x0c000000c686cfae */ /* 0x0005e2000b981a06 */
[----:B------:R-:W-:Y:S02]  /*18620*/  LEA R209, R209, UR5, 0x1 ;  /* 0x00000005d1d17c11 */ /* 0x000fe4000f8e08ff */
[----:B------:R-:W-:Y:S01]  /*18630*/  IADD3 R6, P5, PT, R7, R8, RZ ;  /* 0x0000000807067210 */ /* 0x000fe20007fbe0ff */
[----:B------:R-:W-:Y:S01]  /*18640*/  @P4 STS.128 [R134+0xc000], RZ ;  /* 0x00c000ff86004388 */ /* 0x000fe20000000c00 */
[----:B------:R-:W-:-:S02]  /*18650*/  IMAD.IADD R192, R168, 0x1, R133 ;  /* 0x00000001a8c07824 */ /* 0x000fc400078e0285 */
[----:B------:R-:W-:Y:S01]  /*18660*/  IADD3 R10, P0, PT, R7, R6, RZ ;  /* 0x00000006070a7210 */ /* 0x000fe20007f1e0ff */
[----:B------:R-:W-:Y:S02]  /*18670*/  IMAD.X R7, R4, 0x1, R9, P5 ;  /* 0x0000000104077824 */ /* 0x000fe400028e0609 */
[----:B------:R-:W-:Y:S02]  /*18680*/  IMAD.IADD R194, R168, 0x1, R209 ;  /* 0x00000001a8c27824 */ /* 0x000fe400078e02d1 */
[----:B------:R-:W-:Y:S02]  /*18690*/  IMAD.X R11, R4, 0x1, R7, P0 ;  /* 0x00000001040b7824 */ /* 0x000fe400000e0607 */
        /* <DEDUP_REMOVED lines=190> */
[----:B------:R-:W-:Y:S08]  /*19280*/  HMMA.16816.F32 R28, R152, R150, R28 ;  /* 0x00000096981c723c */ /* 0x000ff0000000181c */
[----:B--2---:R-:W-:Y:S08]  /*19290*/  HMMA.16816.F32 R172, R12, R8, R172 ;  /* 0x000000080cac723c */ /* 0x004ff000000018ac */
[----:B------:R-:W-:Y:S01]  /*192a0*/  HMMA.16816.F32 R24, R152, R144, R24 ;  /* 0x000000909818723c */ /* 0x000fe20000001818 */
[----:B------:R-:W-:-:S05]  /*192b0*/  IMAD.SHL.U32 R144, R186, 0x2, RZ ;  /* 0x00000002ba907824 */ /* 0x000fca00078e00ff */
[----:B------:R-:W-:Y:S02]  /*192c0*/  LOP3.LUT R144, R144, 0x6, RZ, 0xc0, !PT ;  /* 0x0000000690907812 */ /* 0x000fe400078ec0ff */
[----:B---3--:R-:W-:Y:S01]  /*192d0*/  HMMA.16816.F32 R176, R12, R6, R176 ;  /* 0x000000060cb0723c */ /* 0x008fe200000018b0 */
[----:B------:R-:W-:-:S04]  /*192e0*/  IMAD.U32 R7, RZ, RZ, UR4 ;  /* 0x00000004ff077e24 */ /* 0x000fc8000f8e00ff */
[----:B------:R-:W-:Y:S02]  /*192f0*/  IMAD R6, R7, 0x40, R144 ;  /* 0x0000004007067824 */ /* 0x000fe400078e0290 */
[----:B------:R-:W-:Y:S01]  /*19300*/  VIADD R7, R135, 0x8 ;  /* 0x0000000887077836 */ /* 0x000fe20000000000 */
[----:B----4-:R-:W-:Y:S01]  /*19310*/  HMMA.16816.F32 R172, R168, R32, R172 ;  /* 0x00000020a8ac723c */ /* 0x010fe200000018ac */
[----:B------:R-:W-:-:S05]  /*19320*/  VIADD R8, R6, UR21 ;  /* 0x0000001506087c36 */ /* 0x000fca0008000000 */
[C-C-:B------:R-:W-:Y:S02]  /*19330*/  IADD3 R210, PT, PT, R135.reuse, 0x78, -R8.reuse ;  /* 0x0000007887d27810 */ /* 0x140fe40007ffe808 */
[----:B------:R-:W-:Y:S01]  /*19340*/  HMMA.16816.F32 R28, R12, R10, R28 ;  /* 0x0000000a0c1c723c */ /* 0x000fe2000000181c */
[C-C-:B------:R-:W-:Y:S02]  /*19350*/  IADD3 R10, PT, PT, R135.reuse, 0x80, -R8.reuse ;  /* 0x00000080870a7810 */ /* 0x140fe40007ffe808 */
[C-C-:B------:R-:W-:Y:S02]  /*19360*/  IADD3 R208, PT, PT, R135.reuse, 0x77, -R8.reuse ;  /* 0x0000007787d07810 */ /* 0x140fe40007ffe808 */
[----:B------:R-:W-:Y:S02]  /*19370*/  IABS R10, R10 ;  /* 0x0000000a000a7213 */ /* 0x000fe40000000000 */
[----:B------:R-:W-:Y:S01]  /*19380*/  IADD3 R206, PT, PT, R135, 0x70, -R8 ;  /* 0x0000007087ce7810 */ /* 0x000fe20007ffe808 */
[----:B-1----:R-:W-:Y:S01]  /*19390*/  HMMA.16816.F32 R176, R168, R18, R176 ;  /* 0x00000012a8b0723c */ /* 0x002fe200000018b0 */
[----:B------:R-:W-:-:S02]  /*193a0*/  I2FP.F32.S32 R10, R10 ;  /* 0x0000000a000a7245 */ /* 0x000fc40000201400 */
[----:B------:R-:W-:Y:S01]  /*193b0*/  FMUL.FTZ R9, R172, UR8 ;  /* 0x00000008ac097c20 */ /* 0x000fe20008410000 */
[----:B------:R-:W-:Y:S01]  /*193c0*/  FMUL.FTZ R32, R174, UR8 ;  /* 0x00000008ae207c20 */ /* 0x000fe20008410000 */
[--C-:B------:R-:W-:Y:S01]  /*193d0*/  IADD3 R194, PT, PT, R135, 0x6f, -R8.reuse ;  /* 0x0000006f87c27810 */ /* 0x100fe20007ffe808 */
[----:B------:R-:W-:Y:S01]  /*193e0*/  FMUL.FTZ R175, R175, UR8 ;  /* 0x00000008afaf7c20 */ /* 0x000fe20008410000 */
[C-C-:B------:R-:W-:Y:S01]  /*193f0*/  IADD3 R191, PT, PT, R135.reuse, 0x68, -R8.reuse ;  /* 0x0000006887bf7810 */ /* 0x140fe20007ffe808 */
[----:B------:R-:W-:Y:S01]  /*19400*/  HMMA.16816.F32 R20, R152, R146, R20 ;  /* 0x000000929814723c */ /* 0x000fe20000001814 */
[----:B------:R-:W1:Y:S01]  /*19410*/  MUFU.TANH R9, R9 ;  /* 0x0000000900097308 */ /* 0x000e620000002400 */
[C-C-:B------:R-:W-:Y:S02]  /*19420*/  IADD3 R189, PT, PT, R135.reuse, 0x67, -R8.reuse ;  /* 0x0000006787bd7810 */ /* 0x140fe40007ffe808 */
[C-C-:B------:R-:W-:Y:S02]  /*19430*/  IADD3 R188, PT, PT, R135.reuse, 0x60, -R8.reuse ;  /* 0x0000006087bc7810 */ /* 0x140fe40007ffe808 */
[----:B------:R-:W-:-:S02]  /*19440*/  IADD3 R138, PT, PT, R135, 0x5f, -R8 ;  /* 0x0000005f878a7810 */ /* 0x000fc40007ffe808 */
[C---:B------:R-:W-:Y:S01]  /*19450*/  HMMA.16816.F32 R164, R152.reuse, R140, R164 ;  /* 0x0000008c98a4723c */ /* 0x040fe200000018a4 */
[C-C-:B------:R-:W-:Y:S01]  /*19460*/  IADD3 R140, PT, PT, R135.reuse, 0x7f, -R8.reuse ;  /* 0x0000007f878c7810 */ /* 0x140fe20007ffe808 */
[----:B------:R-:W2:Y:S01]  /*19470*/  MUFU.TANH R32, R32 ;  /* 0x0000002000207308 */ /* 0x000ea20000002400 */
[C-C-:B------:R-:W-:Y:S01]  /*19480*/  IADD3 R147, PT, PT, R135.reuse, 0x58, -R8.reuse ;  /* 0x0000005887937810 */ /* 0x140fe20007ffe808 */
[----:B------:R-:W-:Y:S01]  /*19490*/  FMUL.FTZ R178, R178, UR8 ;  /* 0x00000008b2b27c20 */ /* 0x000fe20008410000 */
[--C-:B------:R-:W-:Y:S01]  /*194a0*/  IADD3 R139, PT, PT, R135, 0x50, -R8.reuse ;  /* 0x00000050878b7810 */ /* 0x100fe20007ffe808 */
[----:B------:R-:W-:Y:S01]  /*194b0*/  FMUL.FTZ R177, R177, UR8 ;  /* 0x00000008b1b17c20 */ /* 0x000fe20008410000 */
[C-C-:B------:R-:W-:Y:S01]  /*194c0*/  IADD3 R18, PT, PT, R135.reuse, 0x4f, -R8.reuse ;  /* 0x0000004f87127810 */ /* 0x140fe20007ffe808 */
[----:B------:R-:W-:Y:S01]  /*194d0*/  HMMA.16816.F32 R160, R152, R142, R160 ;  /* 0x0000008e98a0723c */ /* 0x000fe200000018a0 */
[C-C-:B------:R-:W-:Y:S01]  /*194e0*/  IADD3 R143, PT, PT, R135.reuse, 0x57, -R8.reuse ;  /* 0x00000057878f7810 */ /* 0x140fe20007ffe808 */
[----:B------:R-:W-:Y:S01]  /*194f0*/  MUFU.TANH R178, R178 ;  /* 0x000000b200b27308 */ /* 0x000fe20000002400 */
[--C-:B------:R-:W-:Y:S01]  /*19500*/  IADD3 R33, PT, PT, R135, 0x48, -R8.reuse ;  /* 0x0000004887217810 */ /* 0x100fe20007ffe808 */
[----:B------:R-:W-:Y:S01]  /*19510*/  FMUL.FTZ R179, R179, UR8 ;  /* 0x00000008b3b37c20 */ /* 0x000fe20008410000 */
[----:B------:R-:W-:-:S02]  /*19520*/  IADD3 R146, PT, PT, R7, 0x80, -R8 ;  /* 0x0000008007927810 */ /* 0x000fc40007ffe808 */
[C-C-:B------:R-:W-:Y:S01]  /*19530*/  IADD3 R145, PT, PT, R7.reuse, 0x7f, -R8.reuse ;  /* 0x0000007f07917810 */ /* 0x140fe20007ffe808 */
[----:B------:R-:W-:Y:S01]  /*19540*/  HMMA.16816.F32 R156, R152, R136, R156 ;  /* 0x00000088989c723c */ /* 0x000fe2000000189c */
[C-C-:B------:R-:W-:Y:S01]  /*19550*/  IADD3 R209, PT, PT, R7.reuse, 0x78, -R8.reuse ;  /* 0x0000007807d17810 */ /* 0x140fe20007ffe808 */
[----:B-1----:R-:W-:Y:S01]  /*19560*/  FFMA.FTZ R137, R10, -UR14, R9 ;  /* 0x8000000e0a897c23 */ /* 0x002fe20008010009 */
[C-C-:B------:R-:W-:Y:S01]  /*19570*/  IADD3 R207, PT, PT, R7.reuse, 0x77, -R8.reuse ;  /* 0x0000007707cf7810 */ /* 0x140fe20007ffe808 */
[----:B------:R-:W-:Y:S01]  /*19580*/  VIADD R152, R6, 0xffffff80 ;  /* 0xffffff8006987836 */ /* 0x000fe20000000000 */
[C-C-:B------:R-:W-:Y:S01]  /*19590*/  IADD3 R199, PT, PT, R7.reuse, 0x70, -R8.reuse ;  /* 0x0000007007c77810 */ /* 0x140fe20007ffe808 */
        /* <DEDUP_REMOVED lines=12> */
[C-C-:B------:R-:W-:Y:S01]  /*19660*/  IADD3 R141, PT, PT, R7.reuse, 0x50, -R8.reuse ;  /* 0x00000050078d7810 */ /* 0x140fe20007ffe808 */
[----:B------:R-:W-:Y:S01]  /*19670*/  VIADD R4, R6, 0xffffffa1 ;  /* 0xffffffa106047836 */ /* 0x000fe20000000000 */
[----:B------:R-:W-:-:S02]  /*19680*/  IADD3 R19, PT, PT, R7, 0x4f, -R8 ;  /* 0x0000004f07137810 */ /* 0x000fc40007ffe808 */
[--C-:B------:R-:W-:Y:S01]  /*19690*/  IADD3 R148, PT, PT, R7, 0x48, -R8.reuse ;  /* 0x0000004807947810 */ /* 0x100fe20007ffe808 */
[----:B------:R-:W-:Y:S01]  /*196a0*/  MUFU.TANH R177, R177 ;  /* 0x000000b100b17308 */ /* 0x000fe20000002400 */
[--C-:B------:R-:W-:Y:S01]  /*196b0*/  IADD3 R135, PT, PT, R135, 0x47, -R8.reuse ;  /* 0x0000004787877810 */ /* 0x100fe20007ffe808 */
[----:B------:R-:W-:Y:S01]  /*196c0*/  FMUL.FTZ R29, R29, UR8 ;  /* 0x000000081d1d7c20 */ /* 0x000fe20008410000 */
[----:B------:R-:W-:Y:S01]  /*196d0*/  IADD3 R7, PT, PT, R7, 0x47, -R8 ;  /* 0x0000004707077810 */ /* 0x000fe20007ffe808 */
[----:B------:R-:W-:Y:S01]  /*196e0*/  FMUL.FTZ R30, R30, UR8 ;  /* 0x000000081e1e7c20 */ /* 0x000fe20008410000 */
[----:B------:R-:W3:Y:S01]  /*196f0*/  LDSM.16.M88.4 R8, [R133+0xa800] ;  /* 0x00a800008508783b */ /* 0x000ee20000000200 */
[----:B------:R-:W-:Y:S02]  /*19700*/  IABS R153, R33 ;  /* 0x0000002100997213 */ /* 0x000fe40000000000 */
[----:B------:R-:W-:Y:S01]  /*19710*/  ISETP.GE.AND P5, PT, R152, R205, PT ;  /* 0x000000cd9800720c */ /* 0x000fe20003fa6270 */
[----:B------:R-:W-:Y:S01]  /*19720*/  MUFU.TANH R179, R179 ;  /* 0x000000b300b37308 */ /* 0x000fe20000002400 */
[----:B------:R-:W-:-:S02]  /*19730*/  IABS R33, R146 ;  /* 0x0000009200217213 */ /* 0x000fc40000000000 */
[----:B------:R-:W-:Y:S02]  /*19740*/  ISETP.GE.AND P0, PT, R152, R204, PT ;  /* 0x000000cc9800720c */ /* 0x000fe40003f06270 */
[----:B------:R-:W-:Y:S01]  /*19750*/  FSEL R146, R137, -INF , P5 ;  /* 0xff80000089927808 */ /* 0x000fe20002800000 */
[----:B------:R-:W-:Y:S01]  /*19760*/  HMMA.16816.F32 R156, R168, R16, R156 ;  /* 0x00000010a89c723c */ /* 0x000fe2000000189c */
[----:B------:R-:W-:Y:S02]  /*19770*/  I2FP.F32.S32 R33, R33 ;  /* 0x0000002100217245 */ /* 0x000fe40000201400 */
[----:B------:R-:W-:Y:S02]  /*19780*/  FSEL R146, R146, -INF , !P0 ;  /* 0xff80000092927808 */ /* 0x000fe40004000000 */
[C---:B------:R-:W-:Y:S02]  /*19790*/  ISETP.GE.AND P5, PT, R152.reuse, R202, PT ;  /* 0x000000ca9800720c */ /* 0x040fe40003fa6270 */
[----:B------:R-:W-:Y:S01]  /*197a0*/  ISETP.GE.AND P0, PT, R152, R203, PT ;  /* 0x000000cb9800720c */ /* 0x000fe20003f06270 */
[----:B--2---:R-:W-:Y:S01]  /*197b0*/  FFMA.FTZ R152, R33, -UR14, R32 ;  /* 0x8000000e21987c23 */ /* 0x004fe20008010020 */
[----:B------:R-:W-:Y:S01]  /*197c0*/  I2FP.F32.S32 R137, R153 ;  /* 0x0000009900897245 */ /* 0x000fe20000201400 */
[----:B------:R-:W2:Y:S01]  /*197d0*/  LDSM.16.M88.4 R32, [R192+0xa800] ;  /* 0x00a80000c020783b */ /* 0x000ea20000000200 */
[----:B------:R-:W-:-:S02]  /*197e0*/  IABS R154, R148 ;  /* 0x00000094009a7213 */ /* 0x000fc40000000000 */
[----:B------:R-:W-:Y:S01]  /*197f0*/  FSEL R152, R152, -INF , P0 ;  /* 0xff80000098987808 */ /* 0x000fe20000000000 */
[----:B-1----:R-:W-:Y:S01]  /*19800*/  FFMA.FTZ R153, R137, -UR14, R136 ;  /* 0x8000000e89997c23 */ /* 0x002fe20008010088 */
[----:B------:R-:W-:Y:S01]  /*19810*/  FMUL.FTZ R136, R173, UR8 ;  /* 0x00000008ad887c20 */ /* 0x000fe20008410000 */
[----:B------:R-:W-:Y:S01]  /*19820*/  VIADD R137, R6, 0xffffffb8 ;  /* 0xffffffb806897836 */ /* 0x000fe20000000000 */
[----:B------:R-:W-:Y:S02]  /*19830*/  FSEL R148, R152, -INF , !P5 ;  /* 0xff80000098947808 */ /* 0x000fe40006800000 */
[----:B------:R-:W-:Y:S01]  /*19840*/  IABS R152, R140 ;  /* 0x0000008c00987213 */ /* 0x000fe20000000000 */
[----:B------:R-:W-:Y:S01]  /*19850*/  IMAD.MOV.U32 R140, RZ, RZ, R154 ;  /* 0x000000ffff8c7224 */ /* 0x000fe200078e009a */
[----:B------:R-:W1:Y:S01]  /*19860*/  MUFU.TANH R136, R136 ;  /* 0x0000008800887308 */ /* 0x000e620000002400 */
[C---:B------:R-:W-:Y:S01]  /*19870*/  ISETP.GE.AND P0, PT, R137.reuse, R205, PT ;  /* 0x000000cd8900720c */ /* 0x040fe20003f06270 */
[----:B------:R-:W-:Y:S01]  /*19880*/  FMUL.FTZ R156, R156, UR8 ;  /* 0x000000089c9c7c20 */ /* 0x000fe20008410000 */
[----:B------:R-:W-:Y:S01]  /*19890*/  ISETP.GE.AND P5, PT, R137, R204, PT ;  /* 0x000000cc8900720c */ /* 0x000fe20003fa6270 */
[----:B------:R-:W-:Y:S01]  /*198a0*/  FMUL.FTZ R158, R158, UR8 ;  /* 0x000000089e9e7c20 */ /* 0x000fe20008410000 */
[----:B------:R-:W-:Y:S01]  /*198b0*/  FSEL R154, R153, -INF , P0 ;  /* 0xff800000999a7808 */ /* 0x000fe20000000000 */
[----:B------:R-:W-:Y:S01]  /*198c0*/  FMUL.FTZ R157, R157, UR8 ;  /* 0x000000089d9d7c20 */ /* 0x000fe20008410000 */
[----:B------:R-:W-:Y:S01]  /*198d0*/  I2FP.F32.S32 R153, R140 ;  /* 0x0000008c00997245 */ /* 0x000fe20000201400 */
[----:B------:R-:W-:Y:S01]  /*198e0*/  FMUL.FTZ R159, R159, UR8 ;  /* 0x000000089f9f7c20 */ /* 0x000fe20008410000 */
[C---:B---3--:R-:W-:Y:S01]  /*198f0*/  HMMA.16816.F32 R24, R12.reuse, R8, R24 ;  /* 0x000000080c18723c */ /* 0x048fe20000001818 */
[----:B------:R-:W-:Y:S01]  /*19900*/  FMUL.FTZ R9, R28, UR8 ;  /* 0x000000081c097c20 */ /* 0x000fe20008410000 */
[----:B------:R-:W-:Y:S01]  /*19910*/  FSEL R140, R154, -INF , !P5 ;  /* 0xff8000009a8c7808 */ /* 0x000fe20006800000 */
[----:B------:R-:W-:Y:S01]  /*19920*/  FFMA.FTZ R178, R153, -UR14, R178 ;  /* 0x8000000e99b27c23 */ /* 0x000fe200080100b2 */
[C---:B------:R-:W-:Y:S01]  /*19930*/  ISETP.GE.AND P0, PT, R137.reuse, R202, PT ;  /* 0x000000ca8900720c */ /* 0x040fe20003f06270 */
[----:B------:R-:W-:Y:S01]  /*19940*/  VIADD R8, R6, 0xffffff81 ;  /* 0xffffff8106087836 */ /* 0x000fe20000000000 */
[----:B------:R-:W-:Y:S01]  /*19950*/  ISETP.GE.AND P5, PT, R137, R203, PT ;  /* 0x000000cb8900720c */ /* 0x000fe20003fa6270 */
[----:B------:R-:W3:Y:S01]  /*19960*/  MUFU.TANH R9, R9 ;  /* 0x0000000900097308 */ /* 0x000ee20000002400 */
[----:B------:R-:W-:Y:S01]  /*19970*/  I2FP.F32.S32 R137, R152 ;  /* 0x0000009800897245 */ /* 0x000fe20000201400 */
[----:B------:R-:W-:Y:S01]  /*19980*/  HMMA.16816.F32 R20, R12, R10, R20 ;  /* 0x0000000a0c14723c */ /* 0x000fe20000001814 */
[----:B------:R-:W-:-:S02]  /*19990*/  FSEL R178, R178, -INF , P5 ;  /* 0xff800000b2b27808 */ /* 0x000fc40002800000 */
[----:B------:R-:W-:Y:S01]  /*199a0*/  ISETP.GE.AND P5, PT, R8, R205, PT ;  /* 0x000000cd0800720c */ /* 0x000fe20003fa6270 */
[----:B-1----:R-:W-:Y:S01]  /*199b0*/  FFMA.FTZ R136, R137, -UR14, R136 ;  /* 0x8000000e89887c23 */ /* 0x002fe20008010088 */
[----:B------:R-:W-:Y:S01]  /*199c0*/  IABS R137, R145 ;  /* 0x0000009100897213 */ /* 0x000fe20000000000 */
[----:B------:R-:W-:Y:S01]  /*199d0*/  MUFU.TANH R158, R158 ;  /* 0x0000009e009e7308 */ /* 0x000fe20000002400 */
[----:B------:R-:W-:Y:S02]  /*199e0*/  FSEL R145, R178, -INF , !P0 ;  /* 0xff800000b2917808 */ /* 0x000fe40004000000 */
[----:B------:R-:W-:Y:S02]  /*199f0*/  IABS R28, R210 ;  /* 0x000000d2001c7213 */ /* 0x000fe40000000000 */
        /* <DEDUP_REMOVED lines=44> */
[----:B------:R-:W-:-:S02]  /*19cc0*/  IABS R138, R138 ;  /* 0x0000008a008a7213 */ /* 0x000fc40000000000 */
        /* <DEDUP_REMOVED lines=42> */
[----:B------:R-:W-:-:S02]  /*19f70*/  ISETP.GE.AND P5, PT, R8, R205, PT ;  /* 0x000000cd0800720c */ /* 0x000fc40003fa6270 */
[----:B------:R-:W-:Y:S02]  /*19f80*/  FSEL R174, R133, -INF , !P0 ;  /* 0xff80000085ae7808 */ /* 0x000fe40004000000 */
[----:B------:R-:W-:Y:S02]  /*19f90*/  IABS R20, R193 ;  /* 0x000000c100147213 */ /* 0x000fe40000000000 */
[----:B------:R-:W-:Y:S02]  /*19fa0*/  ISETP.GE.AND P0, PT, R8, R204, PT ;  /* 0x000000cc0800720c */ /* 0x000fe40003f06270 */
[----:B------:R-:W-:Y:S01]  /*19fb0*/  IABS R33, R191 ;  /* 0x000000bf00217213 */ /* 0x000fe20000000000 */
[----:B-1----:R-:W-:Y:S01]  /*19fc0*/  HMMA.16816.F32 R164, R168, R28, R164 ;  /* 0x0000001ca8a4723c */ /* 0x002fe200000018a4 */
[----:B------:R-:W-:Y:S01]  /*19fd0*/  FSEL R214, R25, -INF , P5 ;  /* 0xff80000019d67808 */ /* 0x000fe20002800000 */
[----:B------:R-:W-:Y:S01]  /*19fe0*/  FMUL.FTZ R25, R22, UR8 ;  /* 0x0000000816197c20 */ /* 0x000fe20008410000 */
[----:B------:R-:W-:-:S02]  /*19ff0*/  I2FP.F32.S32 R20, R20 ;  /* 0x0000001400147245 */ /* 0x000fc40000201400 */
[----:B------:R-:W-:Y:S02]  /*1a000*/  FSEL R214, R214, -INF , !P0 ;  /* 0xff800000d6d67808 */ /* 0x000fe40004000000 */
[----:B------:R-:W-:Y:S01]  /*1a010*/  I2FP.F32.S32 R22, R33 ;  /* 0x0000002100167245 */ /* 0x000fe20000201400 */
[----:B------:R-:W-:Y:S01]  /*1a020*/  FFMA.FTZ R20, R20, -UR14, R27 ;  /* 0x8000000e14147c23 */ /* 0x000fe2000801001b */
[C---:B------:R-:W-:Y:S01]  /*1a030*/  ISETP.GE.AND P5, PT, R8.reuse, R202, PT ;  /* 0x000000ca0800720c */ /* 0x040fe20003fa6270 */
[----:B------:R-:W-:Y:S01]  /*1a040*/  HMMA.16816.F32 R160, R168, R30, R160 ;  /* 0x0000001ea8a0723c */ /* 0x000fe200000018a0 */
[----:B------:R-:W-:Y:S01]  /*1a050*/  ISETP.GE.AND P0, PT, R8, R203, PT ;  /* 0x000000cb0800720c */ /* 0x000fe20003f06270 */
[----:B--2---:R-:W-:Y:S01]  /*1a060*/  FFMA.FTZ R27, R22, -UR14, R9 ;  /* 0x8000000e161b7c23 */ /* 0x004fe20008010009 */
[----:B------:R1:W2:Y:S01]  /*1a070*/  MUFU.TANH R8, R25 ;  /* 0x0000001900087308 */ /* 0x0002a20000002400 */
[----:B------:R-:W-:Y:S01]  /*1a080*/  VIADD R22, R6, 0xffffff98 ;  /* 0xffffff9806167836 */ /* 0x000fe20000000000 */
[----:B------:R-:W-:-:S02]  /*1a090*/  FSEL R20, R20, -INF , P0 ;  /* 0xff80000014147808 */ /* 0x000fc40000000000 */
[----:B------:R-:W-:Y:S02]  /*1a0a0*/  IABS R11, R188 ;  /* 0x000000bc000b7213 */ /* 0x000fe40000000000 */
[----:B------:R-:W-:Y:S01]  /*1a0b0*/  ISETP.GE.AND P0, PT, R22, R205, PT ;  /* 0x000000cd1600720c */ /* 0x000fe20003f06270 */
[----:B------:R-:W-:Y:S01]  /*1a0c0*/  FMUL.FTZ R164, R164, UR8 ;  /* 0x00000008a4a47c20 */ /* 0x000fe20008410000 */
[----:B------:R-:W-:Y:S01]  /*1a0d0*/  FSEL R210, R20, -INF , !P5 ;  /* 0xff80000014d27808 */ /* 0x000fe20006800000 */
[----:B------:R-:W3:Y:S01]  /*1a0e0*/  MUFU.TANH R9, R21 ;  /* 0x0000001500097308 */ /* 0x000ee20000002400 */
[----:B------:R-:W-:Y:S01]  /*1a0f0*/  ISETP.GE.AND P5, PT, R22, R204, PT ;  /* 0x000000cc1600720c */ /* 0x000fe20003fa6270 */
[----:B------:R-:W-:Y:S01]  /*1a100*/  FMUL.FTZ R167, R167, UR8 ;  /* 0x00000008a7a77c20 */ /* 0x000fe20008410000 */
[----:B------:R-:W-:Y:S02]  /*1a110*/  FSEL R27, R27, -INF , P0 ;  /* 0xff8000001b1b7808 */ /* 0x000fe40000000000 */
[----:B------:R-:W-:-:S02]  /*1a120*/  I2FP.F32.S32 R20, R189 ;  /* 0x000000bd00147245 */ /* 0x000fc40000201400 */
[----:B------:R-:W-:Y:S01]  /*1a130*/  FSEL R212, R27, -INF , !P5 ;  /* 0xff8000001bd47808 */ /* 0x000fe20006800000 */
[----:B------:R-:W-:Y:S01]  /*1a140*/  FMUL.FTZ R5, R160, UR8 ;  /* 0x00000008a0057c20 */ /* 0x000fe20008410000 */
[----:B-1----:R-:W-:Y:S01]  /*1a150*/  I2FP.F32.S32 R25, R190 ;  /* 0x000000be00197245 */ /* 0x002fe20000201400 */
[----:B------:R-:W-:Y:S01]  /*1a160*/  MUFU.TANH R167, R167 ;  /* 0x000000a700a77308 */ /* 0x000fe20000002400 */
[----:B------:R-:W-:Y:S01]  /*1a170*/  ISETP.GE.AND P5, PT, R22, R203, PT ;  /* 0x000000cb1600720c */ /* 0x000fe20003fa6270 */
[----:B------:R-:W-:Y:S01]  /*1a180*/  FMUL.FTZ R162, R162, UR8 ;  /* 0x00000008a2a27c20 */ /* 0x000fe20008410000 */
[----:B------:R-:W-:Y:S01]  /*1a190*/  ISETP.GE.AND P0, PT, R22, R202, PT ;  /* 0x000000ca1600720c */ /* 0x000fe20003f06270 */
[----:B--2---:R-:W-:Y:S01]  /*1a1a0*/  FFMA.FTZ R8, R25, -UR14, R8 ;  /* 0x8000000e19087c23 */ /* 0x004fe20008010008 */
[----:B------:R-:W-:Y:S01]  /*1a1b0*/  I2FP.F32.S32 R11, R11 ;  /* 0x0000000b000b7245 */ /* 0x000fe20000201400 */
[----:B------:R-:W-:Y:S01]  /*1a1c0*/  FMUL.FTZ R161, R161, UR8 ;  /* 0x00000008a1a17c20 */ /* 0x000fe20008410000 */
[----:B---3--:R-:W-:Y:S01]  /*1a1d0*/  FFMA.FTZ R9, R20, -UR14, R9 ;  /* 0x8000000e14097c23 */ /* 0x008fe20008010009 */
[----:B------:R-:W-:Y:S01]  /*1a1e0*/  IABS R20, R172 ;  /* 0x000000ac00147213 */ /* 0x000fe20000000000 */
[----:B------:R-:W-:Y:S01]  /*1a1f0*/  MUFU.TANH R5, R5 ;  /* 0x0000000500057308 */ /* 0x000fe20000002400 */
[----:B------:R-:W-:Y:S01]  /*1a200*/  FSEL R208, R8, -INF , P5 ;  /* 0xff80000008d07808 */ /* 0x000fe20002800000 */
[----:B------:R-:W-:Y:S01]  /*1a210*/  FMUL.FTZ R163, R163, UR8 ;  /* 0x00000008a3a37c20 */ /* 0x000fe20008410000 */
[----:B------:R-:W-:-:S02]  /*1a220*/  ISETP.GE.AND P5, PT, R10, R205, PT ;  /* 0x000000cd0a00720c */ /* 0x000fc40003fa6270 */
[----:B------:R-:W-:Y:S02]  /*1a230*/  FSEL R208, R208, -INF , !P0 ;  /* 0xff800000d0d07808 */ /* 0x000fe40004000000 */
[----:B------:R-:W-:Y:S01]  /*1a240*/  FSEL R172, R9, -INF , P5 ;  /* 0xff80000009ac7808 */ /* 0x000fe20002800000 */
[----:B------:R-:W1:Y:S01]  /*1a250*/  MUFU.TANH R8, R164 ;  /* 0x000000a400087308 */ /* 0x000e620000002400 */
[----:B------:R-:W-:Y:S01]  /*1a260*/  FMUL.FTZ R9, R166, UR8 ;  /* 0x00000008a6097c20 */ /* 0x000fe20008410000 */
[----:B------:R-:W-:Y:S02]  /*1a270*/  ISETP.GE.AND P0, PT, R10, R204, PT ;  /* 0x000000cc0a00720c */ /* 0x000fe40003f06270 */
[----:B------:R-:W-:Y:S02]  /*1a280*/  I2FP.F32.S32 R20, R20 ;  /* 0x0000001400147245 */ /* 0x000fe40000201400 */
[----:B------:R-:W-:Y:S02]  /*1a290*/  FSEL R172, R172, -INF , !P0 ;  /* 0xff800000acac7808 */ /* 0x000fe40004000000 */
[----:B------:R-:W2:Y:S01]  /*1a2a0*/  MUFU.TANH R9, R9 ;  /* 0x0000000900097308 */ /* 0x000ea20000002400 */
[----:B------:R-:W-:Y:S01]  /*1a2b0*/  ISETP.GE.AND P5, PT, R10, R202, PT ;  /* 0x000000ca0a00720c */ /* 0x000fe20003fa6270 */
[----:B------:R-:W-:Y:S01]  /*1a2c0*/  FFMA.FTZ R23, R20, -UR14, R23 ;  /* 0x8000000e14177c23 */ /* 0x000fe20008010017 */
[----:B------:R-:W-:Y:S01]  /*1a2d0*/  ISETP.GE.AND P0, PT, R10, R203, PT ;  /* 0x000000cb0a00720c */ /* 0x000fe20003f06270 */
[----:B------:R-:W-:Y:S01]  /*1a2e0*/  VIADD R10, R6, 0xffffffa0 ;  /* 0xffffffa0060a7836 */ /* 0x000fe20000000000 */
[----:B------:R-:W-:-:S02]  /*1a2f0*/  IABS R20, R151 ;  /* 0x0000009700147213 */ /* 0x000fc40000000000 */
[----:B------:R-:W-:Y:S01]  /*1a300*/  FSEL R23, R23, -INF , P0 ;  /* 0xff80000017177808 */ /* 0x000fe20000000000 */
[----:B------:R-:W-:Y:S01]  /*1a310*/  MUFU.TANH R161, R161 ;  /* 0x000000a100a17308 */ /* 0x000fe20000002400 */
[----:B-1----:R-:W-:Y:S01]  /*1a320*/  FFMA.FTZ R11, R11, -UR14, R8 ;  /* 0x8000000e0b0b7c23 */ /* 0x002fe20008010008 */
[----:B------:R-:W-:Y:S01]  /*1a330*/  FMUL.FTZ R8, R165, UR8 ;  /* 0x00000008a5087c20 */ /* 0x000fe20008410000 */
[C---:B------:R-:W-:Y:S02]  /*1a340*/  ISETP.GE.AND P0, PT, R10.reuse, R205, PT ;  /* 0x000000cd0a00720c */ /* 0x040fe40003f06270 */
[----:B------:R-:W-:Y:S02]  /*1a350*/  FSEL R176, R23, -INF , !P5 ;  /* 0xff80000017b07808 */ /* 0x000fe40006800000 */
[----:B------:R-:W-:Y:S01]  /*1a360*/  FSEL R21, R11, -INF , P0 ;  /* 0xff8000000b157808 */ /* 0x000fe20000000000 */
[----:B------:R-:W1:Y:S01]  /*1a370*/  MUFU.TANH R8, R8 ;  /* 0x0000000800087308 */ /* 0x000e620000002400 */
[----:B------:R-:W-:Y:S01]  /*1a380*/  I2FP.F32.S32 R20, R20 ;  /* 0x0000001400147245 */ /* 0x000fe20000201400 */
[----:B------:R-:W-:Y:S01]  /*1a390*/  IMAD.MOV.U32 R11, RZ, RZ, R138 ;  /* 0x000000ffff0b7224 */ /* 0x000fe200078e008a */
[----:B------:R-:W-:-:S02]  /*1a3a0*/  ISETP.GE.AND P5, PT, R10, R204, PT ;  /* 0x000000cc0a00720c */ /* 0x000fc40003fa6270 */
[----:B------:R-:W-:Y:S01]  /*1a3b0*/  ISETP.GE.AND P0, PT, R10, R202, PT ;  /* 0x000000ca0a00720c */ /* 0x000fe20003f06270 */
[----:B--2---:R-:W-:Y:S01]  /*1a3c0*/  FFMA.FTZ R9, R20, -UR14, R9 ;  /* 0x8000000e14097c23 */ /* 0x004fe20008010009 */
[----:B------:R-:W-:Y:S01]  /*1a3d0*/  FSEL R138, R21, -INF , !P5 ;  /* 0xff800000158a7808 */ /* 0x000fe20006800000 */
[----:B------:R-:W-:Y:S01]  /*1a3e0*/  MUFU.TANH R163, R163 ;  /* 0x000000a300a37308 */ /* 0x000fe20000002400 */
[----:B------:R-:W-:Y:S02]  /*1a3f0*/  I2FP.F32.S32 R11, R11 ;  /* 0x0000000b000b7245 */ /* 0x000fe40000201400 */
[----:B------:R-:W-:Y:S02]  /*1a400*/  ISETP.GE.AND P5, PT, R10, R203, PT ;  /* 0x000000cb0a00720c */ /* 0x000fe40003fa6270 */
[----:B------:R-:W-:Y:S02]  /*1a410*/  IABS R150, R150 ;  /* 0x0000009600967213 */ /* 0x000fe40000000000 */
[----:B------:R-:W-:Y:S01]  /*1a420*/  FSEL R9, R9, -INF , P5 ;  /* 0xff80000009097808 */ /* 0x000fe20002800000 */
[----:B-1----:R-:W-:Y:S01]  /*1a430*/  FFMA.FTZ R8, R11, -UR14, R8 ;  /* 0x8000000e0b087c23 */ /* 0x002fe20008010008 */
[----:B------:R-:W-:-:S02]  /*1a440*/  ISETP.GE.AND P5, PT, R4, R205, PT ;  /* 0x000000cd0400720c */ /* 0x000fc40003fa6270 */
[----:B------:R-:W-:Y:S02]  /*1a450*/  FSEL R136, R9, -INF , !P0 ;  /* 0xff80000009887808 */ /* 0x000fe40004000000 */
[----:B------:R-:W-:Y:S02]  /*1a460*/  ISETP.GE.AND P0, PT, R4, R204, PT ;  /* 0x000000cc0400720c */ /* 0x000fe40003f06270 */
[----:B------:R-:W-:Y:S02]  /*1a470*/  FSEL R8, R8, -INF , P5 ;  /* 0xff80000008087808 */ /* 0x000fe40002800000 */
[----:B------:R-:W-:Y:S02]  /*1a480*/  ISETP.GE.AND P5, PT, R4, R202, PT ;  /* 0x000000ca0400720c */ /* 0x000fe40003fa6270 */
[----:B------:R-:W-:Y:S02]  /*1a490*/  FSEL R192, R8, -INF , !P0 ;  /* 0xff80000008c07808 */ /* 0x000fe40004000000 */
[----:B------:R-:W-:Y:S01]  /*1a4a0*/  ISETP.GE.AND P0, PT, R4, R203, PT ;  /* 0x000000cb0400720c */ /* 0x000fe20003f06270 */
[----:B------:R-:W-:Y:S01]  /*1a4b0*/  IMAD.MOV.U32 R4, RZ, RZ, R150 ;  /* 0x000000ffff047224 */ /* 0x000fe200078e0096 */
[----:B------:R-:W-:Y:S01]  /*1a4c0*/  IABS R9, R147 ;  /* 0x0000009300097213 */ /* 0x000fe20000000000 */
[----:B------:R-:W1:Y:S01]  /*1a4d0*/  MUFU.TANH R8, R162 ;  /* 0x000000a200087308 */ /* 0x000e620000002400 */
[----:B------:R-:W-:-:S02]  /*1a4e0*/  IABS R149, R149 ;  /* 0x0000009500957213 */ /* 0x000fc40000000000 */
[----:B------:R-:W-:Y:S02]  /*1a4f0*/  I2FP.F32.S32 R4, R4 ;  /* 0x0000000400047245 */ /* 0x000fe40000201400 */
[----:B------:R-:W-:Y:S02]  /*1a500*/  I2FP.F32.S32 R10, R9 ;  /* 0x00000009000a7245 */ /* 0x000fe40000201400 */
[----:B------:R-:W-:Y:S01]  /*1a510*/  I2FP.F32.S32 R149, R149 ;  /* 0x0000009500957245 */ /* 0x000fe20000201400 */
[----:B------:R-:W-:Y:S01]  /*1a520*/  FFMA.FTZ R4, R4, -UR14, R167 ;  /* 0x8000000e04047c23 */ /* 0x000fe200080100a7 */
[----:B------:R-:W-:Y:S01]  /*1a530*/  IABS R143, R143 ;  /* 0x0000008f008f7213 */ /* 0x000fe20000000000 */
[----:B------:R-:W-:Y:S01]  /*1a540*/  FFMA.FTZ R10, R10, -UR14, R5 ;  /* 0x8000000e0a0a7c23 */ /* 0x000fe20008010005 */
[----:B------:R-:W-:Y:S01]  /*1a550*/  VIADD R5, R6, 0xffffffa8 ;  /* 0xffffffa806057836 */ /* 0x000fe20000000000 */
[----:B------:R-:W-:Y:S02]  /*1a560*/  IABS R142, R142 ;  /* 0x0000008e008e7213 */ /* 0x000fe40000000000 */
[----:B------:R-:W-:-:S02]  /*1a570*/  FSEL R4, R4, -INF , P0 ;  /* 0xff80000004047808 */ /* 0x000fc40000000000 */
[----:B------:R-:W-:Y:S01]  /*1a580*/  ISETP.GE.AND P0, PT, R5, R205, PT ;  /* 0x000000cd0500720c */ /* 0x000fe20003f06270 */
[----:B-1----:R-:W-:Y:S01]  /*1a590*/  FFMA.FTZ R8, R149, -UR14, R8 ;  /* 0x8000000e95087c23 */ /* 0x002fe20008010008 */
[----:B------:R-:W-:Y:S02]  /*1a5a0*/  FSEL R190, R4, -INF , !P5 ;  /* 0xff80000004be7808 */ /* 0x000fe40006800000 */
[C---:B------:R-:W-:Y:S02]  /*1a5b0*/  ISETP.GE.AND P5, PT, R5.reuse, R204, PT ;  /* 0x000000cc0500720c */ /* 0x040fe40003fa6270 */
[----:B------:R-:W-:Y:S02]  /*1a5c0*/  FSEL R10, R10, -INF , P0 ;  /* 0xff8000000a0a7808 */ /* 0x000fe40000000000 */
[----:B------:R-:W-:Y:S02]  /*1a5d0*/  ISETP.GE.AND P0, PT, R5, R202, PT ;  /* 0x000000ca0500720c */ /* 0x000fe40003f06270 */
[----:B------:R-:W-:-:S02]  /*1a5e0*/  FSEL R206, R10, -INF , !P5 ;  /* 0xff8000000ace7808 */ /* 0x000fc40006800000 */
[----:B------:R-:W-:Y:S01]  /*1a5f0*/  ISETP.GE.AND P5, PT, R5, R203, PT ;  /* 0x000000cb0500720c */ /* 0x000fe20003fa6270 */
[----:B------:R-:W-:Y:S01]  /*1a600*/  VIADD R5, R6, 0xffffffa9 ;  /* 0xffffffa906057836 */ /* 0x000fe20000000000 */
[----:B------:R-:W-:Y:S02]  /*1a610*/  I2FP.F32.S32 R4, R143 ;  /* 0x0000008f00047245 */ /* 0x000fe40000201400 */
[----:B------:R-:W-:Y:S02]  /*1a620*/  FSEL R188, R8, -INF , P5 ;  /* 0xff80000008bc7808 */ /* 0x000fe40002800000 */
[----:B------:R-:W1:Y:S01]  /*1a630*/  MUFU.TANH R8, R156 ;  /* 0x0000009c00087308 */ /* 0x000e620000002400 */
[----:B------:R-:W-:Y:S01]  /*1a640*/  FFMA.FTZ R4, R4, -UR14, R161 ;  /* 0x8000000e04047c23 */ /* 0x000fe200080100a1 */
[----:B------:R-:W-:Y:S02]  /*1a650*/  ISETP.GE.AND P5, PT, R5, R205, PT ;  /* 0x000000cd0500720c */ /* 0x000fe40003fa6270 */
[----:B------:R-:W-:-:S02]  /*1a660*/  FSEL R188, R188, -INF , !P0 ;  /* 0xff800000bcbc7808 */ /* 0x000fc40004000000 */
[----:B------:R-:W-:Y:S02]  /*1a670*/  I2FP.F32.S32 R142, R142 ;  /* 0x0000008e008e7245 */ /* 0x000fe40000201400 */
[C---:B------:R-:W-:Y:S02]  /*1a680*/  ISETP.GE.AND P0, PT, R5.reuse, R204, PT ;  /* 0x000000cc0500720c */ /* 0x040fe40003f06270 */
        /* <DEDUP_REMOVED lines=122> */
.L_x_6836:
        /* <DEDUP_REMOVED lines=8> */
.L_x_6837:
        /* <DEDUP_REMOVED lines=76> */
.L_x_6835:
        /* <DEDUP_REMOVED lines=34> */
[----:B--2---:R-:W-:-:S04]  /*1b590*/  FMNMX.FTZ R147, R6, R147, !PT ;  /* 0x0000009306937209 */ /* 0x004fc80007810000 */
[C---:B------:R-:W-:Y:S01]  /*1b5a0*/  FSETP.NEU.FTZ.AND P1, PT, R147.reuse, -INF , PT ;  /* 0xff8000009300780b */ /* 0x040fe20003f3d000 */
[----:B-1----:R-:W-:-:S05]  /*1b5b0*/  FMUL.FTZ R143, R147, UR8 ;  /* 0x00000008938f7c20 */ /* 0x002fca0008410000 */
[----:B------:R-:W-:-:S05]  /*1b5c0*/  FSEL R143, R143, RZ, P1 ;  /* 0x000000ff8f8f7208 */ /* 0x000fca0000800000 */
[--C-:B------:R-:W-:Y:S01]  /*1b5d0*/  FFMA.FTZ R156, R146, UR8, -R143.reuse ;  /* 0x00000008929c7c23 */ /* 0x100fe2000801088f */
[----:B---3--:R-:W-:Y:S01]  /*1b5e0*/  FMNMX.FTZ R146, R5, R4, !PT ;  /* 0x0000000405927209 */ /* 0x008fe20007810000 */
[--C-:B------:R-:W-:Y:S01]  /*1b5f0*/  FFMA.FTZ R151, R152, UR8, -R143.reuse ;  /* 0x0000000898977c23 */ /* 0x100fe2000801088f */
[----:B------:R-:W-:Y:S01]  /*1b600*/  FSEL R5, R147, RZ, P1 ;  /* 0x000000ff93057208 */ /* 0x000fe20000800000 */
[--C-:B------:R-:W-:Y:S01]  /*1b610*/  FFMA.FTZ R152, R154, UR8, -R143.reuse ;  /* 0x000000089a987c23 */ /* 0x100fe2000801088f */
[C---:B------:R-:W-:Y:S01]  /*1b620*/  FSETP.NEU.FTZ.AND P0, PT, R146.reuse, -INF , PT ;  /* 0xff8000009200780b */ /* 0x040fe20003f1d000 */
[----:B------:R-:W-:Y:S01]  /*1b630*/  FMUL.FTZ R161, R146, UR8 ;  /* 0x0000000892a17c20 */ /* 0x000fe20008410000 */
[----:B------:R-:W-:Y:S01]  /*1b640*/  FFMA.FTZ R149, R218, UR8, -R143 ;  /* 0x00000008da957c23 */ /* 0x000fe2000801088f */
[----:B------:R-:W-:Y:S01]  /*1b650*/  FADD.FTZ R4, R132, -R5 ;  /* 0x8000000584047221 */ /* 0x000fe20000010000 */
[----:B------:R-:W-:Y:S01]  /*1b660*/  FSEL R6, R146, RZ, P0 ;  /* 0x000000ff92067208 */ /* 0x000fe20000000000 */
[----:B------:R-:W-:Y:S01]  /*1b670*/  MUFU.EX2 R156, R156 ;  /* 0x0000009c009c7308 */ /* 0x000fe20000000800 */
[----:B------:R-:W-:Y:S01]  /*1b680*/  FSEL R161, R161, RZ, P0 ;  /* 0x000000ffa1a17208 */ /* 0x000fe20000000000 */
[----:B------:R-:W-:Y:S01]  /*1b690*/  FMUL.FTZ R155, R4, UR8 ;  /* 0x00000008049b7c20 */ /* 0x000fe20008410000 */
[--C-:B------:R-:W-:Y:S01]  /*1b6a0*/  FFMA.FTZ R163, R216, UR8, -R143.reuse ;  /* 0x00000008d8a37c23 */ /* 0x100fe2000801088f */
[----:B------:R-:W-:Y:S01]  /*1b6b0*/  FADD.FTZ R3, R3, -R6 ;  /* 0x8000000603037221 */ /* 0x000fe20000010000 */
[----:B------:R-:W-:Y:S01]  /*1b6c0*/  FFMA.FTZ R170, R214, UR8, -R143 ;  /* 0x00000008d6aa7c23 */ /* 0x000fe2000801088f */
[--C-:B------:R-:W-:Y:S01]  /*1b6d0*/  FFMA.FTZ R150, R148, UR8, -R161.reuse ;  /* 0x0000000894967c23 */ /* 0x100fe200080108a1 */
[--C-:B------:R-:W-:Y:S01]  /*1b6e0*/  FFMA.FTZ R148, R32, UR8, -R161.reuse ;  /* 0x0000000820947c23 */ /* 0x100fe200080108a1 */
[----:B------:R-:W-:Y:S01]  /*1b6f0*/  FMUL.FTZ R3, R3, UR8 ;  /* 0x0000000803037c20 */ /* 0x000fe20008410000 */
[----:B------:R-:W1:Y:S01]  /*1b700*/  MUFU.EX2 R155, R155 ;  /* 0x0000009b009b7308 */ /* 0x000e620000000800 */
[--C-:B------:R-:W-:Y:S01]  /*1b710*/  FFMA.FTZ R153, R24, UR8, -R161.reuse ;  /* 0x0000000818997c23 */ /* 0x100fe200080108a1 */
[--C-:B------:R-:W-:Y:S01]  /*1b720*/  FFMA.FTZ R154, R26, UR8, -R161.reuse ;  /* 0x000000081a9a7c23 */ /* 0x100fe200080108a1 */
[----:B------:R-:W-:Y:S01]  /*1b730*/  FFMA.FTZ R167, R174, UR8, -R161 ;  /* 0x00000008aea77c23 */ /* 0x000fe200080108a1 */
[--C-:B------:R-:W-:Y:S01]  /*1b740*/  FFMA.FTZ R165, R212, UR8, -R143.reuse ;  /* 0x00000008d4a57c23 */ /* 0x100fe2000801088f */
[----:B------:R-:W-:Y:S01]  /*1b750*/  FFMA.FTZ R172, R172, UR8, -R143 ;  /* 0x00000008acac7c23 */ /* 0x000fe2000801088f */
[--C-:B------:R-:W-:Y:S01]  /*1b760*/  FFMA.FTZ R174, R210, UR8, -R161.reuse ;  /* 0x00000008d2ae7c23 */ /* 0x100fe200080108a1 */
[--C-:B------:R-:W-:Y:S01]  /*1b770*/  FFMA.FTZ R169, R208, UR8, -R161.reuse ;  /* 0x00000008d0a97c23 */ /* 0x100fe200080108a1 */
[----:B------:R-:W2:Y:S01]  /*1b780*/  MUFU.EX2 R3, R3 ;  /* 0x0000000300037308 */ /* 0x000ea20000000800 */
[----:B------:R-:W-:Y:S01]  /*1b790*/  FFMA.FTZ R176, R176, UR8, -R161 ;  /* 0x00000008b0b07c23 */ /* 0x000fe200080108a1 */
[----:B------:R-:W-:Y:S01]  /*1b7a0*/  LDSM.16.MT88.4 R132, [R162+0xc800] ;  /* 0x00c80000a284783b */ /* 0x000fe20000004200 */
[--C-:B------:R-:W-:Y:S01]  /*1b7b0*/  FFMA.FTZ R171, R138, UR8, -R143.reuse ;  /* 0x000000088aab7c23 */ /* 0x100fe2000801088f */
[--C-:B------:R-:W-:Y:S01]  /*1b7c0*/  FFMA.FTZ R192, R192, UR8, -R143.reuse ;  /* 0x00000008c0c07c23 */ /* 0x100fe2000801088f */
[--C-:B------:R-:W-:Y:S01]  /*1b7d0*/  FFMA.FTZ R173, R206, UR8, -R143.reuse ;  /* 0x00000008cead7c23 */ /* 0x100fe2000801088f */
[----:B------:R-:W-:Y:S01]  /*1b7e0*/  FFMA.FTZ R194, R194, UR8, -R143 ;  /* 0x00000008c2c27c23 */ /* 0x000fe2000801088f */
        /* <DEDUP_REMOVED lines=13> */
[----:B------:R-:W1:Y:S01]  /*1b8c0*/  LDSM.16.MT88.4 R104, [R159+0xe000] ;  /* 0x00e000009f68783b */ /* 0x000e620000004200 */
[-C--:B------:R-:W-:Y:S01]  /*1b8d0*/  FMUL.FTZ R27, R115, R3.reuse ;  /* 0x00000003731b7220 */ /* 0x080fe20000410000 */
[-C--:B------:R-:W-:Y:S01]  /*1b8e0*/  FMUL.FTZ R110, R110, R3.reuse ;  /* 0x000000036e6e7220 */ /* 0x080fe20000410000 */
[----:B------:R-:W-:Y:S01]  /*1b8f0*/  FMUL.FTZ R111, R111, R3 ;  /* 0x000000036f6f7220 */ /* 0x000fe20000410000 */
[----:B------:R-:W2:Y:S01]  /*1b900*/  MUFU.EX2 R149, R149 ;  /* 0x0000009500957308 */ /* 0x000ea20000000800 */
        /* <DEDUP_REMOVED lines=9> */
[----:B------:R-:W3:Y:S01]  /*1b9a0*/  LDSM.16.MT88.4 R112, [R158+0x2000] ;  /* 0x002000009e70783b */ /* 0x000ee20000004200 */
[-C--:B------:R-:W-:Y:S01]  /*1b9b0*/  FMUL.FTZ R16, R120, R155.reuse ;  /* 0x0000009b78107220 */ /* 0x080fe20000410000 */
[----:B------:R-:W-:Y:S01]  /*1b9c0*/  FMUL.FTZ R17, R121, R155 ;  /* 0x0000009b79117220 */ /* 0x000fe20000410000 */
[-C--:B------:R-:W-:Y:S01]  /*1b9d0*/  FMUL.FTZ R18, R122, R3.reuse ;  /* 0x000000037a127220 */ /* 0x080fe20000410000 */
[----:B------:R-:W-:Y:S01]  /*1b9e0*/  FMUL.FTZ R19, R123, R3 ;  /* 0x000000037b137220 */ /* 0x000fe20000410000 */
[-C--:B------:R-:W-:Y:S01]  /*1b9f0*/  FMUL.FTZ R116, R116, R155.reuse ;  /* 0x0000009b74747220 */ /* 0x080fe20000410000 */
[----:B------:R-:W4:Y:S01]  /*1ba00*/  MUFU.EX2 R148, R148 ;  /* 0x0000009400947308 */ /* 0x000f220000000800 */
[----:B--2---:R-:W-:Y:S01]  /*1ba10*/  F2FP.F16.F32.PACK_AB R6, R149, R152 ;  /* 0x000000989506723e */ /* 0x004fe200000000ff */
[----:B------:R-:W-:Y:S01]  /*1ba20*/  LDSM.16.MT88.4 R120, [R157] ;  /* 0x000000009d78783b */ /* 0x000fe20000004200 */
        /* <DEDUP_REMOVED lines=13> */
[----:B------:R-:W2:Y:S01]  /*1bb00*/  MUFU.EX2 R154, R154 ;  /* 0x0000009a009a7308 */ /* 0x000ea20000000800 */
[----:B----4-:R-:W-:Y:S01]  /*1bb10*/  F2FP.F16.F32.PACK_AB R5, R148, R150 ;  /* 0x000000969405723e */ /* 0x010fe200000000ff */
        /* <DEDUP_REMOVED lines=15> */
[----:B--2---:R-:W-:Y:S01]  /*1bc10*/  F2FP.F16.F32.PACK_AB R7, R154, R153 ;  /* 0x000000999a07723e */ /* 0x004fe200000000ff */
        /* <DEDUP_REMOVED lines=13> */
[----:B------:R-:W-:Y:S01]  /*1bcf0*/  MUFU.EX2 R163, R163 ;  /* 0x000000a300a37308 */ /* 0x000fe20000000800 */
[C---:B------:R-:W-:Y:S01]  /*1bd00*/  HMMA.16816.F32 R28, R4.reuse, R30, R108 ;  /* 0x0000001e041c723c */ /* 0x040fe2000000186c */
[----:B------:R-:W2:Y:S01]  /*1bd10*/  LDSM.16.MT88.4 R108, [R157+0x2000] ;  /* 0x002000009d6c783b */ /* 0x000ea20000004200 */
[-C--:B------:R-:W-:Y:S01]  /*1bd20*/  FMUL.FTZ R8, R128, R155.reuse ;  /* 0x0000009b80087220 */ /* 0x080fe20000410000 */
[----:B------:R-:W-:Y:S01]  /*1bd30*/  FMUL.FTZ R9, R129, R155 ;  /* 0x0000009b81097220 */ /* 0x000fe20000410000 */
[-C--:B------:R-:W-:Y:S01]  /*1bd40*/  FMUL.FTZ R10, R130, R3.reuse ;  /* 0x00000003820a7220 */ /* 0x080fe20000410000 */
[----:B------:R-:W-:Y:S01]  /*1bd50*/  FMUL.FTZ R11, R131, R3 ;  /* 0x00000003830b7220 */ /* 0x000fe20000410000 */
[-C--:B------:R-:W-:Y:S01]  /*1bd60*/  FMUL.FTZ R124, R124, R155.reuse ;  /* 0x0000009b7c7c7220 */ /* 0x080fe20000410000 */
[----:B------:R-:W4:Y:S01]  /*1bd70*/  MUFU.EX2 R170, R170 ;  /* 0x000000aa00aa7308 */ /* 0x000f220000000800 */
[C---:B-1----:R-:W-:Y:S01]  /*1bd80*/  HMMA.16816.F32 R44, R4.reuse, R104, R44 ;  /* 0x00000068042c723c */ /* 0x042fe2000000182c */
        /* <DEDUP_REMOVED lines=8> */
[----:B------:R-:W1:Y:S01]  /*1be10*/  LDSM.16.MT88.4 R104, [R162+0x10000] ;  /* 0x01000000a268783b */ /* 0x000e620000004200 */
        /* <DEDUP_REMOVED lines=15> */
[----:B------:R-:W5:Y:S01]  /*1bf10*/  LDSM.16.MT88.4 R116, [R162+0xe000] ;  /* 0x00e00000a274783b */ /* 0x000f620000004200 */
[-C--:B------:R-:W-:Y:S01]  /*1bf20*/  FMUL.FTZ R90, R90, R3.reuse ;  /* 0x000000035a5a7220 */ /* 0x080fe20000410000 */
[----:B------:R-:W-:Y:S01]  /*1bf30*/  FMUL.FTZ R91, R91, R3 ;  /* 0x000000035b5b7220 */ /* 0x000fe20000410000 */
[-C--:B------:R-:W-:Y:S01]  /*1bf40*/  FMUL.FTZ R92, R92, R155.reuse ;  /* 0x0000009b5c5c7220 */ /* 0x080fe20000410000 */
[----:B------:R-:W-:Y:S01]  /*1bf50*/  FMUL.FTZ R93, R93, R155 ;  /* 0x0000009b5d5d7220 */ /* 0x000fe20000410000 */
[-C--:B------:R-:W-:Y:S01]  /*1bf60*/  FMUL.FTZ R94, R94, R3.reuse ;  /* 0x000000035e5e7220 */ /* 0x080fe20000410000 */
[----:B------:R-:W4:Y:S01]  /*1bf70*/  MUFU.EX2 R174, R174 ;  /* 0x000000ae00ae7308 */ /* 0x000f220000000800 */
[C---:B---3--:R-:W-:Y:S01]  /*1bf80*/  HMMA.16816.F32 R52, R4.reuse, R112, R52 ;  /* 0x000000700434723c */ /* 0x048fe20000001834 */
[----:B------:R-:W-:Y:S01]  /*1bf90*/  FMUL.FTZ R95, R95, R3 ;  /* 0x000000035f5f7220 */ /* 0x000fe20000410000 */
[-C--:B------:R-:W-:Y:S01]  /*1bfa0*/  FMUL.FTZ R96, R96, R155.reuse ;  /* 0x0000009b60607220 */ /* 0x080fe20000410000 */
[----:B------:R-:W-:Y:S01]  /*1bfb0*/  FMUL.FTZ R97, R97, R155 ;  /* 0x0000009b61617220 */ /* 0x000fe20000410000 */
[-C--:B------:R-:W-:Y:S01]  /*1bfc0*/  FMUL.FTZ R98, R98, R3.reuse ;  /* 0x0000000362627220 */ /* 0x080fe20000410000 */
[----:B------:R-:W-:Y:S01]  /*1bfd0*/  FMUL.FTZ R99, R99, R3 ;  /* 0x0000000363637220 */ /* 0x000fe20000410000 */
[----:B------:R-:W-:Y:S01]  /*1bfe0*/  LDSM.16.MT88.4 R128, [R158+0x800] ;  /* 0x000800009e80783b */ /* 0x000fe20000004200 */
[----:B------:R-:W-:Y:S01]  /*1bff0*/  MUFU.EX2 R169, R169 ;  /* 0x000000a900a97308 */ /* 0x000fe20000000800 */
[C---:B------:R-:W-:Y:S01]  /*1c000*/  HMMA.16816.F32 R56, R4.reuse, R114, R56 ;  /* 0x000000720438723c */ /* 0x040fe20000001838 */
[--C-:B------:R-:W-:Y:S01]  /*1c010*/  FFMA.FTZ R190, R190, UR8, -R161.reuse ;  /* 0x00000008bebe7c23 */ /* 0x100fe200080108a1 */
[----:B------:R-:W3:Y:S01]  /*1c020*/  LDSM.16.MT88.4 R112, [R159+0x10000] ;  /* 0x010000009f70783b */ /* 0x000ee20000004200 */
[--C-:B------:R-:W-:Y:S01]  /*1c030*/  FFMA.FTZ R177, R188, UR8, -R161.reuse ;  /* 0x00000008bcb17c23 */ /* 0x100fe200080108a1 */
[----:B------:R-:W-:Y:S01]  /*1c040*/  FFMA.FTZ R178, R178, UR8, -R161 ;  /* 0x00000008b2b27c23 */ /* 0x000fe200080108a1 */
[--C-:B------:R-:W-:Y:S01]  /*1c050*/  FFMA.FTZ R179, R168, UR8, -R143.reuse ;  /* 0x00000008a8b37c23 */ /* 0x100fe2000801088f */
[----:B------:R-:W-:Y:S01]  /*1c060*/  LDSM.16.MT88.4 R136, [R162+0xd000] ;  /* 0x00d00000a288783b */ /* 0x000fe20000004200 */
[----:B------:R-:W4:Y:S01]  /*1c070*/  MUFU.EX2 R176, R176 ;  /* 0x000000b000b07308 */ /* 0x000f220000000800 */
[C---:B--2---:R-:W-:Y:S01]  /*1c080*/  HMMA.16816.F32 R60, R4.reuse, R108, R60 ;  /* 0x0000006c043c723c */ /* 0x044fe2000000183c */
[--C-:B------:R-:W-:Y:S01]  /*1c090*/  FFMA.FTZ R166, R166, UR8, -R143.reuse ;  /* 0x00000008a6a67c23 */ /* 0x100fe2000801088f */
[--C-:B------:R-:W-:Y:S01]  /*1c0a0*/  FFMA.FTZ R168, R140, UR8, -R143.reuse ;  /* 0x000000088ca87c23 */ /* 0x100fe2000801088f */
[----:B------:R-:W-:Y:S01]  /*1c0b0*/  FFMA.FTZ R183, R141, UR8, -R143 ;  /* 0x000000088db77c23 */ /* 0x000fe2000801088f */
[--C-:B------:R-:W-:Y:S01]  /*1c0c0*/  FFMA.FTZ R164, R164, UR8, -R161.reuse ;  /* 0x00000008a4a47c23 */ /* 0x100fe200080108a1 */
[--C-:B------:R-:W-:Y:S01]  /*1c0d0*/  FFMA.FTZ R189, R142, UR8, -R161.reuse ;  /* 0x000000088ebd7c23 */ /* 0x100fe200080108a1 */
[--C-:B------:R-:W-:Y:S01]  /*1c0e0*/  FFMA.FTZ R145, R145, UR8, -R161.reuse ;  /* 0x0000000891917c23 */ /* 0x100fe200080108a1 */
[----:B------:R-:W-:Y:S01]  /*1c0f0*/  MUFU.EX2 R171, R171 ;  /* 0x000000ab00ab7308 */ /* 0x000fe20000000800 */
[C---:B------:R-:W-:Y:S01]  /*1c100*/  HMMA.16816.F32 R64, R4.reuse, R110, R64 ;  /* 0x0000006e0440723c */ /* 0x040fe20000001840 */
[----:B------:R-:W2:Y:S01]  /*1c110*/  LDSM.16.MT88.4 R108, [R158+0x4000] ;  /* 0x004000009e6c783b */ /* 0x000ea20000004200 */
[----:B------:R-:W-:Y:S01]  /*1c120*/  FFMA.FTZ R160, R160, UR8, -R161 ;  /* 0x00000008a0a07c23 */ /* 0x000fe200080108a1 */
[----:B------:R-:W-:Y:S01]  /*1c130*/  FFMA.FTZ R156, R215, R155, R156 ;  /* 0x0000009bd79c7223 */ /* 0x000fe2000001009c */
[----:B------:R-:W-:Y:S01]  /*1c140*/  FFMA.FTZ R3, R213, R3, R150 ;  /* 0x00000003d5037223 */ /* 0x000fe20000010096 */
[----:B------:R-:W-:Y:S01]  /*1c150*/  LDSM.16.MT88.4 R140, [R162+0xf800] ;  /* 0x00f80000a28c783b */ /* 0x000fe20000004200 */
[----:B------:R-:W-:Y:S01]  /*1c160*/  PLOP3.LUT P1, PT, PT, PT, UP1, 0x80, 0x8 ;  /* 0x000000000008781c */ /* 0x000fe20003f2f018 */
[----:B------:R-:W4:Y:S01]  /*1c170*/  MUFU.EX2 R192, R192 ;  /* 0x000000c000c07308 */ /* 0x000f220000000800 */
[----:B-1----:R-:W-:Y:S01]  /*1c180*/  HMMA.16816.F32 R68, R4, R104, R68 ;  /* 0x000000680444723c */ /* 0x002fe20000001844 */
[----:B------:R-:W-:Y:S01]  /*1c190*/  FADD.FTZ R151, R151, R156 ;  /* 0x0000009c97977221 */ /* 0x000fe20000010000 */
[----:B------:R-:W-:Y:S01]  /*1c1a0*/  FADD.FTZ R148, R148, R3 ;  /* 0x0000000394947221 */ /* 0x000fe20000010000 */
[----:B------:R-:W-:-:S02]  /*1c1b0*/  PLOP3.LUT P0, PT, PT, PT, UP1, 0x80, 0x8 ;  /* 0x000000000008781c */ /* 0x000fc40003f0f018 */
[----:B------:R-:W-:Y:S01]  /*1c1c0*/  FADD.FTZ R152, R152, R151 ;  /* 0x0000009798987221 */ /* 0x000fe20000010000 */
[----:B------:R-:W-:Y:S01]  /*1c1d0*/  FADD.FTZ R153, R153, R148 ;  /* 0x0000009499997221 */ /* 0x000fe20000010000 */
[----:B------:R-:W-:Y:S01]  /*1c1e0*/  MUFU.EX2 R173, R173 ;  /* 0x000000ad00ad7308 */ /* 0x000fe20000000800 */
[----:B------:R-:W-:Y:S01]  /*1c1f0*/  HMMA.16816.F32 R72, R4, R106, R72 ;  /* 0x0000006a0448723c */ /* 0x000fe20000001848 */
[----:B------:R-:W1:Y:S01]  /*1c200*/  LDSM.16.MT88.4 R104, [R157+0x4000] ;  /* 0x004000009d68783b */ /* 0x000e620000004200 */
[----:B------:R-:W-:Y:S01]  /*1c210*/  FADD.FTZ R152, R149, R152 ;  /* 0x0000009895987221 */ /* 0x000fe20000010000 */
[----:B------:R-:W-:-:S04]  /*1c220*/  FADD.FTZ R154, R154, R153 ;  /* 0x000000999a9a7221 */ /* 0x000fc80000010000 */
[----:B------:R-:W-:Y:S01]  /*1c230*/  MUFU.EX2 R194, R194 ;  /* 0x000000c200c27308 */ /* 0x000fe20000000800 */
[C---:B------:R-:W-:Y:S07]  /*1c240*/  HMMA.16816.F32 R32, R4.reuse, R120, R32 ;  /* 0x000000780420723c */ /* 0x040fee0000001820 */
[----:B------:R-:W-:Y:S01]  /*1c250*/  MUFU.EX2 R175, R175 ;  /* 0x000000af00af7308 */ /* 0x000fe20000000800 */
[C---:B------:R-:W-:Y:S01]  /*1c260*/  HMMA.16816.F32 R100, R4.reuse, R122, R100 ;  /* 0x0000007a0464723c */ /* 0x040fe20000001864 */
[----:B------:R-:W4:Y:S06]  /*1c270*/  LDSM.16.MT88.4 R120, [R162+0xe800] ;  /* 0x00e80000a278783b */ /* 0x000f2c0000004200 */
[----:B------:R-:W4:Y:S01]  /*1c280*/  MUFU.EX2 R190, R190 ;  /* 0x000000be00be7308 */ /* 0x000f220000000800 */
[C---:B-----5:R-:W-:Y:S07]  /*1c290*/  HMMA.16816.F32 R36, R4.reuse, R116, R36 ;  /* 0x000000740424723c */ /* 0x060fee0000001824 */
[----:B------:R-:W-:Y:S01]  /*1c2a0*/  MUFU.EX2 R177, R177 ;  /* 0x000000b100b17308 */ /* 0x000fe20000000800 */
[C---:B------:R-:W-:Y:S01]  /*1c2b0*/  HMMA.16816.F32 R40, R4.reuse, R118, R40 ;  /* 0x000000760428723c */ /* 0x040fe20000001828 */
[----:B------:R-:W-:Y:S06]  /*1c2c0*/  LDSM.16.MT88.4 R116, [R159+0xe800] ;  /* 0x00e800009f74783b */ /* 0x000fec0000004200 */
[----:B------:R-:W5:Y:S01]  /*1c2d0*/  MUFU.EX2 R178, R178 ;  /* 0x000000b200b27308 */ /* 0x000f620000000800 */
[C---:B------:R-:W-:Y:S07]  /*1c2e0*/  HMMA.16816.F32 R8, R4.reuse, R12, R8 ;  /* 0x0000000c0408723c */ /* 0x040fee0000001808 */
[----:B------:R-:W-:Y:S01]  /*1c2f0*/  MUFU.EX2 R166, R166 ;  /* 0x000000a600a67308 */ /* 0x000fe20000000800 */
[C---:B------:R-:W-:Y:S01]  /*1c300*/  HMMA.16816.F32 R12, R4.reuse, R14, R124 ;  /* 0x0000000e040c723c */ /* 0x040fe2000000187c */
[----:B------:R-:W-:Y:S06]  /*1c310*/  LDSM.16.MT88.4 R124, [R157+0x800] ;  /* 0x000800009d7c783b */ /* 0x000fec0000004200 */
[----:B------:R-:W5:Y:S01]  /*1c320*/  MUFU.EX2 R179, R179 ;  /* 0x000000b300b37308 */ /* 0x000f620000000800 */
[C---:B---3--:R-:W-:Y:S07]  /*1c330*/  HMMA.16816.F32 R76, R4.reuse, R112, R76 ;  /* 0x00000070044c723c */ /* 0x048fee000000184c */
[----:B------:R-:W-:Y:S01]  /*1c340*/  MUFU.EX2 R168, R168 ;  /* 0x000000a800a87308 */ /* 0x000fe20000000800 */
[C---:B------:R-:W-:Y:S01]  /*1c350*/  HMMA.16816.F32 R80, R4.reuse, R114, R80 ;  /* 0x000000720450723c */ /* 0x040fe20000001850 */
[----:B------:R-:W3:Y:S06]  /*1c360*/  LDSM.16.MT88.4 R112, [R159+0xc800] ;  /* 0x00c800009f70783b */ /* 0x000eec0000004200 */
[----:B------:R-:W-:Y:S01]  /*1c370*/  MUFU.EX2 R183, R183 ;  /* 0x000000b700b77308 */ /* 0x000fe20000000800 */
[C---:B--2---:R-:W-:Y:S07]  /*1c380*/  HMMA.16816.F32 R84, R4.reuse, R108, R84 ;  /* 0x0000006c0454723c */ /* 0x044fee0000001854 */
[----:B------:R-:W-:Y:S01]  /*1c390*/  MUFU.EX2 R164, R164 ;  /* 0x000000a400a47308 */ /* 0x000fe20000000800 */
[C---:B------:R-:W-:Y:S01]  /*1c3a0*/  HMMA.16816.F32 R88, R4.reuse, R110, R88 ;  /* 0x0000006e0458723c */ /* 0x040fe20000001858 */
[----:B------:R-:W2:Y:S06]  /*1c3b0*/  LDSM.16.MT88.4 R108, [R158+0x2800] ;  /* 0x002800009e6c783b */ /* 0x000eac0000004200 */
[----:B------:R-:W5:Y:S01]  /*1c3c0*/  MUFU.EX2 R189, R189 ;  /* 0x000000bd00bd7308 */ /* 0x000f620000000800 */
[C---:B-1----:R-:W-:Y:S07]  /*1c3d0*/  HMMA.16816.F32 R92, R4.reuse, R104, R92 ;  /* 0x00000068045c723c */ /* 0x042fee000000185c */
[----:B------:R-:W-:Y:S01]  /*1c3e0*/  MUFU.EX2 R145, R145 ;  /* 0x0000009100917308 */ /* 0x000fe20000000800 */
[----:B------:R-:W-:Y:S01]  /*1c3f0*/  HMMA.16816.F32 R4, R4, R106, R96 ;  /* 0x0000006a0404723c */ /* 0x000fe20000001860 */
[----:B----4-:R-:W-:Y:S01]  /*1c400*/  F2FP.F16.F32.PACK_AB R96, R170, R163 ;  /* 0x000000a3aa60723e */ /* 0x010fe200000000ff */
[----:B------:R-:W-:Y:S01]  /*1c410*/  LDSM.16.MT88.4 R104, [R157+0x2800] ;  /* 0x002800009d68783b */ /* 0x000fe20000004200 */
[----:B------:R-:W-:Y:S01]  /*1c420*/  F2FP.F16.F32.PACK_AB R97, R174, R167 ;  /* 0x000000a7ae61723e */ /* 0x000fe200000000ff */
[----:B------:R-:W-:Y:S01]  /*1c430*/  FADD.FTZ R163, R163, R152 ;  /* 0x00000098a3a37221 */ /* 0x000fe20000010000 */
[----:B------:R-:W-:Y:S01]  /*1c440*/  F2FP.F16.F32.PACK_AB R98, R172, R165 ;  /* 0x000000a5ac62723e */ /* 0x000fe200000000ff */
[----:B------:R-:W-:Y:S01]  /*1c450*/  FADD.FTZ R167, R167, R154 ;  /* 0x0000009aa7a77221 */ /* 0x000fe20000010000 */
[----:B------:R-:W-:Y:S01]  /*1c460*/  F2FP.F16.F32.PACK_AB R99, R176, R169 ;  /* 0x000000a9b063723e */ /* 0x000fe200000000ff */
[----:B------:R-:W1:Y:S01]  /*1c470*/  MUFU.EX2 R160, R160 ;  /* 0x000000a000a07308 */ /* 0x000e620000000800 */
[----:B------:R-:W-:Y:S01]  /*1c480*/  FADD.FTZ R170, R170, R163 ;  /* 0x000000a3aaaa7221 */ /* 0x000fe20000010000 */
[----:B------:R-:W-:-:S03]  /*1c490*/  FADD.FTZ R174, R174, R167 ;  /* 0x000000a7aeae7221 */ /* 0x000fc60000010000 */
[----:B------:R-:W-:Y:S01]  /*1c4a0*/  FADD.FTZ R165, R165, R170 ;  /* 0x000000aaa5a57221 */ /* 0x000fe20000010000 */
[----:B------:R-:W-:Y:S01]  /*1c4b0*/  HMMA.16816.F32 R36, R96, R120, R36 ;  /* 0x000000786024723c */ /* 0x000fe20000001824 */
[----:B------:R-:W-:Y:S02]  /*1c4c0*/  FADD.FTZ R169, R169, R174 ;  /* 0x000000aea9a97221 */ /* 0x000fe40000010000 */
[----:B------:R-:W-:Y:S02]  /*1c4d0*/  FADD.FTZ R172, R172, R165 ;  /* 0x000000a5acac7221 */ /* 0x000fe40000010000 */
[----:B------:R-:W-:-:S03]  /*1c4e0*/  FADD.FTZ R176, R176, R169 ;  /* 0x000000a9b0b07221 */ /* 0x000fc60000010000 */
[C---:B------:R-:W-:Y:S01]  /*1c4f0*/  HMMA.16816.F32 R40, R96.reuse, R122, R40 ;  /* 0x0000007a6028723c */ /* 0x040fe20000001828 */
[----:B------:R-:W4:Y:S07]  /*1c500*/  LDSM.16.MT88.4 R120, [R159+0x10800] ;  /* 0x010800009f78783b */ /* 0x000f2e0000004200 */
[C---:B---3--:R-:W-:Y:S08]  /*1c510*/  HMMA.16816.F32 R16, R96.reuse, R112, R16 ;  /* 0x000000706010723c */ /* 0x048ff00000001810 */
[C---:B------:R-:W-:Y:S01]  /*1c520*/  HMMA.16816.F32 R20, R96.reuse, R114, R20 ;  /* 0x000000726014723c */ /* 0x040fe20000001814 */
[----:B------:R-:W3:Y:S07]  /*1c530*/  LDSM.16.MT88.4 R112, [R162+0x10800] ;  /* 0x01080000a270783b */ /* 0x000eee0000004200 */
        /* <DEDUP_REMOVED lines=122> */
.L_x_6832:
[----:B------:R-:W-:-:S12]  /*1cce0*/  UIADD3 UR4, UPT, UPT, UR15, -0x1, URZ ;  /* 0xffffffff0f047890 */ /* 0x000fd8000fffe0ff */
.L_x_6838:
        /* <DEDUP_REMOVED lines=38> */
.L_x_6843:
        /* <DEDUP_REMOVED lines=101> */
.L_x_6840:
[-C--:B------:R-:W-:Y:S01]  /*1d5a0*/  @!P5 MOV R199, R197.reuse ;  /* 0x000000c500c7d202 */ /* 0x080fe20000000f00 */
[----:B------:R-:W-:Y:S01]  /*1d5b0*/  UIADD3 UR13, UPT, UPT, UR13, -0x1, URZ ;  /* 0xffffffff0d0d7890 */ /* 0x000fe2000fffe0ff */
[C---:B------:R-:W-:Y:S02]  /*1d5c0*/  LEA R6, P0, R8.reuse, R198, 0x5 ;  /* 0x000000c608067211 */ /* 0x040fe400078028ff */
[C---:B------:R-:W-:Y:S01]  /*1d5d0*/  SHF.L.U32 R3, R8.reuse, 0x5, RZ ;  /* 0x0000000508037819 */ /* 0x040fe200000006ff */
[----:B------:R-:W-:Y:S01]  /*1d5e0*/  @!PT LDS RZ, [RZ] ;  /* 0x00000000fffff984 */ /* 0x000fe20000000800 */
[----:B------:R-:W-:Y:S01]  /*1d5f0*/  @!PT LDS RZ, [RZ] ;  /* 0x00000000fffff984 */ /* 0x000fe20000000800 */
[----:B------:R-:W-:Y:S01]  /*1d600*/  @!PT LDS RZ, [RZ] ;  /* 0x00000000fffff984 */ /* 0x000fe20000000800 */
[----:B------:R1:W-:Y:S01]  /*1d610*/  @!P5 LDGSTS.E.BYPASS.LTC128B.128 [R217+0xc000], desc[UR6][R198.64] ;  /* 0x0c000000c6d9dfae */ /* 0x0003e2000b981a06 */
[C-C-:B------:R-:W-:Y:S01]  /*1d620*/  LEA.HI.X R7, R8.reuse, R197, R11.reuse, 0x5, P0 ;  /* 0x000000c508077211 */ /* 0x140fe200000f2c0b */
[----:B------:R-:W-:Y:S01]  /*1d630*/  UISETP.GT.AND UP0, UPT, UR13, UR20, UPT ;  /* 0x000000140d00728c */ /* 0x000fe2000bf04270 */
[----:B------:R-:W-:Y:S02]  /*1d640*/  SHF.L.U64.HI R4, R8, 0x5, R11 ;  /* 0x0000000508047819 */ /* 0x000fe4000001020b */
[----:B------:R-:W-:Y:S01]  /*1d650*/  @P5 STS.128 [R217+0xc000], RZ ;  /* 0x00c000ffd9005388 */ /* 0x000fe20000000c00 */
[C---:B------:R-:W-:Y:S02]  /*1d660*/  IADD3 R12, P2, PT, R3.reuse, R6, RZ ;  /* 0x00000006030c7210 */ /* 0x040fe40007f5e0ff */
[----:B------:R-:W-:Y:S02]  /*1d670*/  LEA R194, R194, UR5, 0x1 ;  /* 0x00000005c2c27c11 */ /* 0x000fe4000f8e08ff */
[C---:B------:R-:W-:Y:S02]  /*1d680*/  IADD3.X R13, PT, PT, R4.reuse, R7, RZ, P2, !PT ;  /* 0x00000007040d7210 */ /* 0x040fe400017fe4ff */
[----:B------:R-:W-:Y:S02]  /*1d690*/  IADD3 R14, P0, PT, R3, R12, RZ ;  /* 0x0000000c030e7210 */ /* 0x000fe40007f1e0ff */
[----:B------:R-:W-:Y:S02]  /*1d6a0*/  IADD3 R188, PT, PT, R193, UR5, RZ ;  /* 0x00000005c1bc7c10 */ /* 0x000fe4000fffe0ff */
[----:B------:R-:W-:Y:S02]  /*1d6b0*/  IADD3.X R15, PT, PT, R4, R13, RZ, P0, !PT ;  /* 0x0000000d040f7210 */ /* 0x000fe400007fe4ff */
[C---:B------:R-:W-:Y:S02]  /*1d6c0*/  LOP3.LUT P0, RZ, R186.reuse, 0x2, RZ, 0xc0, !PT ;  /* 0x00000002baff7812 */ /* 0x040fe4000780c0ff */
[----:B------:R-:W-:Y:S02]  /*1d6d0*/  LOP3.LUT P2, RZ, R186, 0x4, RZ, 0xc0, !PT ;  /* 0x00000004baff7812 */ /* 0x000fe4000784c0ff */
[----:B------:R-:W-:Y:S02]  /*1d6e0*/  SEL R187, R180, 0xffffffe0, !P0 ;  /* 0xffffffe0b4bb7807 */ /* 0x000fe40004000000 */
[----:B------:R-:W-:Y:S02]  /*1d6f0*/  SEL R3, R183, 0xffffffc0, !P2 ;  /* 0xffffffc0b7037807 */ /* 0x000fe40005000000 */
[C---:B------:R-:W-:Y:S02]  /*1d700*/  IADD3 R192, PT, PT, R187.reuse, R194, RZ ;  /* 0x000000c2bbc07210 */ /* 0x040fe40007ffe0ff */
[-C--:B-1----:R-:W-:Y:S02]  /*1d710*/  @!P4 MOV R199, R197.reuse ;  /* 0x000000c500c7c202 */ /* 0x082fe40000000f00 */
[----:B------:R-:W-:Y:S02]  /*1d720*/  IADD3 R191, PT, PT, R187, R188, RZ ;  /* 0x000000bcbbbf7210 */ /* 0x000fe40007ffe0ff */
[C---:B------:R-:W-:Y:S01]  /*1d730*/  IADD3 R190, PT, PT, R3.reuse, R194, RZ ;  /* 0x000000c203be7210 */ /* 0x040fe20007ffe0ff */
[----:B------:R-:W-:Y:S01]  /*1d740*/  @!PT LDS RZ, [RZ] ;  /* 0x00000000fffff984 */ /* 0x000fe20000000800 */
[----:B------:R-:W-:Y:S01]  /*1d750*/  @!PT LDS RZ, [RZ] ;  /* 0x00000000fffff984 */ /* 0x000fe20000000800 */
[----:B------:R-:W-:Y:S01]  /*1d760*/  @!PT LDS RZ, [RZ] ;  /* 0x00000000fffff984 */ /* 0x000fe20000000800 */
[----:B------:R1:W-:Y:S01]  /*1d770*/  @!P4 LDGSTS.E.BYPASS.LTC128B.128 [R217+0xe000], desc[UR6][R198.64+0x80] ;  /* 0x0e000080c6d9cfae */ /* 0x0003e2000b981a06 */
[----:B------:R-:W-:Y:S02]  /*1d780*/  IADD3 R188, PT, PT, R3, R188, RZ ;  /* 0x000000bc03bc7210 */ /* 0x000fe40007ffe0ff */
[C---:B------:R-:W-:Y:S02]  /*1d790*/  IADD3 R189, PT, PT, R187.reuse, R190, RZ ;  /* 0x000000bebbbd7210 */ /* 0x040fe40007ffe0ff */
[----:B------:R-:W-:Y:S01]  /*1d7a0*/  @P4 STS.128 [R217+0xe000], RZ ;  /* 0x00e000ffd9004388 */ /* 0x000fe20000000c00 */
        /* <DEDUP_REMOVED lines=241> */
[----:B------:R1:W1:Y:S01]  /*1e6c0*/  MUFU.TANH R12, R144 ;  /* 0x00000090000c7308 */ /* 0x0002620000002400 */
        /* <DEDUP_REMOVED lines=12> */
[----:B-----5:R-:W-:Y:S01]  /*1e790*/  FMUL.FTZ R4, R32, UR16 ;  /* 0x0000001020047c20 */ /* 0x020fe20008410000 */
        /* <DEDUP_REMOVED lines=13> */
[----:B------:R1:W1:Y:S10]  /*1e870*/  MUFU.TANH R147, R29 ;  /* 0x0000001d00937308 */ /* 0x0002740000002400 */
[----:B------:R-:W1:Y:S10]  /*1e880*/  MUFU.TANH R145, R145 ;  /* 0x0000009100917308 */ /* 0x000e740000002400 */
[----:B------:R-:W1:Y:S10]  /*1e890*/  MUFU.TANH R30, R30 ;  /* 0x0000001e001e7308 */ /* 0x000e740000002400 */
[----:B------:R1:W1:Y:S10]  /*1e8a0*/  MUFU.TANH R32, R4 ;  /* 0x0000000400207308 */ /* 0x0002740000002400 */
        /* <DEDUP_REMOVED lines=80> */
.L_x_6842:
        /* <DEDUP_REMOVED lines=72> */
.L_x_6841:
[C---:B-12---:R-:W-:Y:S01]  /*1f230*/  VIADD R5, R208.reuse, 0xfffffff8 ;  /* 0xfffffff8d0057836 */ /* 0x046fe20000000000 */
[----:B------:R-:W-:Y:S01]  /*1f240*/  IABS R11, R208 ;  /* 0x000000d0000b7213 */ /* 0x000fe20000000000 */
[C---:B------:R-:W-:Y:S01]  /*1f250*/  VIADD R22, R208.reuse, 0xfffffff7 ;  /* 0xfffffff7d0167836 */ /* 0x040fe20000000000 */
[C---:B------:R-:W-:Y:S01]  /*1f260*/  IADD3 R10, PT, PT, R207.reuse, -0x20, RZ ;  /* 0xffffffe0cf0a7810 */ /* 0x040fe20007ffe0ff */
[C---:B------:R-:W-:Y:S01]  /*1f270*/  VIADD R4, R208.reuse, 0xffffffff ;  /* 0xffffffffd0047836 */ /* 0x040fe20000000000 */
[----:B------:R-:W-:Y:S01]  /*1f280*/  IABS R5, R5 ;  /* 0x0000000500057213 */ /* 0x000fe20000000000 */
[C---:B------:R-:W-:Y:S01]  /*1f290*/  VIADD R29, R207.reuse, 0xffffffe1 ;  /* 0xffffffe1cf1d7836 */ /* 0x040fe20000000000 */
[----:B------:R-:W-:Y:S01]  /*1f2a0*/  I2FP.F32.S32 R11, R11 ;  /* 0x0000000b000b7245 */ /* 0x000fe20000201400 */
[----:B------:R-:W-:Y:S01]  /*1f2b0*/  VIADD R24, R208, 0xffffffbf ;  /* 0xffffffbfd0187836 */ /* 0x000fe20000000000 */
[----:B------:R-:W-:Y:S01]  /*1f2c0*/  I2FP.F32.S32 R5, R5 ;  /* 0x0000000500057245 */ /* 0x000fe20000201400 */
[----:B------:R-:W-:Y:S01]  /*1f2d0*/  VIADD R25, R207, 0xfffffff1 ;  /* 0xfffffff1cf197836 */ /* 0x000fe20000000000 */
[C---:B------:R-:W-:Y:S01]  /*1f2e0*/  ISETP.GE.AND P4, PT, R10.reuse, R203, PT ;  /* 0x000000cb0a00720c */ /* 0x040fe20003f86270 */
[----:B------:R-:W-:Y:S01]  /*1f2f0*/  FFMA.FTZ R138, R11, -UR14, R138 ;  /* 0x8000000e0b8a7c23 */ /* 0x000fe2000801008a */
[----:B------:R-:W-:Y:S01]  /*1f300*/  ISETP.GE.AND P0, PT, R10, R202, PT ;  /* 0x000000ca0a00720c */ /* 0x000fe20003f06270 */
[C---:B------:R-:W-:Y:S01]  /*1f310*/  FFMA.FTZ R136, R5.reuse, -UR14, R136 ;  /* 0x8000000e05887c23 */ /* 0x040fe20008010088 */
[----:B------:R-:W-:Y:S01]  /*1f320*/  FFMA.FTZ R142, R5, -UR14, R142 ;  /* 0x8000000e058e7c23 */ /* 0x000fe2000801008e */
[----:B------:R-:W-:Y:S01]  /*1f330*/  VIADD R5, R208, 0xffffffe8 ;  /* 0xffffffe8d0057836 */ /* 0x000fe20000000000 */
[----:B------:R-:W-:Y:S01]  /*1f340*/  ISETP.GE.AND P5, PT, R10, R205, PT ;  /* 0x000000cd0a00720c */ /* 0x000fe20003fa6270 */
[----:B------:R-:W-:Y:S01]  /*1f350*/  VIADD R11, R208, 0xfffffff0 ;  /* 0xfffffff0d00b7836 */ /* 0x000fe20000000000 */
[----:B------:R-:W-:Y:S01]  /*1f360*/  ISETP.GE.AND P6, PT, R10, R204, PT ;  /* 0x000000cc0a00720c */ /* 0x000fe20003fc6270 */
[----:B------:R-:W-:Y:S01]  /*1f370*/  IMAD.MOV.U32 R164, RZ, RZ, R210 ;  /* 0x000000ffffa47224 */ /* 0x000fe200078e00d2 */
[----:B------:R-:W-:Y:S01]  /*1f380*/  IABS R5, R5 ;  /* 0x0000000500057213 */ /* 0x000fe20000000000 */
[----:B------:R-:W-:Y:S01]  /*1f390*/  UISETP.GT.AND UP0, UPT, UR13, UR20, UPT ;  /* 0x000000140d00728c */ /* 0x000fe2000bf04270 */
[C---:B------:R-:W-:Y:S02]  /*1f3a0*/  IADD3 R10, PT, PT, R208.reuse, -0x11, RZ ;  /* 0xffffffefd00a7810 */ /* 0x040fe40007ffe0ff */
[----:B------:R-:W-:Y:S02]  /*1f3b0*/  I2FP.F32.S32 R5, R5 ;  /* 0x0000000500057245 */ /* 0x000fe40000201400 */
[----:B------:R-:W-:Y:S02]  /*1f3c0*/  IABS R22, R22 ;  /* 0x0000001600167213 */ /* 0x000fe40000000000 */
[----:B------:R-:W-:Y:S01]  /*1f3d0*/  IABS R10, R10 ;  /* 0x0000000a000a7213 */ /* 0x000fe20000000000 */
[C---:B------:R-:W-:Y:S01]  /*1f3e0*/  FFMA.FTZ R12, R5.reuse, -UR14, R12 ;  /* 0x8000000e050c7c23 */ /* 0x040fe2000801000c */
[----:B------:R-:W-:Y:S01]  /*1f3f0*/  FFMA.FTZ R18, R5, -UR14, R18 ;  /* 0x8000000e05127c23 */ /* 0x000fe20008010012 */
[----:B------:R-:W-:Y:S01]  /*1f400*/  I2FP.F32.S32 R22, R22 ;  /* 0x0000001600167245 */ /* 0x000fe20000201400 */
[----:B------:R-:W-:Y:S01]  /*1f410*/  VIADD R5, R208, 0xffffffe0 ;  /* 0xffffffe0d0057836 */ /* 0x000fe20000000000 */
[----:B------:R-:W-:Y:S02]  /*1f420*/  I2FP.F32.S32 R10, R10 ;  /* 0x0000000a000a7245 */ /* 0x000fe40000201400 */
[----:B------:R-:W-:Y:S01]  /*1f430*/  IABS R11, R11 ;  /* 0x0000000b000b7213 */ /* 0x000fe20000000000 */
[C---:B------:R-:W-:Y:S01]  /*1f440*/  FFMA.FTZ R143, R22.reuse, -UR14, R143 ;  /* 0x8000000e168f7c23 */ /* 0x040fe2000801008f */
[----:B------:R-:W-:Y:S01]  /*1f450*/  FFMA.FTZ R137, R22, -UR14, R137 ;  /* 0x8000000e16897c23 */ /* 0x000fe20008010089 */
[C---:B------:R-:W-:Y:S01]  /*1f460*/  FFMA.FTZ R15, R10.reuse, -UR14, R15 ;  /* 0x8000000e0a0f7c23 */ /* 0x040fe2000801000f */
[----:B------:R-:W-:Y:S01]  /*1f470*/  I2FP.F32.S32 R11, R11 ;  /* 0x0000000b000b7245 */ /* 0x000fe20000201400 */
[----:B------:R-:W-:Y:S01]  /*1f480*/  FFMA.FTZ R141, R10, -UR14, R141 ;  /* 0x8000000e0a8d7c23 */ /* 0x000fe2000801008d */
[----:B------:R-:W-:Y:S01]  /*1f490*/  IABS R5, R5 ;  /* 0x0000000500057213 */ /* 0x000fe20000000000 */
[C---:B------:R-:W-:Y:S01]  /*1f4a0*/  VIADD R10, R208.reuse, 0xffffffc0 ;  /* 0xffffffc0d00a7836 */ /* 0x040fe20000000000 */
[C---:B------:R-:W-:Y:S01]  /*1f4b0*/  IADD3 R22, PT, PT, R208.reuse, -0x21, RZ ;  /* 0xffffffdfd0167810 */ /* 0x040fe20007ffe0ff */
[C---:B------:R-:W-:Y:S01]  /*1f4c0*/  FFMA.FTZ R140, R11.reuse, -UR14, R140 ;  /* 0x8000000e0b8c7c23 */ /* 0x040fe2000801008c */
[----:B------:R-:W-:Y:S01]  /*1f4d0*/  I2FP.F32.S32 R5, R5 ;  /* 0x0000000500057245 */ /* 0x000fe20000201400 */
[----:B------:R-:W-:Y:S01]  /*1f4e0*/  FFMA.FTZ R14, R11, -UR14, R14 ;  /* 0x8000000e0b0e7c23 */ /* 0x000fe2000801000e */
[----:B------:R-:W-:Y:S01]  /*1f4f0*/  IABS R22, R22 ;  /* 0x0000001600167213 */ /* 0x000fe20000000000 */
[C---:B------:R-:W-:Y:S01]  /*1f500*/  VIADD R11, R208.reuse, 0xffffffd8 ;  /* 0xffffffd8d00b7836 */ /* 0x040fe20000000000 */
[----:B------:R-:W-:Y:S01]  /*1f510*/  IABS R10, R10 ;  /* 0x0000000a000a7213 */ /* 0x000fe20000000000 */
[C---:B------:R-:W-:Y:S01]  /*1f520*/  FFMA.FTZ R16, R5.reuse, -UR14, R16 ;  /* 0x8000000e05107c23 */ /* 0x040fe20008010010 */
[----:B------:R-:W-:Y:S01]  /*1f530*/  IABS R4, R4 ;  /* 0x0000000400047213 */ /* 0x000fe20000000000 */
[----:B------:R-:W-:Y:S01]  /*1f540*/  FFMA.FTZ R7, R5, -UR14, R7 ;  /* 0x8000000e05077c23 */ /* 0x000fe20008010007 */
[----:B------:R-:W-:Y:S02]  /*1f550*/  I2FP.F32.S32 R22, R22 ;  /* 0x0000001600167245 */ /* 0x000fe40000201400 */
[----:B------:R-:W-:Y:S01]  /*1f560*/  I2FP.F32.S32 R5, R10 ;  /* 0x0000000a00057245 */ /* 0x000fe20000201400 */
[----:B------:R-:W-:Y:S01]  /*1f570*/  VIADD R10, R208, 0xffffffc8 ;  /* 0xffffffc8d00a7836 */ /* 0x000fe20000000000 */
[----:B------:R-:W-:Y:S01]  /*1f580*/  I2FP.F32.S32 R4, R4 ;  /* 0x0000000400047245 */ /* 0x000fe20000201400 */
[C---:B------:R-:W-:Y:S01]  /*1f590*/  FFMA.FTZ R20, R22.reuse, -UR14, R20 ;  /* 0x8000000e16147c23 */ /* 0x040fe20008010014 */
[----:B------:R-:W-:Y:S01]  /*1f5a0*/  IABS R11, R11 ;  /* 0x0000000b000b7213 */ /* 0x000fe20000000000 */
[----:B------:R-:W-:Y:S01]  /*1f5b0*/  FFMA.FTZ R17, R22, -UR14, R17 ;  /* 0x8000000e16117c23 */ /* 0x000fe20008010011 */
[----:B------:R-:W-:Y:S01]  /*1f5c0*/  FFMA.FTZ R32, R5, -UR14, R32 ;  /* 0x8000000e05207c23 */ /* 0x000fe20008010020 */
[----:B------:R-:W-:Y:S01]  /*1f5d0*/  FFMA.FTZ R139, R4, -UR14, R139 ;  /* 0x8000000e048b7c23 */ /* 0x000fe2000801008b */
[----:B------:R-:W-:Y:S01]  /*1f5e0*/  I2FP.F32.S32 R11, R11 ;  /* 0x0000000b000b7245 */ /* 0x000fe20000201400 */
[C---:B------:R-:W-:Y:S01]  /*1f5f0*/  VIADD R22, R208.reuse, 0xffffffcf ;  /* 0xffffffcfd0167836 */ /* 0x040fe20000000000 */
[C---:B------:R-:W-:Y:S01]  /*1f600*/  IADD3 R5, PT, PT, R208.reuse, -0x30, RZ ;  /* 0xffffffd0d0057810 */ /* 0x040fe20007ffe0ff */
[----:B------:R-:W-:Y:S01]  /*1f610*/  VIADD R4, R208, 0xffffffe7 ;  /* 0xffffffe7d0047836 */ /* 0x000fe20000000000 */
[----:B------:R-:W-:Y:S01]  /*1f620*/  ISETP.GE.AND P1, PT, R29, R205, PT ;  /* 0x000000cd1d00720c */ /* 0x000fe20003f26270 */
[C---:B------:R-:W-:Y:S01]  /*1f630*/  FFMA.FTZ R6, R11.reuse, -UR14, R6 ;  /* 0x8000000e0b067c23 */ /* 0x040fe20008010006 */
[----:B------:R-:W-:Y:S01]  /*1f640*/  FFMA.FTZ R153, R11, -UR14, R153 ;  /* 0x8000000e0b997c23 */ /* 0x000fe20008010099 */
[----:B------:R-:W-:Y:S01]  /*1f650*/  IABS R22, R22 ;  /* 0x0000001600167213 */ /* 0x000fe20000000000 */
[C---:B------:R-:W-:Y:S01]  /*1f660*/  VIADD R11, R207.reuse, 0xffffffe9 ;  /* 0xffffffe9cf0b7836 */ /* 0x040fe20000000000 */
[----:B------:R-:W-:Y:S02]  /*1f670*/  IABS R5, R5 ;  /* 0x0000000500057213 */ /* 0x000fe40000000000 */
[----:B------:R-:W-:Y:S02]  /*1f680*/  IADD3 R28, PT, PT, R207, -0x18, RZ ;  /* 0xffffffe8cf1c7810 */ /* 0x000fe40007ffe0ff */
[----:B------:R-:W-:Y:S02]  /*1f690*/  IABS R4, R4 ;  /* 0x0000000400047213 */ /* 0x000fe40000000000 */
[----:B------:R-:W-:Y:S02]  /*1f6a0*/  I2FP.F32.S32 R22, R22 ;  /* 0x0000001600167245 */ /* 0x000fe40000201400 */
[----:B------:R-:W-:Y:S02]  /*1f6b0*/  FSEL R138, R138, -INF , P4 ;  /* 0xff8000008a8a7808 */ /* 0x000fe40002000000 */
[----:B------:R-:W-:Y:S01]  /*1f6c0*/  FSEL R137, R137, -INF , P1 ;  /* 0xff80000089897808 */ /* 0x000fe20000800000 */
[C---:B------:R-:W-:Y:S01]  /*1f6d0*/  FFMA.FTZ R30, R22.reuse, -UR14, R30 ;  /* 0x8000000e161e7c23 */ /* 0x040fe2000801001e */
[----:B------:R-:W-:Y:S01]  /*1f6e0*/  I2FP.F32.S32 R5, R5 ;  /* 0x0000000500057245 */ /* 0x000fe20000201400 */
[----:B------:R-:W-:Y:S01]  /*1f6f0*/  FFMA.FTZ R9, R22, -UR14, R9 ;  /* 0x8000000e16097c23 */ /* 0x000fe20008010009 */
[----:B------:R-:W-:Y:S01]  /*1f700*/  ISETP.GE.AND P4, PT, R28, R205, PT ;  /* 0x000000cd1c00720c */ /* 0x000fe20003f86270 */
[----:B------:R-:W-:Y:S01]  /*1f710*/  VIADD R22, R207, 0xfffffff9 ;  /* 0xfffffff9cf167836 */ /* 0x000fe20000000000 */
[----:B------:R-:W-:Y:S01]  /*1f720*/  ISETP.GE.AND P1, PT, R29, R203, PT ;  /* 0x000000cb1d00720c */ /* 0x000fe20003f26270 */
[C---:B------:R-:W-:Y:S01]  /*1f730*/  FFMA.FTZ R8, R5.reuse, -UR14, R8 ;  /* 0x8000000e05087c23 */ /* 0x040fe20008010008 */
[----:B------:R-:W-:Y:S01]  /*1f740*/  FSEL R136, R136, -INF , P5 ;  /* 0xff80000088887808 */ /* 0x000fe20002800000 */
[----:B------:R-:W-:Y:S01]  /*1f750*/  FFMA.FTZ R145, R5, -UR14, R145 ;  /* 0x8000000e05917c23 */ /* 0x000fe20008010091 */
[----:B------:R-:W-:Y:S02]  /*1f760*/  I2FP.F32.S32 R4, R4 ;  /* 0x0000000400047245 */ /* 0x000fe40000201400 */
[----:B------:R-:W-:Y:S02]  /*1f770*/  IADD3 R26, PT, PT, R207, -0x10, RZ ;  /* 0xfffffff0cf1a7810 */ /* 0x000fe40007ffe0ff */
[----:B------:R-:W-:Y:S01]  /*1f780*/  ISETP.GE.AND P5, PT, R11, R205, PT ;  /* 0x000000cd0b00720c */ /* 0x000fe20003fa6270 */
[----:B------:R-:W-:Y:S01]  /*1f790*/  FFMA.FTZ R13, R4, -UR14, R13 ;  /* 0x8000000e040d7c23 */ /* 0x000fe2000801000d */
[----:B------:R-:W-:Y:S01]  /*1f7a0*/  FSEL R27, R140, -INF , P4 ;  /* 0xff8000008c1b7808 */ /* 0x000fe20002000000 */
[----:B------:R-:W-:Y:S01]  /*1f7b0*/  FFMA.FTZ R19, R4, -UR14, R19 ;  /* 0x8000000e04137c23 */ /* 0x000fe20008010013 */
[----:B------:R-:W-:Y:S02]  /*1f7c0*/  FSEL R139, R139, -INF , P1 ;  /* 0xff8000008b8b7808 */ /* 0x000fe40000800000 */
[----:B------:R-:W-:Y:S02]  /*1f7d0*/  IABS R24, R24 ;  /* 0x0000001800187213 */ /* 0x000fe40000000000 */
[----:B------:R-:W-:Y:S02]  /*1f7e0*/  ISETP.GE.AND P1, PT, R28, R203, PT ;  /* 0x000000cb1c00720c */ /* 0x000fe40003f26270 */
[-C--:B------:R-:W-:Y:S02]  /*1f7f0*/  ISETP.GE.AND P4, PT, R26, R205.reuse, PT ;  /* 0x000000cd1a00720c */ /* 0x080fe40003f86270 */
[----:B------:R-:W-:Y:S02]  /*1f800*/  FSEL R5, R141, -INF , P5 ;  /* 0xff8000008d057808 */ /* 0x000fe40002800000 */
[-C--:B------:R-:W-:Y:S02]  /*1f810*/  ISETP.GE.AND P5, PT, R25, R205.reuse, PT ;  /* 0x000000cd1900720c */ /* 0x080fe40003fa6270 */
[----:B------:R-:W-:Y:S02]  /*1f820*/  IABS R10, R10 ;  /* 0x0000000a000a7213 */ /* 0x000fe40000000000 */
[----:B------:R-:W-:Y:S02]  /*1f830*/  IADD3 R4, PT, PT, R208, -0x29, RZ ;  /* 0xffffffd7d0047810 */ /* 0x000fe40007ffe0ff */
[C---:B------:R-:W-:Y:S02]  /*1f840*/  IADD3 R23, PT, PT, R207.reuse, -0x8, RZ ;  /* 0xfffffff8cf177810 */ /* 0x040fe40007ffe0ff */
[----:B------:R-:W-:Y:S02]  /*1f850*/  I2FP.F32.S32 R24, R24 ;  /* 0x0000001800187245 */ /* 0x000fe40000201400 */
[----:B------:R-:W-:Y:S01]  /*1f860*/  FSEL R217, R12, -INF , P4 ;  /* 0xff8000000cd97808 */ /* 0x000fe20002000000 */
[----:B------:R-:W-:Y:S01]  /*1f870*/  VIADD R12, R207, 0x10 ;  /* 0x00000010cf0c7836 */ /* 0x000fe20000000000 */
[----:B------:R-:W-:Y:S01]  /*1f880*/  FSEL R142, R142, -INF , P1 ;  /* 0xff8000008e8e7808 */ /* 0x000fe20000800000 */
[----:B------:R-:W-:Y:S01]  /*1f890*/  FFMA.FTZ R31, R24, -UR14, R31 ;  /* 0x8000000e181f7c23 */ /* 0x000fe2000801001f */
[----:B------:R-:W-:Y:S02]  /*1f8a0*/  ISETP.GE.AND P1, PT, R22, R205, PT ;  /* 0x000000cd1600720c */ /* 0x000fe40003f26270 */
[----:B------:R-:W-:Y:S02]  /*1f8b0*/  FSEL R173, R13, -INF , P5 ;  /* 0xff8000000dad7808 */ /* 0x000fe40002800000 */
[----:B------:R-:W-:Y:S02]  /*1f8c0*/  I2FP.F32.S32 R10, R10 ;  /* 0x0000000a000a7245 */ /* 0x000fe40000201400 */
[----:B------:R-:W-:Y:S02]  /*1f8d0*/  ISETP.GE.AND P4, PT, R11, R203, PT ;  /* 0x000000cb0b00720c */ /* 0x000fe40003f86270 */
[----:B------:R-:W-:Y:S01]  /*1f8e0*/  IABS R4, R4 ;  /* 0x0000000400047213 */ /* 0x000fe20000000000 */
[C---:B------:R-:W-:Y:S01]  /*1f8f0*/  FFMA.FTZ R149, R10.reuse, -UR14, R21 ;  /* 0x8000000e0a957c23 */ /* 0x040fe20008010015 */
[-C--:B------:R-:W-:Y:S01]  /*1f900*/  ISETP.GE.AND P5, PT, R23, R205.reuse, PT ;  /* 0x000000cd1700720c */ /* 0x080fe20003fa6270 */
[----:B------:R-:W-:Y:S01]  /*1f910*/  FFMA.FTZ R134, R10, -UR14, R134 ;  /* 0x8000000e0a867c23 */ /* 0x000fe20008010086 */
[----:B------:R-:W-:Y:S02]  /*1f920*/  FSEL R24, R143, -INF , P4 ;  /* 0xff8000008f187808 */ /* 0x000fe40002000000 */
[----:B------:R-:W-:Y:S02]  /*1f930*/  FSEL R177, R17, -INF , P1 ;  /* 0xff80000011b17808 */ /* 0x000fe40000800000 */
[----:B------:R-:W-:Y:S02]  /*1f940*/  I2FP.F32.S32 R4, R4 ;  /* 0x0000000400047245 */ /* 0x000fe40000201400 */
[----:B------:R-:W-:Y:S02]  /*1f950*/  ISETP.GE.AND P4, PT, R207, R205, PT ;  /* 0x000000cdcf00720c */ /* 0x000fe40003f86270 */
[-C--:B------:R-:W-:Y:S01]  /*1f960*/  ISETP.GE.AND P1, PT, R25, R203.reuse, PT ;  /* 0x000000cb1900720c */ /* 0x080fe20003f26270 */
[----:B------:R-:W-:Y:S01]  /*1f970*/  FFMA.FTZ R3, R4, -UR14, R3 ;  /* 0x8000000e04037c23 */ /* 0x000fe20008010003 */
[----:B------:R-:W-:Y:S01]  /*1f980*/  FSEL R193, R16, -INF , P5 ;  /* 0xff80000010c17808 */ /* 0x000fe20002800000 */
[----:B------:R-:W-:Y:S01]  /*1f990*/  FFMA.FTZ R151, R4, -UR14, R151 ;  /* 0x8000000e04977c23 */ /* 0x000fe20008010097 */
[-C--:B------:R-:W-:Y:S01]  /*1f9a0*/  ISETP.GE.AND P5, PT, R26, R203.reuse, PT ;  /* 0x000000cb1a00720c */ /* 0x080fe20003fa6270 */
[C---:B------:R-:W-:Y:S01]  /*1f9b0*/  VIADD R16, R207.reuse, 0x8 ;  /* 0x00000008cf107836 */ /* 0x040fe20000000000 */
[----:B------:R-:W-:Y:S02]  /*1f9c0*/  IADD3 R21, PT, PT, R207, 0x1, RZ ;  /* 0x00000001cf157810 */ /* 0x000fe40007ffe0ff */
[----:B------:R-:W-:Y:S02]  /*1f9d0*/  FSEL R175, R15, -INF , P1 ;  /* 0xff8000000faf7808 */ /* 0x000fe40000800000 */
[----:B------:R-:W-:Y:S02]  /*1f9e0*/  FSEL R6, R6, -INF , P4 ;  /* 0xff80000006067808 */ /* 0x000fe40002000000 */
[----:B------:R-:W-:Y:S02]  /*1f9f0*/  ISETP.GE.AND P4, PT, R22, R203, PT ;  /* 0x000000cb1600720c */ /* 0x000fe40003f86270 */
[----:B------:R-:W-:Y:S02]  /*1fa00*/  FSEL R199, R14, -INF , P5 ;  /* 0xff8000000ec77808 */ /* 0x000fe40002800000 */
[-C--:B------:R-:W-:Y:S02]  /*1fa10*/  ISETP.GE.AND P1, PT, R21, R205.reuse, PT ;  /* 0x000000cd1500720c */ /* 0x080fe40003f26270 */
[----:B------:R-:W-:Y:S02]  /*1fa20*/  IADD3 R14, PT, PT, R207, 0x9, RZ ;  /* 0x00000009cf0e7810 */ /* 0x000fe40007ffe0ff */
[----:B------:R-:W-:Y:S02]  /*1fa30*/  IADD3 R4, PT, PT, R208, -0x39, RZ ;  /* 0xffffffc7d0047810 */ /* 0x000fe40007ffe0ff */
[----:B------:R-:W-:Y:S02]  /*1fa40*/  FSEL R163, R3, -INF , P1 ;  /* 0xff80000003a37808 */ /* 0x000fe40000800000 */
[----:B------:R-:W-:Y:S02]  /*1fa50*/  FSEL R179, R19, -INF , P4 ;  /* 0xff80000013b37808 */ /* 0x000fe40002000000 */
[----:B------:R-:W-:Y:S02]  /*1fa60*/  ISETP.GE.AND P4, PT, R14, R205, PT ;  /* 0x000000cd0e00720c */ /* 0x000fe40003f86270 */
[----:B------:R-:W-:Y:S02]  /*1fa70*/  ISETP.GE.AND P1, PT, R23, R203, PT ;  /* 0x000000cb1700720c */ /* 0x000fe40003f26270 */
[----:B------:R-:W-:Y:S02]  /*1fa80*/  IABS R4, R4 ;  /* 0x0000000400047213 */ /* 0x000fe40000000000 */
[----:B------:R-:W-:Y:S02]  /*1fa90*/  IADD3 R3, PT, PT, R207, 0x19, RZ ;  /* 0x00000019cf037810 */ /* 0x000fe40007ffe0ff */
[----:B------:R-:W-:Y:S02]  /*1faa0*/  FSEL R18, R18, -INF , P1 ;  /* 0xff80000012127808 */ /* 0x000fe40000800000 */
[----:B------:R-:W-:Y:S02]  /*1fab0*/  FSEL R155, R9, -INF , P4 ;  /* 0xff800000099b7808 */ /* 0x000fe40002000000 */
[-C--:B------:R-:W-:Y:S02]  /*1fac0*/  ISETP.GE.AND P4, PT, R12, R205.reuse, PT ;  /* 0x000000cd0c00720c */ /* 0x080fe40003f86270 */
[-C--:B------:R-:W-:Y:S02]  /*1fad0*/  ISETP.GE.AND P1, PT, R16, R205.reuse, PT ;  /* 0x000000cd1000720c */ /* 0x080fe40003f26270 */
[----:B------:R-:W-:Y:S02]  /*1fae0*/  FSEL R15, R138, -INF , !P0 ;  /* 0xff8000008a0f7808 */ /* 0x000fe40004000000 */
[----:B------:R-:W-:Y:S02]  /*1faf0*/  I2FP.F32.S32 R4, R4 ;  /* 0x0000000400047245 */ /* 0x000fe40000201400 */
[----:B------:R-:W-:Y:S02]  /*1fb00*/  ISETP.GE.AND P0, PT, R3, R205, PT ;  /* 0x000000cd0300720c */ /* 0x000fe40003f06270 */
[----:B------:R-:W-:Y:S01]  /*1fb10*/  FSEL R8, R8, -INF , P1 ;  /* 0xff80000008087808 */ /* 0x000fe20000800000 */
[C---:B------:R-:W-:Y:S01]  /*1fb20*/  FFMA.FTZ R133, R4.reuse, -UR14, R133 ;  /* 0x8000000e04857c23 */ /* 0x040fe20008010085 */
[----:B------:R-:W-:Y:S01]  /*1fb30*/  FSEL R149, R149, -INF , P4 ;  /* 0xff80000095957808 */ /* 0x000fe20002000000 */
[----:B------:R-:W-:Y:S01]  /*1fb40*/  FFMA.FTZ R147, R4, -UR14, R147 ;  /* 0x8000000e04937c23 */ /* 0x000fe20008010093 */
[-C--:B------:R-:W-:Y:S01]  /*1fb50*/  ISETP.GE.AND P4, PT, R14, R203.reuse, PT ;  /* 0x000000cb0e00720c */ /* 0x080fe20003f86270 */
[----:B------:R-:W-:Y:S01]  /*1fb60*/  VIADD R4, R207, 0x18 ;  /* 0x00000018cf047836 */ /* 0x000fe20000000000 */
[-C--:B------:R-:W-:Y:S02]  /*1fb70*/  ISETP.GE.AND P1, PT, R21, R203.reuse, PT ;  /* 0x000000cb1500720c */ /* 0x080fe40003f26270 */
[----:B------:R-:W-:Y:S02]  /*1fb80*/  FSEL R140, R31, -INF , P0 ;  /* 0xff8000001f8c7808 */ /* 0x000fe40000000000 */
[----:B------:R-:W-:Y:S02]  /*1fb90*/  IADD3 R10, PT, PT, R207, 0x11, RZ ;  /* 0x00000011cf0a7810 */ /* 0x000fe40007ffe0ff */
[-C--:B------:R-:W-:Y:S02]  /*1fba0*/  ISETP.GE.AND P0, PT, R3, R203.reuse, PT ;  /* 0x000000cb0300720c */ /* 0x080fe40003f06270 */
[----:B------:R-:W-:Y:S02]  /*1fbb0*/  ISETP.GE.AND P5, PT, R207, R203, PT ;  /* 0x000000cbcf00720c */ /* 0x000fe40003fa6270 */
[----:B------:R-:W-:Y:S02]  /*1fbc0*/  FSEL R20, R20, -INF , P1 ;  /* 0xff80000014147808 */ /* 0x000fe40000800000 */
[----:B------:R-:W-:Y:S02]  /*1fbd0*/  FSEL R151, R151, -INF , P4 ;  /* 0xff80000097977808 */ /* 0x000fe40002000000 */
[C---:B------:R-:W-:Y:S02]  /*1fbe0*/  ISETP.GE.AND P1, PT, R10.reuse, R205, PT ;  /* 0x000000cd0a00720c */ /* 0x040fe40003f26270 */
        /* <DEDUP_REMOVED lines=8> */
[----:B------:R-:W-:Y:S02]  /*1fc70*/  ISETP.GE.AND P1, PT, R4, R205, PT ;  /* 0x000000cd0400720c */ /* 0x000fe40003f26270 */
[----:B------:R-:W-:Y:S02]  /*1fc80*/  FSEL R153, R153, -INF , P5 ;  /* 0xff80000099997808 */ /* 0x000fe40002800000 */
[----:B------:R-:W-:Y:S02]  /*1fc90*/  FSEL R9, R142, -INF , !P0 ;  /* 0xff8000008e097808 */ /* 0x000fe40004000000 */
[-C--:B------:R-:W-:Y:S02]  /*1fca0*/  ISETP.GE.AND P5, PT, R12, R203.reuse, PT ;  /* 0x000000cb0c00720c */ /* 0x080fe40003fa6270 */
[----:B------:R-:W-:Y:S02]  /*1fcb0*/  ISETP.GE.AND P0, PT, R22, R204, PT ;  /* 0x000000cc1600720c */ /* 0x000fe40003f06270 */
[----:B------:R-:W-:Y:S02]  /*1fcc0*/  FSEL R13, R139, -INF , !P4 ;  /* 0xff8000008b0d7808 */ /* 0x000fe40006000000 */
[----:B------:R-:W-:Y:S02]  /*1fcd0*/  FSEL R141, R32, -INF , P1 ;  /* 0xff800000208d7808 */ /* 0x000fe40000800000 */
[----:B------:R-:W-:Y:S02]  /*1fce0*/  ISETP.GE.AND P1, PT, R4, R203, PT ;  /* 0x000000cb0400720c */ /* 0x000fe40003f26270 */
[----:B------:R-:W-:Y:S02]  /*1fcf0*/  ISETP.GE.AND P4, PT, R26, R202, PT ;  /* 0x000000ca1a00720c */ /* 0x000fe40003f86270 */
[----:B------:R-:W-:Y:S02]  /*1fd00*/  FSEL R145, R145, -INF , P5 ;  /* 0xff80000091917808 */ /* 0x000fe40002800000 */
[----:B------:R-:W-:Y:S02]  /*1fd10*/  FSEL R177, R177, -INF , !P0 ;  /* 0xff800000b1b17808 */ /* 0x000fe40004000000 */
[-C--:B------:R-:W-:Y:S02]  /*1fd20*/  ISETP.GE.AND P5, PT, R29, R204.reuse, PT ;  /* 0x000000cc1d00720c */ /* 0x080fe40003fa6270 */
[-C--:B------:R-:W-:Y:S02]  /*1fd30*/  ISETP.GE.AND P0, PT, R21, R204.reuse, PT ;  /* 0x000000cc1500720c */ /* 0x080fe40003f06270 */
[----:B------:R-:W-:Y:S02]  /*1fd40*/  FSEL R19, R136, -INF , !P6 ;  /* 0xff80000088137808 */ /* 0x000fe40007000000 */
[----:B------:R-:W-:Y:S02]  /*1fd50*/  FSEL R134, R134, -INF , P1 ;  /* 0xff80000086867808 */ /* 0x000fe40000800000 */
[----:B------:R-:W-:Y:S02]  /*1fd60*/  FSEL R199, R199, -INF , !P4 ;  /* 0xff800000c7c77808 */ /* 0x000fe40006000000 */
[-C--:B------:R-:W-:Y:S02]  /*1fd70*/  ISETP.GE.AND P6, PT, R11, R204.reuse, PT ;  /* 0x000000cc0b00720c */ /* 0x080fe40003fc6270 */
[-C--:B------:R-:W-:Y:S02]  /*1fd80*/  ISETP.GE.AND P1, PT, R28, R204.reuse, PT ;  /* 0x000000cc1c00720c */ /* 0x080fe40003f26270 */
[-C--:B------:R-:W-:Y:S02]  /*1fd90*/  ISETP.GE.AND P4, PT, R207, R204.reuse, PT ;  /* 0x000000cccf00720c */ /* 0x080fe40003f86270 */
[----:B------:R-:W-:Y:S02]  /*1fda0*/  FSEL R163, R163, -INF , !P0 ;  /* 0xff800000a3a37808 */ /* 0x000fe40004000000 */
[----:B------:R-:W-:Y:S02]  /*1fdb0*/  FSEL R17, R137, -INF , !P5 ;  /* 0xff80000089117808 */ /* 0x000fe40006800000 */
[----:B------:R-:W-:Y:S02]  /*1fdc0*/  ISETP.GE.AND P0, PT, R16, R204, PT ;  /* 0x000000cc1000720c */ /* 0x000fe40003f06270 */
[----:B------:R-:W-:Y:S02]  /*1fdd0*/  ISETP.GE.AND P5, PT, R11, R202, PT ;  /* 0x000000ca0b00720c */ /* 0x000fe40003fa6270 */
[----:B------:R-:W-:Y:S02]  /*1fde0*/  FSEL R5, R5, -INF , !P6 ;  /* 0xff80000005057808 */ /* 0x000fe40007000000 */
[----:B------:R-:W-:Y:S02]  /*1fdf0*/  FSEL R11, R27, -INF , !P1 ;  /* 0xff8000001b0b7808 */ /* 0x000fe40004800000 */
[-C--:B------:R-:W-:Y:S02]  /*1fe00*/  ISETP.GE.AND P6, PT, R25, R204.reuse, PT ;  /* 0x000000cc1900720c */ /* 0x080fe40003fc6270 */
[----:B------:R-:W-:Y:S02]  /*1fe10*/  FSEL R189, R6, -INF , !P4 ;  /* 0xff80000006bd7808 */ /* 0x000fe40006000000 */
[----:B------:R-:W-:Y:S02]  /*1fe20*/  ISETP.GE.AND P1, PT, R26, R204, PT ;  /* 0x000000cc1a00720c */ /* 0x000fe40003f26270 */
[----:B------:R-:W-:Y:S02]  /*1fe30*/  FMNMX3.FTZ R6, R0, R19, R17, !PT ;  /* 0x0000001300067276 */ /* 0x000fe40007810011 */
[----:B------:R-:W-:Y:S02]  /*1fe40*/  FSEL R157, R8, -INF , !P0 ;  /* 0xff800000089d7808 */ /* 0x000fe40004000000 */
[C---:B------:R-:W-:Y:S01]  /*1fe50*/  ISETP.GE.AND P0, PT, R207.reuse, R202, PT ;  /* 0x000000cacf00720c */ /* 0x040fe20003f06270 */
[----:B------:R-:W-:Y:S01]  /*1fe60*/  VIADD R207, R207, 0xffffffc0 ;  /* 0xffffffc0cfcf7836 */ /* 0x000fe20000000000 */
[----:B------:R-:W-:Y:S02]  /*1fe70*/  FSEL R173, R173, -INF , !P6 ;  /* 0xff800000adad7808 */ /* 0x000fe40007000000 */
[----:B------:R-:W-:Y:S02]  /*1fe80*/  FSEL R217, R217, -INF , !P1 ;  /* 0xff800000d9d97808 */ /* 0x000fe40004800000 */
[----:B------:R-:W-:Y:S02]  /*1fe90*/  ISETP.GE.AND P6, PT, R23, R204, PT ;  /* 0x000000cc1700720c */ /* 0x000fe40003fc6270 */
[----:B------:R-:W-:Y:S02]  /*1fea0*/  FMNMX3.FTZ R6, R6, R11, R5, !PT ;  /* 0x0000000b06067276 */ /* 0x000fe40007810005 */
[----:B------:R-:W-:Y:S02]  /*1feb0*/  FMNMX3.FTZ R8, R2, R15, R13, !PT ;  /* 0x0000000f02087276 */ /* 0x000fe4000781000d */
[-C--:B------:R-:W-:Y:S02]  /*1fec0*/  ISETP.GE.AND P1, PT, R25, R202.reuse, PT ;  /* 0x000000ca1900720c */ /* 0x080fe40003f26270 */
[----:B------:R-:W-:Y:S02]  /*1fed0*/  FSEL R7, R24, -INF , !P5 ;  /* 0xff80000018077808 */ /* 0x000fe40006800000 */
[----:B------:R-:W-:Y:S02]  /*1fee0*/  FSEL R161, R161, -INF , !P0 ;  /* 0xff800000a1a17808 */ /* 0x000fe40004000000 */
[-C--:B------:R-:W-:Y:S02]  /*1fef0*/  ISETP.GE.AND P5, PT, R23, R202.reuse, PT ;  /* 0x000000ca1700720c */ /* 0x080fe40003fa6270 */
[----:B------:R-:W-:Y:S02]  /*1ff00*/  ISETP.GE.AND P4, PT, R16, R202, PT ;  /* 0x000000ca1000720c */ /* 0x000fe40003f86270 */
        /* <DEDUP_REMOVED lines=17> */
[----:B------:R-:W-:Y:S02]  /*20020*/  FSEL R155, R155, -INF , !P5 ;  /* 0xff8000009b9b7808 */ /* 0x000fe40006800000 */
[-C--:B------:R-:W-:Y:S02]  /*20030*/  ISETP.GE.AND P5, PT, R12, R204.reuse, PT ;  /* 0x000000cc0c00720c */ /* 0x080fe40003fa6270 */
[----:B------:R-:W-:Y:S02]  /*20040*/  FMNMX3.FTZ R6, R6, R189, R163, !PT ;  /* 0x000000bd06067276 */ /* 0x000fe400078100a3 */
[----:B------:R-:W-:Y:S02]  /*20050*/  FSEL R159, R20, -INF , !P1 ;  /* 0xff800000149f7808 */ /* 0x000fe40004800000 */
[----:B------:R-:W-:Y:S02]  /*20060*/  FMNMX3.FTZ R4, R4, R191, R179, !PT ;  /* 0x000000bf04047276 */ /* 0x000fe400078100b3 */
[----:B------:R-:W-:Y:S02]  /*20070*/  FSEL R151, R151, -INF , !P6 ;  /* 0xff80000097977808 */ /* 0x000fe40007000000 */
[----:B------:R-:W-:Y:S02]  /*20080*/  FSEL R149, R149, -INF , !P5 ;  /* 0xff80000095957808 */ /* 0x000fe40006800000 */
[----:B------:R-:W-:Y:S02]  /*20090*/  FMNMX3.FTZ R6, R6, R157, R155, !PT ;  /* 0x0000009d06067276 */ /* 0x000fe4000781009b */
[----:B------:R-:W-:Y:S02]  /*200a0*/  ISETP.GE.AND P6, PT, R3, R204, PT ;  /* 0x000000cc0300720c */ /* 0x000fe40003fc6270 */
[-C--:B------:R-:W-:Y:S02]  /*200b0*/  ISETP.GE.AND P1, PT, R12, R202.reuse, PT ;  /* 0x000000ca0c00720c */ /* 0x080fe40003f26270 */
        /* <DEDUP_REMOVED lines=396> */
.L_x_6839:
        /* <DEDUP_REMOVED lines=263> */
.L_x_6845:
[----:B------:R-:W-:Y:S05]  /*229f0*/  BSYNC.RECONVERGENT B0 ;  /* 0x0000000000007941 */ /* 0x000fea0003800200 */
.L_x_6844:
        /* <DEDUP_REMOVED lines=21> */
.L_x_6847:
[----:B------:R-:W-:Y:S05]  /*22b50*/  BSYNC.RECONVERGENT B0 ;  /* 0x0000000000007941 */ /* 0x000fea0003800200 */
.L_x_6846:
        /* <DEDUP_REMOVED lines=20> */
.L_x_6849:
[----:B------:R-:W-:Y:S05]  /*22ca0*/  BSYNC.RECONVERGENT B0 ;  /* 0x0000000000007941 */ /* 0x000fea0003800200 */
.L_x_6848:
        /* <DEDUP_REMOVED lines=19> */
.L_x_6851:
[----:B------:R-:W-:Y:S05]  /*22de0*/  BSYNC.RECONVERGENT B0 ;  /* 0x0000000000007941 */ /* 0x000fea0003800200 */
.L_x_6850:
        /* <DEDUP_REMOVED lines=18> */
.L_x_6853:
[----:B------:R-:W-:Y:S05]  /*22f10*/  BSYNC.RECONVERGENT B0 ;  /* 0x0000000000007941 */ /* 0x000fea0003800200 */
.L_x_6852:
        /* <DEDUP_REMOVED lines=19> */
.L_x_6855:
[----:B------:R-:W-:Y:S05]  /*23050*/  BSYNC.RECONVERGENT B0 ;  /* 0x0000000000007941 */ /* 0x000fea0003800200 */
.L_x_6854:
        /* <DEDUP_REMOVED lines=19> */
.L_x_6857:
[----:B------:R-:W-:Y:S05]  /*23190*/  BSYNC.RECONVERGENT B0 ;  /* 0x0000000000007941 */ /* 0x000fea0003800200 */
.L_x_6856:
        /* <DEDUP_REMOVED lines=18> */
.L_x_6859:
[----:B------:R-:W-:Y:S05]  /*232c0*/  BSYNC.RECONVERGENT B0 ;  /* 0x0000000000007941 */ /* 0x000fea0003800200 */
.L_x_6858:
        /* <DEDUP_REMOVED lines=19> */
.L_x_6860:
        /* <DEDUP_REMOVED lines=16> */
.L_x_6936:


//--------------------- .nv.shared._ZN5flash32flash_fwd_splitkv_combine_kernelI23Flash_fwd_kernel_traitsILi192ELi64ELi64ELi4ELb0ELb0EN7cutlass6half_tE19Flash_kernel_traitsILi192ELi64ELi64ELi4ES3_EELi8ELi7ELb0EEEvNS_16Flash_fwd_paramsE --------------------------
	.section	.nv.shared._ZN5flash32flash_fwd_splitkv_combine_kernelI23Flash_fwd_kernel_traitsILi192ELi64ELi64ELi4ELb0ELb0EN7cutlass6half_tE19Flash_kernel_traitsILi192ELi64ELi64ELi4ES3_EELi8ELi7ELb0EEEvNS_16Flash_fwd_paramsE,"aw",@nobits
	.sectionflags	@""
	.align	16
.nv.shared._ZN5flash32flash_fwd_splitkv_combine_kernelI23Flash_fwd_kernel_traitsILi192ELi64ELi64ELi4ELb0ELb0EN7cutlass6half_tE19Flash_kernel_traitsILi192ELi64ELi64ELi4ES3_EELi8ELi7ELb0EEEvNS_16Flash_fwd_paramsE:
	.zero		5632


//--------------------- .nv.shared.reserved.0     --------------------------
	.section	.nv.shared.reserved.0,"aw",@nobits
	.weak		__nv_reservedSMEM_offset_0_alias
	.size		__nv_reservedSMEM_offset_0_alias, 0, 64
	.other		__nv_reservedSMEM_offset_0_alias,@"STO_CUDA_RESERVED_SHARED STV_DEFAULT"
__nv_reservedSMEM_offset_0_alias:
	.zero		0
	.zero		64


//--------------------- .nv.global                --------------------------
	.section	.nv.global,"aw",@nobits
.nv.global:
	.type		_ZN72_INTERNAL_35b72431_36_flash_fwd_split_hdim192_fp16_sm80_cu_60c5005d_27644cute1_E,@object
	.size		_ZN72_INTERNAL_35b72431_36_flash_fwd_split_hdim192_fp16_sm80_cu_60c5005d_27644cute1_E,(_ZN72_INTERNAL_35b72431_36_flash_fwd_split_hdim192_fp16_sm80_cu_60c5005d_27644cuda3std3__45__cpo6cbeginE - _ZN72_INTERNAL_35b72431_36_flash_fwd_split_hdim192_fp16_sm80_cu_60c5005d_27644cute1_E)
_ZN72_INTERNAL_35b72431_36_flash_fwd_split_hdim192_fp16_sm80_cu_60c5005d_27644cute1_E:
	.zero		1
	.type		_ZN72_INTERNAL_35b72431_36_flash_fwd_split_hdim192_fp16_sm80_cu_60c5005d_27644cuda3std3__45__cpo6cbeginE,@object
	.size		_ZN72_INTERNAL_35b72431_36_flash_fwd_split_hdim192_fp16_sm80_cu_60c5005d_27644cuda3std3__45__cpo6cbeginE,(_ZN72_INTERNAL_35b72431_36_flash_fwd_split_hdim192_fp16_sm80_cu_60c5005d_27644cuda3std3__48in_placeE - _ZN72_INTERNAL_35b72431_36_flash_fwd_split_hdim192_fp16_sm80_cu_60c5005d_27644cuda3std3__45__cpo6cbeginE)
_ZN72_INTERNAL_35b72431_36_flash_fwd_split_hdim192_fp16_sm80_cu_60c5005d_27644cuda3std3__45__cpo6cbeginE:
	.zero		1
	.type		_ZN72_INTERNAL_35b72431_36_flash_fwd_split_hdim192_fp16_sm80_cu_60c5005d_27644cuda3std3__48in_placeE,@object
	.size		_ZN72_INTERNAL_35b72431_36_flash_fwd_split_hdim192_fp16_sm80_cu_60c5005d_27644cuda3std3__48in_placeE,(_ZN72_INTERNAL_35b72431_36_flash_fwd_split_hdim192_fp16_sm80_cu_60c5005d_27644cuda3std6ranges3__45__cpo9iter_moveE - _ZN72_INTERNAL_35b72431_36_flash_fwd_split_hdim192_fp16_sm80_cu_60c5005d_27644cuda3std3__48in_placeE)
_ZN72_INTERNAL_35b72431_36_flash_fwd_split_hdim192_fp16_sm80_cu_60c5005d_27644cuda3std3__48in_placeE:
	.zero		1
	.type		_ZN72_INTERNAL_35b72431_36_flash_fwd_split_hdim192_fp16_sm80_cu_60c5005d_27644cuda3std6ranges3__45__cpo9iter_moveE,@object
	.size		_ZN72_INTERNAL_35b72431_36_flash_fwd_split_hdim192_fp16_sm80_cu_60c5005d_27644cuda3std6ranges3__45__cpo9iter_moveE,(_ZN72_INTERNAL_35b72431_36_flash_fwd_split_hdim192_fp16_sm80_cu_60c5005d_27644cuda3std3__45__cpo5beginE - _ZN72_INTERNAL_35b72431_36_flash_fwd_split_hdim192_fp16_sm80_cu_60c5005d_27644cuda3std6ranges3__45__cpo9iter_moveE)
_ZN72_INTERNAL_35b72431_36_flash_fwd_split_hdim192_fp16_sm80_cu_60c5005d_27644cuda3std6ranges3__45__cpo9iter_moveE:
	.zero		1
	.type		_ZN72_INTERNAL_35b72431_36_flash_fwd_split_hdim192_fp16_sm80_cu_60c5005d_27644cuda3std3__45__cpo5beginE,@object
	.size		_ZN72_INTERNAL_35b72431_36_flash_fwd_split_hdim192_fp16_sm80_cu_60c5005d_27644cuda3std3__45__cpo5beginE,(_ZN72_INTERNAL_35b72431_36_flash_fwd_split_hdim192_fp16_sm80_cu_60c5005d_27644cuda3std3__474_GLOBAL__N__35b72431_36_flash_fwd_split_hdim192_fp16_sm80_cu_60c5005d_27646ignoreE - _ZN72_INTERNAL_35b72431_36_flash_fwd_split_hdim192_fp16_sm80_cu_60c5005d_27644cuda3std3__45__cpo5beginE)
_ZN72_INTERNAL_35b72431_36_flash_fwd_split_hdim192_fp16_sm80_cu_60c5005d_27644cuda3std3__45__cpo5beginE:
	.zero		1
	.type		_ZN72_INTERNAL_35b72431_36_flash_fwd_split_hdim192_fp16_sm80_cu_60c5005d_27644cuda3std3__474_GLOBAL__N__35b72431_36_flash_fwd_split_hdim192_fp16_sm80_cu_60c5005d_27646ignoreE,@object
	.size		_ZN72_INTERNAL_35b72431_36_flash_fwd_split_hdim192_fp16_sm80_cu_60c5005d_27644cuda3std3__474_GLOBAL__N__35b72431_36_flash_fwd_split_hdim192_fp16_sm80_cu_60c5005d_27646ignoreE,(_ZN72_INTERNAL_35b72431_36_flash_fwd_split_hdim192_fp16_sm80_cu_60c5005d_27644cute7productE - _ZN72_INTERNAL_35b72431_36_flash_fwd_split_hdim192_fp16_sm80_cu_60c5005d_27644cuda3std3__474_GLOBAL__N__35b72431_36_flash_fwd_split_hdim192_fp16_sm80_cu_60c5005d_27646ignoreE)
_ZN72_INTERNAL_35b72431_36_flash_fwd_split_hdim192_fp16_sm80_cu_60c5005d_27644cuda3std3__474_GLOBAL__N__35b72431_36_flash_fwd_split_hdim192_fp16_sm80_cu_60c5005d_27646ignoreE:
	.zero		1
	.type		_ZN72_INTERNAL_35b72431_36_flash_fwd_split_hdim192_fp16_sm80_cu_60c5005d_27644cute7productE,@object
	.size		_ZN72_INTERNAL_35b72431_36_flash_fwd_split_hdim192_fp16_sm80_cu_60c5005d_27644cute7productE,(_ZN72_INTERNAL_35b72431_36_flash_fwd_split_hdim192_fp16_sm80_cu_60c5005d_27644cuda3std3__45__cpo3endE - _ZN72_INTERNAL_35b72431_36_flash_fwd_split_hdim192_fp16_sm80_cu_60c5005d_27644cute7productE)
_ZN72_INTERNAL_35b72431_36_flash_fwd_split_hdim192_fp16_sm80_cu_60c5005d_27644cute7productE:
	.zero		1
	.type		_ZN72_INTERNAL_35b72431_36_flash_fwd_split_hdim192_fp16_sm80_cu_60c5005d_27644cuda3std3__45__cpo3endE,@object
	.size		_ZN72_INTERNAL_35b72431_36_flash_fwd_split_hdim192_fp16_sm80_cu_60c5005d_27644cuda3std3__45__cpo3endE,(_ZN72_INTERNAL_35b72431_36_flash_fwd_split_hdim192_fp16_sm80_cu_60c5005d_27644cuda3std3__419piecewise_constructE - _ZN72_INTERNAL_35b72431_36_flash_fwd_split_hdim192_fp16_sm80_cu_60c5005d_27644cuda3std3__45__cpo3endE)
_ZN72_INTERNAL_35b72431_36_flash_fwd_split_hdim192_fp16_sm80_cu_60c5005d_27644cuda3std3__45__cpo3endE:
	.zero		1
	.type		_ZN72_INTERNAL_35b72431_36_flash_fwd_split_hdim192_fp16_sm80_cu_60c5005d_27644cuda3std3__419piecewise_constructE,@object
	.size		_ZN72_INTERNAL_35b72431_36_flash_fwd_split_hdim192_fp16_sm80_cu_60c5005d_27644cuda3std3__419piecewise_constructE,(_ZN72_INTERNAL_35b72431_36_flash_fwd_split_hdim192_fp16_sm80_cu_60c5005d_27644cuda3std3__45__cpo4cendE - _ZN72_INTERNAL_35b72431_36_flash_fwd_split_hdim192_fp16_sm80_cu_60c5005d_27644cuda3std3__419piecewise_constructE)
_ZN72_INTERNAL_35b72431_36_flash_fwd_split_hdim192_fp16_sm80_cu_60c5005d_27644cuda3std3__419piecewise_constructE:
	.zero		1
	.type		_ZN72_INTERNAL_35b72431_36_flash_fwd_split_hdim192_fp16_sm80_cu_60c5005d_27644cuda3std3__45__cpo4cendE,@object
	.size		_ZN72_INTERNAL_35b72431_36_flash_fwd_split_hdim192_fp16_sm80_cu_60c5005d_27644cuda3std3__45__cpo4cendE,(_ZN72_INTERNAL_35b72431_36_flash_fwd_split_hdim192_fp16_sm80_cu_60c5005d_27644cuda3std6ranges3__45__cpo4swapE - _ZN72_INTERNAL_35b72431_36_flash_fwd_split_hdim192_fp16_sm80_cu_60c5005d_27644cuda3std3__45__cpo4cendE)
_ZN72_INTERNAL_35b72431_36_flash_fwd_split_hdim192_fp16_sm80_cu_60c5005d_27644cuda3std3__45__cpo4cendE:
	.zero		1
	.type		_ZN72_INTERNAL_35b72431_36_flash_fwd_split_hdim192_fp16_sm80_cu_60c5005d_27644cuda3std6ranges3__45__cpo4swapE,@object
	.size		_ZN72_INTERNAL_35b72431_36_flash_fwd_split_hdim192_fp16_sm80_cu_60c5005d_27644cuda3std6ranges3__45__cpo4swapE,(.L_7 - _ZN72_INTERNAL_35b72431_36_flash_fwd_split_hdim192_fp16_sm80_cu_60c5005d_27644cuda3std6ranges3__45__cpo4swapE)
_ZN72_INTERNAL_35b72431_36_flash_fwd_split_hdim192_fp16_sm80_cu_60c5005d_27644cuda3std6ranges3__45__cpo4swapE:
	.zero		1
.L_7:


//--------------------- .nv.shared._ZN5flash32flash_fwd_splitkv_combine_kernelI23Flash_fwd_kernel_traitsILi192ELi64ELi64ELi4ELb0ELb0EN7cutlass6half_tE19Flash_kernel_traitsILi192ELi64ELi64ELi4ES3_EELi8ELi6ELb0EEEvNS_16Flash_fwd_paramsE --------------------------
	.section	.nv.shared._ZN5flash32flash_fwd_splitkv_combine_kernelI23Flash_fwd_kernel_traitsILi192ELi64ELi64ELi4ELb0ELb0EN7cutlass6half_tE19Flash_kernel_traitsILi192ELi64ELi64ELi4ES3_EELi8ELi6ELb0EEEvNS_16Flash_fwd_paramsE,"aw",@nobits
	.sectionflags	@""
	.align	16
.nv.shared._ZN5flash32flash_fwd_splitkv_combine_kernelI23Flash_fwd_kernel_traitsILi192ELi64ELi64ELi4ELb0ELb0EN7cutlass6half_tE19Flash_kernel_traitsILi192ELi64ELi64ELi4ES3_EELi8ELi6ELb0EEEvNS_16Flash_fwd_paramsE:
	.zero		3328


//--------------------- .nv.shared._ZN5flash32flash_fwd_splitkv_combine_kernelI23Flash_fwd_kernel_traitsILi192ELi64ELi64ELi4ELb0ELb0EN7cutlass6half_tE19Flash_kernel_traitsILi192ELi64ELi64ELi4ES3_EELi8ELi5ELb0EEEvNS_16Flash_fwd_paramsE --------------------------
	.section	.nv.shared._ZN5flash32flash_fwd_splitkv_combine_kernelI23Flash_fwd_kernel_traitsILi192ELi64ELi64ELi4ELb0ELb0EN7cutlass6half_tE19Flash_kernel_traitsILi192ELi64ELi64ELi4ES3_EELi8ELi5ELb0EEEvNS_16Flash_fwd_paramsE,"aw",@nobits
	.sectionflags	@""
	.align	16
.nv.shared._ZN5flash32flash_fwd_splitkv_combine_kernelI23Flash_fwd_kernel_traitsILi192ELi64ELi64ELi4ELb0ELb0EN7cutlass6half_tE19Flash_kernel_traitsILi192ELi64ELi64ELi4ES3_EELi8ELi5ELb0EEEvNS_16Flash_fwd_paramsE:
	.zero		2176


//--------------------- .nv.shared._ZN5flash32flash_fwd_splitkv_combine_kernelI23Flash_fwd_kernel_traitsILi192ELi64ELi64ELi4ELb0ELb0EN7cutlass6half_tE19Flash_kernel_traitsILi192ELi64ELi64ELi4ES3_EELi8ELi4ELb0EEEvNS_16Flash_fwd_paramsE --------------------------
	.section	.nv.shared._ZN5flash32flash_fwd_splitkv_combine_kernelI23Flash_fwd_kernel_traitsILi192ELi64ELi64ELi4ELb0ELb0EN7cutlass6half_tE19Flash_kernel_traitsILi192ELi64ELi64ELi4ES3_EELi8ELi4ELb0EEEvNS_16Flash_fwd_paramsE,"aw",@nobits
	.sectionflags	@""
	.align	16
.nv.shared._ZN5flash32flash_fwd_splitkv_combine_kernelI23Flash_fwd_kernel_traitsILi192ELi64ELi64ELi4ELb0ELb0EN7cutlass6half_tE19Flash_kernel_traitsILi192ELi64ELi64ELi4ES3_EELi8ELi4ELb0EEEvNS_16Flash_fwd_paramsE:
	.zero		1600


//--------------------- .nv.shared._ZN5flash32flash_fwd_splitkv_combine_kernelI23Flash_fwd_kernel_traitsILi192ELi64ELi64ELi4ELb0ELb0EN7cutlass6half_tE19Flash_kernel_traitsILi192ELi64ELi64ELi4ES3_EELi8ELi3ELb0EEEvNS_16Flash_fwd_paramsE --------------------------
	.section	.nv.shared._ZN5flash32flash_fwd_splitkv_combine_kernelI23Flash_fwd_kernel_traitsILi192ELi64ELi64ELi4ELb0ELb0EN7cutlass6half_tE19Flash_kernel_traitsILi192ELi64ELi64ELi4ES3_EELi8ELi3ELb0EEEvNS_16Flash_fwd_paramsE,"aw",@nobits
	.sectionflags	@""
	.align	16
.nv.shared._ZN5flash32flash_fwd_splitkv_combine_kernelI23Flash_fwd_kernel_traitsILi192ELi64ELi64ELi4ELb0ELb0EN7cutlass6half_tE19Flash_kernel_traitsILi192ELi64ELi64ELi4ES3_EELi8ELi3ELb0EEEvNS_16Flash_fwd_paramsE:
	.zero		1312


//--------------------- .nv.shared._ZN5flash32flash_fwd_splitkv_combine_kernelI23Flash_fwd_kernel_traitsILi192ELi64ELi64ELi4ELb0ELb0EN7cutlass6half_tE19Flash_kernel_traitsILi192ELi64ELi64ELi4ES3_EELi8ELi2ELb0EEEvNS_16Flash_fwd_paramsE --------------------------
	.section	.nv.shared._ZN5flash32flash_fwd_splitkv_combine_kernelI23Flash_fwd_kernel_traitsILi192ELi64ELi64ELi4ELb0ELb0EN7cutlass6half_tE19Flash_kernel_traitsILi192ELi64ELi64ELi4ES3_EELi8ELi2ELb0EEEvNS_16Flash_fwd_paramsE,"aw",@nobits
	.sectionflags	@""
	.align	16
.nv.shared._ZN5flash32flash_fwd_splitkv_combine_kernelI23Flash_fwd_kernel_traitsILi192ELi64ELi64ELi4ELb0ELb0EN7cutlass6half_tE19Flash_kernel_traitsILi192ELi64ELi64ELi4ES3_EELi8ELi2ELb0EEEvNS_16Flash_fwd_paramsE:
	.zero		1168


//--------------------- .nv.shared._ZN5flash32flash_fwd_splitkv_combine_kernelI23Flash_fwd_kernel_traitsILi192ELi64ELi64ELi4ELb0ELb0EN7cutlass6half_tE19Flash_kernel_traitsILi192ELi64ELi64ELi4ES3_EELi8ELi1ELb0EEEvNS_16Flash_fwd_paramsE --------------------------
	.section	.nv.shared._ZN5flash32flash_fwd_splitkv_combine_kernelI23Flash_fwd_kernel_traitsILi192ELi64ELi64ELi4ELb0ELb0EN7cutlass6half_tE19Flash_kernel_traitsILi192ELi64ELi64ELi4ES3_EELi8ELi1ELb0EEEvNS_16Flash_fwd_paramsE,"aw",@nobits
	.sectionflags	@""
	.align	16
.nv.shared._ZN5flash32flash_fwd_splitkv_combine_kernelI23Flash_fwd_kernel_traitsILi192ELi64ELi64ELi4ELb0ELb0EN7cutlass6half_tE19Flash_kernel_traitsILi192ELi64ELi64ELi4ES3_EELi8ELi1ELb0EEEvNS_16Flash_fwd_paramsE:
	.zero		1104


//--------------------- .nv.shared._ZN5flash32flash_fwd_splitkv_combine_kernelI23Flash_fwd_kernel_traitsILi192ELi64ELi64ELi4ELb0ELb0EN7cutlass6half_tE19Flash_kernel_traitsILi192ELi64ELi64ELi4ES3_EELi8ELi7ELb1EEEvNS_16Flash_fwd_paramsE --------------------------
	.section	.nv.shared._ZN5flash32flash_fwd_splitkv_combine_kernelI23Flash_fwd_kernel_traitsILi192ELi64ELi64ELi4ELb0ELb0EN7cutlass6half_tE19Flash_kernel_traitsILi192ELi64ELi64ELi4ES3_EELi8ELi7ELb1EEEvNS_16Flash_fwd_paramsE,"aw",@nobits
	.sectionflags	@""
	.align	16
.nv.shared._ZN5flash32flash_fwd_splitkv_combine_kernelI23Flash_fwd_kernel_traitsILi192ELi64ELi64ELi4ELb0ELb0EN7cutlass6half_tE19Flash_kernel_traitsILi192ELi64ELi64ELi4ES3_EELi8ELi7ELb1EEEvNS_16Flash_fwd_paramsE:
	.zero		5632


//--------------------- .nv.shared._ZN5flash32flash_fwd_splitkv_combine_kernelI23Flash_fwd_kernel_traitsILi192ELi64ELi64ELi4ELb0ELb0EN7cutlass6half_tE19Flash_kernel_traitsILi192ELi64ELi64ELi4ES3_EELi8ELi6ELb1EEEvNS_16Flash_fwd_paramsE --------------------------
	.section	.nv.shared._ZN5flash32flash_fwd_splitkv_combine_kernelI23Flash_fwd_kernel_traitsILi192ELi64ELi64ELi4ELb0ELb0EN7cutlass6half_tE19Flash_kernel_traitsILi192ELi64ELi64ELi4ES3_EELi8ELi6ELb1EEEvNS_16Flash_fwd_paramsE,"aw",@nobits
	.sectionflags	@""
	.align	16
.nv.shared._ZN5flash32flash_fwd_splitkv_combine_kernelI23Flash_fwd_kernel_traitsILi192ELi64ELi64ELi4ELb0ELb0EN7cutlass6half_tE19Flash_kernel_traitsILi192ELi64ELi64ELi4ES3_EELi8ELi6ELb1EEEvNS_16Flash_fwd_paramsE:
	.zero		3328


//--------------------- .nv.shared._ZN5flash32flash_fwd_splitkv_combine_kernelI23Flash_fwd_kernel_traitsILi192ELi64ELi64ELi4ELb0ELb0EN7cutlass6half_tE19Flash_kernel_traitsILi192ELi64ELi64ELi4ES3_EELi8ELi5ELb1EEEvNS_16Flash_fwd_paramsE --------------------------
	.section	.nv.shared._ZN5flash32flash_fwd_splitkv_combine_kernelI23Flash_fwd_kernel_traitsILi192ELi64ELi64ELi4ELb0ELb0EN7cutlass6half_tE19Flash_kernel_traitsILi192ELi64ELi64ELi4ES3_EELi8ELi5ELb1EEEvNS_16Flash_fwd_paramsE,"aw",@nobits
	.sectionflags	@""
	.align	16
.nv.shared._ZN5flash32flash_fwd_splitkv_combine_kernelI23Flash_fwd_kernel_traitsILi192ELi64ELi64ELi4ELb0ELb0EN7cutlass6half_tE19Flash_kernel_traitsILi192ELi64ELi64ELi4ES3_EELi8ELi5ELb1EEEvNS_16Flash_fwd_paramsE:
	.zero		2176


//--------------------- .nv.shared._ZN5flash32flash_fwd_splitkv_combine_kernelI23Flash_fwd_kernel_traitsILi192ELi64ELi64ELi4ELb0ELb0EN7cutlass6half_tE19Flash_kernel_traitsILi192ELi64ELi64ELi4ES3_EELi8ELi4ELb1EEEvNS_16Flash_fwd_paramsE --------------------------
	.section	.nv.shared._ZN5flash32flash_fwd_splitkv_combine_kernelI23Flash_fwd_kernel_traitsILi192ELi64ELi64ELi4ELb0ELb0EN7cutlass6half_tE19Flash_kernel_traitsILi192ELi64ELi64ELi4ES3_EELi8ELi4ELb1EEEvNS_16Flash_fwd_paramsE,"aw",@nobits
	.sectionflags	@""
	.align	16
.nv.shared._ZN5flash32flash_fwd_splitkv_combine_kernelI23Flash_fwd_kernel_traitsILi192ELi64ELi64ELi4ELb0ELb0EN7cutlass6half_tE19Flash_kernel_traitsILi192ELi64ELi64ELi4ES3_EELi8ELi4ELb1EEEvNS_16Flash_fwd_paramsE:
	.zero		1600


//--------------------- .nv.shared._ZN5flash32flash_fwd_splitkv_combine_kernelI23Flash_fwd_kernel_traitsILi192ELi64ELi64ELi4ELb0ELb0EN7cutlass6half_tE19Flash_kernel_traitsILi192ELi64ELi64ELi4ES3_EELi8ELi3ELb1EEEvNS_16Flash_fwd_paramsE --------------------------
	.section	.nv.shared._ZN5flash32flash_fwd_splitkv_combine_kernelI23Flash_fwd_kernel_traitsILi192ELi64ELi64ELi4ELb0ELb0EN7cutlass6half_tE19Flash_kernel_traitsILi192ELi64ELi64ELi4ES3_EELi8ELi3ELb1EEEvNS_16Flash_fwd_paramsE,"aw",@nobits
	.sectionflags	@""
	.align	16
.nv.shared._ZN5flash32flash_fwd_splitkv_combine_kernelI23Flash_fwd_kernel_traitsILi192ELi64ELi64ELi4ELb0ELb0EN7cutlass6half_tE19Flash_kernel_traitsILi192ELi64ELi64ELi4ES3_EELi8ELi3ELb1EEEvNS_16Flash_fwd_paramsE:
	.zero		1312


//--------------------- .nv.shared._ZN5flash32flash_fwd_splitkv_combine_kernelI23Flash_fwd_kernel_traitsILi192ELi64ELi64ELi4ELb0ELb0EN7cutlass6half_tE19Flash_kernel_traitsILi192ELi64ELi64ELi4ES3_EELi8ELi2ELb1EEEvNS_16Flash_fwd_paramsE --------------------------
	.section	.nv.shared._ZN5flash32flash_fwd_splitkv_combine_kernelI23Flash_fwd_kernel_traitsILi192ELi64ELi64ELi4ELb0ELb0EN7cutlass6half_tE19Flash_kernel_traitsILi192ELi64ELi64ELi4ES3_EELi8ELi2ELb1EEEvNS_16Flash_fwd_paramsE,"aw",@nobits
	.sectionflags	@""
	.align	16
.nv.shared._ZN5flash32flash_fwd_splitkv_combine_kernelI23Flash_fwd_kernel_traitsILi192ELi64ELi64ELi4ELb0ELb0EN7cutlass6half_tE19Flash_kernel_traitsILi192ELi64ELi64ELi4ES3_EELi8ELi2ELb1EEEvNS_16Flash_fwd_paramsE:
	.zero		1168


//--------------------- .nv.shared._ZN5flash32flash_fwd_splitkv_combine_kernelI23Flash_fwd_kernel_traitsILi192ELi64ELi64ELi4ELb0ELb0EN7cutlass6half_tE19Flash_kernel_traitsILi192ELi64ELi64ELi4ES3_EELi8ELi1ELb1EEEvNS_16Flash_fwd_paramsE --------------------------
	.section	.nv.shared._ZN5flash32flash_fwd_splitkv_combine_kernelI23Flash_fwd_kernel_traitsILi192ELi64ELi64ELi4ELb0ELb0EN7cutlass6half_tE19Flash_kernel_traitsILi192ELi64ELi64ELi4ES3_EELi8ELi1ELb1EEEvNS_16Flash_fwd_paramsE,"aw",@nobits
	.sectionflags	@""
	.align	16
.nv.shared._ZN5flash32flash_fwd_splitkv_combine_kernelI23Flash_fwd_kernel_traitsILi192ELi64ELi64ELi4ELb0ELb0EN7cutlass6half_tE19Flash_kernel_traitsILi192ELi64ELi64ELi4ES3_EELi8ELi1ELb1EEEvNS_16Flash_fwd_paramsE:
	.zero		1104


//--------------------- .nv.shared._ZN5flash24flash_fwd_splitkv_kernelI23Flash_fwd_kernel_traitsILi192ELi64ELi64ELi4ELb0ELb0EN7cutlass6half_tE19Flash_kernel_traitsILi192ELi64ELi64ELi4ES3_EELb0ELb0ELb0ELb0ELb0ELb0ELb0ELb0EEEvNS_16Flash_fwd_paramsE --------------------------
	.section	.nv.shared._ZN5flash24flash_fwd_splitkv_kernelI23Flash_fwd_kernel_traitsILi192ELi64ELi64ELi4ELb0ELb0EN7cutlass6half_tE19Flash_kernel_traitsILi192ELi64ELi64ELi4ES3_EELb0ELb0ELb0ELb0ELb0ELb0ELb0ELb0EEEvNS_16Flash_fwd_paramsE,"aw",@nobits
	.sectionflags	@""
	.align	16
	.zero		1024


//--------------------- .nv.shared._ZN5flash24flash_fwd_splitkv_kernelI23Flash_fwd_kernel_traitsILi192ELi64ELi64ELi4ELb0ELb0EN7cutlass6half_tE19Flash_kernel_traitsILi192ELi64ELi64ELi4ES3_EELb0ELb0ELb0ELb0ELb0ELb1ELb0ELb0EEEvNS_16Flash_fwd_paramsE --------------------------
	.section	.nv.shared._ZN5flash24flash_fwd_splitkv_kernelI23Flash_fwd_kernel_traitsILi192ELi64ELi64ELi4ELb0ELb0EN7cutlass6half_tE19Flash_kernel_traitsILi192ELi64ELi64ELi4ES3_EELb0ELb0ELb0ELb0ELb0ELb1ELb0ELb0EEEvNS_16Flash_fwd_paramsE,"aw",@nobits
	.sectionflags	@""
	.align	16
	.zero		1024


//--------------------- .nv.shared._ZN5flash24flash_fwd_splitkv_kernelI23Flash_fwd_kernel_traitsILi192ELi64ELi64ELi4ELb0ELb0EN7cutlass6half_tE19Flash_kernel_traitsILi192ELi64ELi64ELi4ES3_EELb0ELb0ELb0ELb0ELb0ELb0ELb0ELb1EEEvNS_16Flash_fwd_paramsE --------------------------
	.section	.nv.shared._ZN5flash24flash_fwd_splitkv_kernelI23Flash_fwd_kernel_traitsILi192ELi64ELi64ELi4ELb0ELb0EN7cutlass6half_tE19Flash_kernel_traitsILi192ELi64ELi64ELi4ES3_EELb0ELb0ELb0ELb0ELb0ELb0ELb0ELb1EEEvNS_16Flash_fwd_paramsE,"aw",@nobits
	.sectionflags	@""
	.align	16
	.zero		1024


//--------------------- .nv.shared._ZN5flash24flash_fwd_splitkv_kernelI23Flash_fwd_kernel_traitsILi192ELi64ELi64ELi4ELb0ELb0EN7cutlass6half_tE19Flash_kernel_traitsILi192ELi64ELi64ELi4ES3_EELb0ELb0ELb0ELb0ELb0ELb1ELb0ELb1EEEvNS_16Flash_fwd_paramsE --------------------------
	.section	.nv.shared._ZN5flash24flash_fwd_splitkv_kernelI23Flash_fwd_kernel_traitsILi192ELi64ELi64ELi4ELb0ELb0EN7cutlass6half_tE19Flash_kernel_traitsILi192ELi64ELi64ELi4ES3_EELb0ELb0ELb0ELb0ELb0ELb1ELb0ELb1EEEvNS_16Flash_fwd_paramsE,"aw",@nobits
	.sectionflags	@""
	.align	16
	.zero		1024


//--------------------- .nv.shared._ZN5flash24flash_fwd_splitkv_kernelI23Flash_fwd_kernel_traitsILi192ELi64ELi64ELi4ELb0ELb0EN7cutlass6half_tE19Flash_kernel_traitsILi192ELi64ELi64ELi4ES3_EELb0ELb0ELb0ELb0ELb0ELb0ELb1ELb0EEEvNS_16Flash_fwd_paramsE --------------------------
	.section	.nv.shared._ZN5flash24flash_fwd_splitkv_kernelI23Flash_fwd_kernel_traitsILi192ELi64ELi64ELi4ELb0ELb0EN7cutlass6half_tE19Flash_kernel_traitsILi192ELi64ELi64ELi4ES3_EELb0ELb0ELb0ELb0ELb0ELb0ELb1ELb0EEEvNS_16Flash_fwd_paramsE,"aw",@nobits
	.sectionflags	@""
	.align	16
	.zero		1024


//--------------------- .nv.shared._ZN5flash24flash_fwd_splitkv_kernelI23Flash_fwd_kernel_traitsILi192ELi64ELi64ELi4ELb0ELb0EN7cutlass6half_tE19Flash_kernel_traitsILi192ELi64ELi64ELi4ES3_EELb0ELb0ELb0ELb0ELb0ELb1ELb1ELb0EEEvNS_16Flash_fwd_paramsE --------------------------
	.section	.nv.shared._ZN5flash24flash_fwd_splitkv_kernelI23Flash_fwd_kernel_traitsILi192ELi64ELi64ELi4ELb0ELb0EN7cutlass6half_tE19Flash_kernel_traitsILi192ELi64ELi64ELi4ES3_EELb0ELb0ELb0ELb0ELb0ELb1ELb1ELb0EEEvNS_16Flash_fwd_paramsE,"aw",@nobits
	.sectionflags	@""
	.align	16
	.zero		1024


//--------------------- .nv.shared._ZN5flash24flash_fwd_splitkv_kernelI23Flash_fwd_kernel_traitsILi192ELi64ELi64ELi4ELb0ELb0EN7cutlass6half_tE19Flash_kernel_traitsILi192ELi64ELi64ELi4ES3_EELb0ELb0ELb0ELb0ELb0ELb0ELb1ELb1EEEvNS_16Flash_fwd_paramsE --------------------------
	.section	.nv.shared._ZN5flash24flash_fwd_splitkv_kernelI23Flash_fwd_kernel_traitsILi192ELi64ELi64ELi4ELb0ELb0EN7cutlass6half_tE19Flash_kernel_traitsILi192ELi64ELi64ELi4ES3_EELb0ELb0ELb0ELb0ELb0ELb0ELb1ELb1EEEvNS_16Flash_fwd_paramsE,"aw",@nobits
	.sectionflags	@""
	.align	16
	.zero		1024


//--------------------- .nv.shared._ZN5flash24flash_fwd_splitkv_kernelI23Flash_fwd_kernel_traitsILi192ELi64ELi64ELi4ELb0ELb0EN7cutlass6half_tE19Flash_kernel_traitsILi192ELi64ELi64ELi4ES3_EELb0ELb0ELb0ELb0ELb0ELb1ELb1ELb1EEEvNS_16Flash_fwd_paramsE --------------------------
	.section	.nv.shared._ZN5flash24flash_fwd_splitkv_kernelI23Flash_fwd_kernel_traitsILi192ELi64ELi64ELi4ELb0ELb0EN7cutlass6half_tE19Flash_kernel_traitsILi192ELi64ELi64ELi4ES3_EELb0ELb0ELb0ELb0ELb0ELb1ELb1ELb1EEEvNS_16Flash_fwd_paramsE,"aw",@nobits
	.sectionflags	@""
	.align	16
	.zero		1024


//--------------------- .nv.shared._ZN5flash24flash_fwd_splitkv_kernelI23Flash_fwd_kernel_traitsILi192ELi64ELi64ELi4ELb0ELb0EN7cutlass6half_tE19Flash_kernel_traitsILi192ELi64ELi64ELi4ES3_EELb0ELb1ELb0ELb0ELb0ELb0ELb0ELb0EEEvNS_16Flash_fwd_paramsE --------------------------
	.section	.nv.shared._ZN5flash24flash_fwd_splitkv_kernelI23Flash_fwd_kernel_traitsILi192ELi64ELi64ELi4ELb0ELb0EN7cutlass6half_tE19Flash_kernel_traitsILi192ELi64ELi64ELi4ES3_EELb0ELb1ELb0ELb0ELb0ELb0ELb0ELb0EEEvNS_16Flash_fwd_paramsE,"aw",@nobits
	.sectionflags	@""
	.align	16
	.zero		1024


//--------------------- .nv.shared._ZN5flash24flash_fwd_splitkv_kernelI23Flash_fwd_kernel_traitsILi192ELi64ELi64ELi4ELb0ELb0EN7cutlass6half_tE19Flash_kernel_traitsILi192ELi64ELi64ELi4ES3_EELb0ELb1ELb0ELb0ELb0ELb1ELb0ELb0EEEvNS_16Flash_fwd_paramsE --------------------------
	.section	.nv.shared._ZN5flash24flash_fwd_splitkv_kernelI23Flash_fwd_kernel_traitsILi192ELi64ELi64ELi4ELb0ELb0EN7cutlass6half_tE19Flash_kernel_traitsILi192ELi64ELi64ELi4ES3_EELb0ELb1ELb0ELb0ELb0ELb1ELb0ELb0EEEvNS_16Flash_fwd_paramsE,"aw",@nobits
	.sectionflags	@""
	.align	16
	.zero		1024


//--------------------- .nv.shared._ZN5flash24flash_fwd_splitkv_kernelI23Flash_fwd_kernel_traitsILi192ELi64ELi64ELi4ELb0ELb0EN7cutlass6half_tE19Flash_kernel_traitsILi192ELi64ELi64ELi4ES3_EELb0ELb1ELb0ELb0ELb0ELb0ELb0ELb1EEEvNS_16Flash_fwd_paramsE --------------------------
	.section	.nv.shared._ZN5flash24flash_fwd_splitkv_kernelI23Flash_fwd_kernel_traitsILi192ELi64ELi64ELi4ELb0ELb0EN7cutlass6half_tE19Flash_kernel_traitsILi192ELi64ELi64ELi4ES3_EELb0ELb1ELb0ELb0ELb0ELb0ELb0ELb1EEEvNS_16Flash_fwd_paramsE,"aw",@nobits
	.sectionflags	@""
	.align	16
	.zero		1024


//--------------------- .nv.shared._ZN5flash24flash_fwd_splitkv_kernelI23Flash_fwd_kernel_traitsILi192ELi64ELi64ELi4ELb0ELb0EN7cutlass6half_tE19Flash_kernel_traitsILi192ELi64ELi64ELi4ES3_EELb0ELb1ELb0ELb0ELb0ELb1ELb0ELb1EEEvNS_16Flash_fwd_paramsE --------------------------
	.section	.nv.shared._ZN5flash24flash_fwd_splitkv_kernelI23Flash_fwd_kernel_traitsILi192ELi64ELi64ELi4ELb0ELb0EN7cutlass6half_tE19Flash_kernel_traitsILi192ELi64ELi64ELi4ES3_EELb0ELb1ELb0ELb0ELb0ELb1ELb0ELb1EEEvNS_16Flash_fwd_paramsE,"aw",@nobits
	.sectionflags	@""
	.align	16
	.zero		1024


//--------------------- .nv.shared._ZN5flash24flash_fwd_splitkv_kernelI23Flash_fwd_kernel_traitsILi192ELi64ELi64ELi4ELb0ELb0EN7cutlass6half_tE19Flash_kernel_traitsILi192ELi64ELi64ELi4ES3_EELb0ELb1ELb0ELb0ELb0ELb0ELb1ELb0EEEvNS_16Flash_fwd_paramsE --------------------------
	.section	.nv.shared._ZN5flash24flash_fwd_splitkv_kernelI23Flash_fwd_kernel_traitsILi192ELi64ELi64ELi4ELb0ELb0EN7cutlass6half_tE19Flash_kernel_traitsILi192ELi64ELi64ELi4ES3_EELb0ELb1ELb0ELb0ELb0ELb0ELb1ELb0EEEvNS_16Flash_fwd_paramsE,"aw",@nobits
	.sectionflags	@""
	.align	16
	.zero		1024


//--------------------- .nv.shared._ZN5flash24flash_fwd_splitkv_kernelI23Flash_fwd_kernel_traitsILi192ELi64ELi64ELi4ELb0ELb0EN7cutlass6half_tE19Flash_kernel_traitsILi192ELi64ELi64ELi4ES3_EELb0ELb1ELb0ELb0ELb0ELb1ELb1ELb0EEEvNS_16Flash_fwd_paramsE --------------------------
	.section	.nv.shared._ZN5flash24flash_fwd_splitkv_kernelI23Flash_fwd_kernel_traitsILi192ELi64ELi64ELi4ELb0ELb0EN7cutlass6half_tE19Flash_kernel_traitsILi192ELi64ELi64ELi4ES3_EELb0ELb1ELb0ELb0ELb0ELb1ELb1ELb0EEEvNS_16Flash_fwd_paramsE,"aw",@nobits
	.sectionflags	@""
	.align	16
	.zero		1024


//--------------------- .nv.shared._ZN5flash24flash_fwd_splitkv_kernelI23Flash_fwd_kernel_traitsILi192ELi64ELi64ELi4ELb0ELb0EN7cutlass6half_tE19Flash_kernel_traitsILi192ELi64ELi64ELi4ES3_EELb0ELb1ELb0ELb0ELb0ELb0ELb1ELb1EEEvNS_16Flash_fwd_paramsE --------------------------
	.section	.nv.shared._ZN5flash24flash_fwd_splitkv_kernelI23Flash_fwd_kernel_traitsILi192ELi64ELi64ELi4ELb0ELb0EN7cutlass6half_tE19Flash_kernel_traitsILi192ELi64ELi64ELi4ES3_EELb0ELb1ELb0ELb0ELb0ELb0ELb1ELb1EEEvNS_16Flash_fwd_paramsE,"aw",@nobits
	.sectionflags	@""
	.align	16
	.zero		1024


//--------------------- .nv.shared._ZN5flash24flash_fwd_splitkv_kernelI23Flash_fwd_kernel_traitsILi192ELi64ELi64ELi4ELb0ELb0EN7cutlass6half_tE19Flash_kernel_traitsILi192ELi64ELi64ELi4ES3_EELb0ELb1ELb0ELb0ELb0ELb1ELb1ELb1EEEvNS_16Flash_fwd_paramsE --------------------------
	.section	.nv.shared._ZN5flash24flash_fwd_splitkv_kernelI23Flash_fwd_kernel_traitsILi192ELi64ELi64ELi4ELb0ELb0EN7cutlass6half_tE19Flash_kernel_traitsILi192ELi64ELi64ELi4ES3_EELb0ELb1ELb0ELb0ELb0ELb1ELb1ELb1EEEvNS_16Flash_fwd_paramsE,"aw",@nobits
	.sectionflags	@""
	.align	16
	.zero		1024


//--------------------- .nv.shared._ZN5flash24flash_fwd_splitkv_kernelI23Flash_fwd_kernel_traitsILi192ELi64ELi64ELi4ELb0ELb0EN7cutlass6half_tE19Flash_kernel_traitsILi192ELi64ELi64ELi4ES3_EELb0ELb0ELb0ELb0ELb1ELb0ELb0ELb0EEEvNS_16Flash_fwd_paramsE --------------------------
	.section	.nv.shared._ZN5flash24flash_fwd_splitkv_kernelI23Flash_fwd_kernel_traitsILi192ELi64ELi64ELi4ELb0ELb0EN7cutlass6half_tE19Flash_kernel_traitsILi192ELi64ELi64ELi4ES3_EELb0ELb0ELb0ELb0ELb1ELb0ELb0ELb0EEEvNS_16Flash_fwd_paramsE,"aw",@nobits
	.sectionflags	@""
	.align	16
	.zero		1024


//--------------------- .nv.shared._ZN5flash24flash_fwd_splitkv_kernelI23Flash_fwd_kernel_traitsILi192ELi64ELi64ELi4ELb0ELb0EN7cutlass6half_tE19Flash_kernel_traitsILi192ELi64ELi64ELi4ES3_EELb0ELb0ELb0ELb0ELb1ELb1ELb0ELb0EEEvNS_16Flash_fwd_paramsE --------------------------
	.section	.nv.shared._ZN5flash24flash_fwd_splitkv_kernelI23Flash_fwd_kernel_traitsILi192ELi64ELi64ELi4ELb0ELb0EN7cutlass6half_tE19Flash_kernel_traitsILi192ELi64ELi64ELi4ES3_EELb0ELb0ELb0ELb0ELb1ELb1ELb0ELb0EEEvNS_16Flash_fwd_paramsE,"aw",@nobits
	.sectionflags	@""
	.align	16
	.zero		1024


//--------------------- .nv.shared._ZN5flash24flash_fwd_splitkv_kernelI23Flash_fwd_kernel_traitsILi192ELi64ELi64ELi4ELb0ELb0EN7cutlass6half_tE19Flash_kernel_traitsILi192ELi64ELi64ELi4ES3_EELb0ELb0ELb1ELb0ELb0ELb0ELb0ELb0EEEvNS_16Flash_fwd_paramsE --------------------------
	.section	.nv.shared._ZN5flash24flash_fwd_splitkv_kernelI23Flash_fwd_kernel_traitsILi192ELi64ELi64ELi4ELb0ELb0EN7cutlass6half_tE19Flash_kernel_traitsILi192ELi64ELi64ELi4ES3_EELb0ELb0ELb1ELb0ELb0ELb0ELb0ELb0EEEvNS_16Flash_fwd_paramsE,"aw",@nobits
	.sectionflags	@""
	.align	16
	.zero		1024


//--------------------- .nv.shared._ZN5flash24flash_fwd_splitkv_kernelI23Flash_fwd_kernel_traitsILi192ELi64ELi64ELi4ELb0ELb0EN7cutlass6half_tE19Flash_kernel_traitsILi192ELi64ELi64ELi4ES3_EELb0ELb0ELb1ELb0ELb0ELb1ELb0ELb0EEEvNS_16Flash_fwd_paramsE --------------------------
	.section	.nv.shared._ZN5flash24flash_fwd_splitkv_kernelI23Flash_fwd_kernel_traitsILi192ELi64ELi64ELi4ELb0ELb0EN7cutlass6half_tE19Flash_kernel_traitsILi192ELi64ELi64ELi4ES3_EELb0ELb0ELb1ELb0ELb0ELb1ELb0ELb0EEEvNS_16Flash_fwd_paramsE,"aw",@nobits
	.sectionflags	@""
	.align	16
	.zero		1024


//--------------------- .nv.shared._ZN5flash24flash_fwd_splitkv_kernelI23Flash_fwd_kernel_traitsILi192ELi64ELi64ELi4ELb0ELb0EN7cutlass6half_tE19Flash_kernel_traitsILi192ELi64ELi64ELi4ES3_EELb0ELb0ELb0ELb0ELb1ELb0ELb0ELb1EEEvNS_16Flash_fwd_paramsE --------------------------
	.section	.nv.shared._ZN5flash24flash_fwd_splitkv_kernelI23Flash_fwd_kernel_traitsILi192ELi64ELi64ELi4ELb0ELb0EN7cutlass6half_tE19Flash_kernel_traitsILi192ELi64ELi64ELi4ES3_EELb0ELb0ELb0ELb0ELb1ELb0ELb0ELb1EEEvNS_16Flash_fwd_paramsE,"aw",@nobits
	.sectionflags	@""
	.align	16
	.zero		1024


//--------------------- .nv.shared._ZN5flash24flash_fwd_splitkv_kernelI23Flash_fwd_kernel_traitsILi192ELi64ELi64ELi4ELb0ELb0EN7cutlass6half_tE19Flash_kernel_traitsILi192ELi64ELi64ELi4ES3_EELb0ELb0ELb0ELb0ELb1ELb1ELb0ELb1EEEvNS_16Flash_fwd_paramsE --------------------------
	.section	.nv.shared._ZN5flash24flash_fwd_splitkv_kernelI23Flash_fwd_kernel_traitsILi192ELi64ELi64ELi4ELb0ELb0EN7cutlass6half_tE19Flash_kernel_traitsILi192ELi64ELi64ELi4ES3_EELb0ELb0ELb0ELb0ELb1ELb1ELb0ELb1EEEvNS_16Flash_fwd_paramsE,"aw",@nobits
	.sectionflags	@""
	.align	16
	.zero		1024


//--------------------- .nv.shared._ZN5flash24flash_fwd_splitkv_kernelI23Flash_fwd_kernel_traitsILi192ELi64ELi64ELi4ELb0ELb0EN7cutlass6half_tE19Flash_kernel_traitsILi192ELi64ELi64ELi4ES3_EELb0ELb0ELb1ELb0ELb0ELb0ELb0ELb1EEEvNS_16Flash_fwd_paramsE --------------------------
	.section	.nv.shared._ZN5flash24flash_fwd_splitkv_kernelI23Flash_fwd_kernel_traitsILi192ELi64ELi64ELi4ELb0ELb0EN7cutlass6half_tE19Flash_kernel_traitsILi192ELi64ELi64ELi4ES3_EELb0ELb0ELb1ELb0ELb0ELb0ELb0ELb1EEEvNS_16Flash_fwd_paramsE,"aw",@nobits
	.sectionflags	@""
	.align	16
	.zero		1024


//--------------------- .nv.shared._ZN5flash24flash_fwd_splitkv_kernelI23Flash_fwd_kernel_traitsILi192ELi64ELi64ELi4ELb0ELb0EN7cutlass6half_tE19Flash_kernel_traitsILi192ELi64ELi64ELi4ES3_EELb0ELb0ELb1ELb0ELb0ELb1ELb0ELb1EEEvNS_16Flash_fwd_paramsE --------------------------
	.section	.nv.shared._ZN5flash24flash_fwd_splitkv_kernelI23Flash_fwd_kernel_traitsILi192ELi64ELi64ELi4ELb0ELb0EN7cutlass6half_tE19Flash_kernel_traitsILi192ELi64ELi64ELi4ES3_EELb0ELb0ELb1ELb0ELb0ELb1ELb0ELb1EEEvNS_16Flash_fwd_paramsE,"aw",@nobits
	.sectionflags	@""
	.align	16
	.zero		1024


//--------------------- .nv.shared._ZN5flash24flash_fwd_splitkv_kernelI23Flash_fwd_kernel_traitsILi192ELi64ELi64ELi4ELb0ELb0EN7cutlass6half_tE19Flash_kernel_traitsILi192ELi64ELi64ELi4ES3_EELb0ELb0ELb0ELb0ELb1ELb0ELb1ELb0EEEvNS_16Flash_fwd_paramsE --------------------------
	.section	.nv.shared._ZN5flash24flash_fwd_splitkv_kernelI23Flash_fwd_kernel_traitsILi192ELi64ELi64ELi4ELb0ELb0EN7cutlass6half_tE19Flash_kernel_traitsILi192ELi64ELi64ELi4ES3_EELb0ELb0ELb0ELb0ELb1ELb0ELb1ELb0EEEvNS_16Flash_fwd_paramsE,"aw",@nobits
	.sectionflags	@""
	.align	16
	.zero		1024


//--------------------- .nv.shared._ZN5flash24flash_fwd_splitkv_kernelI23Flash_fwd_kernel_traitsILi192ELi64ELi64ELi4ELb0ELb0EN7cutlass6half_tE19Flash_kernel_traitsILi192ELi64ELi64ELi4ES3_EELb0ELb0ELb0ELb0ELb1ELb1ELb1ELb0EEEvNS_16Flash_fwd_paramsE --------------------------
	.section	.nv.shared._ZN5flash24flash_fwd_splitkv_kernelI23Flash_fwd_kernel_traitsILi192ELi64ELi64ELi4ELb0ELb0EN7cutlass6half_tE19Flash_kernel_traitsILi192ELi64ELi64ELi4ES3_EELb0ELb0ELb0ELb0ELb1ELb1ELb1ELb0EEEvNS_16Flash_fwd_paramsE,"aw",@nobits
	.sectionflags	@""
	.align	16
	.zero		1024


//--------------------- .nv.shared._ZN5flash24flash_fwd_splitkv_kernelI23Flash_fwd_kernel_traitsILi192ELi64ELi64ELi4ELb0ELb0EN7cutlass6half_tE19Flash_kernel_traitsILi192ELi64ELi64ELi4ES3_EELb0ELb0ELb1ELb0ELb0ELb0ELb1ELb0EEEvNS_16Flash_fwd_paramsE --------------------------
	.section	.nv.shared._ZN5flash24flash_fwd_splitkv_kernelI23Flash_fwd_kernel_traitsILi192ELi64ELi64ELi4ELb0ELb0EN7cutlass6half_tE19Flash_kernel_traitsILi192ELi64ELi64ELi4ES3_EELb0ELb0ELb1ELb0ELb0ELb0ELb1ELb0EEEvNS_16Flash_fwd_paramsE,"aw",@nobits
	.sectionflags	@""
	.align	16
	.zero		1024


//--------------------- .nv.shared._ZN5flash24flash_fwd_splitkv_kernelI23Flash_fwd_kernel_traitsILi192ELi64ELi64ELi4ELb0ELb0EN7cutlass6half_tE19Flash_kernel_traitsILi192ELi64ELi64ELi4ES3_EELb0ELb0ELb1ELb0ELb0ELb1ELb1ELb0EEEvNS_16Flash_fwd_paramsE --------------------------
	.section	.nv.shared._ZN5flash24flash_fwd_splitkv_kernelI23Flash_fwd_kernel_traitsILi192ELi64ELi64ELi4ELb0ELb0EN7cutlass6half_tE19Flash_kernel_traitsILi192ELi64ELi64ELi4ES3_EELb0ELb0ELb1ELb0ELb0ELb1ELb1ELb0EEEvNS_16Flash_fwd_paramsE,"aw",@nobits
	.sectionflags	@""
	.align	16
	.zero		1024


//--------------------- .nv.shared._ZN5flash24flash_fwd_splitkv_kernelI23Flash_fwd_kernel_traitsILi192ELi64ELi64ELi4ELb0ELb0EN7cutlass6half_tE19Flash_kernel_traitsILi192ELi64ELi64ELi4ES3_EELb0ELb0ELb0ELb0ELb1ELb0ELb1ELb1EEEvNS_16Flash_fwd_paramsE --------------------------
	.section	.nv.shared._ZN5flash24flash_fwd_splitkv_kernelI23Flash_fwd_kernel_traitsILi192ELi64ELi64ELi4ELb0ELb0EN7cutlass6half_tE19Flash_kernel_traitsILi192ELi64ELi64ELi4ES3_EELb0ELb0ELb0ELb0ELb1ELb0ELb1ELb1EEEvNS_16Flash_fwd_paramsE,"aw",@nobits
	.sectionflags	@""
	.align	16
	.zero		1024


//--------------------- .nv.shared._ZN5flash24flash_fwd_splitkv_kernelI23Flash_fwd_kernel_traitsILi192ELi64ELi64ELi4ELb0ELb0EN7cutlass6half_tE19Flash_kernel_traitsILi192ELi64ELi64ELi4ES3_EELb0ELb0ELb0ELb0ELb1ELb1ELb1ELb1EEEvNS_16Flash_fwd_paramsE --------------------------
	.section	.nv.shared._ZN5flash24flash_fwd_splitkv_kernelI23Flash_fwd_kernel_traitsILi192ELi64ELi64ELi4ELb0ELb0EN7cutlass6half_tE19Flash_kernel_traitsILi192ELi64ELi64ELi4ES3_EELb0ELb0ELb0ELb0ELb1ELb1ELb1ELb1EEEvNS_16Flash_fwd_paramsE,"aw",@nobits
	.sectionflags	@""
	.align	16
	.zero		1024


//--------------------- .nv.shared._ZN5flash24flash_fwd_splitkv_kernelI23Flash_fwd_kernel_traitsILi192ELi64ELi64ELi4ELb0ELb0EN7cutlass6half_tE19Flash_kernel_traitsILi192ELi64ELi64ELi4ES3_EELb0ELb0ELb1ELb0ELb0ELb0ELb1ELb1EEEvNS_16Flash_fwd_paramsE --------------------------
	.section	.nv.shared._ZN5flash24flash_fwd_splitkv_kernelI23Flash_fwd_kernel_traitsILi192ELi64ELi64ELi4ELb0ELb0EN7cutlass6half_tE19Flash_kernel_traitsILi192ELi64ELi64ELi4ES3_EELb0ELb0ELb1ELb0ELb0ELb0ELb1ELb1EEEvNS_16Flash_fwd_paramsE,"aw",@nobits
	.sectionflags	@""
	.align	16
	.zero		1024


//--------------------- .nv.shared._ZN5flash24flash_fwd_splitkv_kernelI23Flash_fwd_kernel_traitsILi192ELi64ELi64ELi4ELb0ELb0EN7cutlass6half_tE19Flash_kernel_traitsILi192ELi64ELi64ELi4ES3_EELb0ELb0ELb1ELb0ELb0ELb1ELb1ELb1EEEvNS_16Flash_fwd_paramsE --------------------------
	.section	.nv.shared._ZN5flash24flash_fwd_splitkv_kernelI23Flash_fwd_kernel_traitsILi192ELi64ELi64ELi4ELb0ELb0EN7cutlass6half_tE19Flash_kernel_traitsILi192ELi64ELi64ELi4ES3_EELb0ELb0ELb1ELb0ELb0ELb1ELb1ELb1EEEvNS_16Flash_fwd_paramsE,"aw",@nobits
	.sectionflags	@""
	.align	16
	.zero		1024


//--------------------- .nv.shared._ZN5flash24flash_fwd_splitkv_kernelI23Flash_fwd_kernel_traitsILi192ELi64ELi64ELi4ELb0ELb0EN7cutlass6half_tE19Flash_kernel_traitsILi192ELi64ELi64ELi4ES3_EELb0ELb1ELb0ELb0ELb1ELb0ELb0ELb0EEEvNS_16Flash_fwd_paramsE --------------------------
	.section	.nv.shared._ZN5flash24flash_fwd_splitkv_kernelI23Flash_fwd_kernel_traitsILi192ELi64ELi64ELi4ELb0ELb0EN7cutlass6half_tE19Flash_kernel_traitsILi192ELi64ELi64ELi4ES3_EELb0ELb1ELb0ELb0ELb1ELb0ELb0ELb0EEEvNS_16Flash_fwd_paramsE,"aw",@nobits
	.sectionflags	@""
	.align	16
	.zero		1024


//--------------------- .nv.shared._ZN5flash24flash_fwd_splitkv_kernelI23Flash_fwd_kernel_traitsILi192ELi64ELi64ELi4ELb0ELb0EN7cutlass6half_tE19Flash_kernel_traitsILi192ELi64ELi64ELi4ES3_EELb0ELb1ELb0ELb0ELb1ELb1ELb0ELb0EEEvNS_16Flash_fwd_paramsE --------------------------
	.section	.nv.shared._ZN5flash24flash_fwd_splitkv_kernelI23Flash_fwd_kernel_traitsILi192ELi64ELi64ELi4ELb0ELb0EN7cutlass6half_tE19Flash_kernel_traitsILi192ELi64ELi64ELi4ES3_EELb0ELb1ELb0ELb0ELb1ELb1ELb0ELb0EEEvNS_16Flash_fwd_paramsE,"aw",@nobits
	.sectionflags	@""
	.align	16
	.zero		1024


//--------------------- .nv.shared._ZN5flash24flash_fwd_splitkv_kernelI23Flash_fwd_kernel_traitsILi192ELi64ELi64ELi4ELb0ELb0EN7cutlass6half_tE19Flash_kernel_traitsILi192ELi64ELi64ELi4ES3_EELb0ELb1ELb1ELb0ELb0ELb0ELb0ELb0EEEvNS_16Flash_fwd_paramsE --------------------------
	.section	.nv.shared._ZN5flash24flash_fwd_splitkv_kernelI23Flash_fwd_kernel_traitsILi192ELi64ELi64ELi4ELb0ELb0EN7cutlass6half_tE19Flash_kernel_traitsILi192ELi64ELi64ELi4ES3_EELb0ELb1ELb1ELb0ELb0ELb0ELb0ELb0EEEvNS_16Flash_fwd_paramsE,"aw",@nobits
	.sectionflags	@""
	.align	16
	.zero		1024


//--------------------- .nv.shared._ZN5flash24flash_fwd_splitkv_kernelI23Flash_fwd_kernel_traitsILi192ELi64ELi64ELi4ELb0ELb0EN7cutlass6half_tE19Flash_kernel_traitsILi192ELi64ELi64ELi4ES3_EELb0ELb1ELb1ELb0ELb0ELb1ELb0ELb0EEEvNS_16Flash_fwd_paramsE --------------------------
	.section	.nv.shared._ZN5flash24flash_fwd_splitkv_kernelI23Flash_fwd_kernel_traitsILi192ELi64ELi64ELi4ELb0ELb0EN7cutlass6half_tE19Flash_kernel_traitsILi192ELi64ELi64ELi4ES3_EELb0ELb1ELb1ELb0ELb0ELb1ELb0ELb0EEEvNS_16Flash_fwd_paramsE,"aw",@nobits
	.sectionflags	@""
	.align	16
	.zero		1024


//--------------------- .nv.shared._ZN5flash24flash_fwd_splitkv_kernelI23Flash_fwd_kernel_traitsILi192ELi64ELi64ELi4ELb0ELb0EN7cutlass6half_tE19Flash_kernel_traitsILi192ELi64ELi64ELi4ES3_EELb0ELb1ELb0ELb0ELb1ELb0ELb0ELb1EEEvNS_16Flash_fwd_paramsE --------------------------
	.section	.nv.shared._ZN5flash24flash_fwd_splitkv_kernelI23Flash_fwd_kernel_traitsILi192ELi64ELi64ELi4ELb0ELb0EN7cutlass6half_tE19Flash_kernel_traitsILi192ELi64ELi64ELi4ES3_EELb0ELb1ELb0ELb0ELb1ELb0ELb0ELb1EEEvNS_16Flash_fwd_paramsE,"aw",@nobits
	.sectionflags	@""
	.align	16
	.zero		1024


//--------------------- .nv.shared._ZN5flash24flash_fwd_splitkv_kernelI23Flash_fwd_kernel_traitsILi192ELi64ELi64ELi4ELb0ELb0EN7cutlass6half_tE19Flash_kernel_traitsILi192ELi64ELi64ELi4ES3_EELb0ELb1ELb0ELb0ELb1ELb1ELb0ELb1EEEvNS_16Flash_fwd_paramsE --------------------------
	.section	.nv.shared._ZN5flash24flash_fwd_splitkv_kernelI23Flash_fwd_kernel_traitsILi192ELi64ELi64ELi4ELb0ELb0EN7cutlass6half_tE19Flash_kernel_traitsILi192ELi64ELi64ELi4ES3_EELb0ELb1ELb0ELb0ELb1ELb1ELb0ELb1EEEvNS_16Flash_fwd_paramsE,"aw",@nobits
	.sectionflags	@""
	.align	16
	.zero		1024


//--------------------- .nv.shared._ZN5flash24flash_fwd_splitkv_kernelI23Flash_fwd_kernel_traitsILi192ELi64ELi64ELi4ELb0ELb0EN7cutlass6half_tE19Flash_kernel_traitsILi192ELi64ELi64ELi4ES3_EELb0ELb1ELb1ELb0ELb0ELb0ELb0ELb1EEEvNS_16Flash_fwd_paramsE --------------------------
	.section	.nv.shared._ZN5flash24flash_fwd_splitkv_kernelI23Flash_fwd_kernel_traitsILi192ELi64ELi64ELi4ELb0ELb0EN7cutlass6half_tE19Flash_kernel_traitsILi192ELi64ELi64ELi4ES3_EELb0ELb1ELb1ELb0ELb0ELb0ELb0ELb1EEEvNS_16Flash_fwd_paramsE,"aw",@nobits
	.sectionflags	@""
	.align	16
	.zero		1024


//--------------------- .nv.shared._ZN5flash24flash_fwd_splitkv_kernelI23Flash_fwd_kernel_traitsILi192ELi64ELi64ELi4ELb0ELb0EN7cutlass6half_tE19Flash_kernel_traitsILi192ELi64ELi64ELi4ES3_EELb0ELb1ELb1ELb0ELb0ELb1ELb0ELb1EEEvNS_16Flash_fwd_paramsE --------------------------
	.section	.nv.shared._ZN5flash24flash_fwd_splitkv_kernelI23Flash_fwd_kernel_traitsILi192ELi64ELi64ELi4ELb0ELb0EN7cutlass6half_tE19Flash_kernel_traitsILi192ELi64ELi64ELi4ES3_EELb0ELb1ELb1ELb0ELb0ELb1ELb0ELb1EEEvNS_16Flash_fwd_paramsE,"aw",@nobits
	.sectionflags	@""
	.align	16
	.zero		1024


//--------------------- .nv.shared._ZN5flash24flash_fwd_splitkv_kernelI23Flash_fwd_kernel_traitsILi192ELi64ELi64ELi4ELb0ELb0EN7cutlass6half_tE19Flash_kernel_traitsILi192ELi64ELi64ELi4ES3_EELb0ELb1ELb0ELb0ELb1ELb0ELb1ELb0EEEvNS_16Flash_fwd_paramsE --------------------------
	.section	.nv.shared._ZN5flash24flash_fwd_splitkv_kernelI23Flash_fwd_kernel_traitsILi192ELi64ELi64ELi4ELb0ELb0EN7cutlass6half_tE19Flash_kernel_traitsILi192ELi64ELi64ELi4ES3_EELb0ELb1ELb0ELb0ELb1ELb0ELb1ELb0EEEvNS_16Flash_fwd_paramsE,"aw",@nobits
	.sectionflags	@""
	.align	16
	.zero		1024


//--------------------- .nv.shared._ZN5flash24flash_fwd_splitkv_kernelI23Flash_fwd_kernel_traitsILi192ELi64ELi64ELi4ELb0ELb0EN7cutlass6half_tE19Flash_kernel_traitsILi192ELi64ELi64ELi4ES3_EELb0ELb1ELb0ELb0ELb1ELb1ELb1ELb0EEEvNS_16Flash_fwd_paramsE --------------------------
	.section	.nv.shared._ZN5flash24flash_fwd_splitkv_kernelI23Flash_fwd_kernel_traitsILi192ELi64ELi64ELi4ELb0ELb0EN7cutlass6half_tE19Flash_kernel_traitsILi192ELi64ELi64ELi4ES3_EELb0ELb1ELb0ELb0ELb1ELb1ELb1ELb0EEEvNS_16Flash_fwd_paramsE,"aw",@nobits
	.sectionflags	@""
	.align	16
	.zero		1024


//--------------------- .nv.shared._ZN5flash24flash_fwd_splitkv_kernelI23Flash_fwd_kernel_traitsILi192ELi64ELi64ELi4ELb0ELb0EN7cutlass6half_tE19Flash_kernel_traitsILi192ELi64ELi64ELi4ES3_EELb0ELb1ELb1ELb0ELb0ELb0ELb1ELb0EEEvNS_16Flash_fwd_paramsE --------------------------
	.section	.nv.shared._ZN5flash24flash_fwd_splitkv_kernelI23Flash_fwd_kernel_traitsILi192ELi64ELi64ELi4ELb0ELb0EN7cutlass6half_tE19Flash_kernel_traitsILi192ELi64ELi64ELi4ES3_EELb0ELb1ELb1ELb0ELb0ELb0ELb1ELb0EEEvNS_16Flash_fwd_paramsE,"aw",@nobits
	.sectionflags	@""
	.align	16
	.zero		1024


//--------------------- .nv.shared._ZN5flash24flash_fwd_splitkv_kernelI23Flash_fwd_kernel_traitsILi192ELi64ELi64ELi4ELb0ELb0EN7cutlass6half_tE19Flash_kernel_traitsILi192ELi64ELi64ELi4ES3_EELb0ELb1ELb1ELb0ELb0ELb1ELb1ELb0EEEvNS_16Flash_fwd_paramsE --------------------------
	.section	.nv.shared._ZN5flash24flash_fwd_splitkv_kernelI23Flash_fwd_kernel_traitsILi192ELi64ELi64ELi4ELb0ELb0EN7cutlass6half_tE19Flash_kernel_traitsILi192ELi64ELi64ELi4ES3_EELb0ELb1ELb1ELb0ELb0ELb1ELb1ELb0EEEvNS_16Flash_fwd_paramsE,"aw",@nobits
	.sectionflags	@""
	.align	16
	.zero		1024


//--------------------- .nv.shared._ZN5flash24flash_fwd_splitkv_kernelI23Flash_fwd_kernel_traitsILi192ELi64ELi64ELi4ELb0ELb0EN7cutlass6half_tE19Flash_kernel_traitsILi192ELi64ELi64ELi4ES3_EELb0ELb1ELb0ELb0ELb1ELb0ELb1ELb1EEEvNS_16Flash_fwd_paramsE --------------------------
	.section	.nv.shared._ZN5flash24flash_fwd_splitkv_kernelI23Flash_fwd_kernel_traitsILi192ELi64ELi64ELi4ELb0ELb0EN7cutlass6half_tE19Flash_kernel_traitsILi192ELi64ELi64ELi4ES3_EELb0ELb1ELb0ELb0ELb1ELb0ELb1ELb1EEEvNS_16Flash_fwd_paramsE,"aw",@nobits
	.sectionflags	@""
	.align	16
	.zero		1024


//--------------------- .nv.shared._ZN5flash24flash_fwd_splitkv_kernelI23Flash_fwd_kernel_traitsILi192ELi64ELi64ELi4ELb0ELb0EN7cutlass6half_tE19Flash_kernel_traitsILi192ELi64ELi64ELi4ES3_EELb0ELb1ELb0ELb0ELb1ELb1ELb1ELb1EEEvNS_16Flash_fwd_paramsE --------------------------
	.section	.nv.shared._ZN5flash24flash_fwd_splitkv_kernelI23Flash_fwd_kernel_traitsILi192ELi64ELi64ELi4ELb0ELb0EN7cutlass6half_tE19Flash_kernel_traitsILi192ELi64ELi64ELi4ES3_EELb0ELb1ELb0ELb0ELb1ELb1ELb1ELb1EEEvNS_16Flash_fwd_paramsE,"aw",@nobits
	.sectionflags	@""
	.align	16
	.zero		1024


//--------------------- .nv.shared._ZN5flash24flash_fwd_splitkv_kernelI23Flash_fwd_kernel_traitsILi192ELi64ELi64ELi4ELb0ELb0EN7cutlass6half_tE19Flash_kernel_traitsILi192ELi64ELi64ELi4ES3_EELb0ELb1ELb1ELb0ELb0ELb0ELb1ELb1EEEvNS_16Flash_fwd_paramsE --------------------------
	.section	.nv.shared._ZN5flash24flash_fwd_splitkv_kernelI23Flash_fwd_kernel_traitsILi192ELi64ELi64ELi4ELb0ELb0EN7cutlass6half_tE19Flash_kernel_traitsILi192ELi64ELi64ELi4ES3_EELb0ELb1ELb1ELb0ELb0ELb0ELb1ELb1EEEvNS_16Flash_fwd_paramsE,"aw",@nobits
	.sectionflags	@""
	.align	16
	.zero		1024


//--------------------- .nv.shared._ZN5flash24flash_fwd_splitkv_kernelI23Flash_fwd_kernel_traitsILi192ELi64ELi64ELi4ELb0ELb0EN7cutlass6half_tE19Flash_kernel_traitsILi192ELi64ELi64ELi4ES3_EELb0ELb1ELb1ELb0ELb0ELb1ELb1ELb1EEEvNS_16Flash_fwd_paramsE --------------------------
	.section	.nv.shared._ZN5flash24flash_fwd_splitkv_kernelI23Flash_fwd_kernel_traitsILi192ELi64ELi64ELi4ELb0ELb0EN7cutlass6half_tE19Flash_kernel_traitsILi192ELi64ELi64ELi4ES3_EELb0ELb1ELb1ELb0ELb0ELb1ELb1ELb1EEEvNS_16Flash_fwd_paramsE,"aw",@nobits
	.sectionflags	@""
	.align	16
	.zero		1024


//--------------------- .nv.constant0._ZN5flash32flash_fwd_splitkv_combine_kernelI23Flash_fwd_kernel_traitsILi192ELi64ELi64ELi4ELb0ELb0EN7cutlass6half_tE19Flash_kernel_traitsILi192ELi64ELi64ELi4ES3_EELi8ELi7ELb0EEEvNS_16Flash_fwd_paramsE --------------------------
	.section	.nv.constant0._ZN5flash32flash_fwd_splitkv_combine_kernelI23Flash_fwd_kernel_traitsILi192ELi64ELi64ELi4ELb0ELb0EN7cutlass6half_tE19Flash_kernel_traitsILi192ELi64ELi64ELi4ES3_EELi8ELi7ELb0EEEvNS_16Flash_fwd_paramsE,"a",@progbits
	.sectionflags	@""
	.align	4
.nv.constant0._ZN5flash32flash_fwd_splitkv_combine_kernelI23Flash_fwd_kernel_traitsILi192ELi64ELi64ELi4ELb0ELb0EN7cutlass6half_tE19Flash_kernel_traitsILi192ELi64ELi64ELi4ES3_EELi8ELi7ELb0EEEvNS_16Flash_fwd_paramsE:
	.zero		1360


//--------------------- .nv.constant0._ZN5flash32flash_fwd_splitkv_combine_kernelI23Flash_fwd_kernel_traitsILi192ELi64ELi64ELi4ELb0ELb0EN7cutlass6half_tE19Flash_kernel_traitsILi192ELi64ELi64ELi4ES3_EELi8ELi6ELb0EEEvNS_16Flash_fwd_paramsE --------------------------
	.section	.nv.constant0._ZN5flash32flash_fwd_splitkv_combine_kernelI23Flash_fwd_kernel_traitsILi192ELi64ELi64ELi4ELb0ELb0EN7cutlass6half_tE19Flash_kernel_traitsILi192ELi64ELi64ELi4ES3_EELi8ELi6ELb0EEEvNS_16Flash_fwd_paramsE,"a",@progbits
	.sectionflags	@""
	.align	4
.nv.constant0._ZN5flash32flash_fwd_splitkv_combine_kernelI23Flash_fwd_kernel_traitsILi192ELi64ELi64ELi4ELb0ELb0EN7cutlass6half_tE19Flash_kernel_traitsILi192ELi64ELi64ELi4ES3_EELi8ELi6ELb0EEEvNS_16Flash_fwd_paramsE:
	.zero		1360


//--------------------- .nv.constant0._ZN5flash32flash_fwd_splitkv_combine_kernelI23Flash_fwd_kernel_traitsILi192ELi64ELi64ELi4ELb0ELb0EN7cutlass6half_tE19Flash_kernel_traitsILi192ELi64ELi64ELi4ES3_EELi8ELi5ELb0EEEvNS_16Flash_fwd_paramsE --------------------------
	.section	.nv.constant0._ZN5flash32flash_fwd_splitkv_combine_kernelI23Flash_fwd_kernel_traitsILi192ELi64ELi64ELi4ELb0ELb0EN7cutlass6half_tE19Flash_kernel_traitsILi192ELi64ELi64ELi4ES3_EELi8ELi5ELb0EEEvNS_16Flash_fwd_paramsE,"a",@progbits
	.sectionflags	@""
	.align	4
.nv.constant0._ZN5flash32flash_fwd_splitkv_combine_kernelI23Flash_fwd_kernel_traitsILi192ELi64ELi64ELi4ELb0ELb0EN7cutlass6half_tE19Flash_kernel_traitsILi192ELi64ELi64ELi4ES3_EELi8ELi5ELb0EEEvNS_16Flash_fwd_paramsE:
	.zero		1360


//--------------------- .nv.constant0._ZN5flash32flash_fwd_splitkv_combine_kernelI23Flash_fwd_kernel_traitsILi192ELi64ELi64ELi4ELb0ELb0EN7cutlass6half_tE19Flash_kernel_traitsILi192ELi64ELi64ELi4ES3_EELi8ELi4ELb0EEEvNS_16Flash_fwd_paramsE --------------------------
	.section	.nv.constant0._ZN5flash32flash_fwd_splitkv_combine_kernelI23Flash_fwd_kernel_traitsILi192ELi64ELi64ELi4ELb0ELb0EN7cutlass6half_tE19Flash_kernel_traitsILi192ELi64ELi64ELi4ES3_EELi8ELi4ELb0EEEvNS_16Flash_fwd_paramsE,"a",@progbits
	.sectionflags	@""
	.align	4
.nv.constant0._ZN5flash32flash_fwd_splitkv_combine_kernelI23Flash_fwd_kernel_traitsILi192ELi64ELi64ELi4ELb0ELb0EN7cutlass6half_tE19Flash_kernel_traitsILi192ELi64ELi64ELi4ES3_EELi8ELi4ELb0EEEvNS_16Flash_fwd_paramsE:
	.zero		1360


//--------------------- .nv.constant0._ZN5flash32flash_fwd_splitkv_combine_kernelI23Flash_fwd_kernel_traitsILi192ELi64ELi64ELi4ELb0ELb0EN7cutlass6half_tE19Flash_kernel_traitsILi192ELi64ELi64ELi4ES3_EELi8ELi3ELb0EEEvNS_16Flash_fwd_paramsE --------------------------
	.section	.nv.constant0._ZN5flash32flash_fwd_splitkv_combine_kernelI23Flash_fwd_kernel_traitsILi192ELi64ELi64ELi4ELb0ELb0EN7cutlass6half_tE19Flash_kernel_traitsILi192ELi64ELi64ELi4ES3_EELi8ELi3ELb0EEEvNS_16Flash_fwd_paramsE,"a",@progbits
	.sectionflags	@""
	.align	4
.nv.constant0._ZN5flash32flash_fwd_splitkv_combine_kernelI23Flash_fwd_kernel_traitsILi192ELi64ELi64ELi4ELb0ELb0EN7cutlass6half_tE19Flash_kernel_traitsILi192ELi64ELi64ELi4ES3_EELi8ELi3ELb0EEEvNS_16Flash_fwd_paramsE:
	.zero		1360


//--------------------- .nv.constant0._ZN5flash32flash_fwd_splitkv_combine_kernelI23Flash_fwd_kernel_traitsILi192ELi64ELi64ELi4ELb0ELb0EN7cutlass6half_tE19Flash_kernel_traitsILi192ELi64ELi64ELi4ES3_EELi8ELi2ELb0EEEvNS_16Flash_fwd_paramsE --------------------------
	.section	.nv.constant0._ZN5flash32flash_fwd_splitkv_combine_kernelI23Flash_fwd_kernel_traitsILi192ELi64ELi64ELi4ELb0ELb0EN7cutlass6half_tE19Flash_kernel_traitsILi192ELi64ELi64ELi4ES3_EELi8ELi2ELb0EEEvNS_16Flash_fwd_paramsE,"a",@progbits
	.sectionflags	@""
	.align	4
.nv.constant0._ZN5flash32flash_fwd_splitkv_combine_kernelI23Flash_fwd_kernel_traitsILi192ELi64ELi64ELi4ELb0ELb0EN7cutlass6half_tE19Flash_kernel_traitsILi192ELi64ELi64ELi4ES3_EELi8ELi2ELb0EEEvNS_16Flash_fwd_paramsE:
	.zero		1360


//--------------------- .nv.constant0._ZN5flash32flash_fwd_splitkv_combine_kernelI23Flash_fwd_kernel_traitsILi192ELi64ELi64ELi4ELb0ELb0EN7cutlass6half_tE19Flash_kernel_traitsILi192ELi64ELi64ELi4ES3_EELi8ELi1ELb0EEEvNS_16Flash_fwd_paramsE --------------------------
	.section	.nv.constant0._ZN5flash32flash_fwd_splitkv_combine_kernelI23Flash_fwd_kernel_traitsILi192ELi64ELi64ELi4ELb0ELb0EN7cutlass6half_tE19Flash_kernel_traitsILi192ELi64ELi64ELi4ES3_EELi8ELi1ELb0EEEvNS_16Flash_fwd_paramsE,"a",@progbits
	.sectionflags	@""
	.align	4
.nv.constant0._ZN5flash32flash_fwd_splitkv_combine_kernelI23Flash_fwd_kernel_traitsILi192ELi64ELi64ELi4ELb0ELb0EN7cutlass6half_tE19Flash_kernel_traitsILi192ELi64ELi64ELi4ES3_EELi8ELi1ELb0EEEvNS_16Flash_fwd_paramsE:
	.zero		1360


//--------------------- .nv.constant0._ZN5flash32flash_fwd_splitkv_combine_kernelI23Flash_fwd_kernel_traitsILi192ELi64ELi64ELi4ELb0ELb0EN7cutlass6half_tE19Flash_kernel_traitsILi192ELi64ELi64ELi4ES3_EELi8ELi7ELb1EEEvNS_16Flash_fwd_paramsE --------------------------
	.section	.nv.constant0._ZN5flash32flash_fwd_splitkv_combine_kernelI23Flash_fwd_kernel_traitsILi192ELi64ELi64ELi4ELb0ELb0EN7cutlass6half_tE19Flash_kernel_traitsILi192ELi64ELi64ELi4ES3_EELi8ELi7ELb1EEEvNS_16Flash_fwd_paramsE,"a",@progbits
	.sectionflags	@""
	.align	4
.nv.constant0._ZN5flash32flash_fwd_splitkv_combine_kernelI23Flash_fwd_kernel_traitsILi192ELi64ELi64ELi4ELb0ELb0EN7cutlass6half_tE19Flash_kernel_traitsILi192ELi64ELi64ELi4ES3_EELi8ELi7ELb1EEEvNS_16Flash_fwd_paramsE:
	.zero		1360


//--------------------- .nv.constant0._ZN5flash32flash_fwd_splitkv_combine_kernelI23Flash_fwd_kernel_traitsILi192ELi64ELi64ELi4ELb0ELb0EN7cutlass6half_tE19Flash_kernel_traitsILi192ELi64ELi64ELi4ES3_EELi8ELi6ELb1EEEvNS_16Flash_fwd_paramsE --------------------------
	.section	.nv.constant0._ZN5flash32flash_fwd_splitkv_combine_kernelI23Flash_fwd_kernel_traitsILi192ELi64ELi64ELi4ELb0ELb0EN7cutlass6half_tE19Flash_kernel_traitsILi192ELi64ELi64ELi4ES3_EELi8ELi6ELb1EEEvNS_16Flash_fwd_paramsE,"a",@progbits
	.sectionflags	@""
	.align	4
.nv.constant0._ZN5flash32flash_fwd_splitkv_combine_kernelI23Flash_fwd_kernel_traitsILi192ELi64ELi64ELi4ELb0ELb0EN7cutlass6half_tE19Flash_kernel_traitsILi192ELi64ELi64ELi4ES3_EELi8ELi6ELb1EEEvNS_16Flash_fwd_paramsE:
	.zero		1360


//--------------------- .nv.constant0._ZN5flash32flash_fwd_splitkv_combine_kernelI23Flash_fwd_kernel_traitsILi192ELi64ELi64ELi4ELb0ELb0EN7cutlass6half_tE19Flash_kernel_traitsILi192ELi64ELi64ELi4ES3_EELi8ELi5ELb1EEEvNS_16Flash_fwd_paramsE --------------------------
	.section	.nv.constant0._ZN5flash32flash_fwd_splitkv_combine_kernelI23Flash_fwd_kernel_traitsILi192ELi64ELi64ELi4ELb0ELb0EN7cutlass6half_tE19Flash_kernel_traitsILi192ELi64ELi64ELi4ES3_EELi8ELi5ELb1EEEvNS_16Flash_fwd_paramsE,"a",@progbits
	.sectionflags	@""
	.align	4
.nv.constant0._ZN5flash32flash_fwd_splitkv_combine_kernelI23Flash_fwd_kernel_traitsILi192ELi64ELi64ELi4ELb0ELb0EN7cutlass6half_tE19Flash_kernel_traitsILi192ELi64ELi64ELi4ES3_EELi8ELi5ELb1EEEvNS_16Flash_fwd_paramsE:
	.zero		1360


//--------------------- .nv.constant0._ZN5flash32flash_fwd_splitkv_combine_kernelI23Flash_fwd_kernel_traitsILi192ELi64ELi64ELi4ELb0ELb0EN7cutlass6half_tE19Flash_kernel_traitsILi192ELi64ELi64ELi4ES3_EELi8ELi4ELb1EEEvNS_16Flash_fwd_paramsE --------------------------
	.section	.nv.constant0._ZN5flash32flash_fwd_splitkv_combine_kernelI23Flash_fwd_kernel_traitsILi192ELi64ELi64ELi4ELb0ELb0EN7cutlass6half_tE19Flash_kernel_traitsILi192ELi64ELi64ELi4ES3_EELi8ELi4ELb1EEEvNS_16Flash_fwd_paramsE,"a",@progbits
	.sectionflags	@""
	.align	4
.nv.constant0._ZN5flash32flash_fwd_splitkv_combine_kernelI23Flash_fwd_kernel_traitsILi192ELi64ELi64ELi4ELb0ELb0EN7cutlass6half_tE19Flash_kernel_traitsILi192ELi64ELi64ELi4ES3_EELi8ELi4ELb1EEEvNS_16Flash_fwd_paramsE:
	.zero		1360


//--------------------- .nv.constant0._ZN5flash32flash_fwd_splitkv_combine_kernelI23Flash_fwd_kernel_traitsILi192ELi64ELi64ELi4ELb0ELb0EN7cutlass6half_tE19Flash_kernel_traitsILi192ELi64ELi64ELi4ES3_EELi8ELi3ELb1EEEvNS_16Flash_fwd_paramsE --------------------------
	.section	.nv.constant0._ZN5flash32flash_fwd_splitkv_combine_kernelI23Flash_fwd_kernel_traitsILi192ELi64ELi64ELi4ELb0ELb0EN7cutlass6half_tE19Flash_kernel_traitsILi192ELi64ELi64ELi4ES3_EELi8ELi3ELb1EEEvNS_16Flash_fwd_paramsE,"a",@progbits
	.sectionflags	@""
	.align	4
.nv.constant0._ZN5flash32flash_fwd_splitkv_combine_kernelI23Flash_fwd_kernel_traitsILi192ELi64ELi64ELi4ELb0ELb0EN7cutlass6half_tE19Flash_kernel_traitsILi192ELi64ELi64ELi4ES3_EELi8ELi3ELb1EEEvNS_16Flash_fwd_paramsE:
	.zero		1360


//--------------------- .nv.constant0._ZN5flash32flash_fwd_splitkv_combine_kernelI23Flash_fwd_kernel_traitsILi192ELi64ELi64ELi4ELb0ELb0EN7cutlass6half_tE19Flash_kernel_traitsILi192ELi64ELi64ELi4ES3_EELi8ELi2ELb1EEEvNS_16Flash_fwd_paramsE --------------------------
	.section	.nv.constant0._ZN5flash32flash_fwd_splitkv_combine_kernelI23Flash_fwd_kernel_traitsILi192ELi64ELi64ELi4ELb0ELb0EN7cutlass6half_tE19Flash_kernel_traitsILi192ELi64ELi64ELi4ES3_EELi8ELi2ELb1EEEvNS_16Flash_fwd_paramsE,"a",@progbits
	.sectionflags	@""
	.align	4
.nv.constant0._ZN5flash32flash_fwd_splitkv_combine_kernelI23Flash_fwd_kernel_traitsILi192ELi64ELi64ELi4ELb0ELb0EN7cutlass6half_tE19Flash_kernel_traitsILi192ELi64ELi64ELi4ES3_EELi8ELi2ELb1EEEvNS_16Flash_fwd_paramsE:
	.zero		1360


//--------------------- .nv.constant0._ZN5flash32flash_fwd_splitkv_combine_kernelI23Flash_fwd_kernel_traitsILi192ELi64ELi64ELi4ELb0ELb0EN7cutlass6half_tE19Flash_kernel_traitsILi192ELi64ELi64ELi4ES3_EELi8ELi1ELb1EEEvNS_16Flash_fwd_paramsE --------------------------
	.section	.nv.constant0._ZN5flash32flash_fwd_splitkv_combine_kernelI23Flash_fwd_kernel_traitsILi192ELi64ELi64ELi4ELb0ELb0EN7cutlass6half_tE19Flash_kernel_traitsILi192ELi64ELi64ELi4ES3_EELi8ELi1ELb1EEEvNS_16Flash_fwd_paramsE,"a",@progbits
	.sectionflags	@""
	.align	4
.nv.constant0._ZN5flash32flash_fwd_splitkv_combine_kernelI23Flash_fwd_kernel_traitsILi192ELi64ELi64ELi4ELb0ELb0EN7cutlass6half_tE19Flash_kernel_traitsILi192ELi64ELi64ELi4ES3_EELi8ELi1ELb1EEEvNS_16Flash_fwd_paramsE:
	.zero		1360


//--------------------- .nv.constant0._ZN5flash24flash_fwd_splitkv_kernelI23Flash_fwd_kernel_traitsILi192ELi64ELi64ELi4ELb0ELb0EN7cutlass6half_tE19Flash_kernel_traitsILi192ELi64ELi64ELi4ES3_EELb0ELb0ELb0ELb0ELb0ELb0ELb0ELb0EEEvNS_16Flash_fwd_paramsE --------------------------
	.section	.nv.constant0._ZN5flash24flash_fwd_splitkv_kernelI23Flash_fwd_kernel_traitsILi192ELi64ELi64ELi4ELb0ELb0EN7cutlass6half_tE19Flash_kernel_traitsILi192ELi64ELi64ELi4ES3_EELb0ELb0ELb0ELb0ELb0ELb0ELb0ELb0EEEvNS_16Flash_fwd_paramsE,"a",@progbits
	.sectionflags	@""
	.align	4
.nv.constant0._ZN5flash24flash_fwd_splitkv_kernelI23Flash_fwd_kernel_traitsILi192ELi64ELi64ELi4ELb0ELb0EN7cutlass6half_tE19Flash_kernel_traitsILi192ELi64ELi64ELi4ES3_EELb0ELb0ELb0ELb0ELb0ELb0ELb0ELb0EEEvNS_16Flash_fwd_paramsE:
	.zero		1360


//--------------------- .nv.constant0._ZN5flash24flash_fwd_splitkv_kernelI23Flash_fwd_kernel_traitsILi192ELi64ELi64ELi4ELb0ELb0EN7cutlass6half_tE19Flash_kernel_traitsILi192ELi64ELi64ELi4ES3_EELb0ELb0ELb0ELb0ELb0ELb1ELb0ELb0EEEvNS_16Flash_fwd_paramsE --------------------------
	.section	.nv.constant0._ZN5flash24flash_fwd_splitkv_kernelI23Flash_fwd_kernel_traitsILi192ELi64ELi64ELi4ELb0ELb0EN7cutlass6half_tE19Flash_kernel_traitsILi192ELi64ELi64ELi4ES3_EELb0ELb0ELb0ELb0ELb0ELb1ELb0ELb0EEEvNS_16Flash_fwd_paramsE,"a",@progbits
	.sectionflags	@""
	.align	4
.nv.constant0._ZN5flash24flash_fwd_splitkv_kernelI23Flash_fwd_kernel_traitsILi192ELi64ELi64ELi4ELb0ELb0EN7cutlass6half_tE19Flash_kernel_traitsILi192ELi64ELi64ELi4ES3_EELb0ELb0ELb0ELb0ELb0ELb1ELb0ELb0EEEvNS_16Flash_fwd_paramsE:
	.zero		1360


//--------------------- .nv.constant0._ZN5flash24flash_fwd_splitkv_kernelI23Flash_fwd_kernel_traitsILi192ELi64ELi64ELi4ELb0ELb0EN7cutlass6half_tE19Flash_kernel_traitsILi192ELi64ELi64ELi4ES3_EELb0ELb0ELb0ELb0ELb0ELb0ELb0ELb1EEEvNS_16Flash_fwd_paramsE --------------------------
	.section	.nv.constant0._ZN5flash24flash_fwd_splitkv_kernelI23Flash_fwd_kernel_traitsILi192ELi64ELi64ELi4ELb0ELb0EN7cutlass6half_tE19Flash_kernel_traitsILi192ELi64ELi64ELi4ES3_EELb0ELb0ELb0ELb0ELb0ELb0ELb0ELb1EEEvNS_16Flash_fwd_paramsE,"a",@progbits
	.sectionflags	@""
	.align	4
.nv.constant0._ZN5flash24flash_fwd_splitkv_kernelI23Flash_fwd_kernel_traitsILi192ELi64ELi64ELi4ELb0ELb0EN7cutlass6half_tE19Flash_kernel_traitsILi192ELi64ELi64ELi4ES3_EELb0ELb0ELb0ELb0ELb0ELb0ELb0ELb1EEEvNS_16Flash_fwd_paramsE:
	.zero		1360


//--------------------- .nv.constant0._ZN5flash24flash_fwd_splitkv_kernelI23Flash_fwd_kernel_traitsILi192ELi64ELi64ELi4ELb0ELb0EN7cutlass6half_tE19Flash_kernel_traitsILi192ELi64ELi64ELi4ES3_EELb0ELb0ELb0ELb0ELb0ELb1ELb0ELb1EEEvNS_16Flash_fwd_paramsE --------------------------
	.section	.nv.constant0._ZN5flash24flash_fwd_splitkv_kernelI23Flash_fwd_kernel_traitsILi192ELi64ELi64ELi4ELb0ELb0EN7cutlass6half_tE19Flash_kernel_traitsILi192ELi64ELi64ELi4ES3_EELb0ELb0ELb0ELb0ELb0ELb1ELb0ELb1EEEvNS_16Flash_fwd_paramsE,"a",@progbits
	.sectionflags	@""
	.align	4
.nv.constant0._ZN5flash24flash_fwd_splitkv_kernelI23Flash_fwd_kernel_traitsILi192ELi64ELi64ELi4ELb0ELb0EN7cutlass6half_tE19Flash_kernel_traitsILi192ELi64ELi64ELi4ES3_EELb0ELb0ELb0ELb0ELb0ELb1ELb0ELb1EEEvNS_16Flash_fwd_paramsE:
	.zero		1360


//--------------------- .nv.constant0._ZN5flash24flash_fwd_splitkv_kernelI23Flash_fwd_kernel_traitsILi192ELi64ELi64ELi4ELb0ELb0EN7cutlass6half_tE19Flash_kernel_traitsILi192ELi64ELi64ELi4ES3_EELb0ELb0ELb0ELb0ELb0ELb0ELb1ELb0EEEvNS_16Flash_fwd_paramsE --------------------------
	.section	.nv.constant0._ZN5flash24flash_fwd_splitkv_kernelI23Flash_fwd_kernel_traitsILi192ELi64ELi64ELi4ELb0ELb0EN7cutlass6half_tE19Flash_kernel_traitsILi192ELi64ELi64ELi4ES3_EELb0ELb0ELb0ELb0ELb0ELb0ELb1ELb0EEEvNS_16Flash_fwd_paramsE,"a",@progbits
	.sectionflags	@""
	.align	4
.nv.constant0._ZN5flash24flash_fwd_splitkv_kernelI23Flash_fwd_kernel_traitsILi192ELi64ELi64ELi4ELb0ELb0EN7cutlass6half_tE19Flash_kernel_traitsILi192ELi64ELi64ELi4ES3_EELb0ELb0ELb0ELb0ELb0ELb0ELb1ELb0EEEvNS_16Flash_fwd_paramsE:
	.zero		1360


//--------------------- .nv.constant0._ZN5flash24flash_fwd_splitkv_kernelI23Flash_fwd_kernel_traitsILi192ELi64ELi64ELi4ELb0ELb0EN7cutlass6half_tE19Flash_kernel_traitsILi192ELi64ELi64ELi4ES3_EELb0ELb0ELb0ELb0ELb0ELb1ELb1ELb0EEEvNS_16Flash_fwd_paramsE --------------------------
	.section	.nv.constant0._ZN5flash24flash_fwd_splitkv_kernelI23Flash_fwd_kernel_traitsILi192ELi64ELi64ELi4ELb0ELb0EN7cutlass6half_tE19Flash_kernel_traitsILi192ELi64ELi64ELi4ES3_EELb0ELb0ELb0ELb0ELb0ELb1ELb1ELb0EEEvNS_16Flash_fwd_paramsE,"a",@progbits
	.sectionflags	@""
	.align	4
.nv.constant0._ZN5flash24flash_fwd_splitkv_kernelI23Flash_fwd_kernel_traitsILi192ELi64ELi64ELi4ELb0ELb0EN7cutlass6half_tE19Flash_kernel_traitsILi192ELi64ELi64ELi4ES3_EELb0ELb0ELb0ELb0ELb0ELb1ELb1ELb0EEEvNS_16Flash_fwd_paramsE:
	.zero		1360


//--------------------- .nv.constant0._ZN5flash24flash_fwd_splitkv_kernelI23Flash_fwd_kernel_traitsILi192ELi64ELi64ELi4ELb0ELb0EN7cutlass6half_tE19Flash_kernel_traitsILi192ELi64ELi64ELi4ES3_EELb0ELb0ELb0ELb0ELb0ELb0ELb1ELb1EEEvNS_16Flash_fwd_paramsE --------------------------
	.section	.nv.constant0._ZN5flash24flash_fwd_splitkv_kernelI23Flash_fwd_kernel_traitsILi192ELi64ELi64ELi4ELb0ELb0EN7cutlass6half_tE19Flash_kernel_traitsILi192ELi64ELi64ELi4ES3_EELb0ELb0ELb0ELb0ELb0ELb0ELb1ELb1EEEvNS_16Flash_fwd_paramsE,"a",@progbits
	.sectionflags	@""
	.align	4
.nv.constant0._ZN5flash24flash_fwd_splitkv_kernelI23Flash_fwd_kernel_traitsILi192ELi64ELi64ELi4ELb0ELb0EN7cutlass6half_tE19Flash_kernel_traitsILi192ELi64ELi64ELi4ES3_EELb0ELb0ELb0ELb0ELb0ELb0ELb1ELb1EEEvNS_16Flash_fwd_paramsE:
	.zero		1360


//--------------------- .nv.constant0._ZN5flash24flash_fwd_splitkv_kernelI23Flash_fwd_kernel_traitsILi192ELi64ELi64ELi4ELb0ELb0EN7cutlass6half_tE19Flash_kernel_traitsILi192ELi64ELi64ELi4ES3_EELb0ELb0ELb0ELb0ELb0ELb1ELb1ELb1EEEvNS_16Flash_fwd_paramsE --------------------------
	.section	.nv.constant0._ZN5flash24flash_fwd_splitkv_kernelI23Flash_fwd_kernel_traitsILi192ELi64ELi64ELi4ELb0ELb0EN7cutlass6half_tE19Flash_kernel_traitsILi192ELi64ELi64ELi4ES3_EELb0ELb0ELb0ELb0ELb0ELb1ELb1ELb1EEEvNS_16Flash_fwd_paramsE,"a",@progbits
	.sectionflags	@""
	.align	4
.nv.constant0._ZN5flash24flash_fwd_splitkv_kernelI23Flash_fwd_kernel_traitsILi192ELi64ELi64ELi4ELb0ELb0EN7cutlass6half_tE19Flash_kernel_traitsILi192ELi64ELi64ELi4ES3_EELb0ELb0ELb0ELb0ELb0ELb1ELb1ELb1EEEvNS_16Flash_fwd_paramsE:
	.zero		1360


//--------------------- .nv.constant0._ZN5flash24flash_fwd_splitkv_kernelI23Flash_fwd_kernel_traitsILi192ELi64ELi64ELi4ELb0ELb0EN7cutlass6half_tE19Flash_kernel_traitsILi192ELi64ELi64ELi4ES3_EELb0ELb1ELb0ELb0ELb0ELb0ELb0ELb0EEEvNS_16Flash_fwd_paramsE --------------------------
	.section	.nv.constant0._ZN5flash24flash_fwd_splitkv_kernelI23Flash_fwd_kernel_traitsILi192ELi64ELi64ELi4ELb0ELb0EN7cutlass6half_tE19Flash_kernel_traitsILi192ELi64ELi64ELi4ES3_EELb0ELb1ELb0ELb0ELb0ELb0ELb0ELb0EEEvNS_16Flash_fwd_paramsE,"a",@progbits
	.sectionflags	@""
	.align	4
.nv.constant0._ZN5flash24flash_fwd_splitkv_kernelI23Flash_fwd_kernel_traitsILi192ELi64ELi64ELi4ELb0ELb0EN7cutlass6half_tE19Flash_kernel_traitsILi192ELi64ELi64ELi4ES3_EELb0ELb1ELb0ELb0ELb0ELb0ELb0ELb0EEEvNS_16Flash_fwd_paramsE:
	.zero		1360


//--------------------- .nv.constant0._ZN5flash24flash_fwd_splitkv_kernelI23Flash_fwd_kernel_traitsILi192ELi64ELi64ELi4ELb0ELb0EN7cutlass6half_tE19Flash_kernel_traitsILi192ELi64ELi64ELi4ES3_EELb0ELb1ELb0ELb0ELb0ELb1ELb0ELb0EEEvNS_16Flash_fwd_paramsE --------------------------
	.section	.nv.constant0._ZN5flash24flash_fwd_splitkv_kernelI23Flash_fwd_kernel_traitsILi192ELi64ELi64ELi4ELb0ELb0EN7cutlass6half_tE19Flash_kernel_traitsILi192ELi64ELi64ELi4ES3_EELb0ELb1ELb0ELb0ELb0ELb1ELb0ELb0EEEvNS_16Flash_fwd_paramsE,"a",@progbits
	.sectionflags	@""
	.align	4
.nv.constant0._ZN5flash24flash_fwd_splitkv_kernelI23Flash_fwd_kernel_traitsILi192ELi64ELi64ELi4ELb0ELb0EN7cutlass6half_tE19Flash_kernel_traitsILi192ELi64ELi64ELi4ES3_EELb0ELb1ELb0ELb0ELb0ELb1ELb0ELb0EEEvNS_16Flash_fwd_paramsE:
	.zero		1360


//--------------------- .nv.constant0._ZN5flash24flash_fwd_splitkv_kernelI23Flash_fwd_kernel_traitsILi192ELi64ELi64ELi4ELb0ELb0EN7cutlass6half_tE19Flash_kernel_traitsILi192ELi64ELi64ELi4ES3_EELb0ELb1ELb0ELb0ELb0ELb0ELb0ELb1EEEvNS_16Flash_fwd_paramsE --------------------------
	.section	.nv.constant0._ZN5flash24flash_fwd_splitkv_kernelI23Flash_fwd_kernel_traitsILi192ELi64ELi64ELi4ELb0ELb0EN7cutlass6half_tE19Flash_kernel_traitsILi192ELi64ELi64ELi4ES3_EELb0ELb1ELb0ELb0ELb0ELb0ELb0ELb1EEEvNS_16Flash_fwd_paramsE,"a",@progbits
	.sectionflags	@""
	.align	4
.nv.constant0._ZN5flash24flash_fwd_splitkv_kernelI23Flash_fwd_kernel_traitsILi192ELi64ELi64ELi4ELb0ELb0EN7cutlass6half_tE19Flash_kernel_traitsILi192ELi64ELi64ELi4ES3_EELb0ELb1ELb0ELb0ELb0ELb0ELb0ELb1EEEvNS_16Flash_fwd_paramsE:
	.zero		1360


//--------------------- .nv.constant0._ZN5flash24flash_fwd_splitkv_kernelI23Flash_fwd_kernel_traitsILi192ELi64ELi64ELi4ELb0ELb0EN7cutlass6half_tE19Flash_kernel_traitsILi192ELi64ELi64ELi4ES3_EELb0ELb1ELb0ELb0ELb0ELb1ELb0ELb1EEEvNS_16Flash_fwd_paramsE --------------------------
	.section	.nv.constant0._ZN5flash24flash_fwd_splitkv_kernelI23Flash_fwd_kernel_traitsILi192ELi64ELi64ELi4ELb0ELb0EN7cutlass6half_tE19Flash_kernel_traitsILi192ELi64ELi64ELi4ES3_EELb0ELb1ELb0ELb0ELb0ELb1ELb0ELb1EEEvNS_16Flash_fwd_paramsE,"a",@progbits
	.sectionflags	@""
	.align	4
.nv.constant0._ZN5flash24flash_fwd_splitkv_kernelI23Flash_fwd_kernel_traitsILi192ELi64ELi64ELi4ELb0ELb0EN7cutlass6half_tE19Flash_kernel_traitsILi192ELi64ELi64ELi4ES3_EELb0ELb1ELb0ELb0ELb0ELb1ELb0ELb1EEEvNS_16Flash_fwd_paramsE:
	.zero		1360


//--------------------- .nv.constant0._ZN5flash24flash_fwd_splitkv_kernelI23Flash_fwd_kernel_traitsILi192ELi64ELi64ELi4ELb0ELb0EN7cutlass6half_tE19Flash_kernel_traitsILi192ELi64ELi64ELi4ES3_EELb0ELb1ELb0ELb0ELb0ELb0ELb1ELb0EEEvNS_16Flash_fwd_paramsE --------------------------
	.section	.nv.constant0._ZN5flash24flash_fwd_splitkv_kernelI23Flash_fwd_kernel_traitsILi192ELi64ELi64ELi4ELb0ELb0EN7cutlass6half_tE19Flash_kernel_traitsILi192ELi64ELi64ELi4ES3_EELb0ELb1ELb0ELb0ELb0ELb0ELb1ELb0EEEvNS_16Flash_fwd_paramsE,"a",@progbits
	.sectionflags	@""
	.align	4
.nv.constant0._ZN5flash24flash_fwd_splitkv_kernelI23Flash_fwd_kernel_traitsILi192ELi64ELi64ELi4ELb0ELb0EN7cutlass6half_tE19Flash_kernel_traitsILi192ELi64ELi64ELi4ES3_EELb0ELb1ELb0ELb0ELb0ELb0ELb1ELb0EEEvNS_16Flash_fwd_paramsE:
	.zero		1360


//--------------------- .nv.constant0._ZN5flash24flash_fwd_splitkv_kernelI23Flash_fwd_kernel_traitsILi192ELi64ELi64ELi4ELb0ELb0EN7cutlass6half_tE19Flash_kernel_traitsILi192ELi64ELi64ELi4ES3_EELb0ELb1ELb0ELb0ELb0ELb1ELb1ELb0EEEvNS_16Flash_fwd_paramsE --------------------------
	.section	.nv.constant0._ZN5flash24flash_fwd_splitkv_kernelI23Flash_fwd_kernel_traitsILi192ELi64ELi64ELi4ELb0ELb0EN7cutlass6half_tE19Flash_kernel_traitsILi192ELi64ELi64ELi4ES3_EELb0ELb1ELb0ELb0ELb0ELb1ELb1ELb0EEEvNS_16Flash_fwd_paramsE,"a",@progbits
	.sectionflags	@""
	.align	4
.nv.constant0._ZN5flash24flash_fwd_splitkv_kernelI23Flash_fwd_kernel_traitsILi192ELi64ELi64ELi4ELb0ELb0EN7cutlass6half_tE19Flash_kernel_traitsILi192ELi64ELi64ELi4ES3_EELb0ELb1ELb0ELb0ELb0ELb1ELb1ELb0EEEvNS_16Flash_fwd_paramsE:
	.zero		1360


//--------------------- .nv.constant0._ZN5flash24flash_fwd_splitkv_kernelI23Flash_fwd_kernel_traitsILi192ELi64ELi64ELi4ELb0ELb0EN7cutlass6half_tE19Flash_kernel_traitsILi192ELi64ELi64ELi4ES3_EELb0ELb1ELb0ELb0ELb0ELb0ELb1ELb1EEEvNS_16Flash_fwd_paramsE --------------------------
	.section	.nv.constant0._ZN5flash24flash_fwd_splitkv_kernelI23Flash_fwd_kernel_traitsILi192ELi64ELi64ELi4ELb0ELb0EN7cutlass6half_tE19Flash_kernel_traitsILi192ELi64ELi64ELi4ES3_EELb0ELb1ELb0ELb0ELb0ELb0ELb1ELb1EEEvNS_16Flash_fwd_paramsE,"a",@progbits
	.sectionflags	@""
	.align	4
.nv.constant0._ZN5flash24flash_fwd_splitkv_kernelI23Flash_fwd_kernel_traitsILi192ELi64ELi64ELi4ELb0ELb0EN7cutlass6half_tE19Flash_kernel_traitsILi192ELi64ELi64ELi4ES3_EELb0ELb1ELb0ELb0ELb0ELb0ELb1ELb1EEEvNS_16Flash_fwd_paramsE:
	.zero		1360


//--------------------- .nv.constant0._ZN5flash24flash_fwd_splitkv_kernelI23Flash_fwd_kernel_traitsILi192ELi64ELi64ELi4ELb0ELb0EN7cutlass6half_tE19Flash_kernel_traitsILi192ELi64ELi64ELi4ES3_EELb0ELb1ELb0ELb0ELb0ELb1ELb1ELb1EEEvNS_16Flash_fwd_paramsE --------------------------
	.section	.nv.constant0._ZN5flash24flash_fwd_splitkv_kernelI23Flash_fwd_kernel_traitsILi192ELi64ELi64ELi4ELb0ELb0EN7cutlass6half_tE19Flash_kernel_traitsILi192ELi64ELi64ELi4ES3_EELb0ELb1ELb0ELb0ELb0ELb1ELb1ELb1EEEvNS_16Flash_fwd_paramsE,"a",@progbits
	.sectionflags	@""
	.align	4
.nv.constant0._ZN5flash24flash_fwd_splitkv_kernelI23Flash_fwd_kernel_traitsILi192ELi64ELi64ELi4ELb0ELb0EN7cutlass6half_tE19Flash_kernel_traitsILi192ELi64ELi64ELi4ES3_EELb0ELb1ELb0ELb0ELb0ELb1ELb1ELb1EEEvNS_16Flash_fwd_paramsE:
	.zero		1360


//--------------------- .nv.constant0._ZN5flash24flash_fwd_splitkv_kernelI23Flash_fwd_kernel_traitsILi192ELi64ELi64ELi4ELb0ELb0EN7cutlass6half_tE19Flash_kernel_traitsILi192ELi64ELi64ELi4ES3_EELb0ELb0ELb0ELb0ELb1ELb0ELb0ELb0EEEvNS_16Flash_fwd_paramsE --------------------------
	.section	.nv.constant0._ZN5flash24flash_fwd_splitkv_kernelI23Flash_fwd_kernel_traitsILi192ELi64ELi64ELi4ELb0ELb0EN7cutlass6half_tE19Flash_kernel_traitsILi192ELi64ELi64ELi4ES3_EELb0ELb0ELb0ELb0ELb1ELb0ELb0ELb0EEEvNS_16Flash_fwd_paramsE,"a",@progbits
	.sectionflags	@""
	.align	4
.nv.constant0._ZN5flash24flash_fwd_splitkv_kernelI23Flash_fwd_kernel_traitsILi192ELi64ELi64ELi4ELb0ELb0EN7cutlass6half_tE19Flash_kernel_traitsILi192ELi64ELi64ELi4ES3_EELb0ELb0ELb0ELb0ELb1ELb0ELb0ELb0EEEvNS_16Flash_fwd_paramsE:
	.zero		1360


//--------------------- .nv.constant0._ZN5flash24flash_fwd_splitkv_kernelI23Flash_fwd_kernel_traitsILi192ELi64ELi64ELi4ELb0ELb0EN7cutlass6half_tE19Flash_kernel_traitsILi192ELi64ELi64ELi4ES3_EELb0ELb0ELb0ELb0ELb1ELb1ELb0ELb0EEEvNS_16Flash_fwd_paramsE --------------------------
	.section	.nv.constant0._ZN5flash24flash_fwd_splitkv_kernelI23Flash_fwd_kernel_traitsILi192ELi64ELi64ELi4ELb0ELb0EN7cutlass6half_tE19Flash_kernel_traitsILi192ELi64ELi64ELi4ES3_EELb0ELb0ELb0ELb0ELb1ELb1ELb0ELb0EEEvNS_16Flash_fwd_paramsE,"a",@progbits
	.sectionflags	@""
	.align	4
.nv.constant0._ZN5flash24flash_fwd_splitkv_kernelI23Flash_fwd_kernel_traitsILi192ELi64ELi64ELi4ELb0ELb0EN7cutlass6half_tE19Flash_kernel_traitsILi192ELi64ELi64ELi4ES3_EELb0ELb0ELb0ELb0ELb1ELb1ELb0ELb0EEEvNS_16Flash_fwd_paramsE:
	.zero		1360


//--------------------- .nv.constant0._ZN5flash24flash_fwd_splitkv_kernelI23Flash_fwd_kernel_traitsILi192ELi64ELi64ELi4ELb0ELb0EN7cutlass6half_tE19Flash_kernel_traitsILi192ELi64ELi64ELi4ES3_EELb0ELb0ELb1ELb0ELb0ELb0ELb0ELb0EEEvNS_16Flash_fwd_paramsE --------------------------
	.section	.nv.constant0._ZN5flash24flash_fwd_splitkv_kernelI23Flash_fwd_kernel_traitsILi192ELi64ELi64ELi4ELb0ELb0EN7cutlass6half_tE19Flash_kernel_traitsILi192ELi64ELi64ELi4ES3_EELb0ELb0ELb1ELb0ELb0ELb0ELb0ELb0EEEvNS_16Flash_fwd_paramsE,"a",@progbits
	.sectionflags	@""
	.align	4
.nv.constant0._ZN5flash24flash_fwd_splitkv_kernelI23Flash_fwd_kernel_traitsILi192ELi64ELi64ELi4ELb0ELb0EN7cutlass6half_tE19Flash_kernel_traitsILi192ELi64ELi64ELi4ES3_EELb0ELb0ELb1ELb0ELb0ELb0ELb0ELb0EEEvNS_16Flash_fwd_paramsE:
	.zero		1360


//--------------------- .nv.constant0._ZN5flash24flash_fwd_splitkv_kernelI23Flash_fwd_kernel_traitsILi192ELi64ELi64ELi4ELb0ELb0EN7cutlass6half_tE19Flash_kernel_traitsILi192ELi64ELi64ELi4ES3_EELb0ELb0ELb1ELb0ELb0ELb1ELb0ELb0EEEvNS_16Flash_fwd_paramsE --------------------------
	.section	.nv.constant0._ZN5flash24flash_fwd_splitkv_kernelI23Flash_fwd_kernel_traitsILi192ELi64ELi64ELi4ELb0ELb0EN7cutlass6half_tE19Flash_kernel_traitsILi192ELi64ELi64ELi4ES3_EELb0ELb0ELb1ELb0ELb0ELb1ELb0ELb0EEEvNS_16Flash_fwd_paramsE,"a",@progbits
	.sectionflags	@""
	.align	4
.nv.constant0._ZN5flash24flash_fwd_splitkv_kernelI23Flash_fwd_kernel_traitsILi192ELi64ELi64ELi4ELb0ELb0EN7cutlass6half_tE19Flash_kernel_traitsILi192ELi64ELi64ELi4ES3_EELb0ELb0ELb1ELb0ELb0ELb1ELb0ELb0EEEvNS_16Flash_fwd_paramsE:
	.zero		1360


//--------------------- .nv.constant0._ZN5flash24flash_fwd_splitkv_kernelI23Flash_fwd_kernel_traitsILi192ELi64ELi64ELi4ELb0ELb0EN7cutlass6half_tE19Flash_kernel_traitsILi192ELi64ELi64ELi4ES3_EELb0ELb0ELb0ELb0ELb1ELb0ELb0ELb1EEEvNS_16Flash_fwd_paramsE --------------------------
	.section	.nv.constant0._ZN5flash24flash_fwd_splitkv_kernelI23Flash_fwd_kernel_traitsILi192ELi64ELi64ELi4ELb0ELb0EN7cutlass6half_tE19Flash_kernel_traitsILi192ELi64ELi64ELi4ES3_EELb0ELb0ELb0ELb0ELb1ELb0ELb0ELb1EEEvNS_16Flash_fwd_paramsE,"a",@progbits
	.sectionflags	@""
	.align	4
.nv.constant0._ZN5flash24flash_fwd_splitkv_kernelI23Flash_fwd_kernel_traitsILi192ELi64ELi64ELi4ELb0ELb0EN7cutlass6half_tE19Flash_kernel_traitsILi192ELi64ELi64ELi4ES3_EELb0ELb0ELb0ELb0ELb1ELb0ELb0ELb1EEEvNS_16Flash_fwd_paramsE:
	.zero		1360


//--------------------- .nv.constant0._ZN5flash24flash_fwd_splitkv_kernelI23Flash_fwd_kernel_traitsILi192ELi64ELi64ELi4ELb0ELb0EN7cutlass6half_tE19Flash_kernel_traitsILi192ELi64ELi64ELi4ES3_EELb0ELb0ELb0ELb0ELb1ELb1ELb0ELb1EEEvNS_16Flash_fwd_paramsE --------------------------
	.section	.nv.constant0._ZN5flash24flash_fwd_splitkv_kernelI23Flash_fwd_kernel_traitsILi192ELi64ELi64ELi4ELb0ELb0EN7cutlass6half_tE19Flash_kernel_traitsILi192ELi64ELi64ELi4ES3_EELb0ELb0ELb0ELb0ELb1ELb1ELb0ELb1EEEvNS_16Flash_fwd_paramsE,"a",@progbits
	.sectionflags	@""
	.align	4
.nv.constant0._ZN5flash24flash_fwd_splitkv_kernelI23Flash_fwd_kernel_traitsILi192ELi64ELi64ELi4ELb0ELb0EN7cutlass6half_tE19Flash_kernel_traitsILi192ELi64ELi64ELi4ES3_EELb0ELb0ELb0ELb0ELb1ELb1ELb0ELb1EEEvNS_16Flash_fwd_paramsE:
	.zero		1360


//--------------------- .nv.constant0._ZN5flash24flash_fwd_splitkv_kernelI23Flash_fwd_kernel_traitsILi192ELi64ELi64ELi4ELb0ELb0EN7cutlass6half_tE19Flash_kernel_traitsILi192ELi64ELi64ELi4ES3_EELb0ELb0ELb1ELb0ELb0ELb0ELb0ELb1EEEvNS_16Flash_fwd_paramsE --------------------------
	.section	.nv.constant0._ZN5flash24flash_fwd_splitkv_kernelI23Flash_fwd_kernel_traitsILi192ELi64ELi64ELi4ELb0ELb0EN7cutlass6half_tE19Flash_kernel_traitsILi192ELi64ELi64ELi4ES3_EELb0ELb0ELb1ELb0ELb0ELb0ELb0ELb1EEEvNS_16Flash_fwd_paramsE,"a",@progbits
	.sectionflags	@""
	.align	4
.nv.constant0._ZN5flash24flash_fwd_splitkv_kernelI23Flash_fwd_kernel_traitsILi192ELi64ELi64ELi4ELb0ELb0EN7cutlass6half_tE19Flash_kernel_traitsILi192ELi64ELi64ELi4ES3_EELb0ELb0ELb1ELb0ELb0ELb0ELb0ELb1EEEvNS_16Flash_fwd_paramsE:
	.zero		1360


//--------------------- .nv.constant0._ZN5flash24flash_fwd_splitkv_kernelI23Flash_fwd_kernel_traitsILi192ELi64ELi64ELi4ELb0ELb0EN7cutlass6half_tE19Flash_kernel_traitsILi192ELi64ELi64ELi4ES3_EELb0ELb0ELb1ELb0ELb0ELb1ELb0ELb1EEEvNS_16Flash_fwd_paramsE --------------------------
	.section	.nv.constant0._ZN5flash24flash_fwd_splitkv_kernelI23Flash_fwd_kernel_traitsILi192ELi64ELi64ELi4ELb0ELb0EN7cutlass6half_tE19Flash_kernel_traitsILi192ELi64ELi64ELi4ES3_EELb0ELb0ELb1ELb0ELb0ELb1ELb0ELb1EEEvNS_16Flash_fwd_paramsE,"a",@progbits
	.sectionflags	@""
	.align	4
.nv.constant0._ZN5flash24flash_fwd_splitkv_kernelI23Flash_fwd_kernel_traitsILi192ELi64ELi64ELi4ELb0ELb0EN7cutlass6half_tE19Flash_kernel_traitsILi192ELi64ELi64ELi4ES3_EELb0ELb0ELb1ELb0ELb0ELb1ELb0ELb1EEEvNS_16Flash_fwd_paramsE:
	.zero		1360


//--------------------- .nv.constant0._ZN5flash24flash_fwd_splitkv_kernelI23Flash_fwd_kernel_traitsILi192ELi64ELi64ELi4ELb0ELb0EN7cutlass6half_tE19Flash_kernel_traitsILi192ELi64ELi64ELi4ES3_EELb0ELb0ELb0ELb0ELb1ELb0ELb1ELb0EEEvNS_16Flash_fwd_paramsE --------------------------
	.section	.nv.constant0._ZN5flash24flash_fwd_splitkv_kernelI23Flash_fwd_kernel_traitsILi192ELi64ELi64ELi4ELb0ELb0EN7cutlass6half_tE19Flash_kernel_traitsILi192ELi64ELi64ELi4ES3_EELb0ELb0ELb0ELb0ELb1ELb0ELb1ELb0EEEvNS_16Flash_fwd_paramsE,"a",@progbits
	.sectionflags	@""
	.align	4
.nv.constant0._ZN5flash24flash_fwd_splitkv_kernelI23Flash_fwd_kernel_traitsILi192ELi64ELi64ELi4ELb0ELb0EN7cutlass6half_tE19Flash_kernel_traitsILi192ELi64ELi64ELi4ES3_EELb0ELb0ELb0ELb0ELb1ELb0ELb1ELb0EEEvNS_16Flash_fwd_paramsE:
	.zero		1360


//--------------------- .nv.constant0._ZN5flash24flash_fwd_splitkv_kernelI23Flash_fwd_kernel_traitsILi192ELi64ELi64ELi4ELb0ELb0EN7cutlass6half_tE19Flash_kernel_traitsILi192ELi64ELi64ELi4ES3_EELb0ELb0ELb0ELb0ELb1ELb1ELb1ELb0EEEvNS_16Flash_fwd_paramsE --------------------------
	.section	.nv.constant0._ZN5flash24flash_fwd_splitkv_kernelI23Flash_fwd_kernel_traitsILi192ELi64ELi64ELi4ELb0ELb0EN7cutlass6half_tE19Flash_kernel_traitsILi192ELi64ELi64ELi4ES3_EELb0ELb0ELb0ELb0ELb1ELb1ELb1ELb0EEEvNS_16Flash_fwd_paramsE,"a",@progbits
	.sectionflags	@""
	.align	4
.nv.constant0._ZN5flash24flash_fwd_splitkv_kernelI23Flash_fwd_kernel_traitsILi192ELi64ELi64ELi4ELb0ELb0EN7cutlass6half_tE19Flash_kernel_traitsILi192ELi64ELi64ELi4ES3_EELb0ELb0ELb0ELb0ELb1ELb1ELb1ELb0EEEvNS_16Flash_fwd_paramsE:
	.zero		1360


//--------------------- .nv.constant0._ZN5flash24flash_fwd_splitkv_kernelI23Flash_fwd_kernel_traitsILi192ELi64ELi64ELi4ELb0ELb0EN7cutlass6half_tE19Flash_kernel_traitsILi192ELi64ELi64ELi4ES3_EELb0ELb0ELb1ELb0ELb0ELb0ELb1ELb0EEEvNS_16Flash_fwd_paramsE --------------------------
	.section	.nv.constant0._ZN5flash24flash_fwd_splitkv_kernelI23Flash_fwd_kernel_traitsILi192ELi64ELi64ELi4ELb0ELb0EN7cutlass6half_tE19Flash_kernel_traitsILi192ELi64ELi64ELi4ES3_EELb0ELb0ELb1ELb0ELb0ELb0ELb1ELb0EEEvNS_16Flash_fwd_paramsE,"a",@progbits
	.sectionflags	@""
	.align	4
.nv.constant0._ZN5flash24flash_fwd_splitkv_kernelI23Flash_fwd_kernel_traitsILi192ELi64ELi64ELi4ELb0ELb0EN7cutlass6half_tE19Flash_kernel_traitsILi192ELi64ELi64ELi4ES3_EELb0ELb0ELb1ELb0ELb0ELb0ELb1ELb0EEEvNS_16Flash_fwd_paramsE:
	.zero		1360


//--------------------- .nv.constant0._ZN5flash24flash_fwd_splitkv_kernelI23Flash_fwd_kernel_traitsILi192ELi64ELi64ELi4ELb0ELb0EN7cutlass6half_tE19Flash_kernel_traitsILi192ELi64ELi64ELi4ES3_EELb0ELb0ELb1ELb0ELb0ELb1ELb1ELb0EEEvNS_16Flash_fwd_paramsE --------------------------
	.section	.nv.constant0._ZN5flash24flash_fwd_splitkv_kernelI23Flash_fwd_kernel_traitsILi192ELi64ELi64ELi4ELb0ELb0EN7cutlass6half_tE19Flash_kernel_traitsILi192ELi64ELi64ELi4ES3_EELb0ELb0ELb1ELb0ELb0ELb1ELb1ELb0EEEvNS_16Flash_fwd_paramsE,"a",@progbits
	.sectionflags	@""
	.align	4
.nv.constant0._ZN5flash24flash_fwd_splitkv_kernelI23Flash_fwd_kernel_traitsILi192ELi64ELi64ELi4ELb0ELb0EN7cutlass6half_tE19Flash_kernel_traitsILi192ELi64ELi64ELi4ES3_EELb0ELb0ELb1ELb0ELb0ELb1ELb1ELb0EEEvNS_16Flash_fwd_paramsE:
	.zero		1360


//--------------------- .nv.constant0._ZN5flash24flash_fwd_splitkv_kernelI23Flash_fwd_kernel_traitsILi192ELi64ELi64ELi4ELb0ELb0EN7cutlass6half_tE19Flash_kernel_traitsILi192ELi64ELi64ELi4ES3_EELb0ELb0ELb0ELb0ELb1ELb0ELb1ELb1EEEvNS_16Flash_fwd_paramsE --------------------------
	.section	.nv.constant0._ZN5flash24flash_fwd_splitkv_kernelI23Flash_fwd_kernel_traitsILi192ELi64ELi64ELi4ELb0ELb0EN7cutlass6half_tE19Flash_kernel_traitsILi192ELi64ELi64ELi4ES3_EELb0ELb0ELb0ELb0ELb1ELb0ELb1ELb1EEEvNS_16Flash_fwd_paramsE,"a",@progbits
	.sectionflags	@""
	.align	4
.nv.constant0._ZN5flash24flash_fwd_splitkv_kernelI23Flash_fwd_kernel_traitsILi192ELi64ELi64ELi4ELb0ELb0EN7cutlass6half_tE19Flash_kernel_traitsILi192ELi64ELi64ELi4ES3_EELb0ELb0ELb0ELb0ELb1ELb0ELb1ELb1EEEvNS_16Flash_fwd_paramsE:
	.zero		1360


//--------------------- .nv.constant0._ZN5flash24flash_fwd_splitkv_kernelI23Flash_fwd_kernel_traitsILi192ELi64ELi64ELi4ELb0ELb0EN7cutlass6half_tE19Flash_kernel_traitsILi192ELi64ELi64ELi4ES3_EELb0ELb0ELb0ELb0ELb1ELb1ELb1ELb1EEEvNS_16Flash_fwd_paramsE --------------------------
	.section	.nv.constant0._ZN5flash24flash_fwd_splitkv_kernelI23Flash_fwd_kernel_traitsILi192ELi64ELi64ELi4ELb0ELb0EN7cutlass6half_tE19Flash_kernel_traitsILi192ELi64ELi64ELi4ES3_EELb0ELb0ELb0ELb0ELb1ELb1ELb1ELb1EEEvNS_16Flash_fwd_paramsE,"a",@progbits
	.sectionflags	@""
	.align	4
.nv.constant0._ZN5flash24flash_fwd_splitkv_kernelI23Flash_fwd_kernel_traitsILi192ELi64ELi64ELi4ELb0ELb0EN7cutlass6half_tE19Flash_kernel_traitsILi192ELi64ELi64ELi4ES3_EELb0ELb0ELb0ELb0ELb1ELb1ELb1ELb1EEEvNS_16Flash_fwd_paramsE:
	.zero		1360


//--------------------- .nv.constant0._ZN5flash24flash_fwd_splitkv_kernelI23Flash_fwd_kernel_traitsILi192ELi64ELi64ELi4ELb0ELb0EN7cutlass6half_tE19Flash_kernel_traitsILi192ELi64ELi64ELi4ES3_EELb0ELb0ELb1ELb0ELb0ELb0ELb1ELb1EEEvNS_16Flash_fwd_paramsE --------------------------
	.section	.nv.constant0._ZN5flash24flash_fwd_splitkv_kernelI23Flash_fwd_kernel_traitsILi192ELi64ELi64ELi4ELb0ELb0EN7cutlass6half_tE19Flash_kernel_traitsILi192ELi64ELi64ELi4ES3_EELb0ELb0ELb1ELb0ELb0ELb0ELb1ELb1EEEvNS_16Flash_fwd_paramsE,"a",@progbits
	.sectionflags	@""
	.align	4
.nv.constant0._ZN5flash24flash_fwd_splitkv_kernelI23Flash_fwd_kernel_traitsILi192ELi64ELi64ELi4ELb0ELb0EN7cutlass6half_tE19Flash_kernel_traitsILi192ELi64ELi64ELi4ES3_EELb0ELb0ELb1ELb0ELb0ELb0ELb1ELb1EEEvNS_16Flash_fwd_paramsE:
	.zero		1360


//--------------------- .nv.constant0._ZN5flash24flash_fwd_splitkv_kernelI23Flash_fwd_kernel_traitsILi192ELi64ELi64ELi4ELb0ELb0EN7cutlass6half_tE19Flash_kernel_traitsILi192ELi64ELi64ELi4ES3_EELb0ELb0ELb1ELb0ELb0ELb1ELb1ELb1EEEvNS_16Flash_fwd_paramsE --------------------------
	.section	.nv.constant0._ZN5flash24flash_fwd_splitkv_kernelI23Flash_fwd_kernel_traitsILi192ELi64ELi64ELi4ELb0ELb0EN7cutlass6half_tE19Flash_kernel_traitsILi192ELi64ELi64ELi4ES3_EELb0ELb0ELb1ELb0ELb0ELb1ELb1ELb1EEEvNS_16Flash_fwd_paramsE,"a",@progbits
	.sectionflags	@""
	.align	4
.nv.constant0._ZN5flash24flash_fwd_splitkv_kernelI23Flash_fwd_kernel_traitsILi192ELi64ELi64ELi4ELb0ELb0EN7cutlass6half_tE19Flash_kernel_traitsILi192ELi64ELi64ELi4ES3_EELb0ELb0ELb1ELb0ELb0ELb1ELb1ELb1EEEvNS_16Flash_fwd_paramsE:
	.zero		1360


//--------------------- .nv.constant0._ZN5flash24flash_fwd_splitkv_kernelI23Flash_fwd_kernel_traitsILi192ELi64ELi64ELi4ELb0ELb0EN7cutlass6half_tE19Flash_kernel_traitsILi192ELi64ELi64ELi4ES3_EELb0ELb1ELb0ELb0ELb1ELb0ELb0ELb0EEEvNS_16Flash_fwd_paramsE --------------------------
	.section	.nv.constant0._ZN5flash24flash_fwd_splitkv_kernelI23Flash_fwd_kernel_traitsILi192ELi64ELi64ELi4ELb0ELb0EN7cutlass6half_tE19Flash_kernel_traitsILi192ELi64ELi64ELi4ES3_EELb0ELb1ELb0ELb0ELb1ELb0ELb0ELb0EEEvNS_16Flash_fwd_paramsE,"a",@progbits
	.sectionflags	@""
	.align	4
.nv.constant0._ZN5flash24flash_fwd_splitkv_kernelI23Flash_fwd_kernel_traitsILi192ELi64ELi64ELi4ELb0ELb0EN7cutlass6half_tE19Flash_kernel_traitsILi192ELi64ELi64ELi4ES3_EELb0ELb1ELb0ELb0ELb1ELb0ELb0ELb0EEEvNS_16Flash_fwd_paramsE:
	.zero		1360


//--------------------- .nv.constant0._ZN5flash24flash_fwd_splitkv_kernelI23Flash_fwd_kernel_traitsILi192ELi64ELi64ELi4ELb0ELb0EN7cutlass6half_tE19Flash_kernel_traitsILi192ELi64ELi64ELi4ES3_EELb0ELb1ELb0ELb0ELb1ELb1ELb0ELb0EEEvNS_16Flash_fwd_paramsE --------------------------
	.section	.nv.constant0._ZN5flash24flash_fwd_splitkv_kernelI23Flash_fwd_kernel_traitsILi192ELi64ELi64ELi4ELb0ELb0EN7cutlass6half_tE19Flash_kernel_traitsILi192ELi64ELi64ELi4ES3_EELb0ELb1ELb0ELb0ELb1ELb1ELb0ELb0EEEvNS_16Flash_fwd_paramsE,"a",@progbits
	.sectionflags	@""
	.align	4
.nv.constant0._ZN5flash24flash_fwd_splitkv_kernelI23Flash_fwd_kernel_traitsILi192ELi64ELi64ELi4ELb0ELb0EN7cutlass6half_tE19Flash_kernel_traitsILi192ELi64ELi64ELi4ES3_EELb0ELb1ELb0ELb0ELb1ELb1ELb0ELb0EEEvNS_16Flash_fwd_paramsE:
	.zero		1360


//--------------------- .nv.constant0._ZN5flash24flash_fwd_splitkv_kernelI23Flash_fwd_kernel_traitsILi192ELi64ELi64ELi4ELb0ELb0EN7cutlass6half_tE19Flash_kernel_traitsILi192ELi64ELi64ELi4ES3_EELb0ELb1ELb1ELb0ELb0ELb0ELb0ELb0EEEvNS_16Flash_fwd_paramsE --------------------------
	.section	.nv.constant0._ZN5flash24flash_fwd_splitkv_kernelI23Flash_fwd_kernel_traitsILi192ELi64ELi64ELi4ELb0ELb0EN7cutlass6half_tE19Flash_kernel_traitsILi192ELi64ELi64ELi4ES3_EELb0ELb1ELb1ELb0ELb0ELb0ELb0ELb0EEEvNS_16Flash_fwd_paramsE,"a",@progbits
	.sectionflags	@""
	.align	4
.nv.constant0._ZN5flash24flash_fwd_splitkv_kernelI23Flash_fwd_kernel_traitsILi192ELi64ELi64ELi4ELb0ELb0EN7cutlass6half_tE19Flash_kernel_traitsILi192ELi64ELi64ELi4ES3_EELb0ELb1ELb1ELb0ELb0ELb0ELb0ELb0EEEvNS_16Flash_fwd_paramsE:
	.zero		1360


//--------------------- .nv.constant0._ZN5flash24flash_fwd_splitkv_kernelI23Flash_fwd_kernel_traitsILi192ELi64ELi64ELi4ELb0ELb0EN7cutlass6half_tE19Flash_kernel_traitsILi192ELi64ELi64ELi4ES3_EELb0ELb1ELb1ELb0ELb0ELb1ELb0ELb0EEEvNS_16Flash_fwd_paramsE --------------------------
	.section	.nv.constant0._ZN5flash24flash_fwd_splitkv_kernelI23Flash_fwd_kernel_traitsILi192ELi64ELi64ELi4ELb0ELb0EN7cutlass6half_tE19Flash_kernel_traitsILi192ELi64ELi64ELi4ES3_EELb0ELb1ELb1ELb0ELb0ELb1ELb0ELb0EEEvNS_16Flash_fwd_paramsE,"a",@progbits
	.sectionflags	@""
	.align	4
.nv.constant0._ZN5flash24flash_fwd_splitkv_kernelI23Flash_fwd_kernel_traitsILi192ELi64ELi64ELi4ELb0ELb0EN7cutlass6half_tE19Flash_kernel_traitsILi192ELi64ELi64ELi4ES3_EELb0ELb1ELb1ELb0ELb0ELb1ELb0ELb0EEEvNS_16Flash_fwd_paramsE:
	.zero		1360


//--------------------- .nv.constant0._ZN5flash24flash_fwd_splitkv_kernelI23Flash_fwd_kernel_traitsILi192ELi64ELi64ELi4ELb0ELb0EN7cutlass6half_tE19Flash_kernel_traitsILi192ELi64ELi64ELi4ES3_EELb0ELb1ELb0ELb0ELb1ELb0ELb0ELb1EEEvNS_16Flash_fwd_paramsE --------------------------
	.section	.nv.constant0._ZN5flash24flash_fwd_splitkv_kernelI23Flash_fwd_kernel_traitsILi192ELi64ELi64ELi4ELb0ELb0EN7cutlass6half_tE19Flash_kernel_traitsILi192ELi64ELi64ELi4ES3_EELb0ELb1ELb0ELb0ELb1ELb0ELb0ELb1EEEvNS_16Flash_fwd_paramsE,"a",@progbits
	.sectionflags	@""
	.align	4
.nv.constant0._ZN5flash24flash_fwd_splitkv_kernelI23Flash_fwd_kernel_traitsILi192ELi64ELi64ELi4ELb0ELb0EN7cutlass6half_tE19Flash_kernel_traitsILi192ELi64ELi64ELi4ES3_EELb0ELb1ELb0ELb0ELb1ELb0ELb0ELb1EEEvNS_16Flash_fwd_paramsE:
	.zero		1360


//--------------------- .nv.constant0._ZN5flash24flash_fwd_splitkv_kernelI23Flash_fwd_kernel_traitsILi192ELi64ELi64ELi4ELb0ELb0EN7cutlass6half_tE19Flash_kernel_traitsILi192ELi64ELi64ELi4ES3_EELb0ELb1ELb0ELb0ELb1ELb1ELb0ELb1EEEvNS_16Flash_fwd_paramsE --------------------------
	.section	.nv.constant0._ZN5flash24flash_fwd_splitkv_kernelI23Flash_fwd_kernel_traitsILi192ELi64ELi64ELi4ELb0ELb0EN7cutlass6half_tE19Flash_kernel_traitsILi192ELi64ELi64ELi4ES3_EELb0ELb1ELb0ELb0ELb1ELb1ELb0ELb1EEEvNS_16Flash_fwd_paramsE,"a",@progbits
	.sectionflags	@""
	.align	4
.nv.constant0._ZN5flash24flash_fwd_splitkv_kernelI23Flash_fwd_kernel_traitsILi192ELi64ELi64ELi4ELb0ELb0EN7cutlass6half_tE19Flash_kernel_traitsILi192ELi64ELi64ELi4ES3_EELb0ELb1ELb0ELb0ELb1ELb1ELb0ELb1EEEvNS_16Flash_fwd_paramsE:
	.zero		1360


//--------------------- .nv.constant0._ZN5flash24flash_fwd_splitkv_kernelI23Flash_fwd_kernel_traitsILi192ELi64ELi64ELi4ELb0ELb0EN7cutlass6half_tE19Flash_kernel_traitsILi192ELi64ELi64ELi4ES3_EELb0ELb1ELb1ELb0ELb0ELb0ELb0ELb1EEEvNS_16Flash_fwd_paramsE --------------------------
	.section	.nv.constant0._ZN5flash24flash_fwd_splitkv_kernelI23Flash_fwd_kernel_traitsILi192ELi64ELi64ELi4ELb0ELb0EN7cutlass6half_tE19Flash_kernel_traitsILi192ELi64ELi64ELi4ES3_EELb0ELb1ELb1ELb0ELb0ELb0ELb0ELb1EEEvNS_16Flash_fwd_paramsE,"a",@progbits
	.sectionflags	@""
	.align	4
.nv.constant0._ZN5flash24flash_fwd_splitkv_kernelI23Flash_fwd_kernel_traitsILi192ELi64ELi64ELi4ELb0ELb0EN7cutlass6half_tE19Flash_kernel_traitsILi192ELi64ELi64ELi4ES3_EELb0ELb1ELb1ELb0ELb0ELb0ELb0ELb1EEEvNS_16Flash_fwd_paramsE:
	.zero		1360


//--------------------- .nv.constant0._ZN5flash24flash_fwd_splitkv_kernelI23Flash_fwd_kernel_traitsILi192ELi64ELi64ELi4ELb0ELb0EN7cutlass6half_tE19Flash_kernel_traitsILi192ELi64ELi64ELi4ES3_EELb0ELb1ELb1ELb0ELb0ELb1ELb0ELb1EEEvNS_16Flash_fwd_paramsE --------------------------
	.section	.nv.constant0._ZN5flash24flash_fwd_splitkv_kernelI23Flash_fwd_kernel_traitsILi192ELi64ELi64ELi4ELb0ELb0EN7cutlass6half_tE19Flash_kernel_traitsILi192ELi64ELi64ELi4ES3_EELb0ELb1ELb1ELb0ELb0ELb1ELb0ELb1EEEvNS_16Flash_fwd_paramsE,"a",@progbits
	.sectionflags	@""
	.align	4
.nv.constant0._ZN5flash24flash_fwd_splitkv_kernelI23Flash_fwd_kernel_traitsILi192ELi64ELi64ELi4ELb0ELb0EN7cutlass6half_tE19Flash_kernel_traitsILi192ELi64ELi64ELi4ES3_EELb0ELb1ELb1ELb0ELb0ELb1ELb0ELb1EEEvNS_16Flash_fwd_paramsE:
	.zero		1360


//--------------------- .nv.constant0._ZN5flash24flash_fwd_splitkv_kernelI23Flash_fwd_kernel_traitsILi192ELi64ELi64ELi4ELb0ELb0EN7cutlass6half_tE19Flash_kernel_traitsILi192ELi64ELi64ELi4ES3_EELb0ELb1ELb0ELb0ELb1ELb0ELb1ELb0EEEvNS_16Flash_fwd_paramsE --------------------------
	.section	.nv.constant0._ZN5flash24flash_fwd_splitkv_kernelI23Flash_fwd_kernel_traitsILi192ELi64ELi64ELi4ELb0ELb0EN7cutlass6half_tE19Flash_kernel_traitsILi192ELi64ELi64ELi4ES3_EELb0ELb1ELb0ELb0ELb1ELb0ELb1ELb0EEEvNS_16Flash_fwd_paramsE,"a",@progbits
	.sectionflags	@""
	.align	4
.nv.constant0._ZN5flash24flash_fwd_splitkv_kernelI23Flash_fwd_kernel_traitsILi192ELi64ELi64ELi4ELb0ELb0EN7cutlass6half_tE19Flash_kernel_traitsILi192ELi64ELi64ELi4ES3_EELb0ELb1ELb0ELb0ELb1ELb0ELb1ELb0EEEvNS_16Flash_fwd_paramsE:
	.zero		1360


//--------------------- .nv.constant0._ZN5flash24flash_fwd_splitkv_kernelI23Flash_fwd_kernel_traitsILi192ELi64ELi64ELi4ELb0ELb0EN7cutlass6half_tE19Flash_kernel_traitsILi192ELi64ELi64ELi4ES3_EELb0ELb1ELb0ELb0ELb1ELb1ELb1ELb0EEEvNS_16Flash_fwd_paramsE --------------------------
	.section	.nv.constant0._ZN5flash24flash_fwd_splitkv_kernelI23Flash_fwd_kernel_traitsILi192ELi64ELi64ELi4ELb0ELb0EN7cutlass6half_tE19Flash_kernel_traitsILi192ELi64ELi64ELi4ES3_EELb0ELb1ELb0ELb0ELb1ELb1ELb1ELb0EEEvNS_16Flash_fwd_paramsE,"a",@progbits
	.sectionflags	@""
	.align	4
.nv.constant0._ZN5flash24flash_fwd_splitkv_kernelI23Flash_fwd_kernel_traitsILi192ELi64ELi64ELi4ELb0ELb0EN7cutlass6half_tE19Flash_kernel_traitsILi192ELi64ELi64ELi4ES3_EELb0ELb1ELb0ELb0ELb1ELb1ELb1ELb0EEEvNS_16Flash_fwd_paramsE:
	.zero		1360


//--------------------- .nv.constant0._ZN5flash24flash_fwd_splitkv_kernelI23Flash_fwd_kernel_traitsILi192ELi64ELi64ELi4ELb0ELb0EN7cutlass6half_tE19Flash_kernel_traitsILi192ELi64ELi64ELi4ES3_EELb0ELb1ELb1ELb0ELb0ELb0ELb1ELb0EEEvNS_16Flash_fwd_paramsE --------------------------
	.section	.nv.constant0._ZN5flash24flash_fwd_splitkv_kernelI23Flash_fwd_kernel_traitsILi192ELi64ELi64ELi4ELb0ELb0EN7cutlass6half_tE19Flash_kernel_traitsILi192ELi64ELi64ELi4ES3_EELb0ELb1ELb1ELb0ELb0ELb0ELb1ELb0EEEvNS_16Flash_fwd_paramsE,"a",@progbits
	.sectionflags	@""
	.align	4
.nv.constant0._ZN5flash24flash_fwd_splitkv_kernelI23Flash_fwd_kernel_traitsILi192ELi64ELi64ELi4ELb0ELb0EN7cutlass6half_tE19Flash_kernel_traitsILi192ELi64ELi64ELi4ES3_EELb0ELb1ELb1ELb0ELb0ELb0ELb1ELb0EEEvNS_16Flash_fwd_paramsE:
	.zero		1360


//--------------------- .nv.constant0._ZN5flash24flash_fwd_splitkv_kernelI23Flash_fwd_kernel_traitsILi192ELi64ELi64ELi4ELb0ELb0EN7cutlass6half_tE19Flash_kernel_traitsILi192ELi64ELi64ELi4ES3_EELb0ELb1ELb1ELb0ELb0ELb1ELb1ELb0EEEvNS_16Flash_fwd_paramsE --------------------------
	.section	.nv.constant0._ZN5flash24flash_fwd_splitkv_kernelI23Flash_fwd_kernel_traitsILi192ELi64ELi64ELi4ELb0ELb0EN7cutlass6half_tE19Flash_kernel_traitsILi192ELi64ELi64ELi4ES3_EELb0ELb1ELb1ELb0ELb0ELb1ELb1ELb0EEEvNS_16Flash_fwd_paramsE,"a",@progbits
	.sectionflags	@""
	.align	4
.nv.constant0._ZN5flash24flash_fwd_splitkv_kernelI23Flash_fwd_kernel_traitsILi192ELi64ELi64ELi4ELb0ELb0EN7cutlass6half_tE19Flash_kernel_traitsILi192ELi64ELi64ELi4ES3_EELb0ELb1ELb1ELb0ELb0ELb1ELb1ELb0EEEvNS_16Flash_fwd_paramsE:
	.zero		1360


//--------------------- .nv.constant0._ZN5flash24flash_fwd_splitkv_kernelI23Flash_fwd_kernel_traitsILi192ELi64ELi64ELi4ELb0ELb0EN7cutlass6half_tE19Flash_kernel_traitsILi192ELi64ELi64ELi4ES3_EELb0ELb1ELb0ELb0ELb1ELb0ELb1ELb1EEEvNS_16Flash_fwd_paramsE --------------------------
	.section	.nv.constant0._ZN5flash24flash_fwd_splitkv_kernelI23Flash_fwd_kernel_traitsILi192ELi64ELi64ELi4ELb0ELb0EN7cutlass6half_tE19Flash_kernel_traitsILi192ELi64ELi64ELi4ES3_EELb0ELb1ELb0ELb0ELb1ELb0ELb1ELb1EEEvNS_16Flash_fwd_paramsE,"a",@progbits
	.sectionflags	@""
	.align	4
.nv.constant0._ZN5flash24flash_fwd_splitkv_kernelI23Flash_fwd_kernel_traitsILi192ELi64ELi64ELi4ELb0ELb0EN7cutlass6half_tE19Flash_kernel_traitsILi192ELi64ELi64ELi4ES3_EELb0ELb1ELb0ELb0ELb1ELb0ELb1ELb1EEEvNS_16Flash_fwd_paramsE:
	.zero		1360


//--------------------- .nv.constant0._ZN5flash24flash_fwd_splitkv_kernelI23Flash_fwd_kernel_traitsILi192ELi64ELi64ELi4ELb0ELb0EN7cutlass6half_tE19Flash_kernel_traitsILi192ELi64ELi64ELi4ES3_EELb0ELb1ELb0ELb0ELb1ELb1ELb1ELb1EEEvNS_16Flash_fwd_paramsE --------------------------
	.section	.nv.constant0._ZN5flash24flash_fwd_splitkv_kernelI23Flash_fwd_kernel_traitsILi192ELi64ELi64ELi4ELb0ELb0EN7cutlass6half_tE19Flash_kernel_traitsILi192ELi64ELi64ELi4ES3_EELb0ELb1ELb0ELb0ELb1ELb1ELb1ELb1EEEvNS_16Flash_fwd_paramsE,"a",@progbits
	.sectionflags	@""
	.align	4
.nv.constant0._ZN5flash24flash_fwd_splitkv_kernelI23Flash_fwd_kernel_traitsILi192ELi64ELi64ELi4ELb0ELb0EN7cutlass6half_tE19Flash_kernel_traitsILi192ELi64ELi64ELi4ES3_EELb0ELb1ELb0ELb0ELb1ELb1ELb1ELb1EEEvNS_16Flash_fwd_paramsE:
	.zero		1360


//--------------------- .nv.constant0._ZN5flash24flash_fwd_splitkv_kernelI23Flash_fwd_kernel_traitsILi192ELi64ELi64ELi4ELb0ELb0EN7cutlass6half_tE19Flash_kernel_traitsILi192ELi64ELi64ELi4ES3_EELb0ELb1ELb1ELb0ELb0ELb0ELb1ELb1EEEvNS_16Flash_fwd_paramsE --------------------------
	.section	.nv.constant0._ZN5flash24flash_fwd_splitkv_kernelI23Flash_fwd_kernel_traitsILi192ELi64ELi64ELi4ELb0ELb0EN7cutlass6half_tE19Flash_kernel_traitsILi192ELi64ELi64ELi4ES3_EELb0ELb1ELb1ELb0ELb0ELb0ELb1ELb1EEEvNS_16Flash_fwd_paramsE,"a",@progbits
	.sectionflags	@""
	.align	4
.nv.constant0._ZN5flash24flash_fwd_splitkv_kernelI23Flash_fwd_kernel_traitsILi192ELi64ELi64ELi4ELb0ELb0EN7cutlass6half_tE19Flash_kernel_traitsILi192ELi64ELi64ELi4ES3_EELb0ELb1ELb1ELb0ELb0ELb0ELb1ELb1EEEvNS_16Flash_fwd_paramsE:
	.zero		1360


//--------------------- .nv.constant0._ZN5flash24flash_fwd_splitkv_kernelI23Flash_fwd_kernel_traitsILi192ELi64ELi64ELi4ELb0ELb0EN7cutlass6half_tE19Flash_kernel_traitsILi192ELi64ELi64ELi4ES3_EELb0ELb1ELb1ELb0ELb0ELb1ELb1ELb1EEEvNS_16Flash_fwd_paramsE --------------------------
	.section	.nv.constant0._ZN5flash24flash_fwd_splitkv_kernelI23Flash_fwd_kernel_traitsILi192ELi64ELi64ELi4ELb0ELb0EN7cutlass6half_tE19Flash_kernel_traitsILi192ELi64ELi64ELi4ES3_EELb0ELb1ELb1ELb0ELb0ELb1ELb1ELb1EEEvNS_16Flash_fwd_paramsE,"a",@progbits
	.sectionflags	@""
	.align	4
.nv.constant0._ZN5flash24flash_fwd_splitkv_kernelI23Flash_fwd_kernel_traitsILi192ELi64ELi64ELi4ELb0ELb0EN7cutlass6half_tE19Flash_kernel_traitsILi192ELi64ELi64ELi4ES3_EELb0ELb1ELb1ELb0ELb0ELb1ELb1ELb1EEEvNS_16Flash_fwd_paramsE:
	.zero		1360


//--------------------- SYMBOLS --------------------------

	.type		.nv.reservedSmem.offset0,@object
	.size		.nv.reservedSmem.offset0,0x4
	.type		.nv.reservedSmem.cap,@object
	.size		.nv.reservedSmem.cap,0x4
